	.target	sm_90a

	.elftype	@"ET_EXEC"


//--------------------- .note.nv.tkinfo           --------------------------
	.section	.note.nv.tkinfo,"",@"SHT_NOTE"
	.sectionflags	@"SHF_NOTE_NV_TKINFO"
	.tkinfo
        /*0018*/ 	.word	0x00000002
        /*0030*/ 	.string	""
        /*0030*/ 	.string	"ptxas"
        /*0030*/ 	.string	"Cuda compilation tools, release 13.0, V13.0.88"
        /*0030*/ 	.string	"Build cuda_13.0.r13.0/compiler.36424714_0"
        /*0030*/ 	.string	"-arch sm_90a -m 64 "



//--------------------- .note.nv.cuinfo           --------------------------
	.section	.note.nv.cuinfo,"",@"SHT_NOTE"
	.sectionflags	@"SHF_NOTE_NV_CUINFO"
        /*0018*/ 	.short	0x0002
        /*001a*/ 	.short	0x005a
        /*001c*/ 	.short	0x0082
	.zero		2


//--------------------- .nv.info                  --------------------------
	.section	.nv.info,"",@"SHT_CUDA_INFO"
	.align	4


	//----- nvinfo : EIATTR_REGCOUNT
	.align		4
        /*0000*/ 	.byte	0x04, 0x2f
        /*0002*/ 	.short	(.L_29 - .L_28)
	.align		4
.L_28:
        /*0004*/ 	.word	index@(_Z25selective_scan_fwd_kernelI32Selective_Scan_fwd_kernel_traitsILi32ELi4ELi1ELb1ELb1ELb1ELb1EN3c108BFloat16EfEEv13SSMParamsBase)
        /*0008*/ 	.word	0x0000003d


	//----- nvinfo : EIATTR_FRAME_SIZE
	.align		4
.L_29:
        /*000c*/ 	.byte	0x04, 0x11
        /*000e*/ 	.short	(.L_31 - .L_30)
	.align		4
.L_30:
        /*0010*/ 	.word	index@(_Z25selective_scan_fwd_kernelI32Selective_Scan_fwd_kernel_traitsILi32ELi4ELi1ELb1ELb1ELb1ELb1EN3c108BFloat16EfEEv13SSMParamsBase)
        /*0014*/ 	.word	0x00000000


	//----- nvinfo : EIATTR_REGCOUNT
	.align		4
.L_31:
        /*0018*/ 	.byte	0x04, 0x2f
        /*001a*/ 	.short	(.L_33 - .L_32)
	.align		4
.L_32:
        /*001c*/ 	.word	index@(_Z25selective_scan_fwd_kernelI32Selective_Scan_fwd_kernel_traitsILi32ELi4ELi1ELb1ELb1ELb1ELb0EN3c108BFloat16EfEEv13SSMParamsBase)
        /*0020*/ 	.word	0x0000003d


	//----- nvinfo : EIATTR_FRAME_SIZE
	.align		4
.L_33:
        /*0024*/ 	.byte	0x04, 0x11
        /*0026*/ 	.short	(.L_35 - .L_34)
	.align		4
.L_34:
        /*0028*/ 	.word	index@(_Z25selective_scan_fwd_kernelI32Selective_Scan_fwd_kernel_traitsILi32ELi4ELi1ELb1ELb1ELb1ELb0EN3c108BFloat16EfEEv13SSMParamsBase)
        /*002c*/ 	.word	0x00000000


	//----- nvinfo : EIATTR_REGCOUNT
	.align		4
.L_35:
        /*0030*/ 	.byte	0x04, 0x2f
        /*0032*/ 	.short	(.L_37 - .L_36)
	.align		4
.L_36:
        /*0034*/ 	.word	index@(_Z25selective_scan_fwd_kernelI32Selective_Scan_fwd_kernel_traitsILi32ELi4ELi1ELb1ELb1ELb0ELb1EN3c108BFloat16EfEEv13SSMParamsBase)
        /*0038*/ 	.word	0x00000040


	//----- nvinfo : EIATTR_FRAME_SIZE
	.align		4
.L_37:
        /*003c*/ 	.byte	0x04, 0x11
        /*003e*/ 	.short	(.L_39 - .L_38)
	.align		4
.L_38:
        /*0040*/ 	.word	index@(_Z25selective_scan_fwd_kernelI32Selective_Scan_fwd_kernel_traitsILi32ELi4ELi1ELb1ELb1ELb0ELb1EN3c108BFloat16EfEEv13SSMParamsBase)
        /*0044*/ 	.word	0x00000000


	//----- nvinfo : EIATTR_REGCOUNT
	.align		4
.L_39:
        /*0048*/ 	.byte	0x04, 0x2f
        /*004a*/ 	.short	(.L_41 - .L_40)
	.align		4
.L_40:
        /*004c*/ 	.word	index@(_Z25selective_scan_fwd_kernelI32Selective_Scan_fwd_kernel_traitsILi32ELi4ELi1ELb1ELb1ELb0ELb0EN3c108BFloat16EfEEv13SSMParamsBase)
        /*0050*/ 	.word	0x00000040


	//----- nvinfo : EIATTR_FRAME_SIZE
	.align		4
.L_41:
        /*0054*/ 	.byte	0x04, 0x11
        /*0056*/ 	.short	(.L_43 - .L_42)
	.align		4
.L_42:
        /*0058*/ 	.word	index@(_Z25selective_scan_fwd_kernelI32Selective_Scan_fwd_kernel_traitsILi32ELi4ELi1ELb1ELb1ELb0ELb0EN3c108BFloat16EfEEv13SSMParamsBase)
        /*005c*/ 	.word	0x00000000


	//----- nvinfo : EIATTR_REGCOUNT
	.align		4
.L_43:
        /*0060*/ 	.byte	0x04, 0x2f
        /*0062*/ 	.short	(.L_45 - .L_44)
	.align		4
.L_44:
        /*0064*/ 	.word	index@(_Z25selective_scan_fwd_kernelI32Selective_Scan_fwd_kernel_traitsILi32ELi4ELi1ELb1ELb0ELb1ELb1EN3c108BFloat16EfEEv13SSMParamsBase)
        /*0068*/ 	.word	0x00000040


	//----- nvinfo : EIATTR_FRAME_SIZE
	.align		4
.L_45:
        /*006c*/ 	.byte	0x04, 0x11
        /*006e*/ 	.short	(.L_47 - .L_46)
	.align		4
.L_46:
        /*0070*/ 	.word	index@(_Z25selective_scan_fwd_kernelI32Selective_Scan_fwd_kernel_traitsILi32ELi4ELi1ELb1ELb0ELb1ELb1EN3c108BFloat16EfEEv13SSMParamsBase)
        /*0074*/ 	.word	0x00000000


	//----- nvinfo : EIATTR_REGCOUNT
	.align		4
.L_47:
        /*0078*/ 	.byte	0x04, 0x2f
        /*007a*/ 	.short	(.L_49 - .L_48)
	.align		4
.L_48:
        /*007c*/ 	.word	index@(_Z25selective_scan_fwd_kernelI32Selective_Scan_fwd_kernel_traitsILi32ELi4ELi1ELb1ELb0ELb1ELb0EN3c108BFloat16EfEEv13SSMParamsBase)
        /*0080*/ 	.word	0x00000040


	//----- nvinfo : EIATTR_FRAME_SIZE
	.align		4
.L_49:
        /*0084*/ 	.byte	0x04, 0x11
        /*0086*/ 	.short	(.L_51 - .L_50)
	.align		4
.L_50:
        /*0088*/ 	.word	index@(_Z25selective_scan_fwd_kernelI32Selective_Scan_fwd_kernel_traitsILi32ELi4ELi1ELb1ELb0ELb1ELb0EN3c108BFloat16EfEEv13SSMParamsBase)
        /*008c*/ 	.word	0x00000000


	//----- nvinfo : EIATTR_REGCOUNT
	.align		4
.L_51:
        /*0090*/ 	.byte	0x04, 0x2f
        /*0092*/ 	.short	(.L_53 - .L_52)
	.align		4
.L_52:
        /*0094*/ 	.word	index@(_Z25selective_scan_fwd_kernelI32Selective_Scan_fwd_kernel_traitsILi32ELi4ELi1ELb1ELb0ELb0ELb1EN3c108BFloat16EfEEv13SSMParamsBase)
        /*0098*/ 	.word	0x0000003b


	//----- nvinfo : EIATTR_FRAME_SIZE
	.align		4
.L_53:
        /*009c*/ 	.byte	0x04, 0x11
        /*009e*/ 	.short	(.L_55 - .L_54)
	.align		4
.L_54:
        /*00a0*/ 	.word	index@(_Z25selective_scan_fwd_kernelI32Selective_Scan_fwd_kernel_traitsILi32ELi4ELi1ELb1ELb0ELb0ELb1EN3c108BFloat16EfEEv13SSMParamsBase)
        /*00a4*/ 	.word	0x00000000


	//----- nvinfo : EIATTR_REGCOUNT
	.align		4
.L_55:
        /*00a8*/ 	.byte	0x04, 0x2f
        /*00aa*/ 	.short	(.L_57 - .L_56)
	.align		4
.L_56:
        /*00ac*/ 	.word	index@(_Z25selective_scan_fwd_kernelI32Selective_Scan_fwd_kernel_traitsILi32ELi4ELi1ELb1ELb0ELb0ELb0EN3c108BFloat16EfEEv13SSMParamsBase)
        /*00b0*/ 	.word	0x0000003b


	//----- nvinfo : EIATTR_FRAME_SIZE
	.align		4
.L_57:
        /*00b4*/ 	.byte	0x04, 0x11
        /*00b6*/ 	.short	(.L_59 - .L_58)
	.align		4
.L_58:
        /*00b8*/ 	.word	index@(_Z25selective_scan_fwd_kernelI32Selective_Scan_fwd_kernel_traitsILi32ELi4ELi1ELb1ELb0ELb0ELb0EN3c108BFloat16EfEEv13SSMParamsBase)
        /*00bc*/ 	.word	0x00000000


	//----- nvinfo : EIATTR_REGCOUNT
	.align		4
.L_59:
        /*00c0*/ 	.byte	0x04, 0x2f
        /*00c2*/ 	.short	(.L_61 - .L_60)
	.align		4
.L_60:
        /*00c4*/ 	.word	index@(_Z25selective_scan_fwd_kernelI32Selective_Scan_fwd_kernel_traitsILi32ELi4ELi1ELb0ELb1ELb1ELb1EN3c108BFloat16EfEEv13SSMParamsBase)
        /*00c8*/ 	.word	0x0000004c


	//----- nvinfo : EIATTR_FRAME_SIZE
	.align		4
.L_61:
        /*00cc*/ 	.byte	0x04, 0x11
        /*00ce*/ 	.short	(.L_63 - .L_62)
	.align		4
.L_62:
        /*00d0*/ 	.word	index@(_Z25selective_scan_fwd_kernelI32Selective_Scan_fwd_kernel_traitsILi32ELi4ELi1ELb0ELb1ELb1ELb1EN3c108BFloat16EfEEv13SSMParamsBase)
        /*00d4*/ 	.word	0x00000000


	//----- nvinfo : EIATTR_REGCOUNT
	.align		4
.L_63:
        /*00d8*/ 	.byte	0x04, 0x2f
        /*00da*/ 	.short	(.L_65 - .L_64)
	.align		4
.L_64:
        /*00dc*/ 	.word	index@(_Z25selective_scan_fwd_kernelI32Selective_Scan_fwd_kernel_traitsILi32ELi4ELi1ELb0ELb1ELb1ELb0EN3c108BFloat16EfEEv13SSMParamsBase)
        /*00e0*/ 	.word	0x0000004e


	//----- nvinfo : EIATTR_FRAME_SIZE
	.align		4
.L_65:
        /*00e4*/ 	.byte	0x04, 0x11
        /*00e6*/ 	.short	(.L_67 - .L_66)
	.align		4
.L_66:
        /*00e8*/ 	.word	index@(_Z25selective_scan_fwd_kernelI32Selective_Scan_fwd_kernel_traitsILi32ELi4ELi1ELb0ELb1ELb1ELb0EN3c108BFloat16EfEEv13SSMParamsBase)
        /*00ec*/ 	.word	0x00000000


	//----- nvinfo : EIATTR_REGCOUNT
	.align		4
.L_67:
        /*00f0*/ 	.byte	0x04, 0x2f
        /*00f2*/ 	.short	(.L_69 - .L_68)
	.align		4
.L_68:
        /*00f4*/ 	.word	index@(_Z25selective_scan_fwd_kernelI32Selective_Scan_fwd_kernel_traitsILi32ELi4ELi1ELb0ELb1ELb0ELb1EN3c108BFloat16EfEEv13SSMParamsBase)
        /*00f8*/ 	.word	0x0000004d


	//----- nvinfo : EIATTR_FRAME_SIZE
	.align		4
.L_69:
        /*00fc*/ 	.byte	0x04, 0x11
        /*00fe*/ 	.short	(.L_71 - .L_70)
	.align		4
.L_70:
        /*0100*/ 	.word	index@(_Z25selective_scan_fwd_kernelI32Selective_Scan_fwd_kernel_traitsILi32ELi4ELi1ELb0ELb1ELb0ELb1EN3c108BFloat16EfEEv13SSMParamsBase)
        /*0104*/ 	.word	0x00000000


	//----- nvinfo : EIATTR_REGCOUNT
	.align		4
.L_71:
        /*0108*/ 	.byte	0x04, 0x2f
        /*010a*/ 	.short	(.L_73 - .L_72)
	.align		4
.L_72:
        /*010c*/ 	.word	index@(_Z25selective_scan_fwd_kernelI32Selective_Scan_fwd_kernel_traitsILi32ELi4ELi1ELb0ELb1ELb0ELb0EN3c108BFloat16EfEEv13SSMParamsBase)
        /*0110*/ 	.word	0x0000004d


	//----- nvinfo : EIATTR_FRAME_SIZE
	.align		4
.L_73:
        /*0114*/ 	.byte	0x04, 0x11
        /*0116*/ 	.short	(.L_75 - .L_74)
	.align		4
.L_74:
        /*0118*/ 	.word	index@(_Z25selective_scan_fwd_kernelI32Selective_Scan_fwd_kernel_traitsILi32ELi4ELi1ELb0ELb1ELb0ELb0EN3c108BFloat16EfEEv13SSMParamsBase)
        /*011c*/ 	.word	0x00000000


	//----- nvinfo : EIATTR_REGCOUNT
	.align		4
.L_75:
        /*0120*/ 	.byte	0x04, 0x2f
        /*0122*/ 	.short	(.L_77 - .L_76)
	.align		4
.L_76:
        /*0124*/ 	.word	index@(_Z25selective_scan_fwd_kernelI32Selective_Scan_fwd_kernel_traitsILi32ELi4ELi1ELb0ELb0ELb1ELb1EN3c108BFloat16EfEEv13SSMParamsBase)
        /*0128*/ 	.word	0x0000004f


	//----- nvinfo : EIATTR_FRAME_SIZE
	.align		4
.L_77:
        /*012c*/ 	.byte	0x04, 0x11
        /*012e*/ 	.short	(.L_79 - .L_78)
	.align		4
.L_78:
        /*0130*/ 	.word	index@(_Z25selective_scan_fwd_kernelI32Selective_Scan_fwd_kernel_traitsILi32ELi4ELi1ELb0ELb0ELb1ELb1EN3c108BFloat16EfEEv13SSMParamsBase)
        /*0134*/ 	.word	0x00000000


	//----- nvinfo : EIATTR_REGCOUNT
	.align		4
.L_79:
        /*0138*/ 	.byte	0x04, 0x2f
        /*013a*/ 	.short	(.L_81 - .L_80)
	.align		4
.L_80:
        /*013c*/ 	.word	index@(_Z25selective_scan_fwd_kernelI32Selective_Scan_fwd_kernel_traitsILi32ELi4ELi1ELb0ELb0ELb1ELb0EN3c108BFloat16EfEEv13SSMParamsBase)
        /*0140*/ 	.word	0x0000004f


	//----- nvinfo : EIATTR_FRAME_SIZE
	.align		4
.L_81:
        /*0144*/ 	.byte	0x04, 0x11
        /*0146*/ 	.short	(.L_83 - .L_82)
	.align		4
.L_82:
        /*0148*/ 	.word	index@(_Z25selective_scan_fwd_kernelI32Selective_Scan_fwd_kernel_traitsILi32ELi4ELi1ELb0ELb0ELb1ELb0EN3c108BFloat16EfEEv13SSMParamsBase)
        /*014c*/ 	.word	0x00000000


	//----- nvinfo : EIATTR_REGCOUNT
	.align		4
.L_83:
        /*0150*/ 	.byte	0x04, 0x2f
        /*0152*/ 	.short	(.L_85 - .L_84)
	.align		4
.L_84:
        /*0154*/ 	.word	index@(_Z25selective_scan_fwd_kernelI32Selective_Scan_fwd_kernel_traitsILi32ELi4ELi1ELb0ELb0ELb0ELb1EN3c108BFloat16EfEEv13SSMParamsBase)
        /*0158*/ 	.word	0x00000040


	//----- nvinfo : EIATTR_FRAME_SIZE
	.align		4
.L_85:
        /*015c*/ 	.byte	0x04, 0x11
        /*015e*/ 	.short	(.L_87 - .L_86)
	.align		4
.L_86:
        /*0160*/ 	.word	index@(_Z25selective_scan_fwd_kernelI32Selective_Scan_fwd_kernel_traitsILi32ELi4ELi1ELb0ELb0ELb0ELb1EN3c108BFloat16EfEEv13SSMParamsBase)
        /*0164*/ 	.word	0x00000000


	//----- nvinfo : EIATTR_REGCOUNT
	.align		4
.L_87:
        /*0168*/ 	.byte	0x04, 0x2f
        /*016a*/ 	.short	(.L_89 - .L_88)
	.align		4
.L_88:
        /*016c*/ 	.word	index@(_Z25selective_scan_fwd_kernelI32Selective_Scan_fwd_kernel_traitsILi32ELi4ELi1ELb0ELb0ELb0ELb0EN3c108BFloat16EfEEv13SSMParamsBase)
        /*0170*/ 	.word	0x00000040


	//----- nvinfo : EIATTR_FRAME_SIZE
	.align		4
.L_89:
        /*0174*/ 	.byte	0x04, 0x11
        /*0176*/ 	.short	(.L_91 - .L_90)
	.align		4
.L_90:
        /*0178*/ 	.word	index@(_Z25selective_scan_fwd_kernelI32Selective_Scan_fwd_kernel_traitsILi32ELi4ELi1ELb0ELb0ELb0ELb0EN3c108BFloat16EfEEv13SSMParamsBase)
        /*017c*/ 	.word	0x00000000


	//----- nvinfo : EIATTR_REGCOUNT
	.align		4
.L_91:
        /*0180*/ 	.byte	0x04, 0x2f
        /*0182*/ 	.short	(.L_93 - .L_92)
	.align		4
.L_92:
        /*0184*/ 	.word	index@(_Z25selective_scan_fwd_kernelI32Selective_Scan_fwd_kernel_traitsILi32ELi8ELi1ELb1ELb1ELb1ELb1EN3c108BFloat16EfEEv13SSMParamsBase)
        /*0188*/ 	.word	0x00000054


	//----- nvinfo : EIATTR_FRAME_SIZE
	.align		4
.L_93:
        /*018c*/ 	.byte	0x04, 0x11
        /*018e*/ 	.short	(.L_95 - .L_94)
	.align		4
.L_94:
        /*0190*/ 	.word	index@(_Z25selective_scan_fwd_kernelI32Selective_Scan_fwd_kernel_traitsILi32ELi8ELi1ELb1ELb1ELb1ELb1EN3c108BFloat16EfEEv13SSMParamsBase)
        /*0194*/ 	.word	0x00000000


	//----- nvinfo : EIATTR_REGCOUNT
	.align		4
.L_95:
        /*0198*/ 	.byte	0x04, 0x2f
        /*019a*/ 	.short	(.L_97 - .L_96)
	.align		4
.L_96:
        /*019c*/ 	.word	index@(_Z25selective_scan_fwd_kernelI32Selective_Scan_fwd_kernel_traitsILi32ELi8ELi1ELb1ELb1ELb1ELb0EN3c108BFloat16EfEEv13SSMParamsBase)
        /*01a0*/ 	.word	0x00000054


	//----- nvinfo : EIATTR_FRAME_SIZE
	.align		4
.L_97:
        /*01a4*/ 	.byte	0x04, 0x11
        /*01a6*/ 	.short	(.L_99 - .L_98)
	.align		4
.L_98:
        /*01a8*/ 	.word	index@(_Z25selective_scan_fwd_kernelI32Selective_Scan_fwd_kernel_traitsILi32ELi8ELi1ELb1ELb1ELb1ELb0EN3c108BFloat16EfEEv13SSMParamsBase)
        /*01ac*/ 	.word	0x00000000


	//----- nvinfo : EIATTR_REGCOUNT
	.align		4
.L_99:
        /*01b0*/ 	.byte	0x04, 0x2f
        /*01b2*/ 	.short	(.L_101 - .L_100)
	.align		4
.L_100:
        /*01b4*/ 	.word	index@(_Z25selective_scan_fwd_kernelI32Selective_Scan_fwd_kernel_traitsILi32ELi8ELi1ELb1ELb1ELb0ELb1EN3c108BFloat16EfEEv13SSMParamsBase)
        /*01b8*/ 	.word	0x00000054


	//----- nvinfo : EIATTR_FRAME_SIZE
	.align		4
.L_101:
        /*01bc*/ 	.byte	0x04, 0x11
        /*01be*/ 	.short	(.L_103 - .L_102)
	.align		4
.L_102:
        /*01c0*/ 	.word	index@(_Z25selective_scan_fwd_kernelI32Selective_Scan_fwd_kernel_traitsILi32ELi8ELi1ELb1ELb1ELb0ELb1EN3c108BFloat16EfEEv13SSMParamsBase)
        /*01c4*/ 	.word	0x00000000


	//----- nvinfo : EIATTR_REGCOUNT
	.align		4
.L_103:
        /*01c8*/ 	.byte	0x04, 0x2f
        /*01ca*/ 	.short	(.L_105 - .L_104)
	.align		4
.L_104:
        /*01cc*/ 	.word	index@(_Z25selective_scan_fwd_kernelI32Selective_Scan_fwd_kernel_traitsILi32ELi8ELi1ELb1ELb1ELb0ELb0EN3c108BFloat16EfEEv13SSMParamsBase)
        /*01d0*/ 	.word	0x00000054


	//----- nvinfo : EIATTR_FRAME_SIZE
	.align		4
.L_105:
        /*01d4*/ 	.byte	0x04, 0x11
        /*01d6*/ 	.short	(.L_107 - .L_106)
	.align		4
.L_106:
        /*01d8*/ 	.word	index@(_Z25selective_scan_fwd_kernelI32Selective_Scan_fwd_kernel_traitsILi32ELi8ELi1ELb1ELb1ELb0ELb0EN3c108BFloat16EfEEv13SSMParamsBase)
        /*01dc*/ 	.word	0x00000000


	//----- nvinfo : EIATTR_REGCOUNT
	.align		4
.L_107:
        /*01e0*/ 	.byte	0x04, 0x2f
        /*01e2*/ 	.short	(.L_109 - .L_108)
	.align		4
.L_108:
        /*01e4*/ 	.word	index@(_Z25selective_scan_fwd_kernelI32Selective_Scan_fwd_kernel_traitsILi32ELi8ELi1ELb1ELb0ELb1ELb1EN3c108BFloat16EfEEv13SSMParamsBase)
        /*01e8*/ 	.word	0x00000050


	//----- nvinfo : EIATTR_FRAME_SIZE
	.align		4
.L_109:
        /*01ec*/ 	.byte	0x04, 0x11
        /*01ee*/ 	.short	(.L_111 - .L_110)
	.align		4
.L_110:
        /*01f0*/ 	.word	index@(_Z25selective_scan_fwd_kernelI32Selective_Scan_fwd_kernel_traitsILi32ELi8ELi1ELb1ELb0ELb1ELb1EN3c108BFloat16EfEEv13SSMParamsBase)
        /*01f4*/ 	.word	0x00000000


	//----- nvinfo : EIATTR_REGCOUNT
	.align		4
.L_111:
        /*01f8*/ 	.byte	0x04, 0x2f
        /*01fa*/ 	.short	(.L_113 - .L_112)
	.align		4
.L_112:
        /*01fc*/ 	.word	index@(_Z25selective_scan_fwd_kernelI32Selective_Scan_fwd_kernel_traitsILi32ELi8ELi1ELb1ELb0ELb1ELb0EN3c108BFloat16EfEEv13SSMParamsBase)
        /*0200*/ 	.word	0x00000050


	//----- nvinfo : EIATTR_FRAME_SIZE
	.align		4
.L_113:
        /*0204*/ 	.byte	0x04, 0x11
        /*0206*/ 	.short	(.L_115 - .L_114)
	.align		4
.L_114:
        /*0208*/ 	.word	index@(_Z25selective_scan_fwd_kernelI32Selective_Scan_fwd_kernel_traitsILi32ELi8ELi1ELb1ELb0ELb1ELb0EN3c108BFloat16EfEEv13SSMParamsBase)
        /*020c*/ 	.word	0x00000000


	//----- nvinfo : EIATTR_REGCOUNT
	.align		4
.L_115:
        /*0210*/ 	.byte	0x04, 0x2f
        /*0212*/ 	.short	(.L_117 - .L_116)
	.align		4
.L_116:
        /*0214*/ 	.word	index@(_Z25selective_scan_fwd_kernelI32Selective_Scan_fwd_kernel_traitsILi32ELi8ELi1ELb1ELb0ELb0ELb1EN3c108BFloat16EfEEv13SSMParamsBase)
        /*0218*/ 	.word	0x00000048


	//----- nvinfo : EIATTR_FRAME_SIZE
	.align		4
.L_117:
        /*021c*/ 	.byte	0x04, 0x11
        /*021e*/ 	.short	(.L_119 - .L_118)
	.align		4
.L_118:
        /*0220*/ 	.word	index@(_Z25selective_scan_fwd_kernelI32Selective_Scan_fwd_kernel_traitsILi32ELi8ELi1ELb1ELb0ELb0ELb1EN3c108BFloat16EfEEv13SSMParamsBase)
        /*0224*/ 	.word	0x00000000


	//----- nvinfo : EIATTR_REGCOUNT
	.align		4
.L_119:
        /*0228*/ 	.byte	0x04, 0x2f
        /*022a*/ 	.short	(.L_121 - .L_120)
	.align		4
.L_120:
        /*022c*/ 	.word	index@(_Z25selective_scan_fwd_kernelI32Selective_Scan_fwd_kernel_traitsILi32ELi8ELi1ELb1ELb0ELb0ELb0EN3c108BFloat16EfEEv13SSMParamsBase)
        /*0230*/ 	.word	0x00000048


	//----- nvinfo : EIATTR_FRAME_SIZE
	.align		4
.L_121:
        /*0234*/ 	.byte	0x04, 0x11
        /*0236*/ 	.short	(.L_123 - .L_122)
	.align		4
.L_122:
        /*0238*/ 	.word	index@(_Z25selective_scan_fwd_kernelI32Selective_Scan_fwd_kernel_traitsILi32ELi8ELi1ELb1ELb0ELb0ELb0EN3c108BFloat16EfEEv13SSMParamsBase)
        /*023c*/ 	.word	0x00000000


	//----- nvinfo : EIATTR_REGCOUNT
	.align		4
.L_123:
        /*0240*/ 	.byte	0x04, 0x2f
        /*0242*/ 	.short	(.L_125 - .L_124)
	.align		4
.L_124:
        /*0244*/ 	.word	index@(_Z25selective_scan_fwd_kernelI32Selective_Scan_fwd_kernel_traitsILi32ELi8ELi1ELb0ELb1ELb1ELb1EN3c108BFloat16EfEEv13SSMParamsBase)
        /*0248*/ 	.word	0x00000074


	//----- nvinfo : EIATTR_FRAME_SIZE
	.align		4
.L_125:
        /*024c*/ 	.byte	0x04, 0x11
        /*024e*/ 	.short	(.L_127 - .L_126)
	.align		4
.L_126:
        /*0250*/ 	.word	index@(_Z25selective_scan_fwd_kernelI32Selective_Scan_fwd_kernel_traitsILi32ELi8ELi1ELb0ELb1ELb1ELb1EN3c108BFloat16EfEEv13SSMParamsBase)
        /*0254*/ 	.word	0x00000000


	//----- nvinfo : EIATTR_REGCOUNT
	.align		4
.L_127:
        /*0258*/ 	.byte	0x04, 0x2f
        /*025a*/ 	.short	(.L_129 - .L_128)
	.align		4
.L_128:
        /*025c*/ 	.word	index@(_Z25selective_scan_fwd_kernelI32Selective_Scan_fwd_kernel_traitsILi32ELi8ELi1ELb0ELb1ELb1ELb0EN3c108BFloat16EfEEv13SSMParamsBase)
        /*0260*/ 	.word	0x00000074


	//----- nvinfo : EIATTR_FRAME_SIZE
	.align		4
.L_129:
        /*0264*/ 	.byte	0x04, 0x11
        /*0266*/ 	.short	(.L_131 - .L_130)
	.align		4
.L_130:
        /*0268*/ 	.word	index@(_Z25selective_scan_fwd_kernelI32Selective_Scan_fwd_kernel_traitsILi32ELi8ELi1ELb0ELb1ELb1ELb0EN3c108BFloat16EfEEv13SSMParamsBase)
        /*026c*/ 	.word	0x00000000


	//----- nvinfo : EIATTR_REGCOUNT
	.align		4
.L_131:
        /*0270*/ 	.byte	0x04, 0x2f
        /*0272*/ 	.short	(.L_133 - .L_132)
	.align		4
.L_132:
        /*0274*/ 	.word	index@(_Z25selective_scan_fwd_kernelI32Selective_Scan_fwd_kernel_traitsILi32ELi8ELi1ELb0ELb1ELb0ELb1EN3c108BFloat16EfEEv13SSMParamsBase)
        /*0278*/ 	.word	0x00000070


	//----- nvinfo : EIATTR_FRAME_SIZE
	.align		4
.L_133:
        /*027c*/ 	.byte	0x04, 0x11
        /*027e*/ 	.short	(.L_135 - .L_134)
	.align		4
.L_134:
        /*0280*/ 	.word	index@(_Z25selective_scan_fwd_kernelI32Selective_Scan_fwd_kernel_traitsILi32ELi8ELi1ELb0ELb1ELb0ELb1EN3c108BFloat16EfEEv13SSMParamsBase)
        /*0284*/ 	.word	0x00000000


	//----- nvinfo : EIATTR_REGCOUNT
	.align		4
.L_135:
        /*0288*/ 	.byte	0x04, 0x2f
        /*028a*/ 	.short	(.L_137 - .L_136)
	.align		4
.L_136:
        /*028c*/ 	.word	index@(_Z25selective_scan_fwd_kernelI32Selective_Scan_fwd_kernel_traitsILi32ELi8ELi1ELb0ELb1ELb0ELb0EN3c108BFloat16EfEEv13SSMParamsBase)
        /*0290*/ 	.word	0x00000070


	//----- nvinfo : EIATTR_FRAME_SIZE
	.align		4
.L_137:
        /*0294*/ 	.byte	0x04, 0x11
        /*0296*/ 	.short	(.L_139 - .L_138)
	.align		4
.L_138:
        /*0298*/ 	.word	index@(_Z25selective_scan_fwd_kernelI32Selective_Scan_fwd_kernel_traitsILi32ELi8ELi1ELb0ELb1ELb0ELb0EN3c108BFloat16EfEEv13SSMParamsBase)
        /*029c*/ 	.word	0x00000000


	//----- nvinfo : EIATTR_REGCOUNT
	.align		4
.L_139:
        /*02a0*/ 	.byte	0x04, 0x2f
        /*02a2*/ 	.short	(.L_141 - .L_140)
	.align		4
.L_140:
        /*02a4*/ 	.word	index@(_Z25selective_scan_fwd_kernelI32Selective_Scan_fwd_kernel_traitsILi32ELi8ELi1ELb0ELb0ELb1ELb1EN3c108BFloat16EfEEv13SSMParamsBase)
        /*02a8*/ 	.word	0x00000072


	//----- nvinfo : EIATTR_FRAME_SIZE
	.align		4
.L_141:
        /*02ac*/ 	.byte	0x04, 0x11
        /*02ae*/ 	.short	(.L_143 - .L_142)
	.align		4
.L_142:
        /*02b0*/ 	.word	index@(_Z25selective_scan_fwd_kernelI32Selective_Scan_fwd_kernel_traitsILi32ELi8ELi1ELb0ELb0ELb1ELb1EN3c108BFloat16EfEEv13SSMParamsBase)
        /*02b4*/ 	.word	0x00000000


	//----- nvinfo : EIATTR_REGCOUNT
	.align		4
.L_143:
        /*02b8*/ 	.byte	0x04, 0x2f
        /*02ba*/ 	.short	(.L_145 - .L_144)
	.align		4
.L_144:
        /*02bc*/ 	.word	index@(_Z25selective_scan_fwd_kernelI32Selective_Scan_fwd_kernel_traitsILi32ELi8ELi1ELb0ELb0ELb1ELb0EN3c108BFloat16EfEEv13SSMParamsBase)
        /*02c0*/ 	.word	0x00000072


	//----- nvinfo : EIATTR_FRAME_SIZE
	.align		4
.L_145:
        /*02c4*/ 	.byte	0x04, 0x11
        /*02c6*/ 	.short	(.L_147 - .L_146)
	.align		4
.L_146:
        /*02c8*/ 	.word	index@(_Z25selective_scan_fwd_kernelI32Selective_Scan_fwd_kernel_traitsILi32ELi8ELi1ELb0ELb0ELb1ELb0EN3c108BFloat16EfEEv13SSMParamsBase)
        /*02cc*/ 	.word	0x00000000


	//----- nvinfo : EIATTR_REGCOUNT
	.align		4
.L_147:
        /*02d0*/ 	.byte	0x04, 0x2f
        /*02d2*/ 	.short	(.L_149 - .L_148)
	.align		4
.L_148:
        /*02d4*/ 	.word	index@(_Z25selective_scan_fwd_kernelI32Selective_Scan_fwd_kernel_traitsILi32ELi8ELi1ELb0ELb0ELb0ELb1EN3c108BFloat16EfEEv13SSMParamsBase)
        /*02d8*/ 	.word	0x00000065


	//----- nvinfo : EIATTR_FRAME_SIZE
	.align		4
.L_149:
        /*02dc*/ 	.byte	0x04, 0x11
        /*02de*/ 	.short	(.L_151 - .L_150)
	.align		4
.L_150:
        /*02e0*/ 	.word	index@(_Z25selective_scan_fwd_kernelI32Selective_Scan_fwd_kernel_traitsILi32ELi8ELi1ELb0ELb0ELb0ELb1EN3c108BFloat16EfEEv13SSMParamsBase)
        /*02e4*/ 	.word	0x00000000


	//----- nvinfo : EIATTR_REGCOUNT
	.align		4
.L_151:
        /*02e8*/ 	.byte	0x04, 0x2f
        /*02ea*/ 	.short	(.L_153 - .L_152)
	.align		4
.L_152:
        /*02ec*/ 	.word	index@(_Z25selective_scan_fwd_kernelI32Selective_Scan_fwd_kernel_traitsILi32ELi8ELi1ELb0ELb0ELb0ELb0EN3c108BFloat16EfEEv13SSMParamsBase)
        /*02f0*/ 	.word	0x00000065


	//----- nvinfo : EIATTR_FRAME_SIZE
	.align		4
.L_153:
        /*02f4*/ 	.byte	0x04, 0x11
        /*02f6*/ 	.short	(.L_155 - .L_154)
	.align		4
.L_154:
        /*02f8*/ 	.word	index@(_Z25selective_scan_fwd_kernelI32Selective_Scan_fwd_kernel_traitsILi32ELi8ELi1ELb0ELb0ELb0ELb0EN3c108BFloat16EfEEv13SSMParamsBase)
        /*02fc*/ 	.word	0x00000000


	//----- nvinfo : EIATTR_REGCOUNT
	.align		4
.L_155:
        /*0300*/ 	.byte	0x04, 0x2f
        /*0302*/ 	.short	(.L_157 - .L_156)
	.align		4
.L_156:
        /*0304*/ 	.word	index@(_Z25selective_scan_fwd_kernelI32Selective_Scan_fwd_kernel_traitsILi32ELi16ELi1ELb1ELb1ELb1ELb1EN3c108BFloat16EfEEv13SSMParamsBase)
        /*0308*/ 	.word	0x0000007d


	//----- nvinfo : EIATTR_FRAME_SIZE
	.align		4
.L_157:
        /*030c*/ 	.byte	0x04, 0x11
        /*030e*/ 	.short	(.L_159 - .L_158)
	.align		4
.L_158:
        /*0310*/ 	.word	index@(_Z25selective_scan_fwd_kernelI32Selective_Scan_fwd_kernel_traitsILi32ELi16ELi1ELb1ELb1ELb1ELb1EN3c108BFloat16EfEEv13SSMParamsBase)
        /*0314*/ 	.word	0x00000000


	//----- nvinfo : EIATTR_REGCOUNT
	.align		4
.L_159:
        /*0318*/ 	.byte	0x04, 0x2f
        /*031a*/ 	.short	(.L_161 - .L_160)
	.align		4
.L_160:
        /*031c*/ 	.word	index@(_Z25selective_scan_fwd_kernelI32Selective_Scan_fwd_kernel_traitsILi32ELi16ELi1ELb1ELb1ELb1ELb0EN3c108BFloat16EfEEv13SSMParamsBase)
        /*0320*/ 	.word	0x0000007d


	//----- nvinfo : EIATTR_FRAME_SIZE
	.align		4
.L_161:
        /*0324*/ 	.byte	0x04, 0x11
        /*0326*/ 	.short	(.L_163 - .L_162)
	.align		4
.L_162:
        /*0328*/ 	.word	index@(_Z25selective_scan_fwd_kernelI32Selective_Scan_fwd_kernel_traitsILi32ELi16ELi1ELb1ELb1ELb1ELb0EN3c108BFloat16EfEEv13SSMParamsBase)
        /*032c*/ 	.word	0x00000000


	//----- nvinfo : EIATTR_REGCOUNT
	.align		4
.L_163:
        /*0330*/ 	.byte	0x04, 0x2f
        /*0332*/ 	.short	(.L_165 - .L_164)
	.align		4
.L_164:
        /*0334*/ 	.word	index@(_Z25selective_scan_fwd_kernelI32Selective_Scan_fwd_kernel_traitsILi32ELi16ELi1ELb1ELb1ELb0ELb1EN3c108BFloat16EfEEv13SSMParamsBase)
        /*0338*/ 	.word	0x00000074


	//----- nvinfo : EIATTR_FRAME_SIZE
	.align		4
.L_165:
        /*033c*/ 	.byte	0x04, 0x11
        /*033e*/ 	.short	(.L_167 - .L_166)
	.align		4
.L_166:
        /*0340*/ 	.word	index@(_Z25selective_scan_fwd_kernelI32Selective_Scan_fwd_kernel_traitsILi32ELi16ELi1ELb1ELb1ELb0ELb1EN3c108BFloat16EfEEv13SSMParamsBase)
        /*0344*/ 	.word	0x00000000


	//----- nvinfo : EIATTR_REGCOUNT
	.align		4
.L_167:
        /*0348*/ 	.byte	0x04, 0x2f
        /*034a*/ 	.short	(.L_169 - .L_168)
	.align		4
.L_168:
        /*034c*/ 	.word	index@(_Z25selective_scan_fwd_kernelI32Selective_Scan_fwd_kernel_traitsILi32ELi16ELi1ELb1ELb1ELb0ELb0EN3c108BFloat16EfEEv13SSMParamsBase)
        /*0350*/ 	.word	0x00000074


	//----- nvinfo : EIATTR_FRAME_SIZE
	.align		4
.L_169:
        /*0354*/ 	.byte	0x04, 0x11
        /*0356*/ 	.short	(.L_171 - .L_170)
	.align		4
.L_170:
        /*0358*/ 	.word	index@(_Z25selective_scan_fwd_kernelI32Selective_Scan_fwd_kernel_traitsILi32ELi16ELi1ELb1ELb1ELb0ELb0EN3c108BFloat16EfEEv13SSMParamsBase)
        /*035c*/ 	.word	0x00000000


	//----- nvinfo : EIATTR_REGCOUNT
	.align		4
.L_171:
        /*0360*/ 	.byte	0x04, 0x2f
        /*0362*/ 	.short	(.L_173 - .L_172)
	.align		4
.L_172:
        /*0364*/ 	.word	index@(_Z25selective_scan_fwd_kernelI32Selective_Scan_fwd_kernel_traitsILi32ELi16ELi1ELb1ELb0ELb1ELb1EN3c108BFloat16EfEEv13SSMParamsBase)
        /*0368*/ 	.word	0x0000007a


	//----- nvinfo : EIATTR_FRAME_SIZE
	.align		4
.L_173:
        /*036c*/ 	.byte	0x04, 0x11
        /*036e*/ 	.short	(.L_175 - .L_174)
	.align		4
.L_174:
        /*0370*/ 	.word	index@(_Z25selective_scan_fwd_kernelI32Selective_Scan_fwd_kernel_traitsILi32ELi16ELi1ELb1ELb0ELb1ELb1EN3c108BFloat16EfEEv13SSMParamsBase)
        /*0374*/ 	.word	0x00000000


	//----- nvinfo : EIATTR_REGCOUNT
	.align		4
.L_175:
        /*0378*/ 	.byte	0x04, 0x2f
        /*037a*/ 	.short	(.L_177 - .L_176)
	.align		4
.L_176:
        /*037c*/ 	.word	index@(_Z25selective_scan_fwd_kernelI32Selective_Scan_fwd_kernel_traitsILi32ELi16ELi1ELb1ELb0ELb1ELb0EN3c108BFloat16EfEEv13SSMParamsBase)
        /*0380*/ 	.word	0x00000076


	//----- nvinfo : EIATTR_FRAME_SIZE
	.align		4
.L_177:
        /*0384*/ 	.byte	0x04, 0x11
        /*0386*/ 	.short	(.L_179 - .L_178)
	.align		4
.L_178:
        /*0388*/ 	.word	index@(_Z25selective_scan_fwd_kernelI32Selective_Scan_fwd_kernel_traitsILi32ELi16ELi1ELb1ELb0ELb1ELb0EN3c108BFloat16EfEEv13SSMParamsBase)
        /*038c*/ 	.word	0x00000000


	//----- nvinfo : EIATTR_REGCOUNT
	.align		4
.L_179:
        /*0390*/ 	.byte	0x04, 0x2f
        /*0392*/ 	.short	(.L_181 - .L_180)
	.align		4
.L_180:
        /*0394*/ 	.word	index@(_Z25selective_scan_fwd_kernelI32Selective_Scan_fwd_kernel_traitsILi32ELi16ELi1ELb1ELb0ELb0ELb1EN3c108BFloat16EfEEv13SSMParamsBase)
        /*0398*/ 	.word	0x0000006a


	//----- nvinfo : EIATTR_FRAME_SIZE
	.align		4
.L_181:
        /*039c*/ 	.byte	0x04, 0x11
        /*039e*/ 	.short	(.L_183 - .L_182)
	.align		4
.L_182:
        /*03a0*/ 	.word	index@(_Z25selective_scan_fwd_kernelI32Selective_Scan_fwd_kernel_traitsILi32ELi16ELi1ELb1ELb0ELb0ELb1EN3c108BFloat16EfEEv13SSMParamsBase)
        /*03a4*/ 	.word	0x00000000


	//----- nvinfo : EIATTR_REGCOUNT
	.align		4
.L_183:
        /*03a8*/ 	.byte	0x04, 0x2f
        /*03aa*/ 	.short	(.L_185 - .L_184)
	.align		4
.L_184:
        /*03ac*/ 	.word	index@(_Z25selective_scan_fwd_kernelI32Selective_Scan_fwd_kernel_traitsILi32ELi16ELi1ELb1ELb0ELb0ELb0EN3c108BFloat16EfEEv13SSMParamsBase)
        /*03b0*/ 	.word	0x0000006a


	//----- nvinfo : EIATTR_FRAME_SIZE
	.align		4
.L_185:
        /*03b4*/ 	.byte	0x04, 0x11
        /*03b6*/ 	.short	(.L_187 - .L_186)
	.align		4
.L_186:
        /*03b8*/ 	.word	index@(_Z25selective_scan_fwd_kernelI32Selective_Scan_fwd_kernel_traitsILi32ELi16ELi1ELb1ELb0ELb0ELb0EN3c108BFloat16EfEEv13SSMParamsBase)
        /*03bc*/ 	.word	0x00000000


	//----- nvinfo : EIATTR_REGCOUNT
	.align		4
.L_187:
        /*03c0*/ 	.byte	0x04, 0x2f
        /*03c2*/ 	.short	(.L_189 - .L_188)
	.align		4
.L_188:
        /*03c4*/ 	.word	index@(_Z25selective_scan_fwd_kernelI32Selective_Scan_fwd_kernel_traitsILi32ELi16ELi1ELb0ELb1ELb1ELb1EN3c108BFloat16EfEEv13SSMParamsBase)
        /*03c8*/ 	.word	0x000000a8


	//----- nvinfo : EIATTR_FRAME_SIZE
	.align		4
.L_189:
        /*03cc*/ 	.byte	0x04, 0x11
        /*03ce*/ 	.short	(.L_191 - .L_190)
	.align		4
.L_190:
        /*03d0*/ 	.word	index@(_Z25selective_scan_fwd_kernelI32Selective_Scan_fwd_kernel_traitsILi32ELi16ELi1ELb0ELb1ELb1ELb1EN3c108BFloat16EfEEv13SSMParamsBase)
        /*03d4*/ 	.word	0x00000000


	//----- nvinfo : EIATTR_REGCOUNT
	.align		4
.L_191:
        /*03d8*/ 	.byte	0x04, 0x2f
        /*03da*/ 	.short	(.L_193 - .L_192)
	.align		4
.L_192:
        /*03dc*/ 	.word	index@(_Z25selective_scan_fwd_kernelI32Selective_Scan_fwd_kernel_traitsILi32ELi16ELi1ELb0ELb1ELb1ELb0EN3c108BFloat16EfEEv13SSMParamsBase)
        /*03e0*/ 	.word	0x000000a8


	//----- nvinfo : EIATTR_FRAME_SIZE
	.align		4
.L_193:
        /*03e4*/ 	.byte	0x04, 0x11
        /*03e6*/ 	.short	(.L_195 - .L_194)
	.align		4
.L_194:
        /*03e8*/ 	.word	index@(_Z25selective_scan_fwd_kernelI32Selective_Scan_fwd_kernel_traitsILi32ELi16ELi1ELb0ELb1ELb1ELb0EN3c108BFloat16EfEEv13SSMParamsBase)
        /*03ec*/ 	.word	0x00000000


	//----- nvinfo : EIATTR_REGCOUNT
	.align		4
.L_195:
        /*03f0*/ 	.byte	0x04, 0x2f
        /*03f2*/ 	.short	(.L_197 - .L_196)
	.align		4
.L_196:
        /*03f4*/ 	.word	index@(_Z25selective_scan_fwd_kernelI32Selective_Scan_fwd_kernel_traitsILi32ELi16ELi1ELb0ELb1ELb0ELb1EN3c108BFloat16EfEEv13SSMParamsBase)
        /*03f8*/ 	.word	0x000000b0


	//----- nvinfo : EIATTR_FRAME_SIZE
	.align		4
.L_197:
        /*03fc*/ 	.byte	0x04, 0x11
        /*03fe*/ 	.short	(.L_199 - .L_198)
	.align		4
.L_198:
        /*0400*/ 	.word	index@(_Z25selective_scan_fwd_kernelI32Selective_Scan_fwd_kernel_traitsILi32ELi16ELi1ELb0ELb1ELb0ELb1EN3c108BFloat16EfEEv13SSMParamsBase)
        /*0404*/ 	.word	0x00000000


	//----- nvinfo : EIATTR_REGCOUNT
	.align		4
.L_199:
        /*0408*/ 	.byte	0x04, 0x2f
        /*040a*/ 	.short	(.L_201 - .L_200)
	.align		4
.L_200:
        /*040c*/ 	.word	index@(_Z25selective_scan_fwd_kernelI32Selective_Scan_fwd_kernel_traitsILi32ELi16ELi1ELb0ELb1ELb0ELb0EN3c108BFloat16EfEEv13SSMParamsBase)
        /*0410*/ 	.word	0x000000af


	//----- nvinfo : EIATTR_FRAME_SIZE
	.align		4
.L_201:
        /*0414*/ 	.byte	0x04, 0x11
        /*0416*/ 	.short	(.L_203 - .L_202)
	.align		4
.L_202:
        /*0418*/ 	.word	index@(_Z25selective_scan_fwd_kernelI32Selective_Scan_fwd_kernel_traitsILi32ELi16ELi1ELb0ELb1ELb0ELb0EN3c108BFloat16EfEEv13SSMParamsBase)
        /*041c*/ 	.word	0x00000000


	//----- nvinfo : EIATTR_REGCOUNT
	.align		4
.L_203:
        /*0420*/ 	.byte	0x04, 0x2f
        /*0422*/ 	.short	(.L_205 - .L_204)
	.align		4
.L_204:
        /*0424*/ 	.word	index@(_Z25selective_scan_fwd_kernelI32Selective_Scan_fwd_kernel_traitsILi32ELi16ELi1ELb0ELb0ELb1ELb1EN3c108BFloat16EfEEv13SSMParamsBase)
        /*0428*/ 	.word	0x000000b3


	//----- nvinfo : EIATTR_FRAME_SIZE
	.align		4
.L_205:
        /*042c*/ 	.byte	0x04, 0x11
        /*042e*/ 	.short	(.L_207 - .L_206)
	.align		4
.L_206:
        /*0430*/ 	.word	index@(_Z25selective_scan_fwd_kernelI32Selective_Scan_fwd_kernel_traitsILi32ELi16ELi1ELb0ELb0ELb1ELb1EN3c108BFloat16EfEEv13SSMParamsBase)
        /*0434*/ 	.word	0x00000000


	//----- nvinfo : EIATTR_REGCOUNT
	.align		4
.L_207:
        /*0438*/ 	.byte	0x04, 0x2f
        /*043a*/ 	.short	(.L_209 - .L_208)
	.align		4
.L_208:
        /*043c*/ 	.word	index@(_Z25selective_scan_fwd_kernelI32Selective_Scan_fwd_kernel_traitsILi32ELi16ELi1ELb0ELb0ELb1ELb0EN3c108BFloat16EfEEv13SSMParamsBase)
        /*0440*/ 	.word	0x000000b2


	//----- nvinfo : EIATTR_FRAME_SIZE
	.align		4
.L_209:
        /*0444*/ 	.byte	0x04, 0x11
        /*0446*/ 	.short	(.L_211 - .L_210)
	.align		4
.L_210:
        /*0448*/ 	.word	index@(_Z25selective_scan_fwd_kernelI32Selective_Scan_fwd_kernel_traitsILi32ELi16ELi1ELb0ELb0ELb1ELb0EN3c108BFloat16EfEEv13SSMParamsBase)
        /*044c*/ 	.word	0x00000000


	//----- nvinfo : EIATTR_REGCOUNT
	.align		4
.L_211:
        /*0450*/ 	.byte	0x04, 0x2f
        /*0452*/ 	.short	(.L_213 - .L_212)
	.align		4
.L_212:
        /*0454*/ 	.word	index@(_Z25selective_scan_fwd_kernelI32Selective_Scan_fwd_kernel_traitsILi32ELi16ELi1ELb0ELb0ELb0ELb1EN3c108BFloat16EfEEv13SSMParamsBase)
        /*0458*/ 	.word	0x000000b0


	//----- nvinfo : EIATTR_FRAME_SIZE
	.align		4
.L_213:
        /*045c*/ 	.byte	0x04, 0x11
        /*045e*/ 	.short	(.L_215 - .L_214)
	.align		4
.L_214:
        /*0460*/ 	.word	index@(_Z25selective_scan_fwd_kernelI32Selective_Scan_fwd_kernel_traitsILi32ELi16ELi1ELb0ELb0ELb0ELb1EN3c108BFloat16EfEEv13SSMParamsBase)
        /*0464*/ 	.word	0x00000000


	//----- nvinfo : EIATTR_REGCOUNT
	.align		4
.L_215:
        /*0468*/ 	.byte	0x04, 0x2f
        /*046a*/ 	.short	(.L_217 - .L_216)
	.align		4
.L_216:
        /*046c*/ 	.word	index@(_Z25selective_scan_fwd_kernelI32Selective_Scan_fwd_kernel_traitsILi32ELi16ELi1ELb0ELb0ELb0ELb0EN3c108BFloat16EfEEv13SSMParamsBase)
        /*0470*/ 	.word	0x000000b0


	//----- nvinfo : EIATTR_FRAME_SIZE
	.align		4
.L_217:
        /*0474*/ 	.byte	0x04, 0x11
        /*0476*/ 	.short	(.L_219 - .L_218)
	.align		4
.L_218:
        /*0478*/ 	.word	index@(_Z25selective_scan_fwd_kernelI32Selective_Scan_fwd_kernel_traitsILi32ELi16ELi1ELb0ELb0ELb0ELb0EN3c108BFloat16EfEEv13SSMParamsBase)
        /*047c*/ 	.word	0x00000000


	//----- nvinfo : EIATTR_REGCOUNT
	.align		4
.L_219:
        /*0480*/ 	.byte	0x04, 0x2f
        /*0482*/ 	.short	(.L_221 - .L_220)
	.align		4
.L_220:
        /*0484*/ 	.word	index@(_Z25selective_scan_fwd_kernelI32Selective_Scan_fwd_kernel_traitsILi64ELi16ELi1ELb1ELb1ELb1ELb1EN3c108BFloat16EfEEv13SSMParamsBase)
        /*0488*/ 	.word	0x00000080


	//----- nvinfo : EIATTR_FRAME_SIZE
	.align		4
.L_221:
        /*048c*/ 	.byte	0x04, 0x11
        /*048e*/ 	.short	(.L_223 - .L_222)
	.align		4
.L_222:
        /*0490*/ 	.word	index@(_Z25selective_scan_fwd_kernelI32Selective_Scan_fwd_kernel_traitsILi64ELi16ELi1ELb1ELb1ELb1ELb1EN3c108BFloat16EfEEv13SSMParamsBase)
        /*0494*/ 	.word	0x00000000


	//----- nvinfo : EIATTR_REGCOUNT
	.align		4
.L_223:
        /*0498*/ 	.byte	0x04, 0x2f
        /*049a*/ 	.short	(.L_225 - .L_224)
	.align		4
.L_224:
        /*049c*/ 	.word	index@(_Z25selective_scan_fwd_kernelI32Selective_Scan_fwd_kernel_traitsILi64ELi16ELi1ELb1ELb1ELb1ELb0EN3c108BFloat16EfEEv13SSMParamsBase)
        /*04a0*/ 	.word	0x00000080


	//----- nvinfo : EIATTR_FRAME_SIZE
	.align		4
.L_225:
        /*04a4*/ 	.byte	0x04, 0x11
        /*04a6*/ 	.short	(.L_227 - .L_226)
	.align		4
.L_226:
        /*04a8*/ 	.word	index@(_Z25selective_scan_fwd_kernelI32Selective_Scan_fwd_kernel_traitsILi64ELi16ELi1ELb1ELb1ELb1ELb0EN3c108BFloat16EfEEv13SSMParamsBase)
        /*04ac*/ 	.word	0x00000000


	//----- nvinfo : EIATTR_REGCOUNT
	.align		4
.L_227:
        /*04b0*/ 	.byte	0x04, 0x2f
        /*04b2*/ 	.short	(.L_229 - .L_228)
	.align		4
.L_228:
        /*04b4*/ 	.word	index@(_Z25selective_scan_fwd_kernelI32Selective_Scan_fwd_kernel_traitsILi64ELi16ELi1ELb1ELb1ELb0ELb1EN3c108BFloat16EfEEv13SSMParamsBase)
        /*04b8*/ 	.word	0x0000007c


	//----- nvinfo : EIATTR_FRAME_SIZE
	.align		4
.L_229:
        /*04bc*/ 	.byte	0x04, 0x11
        /*04be*/ 	.short	(.L_231 - .L_230)
	.align		4
.L_230:
        /*04c0*/ 	.word	index@(_Z25selective_scan_fwd_kernelI32Selective_Scan_fwd_kernel_traitsILi64ELi16ELi1ELb1ELb1ELb0ELb1EN3c108BFloat16EfEEv13SSMParamsBase)
        /*04c4*/ 	.word	0x00000000


	//----- nvinfo : EIATTR_REGCOUNT
	.align		4
.L_231:
        /*04c8*/ 	.byte	0x04, 0x2f
        /*04ca*/ 	.short	(.L_233 - .L_232)
	.align		4
.L_232:
        /*04cc*/ 	.word	index@(_Z25selective_scan_fwd_kernelI32Selective_Scan_fwd_kernel_traitsILi64ELi16ELi1ELb1ELb1ELb0ELb0EN3c108BFloat16EfEEv13SSMParamsBase)
        /*04d0*/ 	.word	0x0000007a


	//----- nvinfo : EIATTR_FRAME_SIZE
	.align		4
.L_233:
        /*04d4*/ 	.byte	0x04, 0x11
        /*04d6*/ 	.short	(.L_235 - .L_234)
	.align		4
.L_234:
        /*04d8*/ 	.word	index@(_Z25selective_scan_fwd_kernelI32Selective_Scan_fwd_kernel_traitsILi64ELi16ELi1ELb1ELb1ELb0ELb0EN3c108BFloat16EfEEv13SSMParamsBase)
        /*04dc*/ 	.word	0x00000000


	//----- nvinfo : EIATTR_REGCOUNT
	.align		4
.L_235:
        /*04e0*/ 	.byte	0x04, 0x2f
        /*04e2*/ 	.short	(.L_237 - .L_236)
	.align		4
.L_236:
        /*04e4*/ 	.word	index@(_Z25selective_scan_fwd_kernelI32Selective_Scan_fwd_kernel_traitsILi64ELi16ELi1ELb1ELb0ELb1ELb1EN3c108BFloat16EfEEv13SSMParamsBase)
        /*04e8*/ 	.word	0x00000080


	//----- nvinfo : EIATTR_FRAME_SIZE
	.align		4
.L_237:
        /*04ec*/ 	.byte	0x04, 0x11
        /*04ee*/ 	.short	(.L_239 - .L_238)
	.align		4
.L_238:
        /*04f0*/ 	.word	index@(_Z25selective_scan_fwd_kernelI32Selective_Scan_fwd_kernel_traitsILi64ELi16ELi1ELb1ELb0ELb1ELb1EN3c108BFloat16EfEEv13SSMParamsBase)
        /*04f4*/ 	.word	0x00000000


	//----- nvinfo : EIATTR_REGCOUNT
	.align		4
.L_239:
        /*04f8*/ 	.byte	0x04, 0x2f
        /*04fa*/ 	.short	(.L_241 - .L_240)
	.align		4
.L_240:
        /*04fc*/ 	.word	index@(_Z25selective_scan_fwd_kernelI32Selective_Scan_fwd_kernel_traitsILi64ELi16ELi1ELb1ELb0ELb1ELb0EN3c108BFloat16EfEEv13SSMParamsBase)
        /*0500*/ 	.word	0x00000080


	//----- nvinfo : EIATTR_FRAME_SIZE
	.align		4
.L_241:
        /*0504*/ 	.byte	0x04, 0x11
        /*0506*/ 	.short	(.L_243 - .L_242)
	.align		4
.L_242:
        /*0508*/ 	.word	index@(_Z25selective_scan_fwd_kernelI32Selective_Scan_fwd_kernel_traitsILi64ELi16ELi1ELb1ELb0ELb1ELb0EN3c108BFloat16EfEEv13SSMParamsBase)
        /*050c*/ 	.word	0x00000000


	//----- nvinfo : EIATTR_REGCOUNT
	.align		4
.L_243:
        /*0510*/ 	.byte	0x04, 0x2f
        /*0512*/ 	.short	(.L_245 - .L_244)
	.align		4
.L_244:
        /*0514*/ 	.word	index@(_Z25selective_scan_fwd_kernelI32Selective_Scan_fwd_kernel_traitsILi64ELi16ELi1ELb1ELb0ELb0ELb1EN3c108BFloat16EfEEv13SSMParamsBase)
        /*0518*/ 	.word	0x00000076


	//----- nvinfo : EIATTR_FRAME_SIZE
	.align		4
.L_245:
        /*051c*/ 	.byte	0x04, 0x11
        /*051e*/ 	.short	(.L_247 - .L_246)
	.align		4
.L_246:
        /*0520*/ 	.word	index@(_Z25selective_scan_fwd_kernelI32Selective_Scan_fwd_kernel_traitsILi64ELi16ELi1ELb1ELb0ELb0ELb1EN3c108BFloat16EfEEv13SSMParamsBase)
        /*0524*/ 	.word	0x00000000


	//----- nvinfo : EIATTR_REGCOUNT
	.align		4
.L_247:
        /*0528*/ 	.byte	0x04, 0x2f
        /*052a*/ 	.short	(.L_249 - .L_248)
	.align		4
.L_248:
        /*052c*/ 	.word	index@(_Z25selective_scan_fwd_kernelI32Selective_Scan_fwd_kernel_traitsILi64ELi16ELi1ELb1ELb0ELb0ELb0EN3c108BFloat16EfEEv13SSMParamsBase)
        /*0530*/ 	.word	0x00000078


	//----- nvinfo : EIATTR_FRAME_SIZE
	.align		4
.L_249:
        /*0534*/ 	.byte	0x04, 0x11
        /*0536*/ 	.short	(.L_251 - .L_250)
	.align		4
.L_250:
        /*0538*/ 	.word	index@(_Z25selective_scan_fwd_kernelI32Selective_Scan_fwd_kernel_traitsILi64ELi16ELi1ELb1ELb0ELb0ELb0EN3c108BFloat16EfEEv13SSMParamsBase)
        /*053c*/ 	.word	0x00000000


	//----- nvinfo : EIATTR_REGCOUNT
	.align		4
.L_251:
        /*0540*/ 	.byte	0x04, 0x2f
        /*0542*/ 	.short	(.L_253 - .L_252)
	.align		4
.L_252:
        /*0544*/ 	.word	index@(_Z25selective_scan_fwd_kernelI32Selective_Scan_fwd_kernel_traitsILi64ELi16ELi1ELb0ELb1ELb1ELb1EN3c108BFloat16EfEEv13SSMParamsBase)
        /*0548*/ 	.word	0x000000a8


	//----- nvinfo : EIATTR_FRAME_SIZE
	.align		4
.L_253:
        /*054c*/ 	.byte	0x04, 0x11
        /*054e*/ 	.short	(.L_255 - .L_254)
	.align		4
.L_254:
        /*0550*/ 	.word	index@(_Z25selective_scan_fwd_kernelI32Selective_Scan_fwd_kernel_traitsILi64ELi16ELi1ELb0ELb1ELb1ELb1EN3c108BFloat16EfEEv13SSMParamsBase)
        /*0554*/ 	.word	0x00000000


	//----- nvinfo : EIATTR_REGCOUNT
	.align		4
.L_255:
        /*0558*/ 	.byte	0x04, 0x2f
        /*055a*/ 	.short	(.L_257 - .L_256)
	.align		4
.L_256:
        /*055c*/ 	.word	index@(_Z25selective_scan_fwd_kernelI32Selective_Scan_fwd_kernel_traitsILi64ELi16ELi1ELb0ELb1ELb1ELb0EN3c108BFloat16EfEEv13SSMParamsBase)
        /*0560*/ 	.word	0x000000a6


	//----- nvinfo : EIATTR_FRAME_SIZE
	.align		4
.L_257:
        /*0564*/ 	.byte	0x04, 0x11
        /*0566*/ 	.short	(.L_259 - .L_258)
	.align		4
.L_258:
        /*0568*/ 	.word	index@(_Z25selective_scan_fwd_kernelI32Selective_Scan_fwd_kernel_traitsILi64ELi16ELi1ELb0ELb1ELb1ELb0EN3c108BFloat16EfEEv13SSMParamsBase)
        /*056c*/ 	.word	0x00000000


	//----- nvinfo : EIATTR_REGCOUNT
	.align		4
.L_259:
        /*0570*/ 	.byte	0x04, 0x2f
        /*0572*/ 	.short	(.L_261 - .L_260)
	.align		4
.L_260:
        /*0574*/ 	.word	index@(_Z25selective_scan_fwd_kernelI32Selective_Scan_fwd_kernel_traitsILi64ELi16ELi1ELb0ELb1ELb0ELb1EN3c108BFloat16EfEEv13SSMParamsBase)
        /*0578*/ 	.word	0x000000a5


	//----- nvinfo : EIATTR_FRAME_SIZE
	.align		4
.L_261:
        /*057c*/ 	.byte	0x04, 0x11
        /*057e*/ 	.short	(.L_263 - .L_262)
	.align		4
.L_262:
        /*0580*/ 	.word	index@(_Z25selective_scan_fwd_kernelI32Selective_Scan_fwd_kernel_traitsILi64ELi16ELi1ELb0ELb1ELb0ELb1EN3c108BFloat16EfEEv13SSMParamsBase)
        /*0584*/ 	.word	0x00000000


	//----- nvinfo : EIATTR_REGCOUNT
	.align		4
.L_263:
        /*0588*/ 	.byte	0x04, 0x2f
        /*058a*/ 	.short	(.L_265 - .L_264)
	.align		4
.L_264:
        /*058c*/ 	.word	index@(_Z25selective_scan_fwd_kernelI32Selective_Scan_fwd_kernel_traitsILi64ELi16ELi1ELb0ELb1ELb0ELb0EN3c108BFloat16EfEEv13SSMParamsBase)
        /*0590*/ 	.word	0x000000a5


	//----- nvinfo : EIATTR_FRAME_SIZE
	.align		4
.L_265:
        /*0594*/ 	.byte	0x04, 0x11
        /*0596*/ 	.short	(.L_267 - .L_266)
	.align		4
.L_266:
        /*0598*/ 	.word	index@(_Z25selective_scan_fwd_kernelI32Selective_Scan_fwd_kernel_traitsILi64ELi16ELi1ELb0ELb1ELb0ELb0EN3c108BFloat16EfEEv13SSMParamsBase)
        /*059c*/ 	.word	0x00000000


	//----- nvinfo : EIATTR_REGCOUNT
	.align		4
.L_267:
        /*05a0*/ 	.byte	0x04, 0x2f
        /*05a2*/ 	.short	(.L_269 - .L_268)
	.align		4
.L_268:
        /*05a4*/ 	.word	index@(_Z25selective_scan_fwd_kernelI32Selective_Scan_fwd_kernel_traitsILi64ELi16ELi1ELb0ELb0ELb1ELb1EN3c108BFloat16EfEEv13SSMParamsBase)
        /*05a8*/ 	.word	0x000000a8


	//----- nvinfo : EIATTR_FRAME_SIZE
	.align		4
.L_269:
        /*05ac*/ 	.byte	0x04, 0x11
        /*05ae*/ 	.short	(.L_271 - .L_270)
	.align		4
.L_270:
        /*05b0*/ 	.word	index@(_Z25selective_scan_fwd_kernelI32Selective_Scan_fwd_kernel_traitsILi64ELi16ELi1ELb0ELb0ELb1ELb1EN3c108BFloat16EfEEv13SSMParamsBase)
        /*05b4*/ 	.word	0x00000000


	//----- nvinfo : EIATTR_REGCOUNT
	.align		4
.L_271:
        /*05b8*/ 	.byte	0x04, 0x2f
        /*05ba*/ 	.short	(.L_273 - .L_272)
	.align		4
.L_272:
        /*05bc*/ 	.word	index@(_Z25selective_scan_fwd_kernelI32Selective_Scan_fwd_kernel_traitsILi64ELi16ELi1ELb0ELb0ELb1ELb0EN3c108BFloat16EfEEv13SSMParamsBase)
        /*05c0*/ 	.word	0x000000a8


	//----- nvinfo : EIATTR_FRAME_SIZE
	.align		4
.L_273:
        /*05c4*/ 	.byte	0x04, 0x11
        /*05c6*/ 	.short	(.L_275 - .L_274)
	.align		4
.L_274:
        /*05c8*/ 	.word	index@(_Z25selective_scan_fwd_kernelI32Selective_Scan_fwd_kernel_traitsILi64ELi16ELi1ELb0ELb0ELb1ELb0EN3c108BFloat16EfEEv13SSMParamsBase)
        /*05cc*/ 	.word	0x00000000


	//----- nvinfo : EIATTR_REGCOUNT
	.align		4
.L_275:
        /*05d0*/ 	.byte	0x04, 0x2f
        /*05d2*/ 	.short	(.L_277 - .L_276)
	.align		4
.L_276:
        /*05d4*/ 	.word	index@(_Z25selective_scan_fwd_kernelI32Selective_Scan_fwd_kernel_traitsILi64ELi16ELi1ELb0ELb0ELb0ELb1EN3c108BFloat16EfEEv13SSMParamsBase)
        /*05d8*/ 	.word	0x0000009c


	//----- nvinfo : EIATTR_FRAME_SIZE
	.align		4
.L_277:
        /*05dc*/ 	.byte	0x04, 0x11
        /*05de*/ 	.short	(.L_279 - .L_278)
	.align		4
.L_278:
        /*05e0*/ 	.word	index@(_Z25selective_scan_fwd_kernelI32Selective_Scan_fwd_kernel_traitsILi64ELi16ELi1ELb0ELb0ELb0ELb1EN3c108BFloat16EfEEv13SSMParamsBase)
        /*05e4*/ 	.word	0x00000000


	//----- nvinfo : EIATTR_REGCOUNT
	.align		4
.L_279:
        /*05e8*/ 	.byte	0x04, 0x2f
        /*05ea*/ 	.short	(.L_281 - .L_280)
	.align		4
.L_280:
        /*05ec*/ 	.word	index@(_Z25selective_scan_fwd_kernelI32Selective_Scan_fwd_kernel_traitsILi64ELi16ELi1ELb0ELb0ELb0ELb0EN3c108BFloat16EfEEv13SSMParamsBase)
        /*05f0*/ 	.word	0x0000009b


	//----- nvinfo : EIATTR_FRAME_SIZE
	.align		4
.L_281:
        /*05f4*/ 	.byte	0x04, 0x11
        /*05f6*/ 	.short	(.L_283 - .L_282)
	.align		4
.L_282:
        /*05f8*/ 	.word	index@(_Z25selective_scan_fwd_kernelI32Selective_Scan_fwd_kernel_traitsILi64ELi16ELi1ELb0ELb0ELb0ELb0EN3c108BFloat16EfEEv13SSMParamsBase)
        /*05fc*/ 	.word	0x00000000


	//----- nvinfo : EIATTR_REGCOUNT
	.align		4
.L_283:
        /*0600*/ 	.byte	0x04, 0x2f
        /*0602*/ 	.short	(.L_285 - .L_284)
	.align		4
.L_284:
        /*0604*/ 	.word	index@(_Z25selective_scan_fwd_kernelI32Selective_Scan_fwd_kernel_traitsILi128ELi16ELi1ELb1ELb1ELb1ELb1EN3c108BFloat16EfEEv13SSMParamsBase)
        /*0608*/ 	.word	0x00000080


	//----- nvinfo : EIATTR_FRAME_SIZE
	.align		4
.L_285:
        /*060c*/ 	.byte	0x04, 0x11
        /*060e*/ 	.short	(.L_287 - .L_286)
	.align		4
.L_286:
        /*0610*/ 	.word	index@(_Z25selective_scan_fwd_kernelI32Selective_Scan_fwd_kernel_traitsILi128ELi16ELi1ELb1ELb1ELb1ELb1EN3c108BFloat16EfEEv13SSMParamsBase)
        /*0614*/ 	.word	0x00000000


	//----- nvinfo : EIATTR_REGCOUNT
	.align		4
.L_287:
        /*0618*/ 	.byte	0x04, 0x2f
        /*061a*/ 	.short	(.L_289 - .L_288)
	.align		4
.L_288:
        /*061c*/ 	.word	index@(_Z25selective_scan_fwd_kernelI32Selective_Scan_fwd_kernel_traitsILi128ELi16ELi1ELb1ELb1ELb1ELb0EN3c108BFloat16EfEEv13SSMParamsBase)
        /*0620*/ 	.word	0x00000080


	//----- nvinfo : EIATTR_FRAME_SIZE
	.align		4
.L_289:
        /*0624*/ 	.byte	0x04, 0x11
        /*0626*/ 	.short	(.L_291 - .L_290)
	.align		4
.L_290:
        /*0628*/ 	.word	index@(_Z25selective_scan_fwd_kernelI32Selective_Scan_fwd_kernel_traitsILi128ELi16ELi1ELb1ELb1ELb1ELb0EN3c108BFloat16EfEEv13SSMParamsBase)
        /*062c*/ 	.word	0x00000000


	//----- nvinfo : EIATTR_REGCOUNT
	.align		4
.L_291:
        /*0630*/ 	.byte	0x04, 0x2f
        /*0632*/ 	.short	(.L_293 - .L_292)
	.align		4
.L_292:
        /*0634*/ 	.word	index@(_Z25selective_scan_fwd_kernelI32Selective_Scan_fwd_kernel_traitsILi128ELi16ELi1ELb1ELb1ELb0ELb1EN3c108BFloat16EfEEv13SSMParamsBase)
        /*0638*/ 	.word	0x00000080


	//----- nvinfo : EIATTR_FRAME_SIZE
	.align		4
.L_293:
        /*063c*/ 	.byte	0x04, 0x11
        /*063e*/ 	.short	(.L_295 - .L_294)
	.align		4
.L_294:
        /*0640*/ 	.word	index@(_Z25selective_scan_fwd_kernelI32Selective_Scan_fwd_kernel_traitsILi128ELi16ELi1ELb1ELb1ELb0ELb1EN3c108BFloat16EfEEv13SSMParamsBase)
        /*0644*/ 	.word	0x00000000


	//----- nvinfo : EIATTR_REGCOUNT
	.align		4
.L_295:
        /*0648*/ 	.byte	0x04, 0x2f
        /*064a*/ 	.short	(.L_297 - .L_296)
	.align		4
.L_296:
        /*064c*/ 	.word	index@(_Z25selective_scan_fwd_kernelI32Selective_Scan_fwd_kernel_traitsILi128ELi16ELi1ELb1ELb1ELb0ELb0EN3c108BFloat16EfEEv13SSMParamsBase)
        /*0650*/ 	.word	0x0000007e


	//----- nvinfo : EIATTR_FRAME_SIZE
	.align		4
.L_297:
        /*0654*/ 	.byte	0x04, 0x11
        /*0656*/ 	.short	(.L_299 - .L_298)
	.align		4
.L_298:
        /*0658*/ 	.word	index@(_Z25selective_scan_fwd_kernelI32Selective_Scan_fwd_kernel_traitsILi128ELi16ELi1ELb1ELb1ELb0ELb0EN3c108BFloat16EfEEv13SSMParamsBase)
        /*065c*/ 	.word	0x00000000


	//----- nvinfo : EIATTR_REGCOUNT
	.align		4
.L_299:
        /*0660*/ 	.byte	0x04, 0x2f
        /*0662*/ 	.short	(.L_301 - .L_300)
	.align		4
.L_300:
        /*0664*/ 	.word	index@(_Z25selective_scan_fwd_kernelI32Selective_Scan_fwd_kernel_traitsILi128ELi16ELi1ELb1ELb0ELb1ELb1EN3c108BFloat16EfEEv13SSMParamsBase)
        /*0668*/ 	.word	0x00000080


	//----- nvinfo : EIATTR_FRAME_SIZE
	.align		4
.L_301:
        /*066c*/ 	.byte	0x04, 0x11
        /*066e*/ 	.short	(.L_303 - .L_302)
	.align		4
.L_302:
        /*0670*/ 	.word	index@(_Z25selective_scan_fwd_kernelI32Selective_Scan_fwd_kernel_traitsILi128ELi16ELi1ELb1ELb0ELb1ELb1EN3c108BFloat16EfEEv13SSMParamsBase)
        /*0674*/ 	.word	0x00000000


	//----- nvinfo : EIATTR_REGCOUNT
	.align		4
.L_303:
        /*0678*/ 	.byte	0x04, 0x2f
        /*067a*/ 	.short	(.L_305 - .L_304)
	.align		4
.L_304:
        /*067c*/ 	.word	index@(_Z25selective_scan_fwd_kernelI32Selective_Scan_fwd_kernel_traitsILi128ELi16ELi1ELb1ELb0ELb1ELb0EN3c108BFloat16EfEEv13SSMParamsBase)
        /*0680*/ 	.word	0x0000007f


	//----- nvinfo : EIATTR_FRAME_SIZE
	.align		4
.L_305:
        /*0684*/ 	.byte	0x04, 0x11
        /*0686*/ 	.short	(.L_307 - .L_306)
	.align		4
.L_306:
        /*0688*/ 	.word	index@(_Z25selective_scan_fwd_kernelI32Selective_Scan_fwd_kernel_traitsILi128ELi16ELi1ELb1ELb0ELb1ELb0EN3c108BFloat16EfEEv13SSMParamsBase)
        /*068c*/ 	.word	0x00000000


	//----- nvinfo : EIATTR_REGCOUNT
	.align		4
.L_307:
        /*0690*/ 	.byte	0x04, 0x2f
        /*0692*/ 	.short	(.L_309 - .L_308)
	.align		4
.L_308:
        /*0694*/ 	.word	index@(_Z25selective_scan_fwd_kernelI32Selective_Scan_fwd_kernel_traitsILi128ELi16ELi1ELb1ELb0ELb0ELb1EN3c108BFloat16EfEEv13SSMParamsBase)
        /*0698*/ 	.word	0x0000007a


	//----- nvinfo : EIATTR_FRAME_SIZE
	.align		4
.L_309:
        /*069c*/ 	.byte	0x04, 0x11
        /*069e*/ 	.short	(.L_311 - .L_310)
	.align		4
.L_310:
        /*06a0*/ 	.word	index@(_Z25selective_scan_fwd_kernelI32Selective_Scan_fwd_kernel_traitsILi128ELi16ELi1ELb1ELb0ELb0ELb1EN3c108BFloat16EfEEv13SSMParamsBase)
        /*06a4*/ 	.word	0x00000000


	//----- nvinfo : EIATTR_REGCOUNT
	.align		4
.L_311:
        /*06a8*/ 	.byte	0x04, 0x2f
        /*06aa*/ 	.short	(.L_313 - .L_312)
	.align		4
.L_312:
        /*06ac*/ 	.word	index@(_Z25selective_scan_fwd_kernelI32Selective_Scan_fwd_kernel_traitsILi128ELi16ELi1ELb1ELb0ELb0ELb0EN3c108BFloat16EfEEv13SSMParamsBase)
        /*06b0*/ 	.word	0x0000007a


	//----- nvinfo : EIATTR_FRAME_SIZE
	.align		4
.L_313:
        /*06b4*/ 	.byte	0x04, 0x11
        /*06b6*/ 	.short	(.L_315 - .L_314)
	.align		4
.L_314:
        /*06b8*/ 	.word	index@(_Z25selective_scan_fwd_kernelI32Selective_Scan_fwd_kernel_traitsILi128ELi16ELi1ELb1ELb0ELb0ELb0EN3c108BFloat16EfEEv13SSMParamsBase)
        /*06bc*/ 	.word	0x00000000


	//----- nvinfo : EIATTR_REGCOUNT
	.align		4
.L_315:
        /*06c0*/ 	.byte	0x04, 0x2f
        /*06c2*/ 	.short	(.L_317 - .L_316)
	.align		4
.L_316:
        /*06c4*/ 	.word	index@(_Z25selective_scan_fwd_kernelI32Selective_Scan_fwd_kernel_traitsILi128ELi16ELi1ELb0ELb1ELb1ELb1EN3c108BFloat16EfEEv13SSMParamsBase)
        /*06c8*/ 	.word	0x000000a8


	//----- nvinfo : EIATTR_FRAME_SIZE
	.align		4
.L_317:
        /*06cc*/ 	.byte	0x04, 0x11
        /*06ce*/ 	.short	(.L_319 - .L_318)
	.align		4
.L_318:
        /*06d0*/ 	.word	index@(_Z25selective_scan_fwd_kernelI32Selective_Scan_fwd_kernel_traitsILi128ELi16ELi1ELb0ELb1ELb1ELb1EN3c108BFloat16EfEEv13SSMParamsBase)
        /*06d4*/ 	.word	0x00000000


	//----- nvinfo : EIATTR_REGCOUNT
	.align		4
.L_319:
        /*06d8*/ 	.byte	0x04, 0x2f
        /*06da*/ 	.short	(.L_321 - .L_320)
	.align		4
.L_320:
        /*06dc*/ 	.word	index@(_Z25selective_scan_fwd_kernelI32Selective_Scan_fwd_kernel_traitsILi128ELi16ELi1ELb0ELb1ELb1ELb0EN3c108BFloat16EfEEv13SSMParamsBase)
        /*06e0*/ 	.word	0x000000a8


	//----- nvinfo : EIATTR_FRAME_SIZE
	.align		4
.L_321:
        /*06e4*/ 	.byte	0x04, 0x11
        /*06e6*/ 	.short	(.L_323 - .L_322)
	.align		4
.L_322:
        /*06e8*/ 	.word	index@(_Z25selective_scan_fwd_kernelI32Selective_Scan_fwd_kernel_traitsILi128ELi16ELi1ELb0ELb1ELb1ELb0EN3c108BFloat16EfEEv13SSMParamsBase)
        /*06ec*/ 	.word	0x00000000


	//----- nvinfo : EIATTR_REGCOUNT
	.align		4
.L_323:
        /*06f0*/ 	.byte	0x04, 0x2f
        /*06f2*/ 	.short	(.L_325 - .L_324)
	.align		4
.L_324:
        /*06f4*/ 	.word	index@(_Z25selective_scan_fwd_kernelI32Selective_Scan_fwd_kernel_traitsILi128ELi16ELi1ELb0ELb1ELb0ELb1EN3c108BFloat16EfEEv13SSMParamsBase)
        /*06f8*/ 	.word	0x000000a8


	//----- nvinfo : EIATTR_FRAME_SIZE
	.align		4
.L_325:
        /*06fc*/ 	.byte	0x04, 0x11
        /*06fe*/ 	.short	(.L_327 - .L_326)
	.align		4
.L_326:
        /*0700*/ 	.word	index@(_Z25selective_scan_fwd_kernelI32Selective_Scan_fwd_kernel_traitsILi128ELi16ELi1ELb0ELb1ELb0ELb1EN3c108BFloat16EfEEv13SSMParamsBase)
        /*0704*/ 	.word	0x00000000


	//----- nvinfo : EIATTR_REGCOUNT
	.align		4
.L_327:
        /*0708*/ 	.byte	0x04, 0x2f
        /*070a*/ 	.short	(.L_329 - .L_328)
	.align		4
.L_328:
        /*070c*/ 	.word	index@(_Z25selective_scan_fwd_kernelI32Selective_Scan_fwd_kernel_traitsILi128ELi16ELi1ELb0ELb1ELb0ELb0EN3c108BFloat16EfEEv13SSMParamsBase)
        /*0710*/ 	.word	0x000000a8


	//----- nvinfo : EIATTR_FRAME_SIZE
	.align		4
.L_329:
        /*0714*/ 	.byte	0x04, 0x11
        /*0716*/ 	.short	(.L_331 - .L_330)
	.align		4
.L_330:
        /*0718*/ 	.word	index@(_Z25selective_scan_fwd_kernelI32Selective_Scan_fwd_kernel_traitsILi128ELi16ELi1ELb0ELb1ELb0ELb0EN3c108BFloat16EfEEv13SSMParamsBase)
        /*071c*/ 	.word	0x00000000


	//----- nvinfo : EIATTR_REGCOUNT
	.align		4
.L_331:
        /*0720*/ 	.byte	0x04, 0x2f
        /*0722*/ 	.short	(.L_333 - .L_332)
	.align		4
.L_332:
        /*0724*/ 	.word	index@(_Z25selective_scan_fwd_kernelI32Selective_Scan_fwd_kernel_traitsILi128ELi16ELi1ELb0ELb0ELb1ELb1EN3c108BFloat16EfEEv13SSMParamsBase)
        /*0728*/ 	.word	0x000000a8


	//----- nvinfo : EIATTR_FRAME_SIZE
	.align		4
.L_333:
        /*072c*/ 	.byte	0x04, 0x11
        /*072e*/ 	.short	(.L_335 - .L_334)
	.align		4
.L_334:
        /*0730*/ 	.word	index@(_Z25selective_scan_fwd_kernelI32Selective_Scan_fwd_kernel_traitsILi128ELi16ELi1ELb0ELb0ELb1ELb1EN3c108BFloat16EfEEv13SSMParamsBase)
        /*0734*/ 	.word	0x00000000


	//----- nvinfo : EIATTR_REGCOUNT
	.align		4
.L_335:
        /*0738*/ 	.byte	0x04, 0x2f
        /*073a*/ 	.short	(.L_337 - .L_336)
	.align		4
.L_336:
        /*073c*/ 	.word	index@(_Z25selective_scan_fwd_kernelI32Selective_Scan_fwd_kernel_traitsILi128ELi16ELi1ELb0ELb0ELb1ELb0EN3c108BFloat16EfEEv13SSMParamsBase)
        /*0740*/ 	.word	0x000000a8


	//----- nvinfo : EIATTR_FRAME_SIZE
	.align		4
.L_337:
        /*0744*/ 	.byte	0x04, 0x11
        /*0746*/ 	.short	(.L_339 - .L_338)
	.align		4
.L_338:
        /*0748*/ 	.word	index@(_Z25selective_scan_fwd_kernelI32Selective_Scan_fwd_kernel_traitsILi128ELi16ELi1ELb0ELb0ELb1ELb0EN3c108BFloat16EfEEv13SSMParamsBase)
        /*074c*/ 	.word	0x00000000


	//----- nvinfo : EIATTR_REGCOUNT
	.align		4
.L_339:
        /*0750*/ 	.byte	0x04, 0x2f
        /*0752*/ 	.short	(.L_341 - .L_340)
	.align		4
.L_340:
        /*0754*/ 	.word	index@(_Z25selective_scan_fwd_kernelI32Selective_Scan_fwd_kernel_traitsILi128ELi16ELi1ELb0ELb0ELb0ELb1EN3c108BFloat16EfEEv13SSMParamsBase)
        /*0758*/ 	.word	0x0000009b


	//----- nvinfo : EIATTR_FRAME_SIZE
	.align		4
.L_341:
        /*075c*/ 	.byte	0x04, 0x11
        /*075e*/ 	.short	(.L_343 - .L_342)
	.align		4
.L_342:
        /*0760*/ 	.word	index@(_Z25selective_scan_fwd_kernelI32Selective_Scan_fwd_kernel_traitsILi128ELi16ELi1ELb0ELb0ELb0ELb1EN3c108BFloat16EfEEv13SSMParamsBase)
        /*0764*/ 	.word	0x00000000


	//----- nvinfo : EIATTR_REGCOUNT
	.align		4
.L_343:
        /*0768*/ 	.byte	0x04, 0x2f
        /*076a*/ 	.short	(.L_345 - .L_344)
	.align		4
.L_344:
        /*076c*/ 	.word	index@(_Z25selective_scan_fwd_kernelI32Selective_Scan_fwd_kernel_traitsILi128ELi16ELi1ELb0ELb0ELb0ELb0EN3c108BFloat16EfEEv13SSMParamsBase)
        /*0770*/ 	.word	0x0000009c


	//----- nvinfo : EIATTR_FRAME_SIZE
	.align		4
.L_345:
        /*0774*/ 	.byte	0x04, 0x11
        /*0776*/ 	.short	(.L_347 - .L_346)
	.align		4
.L_346:
        /*0778*/ 	.word	index@(_Z25selective_scan_fwd_kernelI32Selective_Scan_fwd_kernel_traitsILi128ELi16ELi1ELb0ELb0ELb0ELb0EN3c108BFloat16EfEEv13SSMParamsBase)
        /*077c*/ 	.word	0x00000000


	//----- nvinfo : EIATTR_REGCOUNT
	.align		4
.L_347:
        /*0780*/ 	.byte	0x04, 0x2f
        /*0782*/ 	.short	(.L_349 - .L_348)
	.align		4
.L_348:
        /*0784*/ 	.word	index@(_Z25selective_scan_fwd_kernelI32Selective_Scan_fwd_kernel_traitsILi32ELi4ELi1ELb1ELb1ELb1ELb1EN3c108BFloat16ENS1_7complexIfEEEEv13SSMParamsBase)
        /*0788*/ 	.word	0x00000050


	//----- nvinfo : EIATTR_FRAME_SIZE
	.align		4
.L_349:
        /*078c*/ 	.byte	0x04, 0x11
        /*078e*/ 	.short	(.L_351 - .L_350)
	.align		4
.L_350:
        /*0790*/ 	.word	index@(_Z25selective_scan_fwd_kernelI32Selective_Scan_fwd_kernel_traitsILi32ELi4ELi1ELb1ELb1ELb1ELb1EN3c108BFloat16ENS1_7complexIfEEEEv13SSMParamsBase)
        /*0794*/ 	.word	0x00000000


	//----- nvinfo : EIATTR_REGCOUNT
	.align		4
.L_351:
        /*0798*/ 	.byte	0x04, 0x2f
        /*079a*/ 	.short	(.L_353 - .L_352)
	.align		4
.L_352:
        /*079c*/ 	.word	index@(_Z25selective_scan_fwd_kernelI32Selective_Scan_fwd_kernel_traitsILi32ELi4ELi1ELb1ELb1ELb1ELb0EN3c108BFloat16ENS1_7complexIfEEEEv13SSMParamsBase)
        /*07a0*/ 	.word	0x00000050


	//----- nvinfo : EIATTR_FRAME_SIZE
	.align		4
.L_353:
        /*07a4*/ 	.byte	0x04, 0x11
        /*07a6*/ 	.short	(.L_355 - .L_354)
	.align		4
.L_354:
        /*07a8*/ 	.word	index@(_Z25selective_scan_fwd_kernelI32Selective_Scan_fwd_kernel_traitsILi32ELi4ELi1ELb1ELb1ELb1ELb0EN3c108BFloat16ENS1_7complexIfEEEEv13SSMParamsBase)
        /*07ac*/ 	.word	0x00000000


	//----- nvinfo : EIATTR_REGCOUNT
	.align		4
.L_355:
        /*07b0*/ 	.byte	0x04, 0x2f
        /*07b2*/ 	.short	(.L_357 - .L_356)
	.align		4
.L_356:
        /*07b4*/ 	.word	index@(_Z25selective_scan_fwd_kernelI32Selective_Scan_fwd_kernel_traitsILi32ELi4ELi1ELb1ELb1ELb0ELb1EN3c108BFloat16ENS1_7complexIfEEEEv13SSMParamsBase)
        /*07b8*/ 	.word	0x00000050


	//----- nvinfo : EIATTR_FRAME_SIZE
	.align		4
.L_357:
        /*07bc*/ 	.byte	0x04, 0x11
        /*07be*/ 	.short	(.L_359 - .L_358)
	.align		4
.L_358:
        /*07c0*/ 	.word	index@(_Z25selective_scan_fwd_kernelI32Selective_Scan_fwd_kernel_traitsILi32ELi4ELi1ELb1ELb1ELb0ELb1EN3c108BFloat16ENS1_7complexIfEEEEv13SSMParamsBase)
        /*07c4*/ 	.word	0x00000000


	//----- nvinfo : EIATTR_REGCOUNT
	.align		4
.L_359:
        /*07c8*/ 	.byte	0x04, 0x2f
        /*07ca*/ 	.short	(.L_361 - .L_360)
	.align		4
.L_360:
        /*07cc*/ 	.word	index@(_Z25selective_scan_fwd_kernelI32Selective_Scan_fwd_kernel_traitsILi32ELi4ELi1ELb1ELb1ELb0ELb0EN3c108BFloat16ENS1_7complexIfEEEEv13SSMParamsBase)
        /*07d0*/ 	.word	0x00000050


	//----- nvinfo : EIATTR_FRAME_SIZE
	.align		4
.L_361:
        /*07d4*/ 	.byte	0x04, 0x11
        /*07d6*/ 	.short	(.L_363 - .L_362)
	.align		4
.L_362:
        /*07d8*/ 	.word	index@(_Z25selective_scan_fwd_kernelI32Selective_Scan_fwd_kernel_traitsILi32ELi4ELi1ELb1ELb1ELb0ELb0EN3c108BFloat16ENS1_7complexIfEEEEv13SSMParamsBase)
        /*07dc*/ 	.word	0x00000000


	//----- nvinfo : EIATTR_REGCOUNT
	.align		4
.L_363:
        /*07e0*/ 	.byte	0x04, 0x2f
        /*07e2*/ 	.short	(.L_365 - .L_364)
	.align		4
.L_364:
        /*07e4*/ 	.word	index@(_Z25selective_scan_fwd_kernelI32Selective_Scan_fwd_kernel_traitsILi32ELi4ELi1ELb1ELb0ELb1ELb1EN3c108BFloat16ENS1_7complexIfEEEEv13SSMParamsBase)
        /*07e8*/ 	.word	0x0000004e


	//----- nvinfo : EIATTR_FRAME_SIZE
	.align		4
.L_365:
        /*07ec*/ 	.byte	0x04, 0x11
        /*07ee*/ 	.short	(.L_367 - .L_366)
	.align		4
.L_366:
        /*07f0*/ 	.word	index@(_Z25selective_scan_fwd_kernelI32Selective_Scan_fwd_kernel_traitsILi32ELi4ELi1ELb1ELb0ELb1ELb1EN3c108BFloat16ENS1_7complexIfEEEEv13SSMParamsBase)
        /*07f4*/ 	.word	0x00000000


	//----- nvinfo : EIATTR_REGCOUNT
	.align		4
.L_367:
        /*07f8*/ 	.byte	0x04, 0x2f
        /*07fa*/ 	.short	(.L_369 - .L_368)
	.align		4
.L_368:
        /*07fc*/ 	.word	index@(_Z25selective_scan_fwd_kernelI32Selective_Scan_fwd_kernel_traitsILi32ELi4ELi1ELb1ELb0ELb1ELb0EN3c108BFloat16ENS1_7complexIfEEEEv13SSMParamsBase)
        /*0800*/ 	.word	0x0000004e


	//----- nvinfo : EIATTR_FRAME_SIZE
	.align		4
.L_369:
        /*0804*/ 	.byte	0x04, 0x11
        /*0806*/ 	.short	(.L_371 - .L_370)
	.align		4
.L_370:
        /*0808*/ 	.word	index@(_Z25selective_scan_fwd_kernelI32Selective_Scan_fwd_kernel_traitsILi32ELi4ELi1ELb1ELb0ELb1ELb0EN3c108BFloat16ENS1_7complexIfEEEEv13SSMParamsBase)
        /*080c*/ 	.word	0x00000000


	//----- nvinfo : EIATTR_REGCOUNT
	.align		4
.L_371:
        /*0810*/ 	.byte	0x04, 0x2f
        /*0812*/ 	.short	(.L_373 - .L_372)
	.align		4
.L_372:
        /*0814*/ 	.word	index@(_Z25selective_scan_fwd_kernelI32Selective_Scan_fwd_kernel_traitsILi32ELi4ELi1ELb1ELb0ELb0ELb1EN3c108BFloat16ENS1_7complexIfEEEEv13SSMParamsBase)
        /*0818*/ 	.word	0x00000048


	//----- nvinfo : EIATTR_FRAME_SIZE
	.align		4
.L_373:
        /*081c*/ 	.byte	0x04, 0x11
        /*081e*/ 	.short	(.L_375 - .L_374)
	.align		4
.L_374:
        /*0820*/ 	.word	index@(_Z25selective_scan_fwd_kernelI32Selective_Scan_fwd_kernel_traitsILi32ELi4ELi1ELb1ELb0ELb0ELb1EN3c108BFloat16ENS1_7complexIfEEEEv13SSMParamsBase)
        /*0824*/ 	.word	0x00000000


	//----- nvinfo : EIATTR_REGCOUNT
	.align		4
.L_375:
        /*0828*/ 	.byte	0x04, 0x2f
        /*082a*/ 	.short	(.L_377 - .L_376)
	.align		4
.L_376:
        /*082c*/ 	.word	index@(_Z25selective_scan_fwd_kernelI32Selective_Scan_fwd_kernel_traitsILi32ELi4ELi1ELb1ELb0ELb0ELb0EN3c108BFloat16ENS1_7complexIfEEEEv13SSMParamsBase)
        /*0830*/ 	.word	0x00000048


	//----- nvinfo : EIATTR_FRAME_SIZE
	.align		4
.L_377:
        /*0834*/ 	.byte	0x04, 0x11
        /*0836*/ 	.short	(.L_379 - .L_378)
	.align		4
.L_378:
        /*0838*/ 	.word	index@(_Z25selective_scan_fwd_kernelI32Selective_Scan_fwd_kernel_traitsILi32ELi4ELi1ELb1ELb0ELb0ELb0EN3c108BFloat16ENS1_7complexIfEEEEv13SSMParamsBase)
        /*083c*/ 	.word	0x00000000


	//----- nvinfo : EIATTR_REGCOUNT
	.align		4
.L_379:
        /*0840*/ 	.byte	0x04, 0x2f
        /*0842*/ 	.short	(.L_381 - .L_380)
	.align		4
.L_380:
        /*0844*/ 	.word	index@(_Z25selective_scan_fwd_kernelI32Selective_Scan_fwd_kernel_traitsILi32ELi4ELi1ELb0ELb1ELb1ELb1EN3c108BFloat16ENS1_7complexIfEEEEv13SSMParamsBase)
        /*0848*/ 	.word	0x00000064


	//----- nvinfo : EIATTR_FRAME_SIZE
	.align		4
.L_381:
        /*084c*/ 	.byte	0x04, 0x11
        /*084e*/ 	.short	(.L_383 - .L_382)
	.align		4
.L_382:
        /*0850*/ 	.word	index@(_Z25selective_scan_fwd_kernelI32Selective_Scan_fwd_kernel_traitsILi32ELi4ELi1ELb0ELb1ELb1ELb1EN3c108BFloat16ENS1_7complexIfEEEEv13SSMParamsBase)
        /*0854*/ 	.word	0x00000000


	//----- nvinfo : EIATTR_REGCOUNT
	.align		4
.L_383:
        /*0858*/ 	.byte	0x04, 0x2f
        /*085a*/ 	.short	(.L_385 - .L_384)
	.align		4
.L_384:
        /*085c*/ 	.word	index@(_Z25selective_scan_fwd_kernelI32Selective_Scan_fwd_kernel_traitsILi32ELi4ELi1ELb0ELb1ELb1ELb0EN3c108BFloat16ENS1_7complexIfEEEEv13SSMParamsBase)
        /*0860*/ 	.word	0x00000064


	//----- nvinfo : EIATTR_FRAME_SIZE
	.align		4
.L_385:
        /*0864*/ 	.byte	0x04, 0x11
        /*0866*/ 	.short	(.L_387 - .L_386)
	.align		4
.L_386:
        /*0868*/ 	.word	index@(_Z25selective_scan_fwd_kernelI32Selective_Scan_fwd_kernel_traitsILi32ELi4ELi1ELb0ELb1ELb1ELb0EN3c108BFloat16ENS1_7complexIfEEEEv13SSMParamsBase)
        /*086c*/ 	.word	0x00000000


	//----- nvinfo : EIATTR_REGCOUNT
	.align		4
.L_387:
        /*0870*/ 	.byte	0x04, 0x2f
        /*0872*/ 	.short	(.L_389 - .L_388)
	.align		4
.L_388:
        /*0874*/ 	.word	index@(_Z25selective_scan_fwd_kernelI32Selective_Scan_fwd_kernel_traitsILi32ELi4ELi1ELb0ELb1ELb0ELb1EN3c108BFloat16ENS1_7complexIfEEEEv13SSMParamsBase)
        /*0878*/ 	.word	0x00000060


	//----- nvinfo : EIATTR_FRAME_SIZE
	.align		4
.L_389:
        /*087c*/ 	.byte	0x04, 0x11
        /*087e*/ 	.short	(.L_391 - .L_390)
	.align		4
.L_390:
        /*0880*/ 	.word	index@(_Z25selective_scan_fwd_kernelI32Selective_Scan_fwd_kernel_traitsILi32ELi4ELi1ELb0ELb1ELb0ELb1EN3c108BFloat16ENS1_7complexIfEEEEv13SSMParamsBase)
        /*0884*/ 	.word	0x00000000


	//----- nvinfo : EIATTR_REGCOUNT
	.align		4
.L_391:
        /*0888*/ 	.byte	0x04, 0x2f
        /*088a*/ 	.short	(.L_393 - .L_392)
	.align		4
.L_392:
        /*088c*/ 	.word	index@(_Z25selective_scan_fwd_kernelI32Selective_Scan_fwd_kernel_traitsILi32ELi4ELi1ELb0ELb1ELb0ELb0EN3c108BFloat16ENS1_7complexIfEEEEv13SSMParamsBase)
        /*0890*/ 	.word	0x00000062


	//----- nvinfo : EIATTR_FRAME_SIZE
	.align		4
.L_393:
        /*0894*/ 	.byte	0x04, 0x11
        /*0896*/ 	.short	(.L_395 - .L_394)
	.align		4
.L_394:
        /*0898*/ 	.word	index@(_Z25selective_scan_fwd_kernelI32Selective_Scan_fwd_kernel_traitsILi32ELi4ELi1ELb0ELb1ELb0ELb0EN3c108BFloat16ENS1_7complexIfEEEEv13SSMParamsBase)
        /*089c*/ 	.word	0x00000000


	//----- nvinfo : EIATTR_REGCOUNT
	.align		4
.L_395:
        /*08a0*/ 	.byte	0x04, 0x2f
        /*08a2*/ 	.short	(.L_397 - .L_396)
	.align		4
.L_396:
        /*08a4*/ 	.word	index@(_Z25selective_scan_fwd_kernelI32Selective_Scan_fwd_kernel_traitsILi32ELi4ELi1ELb0ELb0ELb1ELb1EN3c108BFloat16ENS1_7complexIfEEEEv13SSMParamsBase)
        /*08a8*/ 	.word	0x00000065


	//----- nvinfo : EIATTR_FRAME_SIZE
	.align		4
.L_397:
        /*08ac*/ 	.byte	0x04, 0x11
        /*08ae*/ 	.short	(.L_399 - .L_398)
	.align		4
.L_398:
        /*08b0*/ 	.word	index@(_Z25selective_scan_fwd_kernelI32Selective_Scan_fwd_kernel_traitsILi32ELi4ELi1ELb0ELb0ELb1ELb1EN3c108BFloat16ENS1_7complexIfEEEEv13SSMParamsBase)
        /*08b4*/ 	.word	0x00000000


	//----- nvinfo : EIATTR_REGCOUNT
	.align		4
.L_399:
        /*08b8*/ 	.byte	0x04, 0x2f
        /*08ba*/ 	.short	(.L_401 - .L_400)
	.align		4
.L_400:
        /*08bc*/ 	.word	index@(_Z25selective_scan_fwd_kernelI32Selective_Scan_fwd_kernel_traitsILi32ELi4ELi1ELb0ELb0ELb1ELb0EN3c108BFloat16ENS1_7complexIfEEEEv13SSMParamsBase)
        /*08c0*/ 	.word	0x00000060


	//----- nvinfo : EIATTR_FRAME_SIZE
	.align		4
.L_401:
        /*08c4*/ 	.byte	0x04, 0x11
        /*08c6*/ 	.short	(.L_403 - .L_402)
	.align		4
.L_402:
        /*08c8*/ 	.word	index@(_Z25selective_scan_fwd_kernelI32Selective_Scan_fwd_kernel_traitsILi32ELi4ELi1ELb0ELb0ELb1ELb0EN3c108BFloat16ENS1_7complexIfEEEEv13SSMParamsBase)
        /*08cc*/ 	.word	0x00000000


	//----- nvinfo : EIATTR_REGCOUNT
	.align		4
.L_403:
        /*08d0*/ 	.byte	0x04, 0x2f
        /*08d2*/ 	.short	(.L_405 - .L_404)
	.align		4
.L_404:
        /*08d4*/ 	.word	index@(_Z25selective_scan_fwd_kernelI32Selective_Scan_fwd_kernel_traitsILi32ELi4ELi1ELb0ELb0ELb0ELb1EN3c108BFloat16ENS1_7complexIfEEEEv13SSMParamsBase)
        /*08d8*/ 	.word	0x0000004f


	//----- nvinfo : EIATTR_FRAME_SIZE
	.align		4
.L_405:
        /*08dc*/ 	.byte	0x04, 0x11
        /*08de*/ 	.short	(.L_407 - .L_406)
	.align		4
.L_406:
        /*08e0*/ 	.word	index@(_Z25selective_scan_fwd_kernelI32Selective_Scan_fwd_kernel_traitsILi32ELi4ELi1ELb0ELb0ELb0ELb1EN3c108BFloat16ENS1_7complexIfEEEEv13SSMParamsBase)
        /*08e4*/ 	.word	0x00000000


	//----- nvinfo : EIATTR_REGCOUNT
	.align		4
.L_407:
        /*08e8*/ 	.byte	0x04, 0x2f
        /*08ea*/ 	.short	(.L_409 - .L_408)
	.align		4
.L_408:
        /*08ec*/ 	.word	index@(_Z25selective_scan_fwd_kernelI32Selective_Scan_fwd_kernel_traitsILi32ELi4ELi1ELb0ELb0ELb0ELb0EN3c108BFloat16ENS1_7complexIfEEEEv13SSMParamsBase)
        /*08f0*/ 	.word	0x00000050


	//----- nvinfo : EIATTR_FRAME_SIZE
	.align		4
.L_409:
        /*08f4*/ 	.byte	0x04, 0x11
        /*08f6*/ 	.short	(.L_411 - .L_410)
	.align		4
.L_410:
        /*08f8*/ 	.word	index@(_Z25selective_scan_fwd_kernelI32Selective_Scan_fwd_kernel_traitsILi32ELi4ELi1ELb0ELb0ELb0ELb0EN3c108BFloat16ENS1_7complexIfEEEEv13SSMParamsBase)
        /*08fc*/ 	.word	0x00000000


	//----- nvinfo : EIATTR_REGCOUNT
	.align		4
.L_411:
        /*0900*/ 	.byte	0x04, 0x2f
        /*0902*/ 	.short	(.L_413 - .L_412)
	.align		4
.L_412:
        /*0904*/ 	.word	index@(_Z25selective_scan_fwd_kernelI32Selective_Scan_fwd_kernel_traitsILi32ELi8ELi1ELb1ELb1ELb1ELb1EN3c108BFloat16ENS1_7complexIfEEEEv13SSMParamsBase)
        /*0908*/ 	.word	0x0000006c


	//----- nvinfo : EIATTR_FRAME_SIZE
	.align		4
.L_413:
        /*090c*/ 	.byte	0x04, 0x11
        /*090e*/ 	.short	(.L_415 - .L_414)
	.align		4
.L_414:
        /*0910*/ 	.word	index@(_Z25selective_scan_fwd_kernelI32Selective_Scan_fwd_kernel_traitsILi32ELi8ELi1ELb1ELb1ELb1ELb1EN3c108BFloat16ENS1_7complexIfEEEEv13SSMParamsBase)
        /*0914*/ 	.word	0x00000000


	//----- nvinfo : EIATTR_REGCOUNT
	.align		4
.L_415:
        /*0918*/ 	.byte	0x04, 0x2f
        /*091a*/ 	.short	(.L_417 - .L_416)
	.align		4
.L_416:
        /*091c*/ 	.word	index@(_Z25selective_scan_fwd_kernelI32Selective_Scan_fwd_kernel_traitsILi32ELi8ELi1ELb1ELb1ELb1ELb0EN3c108BFloat16ENS1_7complexIfEEEEv13SSMParamsBase)
        /*0920*/ 	.word	0x0000006c


	//----- nvinfo : EIATTR_FRAME_SIZE
	.align		4
.L_417:
        /*0924*/ 	.byte	0x04, 0x11
        /*0926*/ 	.short	(.L_419 - .L_418)
	.align		4
.L_418:
        /*0928*/ 	.word	index@(_Z25selective_scan_fwd_kernelI32Selective_Scan_fwd_kernel_traitsILi32ELi8ELi1ELb1ELb1ELb1ELb0EN3c108BFloat16ENS1_7complexIfEEEEv13SSMParamsBase)
        /*092c*/ 	.word	0x00000000


	//----- nvinfo : EIATTR_REGCOUNT
	.align		4
.L_419:
        /*0930*/ 	.byte	0x04, 0x2f
        /*0932*/ 	.short	(.L_421 - .L_420)
	.align		4
.L_420:
        /*0934*/ 	.word	index@(_Z25selective_scan_fwd_kernelI32Selective_Scan_fwd_kernel_traitsILi32ELi8ELi1ELb1ELb1ELb0ELb1EN3c108BFloat16ENS1_7complexIfEEEEv13SSMParamsBase)
        /*0938*/ 	.word	0x00000060


	//----- nvinfo : EIATTR_FRAME_SIZE
	.align		4
.L_421:
        /*093c*/ 	.byte	0x04, 0x11
        /*093e*/ 	.short	(.L_423 - .L_422)
	.align		4
.L_422:
        /*0940*/ 	.word	index@(_Z25selective_scan_fwd_kernelI32Selective_Scan_fwd_kernel_traitsILi32ELi8ELi1ELb1ELb1ELb0ELb1EN3c108BFloat16ENS1_7complexIfEEEEv13SSMParamsBase)
        /*0944*/ 	.word	0x00000000


	//----- nvinfo : EIATTR_REGCOUNT
	.align		4
.L_423:
        /*0948*/ 	.byte	0x04, 0x2f
        /*094a*/ 	.short	(.L_425 - .L_424)
	.align		4
.L_424:
        /*094c*/ 	.word	index@(_Z25selective_scan_fwd_kernelI32Selective_Scan_fwd_kernel_traitsILi32ELi8ELi1ELb1ELb1ELb0ELb0EN3c108BFloat16ENS1_7complexIfEEEEv13SSMParamsBase)
        /*0950*/ 	.word	0x00000060


	//----- nvinfo : EIATTR_FRAME_SIZE
	.align		4
.L_425:
        /*0954*/ 	.byte	0x04, 0x11
        /*0956*/ 	.short	(.L_427 - .L_426)
	.align		4
.L_426:
        /*0958*/ 	.word	index@(_Z25selective_scan_fwd_kernelI32Selective_Scan_fwd_kernel_traitsILi32ELi8ELi1ELb1ELb1ELb0ELb0EN3c108BFloat16ENS1_7complexIfEEEEv13SSMParamsBase)
        /*095c*/ 	.word	0x00000000


	//----- nvinfo : EIATTR_REGCOUNT
	.align		4
.L_427:
        /*0960*/ 	.byte	0x04, 0x2f
        /*0962*/ 	.short	(.L_429 - .L_428)
	.align		4
.L_428:
        /*0964*/ 	.word	index@(_Z25selective_scan_fwd_kernelI32Selective_Scan_fwd_kernel_traitsILi32ELi8ELi1ELb1ELb0ELb1ELb1EN3c108BFloat16ENS1_7complexIfEEEEv13SSMParamsBase)
        /*0968*/ 	.word	0x00000060


	//----- nvinfo : EIATTR_FRAME_SIZE
	.align		4
.L_429:
        /*096c*/ 	.byte	0x04, 0x11
        /*096e*/ 	.short	(.L_431 - .L_430)
	.align		4
.L_430:
        /*0970*/ 	.word	index@(_Z25selective_scan_fwd_kernelI32Selective_Scan_fwd_kernel_traitsILi32ELi8ELi1ELb1ELb0ELb1ELb1EN3c108BFloat16ENS1_7complexIfEEEEv13SSMParamsBase)
        /*0974*/ 	.word	0x00000000


	//----- nvinfo : EIATTR_REGCOUNT
	.align		4
.L_431:
        /*0978*/ 	.byte	0x04, 0x2f
        /*097a*/ 	.short	(.L_433 - .L_432)
	.align		4
.L_432:
        /*097c*/ 	.word	index@(_Z25selective_scan_fwd_kernelI32Selective_Scan_fwd_kernel_traitsILi32ELi8ELi1ELb1ELb0ELb1ELb0EN3c108BFloat16ENS1_7complexIfEEEEv13SSMParamsBase)
        /*0980*/ 	.word	0x00000060


	//----- nvinfo : EIATTR_FRAME_SIZE
	.align		4
.L_433:
        /*0984*/ 	.byte	0x04, 0x11
        /*0986*/ 	.short	(.L_435 - .L_434)
	.align		4
.L_434:
        /*0988*/ 	.word	index@(_Z25selective_scan_fwd_kernelI32Selective_Scan_fwd_kernel_traitsILi32ELi8ELi1ELb1ELb0ELb1ELb0EN3c108BFloat16ENS1_7complexIfEEEEv13SSMParamsBase)
        /*098c*/ 	.word	0x00000000


	//----- nvinfo : EIATTR_REGCOUNT
	.align		4
.L_435:
        /*0990*/ 	.byte	0x04, 0x2f
        /*0992*/ 	.short	(.L_437 - .L_436)
	.align		4
.L_436:
        /*0994*/ 	.word	index@(_Z25selective_scan_fwd_kernelI32Selective_Scan_fwd_kernel_traitsILi32ELi8ELi1ELb1ELb0ELb0ELb1EN3c108BFloat16ENS1_7complexIfEEEEv13SSMParamsBase)
        /*0998*/ 	.word	0x0000005c


	//----- nvinfo : EIATTR_FRAME_SIZE
	.align		4
.L_437:
        /*099c*/ 	.byte	0x04, 0x11
        /*099e*/ 	.short	(.L_439 - .L_438)
	.align		4
.L_438:
        /*09a0*/ 	.word	index@(_Z25selective_scan_fwd_kernelI32Selective_Scan_fwd_kernel_traitsILi32ELi8ELi1ELb1ELb0ELb0ELb1EN3c108BFloat16ENS1_7complexIfEEEEv13SSMParamsBase)
        /*09a4*/ 	.word	0x00000000


	//----- nvinfo : EIATTR_REGCOUNT
	.align		4
.L_439:
        /*09a8*/ 	.byte	0x04, 0x2f
        /*09aa*/ 	.short	(.L_441 - .L_440)
	.align		4
.L_440:
        /*09ac*/ 	.word	index@(_Z25selective_scan_fwd_kernelI32Selective_Scan_fwd_kernel_traitsILi32ELi8ELi1ELb1ELb0ELb0ELb0EN3c108BFloat16ENS1_7complexIfEEEEv13SSMParamsBase)
        /*09b0*/ 	.word	0x0000005c


	//----- nvinfo : EIATTR_FRAME_SIZE
	.align		4
.L_441:
        /*09b4*/ 	.byte	0x04, 0x11
        /*09b6*/ 	.short	(.L_443 - .L_442)
	.align		4
.L_442:
        /*09b8*/ 	.word	index@(_Z25selective_scan_fwd_kernelI32Selective_Scan_fwd_kernel_traitsILi32ELi8ELi1ELb1ELb0ELb0ELb0EN3c108BFloat16ENS1_7complexIfEEEEv13SSMParamsBase)
        /*09bc*/ 	.word	0x00000000


	//----- nvinfo : EIATTR_REGCOUNT
	.align		4
.L_443:
        /*09c0*/ 	.byte	0x04, 0x2f
        /*09c2*/ 	.short	(.L_445 - .L_444)
	.align		4
.L_444:
        /*09c4*/ 	.word	index@(_Z25selective_scan_fwd_kernelI32Selective_Scan_fwd_kernel_traitsILi32ELi8ELi1ELb0ELb1ELb1ELb1EN3c108BFloat16ENS1_7complexIfEEEEv13SSMParamsBase)
        /*09c8*/ 	.word	0x00000093


	//----- nvinfo : EIATTR_FRAME_SIZE
	.align		4
.L_445:
        /*09cc*/ 	.byte	0x04, 0x11
        /*09ce*/ 	.short	(.L_447 - .L_446)
	.align		4
.L_446:
        /*09d0*/ 	.word	index@(_Z25selective_scan_fwd_kernelI32Selective_Scan_fwd_kernel_traitsILi32ELi8ELi1ELb0ELb1ELb1ELb1EN3c108BFloat16ENS1_7complexIfEEEEv13SSMParamsBase)
        /*09d4*/ 	.word	0x00000000


	//----- nvinfo : EIATTR_REGCOUNT
	.align		4
.L_447:
        /*09d8*/ 	.byte	0x04, 0x2f
        /*09da*/ 	.short	(.L_449 - .L_448)
	.align		4
.L_448:
        /*09dc*/ 	.word	index@(_Z25selective_scan_fwd_kernelI32Selective_Scan_fwd_kernel_traitsILi32ELi8ELi1ELb0ELb1ELb1ELb0EN3c108BFloat16ENS1_7complexIfEEEEv13SSMParamsBase)
        /*09e0*/ 	.word	0x00000094


	//----- nvinfo : EIATTR_FRAME_SIZE
	.align		4
.L_449:
        /*09e4*/ 	.byte	0x04, 0x11
        /*09e6*/ 	.short	(.L_451 - .L_450)
	.align		4
.L_450:
        /*09e8*/ 	.word	index@(_Z25selective_scan_fwd_kernelI32Selective_Scan_fwd_kernel_traitsILi32ELi8ELi1ELb0ELb1ELb1ELb0EN3c108BFloat16ENS1_7complexIfEEEEv13SSMParamsBase)
        /*09ec*/ 	.word	0x00000000


	//----- nvinfo : EIATTR_REGCOUNT
	.align		4
.L_451:
        /*09f0*/ 	.byte	0x04, 0x2f
        /*09f2*/ 	.short	(.L_453 - .L_452)
	.align		4
.L_452:
        /*09f4*/ 	.word	index@(_Z25selective_scan_fwd_kernelI32Selective_Scan_fwd_kernel_traitsILi32ELi8ELi1ELb0ELb1ELb0ELb1EN3c108BFloat16ENS1_7complexIfEEEEv13SSMParamsBase)
        /*09f8*/ 	.word	0x00000099


	//----- nvinfo : EIATTR_FRAME_SIZE
	.align		4
.L_453:
        /*09fc*/ 	.byte	0x04, 0x11
        /*09fe*/ 	.short	(.L_455 - .L_454)
	.align		4
.L_454:
        /*0a00*/ 	.word	index@(_Z25selective_scan_fwd_kernelI32Selective_Scan_fwd_kernel_traitsILi32ELi8ELi1ELb0ELb1ELb0ELb1EN3c108BFloat16ENS1_7complexIfEEEEv13SSMParamsBase)
        /*0a04*/ 	.word	0x00000000


	//----- nvinfo : EIATTR_REGCOUNT
	.align		4
.L_455:
        /*0a08*/ 	.byte	0x04, 0x2f
        /*0a0a*/ 	.short	(.L_457 - .L_456)
	.align		4
.L_456:
        /*0a0c*/ 	.word	index@(_Z25selective_scan_fwd_kernelI32Selective_Scan_fwd_kernel_traitsILi32ELi8ELi1ELb0ELb1ELb0ELb0EN3c108BFloat16ENS1_7complexIfEEEEv13SSMParamsBase)
        /*0a10*/ 	.word	0x0000009a


	//----- nvinfo : EIATTR_FRAME_SIZE
	.align		4
.L_457:
        /*0a14*/ 	.byte	0x04, 0x11
        /*0a16*/ 	.short	(.L_459 - .L_458)
	.align		4
.L_458:
        /*0a18*/ 	.word	index@(_Z25selective_scan_fwd_kernelI32Selective_Scan_fwd_kernel_traitsILi32ELi8ELi1ELb0ELb1ELb0ELb0EN3c108BFloat16ENS1_7complexIfEEEEv13SSMParamsBase)
        /*0a1c*/ 	.word	0x00000000


	//----- nvinfo : EIATTR_REGCOUNT
	.align		4
.L_459:
        /*0a20*/ 	.byte	0x04, 0x2f
        /*0a22*/ 	.short	(.L_461 - .L_460)
	.align		4
.L_460:
        /*0a24*/ 	.word	index@(_Z25selective_scan_fwd_kernelI32Selective_Scan_fwd_kernel_traitsILi32ELi8ELi1ELb0ELb0ELb1ELb1EN3c108BFloat16ENS1_7complexIfEEEEv13SSMParamsBase)
        /*0a28*/ 	.word	0x00000095


	//----- nvinfo : EIATTR_FRAME_SIZE
	.align		4
.L_461:
        /*0a2c*/ 	.byte	0x04, 0x11
        /*0a2e*/ 	.short	(.L_463 - .L_462)
	.align		4
.L_462:
        /*0a30*/ 	.word	index@(_Z25selective_scan_fwd_kernelI32Selective_Scan_fwd_kernel_traitsILi32ELi8ELi1ELb0ELb0ELb1ELb1EN3c108BFloat16ENS1_7complexIfEEEEv13SSMParamsBase)
        /*0a34*/ 	.word	0x00000000


	//----- nvinfo : EIATTR_REGCOUNT
	.align		4
.L_463:
        /*0a38*/ 	.byte	0x04, 0x2f
        /*0a3a*/ 	.short	(.L_465 - .L_464)
	.align		4
.L_464:
        /*0a3c*/ 	.word	index@(_Z25selective_scan_fwd_kernelI32Selective_Scan_fwd_kernel_traitsILi32ELi8ELi1ELb0ELb0ELb1ELb0EN3c108BFloat16ENS1_7complexIfEEEEv13SSMParamsBase)
        /*0a40*/ 	.word	0x0000009c


	//----- nvinfo : EIATTR_FRAME_SIZE
	.align		4
.L_465:
        /*0a44*/ 	.byte	0x04, 0x11
        /*0a46*/ 	.short	(.L_467 - .L_466)
	.align		4
.L_466:
        /*0a48*/ 	.word	index@(_Z25selective_scan_fwd_kernelI32Selective_Scan_fwd_kernel_traitsILi32ELi8ELi1ELb0ELb0ELb1ELb0EN3c108BFloat16ENS1_7complexIfEEEEv13SSMParamsBase)
        /*0a4c*/ 	.word	0x00000000


	//----- nvinfo : EIATTR_REGCOUNT
	.align		4
.L_467:
        /*0a50*/ 	.byte	0x04, 0x2f
        /*0a52*/ 	.short	(.L_469 - .L_468)
	.align		4
.L_468:
        /*0a54*/ 	.word	index@(_Z25selective_scan_fwd_kernelI32Selective_Scan_fwd_kernel_traitsILi32ELi8ELi1ELb0ELb0ELb0ELb1EN3c108BFloat16ENS1_7complexIfEEEEv13SSMParamsBase)
        /*0a58*/ 	.word	0x00000074


	//----- nvinfo : EIATTR_FRAME_SIZE
	.align		4
.L_469:
        /*0a5c*/ 	.byte	0x04, 0x11
        /*0a5e*/ 	.short	(.L_471 - .L_470)
	.align		4
.L_470:
        /*0a60*/ 	.word	index@(_Z25selective_scan_fwd_kernelI32Selective_Scan_fwd_kernel_traitsILi32ELi8ELi1ELb0ELb0ELb0ELb1EN3c108BFloat16ENS1_7complexIfEEEEv13SSMParamsBase)
        /*0a64*/ 	.word	0x00000000


	//----- nvinfo : EIATTR_REGCOUNT
	.align		4
.L_471:
        /*0a68*/ 	.byte	0x04, 0x2f
        /*0a6a*/ 	.short	(.L_473 - .L_472)
	.align		4
.L_472:
        /*0a6c*/ 	.word	index@(_Z25selective_scan_fwd_kernelI32Selective_Scan_fwd_kernel_traitsILi32ELi8ELi1ELb0ELb0ELb0ELb0EN3c108BFloat16ENS1_7complexIfEEEEv13SSMParamsBase)
        /*0a70*/ 	.word	0x00000072


	//----- nvinfo : EIATTR_FRAME_SIZE
	.align		4
.L_473:
        /*0a74*/ 	.byte	0x04, 0x11
        /*0a76*/ 	.short	(.L_475 - .L_474)
	.align		4
.L_474:
        /*0a78*/ 	.word	index@(_Z25selective_scan_fwd_kernelI32Selective_Scan_fwd_kernel_traitsILi32ELi8ELi1ELb0ELb0ELb0ELb0EN3c108BFloat16ENS1_7complexIfEEEEv13SSMParamsBase)
        /*0a7c*/ 	.word	0x00000000


	//----- nvinfo : EIATTR_REGCOUNT
	.align		4
.L_475:
        /*0a80*/ 	.byte	0x04, 0x2f
        /*0a82*/ 	.short	(.L_477 - .L_476)
	.align		4
.L_476:
        /*0a84*/ 	.word	index@(_Z25selective_scan_fwd_kernelI32Selective_Scan_fwd_kernel_traitsILi32ELi16ELi1ELb1ELb1ELb1ELb1EN3c108BFloat16ENS1_7complexIfEEEEv13SSMParamsBase)
        /*0a88*/ 	.word	0x000000b2


	//----- nvinfo : EIATTR_FRAME_SIZE
	.align		4
.L_477:
        /*0a8c*/ 	.byte	0x04, 0x11
        /*0a8e*/ 	.short	(.L_479 - .L_478)
	.align		4
.L_478:
        /*0a90*/ 	.word	index@(_Z25selective_scan_fwd_kernelI32Selective_Scan_fwd_kernel_traitsILi32ELi16ELi1ELb1ELb1ELb1ELb1EN3c108BFloat16ENS1_7complexIfEEEEv13SSMParamsBase)
        /*0a94*/ 	.word	0x00000000


	//----- nvinfo : EIATTR_REGCOUNT
	.align		4
.L_479:
        /*0a98*/ 	.byte	0x04, 0x2f
        /*0a9a*/ 	.short	(.L_481 - .L_480)
	.align		4
.L_480:
        /*0a9c*/ 	.word	index@(_Z25selective_scan_fwd_kernelI32Selective_Scan_fwd_kernel_traitsILi32ELi16ELi1ELb1ELb1ELb1ELb0EN3c108BFloat16ENS1_7complexIfEEEEv13SSMParamsBase)
        /*0aa0*/ 	.word	0x000000b2


	//----- nvinfo : EIATTR_FRAME_SIZE
	.align		4
.L_481:
        /*0aa4*/ 	.byte	0x04, 0x11
        /*0aa6*/ 	.short	(.L_483 - .L_482)
	.align		4
.L_482:
        /*0aa8*/ 	.word	index@(_Z25selective_scan_fwd_kernelI32Selective_Scan_fwd_kernel_traitsILi32ELi16ELi1ELb1ELb1ELb1ELb0EN3c108BFloat16ENS1_7complexIfEEEEv13SSMParamsBase)
        /*0aac*/ 	.word	0x00000000


	//----- nvinfo : EIATTR_REGCOUNT
	.align		4
.L_483:
        /*0ab0*/ 	.byte	0x04, 0x2f
        /*0ab2*/ 	.short	(.L_485 - .L_484)
	.align		4
.L_484:
        /*0ab4*/ 	.word	index@(_Z25selective_scan_fwd_kernelI32Selective_Scan_fwd_kernel_traitsILi32ELi16ELi1ELb1ELb1ELb0ELb1EN3c108BFloat16ENS1_7complexIfEEEEv13SSMParamsBase)
        /*0ab8*/ 	.word	0x0000009f


	//----- nvinfo : EIATTR_FRAME_SIZE
	.align		4
.L_485:
        /*0abc*/ 	.byte	0x04, 0x11
        /*0abe*/ 	.short	(.L_487 - .L_486)
	.align		4
.L_486:
        /*0ac0*/ 	.word	index@(_Z25selective_scan_fwd_kernelI32Selective_Scan_fwd_kernel_traitsILi32ELi16ELi1ELb1ELb1ELb0ELb1EN3c108BFloat16ENS1_7complexIfEEEEv13SSMParamsBase)
        /*0ac4*/ 	.word	0x00000000


	//----- nvinfo : EIATTR_REGCOUNT
	.align		4
.L_487:
        /*0ac8*/ 	.byte	0x04, 0x2f
        /*0aca*/ 	.short	(.L_489 - .L_488)
	.align		4
.L_488:
        /*0acc*/ 	.word	index@(_Z25selective_scan_fwd_kernelI32Selective_Scan_fwd_kernel_traitsILi32ELi16ELi1ELb1ELb1ELb0ELb0EN3c108BFloat16ENS1_7complexIfEEEEv13SSMParamsBase)
        /*0ad0*/ 	.word	0x0000009f


	//----- nvinfo : EIATTR_FRAME_SIZE
	.align		4
.L_489:
        /*0ad4*/ 	.byte	0x04, 0x11
        /*0ad6*/ 	.short	(.L_491 - .L_490)
	.align		4
.L_490:
        /*0ad8*/ 	.word	index@(_Z25selective_scan_fwd_kernelI32Selective_Scan_fwd_kernel_traitsILi32ELi16ELi1ELb1ELb1ELb0ELb0EN3c108BFloat16ENS1_7complexIfEEEEv13SSMParamsBase)
        /*0adc*/ 	.word	0x00000000


	//----- nvinfo : EIATTR_REGCOUNT
	.align		4
.L_491:
        /*0ae0*/ 	.byte	0x04, 0x2f
        /*0ae2*/ 	.short	(.L_493 - .L_492)
	.align		4
.L_492:
        /*0ae4*/ 	.word	index@(_Z25selective_scan_fwd_kernelI32Selective_Scan_fwd_kernel_traitsILi32ELi16ELi1ELb1ELb0ELb1ELb1EN3c108BFloat16ENS1_7complexIfEEEEv13SSMParamsBase)
        /*0ae8*/ 	.word	0x0000009e


	//----- nvinfo : EIATTR_FRAME_SIZE
	.align		4
.L_493:
        /*0aec*/ 	.byte	0x04, 0x11
        /*0aee*/ 	.short	(.L_495 - .L_494)
	.align		4
.L_494:
        /*0af0*/ 	.word	index@(_Z25selective_scan_fwd_kernelI32Selective_Scan_fwd_kernel_traitsILi32ELi16ELi1ELb1ELb0ELb1ELb1EN3c108BFloat16ENS1_7complexIfEEEEv13SSMParamsBase)
        /*0af4*/ 	.word	0x00000000


	//----- nvinfo : EIATTR_REGCOUNT
	.align		4
.L_495:
        /*0af8*/ 	.byte	0x04, 0x2f
        /*0afa*/ 	.short	(.L_497 - .L_496)
	.align		4
.L_496:
        /*0afc*/ 	.word	index@(_Z25selective_scan_fwd_kernelI32Selective_Scan_fwd_kernel_traitsILi32ELi16ELi1ELb1ELb0ELb1ELb0EN3c108BFloat16ENS1_7complexIfEEEEv13SSMParamsBase)
        /*0b00*/ 	.word	0x0000009e


	//----- nvinfo : EIATTR_FRAME_SIZE
	.align		4
.L_497:
        /*0b04*/ 	.byte	0x04, 0x11
        /*0b06*/ 	.short	(.L_499 - .L_498)
	.align		4
.L_498:
        /*0b08*/ 	.word	index@(_Z25selective_scan_fwd_kernelI32Selective_Scan_fwd_kernel_traitsILi32ELi16ELi1ELb1ELb0ELb1ELb0EN3c108BFloat16ENS1_7complexIfEEEEv13SSMParamsBase)
        /*0b0c*/ 	.word	0x00000000


	//----- nvinfo : EIATTR_REGCOUNT
	.align		4
.L_499:
        /*0b10*/ 	.byte	0x04, 0x2f
        /*0b12*/ 	.short	(.L_501 - .L_500)
	.align		4
.L_500:
        /*0b14*/ 	.word	index@(_Z25selective_scan_fwd_kernelI32Selective_Scan_fwd_kernel_traitsILi32ELi16ELi1ELb1ELb0ELb0ELb1EN3c108BFloat16ENS1_7complexIfEEEEv13SSMParamsBase)
        /*0b18*/ 	.word	0x00000087


	//----- nvinfo : EIATTR_FRAME_SIZE
	.align		4
.L_501:
        /*0b1c*/ 	.byte	0x04, 0x11
        /*0b1e*/ 	.short	(.L_503 - .L_502)
	.align		4
.L_502:
        /*0b20*/ 	.word	index@(_Z25selective_scan_fwd_kernelI32Selective_Scan_fwd_kernel_traitsILi32ELi16ELi1ELb1ELb0ELb0ELb1EN3c108BFloat16ENS1_7complexIfEEEEv13SSMParamsBase)
        /*0b24*/ 	.word	0x00000000


	//----- nvinfo : EIATTR_REGCOUNT
	.align		4
.L_503:
        /*0b28*/ 	.byte	0x04, 0x2f
        /*0b2a*/ 	.short	(.L_505 - .L_504)
	.align		4
.L_504:
        /*0b2c*/ 	.word	index@(_Z25selective_scan_fwd_kernelI32Selective_Scan_fwd_kernel_traitsILi32ELi16ELi1ELb1ELb0ELb0ELb0EN3c108BFloat16ENS1_7complexIfEEEEv13SSMParamsBase)
        /*0b30*/ 	.word	0x00000087


	//----- nvinfo : EIATTR_FRAME_SIZE
	.align		4
.L_505:
        /*0b34*/ 	.byte	0x04, 0x11
        /*0b36*/ 	.short	(.L_507 - .L_506)
	.align		4
.L_506:
        /*0b38*/ 	.word	index@(_Z25selective_scan_fwd_kernelI32Selective_Scan_fwd_kernel_traitsILi32ELi16ELi1ELb1ELb0ELb0ELb0EN3c108BFloat16ENS1_7complexIfEEEEv13SSMParamsBase)
        /*0b3c*/ 	.word	0x00000000


	//----- nvinfo : EIATTR_REGCOUNT
	.align		4
.L_507:
        /*0b40*/ 	.byte	0x04, 0x2f
        /*0b42*/ 	.short	(.L_509 - .L_508)
	.align		4
.L_508:
        /*0b44*/ 	.word	index@(_Z25selective_scan_fwd_kernelI32Selective_Scan_fwd_kernel_traitsILi32ELi16ELi1ELb0ELb1ELb1ELb1EN3c108BFloat16ENS1_7complexIfEEEEv13SSMParamsBase)
        /*0b48*/ 	.word	0x000000d9


	//----- nvinfo : EIATTR_FRAME_SIZE
	.align		4
.L_509:
        /*0b4c*/ 	.byte	0x04, 0x11
        /*0b4e*/ 	.short	(.L_511 - .L_510)
	.align		4
.L_510:
        /*0b50*/ 	.word	index@(_Z25selective_scan_fwd_kernelI32Selective_Scan_fwd_kernel_traitsILi32ELi16ELi1ELb0ELb1ELb1ELb1EN3c108BFloat16ENS1_7complexIfEEEEv13SSMParamsBase)
        /*0b54*/ 	.word	0x00000000


	//----- nvinfo : EIATTR_REGCOUNT
	.align		4
.L_511:
        /*0b58*/ 	.byte	0x04, 0x2f
        /*0b5a*/ 	.short	(.L_513 - .L_512)
	.align		4
.L_512:
        /*0b5c*/ 	.word	index@(_Z25selective_scan_fwd_kernelI32Selective_Scan_fwd_kernel_traitsILi32ELi16ELi1ELb0ELb1ELb1ELb0EN3c108BFloat16ENS1_7complexIfEEEEv13SSMParamsBase)
        /*0b60*/ 	.word	0x000000d9


	//----- nvinfo : EIATTR_FRAME_SIZE
	.align		4
.L_513:
        /*0b64*/ 	.byte	0x04, 0x11
        /*0b66*/ 	.short	(.L_515 - .L_514)
	.align		4
.L_514:
        /*0b68*/ 	.word	index@(_Z25selective_scan_fwd_kernelI32Selective_Scan_fwd_kernel_traitsILi32ELi16ELi1ELb0ELb1ELb1ELb0EN3c108BFloat16ENS1_7complexIfEEEEv13SSMParamsBase)
        /*0b6c*/ 	.word	0x00000000


	//----- nvinfo : EIATTR_REGCOUNT
	.align		4
.L_515:
        /*0b70*/ 	.byte	0x04, 0x2f
        /*0b72*/ 	.short	(.L_517 - .L_516)
	.align		4
.L_516:
        /*0b74*/ 	.word	index@(_Z25selective_scan_fwd_kernelI32Selective_Scan_fwd_kernel_traitsILi32ELi16ELi1ELb0ELb1ELb0ELb1EN3c108BFloat16ENS1_7complexIfEEEEv13SSMParamsBase)
        /*0b78*/ 	.word	0x000000b8


	//----- nvinfo : EIATTR_FRAME_SIZE
	.align		4
.L_517:
        /*0b7c*/ 	.byte	0x04, 0x11
        /*0b7e*/ 	.short	(.L_519 - .L_518)
	.align		4
.L_518:
        /*0b80*/ 	.word	index@(_Z25selective_scan_fwd_kernelI32Selective_Scan_fwd_kernel_traitsILi32ELi16ELi1ELb0ELb1ELb0ELb1EN3c108BFloat16ENS1_7complexIfEEEEv13SSMParamsBase)
        /*0b84*/ 	.word	0x00000000


	//----- nvinfo : EIATTR_REGCOUNT
	.align		4
.L_519:
        /*0b88*/ 	.byte	0x04, 0x2f
        /*0b8a*/ 	.short	(.L_521 - .L_520)
	.align		4
.L_520:
        /*0b8c*/ 	.word	index@(_Z25selective_scan_fwd_kernelI32Selective_Scan_fwd_kernel_traitsILi32ELi16ELi1ELb0ELb1ELb0ELb0EN3c108BFloat16ENS1_7complexIfEEEEv13SSMParamsBase)
        /*0b90*/ 	.word	0x000000b8


	//----- nvinfo : EIATTR_FRAME_SIZE
	.align		4
.L_521:
        /*0b94*/ 	.byte	0x04, 0x11
        /*0b96*/ 	.short	(.L_523 - .L_522)
	.align		4
.L_522:
        /*0b98*/ 	.word	index@(_Z25selective_scan_fwd_kernelI32Selective_Scan_fwd_kernel_traitsILi32ELi16ELi1ELb0ELb1ELb0ELb0EN3c108BFloat16ENS1_7complexIfEEEEv13SSMParamsBase)
        /*0b9c*/ 	.word	0x00000000


	//----- nvinfo : EIATTR_REGCOUNT
	.align		4
.L_523:
        /*0ba0*/ 	.byte	0x04, 0x2f
        /*0ba2*/ 	.short	(.L_525 - .L_524)
	.align		4
.L_524:
        /*0ba4*/ 	.word	index@(_Z25selective_scan_fwd_kernelI32Selective_Scan_fwd_kernel_traitsILi32ELi16ELi1ELb0ELb0ELb1ELb1EN3c108BFloat16ENS1_7complexIfEEEEv13SSMParamsBase)
        /*0ba8*/ 	.word	0x000000cb


	//----- nvinfo : EIATTR_FRAME_SIZE
	.align		4
.L_525:
        /*0bac*/ 	.byte	0x04, 0x11
        /*0bae*/ 	.short	(.L_527 - .L_526)
	.align		4
.L_526:
        /*0bb0*/ 	.word	index@(_Z25selective_scan_fwd_kernelI32Selective_Scan_fwd_kernel_traitsILi32ELi16ELi1ELb0ELb0ELb1ELb1EN3c108BFloat16ENS1_7complexIfEEEEv13SSMParamsBase)
        /*0bb4*/ 	.word	0x00000000


	//----- nvinfo : EIATTR_REGCOUNT
	.align		4
.L_527:
        /*0bb8*/ 	.byte	0x04, 0x2f
        /*0bba*/ 	.short	(.L_529 - .L_528)
	.align		4
.L_528:
        /*0bbc*/ 	.word	index@(_Z25selective_scan_fwd_kernelI32Selective_Scan_fwd_kernel_traitsILi32ELi16ELi1ELb0ELb0ELb1ELb0EN3c108BFloat16ENS1_7complexIfEEEEv13SSMParamsBase)
        /*0bc0*/ 	.word	0x000000cb


	//----- nvinfo : EIATTR_FRAME_SIZE
	.align		4
.L_529:
        /*0bc4*/ 	.byte	0x04, 0x11
        /*0bc6*/ 	.short	(.L_531 - .L_530)
	.align		4
.L_530:
        /*0bc8*/ 	.word	index@(_Z25selective_scan_fwd_kernelI32Selective_Scan_fwd_kernel_traitsILi32ELi16ELi1ELb0ELb0ELb1ELb0EN3c108BFloat16ENS1_7complexIfEEEEv13SSMParamsBase)
        /*0bcc*/ 	.word	0x00000000


	//----- nvinfo : EIATTR_REGCOUNT
	.align		4
.L_531:
        /*0bd0*/ 	.byte	0x04, 0x2f
        /*0bd2*/ 	.short	(.L_533 - .L_532)
	.align		4
.L_532:
        /*0bd4*/ 	.word	index@(_Z25selective_scan_fwd_kernelI32Selective_Scan_fwd_kernel_traitsILi32ELi16ELi1ELb0ELb0ELb0ELb1EN3c108BFloat16ENS1_7complexIfEEEEv13SSMParamsBase)
        /*0bd8*/ 	.word	0x000000a1


	//----- nvinfo : EIATTR_FRAME_SIZE
	.align		4
.L_533:
        /*0bdc*/ 	.byte	0x04, 0x11
        /*0bde*/ 	.short	(.L_535 - .L_534)
	.align		4
.L_534:
        /*0be0*/ 	.word	index@(_Z25selective_scan_fwd_kernelI32Selective_Scan_fwd_kernel_traitsILi32ELi16ELi1ELb0ELb0ELb0ELb1EN3c108BFloat16ENS1_7complexIfEEEEv13SSMParamsBase)
        /*0be4*/ 	.word	0x00000000


	//----- nvinfo : EIATTR_REGCOUNT
	.align		4
.L_535:
        /*0be8*/ 	.byte	0x04, 0x2f
        /*0bea*/ 	.short	(.L_537 - .L_536)
	.align		4
.L_536:
        /*0bec*/ 	.word	index@(_Z25selective_scan_fwd_kernelI32Selective_Scan_fwd_kernel_traitsILi32ELi16ELi1ELb0ELb0ELb0ELb0EN3c108BFloat16ENS1_7complexIfEEEEv13SSMParamsBase)
        /*0bf0*/ 	.word	0x000000a1


	//----- nvinfo : EIATTR_FRAME_SIZE
	.align		4
.L_537:
        /*0bf4*/ 	.byte	0x04, 0x11
        /*0bf6*/ 	.short	(.L_539 - .L_538)
	.align		4
.L_538:
        /*0bf8*/ 	.word	index@(_Z25selective_scan_fwd_kernelI32Selective_Scan_fwd_kernel_traitsILi32ELi16ELi1ELb0ELb0ELb0ELb0EN3c108BFloat16ENS1_7complexIfEEEEv13SSMParamsBase)
        /*0bfc*/ 	.word	0x00000000


	//----- nvinfo : EIATTR_REGCOUNT
	.align		4
.L_539:
        /*0c00*/ 	.byte	0x04, 0x2f
        /*0c02*/ 	.short	(.L_541 - .L_540)
	.align		4
.L_540:
        /*0c04*/ 	.word	index@(_Z25selective_scan_fwd_kernelI32Selective_Scan_fwd_kernel_traitsILi64ELi16ELi1ELb1ELb1ELb1ELb1EN3c108BFloat16ENS1_7complexIfEEEEv13SSMParamsBase)
        /*0c08*/ 	.word	0x000000a8


	//----- nvinfo : EIATTR_FRAME_SIZE
	.align		4
.L_541:
        /*0c0c*/ 	.byte	0x04, 0x11
        /*0c0e*/ 	.short	(.L_543 - .L_542)
	.align		4
.L_542:
        /*0c10*/ 	.word	index@(_Z25selective_scan_fwd_kernelI32Selective_Scan_fwd_kernel_traitsILi64ELi16ELi1ELb1ELb1ELb1ELb1EN3c108BFloat16ENS1_7complexIfEEEEv13SSMParamsBase)
        /*0c14*/ 	.word	0x00000008


	//----- nvinfo : EIATTR_REGCOUNT
	.align		4
.L_543:
        /*0c18*/ 	.byte	0x04, 0x2f
        /*0c1a*/ 	.short	(.L_545 - .L_544)
	.align		4
.L_544:
        /*0c1c*/ 	.word	index@(_Z25selective_scan_fwd_kernelI32Selective_Scan_fwd_kernel_traitsILi64ELi16ELi1ELb1ELb1ELb1ELb0EN3c108BFloat16ENS1_7complexIfEEEEv13SSMParamsBase)
        /*0c20*/ 	.word	0x000000a8


	//----- nvinfo : EIATTR_FRAME_SIZE
	.align		4
.L_545:
        /*0c24*/ 	.byte	0x04, 0x11
        /*0c26*/ 	.short	(.L_547 - .L_546)
	.align		4
.L_546:
        /*0c28*/ 	.word	index@(_Z25selective_scan_fwd_kernelI32Selective_Scan_fwd_kernel_traitsILi64ELi16ELi1ELb1ELb1ELb1ELb0EN3c108BFloat16ENS1_7complexIfEEEEv13SSMParamsBase)
        /*0c2c*/ 	.word	0x00000008


	//----- nvinfo : EIATTR_REGCOUNT
	.align		4
.L_547:
        /*0c30*/ 	.byte	0x04, 0x2f
        /*0c32*/ 	.short	(.L_549 - .L_548)
	.align		4
.L_548:
        /*0c34*/ 	.word	index@(_Z25selective_scan_fwd_kernelI32Selective_Scan_fwd_kernel_traitsILi64ELi16ELi1ELb1ELb1ELb0ELb1EN3c108BFloat16ENS1_7complexIfEEEEv13SSMParamsBase)
        /*0c38*/ 	.word	0x0000009e


	//----- nvinfo : EIATTR_FRAME_SIZE
	.align		4
.L_549:
        /*0c3c*/ 	.byte	0x04, 0x11
        /*0c3e*/ 	.short	(.L_551 - .L_550)
	.align		4
.L_550:
        /*0c40*/ 	.word	index@(_Z25selective_scan_fwd_kernelI32Selective_Scan_fwd_kernel_traitsILi64ELi16ELi1ELb1ELb1ELb0ELb1EN3c108BFloat16ENS1_7complexIfEEEEv13SSMParamsBase)
        /*0c44*/ 	.word	0x00000000


	//----- nvinfo : EIATTR_REGCOUNT
	.align		4
.L_551:
        /*0c48*/ 	.byte	0x04, 0x2f
        /*0c4a*/ 	.short	(.L_553 - .L_552)
	.align		4
.L_552:
        /*0c4c*/ 	.word	index@(_Z25selective_scan_fwd_kernelI32Selective_Scan_fwd_kernel_traitsILi64ELi16ELi1ELb1ELb1ELb0ELb0EN3c108BFloat16ENS1_7complexIfEEEEv13SSMParamsBase)
        /*0c50*/ 	.word	0x0000009e


	//----- nvinfo : EIATTR_FRAME_SIZE
	.align		4
.L_553:
        /*0c54*/ 	.byte	0x04, 0x11
        /*0c56*/ 	.short	(.L_555 - .L_554)
	.align		4
.L_554:
        /*0c58*/ 	.word	index@(_Z25selective_scan_fwd_kernelI32Selective_Scan_fwd_kernel_traitsILi64ELi16ELi1ELb1ELb1ELb0ELb0EN3c108BFloat16ENS1_7complexIfEEEEv13SSMParamsBase)
        /*0c5c*/ 	.word	0x00000000


	//----- nvinfo : EIATTR_REGCOUNT
	.align		4
.L_555:
        /*0c60*/ 	.byte	0x04, 0x2f
        /*0c62*/ 	.short	(.L_557 - .L_556)
	.align		4
.L_556:
        /*0c64*/ 	.word	index@(_Z25selective_scan_fwd_kernelI32Selective_Scan_fwd_kernel_traitsILi64ELi16ELi1ELb1ELb0ELb1ELb1EN3c108BFloat16ENS1_7complexIfEEEEv13SSMParamsBase)
        /*0c68*/ 	.word	0x0000009d


	//----- nvinfo : EIATTR_FRAME_SIZE
	.align		4
.L_557:
        /*0c6c*/ 	.byte	0x04, 0x11
        /*0c6e*/ 	.short	(.L_559 - .L_558)
	.align		4
.L_558:
        /*0c70*/ 	.word	index@(_Z25selective_scan_fwd_kernelI32Selective_Scan_fwd_kernel_traitsILi64ELi16ELi1ELb1ELb0ELb1ELb1EN3c108BFloat16ENS1_7complexIfEEEEv13SSMParamsBase)
        /*0c74*/ 	.word	0x00000000


	//----- nvinfo : EIATTR_REGCOUNT
	.align		4
.L_559:
        /*0c78*/ 	.byte	0x04, 0x2f
        /*0c7a*/ 	.short	(.L_561 - .L_560)
	.align		4
.L_560:
        /*0c7c*/ 	.word	index@(_Z25selective_scan_fwd_kernelI32Selective_Scan_fwd_kernel_traitsILi64ELi16ELi1ELb1ELb0ELb1ELb0EN3c108BFloat16ENS1_7complexIfEEEEv13SSMParamsBase)
        /*0c80*/ 	.word	0x0000009d


	//----- nvinfo : EIATTR_FRAME_SIZE
	.align		4
.L_561:
        /*0c84*/ 	.byte	0x04, 0x11
        /*0c86*/ 	.short	(.L_563 - .L_562)
	.align		4
.L_562:
        /*0c88*/ 	.word	index@(_Z25selective_scan_fwd_kernelI32Selective_Scan_fwd_kernel_traitsILi64ELi16ELi1ELb1ELb0ELb1ELb0EN3c108BFloat16ENS1_7complexIfEEEEv13SSMParamsBase)
        /*0c8c*/ 	.word	0x00000000


	//----- nvinfo : EIATTR_REGCOUNT
	.align		4
.L_563:
        /*0c90*/ 	.byte	0x04, 0x2f
        /*0c92*/ 	.short	(.L_565 - .L_564)
	.align		4
.L_564:
        /*0c94*/ 	.word	index@(_Z25selective_scan_fwd_kernelI32Selective_Scan_fwd_kernel_traitsILi64ELi16ELi1ELb1ELb0ELb0ELb1EN3c108BFloat16ENS1_7complexIfEEEEv13SSMParamsBase)
        /*0c98*/ 	.word	0x00000080


	//----- nvinfo : EIATTR_FRAME_SIZE
	.align		4
.L_565:
        /*0c9c*/ 	.byte	0x04, 0x11
        /*0c9e*/ 	.short	(.L_567 - .L_566)
	.align		4
.L_566:
        /*0ca0*/ 	.word	index@(_Z25selective_scan_fwd_kernelI32Selective_Scan_fwd_kernel_traitsILi64ELi16ELi1ELb1ELb0ELb0ELb1EN3c108BFloat16ENS1_7complexIfEEEEv13SSMParamsBase)
        /*0ca4*/ 	.word	0x00000000


	//----- nvinfo : EIATTR_REGCOUNT
	.align		4
.L_567:
        /*0ca8*/ 	.byte	0x04, 0x2f
        /*0caa*/ 	.short	(.L_569 - .L_568)
	.align		4
.L_568:
        /*0cac*/ 	.word	index@(_Z25selective_scan_fwd_kernelI32Selective_Scan_fwd_kernel_traitsILi64ELi16ELi1ELb1ELb0ELb0ELb0EN3c108BFloat16ENS1_7complexIfEEEEv13SSMParamsBase)
        /*0cb0*/ 	.word	0x00000080


	//----- nvinfo : EIATTR_FRAME_SIZE
	.align		4
.L_569:
        /*0cb4*/ 	.byte	0x04, 0x11
        /*0cb6*/ 	.short	(.L_571 - .L_570)
	.align		4
.L_570:
        /*0cb8*/ 	.word	index@(_Z25selective_scan_fwd_kernelI32Selective_Scan_fwd_kernel_traitsILi64ELi16ELi1ELb1ELb0ELb0ELb0EN3c108BFloat16ENS1_7complexIfEEEEv13SSMParamsBase)
        /*0cbc*/ 	.word	0x00000000


	//----- nvinfo : EIATTR_REGCOUNT
	.align		4
.L_571:
        /*0cc0*/ 	.byte	0x04, 0x2f
        /*0cc2*/ 	.short	(.L_573 - .L_572)
	.align		4
.L_572:
        /*0cc4*/ 	.word	index@(_Z25selective_scan_fwd_kernelI32Selective_Scan_fwd_kernel_traitsILi64ELi16ELi1ELb0ELb1ELb1ELb1EN3c108BFloat16ENS1_7complexIfEEEEv13SSMParamsBase)
        /*0cc8*/ 	.word	0x000000a8


	//----- nvinfo : EIATTR_FRAME_SIZE
	.align		4
.L_573:
        /*0ccc*/ 	.byte	0x04, 0x11
        /*0cce*/ 	.short	(.L_575 - .L_574)
	.align		4
.L_574:
        /*0cd0*/ 	.word	index@(_Z25selective_scan_fwd_kernelI32Selective_Scan_fwd_kernel_traitsILi64ELi16ELi1ELb0ELb1ELb1ELb1EN3c108BFloat16ENS1_7complexIfEEEEv13SSMParamsBase)
        /*0cd4*/ 	.word	0x00000058


	//----- nvinfo : EIATTR_REGCOUNT
	.align		4
.L_575:
        /*0cd8*/ 	.byte	0x04, 0x2f
        /*0cda*/ 	.short	(.L_577 - .L_576)
	.align		4
.L_576:
        /*0cdc*/ 	.word	index@(_Z25selective_scan_fwd_kernelI32Selective_Scan_fwd_kernel_traitsILi64ELi16ELi1ELb0ELb1ELb1ELb0EN3c108BFloat16ENS1_7complexIfEEEEv13SSMParamsBase)
        /*0ce0*/ 	.word	0x000000a8


	//----- nvinfo : EIATTR_FRAME_SIZE
	.align		4
.L_577:
        /*0ce4*/ 	.byte	0x04, 0x11
        /*0ce6*/ 	.short	(.L_579 - .L_578)
	.align		4
.L_578:
        /*0ce8*/ 	.word	index@(_Z25selective_scan_fwd_kernelI32Selective_Scan_fwd_kernel_traitsILi64ELi16ELi1ELb0ELb1ELb1ELb0EN3c108BFloat16ENS1_7complexIfEEEEv13SSMParamsBase)
        /*0cec*/ 	.word	0x00000058


	//----- nvinfo : EIATTR_REGCOUNT
	.align		4
.L_579:
        /*0cf0*/ 	.byte	0x04, 0x2f
        /*0cf2*/ 	.short	(.L_581 - .L_580)
	.align		4
.L_580:
        /*0cf4*/ 	.word	index@(_Z25selective_scan_fwd_kernelI32Selective_Scan_fwd_kernel_traitsILi64ELi16ELi1ELb0ELb1ELb0ELb1EN3c108BFloat16ENS1_7complexIfEEEEv13SSMParamsBase)
        /*0cf8*/ 	.word	0x000000a8


	//----- nvinfo : EIATTR_FRAME_SIZE
	.align		4
.L_581:
        /*0cfc*/ 	.byte	0x04, 0x11
        /*0cfe*/ 	.short	(.L_583 - .L_582)
	.align		4
.L_582:
        /*0d00*/ 	.word	index@(_Z25selective_scan_fwd_kernelI32Selective_Scan_fwd_kernel_traitsILi64ELi16ELi1ELb0ELb1ELb0ELb1EN3c108BFloat16ENS1_7complexIfEEEEv13SSMParamsBase)
        /*0d04*/ 	.word	0x00000000


	//----- nvinfo : EIATTR_REGCOUNT
	.align		4
.L_583:
        /*0d08*/ 	.byte	0x04, 0x2f
        /*0d0a*/ 	.short	(.L_585 - .L_584)
	.align		4
.L_584:
        /*0d0c*/ 	.word	index@(_Z25selective_scan_fwd_kernelI32Selective_Scan_fwd_kernel_traitsILi64ELi16ELi1ELb0ELb1ELb0ELb0EN3c108BFloat16ENS1_7complexIfEEEEv13SSMParamsBase)
        /*0d10*/ 	.word	0x000000a8


	//----- nvinfo : EIATTR_FRAME_SIZE
	.align		4
.L_585:
        /*0d14*/ 	.byte	0x04, 0x11
        /*0d16*/ 	.short	(.L_587 - .L_586)
	.align		4
.L_586:
        /*0d18*/ 	.word	index@(_Z25selective_scan_fwd_kernelI32Selective_Scan_fwd_kernel_traitsILi64ELi16ELi1ELb0ELb1ELb0ELb0EN3c108BFloat16ENS1_7complexIfEEEEv13SSMParamsBase)
        /*0d1c*/ 	.word	0x00000000


	//----- nvinfo : EIATTR_REGCOUNT
	.align		4
.L_587:
        /*0d20*/ 	.byte	0x04, 0x2f
        /*0d22*/ 	.short	(.L_589 - .L_588)
	.align		4
.L_588:
        /*0d24*/ 	.word	index@(_Z25selective_scan_fwd_kernelI32Selective_Scan_fwd_kernel_traitsILi64ELi16ELi1ELb0ELb0ELb1ELb1EN3c108BFloat16ENS1_7complexIfEEEEv13SSMParamsBase)
        /*0d28*/ 	.word	0x000000a8


	//----- nvinfo : EIATTR_FRAME_SIZE
	.align		4
.L_589:
        /*0d2c*/ 	.byte	0x04, 0x11
        /*0d2e*/ 	.short	(.L_591 - .L_590)
	.align		4
.L_590:
        /*0d30*/ 	.word	index@(_Z25selective_scan_fwd_kernelI32Selective_Scan_fwd_kernel_traitsILi64ELi16ELi1ELb0ELb0ELb1ELb1EN3c108BFloat16ENS1_7complexIfEEEEv13SSMParamsBase)
        /*0d34*/ 	.word	0x00000028


	//----- nvinfo : EIATTR_REGCOUNT
	.align		4
.L_591:
        /*0d38*/ 	.byte	0x04, 0x2f
        /*0d3a*/ 	.short	(.L_593 - .L_592)
	.align		4
.L_592:
        /*0d3c*/ 	.word	index@(_Z25selective_scan_fwd_kernelI32Selective_Scan_fwd_kernel_traitsILi64ELi16ELi1ELb0ELb0ELb1ELb0EN3c108BFloat16ENS1_7complexIfEEEEv13SSMParamsBase)
        /*0d40*/ 	.word	0x000000a8


	//----- nvinfo : EIATTR_FRAME_SIZE
	.align		4
.L_593:
        /*0d44*/ 	.byte	0x04, 0x11
        /*0d46*/ 	.short	(.L_595 - .L_594)
	.align		4
.L_594:
        /*0d48*/ 	.word	index@(_Z25selective_scan_fwd_kernelI32Selective_Scan_fwd_kernel_traitsILi64ELi16ELi1ELb0ELb0ELb1ELb0EN3c108BFloat16ENS1_7complexIfEEEEv13SSMParamsBase)
        /*0d4c*/ 	.word	0x00000028


	//----- nvinfo : EIATTR_REGCOUNT
	.align		4
.L_595:
        /*0d50*/ 	.byte	0x04, 0x2f
        /*0d52*/ 	.short	(.L_597 - .L_596)
	.align		4
.L_596:
        /*0d54*/ 	.word	index@(_Z25selective_scan_fwd_kernelI32Selective_Scan_fwd_kernel_traitsILi64ELi16ELi1ELb0ELb0ELb0ELb1EN3c108BFloat16ENS1_7complexIfEEEEv13SSMParamsBase)
        /*0d58*/ 	.word	0x000000a1


	//----- nvinfo : EIATTR_FRAME_SIZE
	.align		4
.L_597:
        /*0d5c*/ 	.byte	0x04, 0x11
        /*0d5e*/ 	.short	(.L_599 - .L_598)
	.align		4
.L_598:
        /*0d60*/ 	.word	index@(_Z25selective_scan_fwd_kernelI32Selective_Scan_fwd_kernel_traitsILi64ELi16ELi1ELb0ELb0ELb0ELb1EN3c108BFloat16ENS1_7complexIfEEEEv13SSMParamsBase)
        /*0d64*/ 	.word	0x00000000


	//----- nvinfo : EIATTR_REGCOUNT
	.align		4
.L_599:
        /*0d68*/ 	.byte	0x04, 0x2f
        /*0d6a*/ 	.short	(.L_601 - .L_600)
	.align		4
.L_600:
        /*0d6c*/ 	.word	index@(_Z25selective_scan_fwd_kernelI32Selective_Scan_fwd_kernel_traitsILi64ELi16ELi1ELb0ELb0ELb0ELb0EN3c108BFloat16ENS1_7complexIfEEEEv13SSMParamsBase)
        /*0d70*/ 	.word	0x0000009d


	//----- nvinfo : EIATTR_FRAME_SIZE
	.align		4
.L_601:
        /*0d74*/ 	.byte	0x04, 0x11
        /*0d76*/ 	.short	(.L_603 - .L_602)
	.align		4
.L_602:
        /*0d78*/ 	.word	index@(_Z25selective_scan_fwd_kernelI32Selective_Scan_fwd_kernel_traitsILi64ELi16ELi1ELb0ELb0ELb0ELb0EN3c108BFloat16ENS1_7complexIfEEEEv13SSMParamsBase)
        /*0d7c*/ 	.word	0x00000000


	//----- nvinfo : EIATTR_REGCOUNT
	.align		4
.L_603:
        /*0d80*/ 	.byte	0x04, 0x2f
        /*0d82*/ 	.short	(.L_605 - .L_604)
	.align		4
.L_604:
        /*0d84*/ 	.word	index@(_Z25selective_scan_fwd_kernelI32Selective_Scan_fwd_kernel_traitsILi128ELi16ELi1ELb1ELb1ELb1ELb1EN3c108BFloat16ENS1_7complexIfEEEEv13SSMParamsBase)
        /*0d88*/ 	.word	0x000000a8


	//----- nvinfo : EIATTR_FRAME_SIZE
	.align		4
.L_605:
        /*0d8c*/ 	.byte	0x04, 0x11
        /*0d8e*/ 	.short	(.L_607 - .L_606)
	.align		4
.L_606:
        /*0d90*/ 	.word	index@(_Z25selective_scan_fwd_kernelI32Selective_Scan_fwd_kernel_traitsILi128ELi16ELi1ELb1ELb1ELb1ELb1EN3c108BFloat16ENS1_7complexIfEEEEv13SSMParamsBase)
        /*0d94*/ 	.word	0x00000018


	//----- nvinfo : EIATTR_REGCOUNT
	.align		4
.L_607:
        /*0d98*/ 	.byte	0x04, 0x2f
        /*0d9a*/ 	.short	(.L_609 - .L_608)
	.align		4
.L_608:
        /*0d9c*/ 	.word	index@(_Z25selective_scan_fwd_kernelI32Selective_Scan_fwd_kernel_traitsILi128ELi16ELi1ELb1ELb1ELb1ELb0EN3c108BFloat16ENS1_7complexIfEEEEv13SSMParamsBase)
        /*0da0*/ 	.word	0x000000a8


	//----- nvinfo : EIATTR_FRAME_SIZE
	.align		4
.L_609:
        /*0da4*/ 	.byte	0x04, 0x11
        /*0da6*/ 	.short	(.L_611 - .L_610)
	.align		4
.L_610:
        /*0da8*/ 	.word	index@(_Z25selective_scan_fwd_kernelI32Selective_Scan_fwd_kernel_traitsILi128ELi16ELi1ELb1ELb1ELb1ELb0EN3c108BFloat16ENS1_7complexIfEEEEv13SSMParamsBase)
        /*0dac*/ 	.word	0x00000018


	//----- nvinfo : EIATTR_REGCOUNT
	.align		4
.L_611:
        /*0db0*/ 	.byte	0x04, 0x2f
        /*0db2*/ 	.short	(.L_613 - .L_612)
	.align		4
.L_612:
        /*0db4*/ 	.word	index@(_Z25selective_scan_fwd_kernelI32Selective_Scan_fwd_kernel_traitsILi128ELi16ELi1ELb1ELb1ELb0ELb1EN3c108BFloat16ENS1_7complexIfEEEEv13SSMParamsBase)
        /*0db8*/ 	.word	0x0000009f


	//----- nvinfo : EIATTR_FRAME_SIZE
	.align		4
.L_613:
        /*0dbc*/ 	.byte	0x04, 0x11
        /*0dbe*/ 	.short	(.L_615 - .L_614)
	.align		4
.L_614:
        /*0dc0*/ 	.word	index@(_Z25selective_scan_fwd_kernelI32Selective_Scan_fwd_kernel_traitsILi128ELi16ELi1ELb1ELb1ELb0ELb1EN3c108BFloat16ENS1_7complexIfEEEEv13SSMParamsBase)
        /*0dc4*/ 	.word	0x00000000


	//----- nvinfo : EIATTR_REGCOUNT
	.align		4
.L_615:
        /*0dc8*/ 	.byte	0x04, 0x2f
        /*0dca*/ 	.short	(.L_617 - .L_616)
	.align		4
.L_616:
        /*0dcc*/ 	.word	index@(_Z25selective_scan_fwd_kernelI32Selective_Scan_fwd_kernel_traitsILi128ELi16ELi1ELb1ELb1ELb0ELb0EN3c108BFloat16ENS1_7complexIfEEEEv13SSMParamsBase)
        /*0dd0*/ 	.word	0x0000009f


	//----- nvinfo : EIATTR_FRAME_SIZE
	.align		4
.L_617:
        /*0dd4*/ 	.byte	0x04, 0x11
        /*0dd6*/ 	.short	(.L_619 - .L_618)
	.align		4
.L_618:
        /*0dd8*/ 	.word	index@(_Z25selective_scan_fwd_kernelI32Selective_Scan_fwd_kernel_traitsILi128ELi16ELi1ELb1ELb1ELb0ELb0EN3c108BFloat16ENS1_7complexIfEEEEv13SSMParamsBase)
        /*0ddc*/ 	.word	0x00000000


	//----- nvinfo : EIATTR_REGCOUNT
	.align		4
.L_619:
        /*0de0*/ 	.byte	0x04, 0x2f
        /*0de2*/ 	.short	(.L_621 - .L_620)
	.align		4
.L_620:
        /*0de4*/ 	.word	index@(_Z25selective_scan_fwd_kernelI32Selective_Scan_fwd_kernel_traitsILi128ELi16ELi1ELb1ELb0ELb1ELb1EN3c108BFloat16ENS1_7complexIfEEEEv13SSMParamsBase)
        /*0de8*/ 	.word	0x0000009f


	//----- nvinfo : EIATTR_FRAME_SIZE
	.align		4
.L_621:
        /*0dec*/ 	.byte	0x04, 0x11
        /*0dee*/ 	.short	(.L_623 - .L_622)
	.align		4
.L_622:
        /*0df0*/ 	.word	index@(_Z25selective_scan_fwd_kernelI32Selective_Scan_fwd_kernel_traitsILi128ELi16ELi1ELb1ELb0ELb1ELb1EN3c108BFloat16ENS1_7complexIfEEEEv13SSMParamsBase)
        /*0df4*/ 	.word	0x00000000


	//----- nvinfo : EIATTR_REGCOUNT
	.align		4
.L_623:
        /*0df8*/ 	.byte	0x04, 0x2f
        /*0dfa*/ 	.short	(.L_625 - .L_624)
	.align		4
.L_624:
        /*0dfc*/ 	.word	index@(_Z25selective_scan_fwd_kernelI32Selective_Scan_fwd_kernel_traitsILi128ELi16ELi1ELb1ELb0ELb1ELb0EN3c108BFloat16ENS1_7complexIfEEEEv13SSMParamsBase)
        /*0e00*/ 	.word	0x0000009f


	//----- nvinfo : EIATTR_FRAME_SIZE
	.align		4
.L_625:
        /*0e04*/ 	.byte	0x04, 0x11
        /*0e06*/ 	.short	(.L_627 - .L_626)
	.align		4
.L_626:
        /*0e08*/ 	.word	index@(_Z25selective_scan_fwd_kernelI32Selective_Scan_fwd_kernel_traitsILi128ELi16ELi1ELb1ELb0ELb1ELb0EN3c108BFloat16ENS1_7complexIfEEEEv13SSMParamsBase)
        /*0e0c*/ 	.word	0x00000000


	//----- nvinfo : EIATTR_REGCOUNT
	.align		4
.L_627:
        /*0e10*/ 	.byte	0x04, 0x2f
        /*0e12*/ 	.short	(.L_629 - .L_628)
	.align		4
.L_628:
        /*0e14*/ 	.word	index@(_Z25selective_scan_fwd_kernelI32Selective_Scan_fwd_kernel_traitsILi128ELi16ELi1ELb1ELb0ELb0ELb1EN3c108BFloat16ENS1_7complexIfEEEEv13SSMParamsBase)
        /*0e18*/ 	.word	0x00000087


	//----- nvinfo : EIATTR_FRAME_SIZE
	.align		4
.L_629:
        /*0e1c*/ 	.byte	0x04, 0x11
        /*0e1e*/ 	.short	(.L_631 - .L_630)
	.align		4
.L_630:
        /*0e20*/ 	.word	index@(_Z25selective_scan_fwd_kernelI32Selective_Scan_fwd_kernel_traitsILi128ELi16ELi1ELb1ELb0ELb0ELb1EN3c108BFloat16ENS1_7complexIfEEEEv13SSMParamsBase)
        /*0e24*/ 	.word	0x00000000


	//----- nvinfo : EIATTR_REGCOUNT
	.align		4
.L_631:
        /*0e28*/ 	.byte	0x04, 0x2f
        /*0e2a*/ 	.short	(.L_633 - .L_632)
	.align		4
.L_632:
        /*0e2c*/ 	.word	index@(_Z25selective_scan_fwd_kernelI32Selective_Scan_fwd_kernel_traitsILi128ELi16ELi1ELb1ELb0ELb0ELb0EN3c108BFloat16ENS1_7complexIfEEEEv13SSMParamsBase)
        /*0e30*/ 	.word	0x00000087


	//----- nvinfo : EIATTR_FRAME_SIZE
	.align		4
.L_633:
        /*0e34*/ 	.byte	0x04, 0x11
        /*0e36*/ 	.short	(.L_635 - .L_634)
	.align		4
.L_634:
        /*0e38*/ 	.word	index@(_Z25selective_scan_fwd_kernelI32Selective_Scan_fwd_kernel_traitsILi128ELi16ELi1ELb1ELb0ELb0ELb0EN3c108BFloat16ENS1_7complexIfEEEEv13SSMParamsBase)
        /*0e3c*/ 	.word	0x00000000


	//----- nvinfo : EIATTR_REGCOUNT
	.align		4
.L_635:
        /*0e40*/ 	.byte	0x04, 0x2f
        /*0e42*/ 	.short	(.L_637 - .L_636)
	.align		4
.L_636:
        /*0e44*/ 	.word	index@(_Z25selective_scan_fwd_kernelI32Selective_Scan_fwd_kernel_traitsILi128ELi16ELi1ELb0ELb1ELb1ELb1EN3c108BFloat16ENS1_7complexIfEEEEv13SSMParamsBase)
        /*0e48*/ 	.word	0x000000a8


	//----- nvinfo : EIATTR_FRAME_SIZE
	.align		4
.L_637:
        /*0e4c*/ 	.byte	0x04, 0x11
        /*0e4e*/ 	.short	(.L_639 - .L_638)
	.align		4
.L_638:
        /*0e50*/ 	.word	index@(_Z25selective_scan_fwd_kernelI32Selective_Scan_fwd_kernel_traitsILi128ELi16ELi1ELb0ELb1ELb1ELb1EN3c108BFloat16ENS1_7complexIfEEEEv13SSMParamsBase)
        /*0e54*/ 	.word	0x00000068


	//----- nvinfo : EIATTR_REGCOUNT
	.align		4
.L_639:
        /*0e58*/ 	.byte	0x04, 0x2f
        /*0e5a*/ 	.short	(.L_641 - .L_640)
	.align		4
.L_640:
        /*0e5c*/ 	.word	index@(_Z25selective_scan_fwd_kernelI32Selective_Scan_fwd_kernel_traitsILi128ELi16ELi1ELb0ELb1ELb1ELb0EN3c108BFloat16ENS1_7complexIfEEEEv13SSMParamsBase)
        /*0e60*/ 	.word	0x000000a8


	//----- nvinfo : EIATTR_FRAME_SIZE
	.align		4
.L_641:
        /*0e64*/ 	.byte	0x04, 0x11
        /*0e66*/ 	.short	(.L_643 - .L_642)
	.align		4
.L_642:
        /*0e68*/ 	.word	index@(_Z25selective_scan_fwd_kernelI32Selective_Scan_fwd_kernel_traitsILi128ELi16ELi1ELb0ELb1ELb1ELb0EN3c108BFloat16ENS1_7complexIfEEEEv13SSMParamsBase)
        /*0e6c*/ 	.word	0x00000068


	//----- nvinfo : EIATTR_REGCOUNT
	.align		4
.L_643:
        /*0e70*/ 	.byte	0x04, 0x2f
        /*0e72*/ 	.short	(.L_645 - .L_644)
	.align		4
.L_644:
        /*0e74*/ 	.word	index@(_Z25selective_scan_fwd_kernelI32Selective_Scan_fwd_kernel_traitsILi128ELi16ELi1ELb0ELb1ELb0ELb1EN3c108BFloat16ENS1_7complexIfEEEEv13SSMParamsBase)
        /*0e78*/ 	.word	0x000000a8


	//----- nvinfo : EIATTR_FRAME_SIZE
	.align		4
.L_645:
        /*0e7c*/ 	.byte	0x04, 0x11
        /*0e7e*/ 	.short	(.L_647 - .L_646)
	.align		4
.L_646:
        /*0e80*/ 	.word	index@(_Z25selective_scan_fwd_kernelI32Selective_Scan_fwd_kernel_traitsILi128ELi16ELi1ELb0ELb1ELb0ELb1EN3c108BFloat16ENS1_7complexIfEEEEv13SSMParamsBase)
        /*0e84*/ 	.word	0x00000008


	//----- nvinfo : EIATTR_REGCOUNT
	.align		4
.L_647:
        /*0e88*/ 	.byte	0x04, 0x2f
        /*0e8a*/ 	.short	(.L_649 - .L_648)
	.align		4
.L_648:
        /*0e8c*/ 	.word	index@(_Z25selective_scan_fwd_kernelI32Selective_Scan_fwd_kernel_traitsILi128ELi16ELi1ELb0ELb1ELb0ELb0EN3c108BFloat16ENS1_7complexIfEEEEv13SSMParamsBase)
        /*0e90*/ 	.word	0x000000a8


	//----- nvinfo : EIATTR_FRAME_SIZE
	.align		4
.L_649:
        /*0e94*/ 	.byte	0x04, 0x11
        /*0e96*/ 	.short	(.L_651 - .L_650)
	.align		4
.L_650:
        /*0e98*/ 	.word	index@(_Z25selective_scan_fwd_kernelI32Selective_Scan_fwd_kernel_traitsILi128ELi16ELi1ELb0ELb1ELb0ELb0EN3c108BFloat16ENS1_7complexIfEEEEv13SSMParamsBase)
        /*0e9c*/ 	.word	0x00000008


	//----- nvinfo : EIATTR_REGCOUNT
	.align		4
.L_651:
        /*0ea0*/ 	.byte	0x04, 0x2f
        /*0ea2*/ 	.short	(.L_653 - .L_652)
	.align		4
.L_652:
        /*0ea4*/ 	.word	index@(_Z25selective_scan_fwd_kernelI32Selective_Scan_fwd_kernel_traitsILi128ELi16ELi1ELb0ELb0ELb1ELb1EN3c108BFloat16ENS1_7complexIfEEEEv13SSMParamsBase)
        /*0ea8*/ 	.word	0x000000a8


	//----- nvinfo : EIATTR_FRAME_SIZE
	.align		4
.L_653:
        /*0eac*/ 	.byte	0x04, 0x11
        /*0eae*/ 	.short	(.L_655 - .L_654)
	.align		4
.L_654:
        /*0eb0*/ 	.word	index@(_Z25selective_scan_fwd_kernelI32Selective_Scan_fwd_kernel_traitsILi128ELi16ELi1ELb0ELb0ELb1ELb1EN3c108BFloat16ENS1_7complexIfEEEEv13SSMParamsBase)
        /*0eb4*/ 	.word	0x00000038


	//----- nvinfo : EIATTR_REGCOUNT
	.align		4
.L_655:
        /*0eb8*/ 	.byte	0x04, 0x2f
        /*0eba*/ 	.short	(.L_657 - .L_656)
	.align		4
.L_656:
        /*0ebc*/ 	.word	index@(_Z25selective_scan_fwd_kernelI32Selective_Scan_fwd_kernel_traitsILi128ELi16ELi1ELb0ELb0ELb1ELb0EN3c108BFloat16ENS1_7complexIfEEEEv13SSMParamsBase)
        /*0ec0*/ 	.word	0x000000a8


	//----- nvinfo : EIATTR_FRAME_SIZE
	.align		4
.L_657:
        /*0ec4*/ 	.byte	0x04, 0x11
        /*0ec6*/ 	.short	(.L_659 - .L_658)
	.align		4
.L_658:
        /*0ec8*/ 	.word	index@(_Z25selective_scan_fwd_kernelI32Selective_Scan_fwd_kernel_traitsILi128ELi16ELi1ELb0ELb0ELb1ELb0EN3c108BFloat16ENS1_7complexIfEEEEv13SSMParamsBase)
        /*0ecc*/ 	.word	0x00000038


	//----- nvinfo : EIATTR_REGCOUNT
	.align		4
.L_659:
        /*0ed0*/ 	.byte	0x04, 0x2f
        /*0ed2*/ 	.short	(.L_661 - .L_660)
	.align		4
.L_660:
        /*0ed4*/ 	.word	index@(_Z25selective_scan_fwd_kernelI32Selective_Scan_fwd_kernel_traitsILi128ELi16ELi1ELb0ELb0ELb0ELb1EN3c108BFloat16ENS1_7complexIfEEEEv13SSMParamsBase)
        /*0ed8*/ 	.word	0x0000009f


	//----- nvinfo : EIATTR_FRAME_SIZE
	.align		4
.L_661:
        /*0edc*/ 	.byte	0x04, 0x11
        /*0ede*/ 	.short	(.L_663 - .L_662)
	.align		4
.L_662:
        /*0ee0*/ 	.word	index@(_Z25selective_scan_fwd_kernelI32Selective_Scan_fwd_kernel_traitsILi128ELi16ELi1ELb0ELb0ELb0ELb1EN3c108BFloat16ENS1_7complexIfEEEEv13SSMParamsBase)
        /*0ee4*/ 	.word	0x00000000


	//----- nvinfo : EIATTR_REGCOUNT
	.align		4
.L_663:
        /*0ee8*/ 	.byte	0x04, 0x2f
        /*0eea*/ 	.short	(.L_665 - .L_664)
	.align		4
.L_664:
        /*0eec*/ 	.word	index@(_Z25selective_scan_fwd_kernelI32Selective_Scan_fwd_kernel_traitsILi128ELi16ELi1ELb0ELb0ELb0ELb0EN3c108BFloat16ENS1_7complexIfEEEEv13SSMParamsBase)
        /*0ef0*/ 	.word	0x0000009f


	//----- nvinfo : EIATTR_FRAME_SIZE
	.align		4
.L_665:
        /*0ef4*/ 	.byte	0x04, 0x11
        /*0ef6*/ 	.short	(.L_667 - .L_666)
	.align		4
.L_666:
        /*0ef8*/ 	.word	index@(_Z25selective_scan_fwd_kernelI32Selective_Scan_fwd_kernel_traitsILi128ELi16ELi1ELb0ELb0ELb0ELb0EN3c108BFloat16ENS1_7complexIfEEEEv13SSMParamsBase)
        /*0efc*/ 	.word	0x00000000


	//----- nvinfo : EIATTR_MIN_STACK_SIZE
	.align		4
.L_667:
        /*0f00*/ 	.byte	0x04, 0x12
        /*0f02*/ 	.short	(.L_669 - .L_668)
	.align		4
.L_668:
        /*0f04*/ 	.word	index@(_Z25selective_scan_fwd_kernelI32Selective_Scan_fwd_kernel_traitsILi128ELi16ELi1ELb0ELb0ELb0ELb0EN3c108BFloat16ENS1_7complexIfEEEEv13SSMParamsBase)
        /*0f08*/ 	.word	0x00000000


	//----- nvinfo : EIATTR_MIN_STACK_SIZE
	.align		4
.L_669:
        /*0f0c*/ 	.byte	0x04, 0x12
        /*0f0e*/ 	.short	(.L_671 - .L_670)
	.align		4
.L_670:
        /*0f10*/ 	.word	index@(_Z25selective_scan_fwd_kernelI32Selective_Scan_fwd_kernel_traitsILi128ELi16ELi1ELb0ELb0ELb0ELb1EN3c108BFloat16ENS1_7complexIfEEEEv13SSMParamsBase)
        /*0f14*/ 	.word	0x00000000


	//----- nvinfo : EIATTR_MIN_STACK_SIZE
	.align		4
.L_671:
        /*0f18*/ 	.byte	0x04, 0x12
        /*0f1a*/ 	.short	(.L_673 - .L_672)
	.align		4
.L_672:
        /*0f1c*/ 	.word	index@(_Z25selective_scan_fwd_kernelI32Selective_Scan_fwd_kernel_traitsILi128ELi16ELi1ELb0ELb0ELb1ELb0EN3c108BFloat16ENS1_7complexIfEEEEv13SSMParamsBase)
        /*0f20*/ 	.word	0x00000038


	//----- nvinfo : EIATTR_MIN_STACK_SIZE
	.align		4
.L_673:
        /*0f24*/ 	.byte	0x04, 0x12
        /*0f26*/ 	.short	(.L_675 - .L_674)
	.align		4
.L_674:
        /*0f28*/ 	.word	index@(_Z25selective_scan_fwd_kernelI32Selective_Scan_fwd_kernel_traitsILi128ELi16ELi1ELb0ELb0ELb1ELb1EN3c108BFloat16ENS1_7complexIfEEEEv13SSMParamsBase)
        /*0f2c*/ 	.word	0x00000038


	//----- nvinfo : EIATTR_MIN_STACK_SIZE
	.align		4
.L_675:
        /*0f30*/ 	.byte	0x04, 0x12
        /*0f32*/ 	.short	(.L_677 - .L_676)
	.align		4
.L_676:
        /*0f34*/ 	.word	index@(_Z25selective_scan_fwd_kernelI32Selective_Scan_fwd_kernel_traitsILi128ELi16ELi1ELb0ELb1ELb0ELb0EN3c108BFloat16ENS1_7complexIfEEEEv13SSMParamsBase)
        /*0f38*/ 	.word	0x00000008


	//----- nvinfo : EIATTR_MIN_STACK_SIZE
	.align		4
.L_677:
        /*0f3c*/ 	.byte	0x04, 0x12
        /*0f3e*/ 	.short	(.L_679 - .L_678)
	.align		4
.L_678:
        /*0f40*/ 	.word	index@(_Z25selective_scan_fwd_kernelI32Selective_Scan_fwd_kernel_traitsILi128ELi16ELi1ELb0ELb1ELb0ELb1EN3c108BFloat16ENS1_7complexIfEEEEv13SSMParamsBase)
        /*0f44*/ 	.word	0x00000008


	//----- nvinfo : EIATTR_MIN_STACK_SIZE
	.align		4
.L_679:
        /*0f48*/ 	.byte	0x04, 0x12
        /*0f4a*/ 	.short	(.L_681 - .L_680)
	.align		4
.L_680:
        /*0f4c*/ 	.word	index@(_Z25selective_scan_fwd_kernelI32Selective_Scan_fwd_kernel_traitsILi128ELi16ELi1ELb0ELb1ELb1ELb0EN3c108BFloat16ENS1_7complexIfEEEEv13SSMParamsBase)
        /*0f50*/ 	.word	0x00000068


	//----- nvinfo : EIATTR_MIN_STACK_SIZE
	.align		4
.L_681:
        /*0f54*/ 	.byte	0x04, 0x12
        /*0f56*/ 	.short	(.L_683 - .L_682)
	.align		4
.L_682:
        /*0f58*/ 	.word	index@(_Z25selective_scan_fwd_kernelI32Selective_Scan_fwd_kernel_traitsILi128ELi16ELi1ELb0ELb1ELb1ELb1EN3c108BFloat16ENS1_7complexIfEEEEv13SSMParamsBase)
        /*0f5c*/ 	.word	0x00000068


	//----- nvinfo : EIATTR_MIN_STACK_SIZE
	.align		4
.L_683:
        /*0f60*/ 	.byte	0x04, 0x12
        /*0f62*/ 	.short	(.L_685 - .L_684)
	.align		4
.L_684:
        /*0f64*/ 	.word	index@(_Z25selective_scan_fwd_kernelI32Selective_Scan_fwd_kernel_traitsILi128ELi16ELi1ELb1ELb0ELb0ELb0EN3c108BFloat16ENS1_7complexIfEEEEv13SSMParamsBase)
        /*0f68*/ 	.word	0x00000000


	//----- nvinfo : EIATTR_MIN_STACK_SIZE
	.align		4
.L_685:
        /*0f6c*/ 	.byte	0x04, 0x12
        /*0f6e*/ 	.short	(.L_687 - .L_686)
	.align		4
.L_686:
        /*0f70*/ 	.word	index@(_Z25selective_scan_fwd_kernelI32Selective_Scan_fwd_kernel_traitsILi128ELi16ELi1ELb1ELb0ELb0ELb1EN3c108BFloat16ENS1_7complexIfEEEEv13SSMParamsBase)
        /*0f74*/ 	.word	0x00000000


	//----- nvinfo : EIATTR_MIN_STACK_SIZE
	.align		4
.L_687:
        /*0f78*/ 	.byte	0x04, 0x12
        /*0f7a*/ 	.short	(.L_689 - .L_688)
	.align		4
.L_688:
        /*0f7c*/ 	.word	index@(_Z25selective_scan_fwd_kernelI32Selective_Scan_fwd_kernel_traitsILi128ELi16ELi1ELb1ELb0ELb1ELb0EN3c108BFloat16ENS1_7complexIfEEEEv13SSMParamsBase)
        /*0f80*/ 	.word	0x00000000


	//----- nvinfo : EIATTR_MIN_STACK_SIZE
	.align		4
.L_689:
        /*0f84*/ 	.byte	0x04, 0x12
        /*0f86*/ 	.short	(.L_691 - .L_690)
	.align		4
.L_690:
        /*0f88*/ 	.word	index@(_Z25selective_scan_fwd_kernelI32Selective_Scan_fwd_kernel_traitsILi128ELi16ELi1ELb1ELb0ELb1ELb1EN3c108BFloat16ENS1_7complexIfEEEEv13SSMParamsBase)
        /*0f8c*/ 	.word	0x00000000


	//----- nvinfo : EIATTR_MIN_STACK_SIZE
	.align		4
.L_691:
        /*0f90*/ 	.byte	0x04, 0x12
        /*0f92*/ 	.short	(.L_693 - .L_692)
	.align		4
.L_692:
        /*0f94*/ 	.word	index@(_Z25selective_scan_fwd_kernelI32Selective_Scan_fwd_kernel_traitsILi128ELi16ELi1ELb1ELb1ELb0ELb0EN3c108BFloat16ENS1_7complexIfEEEEv13SSMParamsBase)
        /*0f98*/ 	.word	0x00000000


	//----- nvinfo : EIATTR_MIN_STACK_SIZE
	.align		4
.L_693:
        /*0f9c*/ 	.byte	0x04, 0x12
        /*0f9e*/ 	.short	(.L_695 - .L_694)
	.align		4
.L_694:
        /*0fa0*/ 	.word	index@(_Z25selective_scan_fwd_kernelI32Selective_Scan_fwd_kernel_traitsILi128ELi16ELi1ELb1ELb1ELb0ELb1EN3c108BFloat16ENS1_7complexIfEEEEv13SSMParamsBase)
        /*0fa4*/ 	.word	0x00000000


	//----- nvinfo : EIATTR_MIN_STACK_SIZE
	.align		4
.L_695:
        /*0fa8*/ 	.byte	0x04, 0x12
        /*0faa*/ 	.short	(.L_697 - .L_696)
	.align		4
.L_696:
        /*0fac*/ 	.word	index@(_Z25selective_scan_fwd_kernelI32Selective_Scan_fwd_kernel_traitsILi128ELi16ELi1ELb1ELb1ELb1ELb0EN3c108BFloat16ENS1_7complexIfEEEEv13SSMParamsBase)
        /*0fb0*/ 	.word	0x00000018


	//----- nvinfo : EIATTR_MIN_STACK_SIZE
	.align		4
.L_697:
        /*0fb4*/ 	.byte	0x04, 0x12
        /*0fb6*/ 	.short	(.L_699 - .L_698)
	.align		4
.L_698:
        /*0fb8*/ 	.word	index@(_Z25selective_scan_fwd_kernelI32Selective_Scan_fwd_kernel_traitsILi128ELi16ELi1ELb1ELb1ELb1ELb1EN3c108BFloat16ENS1_7complexIfEEEEv13SSMParamsBase)
        /*0fbc*/ 	.word	0x00000018


	//----- nvinfo : EIATTR_MIN_STACK_SIZE
	.align		4
.L_699:
        /*0fc0*/ 	.byte	0x04, 0x12
        /*0fc2*/ 	.short	(.L_701 - .L_700)
	.align		4
.L_700:
        /*0fc4*/ 	.word	index@(_Z25selective_scan_fwd_kernelI32Selective_Scan_fwd_kernel_traitsILi64ELi16ELi1ELb0ELb0ELb0ELb0EN3c108BFloat16ENS1_7complexIfEEEEv13SSMParamsBase)
        /*0fc8*/ 	.word	0x00000000


	//----- nvinfo : EIATTR_MIN_STACK_SIZE
	.align		4
.L_701:
        /*0fcc*/ 	.byte	0x04, 0x12
        /*0fce*/ 	.short	(.L_703 - .L_702)
	.align		4
.L_702:
        /*0fd0*/ 	.word	index@(_Z25selective_scan_fwd_kernelI32Selective_Scan_fwd_kernel_traitsILi64ELi16ELi1ELb0ELb0ELb0ELb1EN3c108BFloat16ENS1_7complexIfEEEEv13SSMParamsBase)
        /*0fd4*/ 	.word	0x00000000


	//----- nvinfo : EIATTR_MIN_STACK_SIZE
	.align		4
.L_703:
        /*0fd8*/ 	.byte	0x04, 0x12
        /*0fda*/ 	.short	(.L_705 - .L_704)
	.align		4
.L_704:
        /*0fdc*/ 	.word	index@(_Z25selective_scan_fwd_kernelI32Selective_Scan_fwd_kernel_traitsILi64ELi16ELi1ELb0ELb0ELb1ELb0EN3c108BFloat16ENS1_7complexIfEEEEv13SSMParamsBase)
        /*0fe0*/ 	.word	0x00000028


	//----- nvinfo : EIATTR_MIN_STACK_SIZE
	.align		4
.L_705:
        /*0fe4*/ 	.byte	0x04, 0x12
        /*0fe6*/ 	.short	(.L_707 - .L_706)
	.align		4
.L_706:
        /*0fe8*/ 	.word	index@(_Z25selective_scan_fwd_kernelI32Selective_Scan_fwd_kernel_traitsILi64ELi16ELi1ELb0ELb0ELb1ELb1EN3c108BFloat16ENS1_7complexIfEEEEv13SSMParamsBase)
        /*0fec*/ 	.word	0x00000028


	//----- nvinfo : EIATTR_MIN_STACK_SIZE
	.align		4
.L_707:
        /*0ff0*/ 	.byte	0x04, 0x12
        /*0ff2*/ 	.short	(.L_709 - .L_708)
	.align		4
.L_708:
        /*0ff4*/ 	.word	index@(_Z25selective_scan_fwd_kernelI32Selective_Scan_fwd_kernel_traitsILi64ELi16ELi1ELb0ELb1ELb0ELb0EN3c108BFloat16ENS1_7complexIfEEEEv13SSMParamsBase)
        /*0ff8*/ 	.word	0x00000000


	//----- nvinfo : EIATTR_MIN_STACK_SIZE
	.align		4
.L_709:
        /*0ffc*/ 	.byte	0x04, 0x12
        /*0ffe*/ 	.short	(.L_711 - .L_710)
	.align		4
.L_710:
        /*1000*/ 	.word	index@(_Z25selective_scan_fwd_kernelI32Selective_Scan_fwd_kernel_traitsILi64ELi16ELi1ELb0ELb1ELb0ELb1EN3c108BFloat16ENS1_7complexIfEEEEv13SSMParamsBase)
        /*1004*/ 	.word	0x00000000


	//----- nvinfo : EIATTR_MIN_STACK_SIZE
	.align		4
.L_711:
        /*1008*/ 	.byte	0x04, 0x12
        /*100a*/ 	.short	(.L_713 - .L_712)
	.align		4
.L_712:
        /*100c*/ 	.word	index@(_Z25selective_scan_fwd_kernelI32Selective_Scan_fwd_kernel_traitsILi64ELi16ELi1ELb0ELb1ELb1ELb0EN3c108BFloat16ENS1_7complexIfEEEEv13SSMParamsBase)
        /*1010*/ 	.word	0x00000058


	//----- nvinfo : EIATTR_MIN_STACK_SIZE
	.align		4
.L_713:
        /*1014*/ 	.byte	0x04, 0x12
        /*1016*/ 	.short	(.L_715 - .L_714)
	.align		4
.L_714:
        /*1018*/ 	.word	index@(_Z25selective_scan_fwd_kernelI32Selective_Scan_fwd_kernel_traitsILi64ELi16ELi1ELb0ELb1ELb1ELb1EN3c108BFloat16ENS1_7complexIfEEEEv13SSMParamsBase)
        /*101c*/ 	.word	0x00000058


	//----- nvinfo : EIATTR_MIN_STACK_SIZE
	.align		4
.L_715:
        /*1020*/ 	.byte	0x04, 0x12
        /*1022*/ 	.short	(.L_717 - .L_716)
	.align		4
.L_716:
        /*1024*/ 	.word	index@(_Z25selective_scan_fwd_kernelI32Selective_Scan_fwd_kernel_traitsILi64ELi16ELi1ELb1ELb0ELb0ELb0EN3c108BFloat16ENS1_7complexIfEEEEv13SSMParamsBase)
        /*1028*/ 	.word	0x00000000


	//----- nvinfo : EIATTR_MIN_STACK_SIZE
	.align		4
.L_717:
        /*102c*/ 	.byte	0x04, 0x12
        /*102e*/ 	.short	(.L_719 - .L_718)
	.align		4
.L_718:
        /*1030*/ 	.word	index@(_Z25selective_scan_fwd_kernelI32Selective_Scan_fwd_kernel_traitsILi64ELi16ELi1ELb1ELb0ELb0ELb1EN3c108BFloat16ENS1_7complexIfEEEEv13SSMParamsBase)
        /*1034*/ 	.word	0x00000000


	//----- nvinfo : EIATTR_MIN_STACK_SIZE
	.align		4
.L_719:
        /*1038*/ 	.byte	0x04, 0x12
        /*103a*/ 	.short	(.L_721 - .L_720)
	.align		4
.L_720:
        /*103c*/ 	.word	index@(_Z25selective_scan_fwd_kernelI32Selective_Scan_fwd_kernel_traitsILi64ELi16ELi1ELb1ELb0ELb1ELb0EN3c108BFloat16ENS1_7complexIfEEEEv13SSMParamsBase)
        /*1040*/ 	.word	0x00000000


	//----- nvinfo : EIATTR_MIN_STACK_SIZE
	.align		4
.L_721:
        /*1044*/ 	.byte	0x04, 0x12
        /*1046*/ 	.short	(.L_723 - .L_722)
	.align		4
.L_722:
        /*1048*/ 	.word	index@(_Z25selective_scan_fwd_kernelI32Selective_Scan_fwd_kernel_traitsILi64ELi16ELi1ELb1ELb0ELb1ELb1EN3c108BFloat16ENS1_7complexIfEEEEv13SSMParamsBase)
        /*104c*/ 	.word	0x00000000


	//----- nvinfo : EIATTR_MIN_STACK_SIZE
	.align		4
.L_723:
        /*1050*/ 	.byte	0x04, 0x12
        /*1052*/ 	.short	(.L_725 - .L_724)
	.align		4
.L_724:
        /*1054*/ 	.word	index@(_Z25selective_scan_fwd_kernelI32Selective_Scan_fwd_kernel_traitsILi64ELi16ELi1ELb1ELb1ELb0ELb0EN3c108BFloat16ENS1_7complexIfEEEEv13SSMParamsBase)
        /*1058*/ 	.word	0x00000000


	//----- nvinfo : EIATTR_MIN_STACK_SIZE
	.align		4
.L_725:
        /*105c*/ 	.byte	0x04, 0x12
        /*105e*/ 	.short	(.L_727 - .L_726)
	.align		4
.L_726:
        /*1060*/ 	.word	index@(_Z25selective_scan_fwd_kernelI32Selective_Scan_fwd_kernel_traitsILi64ELi16ELi1ELb1ELb1ELb0ELb1EN3c108BFloat16ENS1_7complexIfEEEEv13SSMParamsBase)
        /*1064*/ 	.word	0x00000000


	//----- nvinfo : EIATTR_MIN_STACK_SIZE
	.align		4
.L_727:
        /*1068*/ 	.byte	0x04, 0x12
        /*106a*/ 	.short	(.L_729 - .L_728)
	.align		4
.L_728:
        /*106c*/ 	.word	index@(_Z25selective_scan_fwd_kernelI32Selective_Scan_fwd_kernel_traitsILi64ELi16ELi1ELb1ELb1ELb1ELb0EN3c108BFloat16ENS1_7complexIfEEEEv13SSMParamsBase)
        /*1070*/ 	.word	0x00000008


	//----- nvinfo : EIATTR_MIN_STACK_SIZE
	.align		4
.L_729:
        /*1074*/ 	.byte	0x04, 0x12
        /*1076*/ 	.short	(.L_731 - .L_730)
	.align		4
.L_730:
        /*1078*/ 	.word	index@(_Z25selective_scan_fwd_kernelI32Selective_Scan_fwd_kernel_traitsILi64ELi16ELi1ELb1ELb1ELb1ELb1EN3c108BFloat16ENS1_7complexIfEEEEv13SSMParamsBase)
        /*107c*/ 	.word	0x00000008


	//----- nvinfo : EIATTR_MIN_STACK_SIZE
	.align		4
.L_731:
        /*1080*/ 	.byte	0x04, 0x12
        /*1082*/ 	.short	(.L_733 - .L_732)
	.align		4
.L_732:
        /*1084*/ 	.word	index@(_Z25selective_scan_fwd_kernelI32Selective_Scan_fwd_kernel_traitsILi32ELi16ELi1ELb0ELb0ELb0ELb0EN3c108BFloat16ENS1_7complexIfEEEEv13SSMParamsBase)
        /*1088*/ 	.word	0x00000000


	//----- nvinfo : EIATTR_MIN_STACK_SIZE
	.align		4
.L_733:
        /*108c*/ 	.byte	0x04, 0x12
        /*108e*/ 	.short	(.L_735 - .L_734)
	.align		4
.L_734:
        /*1090*/ 	.word	index@(_Z25selective_scan_fwd_kernelI32Selective_Scan_fwd_kernel_traitsILi32ELi16ELi1ELb0ELb0ELb0ELb1EN3c108BFloat16ENS1_7complexIfEEEEv13SSMParamsBase)
        /*1094*/ 	.word	0x00000000


	//----- nvinfo : EIATTR_MIN_STACK_SIZE
	.align		4
.L_735:
        /*1098*/ 	.byte	0x04, 0x12
        /*109a*/ 	.short	(.L_737 - .L_736)
	.align		4
.L_736:
        /*109c*/ 	.word	index@(_Z25selective_scan_fwd_kernelI32Selective_Scan_fwd_kernel_traitsILi32ELi16ELi1ELb0ELb0ELb1ELb0EN3c108BFloat16ENS1_7complexIfEEEEv13SSMParamsBase)
        /*10a0*/ 	.word	0x00000000


	//----- nvinfo : EIATTR_MIN_STACK_SIZE
	.align		4
.L_737:
        /*10a4*/ 	.byte	0x04, 0x12
        /*10a6*/ 	.short	(.L_739 - .L_738)
	.align		4
.L_738:
        /*10a8*/ 	.word	index@(_Z25selective_scan_fwd_kernelI32Selective_Scan_fwd_kernel_traitsILi32ELi16ELi1ELb0ELb0ELb1ELb1EN3c108BFloat16ENS1_7complexIfEEEEv13SSMParamsBase)
        /*10ac*/ 	.word	0x00000000


	//----- nvinfo : EIATTR_MIN_STACK_SIZE
	.align		4
.L_739:
        /*10b0*/ 	.byte	0x04, 0x12
        /*10b2*/ 	.short	(.L_741 - .L_740)
	.align		4
.L_740:
        /*10b4*/ 	.word	index@(_Z25selective_scan_fwd_kernelI32Selective_Scan_fwd_kernel_traitsILi32ELi16ELi1ELb0ELb1ELb0ELb0EN3c108BFloat16ENS1_7complexIfEEEEv13SSMParamsBase)
        /*10b8*/ 	.word	0x00000000


	//----- nvinfo : EIATTR_MIN_STACK_SIZE
	.align		4
.L_741:
        /*10bc*/ 	.byte	0x04, 0x12
        /*10be*/ 	.short	(.L_743 - .L_742)
	.align		4
.L_742:
        /*10c0*/ 	.word	index@(_Z25selective_scan_fwd_kernelI32Selective_Scan_fwd_kernel_traitsILi32ELi16ELi1ELb0ELb1ELb0ELb1EN3c108BFloat16ENS1_7complexIfEEEEv13SSMParamsBase)
        /*10c4*/ 	.word	0x00000000


	//----- nvinfo : EIATTR_MIN_STACK_SIZE
	.align		4
.L_743:
        /*10c8*/ 	.byte	0x04, 0x12
        /*10ca*/ 	.short	(.L_745 - .L_744)
	.align		4
.L_744:
        /*10cc*/ 	.word	index@(_Z25selective_scan_fwd_kernelI32Selective_Scan_fwd_kernel_traitsILi32ELi16ELi1ELb0ELb1ELb1ELb0EN3c108BFloat16ENS1_7complexIfEEEEv13SSMParamsBase)
        /*10d0*/ 	.word	0x00000000


	//----- nvinfo : EIATTR_MIN_STACK_SIZE
	.align		4
.L_745:
        /*10d4*/ 	.byte	0x04, 0x12
        /*10d6*/ 	.short	(.L_747 - .L_746)
	.align		4
.L_746:
        /*10d8*/ 	.word	index@(_Z25selective_scan_fwd_kernelI32Selective_Scan_fwd_kernel_traitsILi32ELi16ELi1ELb0ELb1ELb1ELb1EN3c108BFloat16ENS1_7complexIfEEEEv13SSMParamsBase)
        /*10dc*/ 	.word	0x00000000


	//----- nvinfo : EIATTR_MIN_STACK_SIZE
	.align		4
.L_747:
        /*10e0*/ 	.byte	0x04, 0x12
        /*10e2*/ 	.short	(.L_749 - .L_748)
	.align		4
.L_748:
        /*10e4*/ 	.word	index@(_Z25selective_scan_fwd_kernelI32Selective_Scan_fwd_kernel_traitsILi32ELi16ELi1ELb1ELb0ELb0ELb0EN3c108BFloat16ENS1_7complexIfEEEEv13SSMParamsBase)
        /*10e8*/ 	.word	0x00000000


	//----- nvinfo : EIATTR_MIN_STACK_SIZE
	.align		4
.L_749:
        /*10ec*/ 	.byte	0x04, 0x12
        /*10ee*/ 	.short	(.L_751 - .L_750)
	.align		4
.L_750:
        /*10f0*/ 	.word	index@(_Z25selective_scan_fwd_kernelI32Selective_Scan_fwd_kernel_traitsILi32ELi16ELi1ELb1ELb0ELb0ELb1EN3c108BFloat16ENS1_7complexIfEEEEv13SSMParamsBase)
        /*10f4*/ 	.word	0x00000000


	//----- nvinfo : EIATTR_MIN_STACK_SIZE
	.align		4
.L_751:
        /*10f8*/ 	.byte	0x04, 0x12
        /*10fa*/ 	.short	(.L_753 - .L_752)
	.align		4
.L_752:
        /*10fc*/ 	.word	index@(_Z25selective_scan_fwd_kernelI32Selective_Scan_fwd_kernel_traitsILi32ELi16ELi1ELb1ELb0ELb1ELb0EN3c108BFloat16ENS1_7complexIfEEEEv13SSMParamsBase)
        /*1100*/ 	.word	0x00000000


	//----- nvinfo : EIATTR_MIN_STACK_SIZE
	.align		4
.L_753:
        /*1104*/ 	.byte	0x04, 0x12
        /*1106*/ 	.short	(.L_755 - .L_754)
	.align		4
.L_754:
        /*1108*/ 	.word	index@(_Z25selective_scan_fwd_kernelI32Selective_Scan_fwd_kernel_traitsILi32ELi16ELi1ELb1ELb0ELb1ELb1EN3c108BFloat16ENS1_7complexIfEEEEv13SSMParamsBase)
        /*110c*/ 	.word	0x00000000


	//----- nvinfo : EIATTR_MIN_STACK_SIZE
	.align		4
.L_755:
        /*1110*/ 	.byte	0x04, 0x12
        /*1112*/ 	.short	(.L_757 - .L_756)
	.align		4
.L_756:
        /*1114*/ 	.word	index@(_Z25selective_scan_fwd_kernelI32Selective_Scan_fwd_kernel_traitsILi32ELi16ELi1ELb1ELb1ELb0ELb0EN3c108BFloat16ENS1_7complexIfEEEEv13SSMParamsBase)
        /*1118*/ 	.word	0x00000000


	//----- nvinfo : EIATTR_MIN_STACK_SIZE
	.align		4
.L_757:
        /*111c*/ 	.byte	0x04, 0x12
        /*111e*/ 	.short	(.L_759 - .L_758)
	.align		4
.L_758:
        /*1120*/ 	.word	index@(_Z25selective_scan_fwd_kernelI32Selective_Scan_fwd_kernel_traitsILi32ELi16ELi1ELb1ELb1ELb0ELb1EN3c108BFloat16ENS1_7complexIfEEEEv13SSMParamsBase)
        /*1124*/ 	.word	0x00000000


	//----- nvinfo : EIATTR_MIN_STACK_SIZE
	.align		4
.L_759:
        /*1128*/ 	.byte	0x04, 0x12
        /*112a*/ 	.short	(.L_761 - .L_760)
	.align		4
.L_760:
        /*112c*/ 	.word	index@(_Z25selective_scan_fwd_kernelI32Selective_Scan_fwd_kernel_traitsILi32ELi16ELi1ELb1ELb1ELb1ELb0EN3c108BFloat16ENS1_7complexIfEEEEv13SSMParamsBase)
        /*1130*/ 	.word	0x00000000


	//----- nvinfo : EIATTR_MIN_STACK_SIZE
	.align		4
.L_761:
        /*1134*/ 	.byte	0x04, 0x12
        /*1136*/ 	.short	(.L_763 - .L_762)
	.align		4
.L_762:
        /*1138*/ 	.word	index@(_Z25selective_scan_fwd_kernelI32Selective_Scan_fwd_kernel_traitsILi32ELi16ELi1ELb1ELb1ELb1ELb1EN3c108BFloat16ENS1_7complexIfEEEEv13SSMParamsBase)
        /*113c*/ 	.word	0x00000000


	//----- nvinfo : EIATTR_MIN_STACK_SIZE
	.align		4
.L_763:
        /*1140*/ 	.byte	0x04, 0x12
        /*1142*/ 	.short	(.L_765 - .L_764)
	.align		4
.L_764:
        /*1144*/ 	.word	index@(_Z25selective_scan_fwd_kernelI32Selective_Scan_fwd_kernel_traitsILi32ELi8ELi1ELb0ELb0ELb0ELb0EN3c108BFloat16ENS1_7complexIfEEEEv13SSMParamsBase)
        /*1148*/ 	.word	0x00000000


	//----- nvinfo : EIATTR_MIN_STACK_SIZE
	.align		4
.L_765:
        /*114c*/ 	.byte	0x04, 0x12
        /*114e*/ 	.short	(.L_767 - .L_766)
	.align		4
.L_766:
        /*1150*/ 	.word	index@(_Z25selective_scan_fwd_kernelI32Selective_Scan_fwd_kernel_traitsILi32ELi8ELi1ELb0ELb0ELb0ELb1EN3c108BFloat16ENS1_7complexIfEEEEv13SSMParamsBase)
        /*1154*/ 	.word	0x00000000


	//----- nvinfo : EIATTR_MIN_STACK_SIZE
	.align		4
.L_767:
        /*1158*/ 	.byte	0x04, 0x12
        /*115a*/ 	.short	(.L_769 - .L_768)
	.align		4
.L_768:
        /*115c*/ 	.word	index@(_Z25selective_scan_fwd_kernelI32Selective_Scan_fwd_kernel_traitsILi32ELi8ELi1ELb0ELb0ELb1ELb0EN3c108BFloat16ENS1_7complexIfEEEEv13SSMParamsBase)
        /*1160*/ 	.word	0x00000000


	//----- nvinfo : EIATTR_MIN_STACK_SIZE
	.align		4
.L_769:
        /*1164*/ 	.byte	0x04, 0x12
        /*1166*/ 	.short	(.L_771 - .L_770)
	.align		4
.L_770:
        /*1168*/ 	.word	index@(_Z25selective_scan_fwd_kernelI32Selective_Scan_fwd_kernel_traitsILi32ELi8ELi1ELb0ELb0ELb1ELb1EN3c108BFloat16ENS1_7complexIfEEEEv13SSMParamsBase)
        /*116c*/ 	.word	0x00000000


	//----- nvinfo : EIATTR_MIN_STACK_SIZE
	.align		4
.L_771:
        /*1170*/ 	.byte	0x04, 0x12
        /*1172*/ 	.short	(.L_773 - .L_772)
	.align		4
.L_772:
        /*1174*/ 	.word	index@(_Z25selective_scan_fwd_kernelI32Selective_Scan_fwd_kernel_traitsILi32ELi8ELi1ELb0ELb1ELb0ELb0EN3c108BFloat16ENS1_7complexIfEEEEv13SSMParamsBase)
        /*1178*/ 	.word	0x00000000


	//----- nvinfo : EIATTR_MIN_STACK_SIZE
	.align		4
.L_773:
        /*117c*/ 	.byte	0x04, 0x12
        /*117e*/ 	.short	(.L_775 - .L_774)
	.align		4
.L_774:
        /*1180*/ 	.word	index@(_Z25selective_scan_fwd_kernelI32Selective_Scan_fwd_kernel_traitsILi32ELi8ELi1ELb0ELb1ELb0ELb1EN3c108BFloat16ENS1_7complexIfEEEEv13SSMParamsBase)
        /*1184*/ 	.word	0x00000000


	//----- nvinfo : EIATTR_MIN_STACK_SIZE
	.align		4
.L_775:
        /*1188*/ 	.byte	0x04, 0x12
        /*118a*/ 	.short	(.L_777 - .L_776)
	.align		4
.L_776:
        /*118c*/ 	.word	index@(_Z25selective_scan_fwd_kernelI32Selective_Scan_fwd_kernel_traitsILi32ELi8ELi1ELb0ELb1ELb1ELb0EN3c108BFloat16ENS1_7complexIfEEEEv13SSMParamsBase)
        /*1190*/ 	.word	0x00000000


	//----- nvinfo : EIATTR_MIN_STACK_SIZE
	.align		4
.L_777:
        /*1194*/ 	.byte	0x04, 0x12
        /*1196*/ 	.short	(.L_779 - .L_778)
	.align		4
.L_778:
        /*1198*/ 	.word	index@(_Z25selective_scan_fwd_kernelI32Selective_Scan_fwd_kernel_traitsILi32ELi8ELi1ELb0ELb1ELb1ELb1EN3c108BFloat16ENS1_7complexIfEEEEv13SSMParamsBase)
        /*119c*/ 	.word	0x00000000


	//----- nvinfo : EIATTR_MIN_STACK_SIZE
	.align		4
.L_779:
        /*11a0*/ 	.byte	0x04, 0x12
        /*11a2*/ 	.short	(.L_781 - .L_780)
	.align		4
.L_780:
        /*11a4*/ 	.word	index@(_Z25selective_scan_fwd_kernelI32Selective_Scan_fwd_kernel_traitsILi32ELi8ELi1ELb1ELb0ELb0ELb0EN3c108BFloat16ENS1_7complexIfEEEEv13SSMParamsBase)
        /*11a8*/ 	.word	0x00000000


	//----- nvinfo : EIATTR_MIN_STACK_SIZE
	.align		4
.L_781:
        /*11ac*/ 	.byte	0x04, 0x12
        /*11ae*/ 	.short	(.L_783 - .L_782)
	.align		4
.L_782:
        /*11b0*/ 	.word	index@(_Z25selective_scan_fwd_kernelI32Selective_Scan_fwd_kernel_traitsILi32ELi8ELi1ELb1ELb0ELb0ELb1EN3c108BFloat16ENS1_7complexIfEEEEv13SSMParamsBase)
        /*11b4*/ 	.word	0x00000000


	//----- nvinfo : EIATTR_MIN_STACK_SIZE
	.align		4
.L_783:
        /*11b8*/ 	.byte	0x04, 0x12
        /*11ba*/ 	.short	(.L_785 - .L_784)
	.align		4
.L_784:
        /*11bc*/ 	.word	index@(_Z25selective_scan_fwd_kernelI32Selective_Scan_fwd_kernel_traitsILi32ELi8ELi1ELb1ELb0ELb1ELb0EN3c108BFloat16ENS1_7complexIfEEEEv13SSMParamsBase)
        /*11c0*/ 	.word	0x00000000


	//----- nvinfo : EIATTR_MIN_STACK_SIZE
	.align		4
.L_785:
        /*11c4*/ 	.byte	0x04, 0x12
        /*11c6*/ 	.short	(.L_787 - .L_786)
	.align		4
.L_786:
        /*11c8*/ 	.word	index@(_Z25selective_scan_fwd_kernelI32Selective_Scan_fwd_kernel_traitsILi32ELi8ELi1ELb1ELb0ELb1ELb1EN3c108BFloat16ENS1_7complexIfEEEEv13SSMParamsBase)
        /*11cc*/ 	.word	0x00000000


	//----- nvinfo : EIATTR_MIN_STACK_SIZE
	.align		4
.L_787:
        /*11d0*/ 	.byte	0x04, 0x12
        /*11d2*/ 	.short	(.L_789 - .L_788)
	.align		4
.L_788:
        /*11d4*/ 	.word	index@(_Z25selective_scan_fwd_kernelI32Selective_Scan_fwd_kernel_traitsILi32ELi8ELi1ELb1ELb1ELb0ELb0EN3c108BFloat16ENS1_7complexIfEEEEv13SSMParamsBase)
        /*11d8*/ 	.word	0x00000000


	//----- nvinfo : EIATTR_MIN_STACK_SIZE
	.align		4
.L_789:
        /*11dc*/ 	.byte	0x04, 0x12
        /*11de*/ 	.short	(.L_791 - .L_790)
	.align		4
.L_790:
        /*11e0*/ 	.word	index@(_Z25selective_scan_fwd_kernelI32Selective_Scan_fwd_kernel_traitsILi32ELi8ELi1ELb1ELb1ELb0ELb1EN3c108BFloat16ENS1_7complexIfEEEEv13SSMParamsBase)
        /*11e4*/ 	.word	0x00000000


	//----- nvinfo : EIATTR_MIN_STACK_SIZE
	.align		4
.L_791:
        /*11e8*/ 	.byte	0x04, 0x12
        /*11ea*/ 	.short	(.L_793 - .L_792)
	.align		4
.L_792:
        /*11ec*/ 	.word	index@(_Z25selective_scan_fwd_kernelI32Selective_Scan_fwd_kernel_traitsILi32ELi8ELi1ELb1ELb1ELb1ELb0EN3c108BFloat16ENS1_7complexIfEEEEv13SSMParamsBase)
        /*11f0*/ 	.word	0x00000000


	//----- nvinfo : EIATTR_MIN_STACK_SIZE
	.align		4
.L_793:
        /*11f4*/ 	.byte	0x04, 0x12
        /*11f6*/ 	.short	(.L_795 - .L_794)
	.align		4
.L_794:
        /*11f8*/ 	.word	index@(_Z25selective_scan_fwd_kernelI32Selective_Scan_fwd_kernel_traitsILi32ELi8ELi1ELb1ELb1ELb1ELb1EN3c108BFloat16ENS1_7complexIfEEEEv13SSMParamsBase)
        /*11fc*/ 	.word	0x00000000


	//----- nvinfo : EIATTR_MIN_STACK_SIZE
	.align		4
.L_795:
        /*1200*/ 	.byte	0x04, 0x12
        /*1202*/ 	.short	(.L_797 - .L_796)
	.align		4
.L_796:
        /*1204*/ 	.word	index@(_Z25selective_scan_fwd_kernelI32Selective_Scan_fwd_kernel_traitsILi32ELi4ELi1ELb0ELb0ELb0ELb0EN3c108BFloat16ENS1_7complexIfEEEEv13SSMParamsBase)
        /*1208*/ 	.word	0x00000000


	//----- nvinfo : EIATTR_MIN_STACK_SIZE
	.align		4
.L_797:
        /*120c*/ 	.byte	0x04, 0x12
        /*120e*/ 	.short	(.L_799 - .L_798)
	.align		4
.L_798:
        /*1210*/ 	.word	index@(_Z25selective_scan_fwd_kernelI32Selective_Scan_fwd_kernel_traitsILi32ELi4ELi1ELb0ELb0ELb0ELb1EN3c108BFloat16ENS1_7complexIfEEEEv13SSMParamsBase)
        /*1214*/ 	.word	0x00000000


	//----- nvinfo : EIATTR_MIN_STACK_SIZE
	.align		4
.L_799:
        /*1218*/ 	.byte	0x04, 0x12
        /*121a*/ 	.short	(.L_801 - .L_800)
	.align		4
.L_800:
        /*121c*/ 	.word	index@(_Z25selective_scan_fwd_kernelI32Selective_Scan_fwd_kernel_traitsILi32ELi4ELi1ELb0ELb0ELb1ELb0EN3c108BFloat16ENS1_7complexIfEEEEv13SSMParamsBase)
        /*1220*/ 	.word	0x00000000


	//----- nvinfo : EIATTR_MIN_STACK_SIZE
	.align		4
.L_801:
        /*1224*/ 	.byte	0x04, 0x12
        /*1226*/ 	.short	(.L_803 - .L_802)
	.align		4
.L_802:
        /*1228*/ 	.word	index@(_Z25selective_scan_fwd_kernelI32Selective_Scan_fwd_kernel_traitsILi32ELi4ELi1ELb0ELb0ELb1ELb1EN3c108BFloat16ENS1_7complexIfEEEEv13SSMParamsBase)
        /*122c*/ 	.word	0x00000000


	//----- nvinfo : EIATTR_MIN_STACK_SIZE
	.align		4
.L_803:
        /*1230*/ 	.byte	0x04, 0x12
        /*1232*/ 	.short	(.L_805 - .L_804)
	.align		4
.L_804:
        /*1234*/ 	.word	index@(_Z25selective_scan_fwd_kernelI32Selective_Scan_fwd_kernel_traitsILi32ELi4ELi1ELb0ELb1ELb0ELb0EN3c108BFloat16ENS1_7complexIfEEEEv13SSMParamsBase)
        /*1238*/ 	.word	0x00000000


	//----- nvinfo : EIATTR_MIN_STACK_SIZE
	.align		4
.L_805:
        /*123c*/ 	.byte	0x04, 0x12
        /*123e*/ 	.short	(.L_807 - .L_806)
	.align		4
.L_806:
        /*1240*/ 	.word	index@(_Z25selective_scan_fwd_kernelI32Selective_Scan_fwd_kernel_traitsILi32ELi4ELi1ELb0ELb1ELb0ELb1EN3c108BFloat16ENS1_7complexIfEEEEv13SSMParamsBase)
        /*1244*/ 	.word	0x00000000


	//----- nvinfo : EIATTR_MIN_STACK_SIZE
	.align		4
.L_807:
        /*1248*/ 	.byte	0x04, 0x12
        /*124a*/ 	.short	(.L_809 - .L_808)
	.align		4
.L_808:
        /*124c*/ 	.word	index@(_Z25selective_scan_fwd_kernelI32Selective_Scan_fwd_kernel_traitsILi32ELi4ELi1ELb0ELb1ELb1ELb0EN3c108BFloat16ENS1_7complexIfEEEEv13SSMParamsBase)
        /*1250*/ 	.word	0x00000000


	//----- nvinfo : EIATTR_MIN_STACK_SIZE
	.align		4
.L_809:
        /*1254*/ 	.byte	0x04, 0x12
        /*1256*/ 	.short	(.L_811 - .L_810)
	.align		4
.L_810:
        /*1258*/ 	.word	index@(_Z25selective_scan_fwd_kernelI32Selective_Scan_fwd_kernel_traitsILi32ELi4ELi1ELb0ELb1ELb1ELb1EN3c108BFloat16ENS1_7complexIfEEEEv13SSMParamsBase)
        /*125c*/ 	.word	0x00000000


	//----- nvinfo : EIATTR_MIN_STACK_SIZE
	.align		4
.L_811:
        /*1260*/ 	.byte	0x04, 0x12
        /*1262*/ 	.short	(.L_813 - .L_812)
	.align		4
.L_812:
        /*1264*/ 	.word	index@(_Z25selective_scan_fwd_kernelI32Selective_Scan_fwd_kernel_traitsILi32ELi4ELi1ELb1ELb0ELb0ELb0EN3c108BFloat16ENS1_7complexIfEEEEv13SSMParamsBase)
        /*1268*/ 	.word	0x00000000


	//----- nvinfo : EIATTR_MIN_STACK_SIZE
	.align		4
.L_813:
        /*126c*/ 	.byte	0x04, 0x12
        /*126e*/ 	.short	(.L_815 - .L_814)
	.align		4
.L_814:
        /*1270*/ 	.word	index@(_Z25selective_scan_fwd_kernelI32Selective_Scan_fwd_kernel_traitsILi32ELi4ELi1ELb1ELb0ELb0ELb1EN3c108BFloat16ENS1_7complexIfEEEEv13SSMParamsBase)
        /*1274*/ 	.word	0x00000000


	//----- nvinfo : EIATTR_MIN_STACK_SIZE
	.align		4
.L_815:
        /*1278*/ 	.byte	0x04, 0x12
        /*127a*/ 	.short	(.L_817 - .L_816)
	.align		4
.L_816:
        /*127c*/ 	.word	index@(_Z25selective_scan_fwd_kernelI32Selective_Scan_fwd_kernel_traitsILi32ELi4ELi1ELb1ELb0ELb1ELb0EN3c108BFloat16ENS1_7complexIfEEEEv13SSMParamsBase)
        /*1280*/ 	.word	0x00000000


	//----- nvinfo : EIATTR_MIN_STACK_SIZE
	.align		4
.L_817:
        /*1284*/ 	.byte	0x04, 0x12
        /*1286*/ 	.short	(.L_819 - .L_818)
	.align		4
.L_818:
        /*1288*/ 	.word	index@(_Z25selective_scan_fwd_kernelI32Selective_Scan_fwd_kernel_traitsILi32ELi4ELi1ELb1ELb0ELb1ELb1EN3c108BFloat16ENS1_7complexIfEEEEv13SSMParamsBase)
        /*128c*/ 	.word	0x00000000


	//----- nvinfo : EIATTR_MIN_STACK_SIZE
	.align		4
.L_819:
        /*1290*/ 	.byte	0x04, 0x12
        /*1292*/ 	.short	(.L_821 - .L_820)
	.align		4
.L_820:
        /*1294*/ 	.word	index@(_Z25selective_scan_fwd_kernelI32Selective_Scan_fwd_kernel_traitsILi32ELi4ELi1ELb1ELb1ELb0ELb0EN3c108BFloat16ENS1_7complexIfEEEEv13SSMParamsBase)
        /*1298*/ 	.word	0x00000000


	//----- nvinfo : EIATTR_MIN_STACK_SIZE
	.align		4
.L_821:
        /*129c*/ 	.byte	0x04, 0x12
        /*129e*/ 	.short	(.L_823 - .L_822)
	.align		4
.L_822:
        /*12a0*/ 	.word	index@(_Z25selective_scan_fwd_kernelI32Selective_Scan_fwd_kernel_traitsILi32ELi4ELi1ELb1ELb1ELb0ELb1EN3c108BFloat16ENS1_7complexIfEEEEv13SSMParamsBase)
        /*12a4*/ 	.word	0x00000000


	//----- nvinfo : EIATTR_MIN_STACK_SIZE
	.align		4
.L_823:
        /*12a8*/ 	.byte	0x04, 0x12
        /*12aa*/ 	.short	(.L_825 - .L_824)
	.align		4
.L_824:
        /*12ac*/ 	.word	index@(_Z25selective_scan_fwd_kernelI32Selective_Scan_fwd_kernel_traitsILi32ELi4ELi1ELb1ELb1ELb1ELb0EN3c108BFloat16ENS1_7complexIfEEEEv13SSMParamsBase)
        /*12b0*/ 	.word	0x00000000


	//----- nvinfo : EIATTR_MIN_STACK_SIZE
	.align		4
.L_825:
        /*12b4*/ 	.byte	0x04, 0x12
        /*12b6*/ 	.short	(.L_827 - .L_826)
	.align		4
.L_826:
        /*12b8*/ 	.word	index@(_Z25selective_scan_fwd_kernelI32Selective_Scan_fwd_kernel_traitsILi32ELi4ELi1ELb1ELb1ELb1ELb1EN3c108BFloat16ENS1_7complexIfEEEEv13SSMParamsBase)
        /*12bc*/ 	.word	0x00000000


	//----- nvinfo : EIATTR_MIN_STACK_SIZE
	.align		4
.L_827:
        /*12c0*/ 	.byte	0x04, 0x12
        /*12c2*/ 	.short	(.L_829 - .L_828)
	.align		4
.L_828:
        /*12c4*/ 	.word	index@(_Z25selective_scan_fwd_kernelI32Selective_Scan_fwd_kernel_traitsILi128ELi16ELi1ELb0ELb0ELb0ELb0EN3c108BFloat16EfEEv13SSMParamsBase)
        /*12c8*/ 	.word	0x00000000


	//----- nvinfo : EIATTR_MIN_STACK_SIZE
	.align		4
.L_829:
        /*12cc*/ 	.byte	0x04, 0x12
        /*12ce*/ 	.short	(.L_831 - .L_830)
	.align		4
.L_830:
        /*12d0*/ 	.word	index@(_Z25selective_scan_fwd_kernelI32Selective_Scan_fwd_kernel_traitsILi128ELi16ELi1ELb0ELb0ELb0ELb1EN3c108BFloat16EfEEv13SSMParamsBase)
        /*12d4*/ 	.word	0x00000000


	//----- nvinfo : EIATTR_MIN_STACK_SIZE
	.align		4
.L_831:
        /*12d8*/ 	.byte	0x04, 0x12
        /*12da*/ 	.short	(.L_833 - .L_832)
	.align		4
.L_832:
        /*12dc*/ 	.word	index@(_Z25selective_scan_fwd_kernelI32Selective_Scan_fwd_kernel_traitsILi128ELi16ELi1ELb0ELb0ELb1ELb0EN3c108BFloat16EfEEv13SSMParamsBase)
        /*12e0*/ 	.word	0x00000000


	//----- nvinfo : EIATTR_MIN_STACK_SIZE
	.align		4
.L_833:
        /*12e4*/ 	.byte	0x04, 0x12
        /*12e6*/ 	.short	(.L_835 - .L_834)
	.align		4
.L_834:
        /*12e8*/ 	.word	index@(_Z25selective_scan_fwd_kernelI32Selective_Scan_fwd_kernel_traitsILi128ELi16ELi1ELb0ELb0ELb1ELb1EN3c108BFloat16EfEEv13SSMParamsBase)
        /*12ec*/ 	.word	0x00000000


	//----- nvinfo : EIATTR_MIN_STACK_SIZE
	.align		4
.L_835:
        /*12f0*/ 	.byte	0x04, 0x12
        /*12f2*/ 	.short	(.L_837 - .L_836)
	.align		4
.L_836:
        /*12f4*/ 	.word	index@(_Z25selective_scan_fwd_kernelI32Selective_Scan_fwd_kernel_traitsILi128ELi16ELi1ELb0ELb1ELb0ELb0EN3c108BFloat16EfEEv13SSMParamsBase)
        /*12f8*/ 	.word	0x00000000


	//----- nvinfo : EIATTR_MIN_STACK_SIZE
	.align		4
.L_837:
        /*12fc*/ 	.byte	0x04, 0x12
        /*12fe*/ 	.short	(.L_839 - .L_838)
	.align		4
.L_838:
        /*1300*/ 	.word	index@(_Z25selective_scan_fwd_kernelI32Selective_Scan_fwd_kernel_traitsILi128ELi16ELi1ELb0ELb1ELb0ELb1EN3c108BFloat16EfEEv13SSMParamsBase)
        /*1304*/ 	.word	0x00000000


	//----- nvinfo : EIATTR_MIN_STACK_SIZE
	.align		4
.L_839:
        /*1308*/ 	.byte	0x04, 0x12
        /*130a*/ 	.short	(.L_841 - .L_840)
	.align		4
.L_840:
        /*130c*/ 	.word	index@(_Z25selective_scan_fwd_kernelI32Selective_Scan_fwd_kernel_traitsILi128ELi16ELi1ELb0ELb1ELb1ELb0EN3c108BFloat16EfEEv13SSMParamsBase)
        /*1310*/ 	.word	0x00000000


	//----- nvinfo : EIATTR_MIN_STACK_SIZE
	.align		4
.L_841:
        /*1314*/ 	.byte	0x04, 0x12
        /*1316*/ 	.short	(.L_843 - .L_842)
	.align		4
.L_842:
        /*1318*/ 	.word	index@(_Z25selective_scan_fwd_kernelI32Selective_Scan_fwd_kernel_traitsILi128ELi16ELi1ELb0ELb1ELb1ELb1EN3c108BFloat16EfEEv13SSMParamsBase)
        /*131c*/ 	.word	0x00000000


	//----- nvinfo : EIATTR_MIN_STACK_SIZE
	.align		4
.L_843:
        /*1320*/ 	.byte	0x04, 0x12
        /*1322*/ 	.short	(.L_845 - .L_844)
	.align		4
.L_844:
        /*1324*/ 	.word	index@(_Z25selective_scan_fwd_kernelI32Selective_Scan_fwd_kernel_traitsILi128ELi16ELi1ELb1ELb0ELb0ELb0EN3c108BFloat16EfEEv13SSMParamsBase)
        /*1328*/ 	.word	0x00000000


	//----- nvinfo : EIATTR_MIN_STACK_SIZE
	.align		4
.L_845:
        /*132c*/ 	.byte	0x04, 0x12
        /*132e*/ 	.short	(.L_847 - .L_846)
	.align		4
.L_846:
        /*1330*/ 	.word	index@(_Z25selective_scan_fwd_kernelI32Selective_Scan_fwd_kernel_traitsILi128ELi16ELi1ELb1ELb0ELb0ELb1EN3c108BFloat16EfEEv13SSMParamsBase)
        /*1334*/ 	.word	0x00000000


	//----- nvinfo : EIATTR_MIN_STACK_SIZE
	.align		4
.L_847:
        /*1338*/ 	.byte	0x04, 0x12
        /*133a*/ 	.short	(.L_849 - .L_848)
	.align		4
.L_848:
        /*133c*/ 	.word	index@(_Z25selective_scan_fwd_kernelI32Selective_Scan_fwd_kernel_traitsILi128ELi16ELi1ELb1ELb0ELb1ELb0EN3c108BFloat16EfEEv13SSMParamsBase)
        /*1340*/ 	.word	0x00000000


	//----- nvinfo : EIATTR_MIN_STACK_SIZE
	.align		4
.L_849:
        /*1344*/ 	.byte	0x04, 0x12
        /*1346*/ 	.short	(.L_851 - .L_850)
	.align		4
.L_850:
        /*1348*/ 	.word	index@(_Z25selective_scan_fwd_kernelI32Selective_Scan_fwd_kernel_traitsILi128ELi16ELi1ELb1ELb0ELb1ELb1EN3c108BFloat16EfEEv13SSMParamsBase)
        /*134c*/ 	.word	0x00000000


	//----- nvinfo : EIATTR_MIN_STACK_SIZE
	.align		4
.L_851:
        /*1350*/ 	.byte	0x04, 0x12
        /*1352*/ 	.short	(.L_853 - .L_852)
	.align		4
.L_852:
        /*1354*/ 	.word	index@(_Z25selective_scan_fwd_kernelI32Selective_Scan_fwd_kernel_traitsILi128ELi16ELi1ELb1ELb1ELb0ELb0EN3c108BFloat16EfEEv13SSMParamsBase)
        /*1358*/ 	.word	0x00000000


	//----- nvinfo : EIATTR_MIN_STACK_SIZE
	.align		4
.L_853:
        /*135c*/ 	.byte	0x04, 0x12
        /*135e*/ 	.short	(.L_855 - .L_854)
	.align		4
.L_854:
        /*1360*/ 	.word	index@(_Z25selective_scan_fwd_kernelI32Selective_Scan_fwd_kernel_traitsILi128ELi16ELi1ELb1ELb1ELb0ELb1EN3c108BFloat16EfEEv13SSMParamsBase)
        /*1364*/ 	.word	0x00000000


	//----- nvinfo : EIATTR_MIN_STACK_SIZE
	.align		4
.L_855:
        /*1368*/ 	.byte	0x04, 0x12
        /*136a*/ 	.short	(.L_857 - .L_856)
	.align		4
.L_856:
        /*136c*/ 	.word	index@(_Z25selective_scan_fwd_kernelI32Selective_Scan_fwd_kernel_traitsILi128ELi16ELi1ELb1ELb1ELb1ELb0EN3c108BFloat16EfEEv13SSMParamsBase)
        /*1370*/ 	.word	0x00000000


	//----- nvinfo : EIATTR_MIN_STACK_SIZE
	.align		4
.L_857:
        /*1374*/ 	.byte	0x04, 0x12
        /*1376*/ 	.short	(.L_859 - .L_858)
	.align		4
.L_858:
        /*1378*/ 	.word	index@(_Z25selective_scan_fwd_kernelI32Selective_Scan_fwd_kernel_traitsILi128ELi16ELi1ELb1ELb1ELb1ELb1EN3c108BFloat16EfEEv13SSMParamsBase)
        /*137c*/ 	.word	0x00000000


	//----- nvinfo : EIATTR_MIN_STACK_SIZE
	.align		4
.L_859:
        /*1380*/ 	.byte	0x04, 0x12
        /*1382*/ 	.short	(.L_861 - .L_860)
	.align		4
.L_860:
        /*1384*/ 	.word	index@(_Z25selective_scan_fwd_kernelI32Selective_Scan_fwd_kernel_traitsILi64ELi16ELi1ELb0ELb0ELb0ELb0EN3c108BFloat16EfEEv13SSMParamsBase)
        /*1388*/ 	.word	0x00000000


	//----- nvinfo : EIATTR_MIN_STACK_SIZE
	.align		4
.L_861:
        /*138c*/ 	.byte	0x04, 0x12
        /*138e*/ 	.short	(.L_863 - .L_862)
	.align		4
.L_862:
        /*1390*/ 	.word	index@(_Z25selective_scan_fwd_kernelI32Selective_Scan_fwd_kernel_traitsILi64ELi16ELi1ELb0ELb0ELb0ELb1EN3c108BFloat16EfEEv13SSMParamsBase)
        /*1394*/ 	.word	0x00000000


	//----- nvinfo : EIATTR_MIN_STACK_SIZE
	.align		4
.L_863:
        /*1398*/ 	.byte	0x04, 0x12
        /*139a*/ 	.short	(.L_865 - .L_864)
	.align		4
.L_864:
        /*139c*/ 	.word	index@(_Z25selective_scan_fwd_kernelI32Selective_Scan_fwd_kernel_traitsILi64ELi16ELi1ELb0ELb0ELb1ELb0EN3c108BFloat16EfEEv13SSMParamsBase)
        /*13a0*/ 	.word	0x00000000


	//----- nvinfo : EIATTR_MIN_STACK_SIZE
	.align		4
.L_865:
        /*13a4*/ 	.byte	0x04, 0x12
        /*13a6*/ 	.short	(.L_867 - .L_866)
	.align		4
.L_866:
        /*13a8*/ 	.word	index@(_Z25selective_scan_fwd_kernelI32Selective_Scan_fwd_kernel_traitsILi64ELi16ELi1ELb0ELb0ELb1ELb1EN3c108BFloat16EfEEv13SSMParamsBase)
        /*13ac*/ 	.word	0x00000000


	//----- nvinfo : EIATTR_MIN_STACK_SIZE
	.align		4
.L_867:
        /*13b0*/ 	.byte	0x04, 0x12
        /*13b2*/ 	.short	(.L_869 - .L_868)
	.align		4
.L_868:
        /*13b4*/ 	.word	index@(_Z25selective_scan_fwd_kernelI32Selective_Scan_fwd_kernel_traitsILi64ELi16ELi1ELb0ELb1ELb0ELb0EN3c108BFloat16EfEEv13SSMParamsBase)
        /*13b8*/ 	.word	0x00000000


	//----- nvinfo : EIATTR_MIN_STACK_SIZE
	.align		4
.L_869:
        /*13bc*/ 	.byte	0x04, 0x12
        /*13be*/ 	.short	(.L_871 - .L_870)
	.align		4
.L_870:
        /*13c0*/ 	.word	index@(_Z25selective_scan_fwd_kernelI32Selective_Scan_fwd_kernel_traitsILi64ELi16ELi1ELb0ELb1ELb0ELb1EN3c108BFloat16EfEEv13SSMParamsBase)
        /*13c4*/ 	.word	0x00000000


	//----- nvinfo : EIATTR_MIN_STACK_SIZE
	.align		4
.L_871:
        /*13c8*/ 	.byte	0x04, 0x12
        /*13ca*/ 	.short	(.L_873 - .L_872)
	.align		4
.L_872:
        /*13cc*/ 	.word	index@(_Z25selective_scan_fwd_kernelI32Selective_Scan_fwd_kernel_traitsILi64ELi16ELi1ELb0ELb1ELb1ELb0EN3c108BFloat16EfEEv13SSMParamsBase)
        /*13d0*/ 	.word	0x00000000


	//----- nvinfo : EIATTR_MIN_STACK_SIZE
	.align		4
.L_873:
        /*13d4*/ 	.byte	0x04, 0x12
        /*13d6*/ 	.short	(.L_875 - .L_874)
	.align		4
.L_874:
        /*13d8*/ 	.word	index@(_Z25selective_scan_fwd_kernelI32Selective_Scan_fwd_kernel_traitsILi64ELi16ELi1ELb0ELb1ELb1ELb1EN3c108BFloat16EfEEv13SSMParamsBase)
        /*13dc*/ 	.word	0x00000000


	//----- nvinfo : EIATTR_MIN_STACK_SIZE
	.align		4
.L_875:
        /*13e0*/ 	.byte	0x04, 0x12
        /*13e2*/ 	.short	(.L_877 - .L_876)
	.align		4
.L_876:
        /*13e4*/ 	.word	index@(_Z25selective_scan_fwd_kernelI32Selective_Scan_fwd_kernel_traitsILi64ELi16ELi1ELb1ELb0ELb0ELb0EN3c108BFloat16EfEEv13SSMParamsBase)
        /*13e8*/ 	.word	0x00000000


	//----- nvinfo : EIATTR_MIN_STACK_SIZE
	.align		4
.L_877:
        /*13ec*/ 	.byte	0x04, 0x12
        /*13ee*/ 	.short	(.L_879 - .L_878)
	.align		4
.L_878:
        /*13f0*/ 	.word	index@(_Z25selective_scan_fwd_kernelI32Selective_Scan_fwd_kernel_traitsILi64ELi16ELi1ELb1ELb0ELb0ELb1EN3c108BFloat16EfEEv13SSMParamsBase)
        /*13f4*/ 	.word	0x00000000


	//----- nvinfo : EIATTR_MIN_STACK_SIZE
	.align		4
.L_879:
        /*13f8*/ 	.byte	0x04, 0x12
        /*13fa*/ 	.short	(.L_881 - .L_880)
	.align		4
.L_880:
        /*13fc*/ 	.word	index@(_Z25selective_scan_fwd_kernelI32Selective_Scan_fwd_kernel_traitsILi64ELi16ELi1ELb1ELb0ELb1ELb0EN3c108BFloat16EfEEv13SSMParamsBase)
        /*1400*/ 	.word	0x00000000


	//----- nvinfo : EIATTR_MIN_STACK_SIZE
	.align		4
.L_881:
        /*1404*/ 	.byte	0x04, 0x12
        /*1406*/ 	.short	(.L_883 - .L_882)
	.align		4
.L_882:
        /*1408*/ 	.word	index@(_Z25selective_scan_fwd_kernelI32Selective_Scan_fwd_kernel_traitsILi64ELi16ELi1ELb1ELb0ELb1ELb1EN3c108BFloat16EfEEv13SSMParamsBase)
        /*140c*/ 	.word	0x00000000


	//----- nvinfo : EIATTR_MIN_STACK_SIZE
	.align		4
.L_883:
        /*1410*/ 	.byte	0x04, 0x12
        /*1412*/ 	.short	(.L_885 - .L_884)
	.align		4
.L_884:
        /*1414*/ 	.word	index@(_Z25selective_scan_fwd_kernelI32Selective_Scan_fwd_kernel_traitsILi64ELi16ELi1ELb1ELb1ELb0ELb0EN3c108BFloat16EfEEv13SSMParamsBase)
        /*1418*/ 	.word	0x00000000


	//----- nvinfo : EIATTR_MIN_STACK_SIZE
	.align		4
.L_885:
        /*141c*/ 	.byte	0x04, 0x12
        /*141e*/ 	.short	(.L_887 - .L_886)
	.align		4
.L_886:
        /*1420*/ 	.word	index@(_Z25selective_scan_fwd_kernelI32Selective_Scan_fwd_kernel_traitsILi64ELi16ELi1ELb1ELb1ELb0ELb1EN3c108BFloat16EfEEv13SSMParamsBase)
        /*1424*/ 	.word	0x00000000


	//----- nvinfo : EIATTR_MIN_STACK_SIZE
	.align		4
.L_887:
        /*1428*/ 	.byte	0x04, 0x12
        /*142a*/ 	.short	(.L_889 - .L_888)
	.align		4
.L_888:
        /*142c*/ 	.word	index@(_Z25selective_scan_fwd_kernelI32Selective_Scan_fwd_kernel_traitsILi64ELi16ELi1ELb1ELb1ELb1ELb0EN3c108BFloat16EfEEv13SSMParamsBase)
        /*1430*/ 	.word	0x00000000


	//----- nvinfo : EIATTR_MIN_STACK_SIZE
	.align		4
.L_889:
        /*1434*/ 	.byte	0x04, 0x12
        /*1436*/ 	.short	(.L_891 - .L_890)
	.align		4
.L_890:
        /*1438*/ 	.word	index@(_Z25selective_scan_fwd_kernelI32Selective_Scan_fwd_kernel_traitsILi64ELi16ELi1ELb1ELb1ELb1ELb1EN3c108BFloat16EfEEv13SSMParamsBase)
        /*143c*/ 	.word	0x00000000


	//----- nvinfo : EIATTR_MIN_STACK_SIZE
	.align		4
.L_891:
        /*1440*/ 	.byte	0x04, 0x12
        /*1442*/ 	.short	(.L_893 - .L_892)
	.align		4
.L_892:
        /*1444*/ 	.word	index@(_Z25selective_scan_fwd_kernelI32Selective_Scan_fwd_kernel_traitsILi32ELi16ELi1ELb0ELb0ELb0ELb0EN3c108BFloat16EfEEv13SSMParamsBase)
        /*1448*/ 	.word	0x00000000


	//----- nvinfo : EIATTR_MIN_STACK_SIZE
	.align		4
.L_893:
        /*144c*/ 	.byte	0x04, 0x12
        /*144e*/ 	.short	(.L_895 - .L_894)
	.align		4
.L_894:
        /*1450*/ 	.word	index@(_Z25selective_scan_fwd_kernelI32Selective_Scan_fwd_kernel_traitsILi32ELi16ELi1ELb0ELb0ELb0ELb1EN3c108BFloat16EfEEv13SSMParamsBase)
        /*1454*/ 	.word	0x00000000


	//----- nvinfo : EIATTR_MIN_STACK_SIZE
	.align		4
.L_895:
        /*1458*/ 	.byte	0x04, 0x12
        /*145a*/ 	.short	(.L_897 - .L_896)
	.align		4
.L_896:
        /*145c*/ 	.word	index@(_Z25selective_scan_fwd_kernelI32Selective_Scan_fwd_kernel_traitsILi32ELi16ELi1ELb0ELb0ELb1ELb0EN3c108BFloat16EfEEv13SSMParamsBase)
        /*1460*/ 	.word	0x00000000


	//----- nvinfo : EIATTR_MIN_STACK_SIZE
	.align		4
.L_897:
        /*1464*/ 	.byte	0x04, 0x12
        /*1466*/ 	.short	(.L_899 - .L_898)
	.align		4
.L_898:
        /*1468*/ 	.word	index@(_Z25selective_scan_fwd_kernelI32Selective_Scan_fwd_kernel_traitsILi32ELi16ELi1ELb0ELb0ELb1ELb1EN3c108BFloat16EfEEv13SSMParamsBase)
        /*146c*/ 	.word	0x00000000


	//----- nvinfo : EIATTR_MIN_STACK_SIZE
	.align		4
.L_899:
        /*1470*/ 	.byte	0x04, 0x12
        /*1472*/ 	.short	(.L_901 - .L_900)
	.align		4
.L_900:
        /*1474*/ 	.word	index@(_Z25selective_scan_fwd_kernelI32Selective_Scan_fwd_kernel_traitsILi32ELi16ELi1ELb0ELb1ELb0ELb0EN3c108BFloat16EfEEv13SSMParamsBase)
        /*1478*/ 	.word	0x00000000


	//----- nvinfo : EIATTR_MIN_STACK_SIZE
	.align		4
.L_901:
        /*147c*/ 	.byte	0x04, 0x12
        /*147e*/ 	.short	(.L_903 - .L_902)
	.align		4
.L_902:
        /*1480*/ 	.word	index@(_Z25selective_scan_fwd_kernelI32Selective_Scan_fwd_kernel_traitsILi32ELi16ELi1ELb0ELb1ELb0ELb1EN3c108BFloat16EfEEv13SSMParamsBase)
        /*1484*/ 	.word	0x00000000


	//----- nvinfo : EIATTR_MIN_STACK_SIZE
	.align		4
.L_903:
        /*1488*/ 	.byte	0x04, 0x12
        /*148a*/ 	.short	(.L_905 - .L_904)
	.align		4
.L_904:
        /*148c*/ 	.word	index@(_Z25selective_scan_fwd_kernelI32Selective_Scan_fwd_kernel_traitsILi32ELi16ELi1ELb0ELb1ELb1ELb0EN3c108BFloat16EfEEv13SSMParamsBase)
        /*1490*/ 	.word	0x00000000


	//----- nvinfo : EIATTR_MIN_STACK_SIZE
	.align		4
.L_905:
        /*1494*/ 	.byte	0x04, 0x12
        /*1496*/ 	.short	(.L_907 - .L_906)
	.align		4
.L_906:
        /*1498*/ 	.word	index@(_Z25selective_scan_fwd_kernelI32Selective_Scan_fwd_kernel_traitsILi32ELi16ELi1ELb0ELb1ELb1ELb1EN3c108BFloat16EfEEv13SSMParamsBase)
        /*149c*/ 	.word	0x00000000


	//----- nvinfo : EIATTR_MIN_STACK_SIZE
	.align		4
.L_907:
        /*14a0*/ 	.byte	0x04, 0x12
        /*14a2*/ 	.short	(.L_909 - .L_908)
	.align		4
.L_908:
        /*14a4*/ 	.word	index@(_Z25selective_scan_fwd_kernelI32Selective_Scan_fwd_kernel_traitsILi32ELi16ELi1ELb1ELb0ELb0ELb0EN3c108BFloat16EfEEv13SSMParamsBase)
        /*14a8*/ 	.word	0x00000000


	//----- nvinfo : EIATTR_MIN_STACK_SIZE
	.align		4
.L_909:
        /*14ac*/ 	.byte	0x04, 0x12
        /*14ae*/ 	.short	(.L_911 - .L_910)
	.align		4
.L_910:
        /*14b0*/ 	.word	index@(_Z25selective_scan_fwd_kernelI32Selective_Scan_fwd_kernel_traitsILi32ELi16ELi1ELb1ELb0ELb0ELb1EN3c108BFloat16EfEEv13SSMParamsBase)
        /*14b4*/ 	.word	0x00000000


	//----- nvinfo : EIATTR_MIN_STACK_SIZE
	.align		4
.L_911:
        /*14b8*/ 	.byte	0x04, 0x12
        /*14ba*/ 	.short	(.L_913 - .L_912)
	.align		4
.L_912:
        /*14bc*/ 	.word	index@(_Z25selective_scan_fwd_kernelI32Selective_Scan_fwd_kernel_traitsILi32ELi16ELi1ELb1ELb0ELb1ELb0EN3c108BFloat16EfEEv13SSMParamsBase)
        /*14c0*/ 	.word	0x00000000


	//----- nvinfo : EIATTR_MIN_STACK_SIZE
	.align		4
.L_913:
        /*14c4*/ 	.byte	0x04, 0x12
        /*14c6*/ 	.short	(.L_915 - .L_914)
	.align		4
.L_914:
        /*14c8*/ 	.word	index@(_Z25selective_scan_fwd_kernelI32Selective_Scan_fwd_kernel_traitsILi32ELi16ELi1ELb1ELb0ELb1ELb1EN3c108BFloat16EfEEv13SSMParamsBase)
        /*14cc*/ 	.word	0x00000000


	//----- nvinfo : EIATTR_MIN_STACK_SIZE
	.align		4
.L_915:
        /*14d0*/ 	.byte	0x04, 0x12
        /*14d2*/ 	.short	(.L_917 - .L_916)
	.align		4
.L_916:
        /*14d4*/ 	.word	index@(_Z25selective_scan_fwd_kernelI32Selective_Scan_fwd_kernel_traitsILi32ELi16ELi1ELb1ELb1ELb0ELb0EN3c108BFloat16EfEEv13SSMParamsBase)
        /*14d8*/ 	.word	0x00000000


	//----- nvinfo : EIATTR_MIN_STACK_SIZE
	.align		4
.L_917:
        /*14dc*/ 	.byte	0x04, 0x12
        /*14de*/ 	.short	(.L_919 - .L_918)
	.align		4
.L_918:
        /*14e0*/ 	.word	index@(_Z25selective_scan_fwd_kernelI32Selective_Scan_fwd_kernel_traitsILi32ELi16ELi1ELb1ELb1ELb0ELb1EN3c108BFloat16EfEEv13SSMParamsBase)
        /*14e4*/ 	.word	0x00000000


	//----- nvinfo : EIATTR_MIN_STACK_SIZE
	.align		4
.L_919:
        /*14e8*/ 	.byte	0x04, 0x12
        /*14ea*/ 	.short	(.L_921 - .L_920)
	.align		4
.L_920:
        /*14ec*/ 	.word	index@(_Z25selective_scan_fwd_kernelI32Selective_Scan_fwd_kernel_traitsILi32ELi16ELi1ELb1ELb1ELb1ELb0EN3c108BFloat16EfEEv13SSMParamsBase)
        /*14f0*/ 	.word	0x00000000


	//----- nvinfo : EIATTR_MIN_STACK_SIZE
	.align		4
.L_921:
        /*14f4*/ 	.byte	0x04, 0x12
        /*14f6*/ 	.short	(.L_923 - .L_922)
	.align		4
.L_922:
        /*14f8*/ 	.word	index@(_Z25selective_scan_fwd_kernelI32Selective_Scan_fwd_kernel_traitsILi32ELi16ELi1ELb1ELb1ELb1ELb1EN3c108BFloat16EfEEv13SSMParamsBase)
        /*14fc*/ 	.word	0x00000000


	//----- nvinfo : EIATTR_MIN_STACK_SIZE
	.align		4
.L_923:
        /*1500*/ 	.byte	0x04, 0x12
        /*1502*/ 	.short	(.L_925 - .L_924)
	.align		4
.L_924:
        /*1504*/ 	.word	index@(_Z25selective_scan_fwd_kernelI32Selective_Scan_fwd_kernel_traitsILi32ELi8ELi1ELb0ELb0ELb0ELb0EN3c108BFloat16EfEEv13SSMParamsBase)
        /*1508*/ 	.word	0x00000000


	//----- nvinfo : EIATTR_MIN_STACK_SIZE
	.align		4
.L_925:
        /*150c*/ 	.byte	0x04, 0x12
        /*150e*/ 	.short	(.L_927 - .L_926)
	.align		4
.L_926:
        /*1510*/ 	.word	index@(_Z25selective_scan_fwd_kernelI32Selective_Scan_fwd_kernel_traitsILi32ELi8ELi1ELb0ELb0ELb0ELb1EN3c108BFloat16EfEEv13SSMParamsBase)
        /*1514*/ 	.word	0x00000000


	//----- nvinfo : EIATTR_MIN_STACK_SIZE
	.align		4
.L_927:
        /*1518*/ 	.byte	0x04, 0x12
        /*151a*/ 	.short	(.L_929 - .L_928)
	.align		4
.L_928:
        /*151c*/ 	.word	index@(_Z25selective_scan_fwd_kernelI32Selective_Scan_fwd_kernel_traitsILi32ELi8ELi1ELb0ELb0ELb1ELb0EN3c108BFloat16EfEEv13SSMParamsBase)
        /*1520*/ 	.word	0x00000000


	//----- nvinfo : EIATTR_MIN_STACK_SIZE
	.align		4
.L_929:
        /*1524*/ 	.byte	0x04, 0x12
        /*1526*/ 	.short	(.L_931 - .L_930)
	.align		4
.L_930:
        /*1528*/ 	.word	index@(_Z25selective_scan_fwd_kernelI32Selective_Scan_fwd_kernel_traitsILi32ELi8ELi1ELb0ELb0ELb1ELb1EN3c108BFloat16EfEEv13SSMParamsBase)
        /*152c*/ 	.word	0x00000000


	//----- nvinfo : EIATTR_MIN_STACK_SIZE
	.align		4
.L_931:
        /*1530*/ 	.byte	0x04, 0x12
        /*1532*/ 	.short	(.L_933 - .L_932)
	.align		4
.L_932:
        /*1534*/ 	.word	index@(_Z25selective_scan_fwd_kernelI32Selective_Scan_fwd_kernel_traitsILi32ELi8ELi1ELb0ELb1ELb0ELb0EN3c108BFloat16EfEEv13SSMParamsBase)
        /*1538*/ 	.word	0x00000000


	//----- nvinfo : EIATTR_MIN_STACK_SIZE
	.align		4
.L_933:
        /*153c*/ 	.byte	0x04, 0x12
        /*153e*/ 	.short	(.L_935 - .L_934)
	.align		4
.L_934:
        /*1540*/ 	.word	index@(_Z25selective_scan_fwd_kernelI32Selective_Scan_fwd_kernel_traitsILi32ELi8ELi1ELb0ELb1ELb0ELb1EN3c108BFloat16EfEEv13SSMParamsBase)
        /*1544*/ 	.word	0x00000000


	//----- nvinfo : EIATTR_MIN_STACK_SIZE
	.align		4
.L_935:
        /*1548*/ 	.byte	0x04, 0x12
        /*154a*/ 	.short	(.L_937 - .L_936)
	.align		4
.L_936:
        /*154c*/ 	.word	index@(_Z25selective_scan_fwd_kernelI32Selective_Scan_fwd_kernel_traitsILi32ELi8ELi1ELb0ELb1ELb1ELb0EN3c108BFloat16EfEEv13SSMParamsBase)
        /*1550*/ 	.word	0x00000000


	//----- nvinfo : EIATTR_MIN_STACK_SIZE
	.align		4
.L_937:
        /*1554*/ 	.byte	0x04, 0x12
        /*1556*/ 	.short	(.L_939 - .L_938)
	.align		4
.L_938:
        /*1558*/ 	.word	index@(_Z25selective_scan_fwd_kernelI32Selective_Scan_fwd_kernel_traitsILi32ELi8ELi1ELb0ELb1ELb1ELb1EN3c108BFloat16EfEEv13SSMParamsBase)
        /*155c*/ 	.word	0x00000000


	//----- nvinfo : EIATTR_MIN_STACK_SIZE
	.align		4
.L_939:
        /*1560*/ 	.byte	0x04, 0x12
        /*1562*/ 	.short	(.L_941 - .L_940)
	.align		4
.L_940:
        /*1564*/ 	.word	index@(_Z25selective_scan_fwd_kernelI32Selective_Scan_fwd_kernel_traitsILi32ELi8ELi1ELb1ELb0ELb0ELb0EN3c108BFloat16EfEEv13SSMParamsBase)
        /*1568*/ 	.word	0x00000000


	//----- nvinfo : EIATTR_MIN_STACK_SIZE
	.align		4
.L_941:
        /*156c*/ 	.byte	0x04, 0x12
        /*156e*/ 	.short	(.L_943 - .L_942)
	.align		4
.L_942:
        /*1570*/ 	.word	index@(_Z25selective_scan_fwd_kernelI32Selective_Scan_fwd_kernel_traitsILi32ELi8ELi1ELb1ELb0ELb0ELb1EN3c108BFloat16EfEEv13SSMParamsBase)
        /*1574*/ 	.word	0x00000000


	//----- nvinfo : EIATTR_MIN_STACK_SIZE
	.align		4
.L_943:
        /*1578*/ 	.byte	0x04, 0x12
        /*157a*/ 	.short	(.L_945 - .L_944)
	.align		4
.L_944:
        /*157c*/ 	.word	index@(_Z25selective_scan_fwd_kernelI32Selective_Scan_fwd_kernel_traitsILi32ELi8ELi1ELb1ELb0ELb1ELb0EN3c108BFloat16EfEEv13SSMParamsBase)
        /*1580*/ 	.word	0x00000000


	//----- nvinfo : EIATTR_MIN_STACK_SIZE
	.align		4
.L_945:
        /*1584*/ 	.byte	0x04, 0x12
        /*1586*/ 	.short	(.L_947 - .L_946)
	.align		4
.L_946:
        /*1588*/ 	.word	index@(_Z25selective_scan_fwd_kernelI32Selective_Scan_fwd_kernel_traitsILi32ELi8ELi1ELb1ELb0ELb1ELb1EN3c108BFloat16EfEEv13SSMParamsBase)
        /*158c*/ 	.word	0x00000000


	//----- nvinfo : EIATTR_MIN_STACK_SIZE
	.align		4
.L_947:
        /*1590*/ 	.byte	0x04, 0x12
        /*1592*/ 	.short	(.L_949 - .L_948)
	.align		4
.L_948:
        /*1594*/ 	.word	index@(_Z25selective_scan_fwd_kernelI32Selective_Scan_fwd_kernel_traitsILi32ELi8ELi1ELb1ELb1ELb0ELb0EN3c108BFloat16EfEEv13SSMParamsBase)
        /*1598*/ 	.word	0x00000000


	//----- nvinfo : EIATTR_MIN_STACK_SIZE
	.align		4
.L_949:
        /*159c*/ 	.byte	0x04, 0x12
        /*159e*/ 	.short	(.L_951 - .L_950)
	.align		4
.L_950:
        /*15a0*/ 	.word	index@(_Z25selective_scan_fwd_kernelI32Selective_Scan_fwd_kernel_traitsILi32ELi8ELi1ELb1ELb1ELb0ELb1EN3c108BFloat16EfEEv13SSMParamsBase)
        /*15a4*/ 	.word	0x00000000


	//----- nvinfo : EIATTR_MIN_STACK_SIZE
	.align		4
.L_951:
        /*15a8*/ 	.byte	0x04, 0x12
        /*15aa*/ 	.short	(.L_953 - .L_952)
	.align		4
.L_952:
        /*15ac*/ 	.word	index@(_Z25selective_scan_fwd_kernelI32Selective_Scan_fwd_kernel_traitsILi32ELi8ELi1ELb1ELb1ELb1ELb0EN3c108BFloat16EfEEv13SSMParamsBase)
        /*15b0*/ 	.word	0x00000000


	//----- nvinfo : EIATTR_MIN_STACK_SIZE
	.align		4
.L_953:
        /*15b4*/ 	.byte	0x04, 0x12
        /*15b6*/ 	.short	(.L_955 - .L_954)
	.align		4
.L_954:
        /*15b8*/ 	.word	index@(_Z25selective_scan_fwd_kernelI32Selective_Scan_fwd_kernel_traitsILi32ELi8ELi1ELb1ELb1ELb1ELb1EN3c108BFloat16EfEEv13SSMParamsBase)
        /*15bc*/ 	.word	0x00000000


	//----- nvinfo : EIATTR_MIN_STACK_SIZE
	.align		4
.L_955:
        /*15c0*/ 	.byte	0x04, 0x12
        /*15c2*/ 	.short	(.L_957 - .L_956)
	.align		4
.L_956:
        /*15c4*/ 	.word	index@(_Z25selective_scan_fwd_kernelI32Selective_Scan_fwd_kernel_traitsILi32ELi4ELi1ELb0ELb0ELb0ELb0EN3c108BFloat16EfEEv13SSMParamsBase)
        /*15c8*/ 	.word	0x00000000


	//----- nvinfo : EIATTR_MIN_STACK_SIZE
	.align		4
.L_957:
        /*15cc*/ 	.byte	0x04, 0x12
        /*15ce*/ 	.short	(.L_959 - .L_958)
	.align		4
.L_958:
        /*15d0*/ 	.word	index@(_Z25selective_scan_fwd_kernelI32Selective_Scan_fwd_kernel_traitsILi32ELi4ELi1ELb0ELb0ELb0ELb1EN3c108BFloat16EfEEv13SSMParamsBase)
        /*15d4*/ 	.word	0x00000000


	//----- nvinfo : EIATTR_MIN_STACK_SIZE
	.align		4
.L_959:
        /*15d8*/ 	.byte	0x04, 0x12
        /*15da*/ 	.short	(.L_961 - .L_960)
	.align		4
.L_960:
        /*15dc*/ 	.word	index@(_Z25selective_scan_fwd_kernelI32Selective_Scan_fwd_kernel_traitsILi32ELi4ELi1ELb0ELb0ELb1ELb0EN3c108BFloat16EfEEv13SSMParamsBase)
        /*15e0*/ 	.word	0x00000000


	//----- nvinfo : EIATTR_MIN_STACK_SIZE
	.align		4
.L_961:
        /*15e4*/ 	.byte	0x04, 0x12
        /*15e6*/ 	.short	(.L_963 - .L_962)
	.align		4
.L_962:
        /*15e8*/ 	.word	index@(_Z25selective_scan_fwd_kernelI32Selective_Scan_fwd_kernel_traitsILi32ELi4ELi1ELb0ELb0ELb1ELb1EN3c108BFloat16EfEEv13SSMParamsBase)
        /*15ec*/ 	.word	0x00000000


	//----- nvinfo : EIATTR_MIN_STACK_SIZE
	.align		4
.L_963:
        /*15f0*/ 	.byte	0x04, 0x12
        /*15f2*/ 	.short	(.L_965 - .L_964)
	.align		4
.L_964:
        /*15f4*/ 	.word	index@(_Z25selective_scan_fwd_kernelI32Selective_Scan_fwd_kernel_traitsILi32ELi4ELi1ELb0ELb1ELb0ELb0EN3c108BFloat16EfEEv13SSMParamsBase)
        /*15f8*/ 	.word	0x00000000


	//----- nvinfo : EIATTR_MIN_STACK_SIZE
	.align		4
.L_965:
        /*15fc*/ 	.byte	0x04, 0x12
        /*15fe*/ 	.short	(.L_967 - .L_966)
	.align		4
.L_966:
        /*1600*/ 	.word	index@(_Z25selective_scan_fwd_kernelI32Selective_Scan_fwd_kernel_traitsILi32ELi4ELi1ELb0ELb1ELb0ELb1EN3c108BFloat16EfEEv13SSMParamsBase)
        /*1604*/ 	.word	0x00000000


	//----- nvinfo : EIATTR_MIN_STACK_SIZE
	.align		4
.L_967:
        /*1608*/ 	.byte	0x04, 0x12
        /*160a*/ 	.short	(.L_969 - .L_968)
	.align		4
.L_968:
        /*160c*/ 	.word	index@(_Z25selective_scan_fwd_kernelI32Selective_Scan_fwd_kernel_traitsILi32ELi4ELi1ELb0ELb1ELb1ELb0EN3c108BFloat16EfEEv13SSMParamsBase)
        /*1610*/ 	.word	0x00000000


	//----- nvinfo : EIATTR_MIN_STACK_SIZE
	.align		4
.L_969:
        /*1614*/ 	.byte	0x04, 0x12
        /*1616*/ 	.short	(.L_971 - .L_970)
	.align		4
.L_970:
        /*1618*/ 	.word	index@(_Z25selective_scan_fwd_kernelI32Selective_Scan_fwd_kernel_traitsILi32ELi4ELi1ELb0ELb1ELb1ELb1EN3c108BFloat16EfEEv13SSMParamsBase)
        /*161c*/ 	.word	0x00000000


	//----- nvinfo : EIATTR_MIN_STACK_SIZE
	.align		4
.L_971:
        /*1620*/ 	.byte	0x04, 0x12
        /*1622*/ 	.short	(.L_973 - .L_972)
	.align		4
.L_972:
        /*1624*/ 	.word	index@(_Z25selective_scan_fwd_kernelI32Selective_Scan_fwd_kernel_traitsILi32ELi4ELi1ELb1ELb0ELb0ELb0EN3c108BFloat16EfEEv13SSMParamsBase)
        /*1628*/ 	.word	0x00000000


	//----- nvinfo : EIATTR_MIN_STACK_SIZE
	.align		4
.L_973:
        /*162c*/ 	.byte	0x04, 0x12
        /*162e*/ 	.short	(.L_975 - .L_974)
	.align		4
.L_974:
        /*1630*/ 	.word	index@(_Z25selective_scan_fwd_kernelI32Selective_Scan_fwd_kernel_traitsILi32ELi4ELi1ELb1ELb0ELb0ELb1EN3c108BFloat16EfEEv13SSMParamsBase)
        /*1634*/ 	.word	0x00000000


	//----- nvinfo : EIATTR_MIN_STACK_SIZE
	.align		4
.L_975:
        /*1638*/ 	.byte	0x04, 0x12
        /*163a*/ 	.short	(.L_977 - .L_976)
	.align		4
.L_976:
        /*163c*/ 	.word	index@(_Z25selective_scan_fwd_kernelI32Selective_Scan_fwd_kernel_traitsILi32ELi4ELi1ELb1ELb0ELb1ELb0EN3c108BFloat16EfEEv13SSMParamsBase)
        /*1640*/ 	.word	0x00000000


	//----- nvinfo : EIATTR_MIN_STACK_SIZE
	.align		4
.L_977:
        /*1644*/ 	.byte	0x04, 0x12
        /*1646*/ 	.short	(.L_979 - .L_978)
	.align		4
.L_978:
        /*1648*/ 	.word	index@(_Z25selective_scan_fwd_kernelI32Selective_Scan_fwd_kernel_traitsILi32ELi4ELi1ELb1ELb0ELb1ELb1EN3c108BFloat16EfEEv13SSMParamsBase)
        /*164c*/ 	.word	0x00000000


	//----- nvinfo : EIATTR_MIN_STACK_SIZE
	.align		4
.L_979:
        /*1650*/ 	.byte	0x04, 0x12
        /*1652*/ 	.short	(.L_981 - .L_980)
	.align		4
.L_980:
        /*1654*/ 	.word	index@(_Z25selective_scan_fwd_kernelI32Selective_Scan_fwd_kernel_traitsILi32ELi4ELi1ELb1ELb1ELb0ELb0EN3c108BFloat16EfEEv13SSMParamsBase)
        /*1658*/ 	.word	0x00000000


	//----- nvinfo : EIATTR_MIN_STACK_SIZE
	.align		4
.L_981:
        /*165c*/ 	.byte	0x04, 0x12
        /*165e*/ 	.short	(.L_983 - .L_982)
	.align		4
.L_982:
        /*1660*/ 	.word	index@(_Z25selective_scan_fwd_kernelI32Selective_Scan_fwd_kernel_traitsILi32ELi4ELi1ELb1ELb1ELb0ELb1EN3c108BFloat16EfEEv13SSMParamsBase)
        /*1664*/ 	.word	0x00000000


	//----- nvinfo : EIATTR_MIN_STACK_SIZE
	.align		4
.L_983:
        /*1668*/ 	.byte	0x04, 0x12
        /*166a*/ 	.short	(.L_985 - .L_984)
	.align		4
.L_984:
        /*166c*/ 	.word	index@(_Z25selective_scan_fwd_kernelI32Selective_Scan_fwd_kernel_traitsILi32ELi4ELi1ELb1ELb1ELb1ELb0EN3c108BFloat16EfEEv13SSMParamsBase)
        /*1670*/ 	.word	0x00000000


	//----- nvinfo : EIATTR_MIN_STACK_SIZE
	.align		4
.L_985:
        /*1674*/ 	.byte	0x04, 0x12
        /*1676*/ 	.short	(.L_987 - .L_986)
	.align		4
.L_986:
        /*1678*/ 	.word	index@(_Z25selective_scan_fwd_kernelI32Selective_Scan_fwd_kernel_traitsILi32ELi4ELi1ELb1ELb1ELb1ELb1EN3c108BFloat16EfEEv13SSMParamsBase)
        /*167c*/ 	.word	0x00000000
.L_987:


//--------------------- .nv.compat                --------------------------
	.section	.nv.compat,"",@"SHT_CUDA_COMPAT_INFO"
	.align	4
        /*0000*/ 	.byte	0x02, 0x09, 0x01, 0x00, 0x02, 0x02, 0x01, 0x00, 0x02, 0x05, 0x05, 0x00, 0x03, 0x07, 0x01, 0x01
        /*0010*/ 	.byte	0x02, 0x03, 0x00, 0x00, 0x02, 0x06, 0x01, 0x00, 0x04, 0x0b, 0x08, 0x00, 0x00, 0x00, 0x00, 0x00
        /*0020*/ 	.byte	0x00, 0x00, 0x00, 0x00


//--------------------- .nv.info._Z25selective_scan_fwd_kernelI32Selective_Scan_fwd_kernel_traitsILi128ELi16ELi1ELb0ELb0ELb0ELb0EN3c108BFloat16ENS1_7complexIfEEEEv13SSMParamsBase --------------------------
	.section	.nv.info._Z25selective_scan_fwd_kernelI32Selective_Scan_fwd_kernel_traitsILi128ELi16ELi1ELb0ELb0ELb0ELb0EN3c108BFloat16ENS1_7complexIfEEEEv13SSMParamsBase,"",@"SHT_CUDA_INFO"
	.sectionflags	@""
	.align	4


	//----- nvinfo : EIATTR_CUDA_API_VERSION
	.align		4
        /*0000*/ 	.byte	0x04, 0x37
        /*0002*/ 	.short	(.L_989 - .L_988)
.L_988:
        /*0004*/ 	.word	0x00000082


	//----- nvinfo : EIATTR_KPARAM_INFO
	.align		4
.L_989:
        /*0008*/ 	.byte	0x04, 0x17
        /*000a*/ 	.short	(.L_991 - .L_990)
.L_990:
        /*000c*/ 	.word	0x00000000
        /*0010*/ 	.short	0x0000
        /*0012*/ 	.short	0x0000
        /*0014*/ 	.byte	0x00, 0xf0, 0x61, 0x04


	//----- nvinfo : EIATTR_SPARSE_MMA_MASK
	.align		4
.L_991:
        /*0018*/ 	.byte	0x03, 0x50
        /*001a*/ 	.short	0x0000


	//----- nvinfo : EIATTR_MAXREG_COUNT
	.align		4
        /*001c*/ 	.byte	0x03, 0x1b
        /*001e*/ 	.short	0x00a8


	//----- nvinfo : EIATTR_NUM_BARRIERS
	.align		4
        /*0020*/ 	.byte	0x02, 0x4c
        /*0022*/ 	.byte	0x01
	.zero		1


	//----- nvinfo : EIATTR_MERCURY_ISA_VERSION
	.align		4
        /*0024*/ 	.byte	0x03, 0x5f
        /*0026*/ 	.short	0x0101


	//----- nvinfo : EIATTR_INT_WARP_WIDE_INSTR_OFFSETS
	.align		4
        /*0028*/ 	.byte	0x04, 0x31
        /*002a*/ 	.short	(.L_993 - .L_992)


	//   ....[0]....
.L_992:
        /*002c*/ 	.word	0x00005ad0


	//----- nvinfo : EIATTR_COOP_GROUP_MASK_REGIDS
	.align		4
.L_993:
        /*0030*/ 	.byte	0x04, 0x29
        /*0032*/ 	.short	(.L_995 - .L_994)


	//   ....[0]....
.L_994:
        /*0034*/ 	.word	0xffffffff


	//   ....[1]....
        /*0038*/ 	.word	0xffffffff


	//   ....[2]....
        /*003c*/ 	.word	0xffffffff


	//   ....[3]....
        /*0040*/ 	.word	0xffffffff


	//   ....[4]....
        /*0044*/ 	.word	0xffffffff


	//   ....[5]....
        /*0048*/ 	.word	0xffffffff


	//   ....[6]....
        /*004c*/ 	.word	0xffffffff


	//   ....[7]....
        /*0050*/ 	.word	0xffffffff


	//   ....[8]....
        /*0054*/ 	.word	0xffffffff


	//   ....[9]....
        /*0058*/ 	.word	0xffffffff


	//   ....[10]....
        /*005c*/ 	.word	0xffffffff


	//   ....[11]....
        /*0060*/ 	.word	0xffffffff


	//   ....[12]....
        /*0064*/ 	.word	0xffffffff


	//   ....[13]....
        /*0068*/ 	.word	0xffffffff


	//   ....[14]....
        /*006c*/ 	.word	0xffffffff


	//   ....[15]....
        /*0070*/ 	.word	0xffffffff


	//   ....[16]....
        /*0074*/ 	.word	0xffffffff


	//   ....[17]....
        /*0078*/ 	.word	0xffffffff


	//   ....[18]....
        /*007c*/ 	.word	0xffffffff


	//   ....[19]....
        /*0080*/ 	.word	0xffffffff


	//   ....[20]....
        /*0084*/ 	.word	0xffffffff


	//   ....[21]....
        /*0088*/ 	.word	0xffffffff


	//   ....[22]....
        /*008c*/ 	.word	0xffffffff


	//   ....[23]....
        /*0090*/ 	.word	0xffffffff


	//   ....[24]....
        /*0094*/ 	.word	0xffffffff


	//   ....[25]....
        /*0098*/ 	.word	0xffffffff


	//   ....[26]....
        /*009c*/ 	.word	0xffffffff


	//----- nvinfo : EIATTR_COOP_GROUP_INSTR_OFFSETS
	.align		4
.L_995:
        /*00a0*/ 	.byte	0x04, 0x28
        /*00a2*/ 	.short	(.L_997 - .L_996)


	//   ....[0]....
.L_996:
        /*00a4*/ 	.word	0x00000cd0


	//   ....[1]....
        /*00a8*/ 	.word	0x000011b0


	//   ....[2]....
        /*00ac*/ 	.word	0x00005580


	//   ....[3]....
        /*00b0*/ 	.word	0x000055b0


	//   ....[4]....
        /*00b4*/ 	.word	0x000055d0


	//   ....[5]....
        /*00b8*/ 	.word	0x000055e0


	//   ....[6]....
        /*00bc*/ 	.word	0x00005690


	//   ....[7]....
        /*00c0*/ 	.word	0x000056b0


	//   ....[8]....
        /*00c4*/ 	.word	0x000056d0


	//   ....[9]....
        /*00c8*/ 	.word	0x000056e0


	//   ....[10]....
        /*00cc*/ 	.word	0x00005790


	//   ....[11]....
        /*00d0*/ 	.word	0x000057b0


	//   ....[12]....
        /*00d4*/ 	.word	0x000057d0


	//   ....[13]....
        /*00d8*/ 	.word	0x000057e0


	//   ....[14]....
        /*00dc*/ 	.word	0x00005890


	//   ....[15]....
        /*00e0*/ 	.word	0x000058c0


	//   ....[16]....
        /*00e4*/ 	.word	0x000058d0


	//   ....[17]....
        /*00e8*/ 	.word	0x000058e0


	//   ....[18]....
        /*00ec*/ 	.word	0x000059d0


	//   ....[19]....
        /*00f0*/ 	.word	0x000059f0


	//   ....[20]....
        /*00f4*/ 	.word	0x00005a00


	//   ....[21]....
        /*00f8*/ 	.word	0x00005a10


	//   ....[22]....
        /*00fc*/ 	.word	0x00005ea0


	//   ....[23]....
        /*0100*/ 	.word	0x00005ee0


	//   ....[24]....
        /*0104*/ 	.word	0x00005f00


	//   ....[25]....
        /*0108*/ 	.word	0x00005f20


	//   ....[26]....
        /*010c*/ 	.word	0x00006f10


	//----- nvinfo : EIATTR_EXIT_INSTR_OFFSETS
	.align		4
.L_997:
        /*0110*/ 	.byte	0x04, 0x1c
        /*0112*/ 	.short	(.L_999 - .L_998)


	//   ....[0]....
.L_998:
        /*0114*/ 	.word	0x00000170


	//   ....[1]....
        /*0118*/ 	.word	0x00007600


	//----- nvinfo : EIATTR_MAX_THREADS
	.align		4
.L_999:
        /*011c*/ 	.byte	0x04, 0x05
        /*011e*/ 	.short	(.L_1001 - .L_1000)
.L_1000:
        /*0120*/ 	.word	0x00000080
        /*0124*/ 	.word	0x00000001
        /*0128*/ 	.word	0x00000001


	//----- nvinfo : EIATTR_CRS_STACK_SIZE
	.align		4
.L_1001:
        /*012c*/ 	.byte	0x04, 0x1e
        /*012e*/ 	.short	(.L_1003 - .L_1002)
.L_1002:
        /*0130*/ 	.word	0x00000000


	//----- nvinfo : EIATTR_CBANK_PARAM_SIZE
	.align		4
.L_1003:
        /*0134*/ 	.byte	0x03, 0x19
        /*0136*/ 	.short	0x0118


	//----- nvinfo : EIATTR_PARAM_CBANK
	.align		4
        /*0138*/ 	.byte	0x04, 0x0a
        /*013a*/ 	.short	(.L_1005 - .L_1004)
	.align		4
.L_1004:
        /*013c*/ 	.word	index@(.nv.constant0._Z25selective_scan_fwd_kernelI32Selective_Scan_fwd_kernel_traitsILi128ELi16ELi1ELb0ELb0ELb0ELb0EN3c108BFloat16ENS1_7complexIfEEEEv13SSMParamsBase)
        /*0140*/ 	.short	0x0210
        /*0142*/ 	.short	0x0118


	//----- nvinfo : EIATTR_SW_WAR
	.align		4
.L_1005:
        /*0144*/ 	.byte	0x04, 0x36
        /*0146*/ 	.short	(.L_1007 - .L_1006)
.L_1006:
        /*0148*/ 	.word	0x00000008
.L_1007:


//--------------------- .nv.info._Z25selective_scan_fwd_kernelI32Selective_Scan_fwd_kernel_traitsILi128ELi16ELi1ELb0ELb0ELb0ELb1EN3c108BFloat16ENS1_7complexIfEEEEv13SSMParamsBase --------------------------
	.section	.nv.info._Z25selective_scan_fwd_kernelI32Selective_Scan_fwd_kernel_traitsILi128ELi16ELi1ELb0ELb0ELb0ELb1EN3c108BFloat16ENS1_7complexIfEEEEv13SSMParamsBase,"",@"SHT_CUDA_INFO"
	.sectionflags	@""
	.align	4


	//----- nvinfo : EIATTR_CUDA_API_VERSION
	.align		4
        /*0000*/ 	.byte	0x04, 0x37
        /*0002*/ 	.short	(.L_1009 - .L_1008)
.L_1008:
        /*0004*/ 	.word	0x00000082


	//----- nvinfo : EIATTR_KPARAM_INFO
	.align		4
.L_1009:
        /*0008*/ 	.byte	0x04, 0x17
        /*000a*/ 	.short	(.L_1011 - .L_1010)
.L_1010:
        /*000c*/ 	.word	0x00000000
        /*0010*/ 	.short	0x0000
        /*0012*/ 	.short	0x0000
        /*0014*/ 	.byte	0x00, 0xf0, 0x61, 0x04


	//----- nvinfo : EIATTR_SPARSE_MMA_MASK
	.align		4
.L_1011:
        /*0018*/ 	.byte	0x03, 0x50
        /*001a*/ 	.short	0x0000


	//----- nvinfo : EIATTR_MAXREG_COUNT
	.align		4
        /*001c*/ 	.byte	0x03, 0x1b
        /*001e*/ 	.short	0x00a8


	//----- nvinfo : EIATTR_NUM_BARRIERS
	.align		4
        /*0020*/ 	.byte	0x02, 0x4c
        /*0022*/ 	.byte	0x01
	.zero		1


	//----- nvinfo : EIATTR_MERCURY_ISA_VERSION
	.align		4
        /*0024*/ 	.byte	0x03, 0x5f
        /*0026*/ 	.short	0x0101


	//----- nvinfo : EIATTR_INT_WARP_WIDE_INSTR_OFFSETS
	.align		4
        /*0028*/ 	.byte	0x04, 0x31
        /*002a*/ 	.short	(.L_1013 - .L_1012)


	//   ....[0]....
.L_1012:
        /*002c*/ 	.word	0x00005ae0


	//----- nvinfo : EIATTR_COOP_GROUP_MASK_REGIDS
	.align		4
.L_1013:
        /*0030*/ 	.byte	0x04, 0x29
        /*0032*/ 	.short	(.L_1015 - .L_1014)


	//   ....[0]....
.L_1014:
        /*0034*/ 	.word	0xffffffff


	//   ....[1]....
        /*0038*/ 	.word	0xffffffff


	//   ....[2]....
        /*003c*/ 	.word	0xffffffff


	//   ....[3]....
        /*0040*/ 	.word	0xffffffff


	//   ....[4]....
        /*0044*/ 	.word	0xffffffff


	//   ....[5]....
        /*0048*/ 	.word	0xffffffff


	//   ....[6]....
        /*004c*/ 	.word	0xffffffff


	//   ....[7]....
        /*0050*/ 	.word	0xffffffff


	//   ....[8]....
        /*0054*/ 	.word	0xffffffff


	//   ....[9]....
        /*0058*/ 	.word	0xffffffff


	//   ....[10]....
        /*005c*/ 	.word	0xffffffff


	//   ....[11]....
        /*0060*/ 	.word	0xffffffff


	//   ....[12]....
        /*0064*/ 	.word	0xffffffff


	//   ....[13]....
        /*0068*/ 	.word	0xffffffff


	//   ....[14]....
        /*006c*/ 	.word	0xffffffff


	//   ....[15]....
        /*0070*/ 	.word	0xffffffff


	//   ....[16]....
        /*0074*/ 	.word	0xffffffff


	//   ....[17]....
        /*0078*/ 	.word	0xffffffff


	//   ....[18]....
        /*007c*/ 	.word	0xffffffff


	//   ....[19]....
        /*0080*/ 	.word	0xffffffff


	//   ....[20]....
        /*0084*/ 	.word	0xffffffff


	//   ....[21]....
        /*0088*/ 	.word	0xffffffff


	//   ....[22]....
        /*008c*/ 	.word	0xffffffff


	//   ....[23]....
        /*0090*/ 	.word	0xffffffff


	//   ....[24]....
        /*0094*/ 	.word	0xffffffff


	//   ....[25]....
        /*0098*/ 	.word	0xffffffff


	//   ....[26]....
        /*009c*/ 	.word	0xffffffff


	//   ....[27]....
        /*00a0*/ 	.word	0xffffffff


	//   ....[28]....
        /*00a4*/ 	.word	0xffffffff


	//----- nvinfo : EIATTR_COOP_GROUP_INSTR_OFFSETS
	.align		4
.L_1015:
        /*00a8*/ 	.byte	0x04, 0x28
        /*00aa*/ 	.short	(.L_1017 - .L_1016)


	//   ....[0]....
.L_1016:
        /*00ac*/ 	.word	0x00000cf0


	//   ....[1]....
        /*00b0*/ 	.word	0x000011d0


	//   ....[2]....
        /*00b4*/ 	.word	0x00005590


	//   ....[3]....
        /*00b8*/ 	.word	0x000055c0


	//   ....[4]....
        /*00bc*/ 	.word	0x000055e0


	//   ....[5]....
        /*00c0*/ 	.word	0x000055f0


	//   ....[6]....
        /*00c4*/ 	.word	0x000056a0


	//   ....[7]....
        /*00c8*/ 	.word	0x000056c0


	//   ....[8]....
        /*00cc*/ 	.word	0x000056e0


	//   ....[9]....
        /*00d0*/ 	.word	0x000056f0


	//   ....[10]....
        /*00d4*/ 	.word	0x000057a0


	//   ....[11]....
        /*00d8*/ 	.word	0x000057c0


	//   ....[12]....
        /*00dc*/ 	.word	0x000057e0


	//   ....[13]....
        /*00e0*/ 	.word	0x000057f0


	//   ....[14]....
        /*00e4*/ 	.word	0x000058a0


	//   ....[15]....
        /*00e8*/ 	.word	0x000058d0


	//   ....[16]....
        /*00ec*/ 	.word	0x000058e0


	//   ....[17]....
        /*00f0*/ 	.word	0x000058f0


	//   ....[18]....
        /*00f4*/ 	.word	0x000059e0


	//   ....[19]....
        /*00f8*/ 	.word	0x00005a00


	//   ....[20]....
        /*00fc*/ 	.word	0x00005a10


	//   ....[21]....
        /*0100*/ 	.word	0x00005a20


	//   ....[22]....
        /*0104*/ 	.word	0x00005eb0


	//   ....[23]....
        /*0108*/ 	.word	0x00005ef0


	//   ....[24]....
        /*010c*/ 	.word	0x00005f10


	//   ....[25]....
        /*0110*/ 	.word	0x00005f30


	//   ....[26]....
        /*0114*/ 	.word	0x00006fd0


	//   ....[27]....
        /*0118*/ 	.word	0x00007ca0


	//   ....[28]....
        /*011c*/ 	.word	0x000088d0


	//----- nvinfo : EIATTR_EXIT_INSTR_OFFSETS
	.align		4
.L_1017:
        /*0120*/ 	.byte	0x04, 0x1c
        /*0122*/ 	.short	(.L_1019 - .L_1018)


	//   ....[0]....
.L_1018:
        /*0124*/ 	.word	0x00000170


	//   ....[1]....
        /*0128*/ 	.word	0x00008e80


	//----- nvinfo : EIATTR_MAX_THREADS
	.align		4
.L_1019:
        /*012c*/ 	.byte	0x04, 0x05
        /*012e*/ 	.short	(.L_1021 - .L_1020)
.L_1020:
        /*0130*/ 	.word	0x00000080
        /*0134*/ 	.word	0x00000001
        /*0138*/ 	.word	0x00000001


	//----- nvinfo : EIATTR_CRS_STACK_SIZE
	.align		4
.L_1021:
        /*013c*/ 	.byte	0x04, 0x1e
        /*013e*/ 	.short	(.L_1023 - .L_1022)
.L_1022:
        /*0140*/ 	.word	0x00000000


	//----- nvinfo : EIATTR_CBANK_PARAM_SIZE
	.align		4
.L_1023:
        /*0144*/ 	.byte	0x03, 0x19
        /*0146*/ 	.short	0x0118


	//----- nvinfo : EIATTR_PARAM_CBANK
	.align		4
        /*0148*/ 	.byte	0x04, 0x0a
        /*014a*/ 	.short	(.L_1025 - .L_1024)
	.align		4
.L_1024:
        /*014c*/ 	.word	index@(.nv.constant0._Z25selective_scan_fwd_kernelI32Selective_Scan_fwd_kernel_traitsILi128ELi16ELi1ELb0ELb0ELb0ELb1EN3c108BFloat16ENS1_7complexIfEEEEv13SSMParamsBase)
        /*0150*/ 	.short	0x0210
        /*0152*/ 	.short	0x0118


	//----- nvinfo : EIATTR_SW_WAR
	.align		4
.L_1025:
        /*0154*/ 	.byte	0x04, 0x36
        /*0156*/ 	.short	(.L_1027 - .L_1026)
.L_1026:
        /*0158*/ 	.word	0x00000008
.L_1027:


//--------------------- .nv.info._Z25selective_scan_fwd_kernelI32Selective_Scan_fwd_kernel_traitsILi128ELi16ELi1ELb0ELb0ELb1ELb0EN3c108BFloat16ENS1_7complexIfEEEEv13SSMParamsBase --------------------------
	.section	.nv.info._Z25selective_scan_fwd_kernelI32Selective_Scan_fwd_kernel_traitsILi128ELi16ELi1ELb0ELb0ELb1ELb0EN3c108BFloat16ENS1_7complexIfEEEEv13SSMParamsBase,"",@"SHT_CUDA_INFO"
	.sectionflags	@""
	.align	4


	//----- nvinfo : EIATTR_CUDA_API_VERSION
	.align		4
        /*0000*/ 	.byte	0x04, 0x37
        /*0002*/ 	.short	(.L_1029 - .L_1028)
.L_1028:
        /*0004*/ 	.word	0x00000082


	//----- nvinfo : EIATTR_KPARAM_INFO
	.align		4
.L_1029:
        /*0008*/ 	.byte	0x04, 0x17
        /*000a*/ 	.short	(.L_1031 - .L_1030)
.L_1030:
        /*000c*/ 	.word	0x00000000
        /*0010*/ 	.short	0x0000
        /*0012*/ 	.short	0x0000
        /*0014*/ 	.byte	0x00, 0xf0, 0x61, 0x04


	//----- nvinfo : EIATTR_SPARSE_MMA_MASK
	.align		4
.L_1031:
        /*0018*/ 	.byte	0x03, 0x50
        /*001a*/ 	.short	0x0000


	//----- nvinfo : EIATTR_MAXREG_COUNT
	.align		4
        /*001c*/ 	.byte	0x03, 0x1b
        /*001e*/ 	.short	0x00a8


	//----- nvinfo : EIATTR_NUM_BARRIERS
	.align		4
        /*0020*/ 	.byte	0x02, 0x4c
        /*0022*/ 	.byte	0x01
	.zero		1


	//----- nvinfo : EIATTR_ANNOTATIONS
	.align		4
        /*0024*/ 	.byte	0x04, 0x55
        /*0026*/ 	.short	(.L_1033 - .L_1032)


	//   ....[0]....
.L_1032:
        /*0028*/ 	.word	0x00000001
        /*002c*/ 	.byte	0x20, 0x14, 0x00, 0x00, 0x01, 0x00, 0x00, 0x00, 0x30, 0x14, 0x00, 0x00, 0x01, 0x00, 0x00, 0x00
        /* <DEDUP_REMOVED lines=12> */
        /*00fc*/ 	.byte	0xf0, 0x89, 0x00, 0x00, 0x01, 0x00, 0x00, 0x00, 0x00, 0x8a, 0x00, 0x00


	//----- nvinfo : EIATTR_MERCURY_ISA_VERSION
	.align		4
.L_1033:
        /*0108*/ 	.byte	0x03, 0x5f
        /*010a*/ 	.short	0x0101


	//----- nvinfo : EIATTR_INT_WARP_WIDE_INSTR_OFFSETS
	.align		4
        /*010c*/ 	.byte	0x04, 0x31
        /*010e*/ 	.short	(.L_1035 - .L_1034)


	//   ....[0]....
.L_1034:
        /*0110*/ 	.word	0x00006e90


	//----- nvinfo : EIATTR_COOP_GROUP_MASK_REGIDS
	.align		4
.L_1035:
        /*0114*/ 	.byte	0x04, 0x29
        /*0116*/ 	.short	(.L_1037 - .L_1036)


	//   ....[0]....
.L_1036:
        /*0118*/ 	.word	0xffffffff


	//   ....[1]....
        /*011c*/ 	.word	0xffffffff


	//   ....[2]....
        /*0120*/ 	.word	0xffffffff


	//   ....[3]....
        /*0124*/ 	.word	0xffffffff


	//   ....[4]....
        /*0128*/ 	.word	0xffffffff


	//   ....[5]....
        /*012c*/ 	.word	0xffffffff


	//   ....[6]....
        /*0130*/ 	.word	0xffffffff


	//   ....[7]....
        /*0134*/ 	.word	0xffffffff


	//   ....[8]....
        /*0138*/ 	.word	0xffffffff


	//   ....[9]....
        /*013c*/ 	.word	0xffffffff


	//   ....[10]....
        /*0140*/ 	.word	0xffffffff


	//   ....[11]....
        /*0144*/ 	.word	0xffffffff


	//   ....[12]....
        /*0148*/ 	.word	0xffffffff


	//   ....[13]....
        /*014c*/ 	.word	0xffffffff


	//   ....[14]....
        /*0150*/ 	.word	0xffffffff


	//   ....[15]....
        /*0154*/ 	.word	0xffffffff


	//   ....[16]....
        /*0158*/ 	.word	0xffffffff


	//   ....[17]....
        /*015c*/ 	.word	0xffffffff


	//   ....[18]....
        /*0160*/ 	.word	0xffffffff


	//   ....[19]....
        /*0164*/ 	.word	0xffffffff


	//   ....[20]....
        /*0168*/ 	.word	0xffffffff


	//   ....[21]....
        /*016c*/ 	.word	0xffffffff


	//   ....[22]....
        /*0170*/ 	.word	0xffffffff


	//   ....[23]....
        /*0174*/ 	.word	0xffffffff


	//   ....[24]....
        /*0178*/ 	.word	0xffffffff


	//   ....[25]....
        /*017c*/ 	.word	0xffffffff


	//   ....[26]....
        /*0180*/ 	.word	0xffffffff


	//   ....[27]....
        /*0184*/ 	.word	0xffffffff


	//----- nvinfo : EIATTR_COOP_GROUP_INSTR_OFFSETS
	.align		4
.L_1037:
        /*0188*/ 	.byte	0x04, 0x28
        /*018a*/ 	.short	(.L_1039 - .L_1038)


	//   ....[0]....
.L_1038:
        /*018c*/ 	.word	0x00001090


	//   ....[1]....
        /*0190*/ 	.word	0x00001630


	//   ....[2]....
        /*0194*/ 	.word	0x00006250


	//   ....[3]....
        /*0198*/ 	.word	0x00006280


	//   ....[4]....
        /*019c*/ 	.word	0x000062a0


	//   ....[5]....
        /*01a0*/ 	.word	0x000062c0


	//   ....[6]....
        /*01a4*/ 	.word	0x00006490


	//   ....[7]....
        /*01a8*/ 	.word	0x000064c0


	//   ....[8]....
        /*01ac*/ 	.word	0x000064d0


	//   ....[9]....
        /*01b0*/ 	.word	0x000064e0


	//   ....[10]....
        /*01b4*/ 	.word	0x00006740


	//   ....[11]....
        /*01b8*/ 	.word	0x00006760


	//   ....[12]....
        /*01bc*/ 	.word	0x00006780


	//   ....[13]....
        /*01c0*/ 	.word	0x00006790


	//   ....[14]....
        /*01c4*/ 	.word	0x00006a20


	//   ....[15]....
        /*01c8*/ 	.word	0x00006a50


	//   ....[16]....
        /*01cc*/ 	.word	0x00006a60


	//   ....[17]....
        /*01d0*/ 	.word	0x00006ab0


	//   ....[18]....
        /*01d4*/ 	.word	0x00006d90


	//   ....[19]....
        /*01d8*/ 	.word	0x00006db0


	//   ....[20]....
        /*01dc*/ 	.word	0x00006dc0


	//   ....[21]....
        /*01e0*/ 	.word	0x00006dd0


	//   ....[22]....
        /*01e4*/ 	.word	0x00007000


	//   ....[23]....
        /*01e8*/ 	.word	0x00007480


	//   ....[24]....
        /*01ec*/ 	.word	0x000074a0


	//   ....[25]....
        /*01f0*/ 	.word	0x000074c0


	//   ....[26]....
        /*01f4*/ 	.word	0x000074e0


	//   ....[27]....
        /*01f8*/ 	.word	0x00008c70


	//----- nvinfo : EIATTR_EXIT_INSTR_OFFSETS
	.align		4
.L_1039:
        /*01fc*/ 	.byte	0x04, 0x1c
        /*01fe*/ 	.short	(.L_1041 - .L_1040)


	//   ....[0]....
.L_1040:
        /*0200*/ 	.word	0x00000530


	//   ....[1]....
        /*0204*/ 	.word	0x00009400


	//----- nvinfo : EIATTR_MAX_THREADS
	.align		4
.L_1041:
        /*0208*/ 	.byte	0x04, 0x05
        /*020a*/ 	.short	(.L_1043 - .L_1042)
.L_1042:
        /*020c*/ 	.word	0x00000080
        /*0210*/ 	.word	0x00000001
        /*0214*/ 	.word	0x00000001


	//----- nvinfo : EIATTR_CRS_STACK_SIZE
	.align		4
.L_1043:
        /*0218*/ 	.byte	0x04, 0x1e
        /*021a*/ 	.short	(.L_1045 - .L_1044)
.L_1044:
        /*021c*/ 	.word	0x00000000


	//----- nvinfo : EIATTR_CBANK_PARAM_SIZE
	.align		4
.L_1045:
        /*0220*/ 	.byte	0x03, 0x19
        /*0222*/ 	.short	0x0118


	//----- nvinfo : EIATTR_PARAM_CBANK
	.align		4
        /*0224*/ 	.byte	0x04, 0x0a
        /*0226*/ 	.short	(.L_1047 - .L_1046)
	.align		4
.L_1046:
        /*0228*/ 	.word	index@(.nv.constant0._Z25selective_scan_fwd_kernelI32Selective_Scan_fwd_kernel_traitsILi128ELi16ELi1ELb0ELb0ELb1ELb0EN3c108BFloat16ENS1_7complexIfEEEEv13SSMParamsBase)
        /*022c*/ 	.short	0x0210
        /*022e*/ 	.short	0x0118


	//----- nvinfo : EIATTR_SW_WAR
	.align		4
.L_1047:
        /*0230*/ 	.byte	0x04, 0x36
        /*0232*/ 	.short	(.L_1049 - .L_1048)
.L_1048:
        /*0234*/ 	.word	0x00000008
.L_1049:


//--------------------- .nv.info._Z25selective_scan_fwd_kernelI32Selective_Scan_fwd_kernel_traitsILi128ELi16ELi1ELb0ELb0ELb1ELb1EN3c108BFloat16ENS1_7complexIfEEEEv13SSMParamsBase --------------------------
	.section	.nv.info._Z25selective_scan_fwd_kernelI32Selective_Scan_fwd_kernel_traitsILi128ELi16ELi1ELb0ELb0ELb1ELb1EN3c108BFloat16ENS1_7complexIfEEEEv13SSMParamsBase,"",@"SHT_CUDA_INFO"
	.sectionflags	@""
	.align	4


	//----- nvinfo : EIATTR_CUDA_API_VERSION
	.align		4
        /*0000*/ 	.byte	0x04, 0x37
        /*0002*/ 	.short	(.L_1051 - .L_1050)
.L_1050:
        /*0004*/ 	.word	0x00000082


	//----- nvinfo : EIATTR_KPARAM_INFO
	.align		4
.L_1051:
        /*0008*/ 	.byte	0x04, 0x17
        /*000a*/ 	.short	(.L_1053 - .L_1052)
.L_1052:
        /*000c*/ 	.word	0x00000000
        /*0010*/ 	.short	0x0000
        /*0012*/ 	.short	0x0000
        /*0014*/ 	.byte	0x00, 0xf0, 0x61, 0x04


	//----- nvinfo : EIATTR_SPARSE_MMA_MASK
	.align		4
.L_1053:
        /*0018*/ 	.byte	0x03, 0x50
        /*001a*/ 	.short	0x0000


	//----- nvinfo : EIATTR_MAXREG_COUNT
	.align		4
        /*001c*/ 	.byte	0x03, 0x1b
        /*001e*/ 	.short	0x00a8


	//----- nvinfo : EIATTR_NUM_BARRIERS
	.align		4
        /*0020*/ 	.byte	0x02, 0x4c
        /*0022*/ 	.byte	0x01
	.zero		1


	//----- nvinfo : EIATTR_ANNOTATIONS
	.align		4
        /*0024*/ 	.byte	0x04, 0x55
        /*0026*/ 	.short	(.L_1055 - .L_1054)


	//   ....[0]....
.L_1054:
        /* <DEDUP_REMOVED lines=15> */


	//----- nvinfo : EIATTR_MERCURY_ISA_VERSION
	.align		4
.L_1055:
        /*0108*/ 	.byte	0x03, 0x5f
        /*010a*/ 	.short	0x0101


	//----- nvinfo : EIATTR_INT_WARP_WIDE_INSTR_OFFSETS
	.align		4
        /*010c*/ 	.byte	0x04, 0x31
        /*010e*/ 	.short	(.L_1057 - .L_1056)


	//   ....[0]....
.L_1056:
        /*0110*/ 	.word	0x00006e90


	//----- nvinfo : EIATTR_COOP_GROUP_MASK_REGIDS
	.align		4
.L_1057:
        /*0114*/ 	.byte	0x04, 0x29
        /*0116*/ 	.short	(.L_1059 - .L_1058)


	//   ....[0]....
.L_1058:
        /*0118*/ 	.word	0xffffffff


	//   ....[1]....
        /*011c*/ 	.word	0xffffffff


	//   ....[2]....
        /*0120*/ 	.word	0xffffffff


	//   ....[3]....
        /*0124*/ 	.word	0xffffffff


	//   ....[4]....
        /*0128*/ 	.word	0xffffffff


	//   ....[5]....
        /*012c*/ 	.word	0xffffffff


	//   ....[6]....
        /*0130*/ 	.word	0xffffffff


	//   ....[7]....
        /*0134*/ 	.word	0xffffffff


	//   ....[8]....
        /*0138*/ 	.word	0xffffffff


	//   ....[9]....
        /*013c*/ 	.word	0xffffffff


	//   ....[10]....
        /*0140*/ 	.word	0xffffffff


	//   ....[11]....
        /*0144*/ 	.word	0xffffffff


	//   ....[12]....
        /*0148*/ 	.word	0xffffffff


	//   ....[13]....
        /*014c*/ 	.word	0xffffffff


	//   ....[14]....
        /*0150*/ 	.word	0xffffffff


	//   ....[15]....
        /*0154*/ 	.word	0xffffffff


	//   ....[16]....
        /*0158*/ 	.word	0xffffffff


	//   ....[17]....
        /*015c*/ 	.word	0xffffffff


	//   ....[18]....
        /*0160*/ 	.word	0xffffffff


	//   ....[19]....
        /*0164*/ 	.word	0xffffffff


	//   ....[20]....
        /*0168*/ 	.word	0xffffffff


	//   ....[21]....
        /*016c*/ 	.word	0xffffffff


	//   ....[22]....
        /*0170*/ 	.word	0xffffffff


	//   ....[23]....
        /*0174*/ 	.word	0xffffffff


	//   ....[24]....
        /*0178*/ 	.word	0xffffffff


	//   ....[25]....
        /*017c*/ 	.word	0xffffffff


	//   ....[26]....
        /*0180*/ 	.word	0xffffffff


	//   ....[27]....
        /*0184*/ 	.word	0xffffffff


	//   ....[28]....
        /*0188*/ 	.word	0xffffffff


	//   ....[29]....
        /*018c*/ 	.word	0xffffffff


	//----- nvinfo : EIATTR_COOP_GROUP_INSTR_OFFSETS
	.align		4
.L_1059:
        /*0190*/ 	.byte	0x04, 0x28
        /*0192*/ 	.short	(.L_1061 - .L_1060)


	//   ....[0]....
.L_1060:
        /*0194*/ 	.word	0x00001090


	//   ....[1]....
        /*0198*/ 	.word	0x00001630


	//   ....[2]....
        /*019c*/ 	.word	0x00006250


	//   ....[3]....
        /*01a0*/ 	.word	0x00006280


	//   ....[4]....
        /*01a4*/ 	.word	0x000062a0


	//   ....[5]....
        /*01a8*/ 	.word	0x000062c0


	//   ....[6]....
        /*01ac*/ 	.word	0x00006480


	//   ....[7]....
        /*01b0*/ 	.word	0x000064b0


	//   ....[8]....
        /*01b4*/ 	.word	0x000064d0


	//   ....[9]....
        /*01b8*/ 	.word	0x000064e0


	//   ....[10]....
        /*01bc*/ 	.word	0x00006720


	//   ....[11]....
        /*01c0*/ 	.word	0x00006760


	//   ....[12]....
        /*01c4*/ 	.word	0x00006780


	//   ....[13]....
        /*01c8*/ 	.word	0x00006790


	//   ....[14]....
        /*01cc*/ 	.word	0x00006a20


	//   ....[15]....
        /*01d0*/ 	.word	0x00006a50


	//   ....[16]....
        /*01d4*/ 	.word	0x00006a60


	//   ....[17]....
        /*01d8*/ 	.word	0x00006ab0


	//   ....[18]....
        /*01dc*/ 	.word	0x00006d90


	//   ....[19]....
        /*01e0*/ 	.word	0x00006db0


	//   ....[20]....
        /*01e4*/ 	.word	0x00006dc0


	//   ....[21]....
        /*01e8*/ 	.word	0x00006dd0


	//   ....[22]....
        /*01ec*/ 	.word	0x00007000


	//   ....[23]....
        /*01f0*/ 	.word	0x00007480


	//   ....[24]....
        /*01f4*/ 	.word	0x000074a0


	//   ....[25]....
        /*01f8*/ 	.word	0x000074c0


	//   ....[26]....
        /*01fc*/ 	.word	0x000074e0


	//   ....[27]....
        /*0200*/ 	.word	0x00008da0


	//   ....[28]....
        /*0204*/ 	.word	0x00009a20


	//   ....[29]....
        /*0208*/ 	.word	0x0000a6c0


	//----- nvinfo : EIATTR_EXIT_INSTR_OFFSETS
	.align		4
.L_1061:
        /*020c*/ 	.byte	0x04, 0x1c
        /*020e*/ 	.short	(.L_1063 - .L_1062)


	//   ....[0]....
.L_1062:
        /*0210*/ 	.word	0x00000530


	//   ....[1]....
        /*0214*/ 	.word	0x0000acf0


	//----- nvinfo : EIATTR_MAX_THREADS
	.align		4
.L_1063:
        /*0218*/ 	.byte	0x04, 0x05
        /*021a*/ 	.short	(.L_1065 - .L_1064)
.L_1064:
        /*021c*/ 	.word	0x00000080
        /*0220*/ 	.word	0x00000001
        /*0224*/ 	.word	0x00000001


	//----- nvinfo : EIATTR_CRS_STACK_SIZE
	.align		4
.L_1065:
        /*0228*/ 	.byte	0x04, 0x1e
        /*022a*/ 	.short	(.L_1067 - .L_1066)
.L_1066:
        /*022c*/ 	.word	0x00000000


	//----- nvinfo : EIATTR_CBANK_PARAM_SIZE
	.align		4
.L_1067:
        /*0230*/ 	.byte	0x03, 0x19
        /*0232*/ 	.short	0x0118


	//----- nvinfo : EIATTR_PARAM_CBANK
	.align		4
        /*0234*/ 	.byte	0x04, 0x0a
        /*0236*/ 	.short	(.L_1069 - .L_1068)
	.align		4
.L_1068:
        /*0238*/ 	.word	index@(.nv.constant0._Z25selective_scan_fwd_kernelI32Selective_Scan_fwd_kernel_traitsILi128ELi16ELi1ELb0ELb0ELb1ELb1EN3c108BFloat16ENS1_7complexIfEEEEv13SSMParamsBase)
        /*023c*/ 	.short	0x0210
        /*023e*/ 	.short	0x0118


	//----- nvinfo : EIATTR_SW_WAR
	.align		4
.L_1069:
        /*0240*/ 	.byte	0x04, 0x36
        /*0242*/ 	.short	(.L_1071 - .L_1070)
.L_1070:
        /*0244*/ 	.word	0x00000008
.L_1071:


//--------------------- .nv.info._Z25selective_scan_fwd_kernelI32Selective_Scan_fwd_kernel_traitsILi128ELi16ELi1ELb0ELb1ELb0ELb0EN3c108BFloat16ENS1_7complexIfEEEEv13SSMParamsBase --------------------------
	.section	.nv.info._Z25selective_scan_fwd_kernelI32Selective_Scan_fwd_kernel_traitsILi128ELi16ELi1ELb0ELb1ELb0ELb0EN3c108BFloat16ENS1_7complexIfEEEEv13SSMParamsBase,"",@"SHT_CUDA_INFO"
	.sectionflags	@""
	.align	4


	//----- nvinfo : EIATTR_CUDA_API_VERSION
	.align		4
        /*0000*/ 	.byte	0x04, 0x37
        /*0002*/ 	.short	(.L_1073 - .L_1072)
.L_1072:
        /*0004*/ 	.word	0x00000082


	//----- nvinfo : EIATTR_KPARAM_INFO
	.align		4
.L_1073:
        /*0008*/ 	.byte	0x04, 0x17
        /*000a*/ 	.short	(.L_1075 - .L_1074)
.L_1074:
        /*000c*/ 	.word	0x00000000
        /*0010*/ 	.short	0x0000
        /*0012*/ 	.short	0x0000
        /*0014*/ 	.byte	0x00, 0xf0, 0x61, 0x04


	//----- nvinfo : EIATTR_SPARSE_MMA_MASK
	.align		4
.L_1075:
        /*0018*/ 	.byte	0x03, 0x50
        /*001a*/ 	.short	0x0000


	//----- nvinfo : EIATTR_MAXREG_COUNT
	.align		4
        /*001c*/ 	.byte	0x03, 0x1b
        /*001e*/ 	.short	0x00a8


	//----- nvinfo : EIATTR_NUM_BARRIERS
	.align		4
        /*0020*/ 	.byte	0x02, 0x4c
        /*0022*/ 	.byte	0x01
	.zero		1


	//----- nvinfo : EIATTR_ANNOTATIONS
	.align		4
        /*0024*/ 	.byte	0x04, 0x55
        /*0026*/ 	.short	(.L_1077 - .L_1076)


	//   ....[0]....
.L_1076:
        /*0028*/ 	.word	0x00000001
        /*002c*/ 	.byte	0x40, 0x06, 0x00, 0x00, 0x01, 0x00, 0x00, 0x00, 0x70, 0x06, 0x00, 0x00, 0x01, 0x00, 0x00, 0x00
        /*003c*/ 	.byte	0xf0, 0x06, 0x00, 0x00, 0x01, 0x00, 0x00, 0x00, 0x10, 0x07, 0x00, 0x00, 0x01, 0x00, 0x00, 0x00
        /*004c*/ 	.byte	0x90, 0x8c, 0x00, 0x00, 0x01, 0x00, 0x00, 0x00, 0xb0, 0x8c, 0x00, 0x00, 0x01, 0x00, 0x00, 0x00
        /*005c*/ 	.byte	0x10, 0x91, 0x00, 0x00, 0x01, 0x00, 0x00, 0x00, 0x20, 0x91, 0x00, 0x00


	//----- nvinfo : EIATTR_MERCURY_ISA_VERSION
	.align		4
.L_1077:
        /*0068*/ 	.byte	0x03, 0x5f
        /*006a*/ 	.short	0x0101


	//----- nvinfo : EIATTR_INT_WARP_WIDE_INSTR_OFFSETS
	.align		4
        /*006c*/ 	.byte	0x04, 0x31
        /*006e*/ 	.short	(.L_1079 - .L_1078)


	//   ....[0]....
.L_1078:
        /*0070*/ 	.word	0x00007530


	//----- nvinfo : EIATTR_COOP_GROUP_MASK_REGIDS
	.align		4
.L_1079:
        /*0074*/ 	.byte	0x04, 0x29
        /*0076*/ 	.short	(.L_1081 - .L_1080)


	//   ....[0]....
.L_1080:
        /*0078*/ 	.word	0xffffffff


	//   ....[1]....
        /*007c*/ 	.word	0xffffffff


	//   ....[2]....
        /*0080*/ 	.word	0xffffffff


	//   ....[3]....
        /*0084*/ 	.word	0xffffffff


	//   ....[4]....
        /*0088*/ 	.word	0xffffffff


	//   ....[5]....
        /*008c*/ 	.word	0xffffffff


	//   ....[6]....
        /*0090*/ 	.word	0xffffffff


	//   ....[7]....
        /*0094*/ 	.word	0xffffffff


	//   ....[8]....
        /*0098*/ 	.word	0xffffffff


	//   ....[9]....
        /*009c*/ 	.word	0xffffffff


	//   ....[10]....
        /*00a0*/ 	.word	0xffffffff


	//   ....[11]....
        /*00a4*/ 	.word	0xffffffff


	//   ....[12]....
        /*00a8*/ 	.word	0xffffffff


	//   ....[13]....
        /*00ac*/ 	.word	0xffffffff


	//   ....[14]....
        /*00b0*/ 	.word	0xffffffff


	//   ....[15]....
        /*00b4*/ 	.word	0xffffffff


	//   ....[16]....
        /*00b8*/ 	.word	0xffffffff


	//   ....[17]....
        /*00bc*/ 	.word	0xffffffff


	//   ....[18]....
        /*00c0*/ 	.word	0xffffffff


	//   ....[19]....
        /*00c4*/ 	.word	0xffffffff


	//   ....[20]....
        /*00c8*/ 	.word	0xffffffff


	//   ....[21]....
        /*00cc*/ 	.word	0xffffffff


	//   ....[22]....
        /*00d0*/ 	.word	0xffffffff


	//   ....[23]....
        /*00d4*/ 	.word	0xffffffff


	//   ....[24]....
        /*00d8*/ 	.word	0xffffffff


	//   ....[25]....
        /*00dc*/ 	.word	0xffffffff


	//   ....[26]....
        /*00e0*/ 	.word	0xffffffff


	//   ....[27]....
        /*00e4*/ 	.word	0xffffffff


	//----- nvinfo : EIATTR_COOP_GROUP_INSTR_OFFSETS
	.align		4
.L_1081:
        /*00e8*/ 	.byte	0x04, 0x28
        /*00ea*/ 	.short	(.L_1083 - .L_1082)


	//   ....[0]....
.L_1082:
        /*00ec*/ 	.word	0x000010c0


	//   ....[1]....
        /*00f0*/ 	.word	0x00001520


	//   ....[2]....
        /*00f4*/ 	.word	0x00005400


	//   ....[3]....
        /*00f8*/ 	.word	0x00006f80


	//   ....[4]....
        /*00fc*/ 	.word	0x00006fa0


	//   ....[5]....
        /*0100*/ 	.word	0x00006fc0


	//   ....[6]....
        /*0104*/ 	.word	0x00006fe0


	//   ....[7]....
        /*0108*/ 	.word	0x00007090


	//   ....[8]....
        /*010c*/ 	.word	0x000070a0


	//   ....[9]....
        /*0110*/ 	.word	0x000070d0


	//   ....[10]....
        /*0114*/ 	.word	0x000070e0


	//   ....[11]....
        /*0118*/ 	.word	0x000071b0


	//   ....[12]....
        /*011c*/ 	.word	0x000071f0


	//   ....[13]....
        /*0120*/ 	.word	0x00007230


	//   ....[14]....
        /*0124*/ 	.word	0x00007250


	//   ....[15]....
        /*0128*/ 	.word	0x00007330


	//   ....[16]....
        /*012c*/ 	.word	0x00007350


	//   ....[17]....
        /*0130*/ 	.word	0x000073b0


	//   ....[18]....
        /*0134*/ 	.word	0x000073c0


	//   ....[19]....
        /*0138*/ 	.word	0x00007470


	//   ....[20]....
        /*013c*/ 	.word	0x00007490


	//   ....[21]....
        /*0140*/ 	.word	0x000074b0


	//   ....[22]....
        /*0144*/ 	.word	0x000074c0


	//   ....[23]....
        /*0148*/ 	.word	0x00007870


	//   ....[24]....
        /*014c*/ 	.word	0x00007890


	//   ....[25]....
        /*0150*/ 	.word	0x000078b0


	//   ....[26]....
        /*0154*/ 	.word	0x000078d0


	//   ....[27]....
        /*0158*/ 	.word	0x000089c0


	//----- nvinfo : EIATTR_EXIT_INSTR_OFFSETS
	.align		4
.L_1083:
        /*015c*/ 	.byte	0x04, 0x1c
        /*015e*/ 	.short	(.L_1085 - .L_1084)


	//   ....[0]....
.L_1084:
        /*0160*/ 	.word	0x000004c0


	//   ....[1]....
        /*0164*/ 	.word	0x00009140


	//----- nvinfo : EIATTR_MAX_THREADS
	.align		4
.L_1085:
        /*0168*/ 	.byte	0x04, 0x05
        /*016a*/ 	.short	(.L_1087 - .L_1086)
.L_1086:
        /*016c*/ 	.word	0x00000080
        /*0170*/ 	.word	0x00000001
        /*0174*/ 	.word	0x00000001


	//----- nvinfo : EIATTR_CRS_STACK_SIZE
	.align		4
.L_1087:
        /*0178*/ 	.byte	0x04, 0x1e
        /*017a*/ 	.short	(.L_1089 - .L_1088)
.L_1088:
        /*017c*/ 	.word	0x00000000


	//----- nvinfo : EIATTR_CBANK_PARAM_SIZE
	.align		4
.L_1089:
        /*0180*/ 	.byte	0x03, 0x19
        /*0182*/ 	.short	0x0118


	//----- nvinfo : EIATTR_PARAM_CBANK
	.align		4
        /*0184*/ 	.byte	0x04, 0x0a
        /*0186*/ 	.short	(.L_1091 - .L_1090)
	.align		4
.L_1090:
        /*0188*/ 	.word	index@(.nv.constant0._Z25selective_scan_fwd_kernelI32Selective_Scan_fwd_kernel_traitsILi128ELi16ELi1ELb0ELb1ELb0ELb0EN3c108BFloat16ENS1_7complexIfEEEEv13SSMParamsBase)
        /*018c*/ 	.short	0x0210
        /*018e*/ 	.short	0x0118


	//----- nvinfo : EIATTR_SW_WAR
	.align		4
.L_1091:
        /*0190*/ 	.byte	0x04, 0x36
        /*0192*/ 	.short	(.L_1093 - .L_1092)
.L_1092:
        /*0194*/ 	.word	0x00000008
.L_1093:


//--------------------- .nv.info._Z25selective_scan_fwd_kernelI32Selective_Scan_fwd_kernel_traitsILi128ELi16ELi1ELb0ELb1ELb0ELb1EN3c108BFloat16ENS1_7complexIfEEEEv13SSMParamsBase --------------------------
	.section	.nv.info._Z25selective_scan_fwd_kernelI32Selective_Scan_fwd_kernel_traitsILi128ELi16ELi1ELb0ELb1ELb0ELb1EN3c108BFloat16ENS1_7complexIfEEEEv13SSMParamsBase,"",@"SHT_CUDA_INFO"
	.sectionflags	@""
	.align	4


	//----- nvinfo : EIATTR_CUDA_API_VERSION
	.align		4
        /*0000*/ 	.byte	0x04, 0x37
        /*0002*/ 	.short	(.L_1095 - .L_1094)
.L_1094:
        /*0004*/ 	.word	0x00000082


	//----- nvinfo : EIATTR_KPARAM_INFO
	.align		4
.L_1095:
        /*0008*/ 	.byte	0x04, 0x17
        /*000a*/ 	.short	(.L_1097 - .L_1096)
.L_1096:
        /*000c*/ 	.word	0x00000000
        /*0010*/ 	.short	0x0000
        /*0012*/ 	.short	0x0000
        /*0014*/ 	.byte	0x00, 0xf0, 0x61, 0x04


	//----- nvinfo : EIATTR_SPARSE_MMA_MASK
	.align		4
.L_1097:
        /*0018*/ 	.byte	0x03, 0x50
        /*001a*/ 	.short	0x0000


	//----- nvinfo : EIATTR_MAXREG_COUNT
	.align		4
        /*001c*/ 	.byte	0x03, 0x1b
        /*001e*/ 	.short	0x00a8


	//----- nvinfo : EIATTR_NUM_BARRIERS
	.align		4
        /*0020*/ 	.byte	0x02, 0x4c
        /*0022*/ 	.byte	0x01
	.zero		1


	//----- nvinfo : EIATTR_ANNOTATIONS
	.align		4
        /*0024*/ 	.byte	0x04, 0x55
        /*0026*/ 	.short	(.L_1099 - .L_1098)


	//   ....[0]....
.L_1098:
        /*0028*/ 	.word	0x00000001
        /*002c*/ 	.byte	0x40, 0x06, 0x00, 0x00, 0x01, 0x00, 0x00, 0x00, 0x70, 0x06, 0x00, 0x00, 0x01, 0x00, 0x00, 0x00
        /*003c*/ 	.byte	0x90, 0x06, 0x00, 0x00, 0x01, 0x00, 0x00, 0x00, 0xa0, 0x06, 0x00, 0x00, 0x01, 0x00, 0x00, 0x00
        /*004c*/ 	.byte	0x40, 0xa6, 0x00, 0x00, 0x01, 0x00, 0x00, 0x00, 0x80, 0xa6, 0x00, 0x00, 0x01, 0x00, 0x00, 0x00
        /*005c*/ 	.byte	0xc0, 0xa9, 0x00, 0x00, 0x01, 0x00, 0x00, 0x00, 0xd0, 0xa9, 0x00, 0x00


	//----- nvinfo : EIATTR_MERCURY_ISA_VERSION
	.align		4
.L_1099:
        /*0068*/ 	.byte	0x03, 0x5f
        /*006a*/ 	.short	0x0101


	//----- nvinfo : EIATTR_INT_WARP_WIDE_INSTR_OFFSETS
	.align		4
        /*006c*/ 	.byte	0x04, 0x31
        /*006e*/ 	.short	(.L_1101 - .L_1100)


	//   ....[0]....
.L_1100:
        /*0070*/ 	.word	0x00007510


	//----- nvinfo : EIATTR_COOP_GROUP_MASK_REGIDS
	.align		4
.L_1101:
        /*0074*/ 	.byte	0x04, 0x29
        /*0076*/ 	.short	(.L_1103 - .L_1102)


	//   ....[0]....
.L_1102:
        /*0078*/ 	.word	0xffffffff


	//   ....[1]....
        /*007c*/ 	.word	0xffffffff


	//   ....[2]....
        /*0080*/ 	.word	0xffffffff


	//   ....[3]....
        /*0084*/ 	.word	0xffffffff


	//   ....[4]....
        /*0088*/ 	.word	0xffffffff


	//   ....[5]....
        /*008c*/ 	.word	0xffffffff


	//   ....[6]....
        /*0090*/ 	.word	0xffffffff


	//   ....[7]....
        /*0094*/ 	.word	0xffffffff


	//   ....[8]....
        /*0098*/ 	.word	0xffffffff


	//   ....[9]....
        /*009c*/ 	.word	0xffffffff


	//   ....[10]....
        /*00a0*/ 	.word	0xffffffff


	//   ....[11]....
        /*00a4*/ 	.word	0xffffffff


	//   ....[12]....
        /*00a8*/ 	.word	0xffffffff


	//   ....[13]....
        /*00ac*/ 	.word	0xffffffff


	//   ....[14]....
        /*00b0*/ 	.word	0xffffffff


	//   ....[15]....
        /*00b4*/ 	.word	0xffffffff


	//   ....[16]....
        /*00b8*/ 	.word	0xffffffff


	//   ....[17]....
        /*00bc*/ 	.word	0xffffffff


	//   ....[18]....
        /*00c0*/ 	.word	0xffffffff


	//   ....[19]....
        /*00c4*/ 	.word	0xffffffff


	//   ....[20]....
        /*00c8*/ 	.word	0xffffffff


	//   ....[21]....
        /*00cc*/ 	.word	0xffffffff


	//   ....[22]....
        /*00d0*/ 	.word	0xffffffff


	//   ....[23]....
        /*00d4*/ 	.word	0xffffffff


	//   ....[24]....
        /*00d8*/ 	.word	0xffffffff


	//   ....[25]....
        /*00dc*/ 	.word	0xffffffff


	//   ....[26]....
        /*00e0*/ 	.word	0xffffffff


	//   ....[27]....
        /*00e4*/ 	.word	0xffffffff


	//   ....[28]....
        /*00e8*/ 	.word	0xffffffff


	//   ....[29]....
        /*00ec*/ 	.word	0xffffffff


	//----- nvinfo : EIATTR_COOP_GROUP_INSTR_OFFSETS
	.align		4
.L_1103:
        /*00f0*/ 	.byte	0x04, 0x28
        /*00f2*/ 	.short	(.L_1105 - .L_1104)


	//   ....[0]....
.L_1104:
        /*00f4*/ 	.word	0x000010a0


	//   ....[1]....
        /*00f8*/ 	.word	0x00001500


	//   ....[2]....
        /*00fc*/ 	.word	0x000053e0


	//   ....[3]....
        /*0100*/ 	.word	0x00006f60


	//   ....[4]....
        /*0104*/ 	.word	0x00006f80


	//   ....[5]....
        /*0108*/ 	.word	0x00006fa0


	//   ....[6]....
        /*010c*/ 	.word	0x00006fc0


	//   ....[7]....
        /*0110*/ 	.word	0x00007070


	//   ....[8]....
        /*0114*/ 	.word	0x00007080


	//   ....[9]....
        /*0118*/ 	.word	0x000070b0


	//   ....[10]....
        /*011c*/ 	.word	0x000070c0


	//   ....[11]....
        /*0120*/ 	.word	0x00007190


	//   ....[12]....
        /*0124*/ 	.word	0x000071d0


	//   ....[13]....
        /*0128*/ 	.word	0x00007210


	//   ....[14]....
        /*012c*/ 	.word	0x00007230


	//   ....[15]....
        /*0130*/ 	.word	0x00007310


	//   ....[16]....
        /*0134*/ 	.word	0x00007330


	//   ....[17]....
        /*0138*/ 	.word	0x00007390


	//   ....[18]....
        /*013c*/ 	.word	0x000073a0


	//   ....[19]....
        /*0140*/ 	.word	0x00007450


	//   ....[20]....
        /*0144*/ 	.word	0x00007470


	//   ....[21]....
        /*0148*/ 	.word	0x00007490


	//   ....[22]....
        /*014c*/ 	.word	0x000074a0


	//   ....[23]....
        /*0150*/ 	.word	0x00007850


	//   ....[24]....
        /*0154*/ 	.word	0x00007870


	//   ....[25]....
        /*0158*/ 	.word	0x00007890


	//   ....[26]....
        /*015c*/ 	.word	0x000078b0


	//   ....[27]....
        /*0160*/ 	.word	0x00008a70


	//   ....[28]....
        /*0164*/ 	.word	0x00009720


	//   ....[29]....
        /*0168*/ 	.word	0x0000a3a0


	//----- nvinfo : EIATTR_EXIT_INSTR_OFFSETS
	.align		4
.L_1105:
        /*016c*/ 	.byte	0x04, 0x1c
        /*016e*/ 	.short	(.L_1107 - .L_1106)


	//   ....[0]....
.L_1106:
        /*0170*/ 	.word	0x000004c0


	//   ....[1]....
        /*0174*/ 	.word	0x0000a9f0


	//----- nvinfo : EIATTR_MAX_THREADS
	.align		4
.L_1107:
        /*0178*/ 	.byte	0x04, 0x05
        /*017a*/ 	.short	(.L_1109 - .L_1108)
.L_1108:
        /*017c*/ 	.word	0x00000080
        /*0180*/ 	.word	0x00000001
        /*0184*/ 	.word	0x00000001


	//----- nvinfo : EIATTR_CRS_STACK_SIZE
	.align		4
.L_1109:
        /*0188*/ 	.byte	0x04, 0x1e
        /*018a*/ 	.short	(.L_1111 - .L_1110)
.L_1110:
        /*018c*/ 	.word	0x00000000


	//----- nvinfo : EIATTR_CBANK_PARAM_SIZE
	.align		4
.L_1111:
        /*0190*/ 	.byte	0x03, 0x19
        /*0192*/ 	.short	0x0118


	//----- nvinfo : EIATTR_PARAM_CBANK
	.align		4
        /*0194*/ 	.byte	0x04, 0x0a
        /*0196*/ 	.short	(.L_1113 - .L_1112)
	.align		4
.L_1112:
        /*0198*/ 	.word	index@(.nv.constant0._Z25selective_scan_fwd_kernelI32Selective_Scan_fwd_kernel_traitsILi128ELi16ELi1ELb0ELb1ELb0ELb1EN3c108BFloat16ENS1_7complexIfEEEEv13SSMParamsBase)
        /*019c*/ 	.short	0x0210
        /*019e*/ 	.short	0x0118


	//----- nvinfo : EIATTR_SW_WAR
	.align		4
.L_1113:
        /*01a0*/ 	.byte	0x04, 0x36
        /*01a2*/ 	.short	(.L_1115 - .L_1114)
.L_1114:
        /*01a4*/ 	.word	0x00000008
.L_1115:


//--------------------- .nv.info._Z25selective_scan_fwd_kernelI32Selective_Scan_fwd_kernel_traitsILi128ELi16ELi1ELb0ELb1ELb1ELb0EN3c108BFloat16ENS1_7complexIfEEEEv13SSMParamsBase --------------------------
	.section	.nv.info._Z25selective_scan_fwd_kernelI32Selective_Scan_fwd_kernel_traitsILi128ELi16ELi1ELb0ELb1ELb1ELb0EN3c108BFloat16ENS1_7complexIfEEEEv13SSMParamsBase,"",@"SHT_CUDA_INFO"
	.sectionflags	@""
	.align	4


	//----- nvinfo : EIATTR_CUDA_API_VERSION
	.align		4
        /*0000*/ 	.byte	0x04, 0x37
        /*0002*/ 	.short	(.L_1117 - .L_1116)
.L_1116:
        /*0004*/ 	.word	0x00000082


	//----- nvinfo : EIATTR_KPARAM_INFO
	.align		4
.L_1117:
        /*0008*/ 	.byte	0x04, 0x17
        /*000a*/ 	.short	(.L_1119 - .L_1118)
.L_1118:
        /*000c*/ 	.word	0x00000000
        /*0010*/ 	.short	0x0000
        /*0012*/ 	.short	0x0000
        /*0014*/ 	.byte	0x00, 0xf0, 0x61, 0x04


	//----- nvinfo : EIATTR_SPARSE_MMA_MASK
	.align		4
.L_1119:
        /*0018*/ 	.byte	0x03, 0x50
        /*001a*/ 	.short	0x0000


	//----- nvinfo : EIATTR_MAXREG_COUNT
	.align		4
        /*001c*/ 	.byte	0x03, 0x1b
        /*001e*/ 	.short	0x00a8


	//----- nvinfo : EIATTR_NUM_BARRIERS
	.align		4
        /*0020*/ 	.byte	0x02, 0x4c
        /*0022*/ 	.byte	0x01
	.zero		1


	//----- nvinfo : EIATTR_ANNOTATIONS
	.align		4
        /*0024*/ 	.byte	0x04, 0x55
        /*0026*/ 	.short	(.L_1121 - .L_1120)


	//   ....[0]....
.L_1120:
        /* <DEDUP_REMOVED lines=25> */


	//----- nvinfo : EIATTR_MERCURY_ISA_VERSION
	.align		4
.L_1121:
        /*01a8*/ 	.byte	0x03, 0x5f
        /*01aa*/ 	.short	0x0101


	//----- nvinfo : EIATTR_INT_WARP_WIDE_INSTR_OFFSETS
	.align		4
        /*01ac*/ 	.byte	0x04, 0x31
        /*01ae*/ 	.short	(.L_1123 - .L_1122)


	//   ....[0]....
.L_1122:
        /*01b0*/ 	.word	0x000080d0


	//----- nvinfo : EIATTR_COOP_GROUP_MASK_REGIDS
	.align		4
.L_1123:
        /*01b4*/ 	.byte	0x04, 0x29
        /*01b6*/ 	.short	(.L_1125 - .L_1124)


	//   ....[0]....
.L_1124:
        /*01b8*/ 	.word	0xffffffff


	//   ....[1]....
        /*01bc*/ 	.word	0xffffffff


	//   ....[2]....
        /*01c0*/ 	.word	0xffffffff


	//   ....[3]....
        /*01c4*/ 	.word	0xffffffff


	//   ....[4]....
        /*01c8*/ 	.word	0xffffffff


	//   ....[5]....
        /*01cc*/ 	.word	0xffffffff


	//   ....[6]....
        /*01d0*/ 	.word	0xffffffff


	//   ....[7]....
        /*01d4*/ 	.word	0xffffffff


	//   ....[8]....
        /*01d8*/ 	.word	0xffffffff


	//   ....[9]....
        /*01dc*/ 	.word	0xffffffff


	//   ....[10]....
        /*01e0*/ 	.word	0xffffffff


	//   ....[11]....
        /*01e4*/ 	.word	0xffffffff


	//   ....[12]....
        /*01e8*/ 	.word	0xffffffff


	//   ....[13]....
        /*01ec*/ 	.word	0xffffffff


	//   ....[14]....
        /*01f0*/ 	.word	0xffffffff


	//   ....[15]....
        /*01f4*/ 	.word	0xffffffff


	//   ....[16]....
        /*01f8*/ 	.word	0xffffffff


	//   ....[17]....
        /*01fc*/ 	.word	0xffffffff


	//   ....[18]....
        /*0200*/ 	.word	0xffffffff


	//   ....[19]....
        /*0204*/ 	.word	0xffffffff


	//   ....[20]....
        /*0208*/ 	.word	0xffffffff


	//   ....[21]....
        /*020c*/ 	.word	0xffffffff


	//   ....[22]....
        /*0210*/ 	.word	0xffffffff


	//   ....[23]....
        /*0214*/ 	.word	0xffffffff


	//   ....[24]....
        /*0218*/ 	.word	0xffffffff


	//   ....[25]....
        /*021c*/ 	.word	0xffffffff


	//   ....[26]....
        /*0220*/ 	.word	0xffffffff


	//   ....[27]....
        /*0224*/ 	.word	0xffffffff


	//   ....[28]....
        /*0228*/ 	.word	0xffffffff


	//----- nvinfo : EIATTR_COOP_GROUP_INSTR_OFFSETS
	.align		4
.L_1125:
        /*022c*/ 	.byte	0x04, 0x28
        /*022e*/ 	.short	(.L_1127 - .L_1126)


	//   ....[0]....
.L_1126:
        /*0230*/ 	.word	0x00001150


	//   ....[1]....
        /*0234*/ 	.word	0x00001730


	//   ....[2]....
        /*0238*/ 	.word	0x000055d0


	//   ....[3]....
        /*023c*/ 	.word	0x00007b40


	//   ....[4]....
        /*0240*/ 	.word	0x00007b70


	//   ....[5]....
        /*0244*/ 	.word	0x00007b90


	//   ....[6]....
        /*0248*/ 	.word	0x00007ba0


	//   ....[7]....
        /*024c*/ 	.word	0x00007c50


	//   ....[8]....
        /*0250*/ 	.word	0x00007c80


	//   ....[9]....
        /*0254*/ 	.word	0x00007c90


	//   ....[10]....
        /*0258*/ 	.word	0x00007ca0


	//   ....[11]....
        /*025c*/ 	.word	0x00007d60


	//   ....[12]....
        /*0260*/ 	.word	0x00007d70


	//   ....[13]....
        /*0264*/ 	.word	0x00007d90


	//   ....[14]....
        /*0268*/ 	.word	0x00007da0


	//   ....[15]....
        /*026c*/ 	.word	0x00007e70


	//   ....[16]....
        /*0270*/ 	.word	0x00007e80


	//   ....[17]....
        /*0274*/ 	.word	0x00007e90


	//   ....[18]....
        /*0278*/ 	.word	0x00007ea0


	//   ....[19]....
        /*027c*/ 	.word	0x00007fc0


	//   ....[20]....
        /*0280*/ 	.word	0x00007fd0


	//   ....[21]....
        /*0284*/ 	.word	0x00007fe0


	//   ....[22]....
        /*0288*/ 	.word	0x00007ff0


	//   ....[23]....
        /*028c*/ 	.word	0x00008240


	//   ....[24]....
        /*0290*/ 	.word	0x000086b0


	//   ....[25]....
        /*0294*/ 	.word	0x000086d0


	//   ....[26]....
        /*0298*/ 	.word	0x000086f0


	//   ....[27]....
        /*029c*/ 	.word	0x00008710


	//   ....[28]....
        /*02a0*/ 	.word	0x00009ae0


	//----- nvinfo : EIATTR_EXIT_INSTR_OFFSETS
	.align		4
.L_1127:
        /*02a4*/ 	.byte	0x04, 0x1c
        /*02a6*/ 	.short	(.L_1129 - .L_1128)


	//   ....[0]....
.L_1128:
        /*02a8*/ 	.word	0x00000600


	//   ....[1]....
        /*02ac*/ 	.word	0x0000a280


	//----- nvinfo : EIATTR_MAX_THREADS
	.align		4
.L_1129:
        /*02b0*/ 	.byte	0x04, 0x05
        /*02b2*/ 	.short	(.L_1131 - .L_1130)
.L_1130:
        /*02b4*/ 	.word	0x00000080
        /*02b8*/ 	.word	0x00000001
        /*02bc*/ 	.word	0x00000001


	//----- nvinfo : EIATTR_CRS_STACK_SIZE
	.align		4
.L_1131:
        /*02c0*/ 	.byte	0x04, 0x1e
        /*02c2*/ 	.short	(.L_1133 - .L_1132)
.L_1132:
        /*02c4*/ 	.word	0x00000000


	//----- nvinfo : EIATTR_CBANK_PARAM_SIZE
	.align		4
.L_1133:
        /*02c8*/ 	.byte	0x03, 0x19
        /*02ca*/ 	.short	0x0118


	//----- nvinfo : EIATTR_PARAM_CBANK
	.align		4
        /*02cc*/ 	.byte	0x04, 0x0a
        /*02ce*/ 	.short	(.L_1135 - .L_1134)
	.align		4
.L_1134:
        /*02d0*/ 	.word	index@(.nv.constant0._Z25selective_scan_fwd_kernelI32Selective_Scan_fwd_kernel_traitsILi128ELi16ELi1ELb0ELb1ELb1ELb0EN3c108BFloat16ENS1_7complexIfEEEEv13SSMParamsBase)
        /*02d4*/ 	.short	0x0210
        /*02d6*/ 	.short	0x0118


	//----- nvinfo : EIATTR_SW_WAR
	.align		4
.L_1135:
        /*02d8*/ 	.byte	0x04, 0x36
        /*02da*/ 	.short	(.L_1137 - .L_1136)
.L_1136:
        /*02dc*/ 	.word	0x00000008
.L_1137:


//--------------------- .nv.info._Z25selective_scan_fwd_kernelI32Selective_Scan_fwd_kernel_traitsILi128ELi16ELi1ELb0ELb1ELb1ELb1EN3c108BFloat16ENS1_7complexIfEEEEv13SSMParamsBase --------------------------
	.section	.nv.info._Z25selective_scan_fwd_kernelI32Selective_Scan_fwd_kernel_traitsILi128ELi16ELi1ELb0ELb1ELb1ELb1EN3c108BFloat16ENS1_7complexIfEEEEv13SSMParamsBase,"",@"SHT_CUDA_INFO"
	.sectionflags	@""
	.align	4


	//----- nvinfo : EIATTR_CUDA_API_VERSION
	.align		4
        /*0000*/ 	.byte	0x04, 0x37
        /*0002*/ 	.short	(.L_1139 - .L_1138)
.L_1138:
        /*0004*/ 	.word	0x00000082


	//----- nvinfo : EIATTR_KPARAM_INFO
	.align		4
.L_1139:
        /*0008*/ 	.byte	0x04, 0x17
        /*000a*/ 	.short	(.L_1141 - .L_1140)
.L_1140:
        /*000c*/ 	.word	0x00000000
        /*0010*/ 	.short	0x0000
        /*0012*/ 	.short	0x0000
        /*0014*/ 	.byte	0x00, 0xf0, 0x61, 0x04


	//----- nvinfo : EIATTR_SPARSE_MMA_MASK
	.align		4
.L_1141:
        /*0018*/ 	.byte	0x03, 0x50
        /*001a*/ 	.short	0x0000


	//----- nvinfo : EIATTR_MAXREG_COUNT
	.align		4
        /*001c*/ 	.byte	0x03, 0x1b
        /*001e*/ 	.short	0x00a8


	//----- nvinfo : EIATTR_NUM_BARRIERS
	.align		4
        /*0020*/ 	.byte	0x02, 0x4c
        /*0022*/ 	.byte	0x01
	.zero		1


	//----- nvinfo : EIATTR_ANNOTATIONS
	.align		4
        /*0024*/ 	.byte	0x04, 0x55
        /*0026*/ 	.short	(.L_1143 - .L_1142)


	//   ....[0]....
.L_1142:
        /* <DEDUP_REMOVED lines=25> */


	//----- nvinfo : EIATTR_MERCURY_ISA_VERSION
	.align		4
.L_1143:
        /*01a8*/ 	.byte	0x03, 0x5f
        /*01aa*/ 	.short	0x0101


	//----- nvinfo : EIATTR_INT_WARP_WIDE_INSTR_OFFSETS
	.align		4
        /*01ac*/ 	.byte	0x04, 0x31
        /*01ae*/ 	.short	(.L_1145 - .L_1144)


	//   ....[0]....
.L_1144:
        /*01b0*/ 	.word	0x000080b0


	//----- nvinfo : EIATTR_COOP_GROUP_MASK_REGIDS
	.align		4
.L_1145:
        /*01b4*/ 	.byte	0x04, 0x29
        /*01b6*/ 	.short	(.L_1147 - .L_1146)


	//   ....[0]....
.L_1146:
        /*01b8*/ 	.word	0xffffffff


	//   ....[1]....
        /*01bc*/ 	.word	0xffffffff


	//   ....[2]....
        /*01c0*/ 	.word	0xffffffff


	//   ....[3]....
        /*01c4*/ 	.word	0xffffffff


	//   ....[4]....
        /*01c8*/ 	.word	0xffffffff


	//   ....[5]....
        /*01cc*/ 	.word	0xffffffff


	//   ....[6]....
        /*01d0*/ 	.word	0xffffffff


	//   ....[7]....
        /*01d4*/ 	.word	0xffffffff


	//   ....[8]....
        /*01d8*/ 	.word	0xffffffff


	//   ....[9]....
        /*01dc*/ 	.word	0xffffffff


	//   ....[10]....
        /*01e0*/ 	.word	0xffffffff


	//   ....[11]....
        /*01e4*/ 	.word	0xffffffff


	//   ....[12]....
        /*01e8*/ 	.word	0xffffffff


	//   ....[13]....
        /*01ec*/ 	.word	0xffffffff


	//   ....[14]....
        /*01f0*/ 	.word	0xffffffff


	//   ....[15]....
        /*01f4*/ 	.word	0xffffffff


	//   ....[16]....
        /*01f8*/ 	.word	0xffffffff


	//   ....[17]....
        /*01fc*/ 	.word	0xffffffff


	//   ....[18]....
        /*0200*/ 	.word	0xffffffff


	//   ....[19]....
        /*0204*/ 	.word	0xffffffff


	//   ....[20]....
        /*0208*/ 	.word	0xffffffff


	//   ....[21]....
        /*020c*/ 	.word	0xffffffff


	//   ....[22]....
        /*0210*/ 	.word	0xffffffff


	//   ....[23]....
        /*0214*/ 	.word	0xffffffff


	//   ....[24]....
        /*0218*/ 	.word	0xffffffff


	//   ....[25]....
        /*021c*/ 	.word	0xffffffff


	//   ....[26]....
        /*0220*/ 	.word	0xffffffff


	//   ....[27]....
        /*0224*/ 	.word	0xffffffff


	//   ....[28]....
        /*0228*/ 	.word	0xffffffff


	//   ....[29]....
        /*022c*/ 	.word	0xffffffff


	//   ....[30]....
        /*0230*/ 	.word	0xffffffff


	//----- nvinfo : EIATTR_COOP_GROUP_INSTR_OFFSETS
	.align		4
.L_1147:
        /*0234*/ 	.byte	0x04, 0x28
        /*0236*/ 	.short	(.L_1149 - .L_1148)


	//   ....[0]....
.L_1148:
        /*0238*/ 	.word	0x00001150


	//   ....[1]....
        /*023c*/ 	.word	0x00001730


	//   ....[2]....
        /*0240*/ 	.word	0x000055d0


	//   ....[3]....
        /*0244*/ 	.word	0x00007b40


	//   ....[4]....
        /*0248*/ 	.word	0x00007b70


	//   ....[5]....
        /*024c*/ 	.word	0x00007b90


	//   ....[6]....
        /*0250*/ 	.word	0x00007ba0


	//   ....[7]....
        /*0254*/ 	.word	0x00007c50


	//   ....[8]....
        /*0258*/ 	.word	0x00007c80


	//   ....[9]....
        /*025c*/ 	.word	0x00007c90


	//   ....[10]....
        /*0260*/ 	.word	0x00007ca0


	//   ....[11]....
        /*0264*/ 	.word	0x00007d60


	//   ....[12]....
        /*0268*/ 	.word	0x00007d70


	//   ....[13]....
        /*026c*/ 	.word	0x00007d90


	//   ....[14]....
        /*0270*/ 	.word	0x00007da0


	//   ....[15]....
        /*0274*/ 	.word	0x00007e70


	//   ....[16]....
        /*0278*/ 	.word	0x00007e80


	//   ....[17]....
        /*027c*/ 	.word	0x00007e90


	//   ....[18]....
        /*0280*/ 	.word	0x00007ea0


	//   ....[19]....
        /*0284*/ 	.word	0x00007fc0


	//   ....[20]....
        /*0288*/ 	.word	0x00007fd0


	//   ....[21]....
        /*028c*/ 	.word	0x00007fe0


	//   ....[22]....
        /*0290*/ 	.word	0x00007ff0


	//   ....[23]....
        /*0294*/ 	.word	0x00008220


	//   ....[24]....
        /*0298*/ 	.word	0x000086b0


	//   ....[25]....
        /*029c*/ 	.word	0x000086d0


	//   ....[26]....
        /*02a0*/ 	.word	0x000086f0


	//   ....[27]....
        /*02a4*/ 	.word	0x00008710


	//   ....[28]....
        /*02a8*/ 	.word	0x00009c20


	//   ....[29]....
        /*02ac*/ 	.word	0x0000a8e0


	//   ....[30]....
        /*02b0*/ 	.word	0x0000b530


	//----- nvinfo : EIATTR_EXIT_INSTR_OFFSETS
	.align		4
.L_1149:
        /*02b4*/ 	.byte	0x04, 0x1c
        /*02b6*/ 	.short	(.L_1151 - .L_1150)


	//   ....[0]....
.L_1150:
        /*02b8*/ 	.word	0x00000600


	//   ....[1]....
        /*02bc*/ 	.word	0x0000bb60


	//----- nvinfo : EIATTR_MAX_THREADS
	.align		4
.L_1151:
        /*02c0*/ 	.byte	0x04, 0x05
        /*02c2*/ 	.short	(.L_1153 - .L_1152)
.L_1152:
        /*02c4*/ 	.word	0x00000080
        /*02c8*/ 	.word	0x00000001
        /*02cc*/ 	.word	0x00000001


	//----- nvinfo : EIATTR_CRS_STACK_SIZE
	.align		4
.L_1153:
        /*02d0*/ 	.byte	0x04, 0x1e
        /*02d2*/ 	.short	(.L_1155 - .L_1154)
.L_1154:
        /*02d4*/ 	.word	0x00000000


	//----- nvinfo : EIATTR_CBANK_PARAM_SIZE
	.align		4
.L_1155:
        /*02d8*/ 	.byte	0x03, 0x19
        /*02da*/ 	.short	0x0118


	//----- nvinfo : EIATTR_PARAM_CBANK
	.align		4
        /*02dc*/ 	.byte	0x04, 0x0a
        /*02de*/ 	.short	(.L_1157 - .L_1156)
	.align		4
.L_1156:
        /*02e0*/ 	.word	index@(.nv.constant0._Z25selective_scan_fwd_kernelI32Selective_Scan_fwd_kernel_traitsILi128ELi16ELi1ELb0ELb1ELb1ELb1EN3c108BFloat16ENS1_7complexIfEEEEv13SSMParamsBase)
        /*02e4*/ 	.short	0x0210
        /*02e6*/ 	.short	0x0118


	//----- nvinfo : EIATTR_SW_WAR
	.align		4
.L_1157:
        /*02e8*/ 	.byte	0x04, 0x36
        /*02ea*/ 	.short	(.L_1159 - .L_1158)
.L_1158:
        /*02ec*/ 	.word	0x00000008
.L_1159:


//--------------------- .nv.info._Z25selective_scan_fwd_kernelI32Selective_Scan_fwd_kernel_traitsILi128ELi16ELi1ELb1ELb0ELb0ELb0EN3c108BFloat16ENS1_7complexIfEEEEv13SSMParamsBase --------------------------
	.section	.nv.info._Z25selective_scan_fwd_kernelI32Selective_Scan_fwd_kernel_traitsILi128ELi16ELi1ELb1ELb0ELb0ELb0EN3c108BFloat16ENS1_7complexIfEEEEv13SSMParamsBase,"",@"SHT_CUDA_INFO"
	.sectionflags	@""
	.align	4


	//----- nvinfo : EIATTR_CUDA_API_VERSION
	.align		4
        /*0000*/ 	.byte	0x04, 0x37
        /*0002*/ 	.short	(.L_1161 - .L_1160)
.L_1160:
        /*0004*/ 	.word	0x00000082


	//----- nvinfo : EIATTR_KPARAM_INFO
	.align		4
.L_1161:
        /*0008*/ 	.byte	0x04, 0x17
        /*000a*/ 	.short	(.L_1163 - .L_1162)
.L_1162:
        /*000c*/ 	.word	0x00000000
        /*0010*/ 	.short	0x0000
        /*0012*/ 	.short	0x0000
        /*0014*/ 	.byte	0x00, 0xf0, 0x61, 0x04


	//----- nvinfo : EIATTR_SPARSE_MMA_MASK
	.align		4
.L_1163:
        /*0018*/ 	.byte	0x03, 0x50
        /*001a*/ 	.short	0x0000


	//----- nvinfo : EIATTR_MAXREG_COUNT
	.align		4
        /*001c*/ 	.byte	0x03, 0x1b
        /*001e*/ 	.short	0x00a8


	//----- nvinfo : EIATTR_NUM_BARRIERS
	.align		4
        /*0020*/ 	.byte	0x02, 0x4c
        /*0022*/ 	.byte	0x01
	.zero		1


	//----- nvinfo : EIATTR_MERCURY_ISA_VERSION
	.align		4
        /*0024*/ 	.byte	0x03, 0x5f
        /*0026*/ 	.short	0x0101


	//----- nvinfo : EIATTR_COOP_GROUP_MASK_REGIDS
	.align		4
        /*0028*/ 	.byte	0x04, 0x29
        /*002a*/ 	.short	(.L_1165 - .L_1164)


	//   ....[0]....
.L_1164:
        /*002c*/ 	.word	0xffffffff


	//   ....[1]....
        /*0030*/ 	.word	0xffffffff


	//   ....[2]....
        /*0034*/ 	.word	0xffffffff


	//   ....[3]....
        /*0038*/ 	.word	0xffffffff


	//   ....[4]....
        /*003c*/ 	.word	0xffffffff


	//   ....[5]....
        /*0040*/ 	.word	0xffffffff


	//   ....[6]....
        /*0044*/ 	.word	0xffffffff


	//   ....[7]....
        /*0048*/ 	.word	0xffffffff


	//   ....[8]....
        /*004c*/ 	.word	0xffffffff


	//   ....[9]....
        /*0050*/ 	.word	0xffffffff


	//   ....[10]....
        /*0054*/ 	.word	0xffffffff


	//   ....[11]....
        /*0058*/ 	.word	0xffffffff


	//   ....[12]....
        /*005c*/ 	.word	0xffffffff


	//   ....[13]....
        /*0060*/ 	.word	0xffffffff


	//   ....[14]....
        /*0064*/ 	.word	0xffffffff


	//   ....[15]....
        /*0068*/ 	.word	0xffffffff


	//   ....[16]....
        /*006c*/ 	.word	0xffffffff


	//   ....[17]....
        /*0070*/ 	.word	0xffffffff


	//   ....[18]....
        /*0074*/ 	.word	0xffffffff


	//   ....[19]....
        /*0078*/ 	.word	0xffffffff


	//   ....[20]....
        /*007c*/ 	.word	0xffffffff


	//   ....[21]....
        /*0080*/ 	.word	0xffffffff


	//   ....[22]....
        /*0084*/ 	.word	0xffffffff


	//   ....[23]....
        /*0088*/ 	.word	0xffffffff


	//   ....[24]....
        /*008c*/ 	.word	0xffffffff


	//   ....[25]....
        /*0090*/ 	.word	0xffffffff


	//   ....[26]....
        /*0094*/ 	.word	0xffffffff


	//----- nvinfo : EIATTR_COOP_GROUP_INSTR_OFFSETS
	.align		4
.L_1165:
        /*0098*/ 	.byte	0x04, 0x28
        /*009a*/ 	.short	(.L_1167 - .L_1166)


	//   ....[0]....
.L_1166:
        /*009c*/ 	.word	0x000004b0


	//   ....[1]....
        /*00a0*/ 	.word	0x00000580


	//   ....[2]....
        /*00a4*/ 	.word	0x00004430


	//   ....[3]....
        /*00a8*/ 	.word	0x00004440


	//   ....[4]....
        /*00ac*/ 	.word	0x00004450


	//   ....[5]....
        /*00b0*/ 	.word	0x00004460


	//   ....[6]....
        /*00b4*/ 	.word	0x00004530


	//   ....[7]....
        /*00b8*/ 	.word	0x00004540


	//   ....[8]....
        /*00bc*/ 	.word	0x00004550


	//   ....[9]....
        /*00c0*/ 	.word	0x00004560


	//   ....[10]....
        /*00c4*/ 	.word	0x00004630


	//   ....[11]....
        /*00c8*/ 	.word	0x00004640


	//   ....[12]....
        /*00cc*/ 	.word	0x00004650


	//   ....[13]....
        /*00d0*/ 	.word	0x00004660


	//   ....[14]....
        /*00d4*/ 	.word	0x00004730


	//   ....[15]....
        /*00d8*/ 	.word	0x00004740


	//   ....[16]....
        /*00dc*/ 	.word	0x00004750


	//   ....[17]....
        /*00e0*/ 	.word	0x00004760


	//   ....[18]....
        /*00e4*/ 	.word	0x00004850


	//   ....[19]....
        /*00e8*/ 	.word	0x00004870


	//   ....[20]....
        /*00ec*/ 	.word	0x00004880


	//   ....[21]....
        /*00f0*/ 	.word	0x00004890


	//   ....[22]....
        /*00f4*/ 	.word	0x00004be0


	//   ....[23]....
        /*00f8*/ 	.word	0x00004d50


	//   ....[24]....
        /*00fc*/ 	.word	0x00004d70


	//   ....[25]....
        /*0100*/ 	.word	0x00004d90


	//   ....[26]....
        /*0104*/ 	.word	0x00005c50


	//----- nvinfo : EIATTR_EXIT_INSTR_OFFSETS
	.align		4
.L_1167:
        /*0108*/ 	.byte	0x04, 0x1c
        /*010a*/ 	.short	(.L_1169 - .L_1168)


	//   ....[0]....
.L_1168:
        /*010c*/ 	.word	0x00000170


	//   ....[1]....
        /*0110*/ 	.word	0x00005dd0


	//----- nvinfo : EIATTR_MAX_THREADS
	.align		4
.L_1169:
        /*0114*/ 	.byte	0x04, 0x05
        /*0116*/ 	.short	(.L_1171 - .L_1170)
.L_1170:
        /*0118*/ 	.word	0x00000080
        /*011c*/ 	.word	0x00000001
        /*0120*/ 	.word	0x00000001


	//----- nvinfo : EIATTR_CRS_STACK_SIZE
	.align		4
.L_1171:
        /*0124*/ 	.byte	0x04, 0x1e
        /*0126*/ 	.short	(.L_1173 - .L_1172)
.L_1172:
        /*0128*/ 	.word	0x00000000


	//----- nvinfo : EIATTR_CBANK_PARAM_SIZE
	.align		4
.L_1173:
        /*012c*/ 	.byte	0x03, 0x19
        /*012e*/ 	.short	0x0118


	//----- nvinfo : EIATTR_PARAM_CBANK
	.align		4
        /*0130*/ 	.byte	0x04, 0x0a
        /*0132*/ 	.short	(.L_1175 - .L_1174)
	.align		4
.L_1174:
        /*0134*/ 	.word	index@(.nv.constant0._Z25selective_scan_fwd_kernelI32Selective_Scan_fwd_kernel_traitsILi128ELi16ELi1ELb1ELb0ELb0ELb0EN3c108BFloat16ENS1_7complexIfEEEEv13SSMParamsBase)
        /*0138*/ 	.short	0x0210
        /*013a*/ 	.short	0x0118


	//----- nvinfo : EIATTR_SW_WAR
	.align		4
.L_1175:
        /*013c*/ 	.byte	0x04, 0x36
        /*013e*/ 	.short	(.L_1177 - .L_1176)
.L_1176:
        /*0140*/ 	.word	0x00000008
.L_1177:


//--------------------- .nv.info._Z25selective_scan_fwd_kernelI32Selective_Scan_fwd_kernel_traitsILi128ELi16ELi1ELb1ELb0ELb0ELb1EN3c108BFloat16ENS1_7complexIfEEEEv13SSMParamsBase --------------------------
	.section	.nv.info._Z25selective_scan_fwd_kernelI32Selective_Scan_fwd_kernel_traitsILi128ELi16ELi1ELb1ELb0ELb0ELb1EN3c108BFloat16ENS1_7complexIfEEEEv13SSMParamsBase,"",@"SHT_CUDA_INFO"
	.sectionflags	@""
	.align	4


	//----- nvinfo : EIATTR_CUDA_API_VERSION
	.align		4
        /*0000*/ 	.byte	0x04, 0x37
        /*0002*/ 	.short	(.L_1179 - .L_1178)
.L_1178:
        /*0004*/ 	.word	0x00000082


	//----- nvinfo : EIATTR_KPARAM_INFO
	.align		4
.L_1179:
        /*0008*/ 	.byte	0x04, 0x17
        /*000a*/ 	.short	(.L_1181 - .L_1180)
.L_1180:
        /*000c*/ 	.word	0x00000000
        /*0010*/ 	.short	0x0000
        /*0012*/ 	.short	0x0000
        /*0014*/ 	.byte	0x00, 0xf0, 0x61, 0x04


	//----- nvinfo : EIATTR_SPARSE_MMA_MASK
	.align		4
.L_1181:
        /*0018*/ 	.byte	0x03, 0x50
        /*001a*/ 	.short	0x0000


	//----- nvinfo : EIATTR_MAXREG_COUNT
	.align		4
        /*001c*/ 	.byte	0x03, 0x1b
        /*001e*/ 	.short	0x00a8


	//----- nvinfo : EIATTR_NUM_BARRIERS
	.align		4
        /*0020*/ 	.byte	0x02, 0x4c
        /*0022*/ 	.byte	0x01
	.zero		1


	//----- nvinfo : EIATTR_MERCURY_ISA_VERSION
	.align		4
        /*0024*/ 	.byte	0x03, 0x5f
        /*0026*/ 	.short	0x0101


	//----- nvinfo : EIATTR_COOP_GROUP_MASK_REGIDS
	.align		4
        /*0028*/ 	.byte	0x04, 0x29
        /*002a*/ 	.short	(.L_1183 - .L_1182)


	//   ....[0]....
.L_1182:
        /*002c*/ 	.word	0xffffffff


	//   ....[1]....
        /*0030*/ 	.word	0xffffffff


	//   ....[2]....
        /*0034*/ 	.word	0xffffffff


	//   ....[3]....
        /*0038*/ 	.word	0xffffffff


	//   ....[4]....
        /*003c*/ 	.word	0xffffffff


	//   ....[5]....
        /*0040*/ 	.word	0xffffffff


	//   ....[6]....
        /*0044*/ 	.word	0xffffffff


	//   ....[7]....
        /*0048*/ 	.word	0xffffffff


	//   ....[8]....
        /*004c*/ 	.word	0xffffffff


	//   ....[9]....
        /*0050*/ 	.word	0xffffffff


	//   ....[10]....
        /*0054*/ 	.word	0xffffffff


	//   ....[11]....
        /*0058*/ 	.word	0xffffffff


	//   ....[12]....
        /*005c*/ 	.word	0xffffffff


	//   ....[13]....
        /*0060*/ 	.word	0xffffffff


	//   ....[14]....
        /*0064*/ 	.word	0xffffffff


	//   ....[15]....
        /*0068*/ 	.word	0xffffffff


	//   ....[16]....
        /*006c*/ 	.word	0xffffffff


	//   ....[17]....
        /*0070*/ 	.word	0xffffffff


	//   ....[18]....
        /*0074*/ 	.word	0xffffffff


	//   ....[19]....
        /*0078*/ 	.word	0xffffffff


	//   ....[20]....
        /*007c*/ 	.word	0xffffffff


	//   ....[21]....
        /*0080*/ 	.word	0xffffffff


	//   ....[22]....
        /*0084*/ 	.word	0xffffffff


	//   ....[23]....
        /*0088*/ 	.word	0xffffffff


	//   ....[24]....
        /*008c*/ 	.word	0xffffffff


	//   ....[25]....
        /*0090*/ 	.word	0xffffffff


	//   ....[26]....
        /*0094*/ 	.word	0xffffffff


	//   ....[27]....
        /*0098*/ 	.word	0xffffffff


	//   ....[28]....
        /*009c*/ 	.word	0xffffffff


	//----- nvinfo : EIATTR_COOP_GROUP_INSTR_OFFSETS
	.align		4
.L_1183:
        /*00a0*/ 	.byte	0x04, 0x28
        /*00a2*/ 	.short	(.L_1185 - .L_1184)


	//   ....[0]....
.L_1184:
        /*00a4*/ 	.word	0x000004a0


	//   ....[1]....
        /*00a8*/ 	.word	0x00000580


	//   ....[2]....
        /*00ac*/ 	.word	0x00004430


	//   ....[3]....
        /*00b0*/ 	.word	0x00004440


	//   ....[4]....
        /*00b4*/ 	.word	0x00004450


	//   ....[5]....
        /*00b8*/ 	.word	0x00004460


	//   ....[6]....
        /*00bc*/ 	.word	0x00004530


	//   ....[7]....
        /*00c0*/ 	.word	0x00004540


	//   ....[8]....
        /*00c4*/ 	.word	0x00004550


	//   ....[9]....
        /*00c8*/ 	.word	0x00004560


	//   ....[10]....
        /*00cc*/ 	.word	0x00004630


	//   ....[11]....
        /*00d0*/ 	.word	0x00004640


	//   ....[12]....
        /*00d4*/ 	.word	0x00004650


	//   ....[13]....
        /*00d8*/ 	.word	0x00004660


	//   ....[14]....
        /*00dc*/ 	.word	0x00004730


	//   ....[15]....
        /*00e0*/ 	.word	0x00004740


	//   ....[16]....
        /*00e4*/ 	.word	0x00004750


	//   ....[17]....
        /*00e8*/ 	.word	0x00004760


	//   ....[18]....
        /*00ec*/ 	.word	0x00004850


	//   ....[19]....
        /*00f0*/ 	.word	0x00004870


	//   ....[20]....
        /*00f4*/ 	.word	0x00004880


	//   ....[21]....
        /*00f8*/ 	.word	0x00004890


	//   ....[22]....
        /*00fc*/ 	.word	0x00004be0


	//   ....[23]....
        /*0100*/ 	.word	0x00004d50


	//   ....[24]....
        /*0104*/ 	.word	0x00004d70


	//   ....[25]....
        /*0108*/ 	.word	0x00004d90


	//   ....[26]....
        /*010c*/ 	.word	0x00005c60


	//   ....[27]....
        /*0110*/ 	.word	0x00005ef0


	//   ....[28]....
        /*0114*/ 	.word	0x000067c0


	//----- nvinfo : EIATTR_EXIT_INSTR_OFFSETS
	.align		4
.L_1185:
        /*0118*/ 	.byte	0x04, 0x1c
        /*011a*/ 	.short	(.L_1187 - .L_1186)


	//   ....[0]....
.L_1186:
        /*011c*/ 	.word	0x00000160


	//   ....[1]....
        /*0120*/ 	.word	0x000068b0


	//----- nvinfo : EIATTR_MAX_THREADS
	.align		4
.L_1187:
        /*0124*/ 	.byte	0x04, 0x05
        /*0126*/ 	.short	(.L_1189 - .L_1188)
.L_1188:
        /*0128*/ 	.word	0x00000080
        /*012c*/ 	.word	0x00000001
        /*0130*/ 	.word	0x00000001


	//----- nvinfo : EIATTR_CRS_STACK_SIZE
	.align		4
.L_1189:
        /*0134*/ 	.byte	0x04, 0x1e
        /*0136*/ 	.short	(.L_1191 - .L_1190)
.L_1190:
        /*0138*/ 	.word	0x00000000


	//----- nvinfo : EIATTR_CBANK_PARAM_SIZE
	.align		4
.L_1191:
        /*013c*/ 	.byte	0x03, 0x19
        /*013e*/ 	.short	0x0118


	//----- nvinfo : EIATTR_PARAM_CBANK
	.align		4
        /*0140*/ 	.byte	0x04, 0x0a
        /*0142*/ 	.short	(.L_1193 - .L_1192)
	.align		4
.L_1192:
        /*0144*/ 	.word	index@(.nv.constant0._Z25selective_scan_fwd_kernelI32Selective_Scan_fwd_kernel_traitsILi128ELi16ELi1ELb1ELb0ELb0ELb1EN3c108BFloat16ENS1_7complexIfEEEEv13SSMParamsBase)
        /*0148*/ 	.short	0x0210
        /*014a*/ 	.short	0x0118


	//----- nvinfo : EIATTR_SW_WAR
	.align		4
.L_1193:
        /*014c*/ 	.byte	0x04, 0x36
        /*014e*/ 	.short	(.L_1195 - .L_1194)
.L_1194:
        /*0150*/ 	.word	0x00000008
.L_1195:


//--------------------- .nv.info._Z25selective_scan_fwd_kernelI32Selective_Scan_fwd_kernel_traitsILi128ELi16ELi1ELb1ELb0ELb1ELb0EN3c108BFloat16ENS1_7complexIfEEEEv13SSMParamsBase --------------------------
	.section	.nv.info._Z25selective_scan_fwd_kernelI32Selective_Scan_fwd_kernel_traitsILi128ELi16ELi1ELb1ELb0ELb1ELb0EN3c108BFloat16ENS1_7complexIfEEEEv13SSMParamsBase,"",@"SHT_CUDA_INFO"
	.sectionflags	@""
	.align	4


	//----- nvinfo : EIATTR_CUDA_API_VERSION
	.align		4
        /*0000*/ 	.byte	0x04, 0x37
        /*0002*/ 	.short	(.L_1197 - .L_1196)
.L_1196:
        /*0004*/ 	.word	0x00000082


	//----- nvinfo : EIATTR_KPARAM_INFO
	.align		4
.L_1197:
        /*0008*/ 	.byte	0x04, 0x17
        /*000a*/ 	.short	(.L_1199 - .L_1198)
.L_1198:
        /*000c*/ 	.word	0x00000000
        /*0010*/ 	.short	0x0000
        /*0012*/ 	.short	0x0000
        /*0014*/ 	.byte	0x00, 0xf0, 0x61, 0x04


	//----- nvinfo : EIATTR_SPARSE_MMA_MASK
	.align		4
.L_1199:
        /*0018*/ 	.byte	0x03, 0x50
        /*001a*/ 	.short	0x0000


	//----- nvinfo : EIATTR_MAXREG_COUNT
	.align		4
        /*001c*/ 	.byte	0x03, 0x1b
        /*001e*/ 	.short	0x00a8


	//----- nvinfo : EIATTR_NUM_BARRIERS
	.align		4
        /*0020*/ 	.byte	0x02, 0x4c
        /*0022*/ 	.byte	0x01
	.zero		1


	//----- nvinfo : EIATTR_MERCURY_ISA_VERSION
	.align		4
        /*0024*/ 	.byte	0x03, 0x5f
        /*0026*/ 	.short	0x0101


	//----- nvinfo : EIATTR_INT_WARP_WIDE_INSTR_OFFSETS
	.align		4
        /*0028*/ 	.byte	0x04, 0x31
        /*002a*/ 	.short	(.L_1201 - .L_1200)


	//   ....[0]....
.L_1200:
        /*002c*/ 	.word	0x00004c60


	//----- nvinfo : EIATTR_COOP_GROUP_MASK_REGIDS
	.align		4
.L_1201:
        /*0030*/ 	.byte	0x04, 0x29
        /*0032*/ 	.short	(.L_1203 - .L_1202)


	//   ....[0]....
.L_1202:
        /*0034*/ 	.word	0xffffffff


	//   ....[1]....
        /*0038*/ 	.word	0xffffffff


	//   ....[2]....
        /*003c*/ 	.word	0xffffffff


	//   ....[3]....
        /*0040*/ 	.word	0xffffffff


	//   ....[4]....
        /*0044*/ 	.word	0xffffffff


	//   ....[5]....
        /*0048*/ 	.word	0xffffffff


	//   ....[6]....
        /*004c*/ 	.word	0xffffffff


	//   ....[7]....
        /*0050*/ 	.word	0xffffffff


	//   ....[8]....
        /*0054*/ 	.word	0xffffffff


	//   ....[9]....
        /*0058*/ 	.word	0xffffffff


	//   ....[10]....
        /*005c*/ 	.word	0xffffffff


	//   ....[11]....
        /*0060*/ 	.word	0xffffffff


	//   ....[12]....
        /*0064*/ 	.word	0xffffffff


	//   ....[13]....
        /*0068*/ 	.word	0xffffffff


	//   ....[14]....
        /*006c*/ 	.word	0xffffffff


	//   ....[15]....
        /*0070*/ 	.word	0xffffffff


	//   ....[16]....
        /*0074*/ 	.word	0xffffffff


	//   ....[17]....
        /*0078*/ 	.word	0xffffffff


	//   ....[18]....
        /*007c*/ 	.word	0xffffffff


	//   ....[19]....
        /*0080*/ 	.word	0xffffffff


	//   ....[20]....
        /*0084*/ 	.word	0xffffffff


	//   ....[21]....
        /*0088*/ 	.word	0xffffffff


	//   ....[22]....
        /*008c*/ 	.word	0xffffffff


	//   ....[23]....
        /*0090*/ 	.word	0xffffffff


	//   ....[24]....
        /*0094*/ 	.word	0xffffffff


	//   ....[25]....
        /*0098*/ 	.word	0xffffffff


	//   ....[26]....
        /*009c*/ 	.word	0xffffffff


	//   ....[27]....
        /*00a0*/ 	.word	0xffffffff


	//----- nvinfo : EIATTR_COOP_GROUP_INSTR_OFFSETS
	.align		4
.L_1203:
        /*00a4*/ 	.byte	0x04, 0x28
        /*00a6*/ 	.short	(.L_1205 - .L_1204)


	//   ....[0]....
.L_1204:
        /*00a8*/ 	.word	0x00000730


	//   ....[1]....
        /*00ac*/ 	.word	0x00000800


	//   ....[2]....
        /*00b0*/ 	.word	0x00004680


	//   ....[3]....
        /*00b4*/ 	.word	0x000046b0


	//   ....[4]....
        /*00b8*/ 	.word	0x00004700


	//   ....[5]....
        /*00bc*/ 	.word	0x00004720


	//   ....[6]....
        /*00c0*/ 	.word	0x00004800


	//   ....[7]....
        /*00c4*/ 	.word	0x00004810


	//   ....[8]....
        /*00c8*/ 	.word	0x000048b0


	//   ....[9]....
        /*00cc*/ 	.word	0x000048f0


	//   ....[10]....
        /*00d0*/ 	.word	0x00004900


	//   ....[11]....
        /*00d4*/ 	.word	0x00004980


	//   ....[12]....
        /*00d8*/ 	.word	0x000049c0


	//   ....[13]....
        /*00dc*/ 	.word	0x000049f0


	//   ....[14]....
        /*00e0*/ 	.word	0x00004a00


	//   ....[15]....
        /*00e4*/ 	.word	0x00004ab0


	//   ....[16]....
        /*00e8*/ 	.word	0x00004ad0


	//   ....[17]....
        /*00ec*/ 	.word	0x00004af0


	//   ....[18]....
        /*00f0*/ 	.word	0x00004b00


	//   ....[19]....
        /*00f4*/ 	.word	0x00004bb0


	//   ....[20]....
        /*00f8*/ 	.word	0x00004be0


	//   ....[21]....
        /*00fc*/ 	.word	0x00004bf0


	//   ....[22]....
        /*0100*/ 	.word	0x00004c00


	//   ....[23]....
        /*0104*/ 	.word	0x00004e20


	//   ....[24]....
        /*0108*/ 	.word	0x00004e40


	//   ....[25]....
        /*010c*/ 	.word	0x00004e50


	//   ....[26]....
        /*0110*/ 	.word	0x00004e60


	//   ....[27]....
        /*0114*/ 	.word	0x000066a0


	//----- nvinfo : EIATTR_EXIT_INSTR_OFFSETS
	.align		4
.L_1205:
        /*0118*/ 	.byte	0x04, 0x1c
        /*011a*/ 	.short	(.L_1207 - .L_1206)


	//   ....[0]....
.L_1206:
        /*011c*/ 	.word	0x00000390


	//   ....[1]....
        /*0120*/ 	.word	0x00006830


	//----- nvinfo : EIATTR_MAX_THREADS
	.align		4
.L_1207:
        /*0124*/ 	.byte	0x04, 0x05
        /*0126*/ 	.short	(.L_1209 - .L_1208)
.L_1208:
        /*0128*/ 	.word	0x00000080
        /*012c*/ 	.word	0x00000001
        /*0130*/ 	.word	0x00000001


	//----- nvinfo : EIATTR_CRS_STACK_SIZE
	.align		4
.L_1209:
        /*0134*/ 	.byte	0x04, 0x1e
        /*0136*/ 	.short	(.L_1211 - .L_1210)
.L_1210:
        /*0138*/ 	.word	0x00000000


	//----- nvinfo : EIATTR_CBANK_PARAM_SIZE
	.align		4
.L_1211:
        /*013c*/ 	.byte	0x03, 0x19
        /*013e*/ 	.short	0x0118


	//----- nvinfo : EIATTR_PARAM_CBANK
	.align		4
        /*0140*/ 	.byte	0x04, 0x0a
        /*0142*/ 	.short	(.L_1213 - .L_1212)
	.align		4
.L_1212:
        /*0144*/ 	.word	index@(.nv.constant0._Z25selective_scan_fwd_kernelI32Selective_Scan_fwd_kernel_traitsILi128ELi16ELi1ELb1ELb0ELb1ELb0EN3c108BFloat16ENS1_7complexIfEEEEv13SSMParamsBase)
        /*0148*/ 	.short	0x0210
        /*014a*/ 	.short	0x0118


	//----- nvinfo : EIATTR_SW_WAR
	.align		4
.L_1213:
        /*014c*/ 	.byte	0x04, 0x36
        /*014e*/ 	.short	(.L_1215 - .L_1214)
.L_1214:
        /*0150*/ 	.word	0x00000008
.L_1215:


//--------------------- .nv.info._Z25selective_scan_fwd_kernelI32Selective_Scan_fwd_kernel_traitsILi128ELi16ELi1ELb1ELb0ELb1ELb1EN3c108BFloat16ENS1_7complexIfEEEEv13SSMParamsBase --------------------------
	.section	.nv.info._Z25selective_scan_fwd_kernelI32Selective_Scan_fwd_kernel_traitsILi128ELi16ELi1ELb1ELb0ELb1ELb1EN3c108BFloat16ENS1_7complexIfEEEEv13SSMParamsBase,"",@"SHT_CUDA_INFO"
	.sectionflags	@""
	.align	4


	//----- nvinfo : EIATTR_CUDA_API_VERSION
	.align		4
        /*0000*/ 	.byte	0x04, 0x37
        /*0002*/ 	.short	(.L_1217 - .L_1216)
.L_1216:
        /*0004*/ 	.word	0x00000082


	//----- nvinfo : EIATTR_KPARAM_INFO
	.align		4
.L_1217:
        /*0008*/ 	.byte	0x04, 0x17
        /*000a*/ 	.short	(.L_1219 - .L_1218)
.L_1218:
        /*000c*/ 	.word	0x00000000
        /*0010*/ 	.short	0x0000
        /*0012*/ 	.short	0x0000
        /*0014*/ 	.byte	0x00, 0xf0, 0x61, 0x04


	//----- nvinfo : EIATTR_SPARSE_MMA_MASK
	.align		4
.L_1219:
        /*0018*/ 	.byte	0x03, 0x50
        /*001a*/ 	.short	0x0000


	//----- nvinfo : EIATTR_MAXREG_COUNT
	.align		4
        /*001c*/ 	.byte	0x03, 0x1b
        /*001e*/ 	.short	0x00a8


	//----- nvinfo : EIATTR_NUM_BARRIERS
	.align		4
        /*0020*/ 	.byte	0x02, 0x4c
        /*0022*/ 	.byte	0x01
	.zero		1


	//----- nvinfo : EIATTR_MERCURY_ISA_VERSION
	.align		4
        /*0024*/ 	.byte	0x03, 0x5f
        /*0026*/ 	.short	0x0101


	//----- nvinfo : EIATTR_INT_WARP_WIDE_INSTR_OFFSETS
	.align		4
        /*0028*/ 	.byte	0x04, 0x31
        /*002a*/ 	.short	(.L_1221 - .L_1220)


	//   ....[0]....
.L_1220:
        /*002c*/ 	.word	0x00004c60


	//----- nvinfo : EIATTR_COOP_GROUP_MASK_REGIDS
	.align		4
.L_1221:
        /*0030*/ 	.byte	0x04, 0x29
        /*0032*/ 	.short	(.L_1223 - .L_1222)


	//   ....[0]....
.L_1222:
        /*0034*/ 	.word	0xffffffff


	//   ....[1]....
        /*0038*/ 	.word	0xffffffff


	//   ....[2]....
        /*003c*/ 	.word	0xffffffff


	//   ....[3]....
        /*0040*/ 	.word	0xffffffff


	//   ....[4]....
        /*0044*/ 	.word	0xffffffff


	//   ....[5]....
        /*0048*/ 	.word	0xffffffff


	//   ....[6]....
        /*004c*/ 	.word	0xffffffff


	//   ....[7]....
        /*0050*/ 	.word	0xffffffff


	//   ....[8]....
        /*0054*/ 	.word	0xffffffff


	//   ....[9]....
        /*0058*/ 	.word	0xffffffff


	//   ....[10]....
        /*005c*/ 	.word	0xffffffff


	//   ....[11]....
        /*0060*/ 	.word	0xffffffff


	//   ....[12]....
        /*0064*/ 	.word	0xffffffff


	//   ....[13]....
        /*0068*/ 	.word	0xffffffff


	//   ....[14]....
        /*006c*/ 	.word	0xffffffff


	//   ....[15]....
        /*0070*/ 	.word	0xffffffff


	//   ....[16]....
        /*0074*/ 	.word	0xffffffff


	//   ....[17]....
        /*0078*/ 	.word	0xffffffff


	//   ....[18]....
        /*007c*/ 	.word	0xffffffff


	//   ....[19]....
        /*0080*/ 	.word	0xffffffff


	//   ....[20]....
        /*0084*/ 	.word	0xffffffff


	//   ....[21]....
        /*0088*/ 	.word	0xffffffff


	//   ....[22]....
        /*008c*/ 	.word	0xffffffff


	//   ....[23]....
        /*0090*/ 	.word	0xffffffff


	//   ....[24]....
        /*0094*/ 	.word	0xffffffff


	//   ....[25]....
        /*0098*/ 	.word	0xffffffff


	//   ....[26]....
        /*009c*/ 	.word	0xffffffff


	//   ....[27]....
        /*00a0*/ 	.word	0xffffffff


	//   ....[28]....
        /*00a4*/ 	.word	0xffffffff


	//   ....[29]....
        /*00a8*/ 	.word	0xffffffff


	//----- nvinfo : EIATTR_COOP_GROUP_INSTR_OFFSETS
	.align		4
.L_1223:
        /*00ac*/ 	.byte	0x04, 0x28
        /*00ae*/ 	.short	(.L_1225 - .L_1224)


	//   ....[0]....
.L_1224:
        /*00b0*/ 	.word	0x00000730


	//   ....[1]....
        /*00b4*/ 	.word	0x00000800


	//   ....[2]....
        /*00b8*/ 	.word	0x00004680


	//   ....[3]....
        /*00bc*/ 	.word	0x000046b0


	//   ....[4]....
        /*00c0*/ 	.word	0x00004700


	//   ....[5]....
        /*00c4*/ 	.word	0x00004720


	//   ....[6]....
        /*00c8*/ 	.word	0x00004800


	//   ....[7]....
        /*00cc*/ 	.word	0x00004810


	//   ....[8]....
        /*00d0*/ 	.word	0x000048b0


	//   ....[9]....
        /*00d4*/ 	.word	0x000048f0


	//   ....[10]....
        /*00d8*/ 	.word	0x00004900


	//   ....[11]....
        /*00dc*/ 	.word	0x00004980


	//   ....[12]....
        /*00e0*/ 	.word	0x000049c0


	//   ....[13]....
        /*00e4*/ 	.word	0x000049f0


	//   ....[14]....
        /*00e8*/ 	.word	0x00004a00


	//   ....[15]....
        /*00ec*/ 	.word	0x00004ab0


	//   ....[16]....
        /*00f0*/ 	.word	0x00004ad0


	//   ....[17]....
        /*00f4*/ 	.word	0x00004af0


	//   ....[18]....
        /*00f8*/ 	.word	0x00004b00


	//   ....[19]....
        /*00fc*/ 	.word	0x00004bb0


	//   ....[20]....
        /*0100*/ 	.word	0x00004be0


	//   ....[21]....
        /*0104*/ 	.word	0x00004bf0


	//   ....[22]....
        /*0108*/ 	.word	0x00004c00


	//   ....[23]....
        /*010c*/ 	.word	0x00004e20


	//   ....[24]....
        /*0110*/ 	.word	0x00004e40


	//   ....[25]....
        /*0114*/ 	.word	0x00004e50


	//   ....[26]....
        /*0118*/ 	.word	0x00004e60


	//   ....[27]....
        /*011c*/ 	.word	0x000066a0


	//   ....[28]....
        /*0120*/ 	.word	0x00006960


	//   ....[29]....
        /*0124*/ 	.word	0x00007260


	//----- nvinfo : EIATTR_EXIT_INSTR_OFFSETS
	.align		4
.L_1225:
        /*0128*/ 	.byte	0x04, 0x1c
        /*012a*/ 	.short	(.L_1227 - .L_1226)


	//   ....[0]....
.L_1226:
        /*012c*/ 	.word	0x00000390


	//   ....[1]....
        /*0130*/ 	.word	0x00007310


	//----- nvinfo : EIATTR_MAX_THREADS
	.align		4
.L_1227:
        /*0134*/ 	.byte	0x04, 0x05
        /*0136*/ 	.short	(.L_1229 - .L_1228)
.L_1228:
        /*0138*/ 	.word	0x00000080
        /*013c*/ 	.word	0x00000001
        /*0140*/ 	.word	0x00000001


	//----- nvinfo : EIATTR_CRS_STACK_SIZE
	.align		4
.L_1229:
        /*0144*/ 	.byte	0x04, 0x1e
        /*0146*/ 	.short	(.L_1231 - .L_1230)
.L_1230:
        /*0148*/ 	.word	0x00000000


	//----- nvinfo : EIATTR_CBANK_PARAM_SIZE
	.align		4
.L_1231:
        /*014c*/ 	.byte	0x03, 0x19
        /*014e*/ 	.short	0x0118


	//----- nvinfo : EIATTR_PARAM_CBANK
	.align		4
        /*0150*/ 	.byte	0x04, 0x0a
        /*0152*/ 	.short	(.L_1233 - .L_1232)
	.align		4
.L_1232:
        /*0154*/ 	.word	index@(.nv.constant0._Z25selective_scan_fwd_kernelI32Selective_Scan_fwd_kernel_traitsILi128ELi16ELi1ELb1ELb0ELb1ELb1EN3c108BFloat16ENS1_7complexIfEEEEv13SSMParamsBase)
        /*0158*/ 	.short	0x0210
        /*015a*/ 	.short	0x0118


	//----- nvinfo : EIATTR_SW_WAR
	.align		4
.L_1233:
        /*015c*/ 	.byte	0x04, 0x36
        /*015e*/ 	.short	(.L_1235 - .L_1234)
.L_1234:
        /*0160*/ 	.word	0x00000008
.L_1235:


//--------------------- .nv.info._Z25selective_scan_fwd_kernelI32Selective_Scan_fwd_kernel_traitsILi128ELi16ELi1ELb1ELb1ELb0ELb0EN3c108BFloat16ENS1_7complexIfEEEEv13SSMParamsBase --------------------------
	.section	.nv.info._Z25selective_scan_fwd_kernelI32Selective_Scan_fwd_kernel_traitsILi128ELi16ELi1ELb1ELb1ELb0ELb0EN3c108BFloat16ENS1_7complexIfEEEEv13SSMParamsBase,"",@"SHT_CUDA_INFO"
	.sectionflags	@""
	.align	4


	//----- nvinfo : EIATTR_CUDA_API_VERSION
	.align		4
        /*0000*/ 	.byte	0x04, 0x37
        /*0002*/ 	.short	(.L_1237 - .L_1236)
.L_1236:
        /*0004*/ 	.word	0x00000082


	//----- nvinfo : EIATTR_KPARAM_INFO
	.align		4
.L_1237:
        /*0008*/ 	.byte	0x04, 0x17
        /*000a*/ 	.short	(.L_1239 - .L_1238)
.L_1238:
        /*000c*/ 	.word	0x00000000
        /*0010*/ 	.short	0x0000
        /*0012*/ 	.short	0x0000
        /*0014*/ 	.byte	0x00, 0xf0, 0x61, 0x04


	//----- nvinfo : EIATTR_SPARSE_MMA_MASK
	.align		4
.L_1239:
        /*0018*/ 	.byte	0x03, 0x50
        /*001a*/ 	.short	0x0000


	//----- nvinfo : EIATTR_MAXREG_COUNT
	.align		4
        /*001c*/ 	.byte	0x03, 0x1b
        /*001e*/ 	.short	0x00a8


	//----- nvinfo : EIATTR_NUM_BARRIERS
	.align		4
        /*0020*/ 	.byte	0x02, 0x4c
        /*0022*/ 	.byte	0x01
	.zero		1


	//----- nvinfo : EIATTR_MERCURY_ISA_VERSION
	.align		4
        /*0024*/ 	.byte	0x03, 0x5f
        /*0026*/ 	.short	0x0101


	//----- nvinfo : EIATTR_INT_WARP_WIDE_INSTR_OFFSETS
	.align		4
        /*0028*/ 	.byte	0x04, 0x31
        /*002a*/ 	.short	(.L_1241 - .L_1240)


	//   ....[0]....
.L_1240:
        /*002c*/ 	.word	0x00005190


	//----- nvinfo : EIATTR_COOP_GROUP_MASK_REGIDS
	.align		4
.L_1241:
        /*0030*/ 	.byte	0x04, 0x29
        /*0032*/ 	.short	(.L_1243 - .L_1242)


	//   ....[0]....
.L_1242:
        /*0034*/ 	.word	0xffffffff


	//   ....[1]....
        /*0038*/ 	.word	0xffffffff


	//   ....[2]....
        /*003c*/ 	.word	0xffffffff


	//   ....[3]....
        /*0040*/ 	.word	0xffffffff


	//   ....[4]....
        /*0044*/ 	.word	0xffffffff


	//   ....[5]....
        /*0048*/ 	.word	0xffffffff


	//   ....[6]....
        /*004c*/ 	.word	0xffffffff


	//   ....[7]....
        /*0050*/ 	.word	0xffffffff


	//   ....[8]....
        /*0054*/ 	.word	0xffffffff


	//   ....[9]....
        /*0058*/ 	.word	0xffffffff


	//   ....[10]....
        /*005c*/ 	.word	0xffffffff


	//   ....[11]....
        /*0060*/ 	.word	0xffffffff


	//   ....[12]....
        /*0064*/ 	.word	0xffffffff


	//   ....[13]....
        /*0068*/ 	.word	0xffffffff


	//   ....[14]....
        /*006c*/ 	.word	0xffffffff


	//   ....[15]....
        /*0070*/ 	.word	0xffffffff


	//   ....[16]....
        /*0074*/ 	.word	0xffffffff


	//   ....[17]....
        /*0078*/ 	.word	0xffffffff


	//   ....[18]....
        /*007c*/ 	.word	0xffffffff


	//   ....[19]....
        /*0080*/ 	.word	0xffffffff


	//   ....[20]....
        /*0084*/ 	.word	0xffffffff


	//   ....[21]....
        /*0088*/ 	.word	0xffffffff


	//   ....[22]....
        /*008c*/ 	.word	0xffffffff


	//   ....[23]....
        /*0090*/ 	.word	0xffffffff


	//   ....[24]....
        /*0094*/ 	.word	0xffffffff


	//   ....[25]....
        /*0098*/ 	.word	0xffffffff


	//   ....[26]....
        /*009c*/ 	.word	0xffffffff


	//   ....[27]....
        /*00a0*/ 	.word	0xffffffff


	//----- nvinfo : EIATTR_COOP_GROUP_INSTR_OFFSETS
	.align		4
.L_1243:
        /*00a4*/ 	.byte	0x04, 0x28
        /*00a6*/ 	.short	(.L_1245 - .L_1244)


	//   ....[0]....
.L_1244:
        /*00a8*/ 	.word	0x00000730


	//   ....[1]....
        /*00ac*/ 	.word	0x000007e0


	//   ....[2]....
        /*00b0*/ 	.word	0x000039a0


	//   ....[3]....
        /*00b4*/ 	.word	0x00004cf0


	//   ....[4]....
        /*00b8*/ 	.word	0x00004d00


	//   ....[5]....
        /*00bc*/ 	.word	0x00004d10


	//   ....[6]....
        /*00c0*/ 	.word	0x00004d20


	//   ....[7]....
        /*00c4*/ 	.word	0x00004e10


	//   ....[8]....
        /*00c8*/ 	.word	0x00004e30


	//   ....[9]....
        /*00cc*/ 	.word	0x00004e60


	//   ....[10]....
        /*00d0*/ 	.word	0x00004e70


	//   ....[11]....
        /*00d4*/ 	.word	0x00004f10


	//   ....[12]....
        /*00d8*/ 	.word	0x00004f40


	//   ....[13]....
        /*00dc*/ 	.word	0x00004f60


	//   ....[14]....
        /*00e0*/ 	.word	0x00004f70


	//   ....[15]....
        /*00e4*/ 	.word	0x00005030


	//   ....[16]....
        /*00e8*/ 	.word	0x00005050


	//   ....[17]....
        /*00ec*/ 	.word	0x00005060


	//   ....[18]....
        /*00f0*/ 	.word	0x00005070


	//   ....[19]....
        /*00f4*/ 	.word	0x00005130


	//   ....[20]....
        /*00f8*/ 	.word	0x00005150


	//   ....[21]....
        /*00fc*/ 	.word	0x00005170


	//   ....[22]....
        /*0100*/ 	.word	0x00005180


	//   ....[23]....
        /*0104*/ 	.word	0x00005310


	//   ....[24]....
        /*0108*/ 	.word	0x00005320


	//   ....[25]....
        /*010c*/ 	.word	0x00005570


	//   ....[26]....
        /*0110*/ 	.word	0x000055b0


	//   ....[27]....
        /*0114*/ 	.word	0x000064a0


	//----- nvinfo : EIATTR_EXIT_INSTR_OFFSETS
	.align		4
.L_1245:
        /*0118*/ 	.byte	0x04, 0x1c
        /*011a*/ 	.short	(.L_1247 - .L_1246)


	//   ....[0]....
.L_1246:
        /*011c*/ 	.word	0x00000390


	//   ....[1]....
        /*0120*/ 	.word	0x00006630


	//----- nvinfo : EIATTR_MAX_THREADS
	.align		4
.L_1247:
        /*0124*/ 	.byte	0x04, 0x05
        /*0126*/ 	.short	(.L_1249 - .L_1248)
.L_1248:
        /*0128*/ 	.word	0x00000080
        /*012c*/ 	.word	0x00000001
        /*0130*/ 	.word	0x00000001


	//----- nvinfo : EIATTR_CRS_STACK_SIZE
	.align		4
.L_1249:
        /*0134*/ 	.byte	0x04, 0x1e
        /*0136*/ 	.short	(.L_1251 - .L_1250)
.L_1250:
        /*0138*/ 	.word	0x00000000


	//----- nvinfo : EIATTR_CBANK_PARAM_SIZE
	.align		4
.L_1251:
        /*013c*/ 	.byte	0x03, 0x19
        /*013e*/ 	.short	0x0118


	//----- nvinfo : EIATTR_PARAM_CBANK
	.align		4
        /*0140*/ 	.byte	0x04, 0x0a
        /*0142*/ 	.short	(.L_1253 - .L_1252)
	.align		4
.L_1252:
        /*0144*/ 	.word	index@(.nv.constant0._Z25selective_scan_fwd_kernelI32Selective_Scan_fwd_kernel_traitsILi128ELi16ELi1ELb1ELb1ELb0ELb0EN3c108BFloat16ENS1_7complexIfEEEEv13SSMParamsBase)
        /*0148*/ 	.short	0x0210
        /*014a*/ 	.short	0x0118


	//----- nvinfo : EIATTR_SW_WAR
	.align		4
.L_1253:
        /*014c*/ 	.byte	0x04, 0x36
        /*014e*/ 	.short	(.L_1255 - .L_1254)
.L_1254:
        /*0150*/ 	.word	0x00000008
.L_1255:


//--------------------- .nv.info._Z25selective_scan_fwd_kernelI32Selective_Scan_fwd_kernel_traitsILi128ELi16ELi1ELb1ELb1ELb0ELb1EN3c108BFloat16ENS1_7complexIfEEEEv13SSMParamsBase --------------------------
	.section	.nv.info._Z25selective_scan_fwd_kernelI32Selective_Scan_fwd_kernel_traitsILi128ELi16ELi1ELb1ELb1ELb0ELb1EN3c108BFloat16ENS1_7complexIfEEEEv13SSMParamsBase,"",@"SHT_CUDA_INFO"
	.sectionflags	@""
	.align	4


	//----- nvinfo : EIATTR_CUDA_API_VERSION
	.align		4
        /*0000*/ 	.byte	0x04, 0x37
        /*0002*/ 	.short	(.L_1257 - .L_1256)
.L_1256:
        /*0004*/ 	.word	0x00000082


	//----- nvinfo : EIATTR_KPARAM_INFO
	.align		4
.L_1257:
        /*0008*/ 	.byte	0x04, 0x17
        /*000a*/ 	.short	(.L_1259 - .L_1258)
.L_1258:
        /*000c*/ 	.word	0x00000000
        /*0010*/ 	.short	0x0000
        /*0012*/ 	.short	0x0000
        /*0014*/ 	.byte	0x00, 0xf0, 0x61, 0x04


	//----- nvinfo : EIATTR_SPARSE_MMA_MASK
	.align		4
.L_1259:
        /*0018*/ 	.byte	0x03, 0x50
        /*001a*/ 	.short	0x0000


	//----- nvinfo : EIATTR_MAXREG_COUNT
	.align		4
        /*001c*/ 	.byte	0x03, 0x1b
        /*001e*/ 	.short	0x00a8


	//----- nvinfo : EIATTR_NUM_BARRIERS
	.align		4
        /*0020*/ 	.byte	0x02, 0x4c
        /*0022*/ 	.byte	0x01
	.zero		1


	//----- nvinfo : EIATTR_MERCURY_ISA_VERSION
	.align		4
        /*0024*/ 	.byte	0x03, 0x5f
        /*0026*/ 	.short	0x0101


	//----- nvinfo : EIATTR_INT_WARP_WIDE_INSTR_OFFSETS
	.align		4
        /*0028*/ 	.byte	0x04, 0x31
        /*002a*/ 	.short	(.L_1261 - .L_1260)


	//   ....[0]....
.L_1260:
        /*002c*/ 	.word	0x00005190


	//----- nvinfo : EIATTR_COOP_GROUP_MASK_REGIDS
	.align		4
.L_1261:
        /*0030*/ 	.byte	0x04, 0x29
        /*0032*/ 	.short	(.L_1263 - .L_1262)


	//   ....[0]....
.L_1262:
        /*0034*/ 	.word	0xffffffff


	//   ....[1]....
        /*0038*/ 	.word	0xffffffff


	//   ....[2]....
        /*003c*/ 	.word	0xffffffff


	//   ....[3]....
        /*0040*/ 	.word	0xffffffff


	//   ....[4]....
        /*0044*/ 	.word	0xffffffff


	//   ....[5]....
        /*0048*/ 	.word	0xffffffff


	//   ....[6]....
        /*004c*/ 	.word	0xffffffff


	//   ....[7]....
        /*0050*/ 	.word	0xffffffff


	//   ....[8]....
        /*0054*/ 	.word	0xffffffff


	//   ....[9]....
        /*0058*/ 	.word	0xffffffff


	//   ....[10]....
        /*005c*/ 	.word	0xffffffff


	//   ....[11]....
        /*0060*/ 	.word	0xffffffff


	//   ....[12]....
        /*0064*/ 	.word	0xffffffff


	//   ....[13]....
        /*0068*/ 	.word	0xffffffff


	//   ....[14]....
        /*006c*/ 	.word	0xffffffff


	//   ....[15]....
        /*0070*/ 	.word	0xffffffff


	//   ....[16]....
        /*0074*/ 	.word	0xffffffff


	//   ....[17]....
        /*0078*/ 	.word	0xffffffff


	//   ....[18]....
        /*007c*/ 	.word	0xffffffff


	//   ....[19]....
        /*0080*/ 	.word	0xffffffff


	//   ....[20]....
        /*0084*/ 	.word	0xffffffff


	//   ....[21]....
        /*0088*/ 	.word	0xffffffff


	//   ....[22]....
        /*008c*/ 	.word	0xffffffff


	//   ....[23]....
        /*0090*/ 	.word	0xffffffff


	//   ....[24]....
        /*0094*/ 	.word	0xffffffff


	//   ....[25]....
        /*0098*/ 	.word	0xffffffff


	//   ....[26]....
        /*009c*/ 	.word	0xffffffff


	//   ....[27]....
        /*00a0*/ 	.word	0xffffffff


	//   ....[28]....
        /*00a4*/ 	.word	0xffffffff


	//   ....[29]....
        /*00a8*/ 	.word	0xffffffff


	//----- nvinfo : EIATTR_COOP_GROUP_INSTR_OFFSETS
	.align		4
.L_1263:
        /*00ac*/ 	.byte	0x04, 0x28
        /*00ae*/ 	.short	(.L_1265 - .L_1264)


	//   ....[0]....
.L_1264:
        /*00b0*/ 	.word	0x00000730


	//   ....[1]....
        /*00b4*/ 	.word	0x000007e0


	//   ....[2]....
        /*00b8*/ 	.word	0x000039a0


	//   ....[3]....
        /*00bc*/ 	.word	0x00004cf0


	//   ....[4]....
        /*00c0*/ 	.word	0x00004d00


	//   ....[5]....
        /*00c4*/ 	.word	0x00004d10


	//   ....[6]....
        /*00c8*/ 	.word	0x00004d20


	//   ....[7]....
        /*00cc*/ 	.word	0x00004e10


	//   ....[8]....
        /*00d0*/ 	.word	0x00004e30


	//   ....[9]....
        /*00d4*/ 	.word	0x00004e60


	//   ....[10]....
        /*00d8*/ 	.word	0x00004e70


	//   ....[11]....
        /*00dc*/ 	.word	0x00004f10


	//   ....[12]....
        /*00e0*/ 	.word	0x00004f40


	//   ....[13]....
        /*00e4*/ 	.word	0x00004f60


	//   ....[14]....
        /*00e8*/ 	.word	0x00004f70


	//   ....[15]....
        /*00ec*/ 	.word	0x00005030


	//   ....[16]....
        /*00f0*/ 	.word	0x00005050


	//   ....[17]....
        /*00f4*/ 	.word	0x00005060


	//   ....[18]....
        /*00f8*/ 	.word	0x00005070


	//   ....[19]....
        /*00fc*/ 	.word	0x00005130


	//   ....[20]....
        /*0100*/ 	.word	0x00005150


	//   ....[21]....
        /*0104*/ 	.word	0x00005170


	//   ....[22]....
        /*0108*/ 	.word	0x00005180


	//   ....[23]....
        /*010c*/ 	.word	0x00005310


	//   ....[24]....
        /*0110*/ 	.word	0x00005320


	//   ....[25]....
        /*0114*/ 	.word	0x00005570


	//   ....[26]....
        /*0118*/ 	.word	0x000055b0


	//   ....[27]....
        /*011c*/ 	.word	0x000064a0


	//   ....[28]....
        /*0120*/ 	.word	0x00006760


	//   ....[29]....
        /*0124*/ 	.word	0x00007060


	//----- nvinfo : EIATTR_EXIT_INSTR_OFFSETS
	.align		4
.L_1265:
        /*0128*/ 	.byte	0x04, 0x1c
        /*012a*/ 	.short	(.L_1267 - .L_1266)


	//   ....[0]....
.L_1266:
        /*012c*/ 	.word	0x00000390


	//   ....[1]....
        /*0130*/ 	.word	0x00007110


	//----- nvinfo : EIATTR_MAX_THREADS
	.align		4
.L_1267:
        /*0134*/ 	.byte	0x04, 0x05
        /*0136*/ 	.short	(.L_1269 - .L_1268)
.L_1268:
        /*0138*/ 	.word	0x00000080
        /*013c*/ 	.word	0x00000001
        /*0140*/ 	.word	0x00000001


	//----- nvinfo : EIATTR_CRS_STACK_SIZE
	.align		4
.L_1269:
        /*0144*/ 	.byte	0x04, 0x1e
        /*0146*/ 	.short	(.L_1271 - .L_1270)
.L_1270:
        /*0148*/ 	.word	0x00000000


	//----- nvinfo : EIATTR_CBANK_PARAM_SIZE
	.align		4
.L_1271:
        /*014c*/ 	.byte	0x03, 0x19
        /*014e*/ 	.short	0x0118


	//----- nvinfo : EIATTR_PARAM_CBANK
	.align		4
        /*0150*/ 	.byte	0x04, 0x0a
        /*0152*/ 	.short	(.L_1273 - .L_1272)
	.align		4
.L_1272:
        /*0154*/ 	.word	index@(.nv.constant0._Z25selective_scan_fwd_kernelI32Selective_Scan_fwd_kernel_traitsILi128ELi16ELi1ELb1ELb1ELb0ELb1EN3c108BFloat16ENS1_7complexIfEEEEv13SSMParamsBase)
        /*0158*/ 	.short	0x0210
        /*015a*/ 	.short	0x0118


	//----- nvinfo : EIATTR_SW_WAR
	.align		4
.L_1273:
        /*015c*/ 	.byte	0x04, 0x36
        /*015e*/ 	.short	(.L_1275 - .L_1274)
.L_1274:
        /*0160*/ 	.word	0x00000008
.L_1275:


//--------------------- .nv.info._Z25selective_scan_fwd_kernelI32Selective_Scan_fwd_kernel_traitsILi128ELi16ELi1ELb1ELb1ELb1ELb0EN3c108BFloat16ENS1_7complexIfEEEEv13SSMParamsBase --------------------------
	.section	.nv.info._Z25selective_scan_fwd_kernelI32Selective_Scan_fwd_kernel_traitsILi128ELi16ELi1ELb1ELb1ELb1ELb0EN3c108BFloat16ENS1_7complexIfEEEEv13SSMParamsBase,"",@"SHT_CUDA_INFO"
	.sectionflags	@""
	.align	4


	//----- nvinfo : EIATTR_CUDA_API_VERSION
	.align		4
        /*0000*/ 	.byte	0x04, 0x37
        /*0002*/ 	.short	(.L_1277 - .L_1276)
.L_1276:
        /*0004*/ 	.word	0x00000082


	//----- nvinfo : EIATTR_KPARAM_INFO
	.align		4
.L_1277:
        /*0008*/ 	.byte	0x04, 0x17
        /*000a*/ 	.short	(.L_1279 - .L_1278)
.L_1278:
        /*000c*/ 	.word	0x00000000
        /*0010*/ 	.short	0x0000
        /*0012*/ 	.short	0x0000
        /*0014*/ 	.byte	0x00, 0xf0, 0x61, 0x04


	//----- nvinfo : EIATTR_SPARSE_MMA_MASK
	.align		4
.L_1279:
        /*0018*/ 	.byte	0x03, 0x50
        /*001a*/ 	.short	0x0000


	//----- nvinfo : EIATTR_MAXREG_COUNT
	.align		4
        /*001c*/ 	.byte	0x03, 0x1b
        /*001e*/ 	.short	0x00a8


	//----- nvinfo : EIATTR_NUM_BARRIERS
	.align		4
        /*0020*/ 	.byte	0x02, 0x4c
        /*0022*/ 	.byte	0x01
	.zero		1


	//----- nvinfo : EIATTR_ANNOTATIONS
	.align		4
        /*0024*/ 	.byte	0x04, 0x55
        /*0026*/ 	.short	(.L_1281 - .L_1280)


	//   ....[0]....
.L_1280:
        /*0028*/ 	.word	0x00000001
        /*002c*/ 	.byte	0x60, 0x33, 0x00, 0x00, 0x01, 0x00, 0x00, 0x00, 0xa0, 0x33, 0x00, 0x00, 0x01, 0x00, 0x00, 0x00
        /*003c*/ 	.byte	0xe0, 0x33, 0x00, 0x00, 0x01, 0x00, 0x00, 0x00, 0x50, 0x34, 0x00, 0x00, 0x01, 0x00, 0x00, 0x00
        /*004c*/ 	.byte	0xc0, 0x35, 0x00, 0x00, 0x01, 0x00, 0x00, 0x00, 0xd0, 0x35, 0x00, 0x00, 0x01, 0x00, 0x00, 0x00
        /*005c*/ 	.byte	0xe0, 0x35, 0x00, 0x00, 0x01, 0x00, 0x00, 0x00, 0x30, 0x36, 0x00, 0x00, 0x01, 0x00, 0x00, 0x00
        /*006c*/ 	.byte	0x60, 0x36, 0x00, 0x00, 0x01, 0x00, 0x00, 0x00, 0x80, 0x36, 0x00, 0x00


	//----- nvinfo : EIATTR_MERCURY_ISA_VERSION
	.align		4
.L_1281:
        /*0078*/ 	.byte	0x03, 0x5f
        /*007a*/ 	.short	0x0101


	//----- nvinfo : EIATTR_INT_WARP_WIDE_INSTR_OFFSETS
	.align		4
        /*007c*/ 	.byte	0x04, 0x31
        /*007e*/ 	.short	(.L_1283 - .L_1282)


	//   ....[0]....
.L_1282:
        /*0080*/ 	.word	0x000054c0


	//----- nvinfo : EIATTR_COOP_GROUP_MASK_REGIDS
	.align		4
.L_1283:
        /*0084*/ 	.byte	0x04, 0x29
        /*0086*/ 	.short	(.L_1285 - .L_1284)


	//   ....[0]....
.L_1284:
        /*0088*/ 	.word	0xffffffff


	//   ....[1]....
        /*008c*/ 	.word	0xffffffff


	//   ....[2]....
        /*0090*/ 	.word	0xffffffff


	//   ....[3]....
        /*0094*/ 	.word	0xffffffff


	//   ....[4]....
        /*0098*/ 	.word	0xffffffff


	//   ....[5]....
        /*009c*/ 	.word	0xffffffff


	//   ....[6]....
        /*00a0*/ 	.word	0xffffffff


	//   ....[7]....
        /*00a4*/ 	.word	0xffffffff


	//   ....[8]....
        /*00a8*/ 	.word	0xffffffff


	//   ....[9]....
        /*00ac*/ 	.word	0xffffffff


	//   ....[10]....
        /*00b0*/ 	.word	0xffffffff


	//   ....[11]....
        /*00b4*/ 	.word	0xffffffff


	//   ....[12]....
        /*00b8*/ 	.word	0xffffffff


	//   ....[13]....
        /*00bc*/ 	.word	0xffffffff


	//   ....[14]....
        /*00c0*/ 	.word	0xffffffff


	//   ....[15]....
        /*00c4*/ 	.word	0xffffffff


	//   ....[16]....
        /*00c8*/ 	.word	0xffffffff


	//   ....[17]....
        /*00cc*/ 	.word	0xffffffff


	//   ....[18]....
        /*00d0*/ 	.word	0xffffffff


	//   ....[19]....
        /*00d4*/ 	.word	0xffffffff


	//   ....[20]....
        /*00d8*/ 	.word	0xffffffff


	//   ....[21]....
        /*00dc*/ 	.word	0xffffffff


	//   ....[22]....
        /*00e0*/ 	.word	0xffffffff


	//   ....[23]....
        /*00e4*/ 	.word	0xffffffff


	//   ....[24]....
        /*00e8*/ 	.word	0xffffffff


	//   ....[25]....
        /*00ec*/ 	.word	0xffffffff


	//   ....[26]....
        /*00f0*/ 	.word	0xffffffff


	//   ....[27]....
        /*00f4*/ 	.word	0xffffffff


	//   ....[28]....
        /*00f8*/ 	.word	0xffffffff


	//----- nvinfo : EIATTR_COOP_GROUP_INSTR_OFFSETS
	.align		4
.L_1285:
        /*00fc*/ 	.byte	0x04, 0x28
        /*00fe*/ 	.short	(.L_1287 - .L_1286)


	//   ....[0]....
.L_1286:
        /*0100*/ 	.word	0x00000920


	//   ....[1]....
        /*0104*/ 	.word	0x000009d0


	//   ....[2]....
        /*0108*/ 	.word	0x000038a0


	//   ....[3]....
        /*010c*/ 	.word	0x00004f90


	//   ....[4]....
        /*0110*/ 	.word	0x00004fc0


	//   ....[5]....
        /*0114*/ 	.word	0x00005000


	//   ....[6]....
        /*0118*/ 	.word	0x00005010


	//   ....[7]....
        /*011c*/ 	.word	0x000050a0


	//   ....[8]....
        /*0120*/ 	.word	0x000050d0


	//   ....[9]....
        /*0124*/ 	.word	0x00005100


	//   ....[10]....
        /*0128*/ 	.word	0x00005110


	//   ....[11]....
        /*012c*/ 	.word	0x000051a0


	//   ....[12]....
        /*0130*/ 	.word	0x000051d0


	//   ....[13]....
        /*0134*/ 	.word	0x00005200


	//   ....[14]....
        /*0138*/ 	.word	0x00005210


	//   ....[15]....
        /*013c*/ 	.word	0x000052a0


	//   ....[16]....
        /*0140*/ 	.word	0x000052d0


	//   ....[17]....
        /*0144*/ 	.word	0x00005300


	//   ....[18]....
        /*0148*/ 	.word	0x00005310


	//   ....[19]....
        /*014c*/ 	.word	0x00005400


	//   ....[20]....
        /*0150*/ 	.word	0x00005430


	//   ....[21]....
        /*0154*/ 	.word	0x00005440


	//   ....[22]....
        /*0158*/ 	.word	0x00005450


	//   ....[23]....
        /*015c*/ 	.word	0x00005620


	//   ....[24]....
        /*0160*/ 	.word	0x00005970


	//   ....[25]....
        /*0164*/ 	.word	0x000059a0


	//   ....[26]....
        /*0168*/ 	.word	0x000059e0


	//   ....[27]....
        /*016c*/ 	.word	0x00005a10


	//   ....[28]....
        /*0170*/ 	.word	0x00006d00


	//----- nvinfo : EIATTR_EXIT_INSTR_OFFSETS
	.align		4
.L_1287:
        /*0174*/ 	.byte	0x04, 0x1c
        /*0176*/ 	.short	(.L_1289 - .L_1288)


	//   ....[0]....
.L_1288:
        /*0178*/ 	.word	0x00000600


	//   ....[1]....
        /*017c*/ 	.word	0x00006e00


	//----- nvinfo : EIATTR_MAX_THREADS
	.align		4
.L_1289:
        /*0180*/ 	.byte	0x04, 0x05
        /*0182*/ 	.short	(.L_1291 - .L_1290)
.L_1290:
        /*0184*/ 	.word	0x00000080
        /*0188*/ 	.word	0x00000001
        /*018c*/ 	.word	0x00000001


	//----- nvinfo : EIATTR_CRS_STACK_SIZE
	.align		4
.L_1291:
        /*0190*/ 	.byte	0x04, 0x1e
        /*0192*/ 	.short	(.L_1293 - .L_1292)
.L_1292:
        /*0194*/ 	.word	0x00000000


	//----- nvinfo : EIATTR_CBANK_PARAM_SIZE
	.align		4
.L_1293:
        /*0198*/ 	.byte	0x03, 0x19
        /*019a*/ 	.short	0x0118


	//----- nvinfo : EIATTR_PARAM_CBANK
	.align		4
        /*019c*/ 	.byte	0x04, 0x0a
        /*019e*/ 	.short	(.L_1295 - .L_1294)
	.align		4
.L_1294:
        /*01a0*/ 	.word	index@(.nv.constant0._Z25selective_scan_fwd_kernelI32Selective_Scan_fwd_kernel_traitsILi128ELi16ELi1ELb1ELb1ELb1ELb0EN3c108BFloat16ENS1_7complexIfEEEEv13SSMParamsBase)
        /*01a4*/ 	.short	0x0210
        /*01a6*/ 	.short	0x0118


	//----- nvinfo : EIATTR_SW_WAR
	.align		4
.L_1295:
        /*01a8*/ 	.byte	0x04, 0x36
        /*01aa*/ 	.short	(.L_1297 - .L_1296)
.L_1296:
        /*01ac*/ 	.word	0x00000008
.L_1297:


//--------------------- .nv.info._Z25selective_scan_fwd_kernelI32Selective_Scan_fwd_kernel_traitsILi128ELi16ELi1ELb1ELb1ELb1ELb1EN3c108BFloat16ENS1_7complexIfEEEEv13SSMParamsBase --------------------------
	.section	.nv.info._Z25selective_scan_fwd_kernelI32Selective_Scan_fwd_kernel_traitsILi128ELi16ELi1ELb1ELb1ELb1ELb1EN3c108BFloat16ENS1_7complexIfEEEEv13SSMParamsBase,"",@"SHT_CUDA_INFO"
	.sectionflags	@""
	.align	4


	//----- nvinfo : EIATTR_CUDA_API_VERSION
	.align		4
        /*0000*/ 	.byte	0x04, 0x37
        /*0002*/ 	.short	(.L_1299 - .L_1298)
.L_1298:
        /*0004*/ 	.word	0x00000082


	//----- nvinfo : EIATTR_KPARAM_INFO
	.align		4
.L_1299:
        /*0008*/ 	.byte	0x04, 0x17
        /*000a*/ 	.short	(.L_1301 - .L_1300)
.L_1300:
        /*000c*/ 	.word	0x00000000
        /*0010*/ 	.short	0x0000
        /*0012*/ 	.short	0x0000
        /*0014*/ 	.byte	0x00, 0xf0, 0x61, 0x04


	//----- nvinfo : EIATTR_SPARSE_MMA_MASK
	.align		4
.L_1301:
        /*0018*/ 	.byte	0x03, 0x50
        /*001a*/ 	.short	0x0000


	//----- nvinfo : EIATTR_MAXREG_COUNT
	.align		4
        /*001c*/ 	.byte	0x03, 0x1b
        /*001e*/ 	.short	0x00a8


	//----- nvinfo : EIATTR_NUM_BARRIERS
	.align		4
        /*0020*/ 	.byte	0x02, 0x4c
        /*0022*/ 	.byte	0x01
	.zero		1


	//----- nvinfo : EIATTR_ANNOTATIONS
	.align		4
        /*0024*/ 	.byte	0x04, 0x55
        /*0026*/ 	.short	(.L_1303 - .L_1302)


	//   ....[0]....
.L_1302:
        /*0028*/ 	.word	0x00000001
        /*002c*/ 	.byte	0x60, 0x33, 0x00, 0x00, 0x01, 0x00, 0x00, 0x00, 0xa0, 0x33, 0x00, 0x00, 0x01, 0x00, 0x00, 0x00
        /*003c*/ 	.byte	0xe0, 0x33, 0x00, 0x00, 0x01, 0x00, 0x00, 0x00, 0x50, 0x34, 0x00, 0x00, 0x01, 0x00, 0x00, 0x00
        /*004c*/ 	.byte	0xc0, 0x35, 0x00, 0x00, 0x01, 0x00, 0x00, 0x00, 0xd0, 0x35, 0x00, 0x00, 0x01, 0x00, 0x00, 0x00
        /*005c*/ 	.byte	0xe0, 0x35, 0x00, 0x00, 0x01, 0x00, 0x00, 0x00, 0x30, 0x36, 0x00, 0x00, 0x01, 0x00, 0x00, 0x00
        /*006c*/ 	.byte	0x60, 0x36, 0x00, 0x00, 0x01, 0x00, 0x00, 0x00, 0x80, 0x36, 0x00, 0x00


	//----- nvinfo : EIATTR_MERCURY_ISA_VERSION
	.align		4
.L_1303:
        /*0078*/ 	.byte	0x03, 0x5f
        /*007a*/ 	.short	0x0101


	//----- nvinfo : EIATTR_INT_WARP_WIDE_INSTR_OFFSETS
	.align		4
        /*007c*/ 	.byte	0x04, 0x31
        /*007e*/ 	.short	(.L_1305 - .L_1304)


	//   ....[0]....
.L_1304:
        /*0080*/ 	.word	0x000054c0


	//----- nvinfo : EIATTR_COOP_GROUP_MASK_REGIDS
	.align		4
.L_1305:
        /*0084*/ 	.byte	0x04, 0x29
        /*0086*/ 	.short	(.L_1307 - .L_1306)


	//   ....[0]....
.L_1306:
        /*0088*/ 	.word	0xffffffff


	//   ....[1]....
        /*008c*/ 	.word	0xffffffff


	//   ....[2]....
        /*0090*/ 	.word	0xffffffff


	//   ....[3]....
        /*0094*/ 	.word	0xffffffff


	//   ....[4]....
        /*0098*/ 	.word	0xffffffff


	//   ....[5]....
        /*009c*/ 	.word	0xffffffff


	//   ....[6]....
        /*00a0*/ 	.word	0xffffffff


	//   ....[7]....
        /*00a4*/ 	.word	0xffffffff


	//   ....[8]....
        /*00a8*/ 	.word	0xffffffff


	//   ....[9]....
        /*00ac*/ 	.word	0xffffffff


	//   ....[10]....
        /*00b0*/ 	.word	0xffffffff


	//   ....[11]....
        /*00b4*/ 	.word	0xffffffff


	//   ....[12]....
        /*00b8*/ 	.word	0xffffffff


	//   ....[13]....
        /*00bc*/ 	.word	0xffffffff


	//   ....[14]....
        /*00c0*/ 	.word	0xffffffff


	//   ....[15]....
        /*00c4*/ 	.word	0xffffffff


	//   ....[16]....
        /*00c8*/ 	.word	0xffffffff


	//   ....[17]....
        /*00cc*/ 	.word	0xffffffff


	//   ....[18]....
        /*00d0*/ 	.word	0xffffffff


	//   ....[19]....
        /*00d4*/ 	.word	0xffffffff


	//   ....[20]....
        /*00d8*/ 	.word	0xffffffff


	//   ....[21]....
        /*00dc*/ 	.word	0xffffffff


	//   ....[22]....
        /*00e0*/ 	.word	0xffffffff


	//   ....[23]....
        /*00e4*/ 	.word	0xffffffff


	//   ....[24]....
        /*00e8*/ 	.word	0xffffffff


	//   ....[25]....
        /*00ec*/ 	.word	0xffffffff


	//   ....[26]....
        /*00f0*/ 	.word	0xffffffff


	//   ....[27]....
        /*00f4*/ 	.word	0xffffffff


	//   ....[28]....
        /*00f8*/ 	.word	0xffffffff


	//   ....[29]....
        /*00fc*/ 	.word	0xffffffff


	//   ....[30]....
        /*0100*/ 	.word	0xffffffff


	//----- nvinfo : EIATTR_COOP_GROUP_INSTR_OFFSETS
	.align		4
.L_1307:
        /*0104*/ 	.byte	0x04, 0x28
        /*0106*/ 	.short	(.L_1309 - .L_1308)


	//   ....[0]....
.L_1308:
        /*0108*/ 	.word	0x00000920


	//   ....[1]....
        /*010c*/ 	.word	0x000009d0


	//   ....[2]....
        /*0110*/ 	.word	0x000038a0


	//   ....[3]....
        /*0114*/ 	.word	0x00004f90


	//   ....[4]....
        /*0118*/ 	.word	0x00004fc0


	//   ....[5]....
        /*011c*/ 	.word	0x00005000


	//   ....[6]....
        /*0120*/ 	.word	0x00005010


	//   ....[7]....
        /*0124*/ 	.word	0x000050a0


	//   ....[8]....
        /*0128*/ 	.word	0x000050d0


	//   ....[9]....
        /*012c*/ 	.word	0x00005100


	//   ....[10]....
        /*0130*/ 	.word	0x00005110


	//   ....[11]....
        /*0134*/ 	.word	0x000051a0


	//   ....[12]....
        /*0138*/ 	.word	0x000051d0


	//   ....[13]....
        /*013c*/ 	.word	0x00005200


	//   ....[14]....
        /*0140*/ 	.word	0x00005210


	//   ....[15]....
        /*0144*/ 	.word	0x000052a0


	//   ....[16]....
        /*0148*/ 	.word	0x000052d0


	//   ....[17]....
        /*014c*/ 	.word	0x00005300


	//   ....[18]....
        /*0150*/ 	.word	0x00005310


	//   ....[19]....
        /*0154*/ 	.word	0x00005400


	//   ....[20]....
        /*0158*/ 	.word	0x00005430


	//   ....[21]....
        /*015c*/ 	.word	0x00005440


	//   ....[22]....
        /*0160*/ 	.word	0x00005450


	//   ....[23]....
        /*0164*/ 	.word	0x00005620


	//   ....[24]....
        /*0168*/ 	.word	0x00005970


	//   ....[25]....
        /*016c*/ 	.word	0x000059a0


	//   ....[26]....
        /*0170*/ 	.word	0x000059e0


	//   ....[27]....
        /*0174*/ 	.word	0x00005a10


	//   ....[28]....
        /*0178*/ 	.word	0x00006c80


	//   ....[29]....
        /*017c*/ 	.word	0x00006f50


	//   ....[30]....
        /*0180*/ 	.word	0x00007840


	//----- nvinfo : EIATTR_EXIT_INSTR_OFFSETS
	.align		4
.L_1309:
        /*0184*/ 	.byte	0x04, 0x1c
        /*0186*/ 	.short	(.L_1311 - .L_1310)


	//   ....[0]....
.L_1310:
        /*0188*/ 	.word	0x00000600


	//   ....[1]....
        /*018c*/ 	.word	0x00007900


	//----- nvinfo : EIATTR_MAX_THREADS
	.align		4
.L_1311:
        /*0190*/ 	.byte	0x04, 0x05
        /*0192*/ 	.short	(.L_1313 - .L_1312)
.L_1312:
        /*0194*/ 	.word	0x00000080
        /*0198*/ 	.word	0x00000001
        /*019c*/ 	.word	0x00000001


	//----- nvinfo : EIATTR_CRS_STACK_SIZE
	.align		4
.L_1313:
        /*01a0*/ 	.byte	0x04, 0x1e
        /*01a2*/ 	.short	(.L_1315 - .L_1314)
.L_1314:
        /*01a4*/ 	.word	0x00000000


	//----- nvinfo : EIATTR_CBANK_PARAM_SIZE
	.align		4
.L_1315:
        /*01a8*/ 	.byte	0x03, 0x19
        /*01aa*/ 	.short	0x0118


	//----- nvinfo : EIATTR_PARAM_CBANK
	.align		4
        /*01ac*/ 	.byte	0x04, 0x0a
        /*01ae*/ 	.short	(.L_1317 - .L_1316)
	.align		4
.L_1316:
        /*01b0*/ 	.word	index@(.nv.constant0._Z25selective_scan_fwd_kernelI32Selective_Scan_fwd_kernel_traitsILi128ELi16ELi1ELb1ELb1ELb1ELb1EN3c108BFloat16ENS1_7complexIfEEEEv13SSMParamsBase)
        /*01b4*/ 	.short	0x0210
        /*01b6*/ 	.short	0x0118


	//----- nvinfo : EIATTR_SW_WAR
	.align		4
.L_1317:
        /*01b8*/ 	.byte	0x04, 0x36
        /*01ba*/ 	.short	(.L_1319 - .L_1318)
.L_1318:
        /*01bc*/ 	.word	0x00000008
.L_1319:


//--------------------- .nv.info._Z25selective_scan_fwd_kernelI32Selective_Scan_fwd_kernel_traitsILi64ELi16ELi1ELb0ELb0ELb0ELb0EN3c108BFloat16ENS1_7complexIfEEEEv13SSMParamsBase --------------------------
	.section	.nv.info._Z25selective_scan_fwd_kernelI32Selective_Scan_fwd_kernel_traitsILi64ELi16ELi1ELb0ELb0ELb0ELb0EN3c108BFloat16ENS1_7complexIfEEEEv13SSMParamsBase,"",@"SHT_CUDA_INFO"
	.sectionflags	@""
	.align	4


	//----- nvinfo : EIATTR_CUDA_API_VERSION
	.align		4
        /*0000*/ 	.byte	0x04, 0x37
        /*0002*/ 	.short	(.L_1321 - .L_1320)
.L_1320:
        /*0004*/ 	.word	0x00000082


	//----- nvinfo : EIATTR_KPARAM_INFO
	.align		4
.L_1321:
        /*0008*/ 	.byte	0x04, 0x17
        /*000a*/ 	.short	(.L_1323 - .L_1322)
.L_1322:
        /*000c*/ 	.word	0x00000000
        /*0010*/ 	.short	0x0000
        /*0012*/ 	.short	0x0000
        /*0014*/ 	.byte	0x00, 0xf0, 0x61, 0x04


	//----- nvinfo : EIATTR_SPARSE_MMA_MASK
	.align		4
.L_1323:
        /*0018*/ 	.byte	0x03, 0x50
        /*001a*/ 	.short	0x0000


	//----- nvinfo : EIATTR_MAXREG_COUNT
	.align		4
        /*001c*/ 	.byte	0x03, 0x1b
        /*001e*/ 	.short	0x00a8


	//----- nvinfo : EIATTR_NUM_BARRIERS
	.align		4
        /*0020*/ 	.byte	0x02, 0x4c
        /*0022*/ 	.byte	0x01
	.zero		1


	//----- nvinfo : EIATTR_MERCURY_ISA_VERSION
	.align		4
        /*0024*/ 	.byte	0x03, 0x5f
        /*0026*/ 	.short	0x0101


	//----- nvinfo : EIATTR_INT_WARP_WIDE_INSTR_OFFSETS
	.align		4
        /*0028*/ 	.byte	0x04, 0x31
        /*002a*/ 	.short	(.L_1325 - .L_1324)


	//   ....[0]....
.L_1324:
        /*002c*/ 	.word	0x00005b10


	//----- nvinfo : EIATTR_COOP_GROUP_MASK_REGIDS
	.align		4
.L_1325:
        /*0030*/ 	.byte	0x04, 0x29
        /*0032*/ 	.short	(.L_1327 - .L_1326)


	//   ....[0]....
.L_1326:
        /*0034*/ 	.word	0xffffffff


	//   ....[1]....
        /*0038*/ 	.word	0xffffffff


	//   ....[2]....
        /*003c*/ 	.word	0xffffffff


	//   ....[3]....
        /*0040*/ 	.word	0xffffffff


	//   ....[4]....
        /*0044*/ 	.word	0xffffffff


	//   ....[5]....
        /*0048*/ 	.word	0xffffffff


	//   ....[6]....
        /*004c*/ 	.word	0xffffffff


	//   ....[7]....
        /*0050*/ 	.word	0xffffffff


	//   ....[8]....
        /*0054*/ 	.word	0xffffffff


	//   ....[9]....
        /*0058*/ 	.word	0xffffffff


	//   ....[10]....
        /*005c*/ 	.word	0xffffffff


	//   ....[11]....
        /*0060*/ 	.word	0xffffffff


	//   ....[12]....
        /*0064*/ 	.word	0xffffffff


	//   ....[13]....
        /*0068*/ 	.word	0xffffffff


	//   ....[14]....
        /*006c*/ 	.word	0xffffffff


	//   ....[15]....
        /*0070*/ 	.word	0xffffffff


	//   ....[16]....
        /*0074*/ 	.word	0xffffffff


	//   ....[17]....
        /*0078*/ 	.word	0xffffffff


	//   ....[18]....
        /*007c*/ 	.word	0xffffffff


	//   ....[19]....
        /*0080*/ 	.word	0xffffffff


	//   ....[20]....
        /*0084*/ 	.word	0xffffffff


	//   ....[21]....
        /*0088*/ 	.word	0xffffffff


	//   ....[22]....
        /*008c*/ 	.word	0xffffffff


	//   ....[23]....
        /*0090*/ 	.word	0xffffffff


	//   ....[24]....
        /*0094*/ 	.word	0xffffffff


	//   ....[25]....
        /*0098*/ 	.word	0xffffffff


	//   ....[26]....
        /*009c*/ 	.word	0xffffffff


	//----- nvinfo : EIATTR_COOP_GROUP_INSTR_OFFSETS
	.align		4
.L_1327:
        /*00a0*/ 	.byte	0x04, 0x28
        /*00a2*/ 	.short	(.L_1329 - .L_1328)


	//   ....[0]....
.L_1328:
        /*00a4*/ 	.word	0x00000d10


	//   ....[1]....
        /*00a8*/ 	.word	0x000011f0


	//   ....[2]....
        /*00ac*/ 	.word	0x000055b0


	//   ....[3]....
        /*00b0*/ 	.word	0x000055e0


	//   ....[4]....
        /*00b4*/ 	.word	0x00005610


	//   ....[5]....
        /*00b8*/ 	.word	0x00005620


	//   ....[6]....
        /*00bc*/ 	.word	0x000056d0


	//   ....[7]....
        /*00c0*/ 	.word	0x000056f0


	//   ....[8]....
        /*00c4*/ 	.word	0x00005710


	//   ....[9]....
        /*00c8*/ 	.word	0x00005720


	//   ....[10]....
        /*00cc*/ 	.word	0x000057d0


	//   ....[11]....
        /*00d0*/ 	.word	0x000057f0


	//   ....[12]....
        /*00d4*/ 	.word	0x00005810


	//   ....[13]....
        /*00d8*/ 	.word	0x00005820


	//   ....[14]....
        /*00dc*/ 	.word	0x000058d0


	//   ....[15]....
        /*00e0*/ 	.word	0x00005900


	//   ....[16]....
        /*00e4*/ 	.word	0x00005910


	//   ....[17]....
        /*00e8*/ 	.word	0x00005920


	//   ....[18]....
        /*00ec*/ 	.word	0x00005a10


	//   ....[19]....
        /*00f0*/ 	.word	0x00005a30


	//   ....[20]....
        /*00f4*/ 	.word	0x00005a40


	//   ....[21]....
        /*00f8*/ 	.word	0x00005a50


	//   ....[22]....
        /*00fc*/ 	.word	0x00005c90


	//   ....[23]....
        /*0100*/ 	.word	0x00005cc0


	//   ....[24]....
        /*0104*/ 	.word	0x00005ce0


	//   ....[25]....
        /*0108*/ 	.word	0x00005cf0


	//   ....[26]....
        /*010c*/ 	.word	0x00006d50


	//----- nvinfo : EIATTR_EXIT_INSTR_OFFSETS
	.align		4
.L_1329:
        /*0110*/ 	.byte	0x04, 0x1c
        /*0112*/ 	.short	(.L_1331 - .L_1330)


	//   ....[0]....
.L_1330:
        /*0114*/ 	.word	0x00000170


	//   ....[1]....
        /*0118*/ 	.word	0x00007440


	//----- nvinfo : EIATTR_MAX_THREADS
	.align		4
.L_1331:
        /*011c*/ 	.byte	0x04, 0x05
        /*011e*/ 	.short	(.L_1333 - .L_1332)
.L_1332:
        /*0120*/ 	.word	0x00000040
        /*0124*/ 	.word	0x00000001
        /*0128*/ 	.word	0x00000001


	//----- nvinfo : EIATTR_CRS_STACK_SIZE
	.align		4
.L_1333:
        /*012c*/ 	.byte	0x04, 0x1e
        /*012e*/ 	.short	(.L_1335 - .L_1334)
.L_1334:
        /*0130*/ 	.word	0x00000000


	//----- nvinfo : EIATTR_CBANK_PARAM_SIZE
	.align		4
.L_1335:
        /*0134*/ 	.byte	0x03, 0x19
        /*0136*/ 	.short	0x0118


	//----- nvinfo : EIATTR_PARAM_CBANK
	.align		4
        /*0138*/ 	.byte	0x04, 0x0a
        /*013a*/ 	.short	(.L_1337 - .L_1336)
	.align		4
.L_1336:
        /*013c*/ 	.word	index@(.nv.constant0._Z25selective_scan_fwd_kernelI32Selective_Scan_fwd_kernel_traitsILi64ELi16ELi1ELb0ELb0ELb0ELb0EN3c108BFloat16ENS1_7complexIfEEEEv13SSMParamsBase)
        /*0140*/ 	.short	0x0210
        /*0142*/ 	.short	0x0118


	//----- nvinfo : EIATTR_SW_WAR
	.align		4
.L_1337:
        /*0144*/ 	.byte	0x04, 0x36
        /*0146*/ 	.short	(.L_1339 - .L_1338)
.L_1338:
        /*0148*/ 	.word	0x00000008
.L_1339:


//--------------------- .nv.info._Z25selective_scan_fwd_kernelI32Selective_Scan_fwd_kernel_traitsILi64ELi16ELi1ELb0ELb0ELb0ELb1EN3c108BFloat16ENS1_7complexIfEEEEv13SSMParamsBase --------------------------
	.section	.nv.info._Z25selective_scan_fwd_kernelI32Selective_Scan_fwd_kernel_traitsILi64ELi16ELi1ELb0ELb0ELb0ELb1EN3c108BFloat16ENS1_7complexIfEEEEv13SSMParamsBase,"",@"SHT_CUDA_INFO"
	.sectionflags	@""
	.align	4


	//----- nvinfo : EIATTR_CUDA_API_VERSION
	.align		4
        /*0000*/ 	.byte	0x04, 0x37
        /*0002*/ 	.short	(.L_1341 - .L_1340)
.L_1340:
        /*0004*/ 	.word	0x00000082


	//----- nvinfo : EIATTR_KPARAM_INFO
	.align		4
.L_1341:
        /*0008*/ 	.byte	0x04, 0x17
        /*000a*/ 	.short	(.L_1343 - .L_1342)
.L_1342:
        /*000c*/ 	.word	0x00000000
        /*0010*/ 	.short	0x0000
        /*0012*/ 	.short	0x0000
        /*0014*/ 	.byte	0x00, 0xf0, 0x61, 0x04


	//----- nvinfo : EIATTR_SPARSE_MMA_MASK
	.align		4
.L_1343:
        /*0018*/ 	.byte	0x03, 0x50
        /*001a*/ 	.short	0x0000


	//----- nvinfo : EIATTR_MAXREG_COUNT
	.align		4
        /*001c*/ 	.byte	0x03, 0x1b
        /*001e*/ 	.short	0x00a8


	//----- nvinfo : EIATTR_NUM_BARRIERS
	.align		4
        /*0020*/ 	.byte	0x02, 0x4c
        /*0022*/ 	.byte	0x01
	.zero		1


	//----- nvinfo : EIATTR_MERCURY_ISA_VERSION
	.align		4
        /*0024*/ 	.byte	0x03, 0x5f
        /*0026*/ 	.short	0x0101


	//----- nvinfo : EIATTR_COOP_GROUP_MASK_REGIDS
	.align		4
        /*0028*/ 	.byte	0x04, 0x29
        /*002a*/ 	.short	(.L_1345 - .L_1344)


	//   ....[0]....
.L_1344:
        /*002c*/ 	.word	0xffffffff


	//   ....[1]....
        /*0030*/ 	.word	0xffffffff


	//   ....[2]....
        /*0034*/ 	.word	0xffffffff


	//   ....[3]....
        /*0038*/ 	.word	0xffffffff


	//   ....[4]....
        /*003c*/ 	.word	0xffffffff


	//   ....[5]....
        /*0040*/ 	.word	0xffffffff


	//   ....[6]....
        /*0044*/ 	.word	0xffffffff


	//   ....[7]....
        /*0048*/ 	.word	0xffffffff


	//   ....[8]....
        /*004c*/ 	.word	0xffffffff


	//   ....[9]....
        /*0050*/ 	.word	0xffffffff


	//   ....[10]....
        /*0054*/ 	.word	0xffffffff


	//   ....[11]....
        /*0058*/ 	.word	0xffffffff


	//   ....[12]....
        /*005c*/ 	.word	0xffffffff


	//   ....[13]....
        /*0060*/ 	.word	0xffffffff


	//   ....[14]....
        /*0064*/ 	.word	0xffffffff


	//   ....[15]....
        /*0068*/ 	.word	0xffffffff


	//   ....[16]....
        /*006c*/ 	.word	0xffffffff


	//   ....[17]....
        /*0070*/ 	.word	0xffffffff


	//   ....[18]....
        /*0074*/ 	.word	0xffffffff


	//   ....[19]....
        /*0078*/ 	.word	0xffffffff


	//   ....[20]....
        /*007c*/ 	.word	0xffffffff


	//   ....[21]....
        /*0080*/ 	.word	0xffffffff


	//   ....[22]....
        /*0084*/ 	.word	0xffffffff


	//   ....[23]....
        /*0088*/ 	.word	0xffffffff


	//   ....[24]....
        /*008c*/ 	.word	0xffffffff


	//   ....[25]....
        /*0090*/ 	.word	0xffffffff


	//   ....[26]....
        /*0094*/ 	.word	0xffffffff


	//   ....[27]....
        /*0098*/ 	.word	0xffffffff


	//   ....[28]....
        /*009c*/ 	.word	0xffffffff


	//----- nvinfo : EIATTR_COOP_GROUP_INSTR_OFFSETS
	.align		4
.L_1345:
        /*00a0*/ 	.byte	0x04, 0x28
        /*00a2*/ 	.short	(.L_1347 - .L_1346)


	//   ....[0]....
.L_1346:
        /*00a4*/ 	.word	0x00000ce0


	//   ....[1]....
        /*00a8*/ 	.word	0x000011c0


	//   ....[2]....
        /*00ac*/ 	.word	0x00005560


	//   ....[3]....
        /*00b0*/ 	.word	0x00005580


	//   ....[4]....
        /*00b4*/ 	.word	0x00005590


	//   ....[5]....
        /*00b8*/ 	.word	0x000055a0


	//   ....[6]....
        /*00bc*/ 	.word	0x00005670


	//   ....[7]....
        /*00c0*/ 	.word	0x00005680


	//   ....[8]....
        /*00c4*/ 	.word	0x00005690


	//   ....[9]....
        /*00c8*/ 	.word	0x000056a0


	//   ....[10]....
        /*00cc*/ 	.word	0x00005770


	//   ....[11]....
        /*00d0*/ 	.word	0x00005780


	//   ....[12]....
        /*00d4*/ 	.word	0x00005790


	//   ....[13]....
        /*00d8*/ 	.word	0x000057a0


	//   ....[14]....
        /*00dc*/ 	.word	0x00005870


	//   ....[15]....
        /*00e0*/ 	.word	0x00005880


	//   ....[16]....
        /*00e4*/ 	.word	0x00005890


	//   ....[17]....
        /*00e8*/ 	.word	0x000058a0


	//   ....[18]....
        /*00ec*/ 	.word	0x000059a0


	//   ....[19]....
        /*00f0*/ 	.word	0x000059b0


	//   ....[20]....
        /*00f4*/ 	.word	0x000059c0


	//   ....[21]....
        /*00f8*/ 	.word	0x000059d0


	//   ....[22]....
        /*00fc*/ 	.word	0x00005c00


	//   ....[23]....
        /*0100*/ 	.word	0x00005c30


	//   ....[24]....
        /*0104*/ 	.word	0x00005c50


	//   ....[25]....
        /*0108*/ 	.word	0x00005c60


	//   ....[26]....
        /*010c*/ 	.word	0x00006d50


	//   ....[27]....
        /*0110*/ 	.word	0x00007a60


	//   ....[28]....
        /*0114*/ 	.word	0x00008640


	//----- nvinfo : EIATTR_EXIT_INSTR_OFFSETS
	.align		4
.L_1347:
        /*0118*/ 	.byte	0x04, 0x1c
        /*011a*/ 	.short	(.L_1349 - .L_1348)


	//   ....[0]....
.L_1348:
        /*011c*/ 	.word	0x00000180


	//   ....[1]....
        /*0120*/ 	.word	0x00008be0


	//----- nvinfo : EIATTR_MAX_THREADS
	.align		4
.L_1349:
        /*0124*/ 	.byte	0x04, 0x05
        /*0126*/ 	.short	(.L_1351 - .L_1350)
.L_1350:
        /*0128*/ 	.word	0x00000040
        /*012c*/ 	.word	0x00000001
        /*0130*/ 	.word	0x00000001


	//----- nvinfo : EIATTR_CRS_STACK_SIZE
	.align		4
.L_1351:
        /*0134*/ 	.byte	0x04, 0x1e
        /*0136*/ 	.short	(.L_1353 - .L_1352)
.L_1352:
        /*0138*/ 	.word	0x00000000


	//----- nvinfo : EIATTR_CBANK_PARAM_SIZE
	.align		4
.L_1353:
        /*013c*/ 	.byte	0x03, 0x19
        /*013e*/ 	.short	0x0118


	//----- nvinfo : EIATTR_PARAM_CBANK
	.align		4
        /*0140*/ 	.byte	0x04, 0x0a
        /*0142*/ 	.short	(.L_1355 - .L_1354)
	.align		4
.L_1354:
        /*0144*/ 	.word	index@(.nv.constant0._Z25selective_scan_fwd_kernelI32Selective_Scan_fwd_kernel_traitsILi64ELi16ELi1ELb0ELb0ELb0ELb1EN3c108BFloat16ENS1_7complexIfEEEEv13SSMParamsBase)
        /*0148*/ 	.short	0x0210
        /*014a*/ 	.short	0x0118


	//----- nvinfo : EIATTR_SW_WAR
	.align		4
.L_1355:
        /*014c*/ 	.byte	0x04, 0x36
        /*014e*/ 	.short	(.L_1357 - .L_1356)
.L_1356:
        /*0150*/ 	.word	0x00000008
.L_1357:


//--------------------- .nv.info._Z25selective_scan_fwd_kernelI32Selective_Scan_fwd_kernel_traitsILi64ELi16ELi1ELb0ELb0ELb1ELb0EN3c108BFloat16ENS1_7complexIfEEEEv13SSMParamsBase --------------------------
	.section	.nv.info._Z25selective_scan_fwd_kernelI32Selective_Scan_fwd_kernel_traitsILi64ELi16ELi1ELb0ELb0ELb1ELb0EN3c108BFloat16ENS1_7complexIfEEEEv13SSMParamsBase,"",@"SHT_CUDA_INFO"
	.sectionflags	@""
	.align	4


	//----- nvinfo : EIATTR_CUDA_API_VERSION
	.align		4
        /*0000*/ 	.byte	0x04, 0x37
        /*0002*/ 	.short	(.L_1359 - .L_1358)
.L_1358:
        /*0004*/ 	.word	0x00000082


	//----- nvinfo : EIATTR_KPARAM_INFO
	.align		4
.L_1359:
        /*0008*/ 	.byte	0x04, 0x17
        /*000a*/ 	.short	(.L_1361 - .L_1360)
.L_1360:
        /*000c*/ 	.word	0x00000000
        /*0010*/ 	.short	0x0000
        /*0012*/ 	.short	0x0000
        /*0014*/ 	.byte	0x00, 0xf0, 0x61, 0x04


	//----- nvinfo : EIATTR_SPARSE_MMA_MASK
	.align		4
.L_1361:
        /*0018*/ 	.byte	0x03, 0x50
        /*001a*/ 	.short	0x0000


	//----- nvinfo : EIATTR_MAXREG_COUNT
	.align		4
        /*001c*/ 	.byte	0x03, 0x1b
        /*001e*/ 	.short	0x00a8


	//----- nvinfo : EIATTR_NUM_BARRIERS
	.align		4
        /*0020*/ 	.byte	0x02, 0x4c
        /*0022*/ 	.byte	0x01
	.zero		1


	//----- nvinfo : EIATTR_ANNOTATIONS
	.align		4
        /*0024*/ 	.byte	0x04, 0x55
        /*0026*/ 	.short	(.L_1363 - .L_1362)


	//   ....[0]....
.L_1362:
        /* <DEDUP_REMOVED lines=11> */


	//----- nvinfo : EIATTR_MERCURY_ISA_VERSION
	.align		4
.L_1363:
        /*00c8*/ 	.byte	0x03, 0x5f
        /*00ca*/ 	.short	0x0101


	//----- nvinfo : EIATTR_INT_WARP_WIDE_INSTR_OFFSETS
	.align		4
        /*00cc*/ 	.byte	0x04, 0x31
        /*00ce*/ 	.short	(.L_1365 - .L_1364)


	//   ....[0]....
.L_1364:
        /*00d0*/ 	.word	0x00006e40


	//----- nvinfo : EIATTR_COOP_GROUP_MASK_REGIDS
	.align		4
.L_1365:
        /*00d4*/ 	.byte	0x04, 0x29
        /*00d6*/ 	.short	(.L_1367 - .L_1366)


	//   ....[0]....
.L_1366:
        /*00d8*/ 	.word	0xffffffff


	//   ....[1]....
        /*00dc*/ 	.word	0xffffffff


	//   ....[2]....
        /*00e0*/ 	.word	0xffffffff


	//   ....[3]....
        /*00e4*/ 	.word	0xffffffff


	//   ....[4]....
        /*00e8*/ 	.word	0xffffffff


	//   ....[5]....
        /*00ec*/ 	.word	0xffffffff


	//   ....[6]....
        /*00f0*/ 	.word	0xffffffff


	//   ....[7]....
        /*00f4*/ 	.word	0xffffffff


	//   ....[8]....
        /*00f8*/ 	.word	0xffffffff


	//   ....[9]....
        /*00fc*/ 	.word	0xffffffff


	//   ....[10]....
        /*0100*/ 	.word	0xffffffff


	//   ....[11]....
        /*0104*/ 	.word	0xffffffff


	//   ....[12]....
        /*0108*/ 	.word	0xffffffff


	//   ....[13]....
        /*010c*/ 	.word	0xffffffff


	//   ....[14]....
        /*0110*/ 	.word	0xffffffff


	//   ....[15]....
        /*0114*/ 	.word	0xffffffff


	//   ....[16]....
        /*0118*/ 	.word	0xffffffff


	//   ....[17]....
        /*011c*/ 	.word	0xffffffff


	//   ....[18]....
        /*0120*/ 	.word	0xffffffff


	//   ....[19]....
        /*0124*/ 	.word	0xffffffff


	//   ....[20]....
        /*0128*/ 	.word	0xffffffff


	//   ....[21]....
        /*012c*/ 	.word	0xffffffff


	//   ....[22]....
        /*0130*/ 	.word	0xffffffff


	//   ....[23]....
        /*0134*/ 	.word	0xffffffff


	//   ....[24]....
        /*0138*/ 	.word	0xffffffff


	//   ....[25]....
        /*013c*/ 	.word	0xffffffff


	//   ....[26]....
        /*0140*/ 	.word	0xffffffff


	//   ....[27]....
        /*0144*/ 	.word	0xffffffff


	//----- nvinfo : EIATTR_COOP_GROUP_INSTR_OFFSETS
	.align		4
.L_1367:
        /*0148*/ 	.byte	0x04, 0x28
        /*014a*/ 	.short	(.L_1369 - .L_1368)


	//   ....[0]....
.L_1368:
        /*014c*/ 	.word	0x00001080


	//   ....[1]....
        /*0150*/ 	.word	0x000015f0


	//   ....[2]....
        /*0154*/ 	.word	0x00006870


	//   ....[3]....
        /*0158*/ 	.word	0x000068c0


	//   ....[4]....
        /*015c*/ 	.word	0x000068d0


	//   ....[5]....
        /*0160*/ 	.word	0x000068e0


	//   ....[6]....
        /*0164*/ 	.word	0x00006a70


	//   ....[7]....
        /*0168*/ 	.word	0x00006a90


	//   ....[8]....
        /*016c*/ 	.word	0x00006aa0


	//   ....[9]....
        /*0170*/ 	.word	0x00006ab0


	//   ....[10]....
        /*0174*/ 	.word	0x00006b80


	//   ....[11]....
        /*0178*/ 	.word	0x00006b90


	//   ....[12]....
        /*017c*/ 	.word	0x00006ba0


	//   ....[13]....
        /*0180*/ 	.word	0x00006bb0


	//   ....[14]....
        /*0184*/ 	.word	0x00006c80


	//   ....[15]....
        /*0188*/ 	.word	0x00006c90


	//   ....[16]....
        /*018c*/ 	.word	0x00006ca0


	//   ....[17]....
        /*0190*/ 	.word	0x00006cb0


	//   ....[18]....
        /*0194*/ 	.word	0x00006d80


	//   ....[19]....
        /*0198*/ 	.word	0x00006d90


	//   ....[20]....
        /*019c*/ 	.word	0x00006da0


	//   ....[21]....
        /*01a0*/ 	.word	0x00006db0


	//   ....[22]....
        /*01a4*/ 	.word	0x00006fd0


	//   ....[23]....
        /*01a8*/ 	.word	0x00007250


	//   ....[24]....
        /*01ac*/ 	.word	0x00007270


	//   ....[25]....
        /*01b0*/ 	.word	0x00007340


	//   ....[26]....
        /*01b4*/ 	.word	0x00007360


	//   ....[27]....
        /*01b8*/ 	.word	0x00008a00


	//----- nvinfo : EIATTR_EXIT_INSTR_OFFSETS
	.align		4
.L_1369:
        /*01bc*/ 	.byte	0x04, 0x1c
        /*01be*/ 	.short	(.L_1371 - .L_1370)


	//   ....[0]....
.L_1370:
        /*01c0*/ 	.word	0x00000530


	//   ....[1]....
        /*01c4*/ 	.word	0x00009180


	//----- nvinfo : EIATTR_MAX_THREADS
	.align		4
.L_1371:
        /*01c8*/ 	.byte	0x04, 0x05
        /*01ca*/ 	.short	(.L_1373 - .L_1372)
.L_1372:
        /*01cc*/ 	.word	0x00000040
        /*01d0*/ 	.word	0x00000001
        /*01d4*/ 	.word	0x00000001


	//----- nvinfo : EIATTR_CRS_STACK_SIZE
	.align		4
.L_1373:
        /*01d8*/ 	.byte	0x04, 0x1e
        /*01da*/ 	.short	(.L_1375 - .L_1374)
.L_1374:
        /*01dc*/ 	.word	0x00000000


	//----- nvinfo : EIATTR_CBANK_PARAM_SIZE
	.align		4
.L_1375:
        /*01e0*/ 	.byte	0x03, 0x19
        /*01e2*/ 	.short	0x0118


	//----- nvinfo : EIATTR_PARAM_CBANK
	.align		4
        /*01e4*/ 	.byte	0x04, 0x0a
        /*01e6*/ 	.short	(.L_1377 - .L_1376)
	.align		4
.L_1376:
        /*01e8*/ 	.word	index@(.nv.constant0._Z25selective_scan_fwd_kernelI32Selective_Scan_fwd_kernel_traitsILi64ELi16ELi1ELb0ELb0ELb1ELb0EN3c108BFloat16ENS1_7complexIfEEEEv13SSMParamsBase)
        /*01ec*/ 	.short	0x0210
        /*01ee*/ 	.short	0x0118


	//----- nvinfo : EIATTR_SW_WAR
	.align		4
.L_1377:
        /*01f0*/ 	.byte	0x04, 0x36
        /*01f2*/ 	.short	(.L_1379 - .L_1378)
.L_1378:
        /*01f4*/ 	.word	0x00000008
.L_1379:


//--------------------- .nv.info._Z25selective_scan_fwd_kernelI32Selective_Scan_fwd_kernel_traitsILi64ELi16ELi1ELb0ELb0ELb1ELb1EN3c108BFloat16ENS1_7complexIfEEEEv13SSMParamsBase --------------------------
	.section	.nv.info._Z25selective_scan_fwd_kernelI32Selective_Scan_fwd_kernel_traitsILi64ELi16ELi1ELb0ELb0ELb1ELb1EN3c108BFloat16ENS1_7complexIfEEEEv13SSMParamsBase,"",@"SHT_CUDA_INFO"
	.sectionflags	@""
	.align	4


	//----- nvinfo : EIATTR_CUDA_API_VERSION
	.align		4
        /*0000*/ 	.byte	0x04, 0x37
        /*0002*/ 	.short	(.L_1381 - .L_1380)
.L_1380:
        /*0004*/ 	.word	0x00000082


	//----- nvinfo : EIATTR_KPARAM_INFO
	.align		4
.L_1381:
        /*0008*/ 	.byte	0x04, 0x17
        /*000a*/ 	.short	(.L_1383 - .L_1382)
.L_1382:
        /*000c*/ 	.word	0x00000000
        /*0010*/ 	.short	0x0000
        /*0012*/ 	.short	0x0000
        /*0014*/ 	.byte	0x00, 0xf0, 0x61, 0x04


	//----- nvinfo : EIATTR_SPARSE_MMA_MASK
	.align		4
.L_1383:
        /*0018*/ 	.byte	0x03, 0x50
        /*001a*/ 	.short	0x0000


	//----- nvinfo : EIATTR_MAXREG_COUNT
	.align		4
        /*001c*/ 	.byte	0x03, 0x1b
        /*001e*/ 	.short	0x00a8


	//----- nvinfo : EIATTR_NUM_BARRIERS
	.align		4
        /*0020*/ 	.byte	0x02, 0x4c
        /*0022*/ 	.byte	0x01
	.zero		1


	//----- nvinfo : EIATTR_ANNOTATIONS
	.align		4
        /*0024*/ 	.byte	0x04, 0x55
        /*0026*/ 	.short	(.L_1385 - .L_1384)


	//   ....[0]....
.L_1384:
        /* <DEDUP_REMOVED lines=11> */


	//----- nvinfo : EIATTR_MERCURY_ISA_VERSION
	.align		4
.L_1385:
        /*00c8*/ 	.byte	0x03, 0x5f
        /*00ca*/ 	.short	0x0101


	//----- nvinfo : EIATTR_INT_WARP_WIDE_INSTR_OFFSETS
	.align		4
        /*00cc*/ 	.byte	0x04, 0x31
        /*00ce*/ 	.short	(.L_1387 - .L_1386)


	//   ....[0]....
.L_1386:
        /*00d0*/ 	.word	0x00006e40


	//----- nvinfo : EIATTR_COOP_GROUP_MASK_REGIDS
	.align		4
.L_1387:
        /*00d4*/ 	.byte	0x04, 0x29
        /*00d6*/ 	.short	(.L_1389 - .L_1388)


	//   ....[0]....
.L_1388:
        /*00d8*/ 	.word	0xffffffff


	//   ....[1]....
        /*00dc*/ 	.word	0xffffffff


	//   ....[2]....
        /*00e0*/ 	.word	0xffffffff


	//   ....[3]....
        /*00e4*/ 	.word	0xffffffff


	//   ....[4]....
        /*00e8*/ 	.word	0xffffffff


	//   ....[5]....
        /*00ec*/ 	.word	0xffffffff


	//   ....[6]....
        /*00f0*/ 	.word	0xffffffff


	//   ....[7]....
        /*00f4*/ 	.word	0xffffffff


	//   ....[8]....
        /*00f8*/ 	.word	0xffffffff


	//   ....[9]....
        /*00fc*/ 	.word	0xffffffff


	//   ....[10]....
        /*0100*/ 	.word	0xffffffff


	//   ....[11]....
        /*0104*/ 	.word	0xffffffff


	//   ....[12]....
        /*0108*/ 	.word	0xffffffff


	//   ....[13]....
        /*010c*/ 	.word	0xffffffff


	//   ....[14]....
        /*0110*/ 	.word	0xffffffff


	//   ....[15]....
        /*0114*/ 	.word	0xffffffff


	//   ....[16]....
        /*0118*/ 	.word	0xffffffff


	//   ....[17]....
        /*011c*/ 	.word	0xffffffff


	//   ....[18]....
        /*0120*/ 	.word	0xffffffff


	//   ....[19]....
        /*0124*/ 	.word	0xffffffff


	//   ....[20]....
        /*0128*/ 	.word	0xffffffff


	//   ....[21]....
        /*012c*/ 	.word	0xffffffff


	//   ....[22]....
        /*0130*/ 	.word	0xffffffff


	//   ....[23]....
        /*0134*/ 	.word	0xffffffff


	//   ....[24]....
        /*0138*/ 	.word	0xffffffff


	//   ....[25]....
        /*013c*/ 	.word	0xffffffff


	//   ....[26]....
        /*0140*/ 	.word	0xffffffff


	//   ....[27]....
        /*0144*/ 	.word	0xffffffff


	//   ....[28]....
        /*0148*/ 	.word	0xffffffff


	//   ....[29]....
        /*014c*/ 	.word	0xffffffff


	//----- nvinfo : EIATTR_COOP_GROUP_INSTR_OFFSETS
	.align		4
.L_1389:
        /*0150*/ 	.byte	0x04, 0x28
        /*0152*/ 	.short	(.L_1391 - .L_1390)


	//   ....[0]....
.L_1390:
        /*0154*/ 	.word	0x00001080


	//   ....[1]....
        /*0158*/ 	.word	0x000015f0


	//   ....[2]....
        /*015c*/ 	.word	0x00006870


	//   ....[3]....
        /*0160*/ 	.word	0x000068c0


	//   ....[4]....
        /*0164*/ 	.word	0x000068d0


	//   ....[5]....
        /*0168*/ 	.word	0x000068e0


	//   ....[6]....
        /*016c*/ 	.word	0x00006a70


	//   ....[7]....
        /*0170*/ 	.word	0x00006a90


	//   ....[8]....
        /*0174*/ 	.word	0x00006aa0


	//   ....[9]....
        /*0178*/ 	.word	0x00006ab0


	//   ....[10]....
        /*017c*/ 	.word	0x00006b80


	//   ....[11]....
        /*0180*/ 	.word	0x00006b90


	//   ....[12]....
        /*0184*/ 	.word	0x00006ba0


	//   ....[13]....
        /*0188*/ 	.word	0x00006bb0


	//   ....[14]....
        /*018c*/ 	.word	0x00006c80


	//   ....[15]....
        /*0190*/ 	.word	0x00006c90


	//   ....[16]....
        /*0194*/ 	.word	0x00006ca0


	//   ....[17]....
        /*0198*/ 	.word	0x00006cb0


	//   ....[18]....
        /*019c*/ 	.word	0x00006d80


	//   ....[19]....
        /*01a0*/ 	.word	0x00006d90


	//   ....[20]....
        /*01a4*/ 	.word	0x00006da0


	//   ....[21]....
        /*01a8*/ 	.word	0x00006db0


	//   ....[22]....
        /*01ac*/ 	.word	0x00006fd0


	//   ....[23]....
        /*01b0*/ 	.word	0x00007250


	//   ....[24]....
        /*01b4*/ 	.word	0x00007270


	//   ....[25]....
        /*01b8*/ 	.word	0x00007340


	//   ....[26]....
        /*01bc*/ 	.word	0x00007360


	//   ....[27]....
        /*01c0*/ 	.word	0x00008b10


	//   ....[28]....
        /*01c4*/ 	.word	0x000097f0


	//   ....[29]....
        /*01c8*/ 	.word	0x0000a430


	//----- nvinfo : EIATTR_EXIT_INSTR_OFFSETS
	.align		4
.L_1391:
        /*01cc*/ 	.byte	0x04, 0x1c
        /*01ce*/ 	.short	(.L_1393 - .L_1392)


	//   ....[0]....
.L_1392:
        /*01d0*/ 	.word	0x00000530


	//   ....[1]....
        /*01d4*/ 	.word	0x0000aa50


	//----- nvinfo : EIATTR_MAX_THREADS
	.align		4
.L_1393:
        /*01d8*/ 	.byte	0x04, 0x05
        /*01da*/ 	.short	(.L_1395 - .L_1394)
.L_1394:
        /*01dc*/ 	.word	0x00000040
        /*01e0*/ 	.word	0x00000001
        /*01e4*/ 	.word	0x00000001


	//----- nvinfo : EIATTR_CRS_STACK_SIZE
	.align		4
.L_1395:
        /*01e8*/ 	.byte	0x04, 0x1e
        /*01ea*/ 	.short	(.L_1397 - .L_1396)
.L_1396:
        /*01ec*/ 	.word	0x00000000


	//----- nvinfo : EIATTR_CBANK_PARAM_SIZE
	.align		4
.L_1397:
        /*01f0*/ 	.byte	0x03, 0x19
        /*01f2*/ 	.short	0x0118


	//----- nvinfo : EIATTR_PARAM_CBANK
	.align		4
        /*01f4*/ 	.byte	0x04, 0x0a
        /*01f6*/ 	.short	(.L_1399 - .L_1398)
	.align		4
.L_1398:
        /*01f8*/ 	.word	index@(.nv.constant0._Z25selective_scan_fwd_kernelI32Selective_Scan_fwd_kernel_traitsILi64ELi16ELi1ELb0ELb0ELb1ELb1EN3c108BFloat16ENS1_7complexIfEEEEv13SSMParamsBase)
        /*01fc*/ 	.short	0x0210
        /*01fe*/ 	.short	0x0118


	//----- nvinfo : EIATTR_SW_WAR
	.align		4
.L_1399:
        /*0200*/ 	.byte	0x04, 0x36
        /*0202*/ 	.short	(.L_1401 - .L_1400)
.L_1400:
        /*0204*/ 	.word	0x00000008
.L_1401:


//--------------------- .nv.info._Z25selective_scan_fwd_kernelI32Selective_Scan_fwd_kernel_traitsILi64ELi16ELi1ELb0ELb1ELb0ELb0EN3c108BFloat16ENS1_7complexIfEEEEv13SSMParamsBase --------------------------
	.section	.nv.info._Z25selective_scan_fwd_kernelI32Selective_Scan_fwd_kernel_traitsILi64ELi16ELi1ELb0ELb1ELb0ELb0EN3c108BFloat16ENS1_7complexIfEEEEv13SSMParamsBase,"",@"SHT_CUDA_INFO"
	.sectionflags	@""
	.align	4


	//----- nvinfo : EIATTR_CUDA_API_VERSION
	.align		4
        /*0000*/ 	.byte	0x04, 0x37
        /*0002*/ 	.short	(.L_1403 - .L_1402)
.L_1402:
        /*0004*/ 	.word	0x00000082


	//----- nvinfo : EIATTR_KPARAM_INFO
	.align		4
.L_1403:
        /*0008*/ 	.byte	0x04, 0x17
        /*000a*/ 	.short	(.L_1405 - .L_1404)
.L_1404:
        /*000c*/ 	.word	0x00000000
        /*0010*/ 	.short	0x0000
        /*0012*/ 	.short	0x0000
        /*0014*/ 	.byte	0x00, 0xf0, 0x61, 0x04


	//----- nvinfo : EIATTR_SPARSE_MMA_MASK
	.align		4
.L_1405:
        /*0018*/ 	.byte	0x03, 0x50
        /*001a*/ 	.short	0x0000


	//----- nvinfo : EIATTR_MAXREG_COUNT
	.align		4
        /*001c*/ 	.byte	0x03, 0x1b
        /*001e*/ 	.short	0x00a8


	//----- nvinfo : EIATTR_NUM_BARRIERS
	.align		4
        /*0020*/ 	.byte	0x02, 0x4c
        /*0022*/ 	.byte	0x01
	.zero		1


	//----- nvinfo : EIATTR_MERCURY_ISA_VERSION
	.align		4
        /*0024*/ 	.byte	0x03, 0x5f
        /*0026*/ 	.short	0x0101


	//----- nvinfo : EIATTR_INT_WARP_WIDE_INSTR_OFFSETS
	.align		4
        /*0028*/ 	.byte	0x04, 0x31
        /*002a*/ 	.short	(.L_1407 - .L_1406)


	//   ....[0]....
.L_1406:
        /*002c*/ 	.word	0x00007510


	//----- nvinfo : EIATTR_COOP_GROUP_MASK_REGIDS
	.align		4
.L_1407:
        /*0030*/ 	.byte	0x04, 0x29
        /*0032*/ 	.short	(.L_1409 - .L_1408)


	//   ....[0]....
.L_1408:
        /*0034*/ 	.word	0xffffffff


	//   ....[1]....
        /*0038*/ 	.word	0xffffffff


	//   ....[2]....
        /*003c*/ 	.word	0xffffffff


	//   ....[3]....
        /*0040*/ 	.word	0xffffffff


	//   ....[4]....
        /*0044*/ 	.word	0xffffffff


	//   ....[5]....
        /*0048*/ 	.word	0xffffffff


	//   ....[6]....
        /*004c*/ 	.word	0xffffffff


	//   ....[7]....
        /*0050*/ 	.word	0xffffffff


	//   ....[8]....
        /*0054*/ 	.word	0xffffffff


	//   ....[9]....
        /*0058*/ 	.word	0xffffffff


	//   ....[10]....
        /*005c*/ 	.word	0xffffffff


	//   ....[11]....
        /*0060*/ 	.word	0xffffffff


	//   ....[12]....
        /*0064*/ 	.word	0xffffffff


	//   ....[13]....
        /*0068*/ 	.word	0xffffffff


	//   ....[14]....
        /*006c*/ 	.word	0xffffffff


	//   ....[15]....
        /*0070*/ 	.word	0xffffffff


	//   ....[16]....
        /*0074*/ 	.word	0xffffffff


	//   ....[17]....
        /*0078*/ 	.word	0xffffffff


	//   ....[18]....
        /*007c*/ 	.word	0xffffffff


	//   ....[19]....
        /*0080*/ 	.word	0xffffffff


	//   ....[20]....
        /*0084*/ 	.word	0xffffffff


	//   ....[21]....
        /*0088*/ 	.word	0xffffffff


	//   ....[22]....
        /*008c*/ 	.word	0xffffffff


	//   ....[23]....
        /*0090*/ 	.word	0xffffffff


	//   ....[24]....
        /*0094*/ 	.word	0xffffffff


	//   ....[25]....
        /*0098*/ 	.word	0xffffffff


	//   ....[26]....
        /*009c*/ 	.word	0xffffffff


	//   ....[27]....
        /*00a0*/ 	.word	0xffffffff


	//----- nvinfo : EIATTR_COOP_GROUP_INSTR_OFFSETS
	.align		4
.L_1409:
        /*00a4*/ 	.byte	0x04, 0x28
        /*00a6*/ 	.short	(.L_1411 - .L_1410)


	//   ....[0]....
.L_1410:
        /*00a8*/ 	.word	0x00001080


	//   ....[1]....
        /*00ac*/ 	.word	0x000014d0


	//   ....[2]....
        /*00b0*/ 	.word	0x00005310


	//   ....[3]....
        /*00b4*/ 	.word	0x00006fe0


	//   ....[4]....
        /*00b8*/ 	.word	0x00007010


	//   ....[5]....
        /*00bc*/ 	.word	0x00007050


	//   ....[6]....
        /*00c0*/ 	.word	0x00007060


	//   ....[7]....
        /*00c4*/ 	.word	0x000070f0


	//   ....[8]....
        /*00c8*/ 	.word	0x00007120


	//   ....[9]....
        /*00cc*/ 	.word	0x00007150


	//   ....[10]....
        /*00d0*/ 	.word	0x00007160


	//   ....[11]....
        /*00d4*/ 	.word	0x000071f0


	//   ....[12]....
        /*00d8*/ 	.word	0x00007220


	//   ....[13]....
        /*00dc*/ 	.word	0x00007250


	//   ....[14]....
        /*00e0*/ 	.word	0x00007260


	//   ....[15]....
        /*00e4*/ 	.word	0x00007310


	//   ....[16]....
        /*00e8*/ 	.word	0x00007330


	//   ....[17]....
        /*00ec*/ 	.word	0x00007350


	//   ....[18]....
        /*00f0*/ 	.word	0x00007360


	//   ....[19]....
        /*00f4*/ 	.word	0x00007410


	//   ....[20]....
        /*00f8*/ 	.word	0x00007430


	//   ....[21]....
        /*00fc*/ 	.word	0x00007450


	//   ....[22]....
        /*0100*/ 	.word	0x00007460


	//   ....[23]....
        /*0104*/ 	.word	0x00007620


	//   ....[24]....
        /*0108*/ 	.word	0x00007640


	//   ....[25]....
        /*010c*/ 	.word	0x000076a0


	//   ....[26]....
        /*0110*/ 	.word	0x00007710


	//   ....[27]....
        /*0114*/ 	.word	0x00008730


	//----- nvinfo : EIATTR_EXIT_INSTR_OFFSETS
	.align		4
.L_1411:
        /*0118*/ 	.byte	0x04, 0x1c
        /*011a*/ 	.short	(.L_1413 - .L_1412)


	//   ....[0]....
.L_1412:
        /*011c*/ 	.word	0x000004b0


	//   ....[1]....
        /*0120*/ 	.word	0x00008eb0


	//----- nvinfo : EIATTR_MAX_THREADS
	.align		4
.L_1413:
        /*0124*/ 	.byte	0x04, 0x05
        /*0126*/ 	.short	(.L_1415 - .L_1414)
.L_1414:
        /*0128*/ 	.word	0x00000040
        /*012c*/ 	.word	0x00000001
        /*0130*/ 	.word	0x00000001


	//----- nvinfo : EIATTR_CRS_STACK_SIZE
	.align		4
.L_1415:
        /*0134*/ 	.byte	0x04, 0x1e
        /*0136*/ 	.short	(.L_1417 - .L_1416)
.L_1416:
        /*0138*/ 	.word	0x00000000


	//----- nvinfo : EIATTR_CBANK_PARAM_SIZE
	.align		4
.L_1417:
        /*013c*/ 	.byte	0x03, 0x19
        /*013e*/ 	.short	0x0118


	//----- nvinfo : EIATTR_PARAM_CBANK
	.align		4
        /*0140*/ 	.byte	0x04, 0x0a
        /*0142*/ 	.short	(.L_1419 - .L_1418)
	.align		4
.L_1418:
        /*0144*/ 	.word	index@(.nv.constant0._Z25selective_scan_fwd_kernelI32Selective_Scan_fwd_kernel_traitsILi64ELi16ELi1ELb0ELb1ELb0ELb0EN3c108BFloat16ENS1_7complexIfEEEEv13SSMParamsBase)
        /*0148*/ 	.short	0x0210
        /*014a*/ 	.short	0x0118


	//----- nvinfo : EIATTR_SW_WAR
	.align		4
.L_1419:
        /*014c*/ 	.byte	0x04, 0x36
        /*014e*/ 	.short	(.L_1421 - .L_1420)
.L_1420:
        /*0150*/ 	.word	0x00000008
.L_1421:


//--------------------- .nv.info._Z25selective_scan_fwd_kernelI32Selective_Scan_fwd_kernel_traitsILi64ELi16ELi1ELb0ELb1ELb0ELb1EN3c108BFloat16ENS1_7complexIfEEEEv13SSMParamsBase --------------------------
	.section	.nv.info._Z25selective_scan_fwd_kernelI32Selective_Scan_fwd_kernel_traitsILi64ELi16ELi1ELb0ELb1ELb0ELb1EN3c108BFloat16ENS1_7complexIfEEEEv13SSMParamsBase,"",@"SHT_CUDA_INFO"
	.sectionflags	@""
	.align	4


	//----- nvinfo : EIATTR_CUDA_API_VERSION
	.align		4
        /*0000*/ 	.byte	0x04, 0x37
        /*0002*/ 	.short	(.L_1423 - .L_1422)
.L_1422:
        /*0004*/ 	.word	0x00000082


	//----- nvinfo : EIATTR_KPARAM_INFO
	.align		4
.L_1423:
        /*0008*/ 	.byte	0x04, 0x17
        /*000a*/ 	.short	(.L_1425 - .L_1424)
.L_1424:
        /*000c*/ 	.word	0x00000000
        /*0010*/ 	.short	0x0000
        /*0012*/ 	.short	0x0000
        /*0014*/ 	.byte	0x00, 0xf0, 0x61, 0x04


	//----- nvinfo : EIATTR_SPARSE_MMA_MASK
	.align		4
.L_1425:
        /*0018*/ 	.byte	0x03, 0x50
        /*001a*/ 	.short	0x0000


	//----- nvinfo : EIATTR_MAXREG_COUNT
	.align		4
        /*001c*/ 	.byte	0x03, 0x1b
        /*001e*/ 	.short	0x00a8


	//----- nvinfo : EIATTR_NUM_BARRIERS
	.align		4
        /*0020*/ 	.byte	0x02, 0x4c
        /*0022*/ 	.byte	0x01
	.zero		1


	//----- nvinfo : EIATTR_MERCURY_ISA_VERSION
	.align		4
        /*0024*/ 	.byte	0x03, 0x5f
        /*0026*/ 	.short	0x0101


	//----- nvinfo : EIATTR_INT_WARP_WIDE_INSTR_OFFSETS
	.align		4
        /*0028*/ 	.byte	0x04, 0x31
        /*002a*/ 	.short	(.L_1427 - .L_1426)


	//   ....[0]....
.L_1426:
        /*002c*/ 	.word	0x00007510


	//----- nvinfo : EIATTR_COOP_GROUP_MASK_REGIDS
	.align		4
.L_1427:
        /*0030*/ 	.byte	0x04, 0x29
        /*0032*/ 	.short	(.L_1429 - .L_1428)


	//   ....[0]....
.L_1428:
        /*0034*/ 	.word	0xffffffff


	//   ....[1]....
        /*0038*/ 	.word	0xffffffff


	//   ....[2]....
        /*003c*/ 	.word	0xffffffff


	//   ....[3]....
        /*0040*/ 	.word	0xffffffff


	//   ....[4]....
        /*0044*/ 	.word	0xffffffff


	//   ....[5]....
        /*0048*/ 	.word	0xffffffff


	//   ....[6]....
        /*004c*/ 	.word	0xffffffff


	//   ....[7]....
        /*0050*/ 	.word	0xffffffff


	//   ....[8]....
        /*0054*/ 	.word	0xffffffff


	//   ....[9]....
        /*0058*/ 	.word	0xffffffff


	//   ....[10]....
        /*005c*/ 	.word	0xffffffff


	//   ....[11]....
        /*0060*/ 	.word	0xffffffff


	//   ....[12]....
        /*0064*/ 	.word	0xffffffff


	//   ....[13]....
        /*0068*/ 	.word	0xffffffff


	//   ....[14]....
        /*006c*/ 	.word	0xffffffff


	//   ....[15]....
        /*0070*/ 	.word	0xffffffff


	//   ....[16]....
        /*0074*/ 	.word	0xffffffff


	//   ....[17]....
        /*0078*/ 	.word	0xffffffff


	//   ....[18]....
        /*007c*/ 	.word	0xffffffff


	//   ....[19]....
        /*0080*/ 	.word	0xffffffff


	//   ....[20]....
        /*0084*/ 	.word	0xffffffff


	//   ....[21]....
        /*0088*/ 	.word	0xffffffff


	//   ....[22]....
        /*008c*/ 	.word	0xffffffff


	//   ....[23]....
        /*0090*/ 	.word	0xffffffff


	//   ....[24]....
        /*0094*/ 	.word	0xffffffff


	//   ....[25]....
        /*0098*/ 	.word	0xffffffff


	//   ....[26]....
        /*009c*/ 	.word	0xffffffff


	//   ....[27]....
        /*00a0*/ 	.word	0xffffffff


	//   ....[28]....
        /*00a4*/ 	.word	0xffffffff


	//   ....[29]....
        /*00a8*/ 	.word	0xffffffff


	//----- nvinfo : EIATTR_COOP_GROUP_INSTR_OFFSETS
	.align		4
.L_1429:
        /*00ac*/ 	.byte	0x04, 0x28
        /*00ae*/ 	.short	(.L_1431 - .L_1430)


	//   ....[0]....
.L_1430:
        /*00b0*/ 	.word	0x00001080


	//   ....[1]....
        /*00b4*/ 	.word	0x000014d0


	//   ....[2]....
        /*00b8*/ 	.word	0x00005310


	//   ....[3]....
        /*00bc*/ 	.word	0x00006fe0


	//   ....[4]....
        /*00c0*/ 	.word	0x00007010


	//   ....[5]....
        /*00c4*/ 	.word	0x00007050


	//   ....[6]....
        /*00c8*/ 	.word	0x00007060


	//   ....[7]....
        /*00cc*/ 	.word	0x000070f0


	//   ....[8]....
        /*00d0*/ 	.word	0x00007120


	//   ....[9]....
        /*00d4*/ 	.word	0x00007150


	//   ....[10]....
        /*00d8*/ 	.word	0x00007160


	//   ....[11]....
        /*00dc*/ 	.word	0x000071f0


	//   ....[12]....
        /*00e0*/ 	.word	0x00007220


	//   ....[13]....
        /*00e4*/ 	.word	0x00007250


	//   ....[14]....
        /*00e8*/ 	.word	0x00007260


	//   ....[15]....
        /*00ec*/ 	.word	0x00007310


	//   ....[16]....
        /*00f0*/ 	.word	0x00007330


	//   ....[17]....
        /*00f4*/ 	.word	0x00007350


	//   ....[18]....
        /*00f8*/ 	.word	0x00007360


	//   ....[19]....
        /*00fc*/ 	.word	0x00007410


	//   ....[20]....
        /*0100*/ 	.word	0x00007430


	//   ....[21]....
        /*0104*/ 	.word	0x00007450


	//   ....[22]....
        /*0108*/ 	.word	0x00007460


	//   ....[23]....
        /*010c*/ 	.word	0x00007620


	//   ....[24]....
        /*0110*/ 	.word	0x00007640


	//   ....[25]....
        /*0114*/ 	.word	0x000076a0


	//   ....[26]....
        /*0118*/ 	.word	0x00007710


	//   ....[27]....
        /*011c*/ 	.word	0x00008840


	//   ....[28]....
        /*0120*/ 	.word	0x000095a0


	//   ....[29]....
        /*0124*/ 	.word	0x0000a180


	//----- nvinfo : EIATTR_EXIT_INSTR_OFFSETS
	.align		4
.L_1431:
        /*0128*/ 	.byte	0x04, 0x1c
        /*012a*/ 	.short	(.L_1433 - .L_1432)


	//   ....[0]....
.L_1432:
        /*012c*/ 	.word	0x000004b0


	//   ....[1]....
        /*0130*/ 	.word	0x0000a790


	//----- nvinfo : EIATTR_MAX_THREADS
	.align		4
.L_1433:
        /*0134*/ 	.byte	0x04, 0x05
        /*0136*/ 	.short	(.L_1435 - .L_1434)
.L_1434:
        /*0138*/ 	.word	0x00000040
        /*013c*/ 	.word	0x00000001
        /*0140*/ 	.word	0x00000001


	//----- nvinfo : EIATTR_CRS_STACK_SIZE
	.align		4
.L_1435:
        /*0144*/ 	.byte	0x04, 0x1e
        /*0146*/ 	.short	(.L_1437 - .L_1436)
.L_1436:
        /*0148*/ 	.word	0x00000000


	//----- nvinfo : EIATTR_CBANK_PARAM_SIZE
	.align		4
.L_1437:
        /*014c*/ 	.byte	0x03, 0x19
        /*014e*/ 	.short	0x0118


	//----- nvinfo : EIATTR_PARAM_CBANK
	.align		4
        /*0150*/ 	.byte	0x04, 0x0a
        /*0152*/ 	.short	(.L_1439 - .L_1438)
	.align		4
.L_1438:
        /*0154*/ 	.word	index@(.nv.constant0._Z25selective_scan_fwd_kernelI32Selective_Scan_fwd_kernel_traitsILi64ELi16ELi1ELb0ELb1ELb0ELb1EN3c108BFloat16ENS1_7complexIfEEEEv13SSMParamsBase)
        /*0158*/ 	.short	0x0210
        /*015a*/ 	.short	0x0118


	//----- nvinfo : EIATTR_SW_WAR
	.align		4
.L_1439:
        /*015c*/ 	.byte	0x04, 0x36
        /*015e*/ 	.short	(.L_1441 - .L_1440)
.L_1440:
        /*0160*/ 	.word	0x00000008
.L_1441:


//--------------------- .nv.info._Z25selective_scan_fwd_kernelI32Selective_Scan_fwd_kernel_traitsILi64ELi16ELi1ELb0ELb1ELb1ELb0EN3c108BFloat16ENS1_7complexIfEEEEv13SSMParamsBase --------------------------
	.section	.nv.info._Z25selective_scan_fwd_kernelI32Selective_Scan_fwd_kernel_traitsILi64ELi16ELi1ELb0ELb1ELb1ELb0EN3c108BFloat16ENS1_7complexIfEEEEv13SSMParamsBase,"",@"SHT_CUDA_INFO"
	.sectionflags	@""
	.align	4


	//----- nvinfo : EIATTR_CUDA_API_VERSION
	.align		4
        /*0000*/ 	.byte	0x04, 0x37
        /*0002*/ 	.short	(.L_1443 - .L_1442)
.L_1442:
        /*0004*/ 	.word	0x00000082


	//----- nvinfo : EIATTR_KPARAM_INFO
	.align		4
.L_1443:
        /*0008*/ 	.byte	0x04, 0x17
        /*000a*/ 	.short	(.L_1445 - .L_1444)
.L_1444:
        /*000c*/ 	.word	0x00000000
        /*0010*/ 	.short	0x0000
        /*0012*/ 	.short	0x0000
        /*0014*/ 	.byte	0x00, 0xf0, 0x61, 0x04


	//----- nvinfo : EIATTR_SPARSE_MMA_MASK
	.align		4
.L_1445:
        /*0018*/ 	.byte	0x03, 0x50
        /*001a*/ 	.short	0x0000


	//----- nvinfo : EIATTR_MAXREG_COUNT
	.align		4
        /*001c*/ 	.byte	0x03, 0x1b
        /*001e*/ 	.short	0x00a8


	//----- nvinfo : EIATTR_NUM_BARRIERS
	.align		4
        /*0020*/ 	.byte	0x02, 0x4c
        /*0022*/ 	.byte	0x01
	.zero		1


	//----- nvinfo : EIATTR_ANNOTATIONS
	.align		4
        /*0024*/ 	.byte	0x04, 0x55
        /*0026*/ 	.short	(.L_1447 - .L_1446)


	//   ....[0]....
.L_1446:
        /* <DEDUP_REMOVED lines=21> */


	//----- nvinfo : EIATTR_MERCURY_ISA_VERSION
	.align		4
.L_1447:
        /*0168*/ 	.byte	0x03, 0x5f
        /*016a*/ 	.short	0x0101


	//----- nvinfo : EIATTR_INT_WARP_WIDE_INSTR_OFFSETS
	.align		4
        /*016c*/ 	.byte	0x04, 0x31
        /*016e*/ 	.short	(.L_1449 - .L_1448)


	//   ....[0]....
.L_1448:
        /*0170*/ 	.word	0x000080b0


	//----- nvinfo : EIATTR_COOP_GROUP_MASK_REGIDS
	.align		4
.L_1449:
        /*0174*/ 	.byte	0x04, 0x29
        /*0176*/ 	.short	(.L_1451 - .L_1450)


	//   ....[0]....
.L_1450:
        /*0178*/ 	.word	0xffffffff


	//   ....[1]....
        /*017c*/ 	.word	0xffffffff


	//   ....[2]....
        /*0180*/ 	.word	0xffffffff


	//   ....[3]....
        /*0184*/ 	.word	0xffffffff


	//   ....[4]....
        /*0188*/ 	.word	0xffffffff


	//   ....[5]....
        /*018c*/ 	.word	0xffffffff


	//   ....[6]....
        /*0190*/ 	.word	0xffffffff


	//   ....[7]....
        /*0194*/ 	.word	0xffffffff


	//   ....[8]....
        /*0198*/ 	.word	0xffffffff


	//   ....[9]....
        /*019c*/ 	.word	0xffffffff


	//   ....[10]....
        /*01a0*/ 	.word	0xffffffff


	//   ....[11]....
        /*01a4*/ 	.word	0xffffffff


	//   ....[12]....
        /*01a8*/ 	.word	0xffffffff


	//   ....[13]....
        /*01ac*/ 	.word	0xffffffff


	//   ....[14]....
        /*01b0*/ 	.word	0xffffffff


	//   ....[15]....
        /*01b4*/ 	.word	0xffffffff


	//   ....[16]....
        /*01b8*/ 	.word	0xffffffff


	//   ....[17]....
        /*01bc*/ 	.word	0xffffffff


	//   ....[18]....
        /*01c0*/ 	.word	0xffffffff


	//   ....[19]....
        /*01c4*/ 	.word	0xffffffff


	//   ....[20]....
        /*01c8*/ 	.word	0xffffffff


	//   ....[21]....
        /*01cc*/ 	.word	0xffffffff


	//   ....[22]....
        /*01d0*/ 	.word	0xffffffff


	//   ....[23]....
        /*01d4*/ 	.word	0xffffffff


	//   ....[24]....
        /*01d8*/ 	.word	0xffffffff


	//   ....[25]....
        /*01dc*/ 	.word	0xffffffff


	//   ....[26]....
        /*01e0*/ 	.word	0xffffffff


	//   ....[27]....
        /*01e4*/ 	.word	0xffffffff


	//   ....[28]....
        /*01e8*/ 	.word	0xffffffff


	//----- nvinfo : EIATTR_COOP_GROUP_INSTR_OFFSETS
	.align		4
.L_1451:
        /*01ec*/ 	.byte	0x04, 0x28
        /*01ee*/ 	.short	(.L_1453 - .L_1452)


	//   ....[0]....
.L_1452:
        /*01f0*/ 	.word	0x00001150


	//   ....[1]....
        /*01f4*/ 	.word	0x00001730


	//   ....[2]....
        /*01f8*/ 	.word	0x00005590


	//   ....[3]....
        /*01fc*/ 	.word	0x00007aa0


	//   ....[4]....
        /*0200*/ 	.word	0x00007ad0


	//   ....[5]....
        /*0204*/ 	.word	0x00007b80


	//   ....[6]....
        /*0208*/ 	.word	0x00007ba0


	//   ....[7]....
        /*020c*/ 	.word	0x00007c10


	//   ....[8]....
        /*0210*/ 	.word	0x00007c30


	//   ....[9]....
        /*0214*/ 	.word	0x00007ca0


	//   ....[10]....
        /*0218*/ 	.word	0x00007cb0


	//   ....[11]....
        /*021c*/ 	.word	0x00007d20


	//   ....[12]....
        /*0220*/ 	.word	0x00007d30


	//   ....[13]....
        /*0224*/ 	.word	0x00007d90


	//   ....[14]....
        /*0228*/ 	.word	0x00007db0


	//   ....[15]....
        /*022c*/ 	.word	0x00007de0


	//   ....[16]....
        /*0230*/ 	.word	0x00007e40


	//   ....[17]....
        /*0234*/ 	.word	0x00007e50


	//   ....[18]....
        /*0238*/ 	.word	0x00007e60


	//   ....[19]....
        /*023c*/ 	.word	0x00007f90


	//   ....[20]....
        /*0240*/ 	.word	0x00007fa0


	//   ....[21]....
        /*0244*/ 	.word	0x00007fb0


	//   ....[22]....
        /*0248*/ 	.word	0x00007fc0


	//   ....[23]....
        /*024c*/ 	.word	0x000081b0


	//   ....[24]....
        /*0250*/ 	.word	0x00008510


	//   ....[25]....
        /*0254*/ 	.word	0x00008530


	//   ....[26]....
        /*0258*/ 	.word	0x00008550


	//   ....[27]....
        /*025c*/ 	.word	0x00008570


	//   ....[28]....
        /*0260*/ 	.word	0x00009890


	//----- nvinfo : EIATTR_EXIT_INSTR_OFFSETS
	.align		4
.L_1453:
        /*0264*/ 	.byte	0x04, 0x1c
        /*0266*/ 	.short	(.L_1455 - .L_1454)


	//   ....[0]....
.L_1454:
        /*0268*/ 	.word	0x00000600


	//   ....[1]....
        /*026c*/ 	.word	0x0000a030


	//----- nvinfo : EIATTR_MAX_THREADS
	.align		4
.L_1455:
        /*0270*/ 	.byte	0x04, 0x05
        /*0272*/ 	.short	(.L_1457 - .L_1456)
.L_1456:
        /*0274*/ 	.word	0x00000040
        /*0278*/ 	.word	0x00000001
        /*027c*/ 	.word	0x00000001


	//----- nvinfo : EIATTR_CRS_STACK_SIZE
	.align		4
.L_1457:
        /*0280*/ 	.byte	0x04, 0x1e
        /*0282*/ 	.short	(.L_1459 - .L_1458)
.L_1458:
        /*0284*/ 	.word	0x00000000


	//----- nvinfo : EIATTR_CBANK_PARAM_SIZE
	.align		4
.L_1459:
        /*0288*/ 	.byte	0x03, 0x19
        /*028a*/ 	.short	0x0118


	//----- nvinfo : EIATTR_PARAM_CBANK
	.align		4
        /*028c*/ 	.byte	0x04, 0x0a
        /*028e*/ 	.short	(.L_1461 - .L_1460)
	.align		4
.L_1460:
        /*0290*/ 	.word	index@(.nv.constant0._Z25selective_scan_fwd_kernelI32Selective_Scan_fwd_kernel_traitsILi64ELi16ELi1ELb0ELb1ELb1ELb0EN3c108BFloat16ENS1_7complexIfEEEEv13SSMParamsBase)
        /*0294*/ 	.short	0x0210
        /*0296*/ 	.short	0x0118


	//----- nvinfo : EIATTR_SW_WAR
	.align		4
.L_1461:
        /*0298*/ 	.byte	0x04, 0x36
        /*029a*/ 	.short	(.L_1463 - .L_1462)
.L_1462:
        /*029c*/ 	.word	0x00000008
.L_1463:


//--------------------- .nv.info._Z25selective_scan_fwd_kernelI32Selective_Scan_fwd_kernel_traitsILi64ELi16ELi1ELb0ELb1ELb1ELb1EN3c108BFloat16ENS1_7complexIfEEEEv13SSMParamsBase --------------------------
	.section	.nv.info._Z25selective_scan_fwd_kernelI32Selective_Scan_fwd_kernel_traitsILi64ELi16ELi1ELb0ELb1ELb1ELb1EN3c108BFloat16ENS1_7complexIfEEEEv13SSMParamsBase,"",@"SHT_CUDA_INFO"
	.sectionflags	@""
	.align	4


	//----- nvinfo : EIATTR_CUDA_API_VERSION
	.align		4
        /*0000*/ 	.byte	0x04, 0x37
        /*0002*/ 	.short	(.L_1465 - .L_1464)
.L_1464:
        /*0004*/ 	.word	0x00000082


	//----- nvinfo : EIATTR_KPARAM_INFO
	.align		4
.L_1465:
        /*0008*/ 	.byte	0x04, 0x17
        /*000a*/ 	.short	(.L_1467 - .L_1466)
.L_1466:
        /*000c*/ 	.word	0x00000000
        /*0010*/ 	.short	0x0000
        /*0012*/ 	.short	0x0000
        /*0014*/ 	.byte	0x00, 0xf0, 0x61, 0x04


	//----- nvinfo : EIATTR_SPARSE_MMA_MASK
	.align		4
.L_1467:
        /*0018*/ 	.byte	0x03, 0x50
        /*001a*/ 	.short	0x0000


	//----- nvinfo : EIATTR_MAXREG_COUNT
	.align		4
        /*001c*/ 	.byte	0x03, 0x1b
        /*001e*/ 	.short	0x00a8


	//----- nvinfo : EIATTR_NUM_BARRIERS
	.align		4
        /*0020*/ 	.byte	0x02, 0x4c
        /*0022*/ 	.byte	0x01
	.zero		1


	//----- nvinfo : EIATTR_ANNOTATIONS
	.align		4
        /*0024*/ 	.byte	0x04, 0x55
        /*0026*/ 	.short	(.L_1469 - .L_1468)


	//   ....[0]....
.L_1468:
        /* <DEDUP_REMOVED lines=21> */


	//----- nvinfo : EIATTR_MERCURY_ISA_VERSION
	.align		4
.L_1469:
        /*0168*/ 	.byte	0x03, 0x5f
        /*016a*/ 	.short	0x0101


	//----- nvinfo : EIATTR_INT_WARP_WIDE_INSTR_OFFSETS
	.align		4
        /*016c*/ 	.byte	0x04, 0x31
        /*016e*/ 	.short	(.L_1471 - .L_1470)


	//   ....[0]....
.L_1470:
        /*0170*/ 	.word	0x000080b0


	//----- nvinfo : EIATTR_COOP_GROUP_MASK_REGIDS
	.align		4
.L_1471:
        /*0174*/ 	.byte	0x04, 0x29
        /*0176*/ 	.short	(.L_1473 - .L_1472)


	//   ....[0]....
.L_1472:
        /*0178*/ 	.word	0xffffffff


	//   ....[1]....
        /*017c*/ 	.word	0xffffffff


	//   ....[2]....
        /*0180*/ 	.word	0xffffffff


	//   ....[3]....
        /*0184*/ 	.word	0xffffffff


	//   ....[4]....
        /*0188*/ 	.word	0xffffffff


	//   ....[5]....
        /*018c*/ 	.word	0xffffffff


	//   ....[6]....
        /*0190*/ 	.word	0xffffffff


	//   ....[7]....
        /*0194*/ 	.word	0xffffffff


	//   ....[8]....
        /*0198*/ 	.word	0xffffffff


	//   ....[9]....
        /*019c*/ 	.word	0xffffffff


	//   ....[10]....
        /*01a0*/ 	.word	0xffffffff


	//   ....[11]....
        /*01a4*/ 	.word	0xffffffff


	//   ....[12]....
        /*01a8*/ 	.word	0xffffffff


	//   ....[13]....
        /*01ac*/ 	.word	0xffffffff


	//   ....[14]....
        /*01b0*/ 	.word	0xffffffff


	//   ....[15]....
        /*01b4*/ 	.word	0xffffffff


	//   ....[16]....
        /*01b8*/ 	.word	0xffffffff


	//   ....[17]....
        /*01bc*/ 	.word	0xffffffff


	//   ....[18]....
        /*01c0*/ 	.word	0xffffffff


	//   ....[19]....
        /*01c4*/ 	.word	0xffffffff


	//   ....[20]....
        /*01c8*/ 	.word	0xffffffff


	//   ....[21]....
        /*01cc*/ 	.word	0xffffffff


	//   ....[22]....
        /*01d0*/ 	.word	0xffffffff


	//   ....[23]....
        /*01d4*/ 	.word	0xffffffff


	//   ....[24]....
        /*01d8*/ 	.word	0xffffffff


	//   ....[25]....
        /*01dc*/ 	.word	0xffffffff


	//   ....[26]....
        /*01e0*/ 	.word	0xffffffff


	//   ....[27]....
        /*01e4*/ 	.word	0xffffffff


	//   ....[28]....
        /*01e8*/ 	.word	0xffffffff


	//   ....[29]....
        /*01ec*/ 	.word	0xffffffff


	//   ....[30]....
        /*01f0*/ 	.word	0xffffffff


	//----- nvinfo : EIATTR_COOP_GROUP_INSTR_OFFSETS
	.align		4
.L_1473:
        /*01f4*/ 	.byte	0x04, 0x28
        /*01f6*/ 	.short	(.L_1475 - .L_1474)


	//   ....[0]....
.L_1474:
        /*01f8*/ 	.word	0x00001150


	//   ....[1]....
        /*01fc*/ 	.word	0x00001730


	//   ....[2]....
        /*0200*/ 	.word	0x00005590


	//   ....[3]....
        /*0204*/ 	.word	0x00007aa0


	//   ....[4]....
        /*0208*/ 	.word	0x00007ad0


	//   ....[5]....
        /*020c*/ 	.word	0x00007b80


	//   ....[6]....
        /*0210*/ 	.word	0x00007ba0


	//   ....[7]....
        /*0214*/ 	.word	0x00007c10


	//   ....[8]....
        /*0218*/ 	.word	0x00007c30


	//   ....[9]....
        /*021c*/ 	.word	0x00007ca0


	//   ....[10]....
        /*0220*/ 	.word	0x00007cb0


	//   ....[11]....
        /*0224*/ 	.word	0x00007d20


	//   ....[12]....
        /*0228*/ 	.word	0x00007d30


	//   ....[13]....
        /*022c*/ 	.word	0x00007d90


	//   ....[14]....
        /*0230*/ 	.word	0x00007db0


	//   ....[15]....
        /*0234*/ 	.word	0x00007de0


	//   ....[16]....
        /*0238*/ 	.word	0x00007e40


	//   ....[17]....
        /*023c*/ 	.word	0x00007e50


	//   ....[18]....
        /*0240*/ 	.word	0x00007e60


	//   ....[19]....
        /*0244*/ 	.word	0x00007f90


	//   ....[20]....
        /*0248*/ 	.word	0x00007fa0


	//   ....[21]....
        /*024c*/ 	.word	0x00007fb0


	//   ....[22]....
        /*0250*/ 	.word	0x00007fc0


	//   ....[23]....
        /*0254*/ 	.word	0x000081b0


	//   ....[24]....
        /*0258*/ 	.word	0x00008510


	//   ....[25]....
        /*025c*/ 	.word	0x00008530


	//   ....[26]....
        /*0260*/ 	.word	0x00008550


	//   ....[27]....
        /*0264*/ 	.word	0x00008570


	//   ....[28]....
        /*0268*/ 	.word	0x000099d0


	//   ....[29]....
        /*026c*/ 	.word	0x0000a680


	//   ....[30]....
        /*0270*/ 	.word	0x0000b2e0


	//----- nvinfo : EIATTR_EXIT_INSTR_OFFSETS
	.align		4
.L_1475:
        /*0274*/ 	.byte	0x04, 0x1c
        /*0276*/ 	.short	(.L_1477 - .L_1476)


	//   ....[0]....
.L_1476:
        /*0278*/ 	.word	0x00000600


	//   ....[1]....
        /*027c*/ 	.word	0x0000b910


	//----- nvinfo : EIATTR_MAX_THREADS
	.align		4
.L_1477:
        /*0280*/ 	.byte	0x04, 0x05
        /*0282*/ 	.short	(.L_1479 - .L_1478)
.L_1478:
        /*0284*/ 	.word	0x00000040
        /*0288*/ 	.word	0x00000001
        /*028c*/ 	.word	0x00000001


	//----- nvinfo : EIATTR_CRS_STACK_SIZE
	.align		4
.L_1479:
        /*0290*/ 	.byte	0x04, 0x1e
        /*0292*/ 	.short	(.L_1481 - .L_1480)
.L_1480:
        /*0294*/ 	.word	0x00000000


	//----- nvinfo : EIATTR_CBANK_PARAM_SIZE
	.align		4
.L_1481:
        /*0298*/ 	.byte	0x03, 0x19
        /*029a*/ 	.short	0x0118


	//----- nvinfo : EIATTR_PARAM_CBANK
	.align		4
        /*029c*/ 	.byte	0x04, 0x0a
        /*029e*/ 	.short	(.L_1483 - .L_1482)
	.align		4
.L_1482:
        /*02a0*/ 	.word	index@(.nv.constant0._Z25selective_scan_fwd_kernelI32Selective_Scan_fwd_kernel_traitsILi64ELi16ELi1ELb0ELb1ELb1ELb1EN3c108BFloat16ENS1_7complexIfEEEEv13SSMParamsBase)
        /*02a4*/ 	.short	0x0210
        /*02a6*/ 	.short	0x0118


	//----- nvinfo : EIATTR_SW_WAR
	.align		4
.L_1483:
        /*02a8*/ 	.byte	0x04, 0x36
        /*02aa*/ 	.short	(.L_1485 - .L_1484)
.L_1484:
        /*02ac*/ 	.word	0x00000008
.L_1485:


//--------------------- .nv.info._Z25selective_scan_fwd_kernelI32Selective_Scan_fwd_kernel_traitsILi64ELi16ELi1ELb1ELb0ELb0ELb0EN3c108BFloat16ENS1_7complexIfEEEEv13SSMParamsBase --------------------------
	.section	.nv.info._Z25selective_scan_fwd_kernelI32Selective_Scan_fwd_kernel_traitsILi64ELi16ELi1ELb1ELb0ELb0ELb0EN3c108BFloat16ENS1_7complexIfEEEEv13SSMParamsBase,"",@"SHT_CUDA_INFO"
	.sectionflags	@""
	.align	4


	//----- nvinfo : EIATTR_CUDA_API_VERSION
	.align		4
        /*0000*/ 	.byte	0x04, 0x37
        /*0002*/ 	.short	(.L_1487 - .L_1486)
.L_1486:
        /*0004*/ 	.word	0x00000082


	//----- nvinfo : EIATTR_KPARAM_INFO
	.align		4
.L_1487:
        /*0008*/ 	.byte	0x04, 0x17
        /*000a*/ 	.short	(.L_1489 - .L_1488)
.L_1488:
        /*000c*/ 	.word	0x00000000
        /*0010*/ 	.short	0x0000
        /*0012*/ 	.short	0x0000
        /*0014*/ 	.byte	0x00, 0xf0, 0x61, 0x04


	//----- nvinfo : EIATTR_SPARSE_MMA_MASK
	.align		4
.L_1489:
        /*0018*/ 	.byte	0x03, 0x50
        /*001a*/ 	.short	0x0000


	//----- nvinfo : EIATTR_MAXREG_COUNT
	.align		4
        /*001c*/ 	.byte	0x03, 0x1b
        /*001e*/ 	.short	0x00a8


	//----- nvinfo : EIATTR_NUM_BARRIERS
	.align		4
        /*0020*/ 	.byte	0x02, 0x4c
        /*0022*/ 	.byte	0x01
	.zero		1


	//----- nvinfo : EIATTR_MERCURY_ISA_VERSION
	.align		4
        /*0024*/ 	.byte	0x03, 0x5f
        /*0026*/ 	.short	0x0101


	//----- nvinfo : EIATTR_COOP_GROUP_MASK_REGIDS
	.align		4
        /*0028*/ 	.byte	0x04, 0x29
        /*002a*/ 	.short	(.L_1491 - .L_1490)


	//   ....[0]....
.L_1490:
        /*002c*/ 	.word	0xffffffff


	//   ....[1]....
        /*0030*/ 	.word	0xffffffff


	//   ....[2]....
        /*0034*/ 	.word	0xffffffff


	//   ....[3]....
        /*0038*/ 	.word	0xffffffff


	//   ....[4]....
        /*003c*/ 	.word	0xffffffff


	//   ....[5]....
        /*0040*/ 	.word	0xffffffff


	//   ....[6]....
        /*0044*/ 	.word	0xffffffff


	//   ....[7]....
        /*0048*/ 	.word	0xffffffff


	//   ....[8]....
        /*004c*/ 	.word	0xffffffff


	//   ....[9]....
        /*0050*/ 	.word	0xffffffff


	//   ....[10]....
        /*0054*/ 	.word	0xffffffff


	//   ....[11]....
        /*0058*/ 	.word	0xffffffff


	//   ....[12]....
        /*005c*/ 	.word	0xffffffff


	//   ....[13]....
        /*0060*/ 	.word	0xffffffff


	//   ....[14]....
        /*0064*/ 	.word	0xffffffff


	//   ....[15]....
        /*0068*/ 	.word	0xffffffff


	//   ....[16]....
        /*006c*/ 	.word	0xffffffff


	//   ....[17]....
        /*0070*/ 	.word	0xffffffff


	//   ....[18]....
        /*0074*/ 	.word	0xffffffff


	//   ....[19]....
        /*0078*/ 	.word	0xffffffff


	//   ....[20]....
        /*007c*/ 	.word	0xffffffff


	//   ....[21]....
        /*0080*/ 	.word	0xffffffff


	//   ....[22]....
        /*0084*/ 	.word	0xffffffff


	//   ....[23]....
        /*0088*/ 	.word	0xffffffff


	//   ....[24]....
        /*008c*/ 	.word	0xffffffff


	//   ....[25]....
        /*0090*/ 	.word	0xffffffff


	//   ....[26]....
        /*0094*/ 	.word	0xffffffff


	//----- nvinfo : EIATTR_COOP_GROUP_INSTR_OFFSETS
	.align		4
.L_1491:
        /*0098*/ 	.byte	0x04, 0x28
        /*009a*/ 	.short	(.L_1493 - .L_1492)


	//   ....[0]....
.L_1492:
        /*009c*/ 	.word	0x000004d0


	//   ....[1]....
        /*00a0*/ 	.word	0x00000580


	//   ....[2]....
        /*00a4*/ 	.word	0x00004430


	//   ....[3]....
        /*00a8*/ 	.word	0x00004440


	//   ....[4]....
        /*00ac*/ 	.word	0x00004460


	//   ....[5]....
        /*00b0*/ 	.word	0x00004470


	//   ....[6]....
        /*00b4*/ 	.word	0x00004520


	//   ....[7]....
        /*00b8*/ 	.word	0x00004550


	//   ....[8]....
        /*00bc*/ 	.word	0x00004560


	//   ....[9]....
        /*00c0*/ 	.word	0x00004570


	//   ....[10]....
        /*00c4*/ 	.word	0x00004630


	//   ....[11]....
        /*00c8*/ 	.word	0x00004650


	//   ....[12]....
        /*00cc*/ 	.word	0x00004660


	//   ....[13]....
        /*00d0*/ 	.word	0x00004670


	//   ....[14]....
        /*00d4*/ 	.word	0x00004740


	//   ....[15]....
        /*00d8*/ 	.word	0x00004750


	//   ....[16]....
        /*00dc*/ 	.word	0x00004760


	//   ....[17]....
        /*00e0*/ 	.word	0x00004770


	//   ....[18]....
        /*00e4*/ 	.word	0x00004850


	//   ....[19]....
        /*00e8*/ 	.word	0x00004880


	//   ....[20]....
        /*00ec*/ 	.word	0x00004890


	//   ....[21]....
        /*00f0*/ 	.word	0x000048a0


	//   ....[22]....
        /*00f4*/ 	.word	0x00004ad0


	//   ....[23]....
        /*00f8*/ 	.word	0x00004b00


	//   ....[24]....
        /*00fc*/ 	.word	0x00004b20


	//   ....[25]....
        /*0100*/ 	.word	0x00004b30


	//   ....[26]....
        /*0104*/ 	.word	0x00005a60


	//----- nvinfo : EIATTR_EXIT_INSTR_OFFSETS
	.align		4
.L_1493:
        /*0108*/ 	.byte	0x04, 0x1c
        /*010a*/ 	.short	(.L_1495 - .L_1494)


	//   ....[0]....
.L_1494:
        /*010c*/ 	.word	0x00000170


	//   ....[1]....
        /*0110*/ 	.word	0x00005be0


	//----- nvinfo : EIATTR_MAX_THREADS
	.align		4
.L_1495:
        /*0114*/ 	.byte	0x04, 0x05
        /*0116*/ 	.short	(.L_1497 - .L_1496)
.L_1496:
        /*0118*/ 	.word	0x00000040
        /*011c*/ 	.word	0x00000001
        /*0120*/ 	.word	0x00000001


	//----- nvinfo : EIATTR_CRS_STACK_SIZE
	.align		4
.L_1497:
        /*0124*/ 	.byte	0x04, 0x1e
        /*0126*/ 	.short	(.L_1499 - .L_1498)
.L_1498:
        /*0128*/ 	.word	0x00000000


	//----- nvinfo : EIATTR_CBANK_PARAM_SIZE
	.align		4
.L_1499:
        /*012c*/ 	.byte	0x03, 0x19
        /*012e*/ 	.short	0x0118


	//----- nvinfo : EIATTR_PARAM_CBANK
	.align		4
        /*0130*/ 	.byte	0x04, 0x0a
        /*0132*/ 	.short	(.L_1501 - .L_1500)
	.align		4
.L_1500:
        /*0134*/ 	.word	index@(.nv.constant0._Z25selective_scan_fwd_kernelI32Selective_Scan_fwd_kernel_traitsILi64ELi16ELi1ELb1ELb0ELb0ELb0EN3c108BFloat16ENS1_7complexIfEEEEv13SSMParamsBase)
        /*0138*/ 	.short	0x0210
        /*013a*/ 	.short	0x0118


	//----- nvinfo : EIATTR_SW_WAR
	.align		4
.L_1501:
        /*013c*/ 	.byte	0x04, 0x36
        /*013e*/ 	.short	(.L_1503 - .L_1502)
.L_1502:
        /*0140*/ 	.word	0x00000008
.L_1503:


//--------------------- .nv.info._Z25selective_scan_fwd_kernelI32Selective_Scan_fwd_kernel_traitsILi64ELi16ELi1ELb1ELb0ELb0ELb1EN3c108BFloat16ENS1_7complexIfEEEEv13SSMParamsBase --------------------------
	.section	.nv.info._Z25selective_scan_fwd_kernelI32Selective_Scan_fwd_kernel_traitsILi64ELi16ELi1ELb1ELb0ELb0ELb1EN3c108BFloat16ENS1_7complexIfEEEEv13SSMParamsBase,"",@"SHT_CUDA_INFO"
	.sectionflags	@""
	.align	4


	//----- nvinfo : EIATTR_CUDA_API_VERSION
	.align		4
        /*0000*/ 	.byte	0x04, 0x37
        /*0002*/ 	.short	(.L_1505 - .L_1504)
.L_1504:
        /*0004*/ 	.word	0x00000082


	//----- nvinfo : EIATTR_KPARAM_INFO
	.align		4
.L_1505:
        /*0008*/ 	.byte	0x04, 0x17
        /*000a*/ 	.short	(.L_1507 - .L_1506)
.L_1506:
        /*000c*/ 	.word	0x00000000
        /*0010*/ 	.short	0x0000
        /*0012*/ 	.short	0x0000
        /*0014*/ 	.byte	0x00, 0xf0, 0x61, 0x04


	//----- nvinfo : EIATTR_SPARSE_MMA_MASK
	.align		4
.L_1507:
        /*0018*/ 	.byte	0x03, 0x50
        /*001a*/ 	.short	0x0000


	//----- nvinfo : EIATTR_MAXREG_COUNT
	.align		4
        /*001c*/ 	.byte	0x03, 0x1b
        /*001e*/ 	.short	0x00a8


	//----- nvinfo : EIATTR_NUM_BARRIERS
	.align		4
        /*0020*/ 	.byte	0x02, 0x4c
        /*0022*/ 	.byte	0x01
	.zero		1


	//----- nvinfo : EIATTR_MERCURY_ISA_VERSION
	.align		4
        /*0024*/ 	.byte	0x03, 0x5f
        /*0026*/ 	.short	0x0101


	//----- nvinfo : EIATTR_COOP_GROUP_MASK_REGIDS
	.align		4
        /*0028*/ 	.byte	0x04, 0x29
        /*002a*/ 	.short	(.L_1509 - .L_1508)


	//   ....[0]....
.L_1508:
        /*002c*/ 	.word	0xffffffff


	//   ....[1]....
        /*0030*/ 	.word	0xffffffff


	//   ....[2]....
        /*0034*/ 	.word	0xffffffff


	//   ....[3]....
        /*0038*/ 	.word	0xffffffff


	//   ....[4]....
        /*003c*/ 	.word	0xffffffff


	//   ....[5]....
        /*0040*/ 	.word	0xffffffff


	//   ....[6]....
        /*0044*/ 	.word	0xffffffff


	//   ....[7]....
        /*0048*/ 	.word	0xffffffff


	//   ....[8]....
        /*004c*/ 	.word	0xffffffff


	//   ....[9]....
        /*0050*/ 	.word	0xffffffff


	//   ....[10]....
        /*0054*/ 	.word	0xffffffff


	//   ....[11]....
        /*0058*/ 	.word	0xffffffff


	//   ....[12]....
        /*005c*/ 	.word	0xffffffff


	//   ....[13]....
        /*0060*/ 	.word	0xffffffff


	//   ....[14]....
        /*0064*/ 	.word	0xffffffff


	//   ....[15]....
        /*0068*/ 	.word	0xffffffff


	//   ....[16]....
        /*006c*/ 	.word	0xffffffff


	//   ....[17]....
        /*0070*/ 	.word	0xffffffff


	//   ....[18]....
        /*0074*/ 	.word	0xffffffff


	//   ....[19]....
        /*0078*/ 	.word	0xffffffff


	//   ....[20]....
        /*007c*/ 	.word	0xffffffff


	//   ....[21]....
        /*0080*/ 	.word	0xffffffff


	//   ....[22]....
        /*0084*/ 	.word	0xffffffff


	//   ....[23]....
        /*0088*/ 	.word	0xffffffff


	//   ....[24]....
        /*008c*/ 	.word	0xffffffff


	//   ....[25]....
        /*0090*/ 	.word	0xffffffff


	//   ....[26]....
        /*0094*/ 	.word	0xffffffff


	//   ....[27]....
        /*0098*/ 	.word	0xffffffff


	//   ....[28]....
        /*009c*/ 	.word	0xffffffff


	//----- nvinfo : EIATTR_COOP_GROUP_INSTR_OFFSETS
	.align		4
.L_1509:
        /*00a0*/ 	.byte	0x04, 0x28
        /*00a2*/ 	.short	(.L_1511 - .L_1510)


	//   ....[0]....
.L_1510:
        /*00a4*/ 	.word	0x000004f0


	//   ....[1]....
        /*00a8*/ 	.word	0x000005c0


	//   ....[2]....
        /*00ac*/ 	.word	0x00004450


	//   ....[3]....
        /*00b0*/ 	.word	0x00004470


	//   ....[4]....
        /*00b4*/ 	.word	0x00004480


	//   ....[5]....
        /*00b8*/ 	.word	0x00004490


	//   ....[6]....
        /*00bc*/ 	.word	0x00004550


	//   ....[7]....
        /*00c0*/ 	.word	0x00004570


	//   ....[8]....
        /*00c4*/ 	.word	0x00004580


	//   ....[9]....
        /*00c8*/ 	.word	0x00004590


	//   ....[10]....
        /*00cc*/ 	.word	0x00004650


	//   ....[11]....
        /*00d0*/ 	.word	0x00004670


	//   ....[12]....
        /*00d4*/ 	.word	0x00004680


	//   ....[13]....
        /*00d8*/ 	.word	0x00004690


	//   ....[14]....
        /*00dc*/ 	.word	0x00004760


	//   ....[15]....
        /*00e0*/ 	.word	0x00004770


	//   ....[16]....
        /*00e4*/ 	.word	0x00004780


	//   ....[17]....
        /*00e8*/ 	.word	0x00004790


	//   ....[18]....
        /*00ec*/ 	.word	0x00004870


	//   ....[19]....
        /*00f0*/ 	.word	0x000048a0


	//   ....[20]....
        /*00f4*/ 	.word	0x000048b0


	//   ....[21]....
        /*00f8*/ 	.word	0x000048c0


	//   ....[22]....
        /*00fc*/ 	.word	0x00004af0


	//   ....[23]....
        /*0100*/ 	.word	0x00004b20


	//   ....[24]....
        /*0104*/ 	.word	0x00004b40


	//   ....[25]....
        /*0108*/ 	.word	0x00004b50


	//   ....[26]....
        /*010c*/ 	.word	0x00005a90


	//   ....[27]....
        /*0110*/ 	.word	0x00005d20


	//   ....[28]....
        /*0114*/ 	.word	0x00006600


	//----- nvinfo : EIATTR_EXIT_INSTR_OFFSETS
	.align		4
.L_1511:
        /*0118*/ 	.byte	0x04, 0x1c
        /*011a*/ 	.short	(.L_1513 - .L_1512)


	//   ....[0]....
.L_1512:
        /*011c*/ 	.word	0x00000170


	//   ....[1]....
        /*0120*/ 	.word	0x000066e0


	//----- nvinfo : EIATTR_MAX_THREADS
	.align		4
.L_1513:
        /*0124*/ 	.byte	0x04, 0x05
        /*0126*/ 	.short	(.L_1515 - .L_1514)
.L_1514:
        /*0128*/ 	.word	0x00000040
        /*012c*/ 	.word	0x00000001
        /*0130*/ 	.word	0x00000001


	//----- nvinfo : EIATTR_CRS_STACK_SIZE
	.align		4
.L_1515:
        /*0134*/ 	.byte	0x04, 0x1e
        /*0136*/ 	.short	(.L_1517 - .L_1516)
.L_1516:
        /*0138*/ 	.word	0x00000000


	//----- nvinfo : EIATTR_CBANK_PARAM_SIZE
	.align		4
.L_1517:
        /*013c*/ 	.byte	0x03, 0x19
        /*013e*/ 	.short	0x0118


	//----- nvinfo : EIATTR_PARAM_CBANK
	.align		4
        /*0140*/ 	.byte	0x04, 0x0a
        /*0142*/ 	.short	(.L_1519 - .L_1518)
	.align		4
.L_1518:
        /*0144*/ 	.word	index@(.nv.constant0._Z25selective_scan_fwd_kernelI32Selective_Scan_fwd_kernel_traitsILi64ELi16ELi1ELb1ELb0ELb0ELb1EN3c108BFloat16ENS1_7complexIfEEEEv13SSMParamsBase)
        /*0148*/ 	.short	0x0210
        /*014a*/ 	.short	0x0118


	//----- nvinfo : EIATTR_SW_WAR
	.align		4
.L_1519:
        /*014c*/ 	.byte	0x04, 0x36
        /*014e*/ 	.short	(.L_1521 - .L_1520)
.L_1520:
        /*0150*/ 	.word	0x00000008
.L_1521:


//--------------------- .nv.info._Z25selective_scan_fwd_kernelI32Selective_Scan_fwd_kernel_traitsILi64ELi16ELi1ELb1ELb0ELb1ELb0EN3c108BFloat16ENS1_7complexIfEEEEv13SSMParamsBase --------------------------
	.section	.nv.info._Z25selective_scan_fwd_kernelI32Selective_Scan_fwd_kernel_traitsILi64ELi16ELi1ELb1ELb0ELb1ELb0EN3c108BFloat16ENS1_7complexIfEEEEv13SSMParamsBase,"",@"SHT_CUDA_INFO"
	.sectionflags	@""
	.align	4


	//----- nvinfo : EIATTR_CUDA_API_VERSION
	.align		4
        /*0000*/ 	.byte	0x04, 0x37
        /*0002*/ 	.short	(.L_1523 - .L_1522)
.L_1522:
        /*0004*/ 	.word	0x00000082


	//----- nvinfo : EIATTR_KPARAM_INFO
	.align		4
.L_1523:
        /*0008*/ 	.byte	0x04, 0x17
        /*000a*/ 	.short	(.L_1525 - .L_1524)
.L_1524:
        /*000c*/ 	.word	0x00000000
        /*0010*/ 	.short	0x0000
        /*0012*/ 	.short	0x0000
        /*0014*/ 	.byte	0x00, 0xf0, 0x61, 0x04


	//----- nvinfo : EIATTR_SPARSE_MMA_MASK
	.align		4
.L_1525:
        /*0018*/ 	.byte	0x03, 0x50
        /*001a*/ 	.short	0x0000


	//----- nvinfo : EIATTR_MAXREG_COUNT
	.align		4
        /*001c*/ 	.byte	0x03, 0x1b
        /*001e*/ 	.short	0x00a8


	//----- nvinfo : EIATTR_NUM_BARRIERS
	.align		4
        /*0020*/ 	.byte	0x02, 0x4c
        /*0022*/ 	.byte	0x01
	.zero		1


	//----- nvinfo : EIATTR_MERCURY_ISA_VERSION
	.align		4
        /*0024*/ 	.byte	0x03, 0x5f
        /*0026*/ 	.short	0x0101


	//----- nvinfo : EIATTR_COOP_GROUP_MASK_REGIDS
	.align		4
        /*0028*/ 	.byte	0x04, 0x29
        /*002a*/ 	.short	(.L_1527 - .L_1526)


	//   ....[0]....
.L_1526:
        /*002c*/ 	.word	0xffffffff


	//   ....[1]....
        /*0030*/ 	.word	0xffffffff


	//   ....[2]....
        /*0034*/ 	.word	0xffffffff


	//   ....[3]....
        /*0038*/ 	.word	0xffffffff


	//   ....[4]....
        /*003c*/ 	.word	0xffffffff


	//   ....[5]....
        /*0040*/ 	.word	0xffffffff


	//   ....[6]....
        /*0044*/ 	.word	0xffffffff


	//   ....[7]....
        /*0048*/ 	.word	0xffffffff


	//   ....[8]....
        /*004c*/ 	.word	0xffffffff


	//   ....[9]....
        /*0050*/ 	.word	0xffffffff


	//   ....[10]....
        /*0054*/ 	.word	0xffffffff


	//   ....[11]....
        /*0058*/ 	.word	0xffffffff


	//   ....[12]....
        /*005c*/ 	.word	0xffffffff


	//   ....[13]....
        /*0060*/ 	.word	0xffffffff


	//   ....[14]....
        /*0064*/ 	.word	0xffffffff


	//   ....[15]....
        /*0068*/ 	.word	0xffffffff


	//   ....[16]....
        /*006c*/ 	.word	0xffffffff


	//   ....[17]....
        /*0070*/ 	.word	0xffffffff


	//   ....[18]....
        /*0074*/ 	.word	0xffffffff


	//   ....[19]....
        /*0078*/ 	.word	0xffffffff


	//   ....[20]....
        /*007c*/ 	.word	0xffffffff


	//   ....[21]....
        /*0080*/ 	.word	0xffffffff


	//   ....[22]....
        /*0084*/ 	.word	0xffffffff


	//   ....[23]....
        /*0088*/ 	.word	0xffffffff


	//   ....[24]....
        /*008c*/ 	.word	0xffffffff


	//   ....[25]....
        /*0090*/ 	.word	0xffffffff


	//   ....[26]....
        /*0094*/ 	.word	0xffffffff


	//   ....[27]....
        /*0098*/ 	.word	0xffffffff


	//----- nvinfo : EIATTR_COOP_GROUP_INSTR_OFFSETS
	.align		4
.L_1527:
        /*009c*/ 	.byte	0x04, 0x28
        /*009e*/ 	.short	(.L_1529 - .L_1528)


	//   ....[0]....
.L_1528:
        /*00a0*/ 	.word	0x00000700


	//   ....[1]....
        /*00a4*/ 	.word	0x000007d0


	//   ....[2]....
        /*00a8*/ 	.word	0x00004560


	//   ....[3]....
        /*00ac*/ 	.word	0x000046d0


	//   ....[4]....
        /*00b0*/ 	.word	0x00004710


	//   ....[5]....
        /*00b4*/ 	.word	0x00004770


	//   ....[6]....
        /*00b8*/ 	.word	0x00004790


	//   ....[7]....
        /*00bc*/ 	.word	0x00004840


	//   ....[8]....
        /*00c0*/ 	.word	0x00004860


	//   ....[9]....
        /*00c4*/ 	.word	0x000048a0


	//   ....[10]....
        /*00c8*/ 	.word	0x000048c0


	//   ....[11]....
        /*00cc*/ 	.word	0x000049a0


	//   ....[12]....
        /*00d0*/ 	.word	0x000049f0


	//   ....[13]....
        /*00d4*/ 	.word	0x00004a30


	//   ....[14]....
        /*00d8*/ 	.word	0x00004a60


	//   ....[15]....
        /*00dc*/ 	.word	0x00004ba0


	//   ....[16]....
        /*00e0*/ 	.word	0x00004bd0


	//   ....[17]....
        /*00e4*/ 	.word	0x00004c00


	//   ....[18]....
        /*00e8*/ 	.word	0x00004c30


	//   ....[19]....
        /*00ec*/ 	.word	0x00004d80


	//   ....[20]....
        /*00f0*/ 	.word	0x00004db0


	//   ....[21]....
        /*00f4*/ 	.word	0x00004de0


	//   ....[22]....
        /*00f8*/ 	.word	0x00004e00


	//   ....[23]....
        /*00fc*/ 	.word	0x00004f00


	//   ....[24]....
        /*0100*/ 	.word	0x00004f40


	//   ....[25]....
        /*0104*/ 	.word	0x00004fe0


	//   ....[26]....
        /*0108*/ 	.word	0x00004ff0


	//   ....[27]....
        /*010c*/ 	.word	0x000063e0


	//----- nvinfo : EIATTR_EXIT_INSTR_OFFSETS
	.align		4
.L_1529:
        /*0110*/ 	.byte	0x04, 0x1c
        /*0112*/ 	.short	(.L_1531 - .L_1530)


	//   ....[0]....
.L_1530:
        /*0114*/ 	.word	0x00000350


	//   ....[1]....
        /*0118*/ 	.word	0x00006570


	//----- nvinfo : EIATTR_MAX_THREADS
	.align		4
.L_1531:
        /*011c*/ 	.byte	0x04, 0x05
        /*011e*/ 	.short	(.L_1533 - .L_1532)
.L_1532:
        /*0120*/ 	.word	0x00000040
        /*0124*/ 	.word	0x00000001
        /*0128*/ 	.word	0x00000001


	//----- nvinfo : EIATTR_CRS_STACK_SIZE
	.align		4
.L_1533:
        /*012c*/ 	.byte	0x04, 0x1e
        /*012e*/ 	.short	(.L_1535 - .L_1534)
.L_1534:
        /*0130*/ 	.word	0x00000000


	//----- nvinfo : EIATTR_CBANK_PARAM_SIZE
	.align		4
.L_1535:
        /*0134*/ 	.byte	0x03, 0x19
        /*0136*/ 	.short	0x0118


	//----- nvinfo : EIATTR_PARAM_CBANK
	.align		4
        /*0138*/ 	.byte	0x04, 0x0a
        /*013a*/ 	.short	(.L_1537 - .L_1536)
	.align		4
.L_1536:
        /*013c*/ 	.word	index@(.nv.constant0._Z25selective_scan_fwd_kernelI32Selective_Scan_fwd_kernel_traitsILi64ELi16ELi1ELb1ELb0ELb1ELb0EN3c108BFloat16ENS1_7complexIfEEEEv13SSMParamsBase)
        /*0140*/ 	.short	0x0210
        /*0142*/ 	.short	0x0118


	//----- nvinfo : EIATTR_SW_WAR
	.align		4
.L_1537:
        /*0144*/ 	.byte	0x04, 0x36
        /*0146*/ 	.short	(.L_1539 - .L_1538)
.L_1538:
        /*0148*/ 	.word	0x00000008
.L_1539:


//--------------------- .nv.info._Z25selective_scan_fwd_kernelI32Selective_Scan_fwd_kernel_traitsILi64ELi16ELi1ELb1ELb0ELb1ELb1EN3c108BFloat16ENS1_7complexIfEEEEv13SSMParamsBase --------------------------
	.section	.nv.info._Z25selective_scan_fwd_kernelI32Selective_Scan_fwd_kernel_traitsILi64ELi16ELi1ELb1ELb0ELb1ELb1EN3c108BFloat16ENS1_7complexIfEEEEv13SSMParamsBase,"",@"SHT_CUDA_INFO"
	.sectionflags	@""
	.align	4


	//----- nvinfo : EIATTR_CUDA_API_VERSION
	.align		4
        /*0000*/ 	.byte	0x04, 0x37
        /*0002*/ 	.short	(.L_1541 - .L_1540)
.L_1540:
        /*0004*/ 	.word	0x00000082


	//----- nvinfo : EIATTR_KPARAM_INFO
	.align		4
.L_1541:
        /*0008*/ 	.byte	0x04, 0x17
        /*000a*/ 	.short	(.L_1543 - .L_1542)
.L_1542:
        /*000c*/ 	.word	0x00000000
        /*0010*/ 	.short	0x0000
        /*0012*/ 	.short	0x0000
        /*0014*/ 	.byte	0x00, 0xf0, 0x61, 0x04


	//----- nvinfo : EIATTR_SPARSE_MMA_MASK
	.align		4
.L_1543:
        /*0018*/ 	.byte	0x03, 0x50
        /*001a*/ 	.short	0x0000


	//----- nvinfo : EIATTR_MAXREG_COUNT
	.align		4
        /*001c*/ 	.byte	0x03, 0x1b
        /*001e*/ 	.short	0x00a8


	//----- nvinfo : EIATTR_NUM_BARRIERS
	.align		4
        /*0020*/ 	.byte	0x02, 0x4c
        /*0022*/ 	.byte	0x01
	.zero		1


	//----- nvinfo : EIATTR_MERCURY_ISA_VERSION
	.align		4
        /*0024*/ 	.byte	0x03, 0x5f
        /*0026*/ 	.short	0x0101


	//----- nvinfo : EIATTR_COOP_GROUP_MASK_REGIDS
	.align		4
        /*0028*/ 	.byte	0x04, 0x29
        /*002a*/ 	.short	(.L_1545 - .L_1544)


	//   ....[0]....
.L_1544:
        /*002c*/ 	.word	0xffffffff


	//   ....[1]....
        /*0030*/ 	.word	0xffffffff


	//   ....[2]....
        /*0034*/ 	.word	0xffffffff


	//   ....[3]....
        /*0038*/ 	.word	0xffffffff


	//   ....[4]....
        /*003c*/ 	.word	0xffffffff


	//   ....[5]....
        /*0040*/ 	.word	0xffffffff


	//   ....[6]....
        /*0044*/ 	.word	0xffffffff


	//   ....[7]....
        /*0048*/ 	.word	0xffffffff


	//   ....[8]....
        /*004c*/ 	.word	0xffffffff


	//   ....[9]....
        /*0050*/ 	.word	0xffffffff


	//   ....[10]....
        /*0054*/ 	.word	0xffffffff


	//   ....[11]....
        /*0058*/ 	.word	0xffffffff


	//   ....[12]....
        /*005c*/ 	.word	0xffffffff


	//   ....[13]....
        /*0060*/ 	.word	0xffffffff


	//   ....[14]....
        /*0064*/ 	.word	0xffffffff


	//   ....[15]....
        /*0068*/ 	.word	0xffffffff


	//   ....[16]....
        /*006c*/ 	.word	0xffffffff


	//   ....[17]....
        /*0070*/ 	.word	0xffffffff


	//   ....[18]....
        /*0074*/ 	.word	0xffffffff


	//   ....[19]....
        /*0078*/ 	.word	0xffffffff


	//   ....[20]....
        /*007c*/ 	.word	0xffffffff


	//   ....[21]....
        /*0080*/ 	.word	0xffffffff


	//   ....[22]....
        /*0084*/ 	.word	0xffffffff


	//   ....[23]....
        /*0088*/ 	.word	0xffffffff


	//   ....[24]....
        /*008c*/ 	.word	0xffffffff


	//   ....[25]....
        /*0090*/ 	.word	0xffffffff


	//   ....[26]....
        /*0094*/ 	.word	0xffffffff


	//   ....[27]....
        /*0098*/ 	.word	0xffffffff


	//   ....[28]....
        /*009c*/ 	.word	0xffffffff


	//   ....[29]....
        /*00a0*/ 	.word	0xffffffff


	//----- nvinfo : EIATTR_COOP_GROUP_INSTR_OFFSETS
	.align		4
.L_1545:
        /*00a4*/ 	.byte	0x04, 0x28
        /*00a6*/ 	.short	(.L_1547 - .L_1546)


	//   ....[0]....
.L_1546:
        /*00a8*/ 	.word	0x00000700


	//   ....[1]....
        /*00ac*/ 	.word	0x000007d0


	//   ....[2]....
        /*00b0*/ 	.word	0x00004560


	//   ....[3]....
        /*00b4*/ 	.word	0x000046d0


	//   ....[4]....
        /*00b8*/ 	.word	0x00004710


	//   ....[5]....
        /*00bc*/ 	.word	0x00004770


	//   ....[6]....
        /*00c0*/ 	.word	0x00004790


	//   ....[7]....
        /*00c4*/ 	.word	0x00004840


	//   ....[8]....
        /*00c8*/ 	.word	0x00004860


	//   ....[9]....
        /*00cc*/ 	.word	0x000048a0


	//   ....[10]....
        /*00d0*/ 	.word	0x000048c0


	//   ....[11]....
        /*00d4*/ 	.word	0x000049a0


	//   ....[12]....
        /*00d8*/ 	.word	0x000049f0


	//   ....[13]....
        /*00dc*/ 	.word	0x00004a30


	//   ....[14]....
        /*00e0*/ 	.word	0x00004a60


	//   ....[15]....
        /*00e4*/ 	.word	0x00004ba0


	//   ....[16]....
        /*00e8*/ 	.word	0x00004bd0


	//   ....[17]....
        /*00ec*/ 	.word	0x00004c00


	//   ....[18]....
        /*00f0*/ 	.word	0x00004c30


	//   ....[19]....
        /*00f4*/ 	.word	0x00004d80


	//   ....[20]....
        /*00f8*/ 	.word	0x00004db0


	//   ....[21]....
        /*00fc*/ 	.word	0x00004de0


	//   ....[22]....
        /*0100*/ 	.word	0x00004e00


	//   ....[23]....
        /*0104*/ 	.word	0x00004f00


	//   ....[24]....
        /*0108*/ 	.word	0x00004f40


	//   ....[25]....
        /*010c*/ 	.word	0x00004fe0


	//   ....[26]....
        /*0110*/ 	.word	0x00004ff0


	//   ....[27]....
        /*0114*/ 	.word	0x000063e0


	//   ....[28]....
        /*0118*/ 	.word	0x00006690


	//   ....[29]....
        /*011c*/ 	.word	0x00006fa0


	//----- nvinfo : EIATTR_EXIT_INSTR_OFFSETS
	.align		4
.L_1547:
        /*0120*/ 	.byte	0x04, 0x1c
        /*0122*/ 	.short	(.L_1549 - .L_1548)


	//   ....[0]....
.L_1548:
        /*0124*/ 	.word	0x00000350


	//   ....[1]....
        /*0128*/ 	.word	0x00007050


	//----- nvinfo : EIATTR_MAX_THREADS
	.align		4
.L_1549:
        /*012c*/ 	.byte	0x04, 0x05
        /*012e*/ 	.short	(.L_1551 - .L_1550)
.L_1550:
        /*0130*/ 	.word	0x00000040
        /*0134*/ 	.word	0x00000001
        /*0138*/ 	.word	0x00000001


	//----- nvinfo : EIATTR_CRS_STACK_SIZE
	.align		4
.L_1551:
        /*013c*/ 	.byte	0x04, 0x1e
        /*013e*/ 	.short	(.L_1553 - .L_1552)
.L_1552:
        /*0140*/ 	.word	0x00000000


	//----- nvinfo : EIATTR_CBANK_PARAM_SIZE
	.align		4
.L_1553:
        /*0144*/ 	.byte	0x03, 0x19
        /*0146*/ 	.short	0x0118


	//----- nvinfo : EIATTR_PARAM_CBANK
	.align		4
        /*0148*/ 	.byte	0x04, 0x0a
        /*014a*/ 	.short	(.L_1555 - .L_1554)
	.align		4
.L_1554:
        /*014c*/ 	.word	index@(.nv.constant0._Z25selective_scan_fwd_kernelI32Selective_Scan_fwd_kernel_traitsILi64ELi16ELi1ELb1ELb0ELb1ELb1EN3c108BFloat16ENS1_7complexIfEEEEv13SSMParamsBase)
        /*0150*/ 	.short	0x0210
        /*0152*/ 	.short	0x0118


	//----- nvinfo : EIATTR_SW_WAR
	.align		4
.L_1555:
        /*0154*/ 	.byte	0x04, 0x36
        /*0156*/ 	.short	(.L_1557 - .L_1556)
.L_1556:
        /*0158*/ 	.word	0x00000008
.L_1557:


//--------------------- .nv.info._Z25selective_scan_fwd_kernelI32Selective_Scan_fwd_kernel_traitsILi64ELi16ELi1ELb1ELb1ELb0ELb0EN3c108BFloat16ENS1_7complexIfEEEEv13SSMParamsBase --------------------------
	.section	.nv.info._Z25selective_scan_fwd_kernelI32Selective_Scan_fwd_kernel_traitsILi64ELi16ELi1ELb1ELb1ELb0ELb0EN3c108BFloat16ENS1_7complexIfEEEEv13SSMParamsBase,"",@"SHT_CUDA_INFO"
	.sectionflags	@""
	.align	4


	//----- nvinfo : EIATTR_CUDA_API_VERSION
	.align		4
        /*0000*/ 	.byte	0x04, 0x37
        /*0002*/ 	.short	(.L_1559 - .L_1558)
.L_1558:
        /*0004*/ 	.word	0x00000082


	//----- nvinfo : EIATTR_KPARAM_INFO
	.align		4
.L_1559:
        /*0008*/ 	.byte	0x04, 0x17
        /*000a*/ 	.short	(.L_1561 - .L_1560)
.L_1560:
        /*000c*/ 	.word	0x00000000
        /*0010*/ 	.short	0x0000
        /*0012*/ 	.short	0x0000
        /*0014*/ 	.byte	0x00, 0xf0, 0x61, 0x04


	//----- nvinfo : EIATTR_SPARSE_MMA_MASK
	.align		4
.L_1561:
        /*0018*/ 	.byte	0x03, 0x50
        /*001a*/ 	.short	0x0000


	//----- nvinfo : EIATTR_MAXREG_COUNT
	.align		4
        /*001c*/ 	.byte	0x03, 0x1b
        /*001e*/ 	.short	0x00a8


	//----- nvinfo : EIATTR_NUM_BARRIERS
	.align		4
        /*0020*/ 	.byte	0x02, 0x4c
        /*0022*/ 	.byte	0x01
	.zero		1


	//----- nvinfo : EIATTR_MERCURY_ISA_VERSION
	.align		4
        /*0024*/ 	.byte	0x03, 0x5f
        /*0026*/ 	.short	0x0101


	//----- nvinfo : EIATTR_COOP_GROUP_MASK_REGIDS
	.align		4
        /*0028*/ 	.byte	0x04, 0x29
        /*002a*/ 	.short	(.L_1563 - .L_1562)


	//   ....[0]....
.L_1562:
        /*002c*/ 	.word	0xffffffff


	//   ....[1]....
        /*0030*/ 	.word	0xffffffff


	//   ....[2]....
        /*0034*/ 	.word	0xffffffff


	//   ....[3]....
        /*0038*/ 	.word	0xffffffff


	//   ....[4]....
        /*003c*/ 	.word	0xffffffff


	//   ....[5]....
        /*0040*/ 	.word	0xffffffff


	//   ....[6]....
        /*0044*/ 	.word	0xffffffff


	//   ....[7]....
        /*0048*/ 	.word	0xffffffff


	//   ....[8]....
        /*004c*/ 	.word	0xffffffff


	//   ....[9]....
        /*0050*/ 	.word	0xffffffff


	//   ....[10]....
        /*0054*/ 	.word	0xffffffff


	//   ....[11]....
        /*0058*/ 	.word	0xffffffff


	//   ....[12]....
        /*005c*/ 	.word	0xffffffff


	//   ....[13]....
        /*0060*/ 	.word	0xffffffff


	//   ....[14]....
        /*0064*/ 	.word	0xffffffff


	//   ....[15]....
        /*0068*/ 	.word	0xffffffff


	//   ....[16]....
        /*006c*/ 	.word	0xffffffff


	//   ....[17]....
        /*0070*/ 	.word	0xffffffff


	//   ....[18]....
        /*0074*/ 	.word	0xffffffff


	//   ....[19]....
        /*0078*/ 	.word	0xffffffff


	//   ....[20]....
        /*007c*/ 	.word	0xffffffff


	//   ....[21]....
        /*0080*/ 	.word	0xffffffff


	//   ....[22]....
        /*0084*/ 	.word	0xffffffff


	//   ....[23]....
        /*0088*/ 	.word	0xffffffff


	//   ....[24]....
        /*008c*/ 	.word	0xffffffff


	//   ....[25]....
        /*0090*/ 	.word	0xffffffff


	//   ....[26]....
        /*0094*/ 	.word	0xffffffff


	//   ....[27]....
        /*0098*/ 	.word	0xffffffff


	//----- nvinfo : EIATTR_COOP_GROUP_INSTR_OFFSETS
	.align		4
.L_1563:
        /*009c*/ 	.byte	0x04, 0x28
        /*009e*/ 	.short	(.L_1565 - .L_1564)


	//   ....[0]....
.L_1564:
        /*00a0*/ 	.word	0x00000700


	//   ....[1]....
        /*00a4*/ 	.word	0x000007b0


	//   ....[2]....
        /*00a8*/ 	.word	0x000038c0


	//   ....[3]....
        /*00ac*/ 	.word	0x00004c50


	//   ....[4]....
        /*00b0*/ 	.word	0x00004c80


	//   ....[5]....
        /*00b4*/ 	.word	0x00004cc0


	//   ....[6]....
        /*00b8*/ 	.word	0x00004cd0


	//   ....[7]....
        /*00bc*/ 	.word	0x00004d50


	//   ....[8]....
        /*00c0*/ 	.word	0x00004d80


	//   ....[9]....
        /*00c4*/ 	.word	0x00004dc0


	//   ....[10]....
        /*00c8*/ 	.word	0x00004dd0


	//   ....[11]....
        /*00cc*/ 	.word	0x00004e50


	//   ....[12]....
        /*00d0*/ 	.word	0x00004e80


	//   ....[13]....
        /*00d4*/ 	.word	0x00004ec0


	//   ....[14]....
        /*00d8*/ 	.word	0x00004ed0


	//   ....[15]....
        /*00dc*/ 	.word	0x00004f50


	//   ....[16]....
        /*00e0*/ 	.word	0x00004f80


	//   ....[17]....
        /*00e4*/ 	.word	0x00004fc0


	//   ....[18]....
        /*00e8*/ 	.word	0x00004fd0


	//   ....[19]....
        /*00ec*/ 	.word	0x00005060


	//   ....[20]....
        /*00f0*/ 	.word	0x00005090


	//   ....[21]....
        /*00f4*/ 	.word	0x000050b0


	//   ....[22]....
        /*00f8*/ 	.word	0x000050d0


	//   ....[23]....
        /*00fc*/ 	.word	0x000051a0


	//   ....[24]....
        /*0100*/ 	.word	0x000051f0


	//   ....[25]....
        /*0104*/ 	.word	0x00005220


	//   ....[26]....
        /*0108*/ 	.word	0x00005270


	//   ....[27]....
        /*010c*/ 	.word	0x000061e0


	//----- nvinfo : EIATTR_EXIT_INSTR_OFFSETS
	.align		4
.L_1565:
        /*0110*/ 	.byte	0x04, 0x1c
        /*0112*/ 	.short	(.L_1567 - .L_1566)


	//   ....[0]....
.L_1566:
        /*0114*/ 	.word	0x00000350


	//   ....[1]....
        /*0118*/ 	.word	0x00006370


	//----- nvinfo : EIATTR_MAX_THREADS
	.align		4
.L_1567:
        /*011c*/ 	.byte	0x04, 0x05
        /*011e*/ 	.short	(.L_1569 - .L_1568)
.L_1568:
        /*0120*/ 	.word	0x00000040
        /*0124*/ 	.word	0x00000001
        /*0128*/ 	.word	0x00000001


	//----- nvinfo : EIATTR_CRS_STACK_SIZE
	.align		4
.L_1569:
        /*012c*/ 	.byte	0x04, 0x1e
        /*012e*/ 	.short	(.L_1571 - .L_1570)
.L_1570:
        /*0130*/ 	.word	0x00000000


	//----- nvinfo : EIATTR_CBANK_PARAM_SIZE
	.align		4
.L_1571:
        /*0134*/ 	.byte	0x03, 0x19
        /*0136*/ 	.short	0x0118


	//----- nvinfo : EIATTR_PARAM_CBANK
	.align		4
        /*0138*/ 	.byte	0x04, 0x0a
        /*013a*/ 	.short	(.L_1573 - .L_1572)
	.align		4
.L_1572:
        /*013c*/ 	.word	index@(.nv.constant0._Z25selective_scan_fwd_kernelI32Selective_Scan_fwd_kernel_traitsILi64ELi16ELi1ELb1ELb1ELb0ELb0EN3c108BFloat16ENS1_7complexIfEEEEv13SSMParamsBase)
        /*0140*/ 	.short	0x0210
        /*0142*/ 	.short	0x0118


	//----- nvinfo : EIATTR_SW_WAR
	.align		4
.L_1573:
        /*0144*/ 	.byte	0x04, 0x36
        /*0146*/ 	.short	(.L_1575 - .L_1574)
.L_1574:
        /*0148*/ 	.word	0x00000008
.L_1575:


//--------------------- .nv.info._Z25selective_scan_fwd_kernelI32Selective_Scan_fwd_kernel_traitsILi64ELi16ELi1ELb1ELb1ELb0ELb1EN3c108BFloat16ENS1_7complexIfEEEEv13SSMParamsBase --------------------------
	.section	.nv.info._Z25selective_scan_fwd_kernelI32Selective_Scan_fwd_kernel_traitsILi64ELi16ELi1ELb1ELb1ELb0ELb1EN3c108BFloat16ENS1_7complexIfEEEEv13SSMParamsBase,"",@"SHT_CUDA_INFO"
	.sectionflags	@""
	.align	4


	//----- nvinfo : EIATTR_CUDA_API_VERSION
	.align		4
        /*0000*/ 	.byte	0x04, 0x37
        /*0002*/ 	.short	(.L_1577 - .L_1576)
.L_1576:
        /*0004*/ 	.word	0x00000082


	//----- nvinfo : EIATTR_KPARAM_INFO
	.align		4
.L_1577:
        /*0008*/ 	.byte	0x04, 0x17
        /*000a*/ 	.short	(.L_1579 - .L_1578)
.L_1578:
        /*000c*/ 	.word	0x00000000
        /*0010*/ 	.short	0x0000
        /*0012*/ 	.short	0x0000
        /*0014*/ 	.byte	0x00, 0xf0, 0x61, 0x04


	//----- nvinfo : EIATTR_SPARSE_MMA_MASK
	.align		4
.L_1579:
        /*0018*/ 	.byte	0x03, 0x50
        /*001a*/ 	.short	0x0000


	//----- nvinfo : EIATTR_MAXREG_COUNT
	.align		4
        /*001c*/ 	.byte	0x03, 0x1b
        /*001e*/ 	.short	0x00a8


	//----- nvinfo : EIATTR_NUM_BARRIERS
	.align		4
        /*0020*/ 	.byte	0x02, 0x4c
        /*0022*/ 	.byte	0x01
	.zero		1


	//----- nvinfo : EIATTR_MERCURY_ISA_VERSION
	.align		4
        /*0024*/ 	.byte	0x03, 0x5f
        /*0026*/ 	.short	0x0101


	//----- nvinfo : EIATTR_COOP_GROUP_MASK_REGIDS
	.align		4
        /*0028*/ 	.byte	0x04, 0x29
        /*002a*/ 	.short	(.L_1581 - .L_1580)


	//   ....[0]....
.L_1580:
        /*002c*/ 	.word	0xffffffff


	//   ....[1]....
        /*0030*/ 	.word	0xffffffff


	//   ....[2]....
        /*0034*/ 	.word	0xffffffff


	//   ....[3]....
        /*0038*/ 	.word	0xffffffff


	//   ....[4]....
        /*003c*/ 	.word	0xffffffff


	//   ....[5]....
        /*0040*/ 	.word	0xffffffff


	//   ....[6]....
        /*0044*/ 	.word	0xffffffff


	//   ....[7]....
        /*0048*/ 	.word	0xffffffff


	//   ....[8]....
        /*004c*/ 	.word	0xffffffff


	//   ....[9]....
        /*0050*/ 	.word	0xffffffff


	//   ....[10]....
        /*0054*/ 	.word	0xffffffff


	//   ....[11]....
        /*0058*/ 	.word	0xffffffff


	//   ....[12]....
        /*005c*/ 	.word	0xffffffff


	//   ....[13]....
        /*0060*/ 	.word	0xffffffff


	//   ....[14]....
        /*0064*/ 	.word	0xffffffff


	//   ....[15]....
        /*0068*/ 	.word	0xffffffff


	//   ....[16]....
        /*006c*/ 	.word	0xffffffff


	//   ....[17]....
        /*0070*/ 	.word	0xffffffff


	//   ....[18]....
        /*0074*/ 	.word	0xffffffff


	//   ....[19]....
        /*0078*/ 	.word	0xffffffff


	//   ....[20]....
        /*007c*/ 	.word	0xffffffff


	//   ....[21]....
        /*0080*/ 	.word	0xffffffff


	//   ....[22]....
        /*0084*/ 	.word	0xffffffff


	//   ....[23]....
        /*0088*/ 	.word	0xffffffff


	//   ....[24]....
        /*008c*/ 	.word	0xffffffff


	//   ....[25]....
        /*0090*/ 	.word	0xffffffff


	//   ....[26]....
        /*0094*/ 	.word	0xffffffff


	//   ....[27]....
        /*0098*/ 	.word	0xffffffff


	//   ....[28]....
        /*009c*/ 	.word	0xffffffff


	//   ....[29]....
        /*00a0*/ 	.word	0xffffffff


	//----- nvinfo : EIATTR_COOP_GROUP_INSTR_OFFSETS
	.align		4
.L_1581:
        /*00a4*/ 	.byte	0x04, 0x28
        /*00a6*/ 	.short	(.L_1583 - .L_1582)


	//   ....[0]....
.L_1582:
        /*00a8*/ 	.word	0x00000700


	//   ....[1]....
        /*00ac*/ 	.word	0x000007b0


	//   ....[2]....
        /*00b0*/ 	.word	0x000038c0


	//   ....[3]....
        /*00b4*/ 	.word	0x00004c50


	//   ....[4]....
        /*00b8*/ 	.word	0x00004c80


	//   ....[5]....
        /*00bc*/ 	.word	0x00004cc0


	//   ....[6]....
        /*00c0*/ 	.word	0x00004cd0


	//   ....[7]....
        /*00c4*/ 	.word	0x00004d50


	//   ....[8]....
        /*00c8*/ 	.word	0x00004d80


	//   ....[9]....
        /*00cc*/ 	.word	0x00004dc0


	//   ....[10]....
        /*00d0*/ 	.word	0x00004dd0


	//   ....[11]....
        /*00d4*/ 	.word	0x00004e50


	//   ....[12]....
        /*00d8*/ 	.word	0x00004e80


	//   ....[13]....
        /*00dc*/ 	.word	0x00004ec0


	//   ....[14]....
        /*00e0*/ 	.word	0x00004ed0


	//   ....[15]....
        /*00e4*/ 	.word	0x00004f50


	//   ....[16]....
        /*00e8*/ 	.word	0x00004f80


	//   ....[17]....
        /*00ec*/ 	.word	0x00004fc0


	//   ....[18]....
        /*00f0*/ 	.word	0x00004fd0


	//   ....[19]....
        /*00f4*/ 	.word	0x00005060


	//   ....[20]....
        /*00f8*/ 	.word	0x00005090


	//   ....[21]....
        /*00fc*/ 	.word	0x000050b0


	//   ....[22]....
        /*0100*/ 	.word	0x000050d0


	//   ....[23]....
        /*0104*/ 	.word	0x000051a0


	//   ....[24]....
        /*0108*/ 	.word	0x000051f0


	//   ....[25]....
        /*010c*/ 	.word	0x00005220


	//   ....[26]....
        /*0110*/ 	.word	0x00005270


	//   ....[27]....
        /*0114*/ 	.word	0x000061e0


	//   ....[28]....
        /*0118*/ 	.word	0x00006490


	//   ....[29]....
        /*011c*/ 	.word	0x00006da0


	//----- nvinfo : EIATTR_EXIT_INSTR_OFFSETS
	.align		4
.L_1583:
        /*0120*/ 	.byte	0x04, 0x1c
        /*0122*/ 	.short	(.L_1585 - .L_1584)


	//   ....[0]....
.L_1584:
        /*0124*/ 	.word	0x00000350


	//   ....[1]....
        /*0128*/ 	.word	0x00006e50


	//----- nvinfo : EIATTR_MAX_THREADS
	.align		4
.L_1585:
        /*012c*/ 	.byte	0x04, 0x05
        /*012e*/ 	.short	(.L_1587 - .L_1586)
.L_1586:
        /*0130*/ 	.word	0x00000040
        /*0134*/ 	.word	0x00000001
        /*0138*/ 	.word	0x00000001


	//----- nvinfo : EIATTR_CRS_STACK_SIZE
	.align		4
.L_1587:
        /*013c*/ 	.byte	0x04, 0x1e
        /*013e*/ 	.short	(.L_1589 - .L_1588)
.L_1588:
        /*0140*/ 	.word	0x00000000


	//----- nvinfo : EIATTR_CBANK_PARAM_SIZE
	.align		4
.L_1589:
        /*0144*/ 	.byte	0x03, 0x19
        /*0146*/ 	.short	0x0118


	//----- nvinfo : EIATTR_PARAM_CBANK
	.align		4
        /*0148*/ 	.byte	0x04, 0x0a
        /*014a*/ 	.short	(.L_1591 - .L_1590)
	.align		4
.L_1590:
        /*014c*/ 	.word	index@(.nv.constant0._Z25selective_scan_fwd_kernelI32Selective_Scan_fwd_kernel_traitsILi64ELi16ELi1ELb1ELb1ELb0ELb1EN3c108BFloat16ENS1_7complexIfEEEEv13SSMParamsBase)
        /*0150*/ 	.short	0x0210
        /*0152*/ 	.short	0x0118


	//----- nvinfo : EIATTR_SW_WAR
	.align		4
.L_1591:
        /*0154*/ 	.byte	0x04, 0x36
        /*0156*/ 	.short	(.L_1593 - .L_1592)
.L_1592:
        /*0158*/ 	.word	0x00000008
.L_1593:


//--------------------- .nv.info._Z25selective_scan_fwd_kernelI32Selective_Scan_fwd_kernel_traitsILi64ELi16ELi1ELb1ELb1ELb1ELb0EN3c108BFloat16ENS1_7complexIfEEEEv13SSMParamsBase --------------------------
	.section	.nv.info._Z25selective_scan_fwd_kernelI32Selective_Scan_fwd_kernel_traitsILi64ELi16ELi1ELb1ELb1ELb1ELb0EN3c108BFloat16ENS1_7complexIfEEEEv13SSMParamsBase,"",@"SHT_CUDA_INFO"
	.sectionflags	@""
	.align	4


	//----- nvinfo : EIATTR_CUDA_API_VERSION
	.align		4
        /*0000*/ 	.byte	0x04, 0x37
        /*0002*/ 	.short	(.L_1595 - .L_1594)
.L_1594:
        /*0004*/ 	.word	0x00000082


	//----- nvinfo : EIATTR_KPARAM_INFO
	.align		4
.L_1595:
        /*0008*/ 	.byte	0x04, 0x17
        /*000a*/ 	.short	(.L_1597 - .L_1596)
.L_1596:
        /*000c*/ 	.word	0x00000000
        /*0010*/ 	.short	0x0000
        /*0012*/ 	.short	0x0000
        /*0014*/ 	.byte	0x00, 0xf0, 0x61, 0x04


	//----- nvinfo : EIATTR_SPARSE_MMA_MASK
	.align		4
.L_1597:
        /*0018*/ 	.byte	0x03, 0x50
        /*001a*/ 	.short	0x0000


	//----- nvinfo : EIATTR_MAXREG_COUNT
	.align		4
        /*001c*/ 	.byte	0x03, 0x1b
        /*001e*/ 	.short	0x00a8


	//----- nvinfo : EIATTR_NUM_BARRIERS
	.align		4
        /*0020*/ 	.byte	0x02, 0x4c
        /*0022*/ 	.byte	0x01
	.zero		1


	//----- nvinfo : EIATTR_ANNOTATIONS
	.align		4
        /*0024*/ 	.byte	0x04, 0x55
        /*0026*/ 	.short	(.L_1599 - .L_1598)


	//   ....[0]....
.L_1598:
        /*0028*/ 	.word	0x00000001
        /*002c*/ 	.byte	0x80, 0x33, 0x00, 0x00, 0x01, 0x00, 0x00, 0x00, 0x90, 0x35, 0x00, 0x00


	//----- nvinfo : EIATTR_MERCURY_ISA_VERSION
	.align		4
.L_1599:
        /*0038*/ 	.byte	0x03, 0x5f
        /*003a*/ 	.short	0x0101


	//----- nvinfo : EIATTR_INT_WARP_WIDE_INSTR_OFFSETS
	.align		4
        /*003c*/ 	.byte	0x04, 0x31
        /*003e*/ 	.short	(.L_1601 - .L_1600)


	//   ....[0]....
.L_1600:
        /*0040*/ 	.word	0x00005440


	//----- nvinfo : EIATTR_COOP_GROUP_MASK_REGIDS
	.align		4
.L_1601:
        /*0044*/ 	.byte	0x04, 0x29
        /*0046*/ 	.short	(.L_1603 - .L_1602)


	//   ....[0]....
.L_1602:
        /*0048*/ 	.word	0xffffffff


	//   ....[1]....
        /*004c*/ 	.word	0xffffffff


	//   ....[2]....
        /*0050*/ 	.word	0xffffffff


	//   ....[3]....
        /*0054*/ 	.word	0xffffffff


	//   ....[4]....
        /*0058*/ 	.word	0xffffffff


	//   ....[5]....
        /*005c*/ 	.word	0xffffffff


	//   ....[6]....
        /*0060*/ 	.word	0xffffffff


	//   ....[7]....
        /*0064*/ 	.word	0xffffffff


	//   ....[8]....
        /*0068*/ 	.word	0xffffffff


	//   ....[9]....
        /*006c*/ 	.word	0xffffffff


	//   ....[10]....
        /*0070*/ 	.word	0xffffffff


	//   ....[11]....
        /*0074*/ 	.word	0xffffffff


	//   ....[12]....
        /*0078*/ 	.word	0xffffffff


	//   ....[13]....
        /*007c*/ 	.word	0xffffffff


	//   ....[14]....
        /*0080*/ 	.word	0xffffffff


	//   ....[15]....
        /*0084*/ 	.word	0xffffffff


	//   ....[16]....
        /*0088*/ 	.word	0xffffffff


	//   ....[17]....
        /*008c*/ 	.word	0xffffffff


	//   ....[18]....
        /*0090*/ 	.word	0xffffffff


	//   ....[19]....
        /*0094*/ 	.word	0xffffffff


	//   ....[20]....
        /*0098*/ 	.word	0xffffffff


	//   ....[21]....
        /*009c*/ 	.word	0xffffffff


	//   ....[22]....
        /*00a0*/ 	.word	0xffffffff


	//   ....[23]....
        /*00a4*/ 	.word	0xffffffff


	//   ....[24]....
        /*00a8*/ 	.word	0xffffffff


	//   ....[25]....
        /*00ac*/ 	.word	0xffffffff


	//   ....[26]....
        /*00b0*/ 	.word	0xffffffff


	//   ....[27]....
        /*00b4*/ 	.word	0xffffffff


	//   ....[28]....
        /*00b8*/ 	.word	0xffffffff


	//----- nvinfo : EIATTR_COOP_GROUP_INSTR_OFFSETS
	.align		4
.L_1603:
        /*00bc*/ 	.byte	0x04, 0x28
        /*00be*/ 	.short	(.L_1605 - .L_1604)


	//   ....[0]....
.L_1604:
        /*00c0*/ 	.word	0x00000920


	//   ....[1]....
        /*00c4*/ 	.word	0x000009d0


	//   ....[2]....
        /*00c8*/ 	.word	0x00003a20


	//   ....[3]....
        /*00cc*/ 	.word	0x00004f10


	//   ....[4]....
        /*00d0*/ 	.word	0x00004f40


	//   ....[5]....
        /*00d4*/ 	.word	0x00004f80


	//   ....[6]....
        /*00d8*/ 	.word	0x00004f90


	//   ....[7]....
        /*00dc*/ 	.word	0x00005020


	//   ....[8]....
        /*00e0*/ 	.word	0x00005050


	//   ....[9]....
        /*00e4*/ 	.word	0x00005080


	//   ....[10]....
        /*00e8*/ 	.word	0x00005090


	//   ....[11]....
        /*00ec*/ 	.word	0x00005120


	//   ....[12]....
        /*00f0*/ 	.word	0x00005150


	//   ....[13]....
        /*00f4*/ 	.word	0x00005180


	//   ....[14]....
        /*00f8*/ 	.word	0x00005190


	//   ....[15]....
        /*00fc*/ 	.word	0x00005220


	//   ....[16]....
        /*0100*/ 	.word	0x00005250


	//   ....[17]....
        /*0104*/ 	.word	0x00005280


	//   ....[18]....
        /*0108*/ 	.word	0x00005290


	//   ....[19]....
        /*010c*/ 	.word	0x00005380


	//   ....[20]....
        /*0110*/ 	.word	0x000053b0


	//   ....[21]....
        /*0114*/ 	.word	0x000053c0


	//   ....[22]....
        /*0118*/ 	.word	0x000053d0


	//   ....[23]....
        /*011c*/ 	.word	0x000055a0


	//   ....[24]....
        /*0120*/ 	.word	0x00005660


	//   ....[25]....
        /*0124*/ 	.word	0x000056a0


	//   ....[26]....
        /*0128*/ 	.word	0x000056d0


	//   ....[27]....
        /*012c*/ 	.word	0x00005700


	//   ....[28]....
        /*0130*/ 	.word	0x00006a60


	//----- nvinfo : EIATTR_EXIT_INSTR_OFFSETS
	.align		4
.L_1605:
        /*0134*/ 	.byte	0x04, 0x1c
        /*0136*/ 	.short	(.L_1607 - .L_1606)


	//   ....[0]....
.L_1606:
        /*0138*/ 	.word	0x00000600


	//   ....[1]....
        /*013c*/ 	.word	0x00006b90


	//----- nvinfo : EIATTR_MAX_THREADS
	.align		4
.L_1607:
        /*0140*/ 	.byte	0x04, 0x05
        /*0142*/ 	.short	(.L_1609 - .L_1608)
.L_1608:
        /*0144*/ 	.word	0x00000040
        /*0148*/ 	.word	0x00000001
        /*014c*/ 	.word	0x00000001


	//----- nvinfo : EIATTR_CRS_STACK_SIZE
	.align		4
.L_1609:
        /*0150*/ 	.byte	0x04, 0x1e
        /*0152*/ 	.short	(.L_1611 - .L_1610)
.L_1610:
        /*0154*/ 	.word	0x00000000


	//----- nvinfo : EIATTR_CBANK_PARAM_SIZE
	.align		4
.L_1611:
        /*0158*/ 	.byte	0x03, 0x19
        /*015a*/ 	.short	0x0118


	//----- nvinfo : EIATTR_PARAM_CBANK
	.align		4
        /*015c*/ 	.byte	0x04, 0x0a
        /*015e*/ 	.short	(.L_1613 - .L_1612)
	.align		4
.L_1612:
        /*0160*/ 	.word	index@(.nv.constant0._Z25selective_scan_fwd_kernelI32Selective_Scan_fwd_kernel_traitsILi64ELi16ELi1ELb1ELb1ELb1ELb0EN3c108BFloat16ENS1_7complexIfEEEEv13SSMParamsBase)
        /*0164*/ 	.short	0x0210
        /*0166*/ 	.short	0x0118


	//----- nvinfo : EIATTR_SW_WAR
	.align		4
.L_1613:
        /*0168*/ 	.byte	0x04, 0x36
        /*016a*/ 	.short	(.L_1615 - .L_1614)
.L_1614:
        /*016c*/ 	.word	0x00000008
.L_1615:


//--------------------- .nv.info._Z25selective_scan_fwd_kernelI32Selective_Scan_fwd_kernel_traitsILi64ELi16ELi1ELb1ELb1ELb1ELb1EN3c108BFloat16ENS1_7complexIfEEEEv13SSMParamsBase --------------------------
	.section	.nv.info._Z25selective_scan_fwd_kernelI32Selective_Scan_fwd_kernel_traitsILi64ELi16ELi1ELb1ELb1ELb1ELb1EN3c108BFloat16ENS1_7complexIfEEEEv13SSMParamsBase,"",@"SHT_CUDA_INFO"
	.sectionflags	@""
	.align	4


	//----- nvinfo : EIATTR_CUDA_API_VERSION
	.align		4
        /*0000*/ 	.byte	0x04, 0x37
        /*0002*/ 	.short	(.L_1617 - .L_1616)
.L_1616:
        /*0004*/ 	.word	0x00000082


	//----- nvinfo : EIATTR_KPARAM_INFO
	.align		4
.L_1617:
        /*0008*/ 	.byte	0x04, 0x17
        /*000a*/ 	.short	(.L_1619 - .L_1618)
.L_1618:
        /*000c*/ 	.word	0x00000000
        /*0010*/ 	.short	0x0000
        /*0012*/ 	.short	0x0000
        /*0014*/ 	.byte	0x00, 0xf0, 0x61, 0x04


	//----- nvinfo : EIATTR_SPARSE_MMA_MASK
	.align		4
.L_1619:
        /*0018*/ 	.byte	0x03, 0x50
        /*001a*/ 	.short	0x0000


	//----- nvinfo : EIATTR_MAXREG_COUNT
	.align		4
        /*001c*/ 	.byte	0x03, 0x1b
        /*001e*/ 	.short	0x00a8


	//----- nvinfo : EIATTR_NUM_BARRIERS
	.align		4
        /*0020*/ 	.byte	0x02, 0x4c
        /*0022*/ 	.byte	0x01
	.zero		1


	//----- nvinfo : EIATTR_ANNOTATIONS
	.align		4
        /*0024*/ 	.byte	0x04, 0x55
        /*0026*/ 	.short	(.L_1621 - .L_1620)


	//   ....[0]....
.L_1620:
        /*0028*/ 	.word	0x00000001
        /*002c*/ 	.byte	0x80, 0x33, 0x00, 0x00, 0x01, 0x00, 0x00, 0x00, 0x90, 0x35, 0x00, 0x00


	//----- nvinfo : EIATTR_MERCURY_ISA_VERSION
	.align		4
.L_1621:
        /*0038*/ 	.byte	0x03, 0x5f
        /*003a*/ 	.short	0x0101


	//----- nvinfo : EIATTR_INT_WARP_WIDE_INSTR_OFFSETS
	.align		4
        /*003c*/ 	.byte	0x04, 0x31
        /*003e*/ 	.short	(.L_1623 - .L_1622)


	//   ....[0]....
.L_1622:
        /*0040*/ 	.word	0x00005440


	//----- nvinfo : EIATTR_COOP_GROUP_MASK_REGIDS
	.align		4
.L_1623:
        /*0044*/ 	.byte	0x04, 0x29
        /*0046*/ 	.short	(.L_1625 - .L_1624)


	//   ....[0]....
.L_1624:
        /*0048*/ 	.word	0xffffffff


	//   ....[1]....
        /*004c*/ 	.word	0xffffffff


	//   ....[2]....
        /*0050*/ 	.word	0xffffffff


	//   ....[3]....
        /*0054*/ 	.word	0xffffffff


	//   ....[4]....
        /*0058*/ 	.word	0xffffffff


	//   ....[5]....
        /*005c*/ 	.word	0xffffffff


	//   ....[6]....
        /*0060*/ 	.word	0xffffffff


	//   ....[7]....
        /*0064*/ 	.word	0xffffffff


	//   ....[8]....
        /*0068*/ 	.word	0xffffffff


	//   ....[9]....
        /*006c*/ 	.word	0xffffffff


	//   ....[10]....
        /*0070*/ 	.word	0xffffffff


	//   ....[11]....
        /*0074*/ 	.word	0xffffffff


	//   ....[12]....
        /*0078*/ 	.word	0xffffffff


	//   ....[13]....
        /*007c*/ 	.word	0xffffffff


	//   ....[14]....
        /*0080*/ 	.word	0xffffffff


	//   ....[15]....
        /*0084*/ 	.word	0xffffffff


	//   ....[16]....
        /*0088*/ 	.word	0xffffffff


	//   ....[17]....
        /*008c*/ 	.word	0xffffffff


	//   ....[18]....
        /*0090*/ 	.word	0xffffffff


	//   ....[19]....
        /*0094*/ 	.word	0xffffffff


	//   ....[20]....
        /*0098*/ 	.word	0xffffffff


	//   ....[21]....
        /*009c*/ 	.word	0xffffffff


	//   ....[22]....
        /*00a0*/ 	.word	0xffffffff


	//   ....[23]....
        /*00a4*/ 	.word	0xffffffff


	//   ....[24]....
        /*00a8*/ 	.word	0xffffffff


	//   ....[25]....
        /*00ac*/ 	.word	0xffffffff


	//   ....[26]....
        /*00b0*/ 	.word	0xffffffff


	//   ....[27]....
        /*00b4*/ 	.word	0xffffffff


	//   ....[28]....
        /*00b8*/ 	.word	0xffffffff


	//   ....[29]....
        /*00bc*/ 	.word	0xffffffff


	//   ....[30]....
        /*00c0*/ 	.word	0xffffffff


	//----- nvinfo : EIATTR_COOP_GROUP_INSTR_OFFSETS
	.align		4
.L_1625:
        /*00c4*/ 	.byte	0x04, 0x28
        /*00c6*/ 	.short	(.L_1627 - .L_1626)


	//   ....[0]....
.L_1626:
        /*00c8*/ 	.word	0x00000920


	//   ....[1]....
        /*00cc*/ 	.word	0x000009d0


	//   ....[2]....
        /*00d0*/ 	.word	0x00003a20


	//   ....[3]....
        /*00d4*/ 	.word	0x00004f10


	//   ....[4]....
        /*00d8*/ 	.word	0x00004f40


	//   ....[5]....
        /*00dc*/ 	.word	0x00004f80


	//   ....[6]....
        /*00e0*/ 	.word	0x00004f90


	//   ....[7]....
        /*00e4*/ 	.word	0x00005020


	//   ....[8]....
        /*00e8*/ 	.word	0x00005050


	//   ....[9]....
        /*00ec*/ 	.word	0x00005080


	//   ....[10]....
        /*00f0*/ 	.word	0x00005090


	//   ....[11]....
        /*00f4*/ 	.word	0x00005120


	//   ....[12]....
        /*00f8*/ 	.word	0x00005150


	//   ....[13]....
        /*00fc*/ 	.word	0x00005180


	//   ....[14]....
        /*0100*/ 	.word	0x00005190


	//   ....[15]....
        /*0104*/ 	.word	0x00005220


	//   ....[16]....
        /*0108*/ 	.word	0x00005250


	//   ....[17]....
        /*010c*/ 	.word	0x00005280


	//   ....[18]....
        /*0110*/ 	.word	0x00005290


	//   ....[19]....
        /*0114*/ 	.word	0x00005380


	//   ....[20]....
        /*0118*/ 	.word	0x000053b0


	//   ....[21]....
        /*011c*/ 	.word	0x000053c0


	//   ....[22]....
        /*0120*/ 	.word	0x000053d0


	//   ....[23]....
        /*0124*/ 	.word	0x000055a0


	//   ....[24]....
        /*0128*/ 	.word	0x00005660


	//   ....[25]....
        /*012c*/ 	.word	0x000056a0


	//   ....[26]....
        /*0130*/ 	.word	0x000056d0


	//   ....[27]....
        /*0134*/ 	.word	0x00005700


	//   ....[28]....
        /*0138*/ 	.word	0x00006a20


	//   ....[29]....
        /*013c*/ 	.word	0x00006ce0


	//   ....[30]....
        /*0140*/ 	.word	0x000075b0


	//----- nvinfo : EIATTR_EXIT_INSTR_OFFSETS
	.align		4
.L_1627:
        /*0144*/ 	.byte	0x04, 0x1c
        /*0146*/ 	.short	(.L_1629 - .L_1628)


	//   ....[0]....
.L_1628:
        /*0148*/ 	.word	0x00000600


	//   ....[1]....
        /*014c*/ 	.word	0x00007690


	//----- nvinfo : EIATTR_MAX_THREADS
	.align		4
.L_1629:
        /*0150*/ 	.byte	0x04, 0x05
        /*0152*/ 	.short	(.L_1631 - .L_1630)
.L_1630:
        /*0154*/ 	.word	0x00000040
        /*0158*/ 	.word	0x00000001
        /*015c*/ 	.word	0x00000001


	//----- nvinfo : EIATTR_CRS_STACK_SIZE
	.align		4
.L_1631:
        /*0160*/ 	.byte	0x04, 0x1e
        /*0162*/ 	.short	(.L_1633 - .L_1632)
.L_1632:
        /*0164*/ 	.word	0x00000000


	//----- nvinfo : EIATTR_CBANK_PARAM_SIZE
	.align		4
.L_1633:
        /*0168*/ 	.byte	0x03, 0x19
        /*016a*/ 	.short	0x0118


	//----- nvinfo : EIATTR_PARAM_CBANK
	.align		4
        /*016c*/ 	.byte	0x04, 0x0a
        /*016e*/ 	.short	(.L_1635 - .L_1634)
	.align		4
.L_1634:
        /*0170*/ 	.word	index@(.nv.constant0._Z25selective_scan_fwd_kernelI32Selective_Scan_fwd_kernel_traitsILi64ELi16ELi1ELb1ELb1ELb1ELb1EN3c108BFloat16ENS1_7complexIfEEEEv13SSMParamsBase)
        /*0174*/ 	.short	0x0210
        /*0176*/ 	.short	0x0118


	//----- nvinfo : EIATTR_SW_WAR
	.align		4
.L_1635:
        /*0178*/ 	.byte	0x04, 0x36
        /*017a*/ 	.short	(.L_1637 - .L_1636)
.L_1636:
        /*017c*/ 	.word	0x00000008
.L_1637:


//--------------------- .nv.info._Z25selective_scan_fwd_kernelI32Selective_Scan_fwd_kernel_traitsILi32ELi16ELi1ELb0ELb0ELb0ELb0EN3c108BFloat16ENS1_7complexIfEEEEv13SSMParamsBase --------------------------
	.section	.nv.info._Z25selective_scan_fwd_kernelI32Selective_Scan_fwd_kernel_traitsILi32ELi16ELi1ELb0ELb0ELb0ELb0EN3c108BFloat16ENS1_7complexIfEEEEv13SSMParamsBase,"",@"SHT_CUDA_INFO"
	.sectionflags	@""
	.align	4


	//----- nvinfo : EIATTR_CUDA_API_VERSION
	.align		4
        /*0000*/ 	.byte	0x04, 0x37
        /*0002*/ 	.short	(.L_1639 - .L_1638)
.L_1638:
        /*0004*/ 	.word	0x00000082


	//----- nvinfo : EIATTR_KPARAM_INFO
	.align		4
.L_1639:
        /*0008*/ 	.byte	0x04, 0x17
        /*000a*/ 	.short	(.L_1641 - .L_1640)
.L_1640:
        /*000c*/ 	.word	0x00000000
        /*0010*/ 	.short	0x0000
        /*0012*/ 	.short	0x0000
        /*0014*/ 	.byte	0x00, 0xf0, 0x61, 0x04


	//----- nvinfo : EIATTR_SPARSE_MMA_MASK
	.align		4
.L_1641:
        /*0018*/ 	.byte	0x03, 0x50
        /*001a*/ 	.short	0x0000


	//----- nvinfo : EIATTR_MAXREG_COUNT
	.align		4
        /*001c*/ 	.byte	0x03, 0x1b
        /*001e*/ 	.short	0x00ff


	//----- nvinfo : EIATTR_NUM_BARRIERS
	.align		4
        /*0020*/ 	.byte	0x02, 0x4c
        /*0022*/ 	.byte	0x01
	.zero		1


	//----- nvinfo : EIATTR_MERCURY_ISA_VERSION
	.align		4
        /*0024*/ 	.byte	0x03, 0x5f
        /*0026*/ 	.short	0x0101


	//----- nvinfo : EIATTR_COOP_GROUP_MASK_REGIDS
	.align		4
        /*0028*/ 	.byte	0x04, 0x29
        /*002a*/ 	.short	(.L_1643 - .L_1642)


	//   ....[0]....
.L_1642:
        /*002c*/ 	.word	0xffffffff


	//   ....[1]....
        /*0030*/ 	.word	0xffffffff


	//   ....[2]....
        /*0034*/ 	.word	0xffffffff


	//   ....[3]....
        /*0038*/ 	.word	0xffffffff


	//   ....[4]....
        /*003c*/ 	.word	0xffffffff


	//   ....[5]....
        /*0040*/ 	.word	0xffffffff


	//   ....[6]....
        /*0044*/ 	.word	0xffffffff


	//   ....[7]....
        /*0048*/ 	.word	0xffffffff


	//   ....[8]....
        /*004c*/ 	.word	0xffffffff


	//   ....[9]....
        /*0050*/ 	.word	0xffffffff


	//   ....[10]....
        /*0054*/ 	.word	0xffffffff


	//   ....[11]....
        /*0058*/ 	.word	0xffffffff


	//   ....[12]....
        /*005c*/ 	.word	0xffffffff


	//   ....[13]....
        /*0060*/ 	.word	0xffffffff


	//   ....[14]....
        /*0064*/ 	.word	0xffffffff


	//   ....[15]....
        /*0068*/ 	.word	0xffffffff


	//   ....[16]....
        /*006c*/ 	.word	0xffffffff


	//   ....[17]....
        /*0070*/ 	.word	0xffffffff


	//   ....[18]....
        /*0074*/ 	.word	0xffffffff


	//   ....[19]....
        /*0078*/ 	.word	0xffffffff


	//   ....[20]....
        /*007c*/ 	.word	0xffffffff


	//   ....[21]....
        /*0080*/ 	.word	0xffffffff


	//   ....[22]....
        /*0084*/ 	.word	0xffffffff


	//   ....[23]....
        /*0088*/ 	.word	0xffffffff


	//   ....[24]....
        /*008c*/ 	.word	0xffffffff


	//   ....[25]....
        /*0090*/ 	.word	0xffffffff


	//   ....[26]....
        /*0094*/ 	.word	0xffffffff


	//----- nvinfo : EIATTR_COOP_GROUP_INSTR_OFFSETS
	.align		4
.L_1643:
        /*0098*/ 	.byte	0x04, 0x28
        /*009a*/ 	.short	(.L_1645 - .L_1644)


	//   ....[0]....
.L_1644:
        /*009c*/ 	.word	0x00000d30


	//   ....[1]....
        /*00a0*/ 	.word	0x000011a0


	//   ....[2]....
        /*00a4*/ 	.word	0x000053f0


	//   ....[3]....
        /*00a8*/ 	.word	0x00005430


	//   ....[4]....
        /*00ac*/ 	.word	0x000054b0


	//   ....[5]....
        /*00b0*/ 	.word	0x000054e0


	//   ....[6]....
        /*00b4*/ 	.word	0x00005600


	//   ....[7]....
        /*00b8*/ 	.word	0x00005630


	//   ....[8]....
        /*00bc*/ 	.word	0x00005660


	//   ....[9]....
        /*00c0*/ 	.word	0x00005670


	//   ....[10]....
        /*00c4*/ 	.word	0x000057d0


	//   ....[11]....
        /*00c8*/ 	.word	0x00005810


	//   ....[12]....
        /*00cc*/ 	.word	0x00005820


	//   ....[13]....
        /*00d0*/ 	.word	0x00005830


	//   ....[14]....
        /*00d4*/ 	.word	0x000058e0


	//   ....[15]....
        /*00d8*/ 	.word	0x00005910


	//   ....[16]....
        /*00dc*/ 	.word	0x00005930


	//   ....[17]....
        /*00e0*/ 	.word	0x00005950


	//   ....[18]....
        /*00e4*/ 	.word	0x000059f0


	//   ....[19]....
        /*00e8*/ 	.word	0x00005a40


	//   ....[20]....
        /*00ec*/ 	.word	0x00005a70


	//   ....[21]....
        /*00f0*/ 	.word	0x00005a90


	//   ....[22]....
        /*00f4*/ 	.word	0x00005b50


	//   ....[23]....
        /*00f8*/ 	.word	0x00005b80


	//   ....[24]....
        /*00fc*/ 	.word	0x00005bc0


	//   ....[25]....
        /*0100*/ 	.word	0x00005bd0


	//   ....[26]....
        /*0104*/ 	.word	0x00006a40


	//----- nvinfo : EIATTR_EXIT_INSTR_OFFSETS
	.align		4
.L_1645:
        /*0108*/ 	.byte	0x04, 0x1c
        /*010a*/ 	.short	(.L_1647 - .L_1646)


	//   ....[0]....
.L_1646:
        /*010c*/ 	.word	0x00000150


	//   ....[1]....
        /*0110*/ 	.word	0x00007110


	//----- nvinfo : EIATTR_MAX_THREADS
	.align		4
.L_1647:
        /*0114*/ 	.byte	0x04, 0x05
        /*0116*/ 	.short	(.L_1649 - .L_1648)
.L_1648:
        /*0118*/ 	.word	0x00000020
        /*011c*/ 	.word	0x00000001
        /*0120*/ 	.word	0x00000001


	//----- nvinfo : EIATTR_CRS_STACK_SIZE
	.align		4
.L_1649:
        /*0124*/ 	.byte	0x04, 0x1e
        /*0126*/ 	.short	(.L_1651 - .L_1650)
.L_1650:
        /*0128*/ 	.word	0x00000000


	//----- nvinfo : EIATTR_CBANK_PARAM_SIZE
	.align		4
.L_1651:
        /*012c*/ 	.byte	0x03, 0x19
        /*012e*/ 	.short	0x0118


	//----- nvinfo : EIATTR_PARAM_CBANK
	.align		4
        /*0130*/ 	.byte	0x04, 0x0a
        /*0132*/ 	.short	(.L_1653 - .L_1652)
	.align		4
.L_1652:
        /*0134*/ 	.word	index@(.nv.constant0._Z25selective_scan_fwd_kernelI32Selective_Scan_fwd_kernel_traitsILi32ELi16ELi1ELb0ELb0ELb0ELb0EN3c108BFloat16ENS1_7complexIfEEEEv13SSMParamsBase)
        /*0138*/ 	.short	0x0210
        /*013a*/ 	.short	0x0118


	//----- nvinfo : EIATTR_SW_WAR
	.align		4
.L_1653:
        /*013c*/ 	.byte	0x04, 0x36
        /*013e*/ 	.short	(.L_1655 - .L_1654)
.L_1654:
        /*0140*/ 	.word	0x00000008
.L_1655:


//--------------------- .nv.info._Z25selective_scan_fwd_kernelI32Selective_Scan_fwd_kernel_traitsILi32ELi16ELi1ELb0ELb0ELb0ELb1EN3c108BFloat16ENS1_7complexIfEEEEv13SSMParamsBase --------------------------
	.section	.nv.info._Z25selective_scan_fwd_kernelI32Selective_Scan_fwd_kernel_traitsILi32ELi16ELi1ELb0ELb0ELb0ELb1EN3c108BFloat16ENS1_7complexIfEEEEv13SSMParamsBase,"",@"SHT_CUDA_INFO"
	.sectionflags	@""
	.align	4


	//----- nvinfo : EIATTR_CUDA_API_VERSION
	.align		4
        /*0000*/ 	.byte	0x04, 0x37
        /*0002*/ 	.short	(.L_1657 - .L_1656)
.L_1656:
        /*0004*/ 	.word	0x00000082


	//----- nvinfo : EIATTR_KPARAM_INFO
	.align		4
.L_1657:
        /*0008*/ 	.byte	0x04, 0x17
        /*000a*/ 	.short	(.L_1659 - .L_1658)
.L_1658:
        /*000c*/ 	.word	0x00000000
        /*0010*/ 	.short	0x0000
        /*0012*/ 	.short	0x0000
        /*0014*/ 	.byte	0x00, 0xf0, 0x61, 0x04


	//----- nvinfo : EIATTR_SPARSE_MMA_MASK
	.align		4
.L_1659:
        /*0018*/ 	.byte	0x03, 0x50
        /*001a*/ 	.short	0x0000


	//----- nvinfo : EIATTR_MAXREG_COUNT
	.align		4
        /*001c*/ 	.byte	0x03, 0x1b
        /*001e*/ 	.short	0x00ff


	//----- nvinfo : EIATTR_NUM_BARRIERS
	.align		4
        /*0020*/ 	.byte	0x02, 0x4c
        /*0022*/ 	.byte	0x01
	.zero		1


	//----- nvinfo : EIATTR_MERCURY_ISA_VERSION
	.align		4
        /*0024*/ 	.byte	0x03, 0x5f
        /*0026*/ 	.short	0x0101


	//----- nvinfo : EIATTR_COOP_GROUP_MASK_REGIDS
	.align		4
        /*0028*/ 	.byte	0x04, 0x29
        /*002a*/ 	.short	(.L_1661 - .L_1660)


	//   ....[0]....
.L_1660:
        /*002c*/ 	.word	0xffffffff


	//   ....[1]....
        /*0030*/ 	.word	0xffffffff


	//   ....[2]....
        /*0034*/ 	.word	0xffffffff


	//   ....[3]....
        /*0038*/ 	.word	0xffffffff


	//   ....[4]....
        /*003c*/ 	.word	0xffffffff


	//   ....[5]....
        /*0040*/ 	.word	0xffffffff


	//   ....[6]....
        /*0044*/ 	.word	0xffffffff


	//   ....[7]....
        /*0048*/ 	.word	0xffffffff


	//   ....[8]....
        /*004c*/ 	.word	0xffffffff


	//   ....[9]....
        /*0050*/ 	.word	0xffffffff


	//   ....[10]....
        /*0054*/ 	.word	0xffffffff


	//   ....[11]....
        /*0058*/ 	.word	0xffffffff


	//   ....[12]....
        /*005c*/ 	.word	0xffffffff


	//   ....[13]....
        /*0060*/ 	.word	0xffffffff


	//   ....[14]....
        /*0064*/ 	.word	0xffffffff


	//   ....[15]....
        /*0068*/ 	.word	0xffffffff


	//   ....[16]....
        /*006c*/ 	.word	0xffffffff


	//   ....[17]....
        /*0070*/ 	.word	0xffffffff


	//   ....[18]....
        /*0074*/ 	.word	0xffffffff


	//   ....[19]....
        /*0078*/ 	.word	0xffffffff


	//   ....[20]....
        /*007c*/ 	.word	0xffffffff


	//   ....[21]....
        /*0080*/ 	.word	0xffffffff


	//   ....[22]....
        /*0084*/ 	.word	0xffffffff


	//   ....[23]....
        /*0088*/ 	.word	0xffffffff


	//   ....[24]....
        /*008c*/ 	.word	0xffffffff


	//   ....[25]....
        /*0090*/ 	.word	0xffffffff


	//   ....[26]....
        /*0094*/ 	.word	0xffffffff


	//   ....[27]....
        /*0098*/ 	.word	0xffffffff


	//   ....[28]....
        /*009c*/ 	.word	0xffffffff


	//----- nvinfo : EIATTR_COOP_GROUP_INSTR_OFFSETS
	.align		4
.L_1661:
        /*00a0*/ 	.byte	0x04, 0x28
        /*00a2*/ 	.short	(.L_1663 - .L_1662)


	//   ....[0]....
.L_1662:
        /*00a4*/ 	.word	0x00000d50


	//   ....[1]....
        /*00a8*/ 	.word	0x000011c0


	//   ....[2]....
        /*00ac*/ 	.word	0x00005430


	//   ....[3]....
        /*00b0*/ 	.word	0x00005470


	//   ....[4]....
        /*00b4*/ 	.word	0x000054f0


	//   ....[5]....
        /*00b8*/ 	.word	0x00005520


	//   ....[6]....
        /*00bc*/ 	.word	0x00005640


	//   ....[7]....
        /*00c0*/ 	.word	0x00005670


	//   ....[8]....
        /*00c4*/ 	.word	0x000056a0


	//   ....[9]....
        /*00c8*/ 	.word	0x000056b0


	//   ....[10]....
        /*00cc*/ 	.word	0x00005810


	//   ....[11]....
        /*00d0*/ 	.word	0x00005850


	//   ....[12]....
        /*00d4*/ 	.word	0x00005860


	//   ....[13]....
        /*00d8*/ 	.word	0x00005870


	//   ....[14]....
        /*00dc*/ 	.word	0x00005920


	//   ....[15]....
        /*00e0*/ 	.word	0x00005950


	//   ....[16]....
        /*00e4*/ 	.word	0x00005970


	//   ....[17]....
        /*00e8*/ 	.word	0x00005990


	//   ....[18]....
        /*00ec*/ 	.word	0x00005a30


	//   ....[19]....
        /*00f0*/ 	.word	0x00005a80


	//   ....[20]....
        /*00f4*/ 	.word	0x00005ab0


	//   ....[21]....
        /*00f8*/ 	.word	0x00005ad0


	//   ....[22]....
        /*00fc*/ 	.word	0x00005b90


	//   ....[23]....
        /*0100*/ 	.word	0x00005bc0


	//   ....[24]....
        /*0104*/ 	.word	0x00005c00


	//   ....[25]....
        /*0108*/ 	.word	0x00005c10


	//   ....[26]....
        /*010c*/ 	.word	0x00006b00


	//   ....[27]....
        /*0110*/ 	.word	0x000076f0


	//   ....[28]....
        /*0114*/ 	.word	0x00008120


	//----- nvinfo : EIATTR_EXIT_INSTR_OFFSETS
	.align		4
.L_1663:
        /*0118*/ 	.byte	0x04, 0x1c
        /*011a*/ 	.short	(.L_1665 - .L_1664)


	//   ....[0]....
.L_1664:
        /*011c*/ 	.word	0x00000150


	//   ....[1]....
        /*0120*/ 	.word	0x000086d0


	//----- nvinfo : EIATTR_MAX_THREADS
	.align		4
.L_1665:
        /*0124*/ 	.byte	0x04, 0x05
        /*0126*/ 	.short	(.L_1667 - .L_1666)
.L_1666:
        /*0128*/ 	.word	0x00000020
        /*012c*/ 	.word	0x00000001
        /*0130*/ 	.word	0x00000001


	//----- nvinfo : EIATTR_CRS_STACK_SIZE
	.align		4
.L_1667:
        /*0134*/ 	.byte	0x04, 0x1e
        /*0136*/ 	.short	(.L_1669 - .L_1668)
.L_1668:
        /*0138*/ 	.word	0x00000000


	//----- nvinfo : EIATTR_CBANK_PARAM_SIZE
	.align		4
.L_1669:
        /*013c*/ 	.byte	0x03, 0x19
        /*013e*/ 	.short	0x0118


	//----- nvinfo : EIATTR_PARAM_CBANK
	.align		4
        /*0140*/ 	.byte	0x04, 0x0a
        /*0142*/ 	.short	(.L_1671 - .L_1670)
	.align		4
.L_1670:
        /*0144*/ 	.word	index@(.nv.constant0._Z25selective_scan_fwd_kernelI32Selective_Scan_fwd_kernel_traitsILi32ELi16ELi1ELb0ELb0ELb0ELb1EN3c108BFloat16ENS1_7complexIfEEEEv13SSMParamsBase)
        /*0148*/ 	.short	0x0210
        /*014a*/ 	.short	0x0118


	//----- nvinfo : EIATTR_SW_WAR
	.align		4
.L_1671:
        /*014c*/ 	.byte	0x04, 0x36
        /*014e*/ 	.short	(.L_1673 - .L_1672)
.L_1672:
        /*0150*/ 	.word	0x00000008
.L_1673:


//--------------------- .nv.info._Z25selective_scan_fwd_kernelI32Selective_Scan_fwd_kernel_traitsILi32ELi16ELi1ELb0ELb0ELb1ELb0EN3c108BFloat16ENS1_7complexIfEEEEv13SSMParamsBase --------------------------
	.section	.nv.info._Z25selective_scan_fwd_kernelI32Selective_Scan_fwd_kernel_traitsILi32ELi16ELi1ELb0ELb0ELb1ELb0EN3c108BFloat16ENS1_7complexIfEEEEv13SSMParamsBase,"",@"SHT_CUDA_INFO"
	.sectionflags	@""
	.align	4


	//----- nvinfo : EIATTR_CUDA_API_VERSION
	.align		4
        /*0000*/ 	.byte	0x04, 0x37
        /*0002*/ 	.short	(.L_1675 - .L_1674)
.L_1674:
        /*0004*/ 	.word	0x00000082


	//----- nvinfo : EIATTR_KPARAM_INFO
	.align		4
.L_1675:
        /*0008*/ 	.byte	0x04, 0x17
        /*000a*/ 	.short	(.L_1677 - .L_1676)
.L_1676:
        /*000c*/ 	.word	0x00000000
        /*0010*/ 	.short	0x0000
        /*0012*/ 	.short	0x0000
        /*0014*/ 	.byte	0x00, 0xf0, 0x61, 0x04


	//----- nvinfo : EIATTR_SPARSE_MMA_MASK
	.align		4
.L_1677:
        /*0018*/ 	.byte	0x03, 0x50
        /*001a*/ 	.short	0x0000


	//----- nvinfo : EIATTR_MAXREG_COUNT
	.align		4
        /*001c*/ 	.byte	0x03, 0x1b
        /*001e*/ 	.short	0x00ff


	//----- nvinfo : EIATTR_NUM_BARRIERS
	.align		4
        /*0020*/ 	.byte	0x02, 0x4c
        /*0022*/ 	.byte	0x01
	.zero		1


	//----- nvinfo : EIATTR_MERCURY_ISA_VERSION
	.align		4
        /*0024*/ 	.byte	0x03, 0x5f
        /*0026*/ 	.short	0x0101


	//----- nvinfo : EIATTR_COOP_GROUP_MASK_REGIDS
	.align		4
        /*0028*/ 	.byte	0x04, 0x29
        /*002a*/ 	.short	(.L_1679 - .L_1678)


	//   ....[0]....
.L_1678:
        /*002c*/ 	.word	0xffffffff


	//   ....[1]....
        /*0030*/ 	.word	0xffffffff


	//   ....[2]....
        /*0034*/ 	.word	0xffffffff


	//   ....[3]....
        /*0038*/ 	.word	0xffffffff


	//   ....[4]....
        /*003c*/ 	.word	0xffffffff


	//   ....[5]....
        /*0040*/ 	.word	0xffffffff


	//   ....[6]....
        /*0044*/ 	.word	0xffffffff


	//   ....[7]....
        /*0048*/ 	.word	0xffffffff


	//   ....[8]....
        /*004c*/ 	.word	0xffffffff


	//   ....[9]....
        /*0050*/ 	.word	0xffffffff


	//   ....[10]....
        /*0054*/ 	.word	0xffffffff


	//   ....[11]....
        /*0058*/ 	.word	0xffffffff


	//   ....[12]....
        /*005c*/ 	.word	0xffffffff


	//   ....[13]....
        /*0060*/ 	.word	0xffffffff


	//   ....[14]....
        /*0064*/ 	.word	0xffffffff


	//   ....[15]....
        /*0068*/ 	.word	0xffffffff


	//   ....[16]....
        /*006c*/ 	.word	0xffffffff


	//   ....[17]....
        /*0070*/ 	.word	0xffffffff


	//   ....[18]....
        /*0074*/ 	.word	0xffffffff


	//   ....[19]....
        /*0078*/ 	.word	0xffffffff


	//   ....[20]....
        /*007c*/ 	.word	0xffffffff


	//   ....[21]....
        /*0080*/ 	.word	0xffffffff


	//   ....[22]....
        /*0084*/ 	.word	0xffffffff


	//   ....[23]....
        /*0088*/ 	.word	0xffffffff


	//   ....[24]....
        /*008c*/ 	.word	0xffffffff


	//   ....[25]....
        /*0090*/ 	.word	0xffffffff


	//   ....[26]....
        /*0094*/ 	.word	0xffffffff


	//   ....[27]....
        /*0098*/ 	.word	0xffffffff


	//----- nvinfo : EIATTR_COOP_GROUP_INSTR_OFFSETS
	.align		4
.L_1679:
        /*009c*/ 	.byte	0x04, 0x28
        /*009e*/ 	.short	(.L_1681 - .L_1680)


	//   ....[0]....
.L_1680:
        /*00a0*/ 	.word	0x00000f50


	//   ....[1]....
        /*00a4*/ 	.word	0x00001430


	//   ....[2]....
        /*00a8*/ 	.word	0x00005be0


	//   ....[3]....
        /*00ac*/ 	.word	0x00006480


	//   ....[4]....
        /*00b0*/ 	.word	0x000064b0


	//   ....[5]....
        /*00b4*/ 	.word	0x000064f0


	//   ....[6]....
        /*00b8*/ 	.word	0x00006500


	//   ....[7]....
        /*00bc*/ 	.word	0x00006590


	//   ....[8]....
        /*00c0*/ 	.word	0x000065c0


	//   ....[9]....
        /*00c4*/ 	.word	0x000065f0


	//   ....[10]....
        /*00c8*/ 	.word	0x00006600


	//   ....[11]....
        /*00cc*/ 	.word	0x000066a0


	//   ....[12]....
        /*00d0*/ 	.word	0x000066d0


	//   ....[13]....
        /*00d4*/ 	.word	0x000066f0


	//   ....[14]....
        /*00d8*/ 	.word	0x00006700


	//   ....[15]....
        /*00dc*/ 	.word	0x000067b0


	//   ....[16]....
        /*00e0*/ 	.word	0x000067d0


	//   ....[17]....
        /*00e4*/ 	.word	0x000067f0


	//   ....[18]....
        /*00e8*/ 	.word	0x00006800


	//   ....[19]....
        /*00ec*/ 	.word	0x000068b0


	//   ....[20]....
        /*00f0*/ 	.word	0x000068d0


	//   ....[21]....
        /*00f4*/ 	.word	0x00006900


	//   ....[22]....
        /*00f8*/ 	.word	0x00006910


	//   ....[23]....
        /*00fc*/ 	.word	0x00006cf0


	//   ....[24]....
        /*0100*/ 	.word	0x00006d10


	//   ....[25]....
        /*0104*/ 	.word	0x00006d20


	//   ....[26]....
        /*0108*/ 	.word	0x00006d40


	//   ....[27]....
        /*010c*/ 	.word	0x00008140


	//----- nvinfo : EIATTR_EXIT_INSTR_OFFSETS
	.align		4
.L_1681:
        /*0110*/ 	.byte	0x04, 0x1c
        /*0112*/ 	.short	(.L_1683 - .L_1682)


	//   ....[0]....
.L_1682:
        /*0114*/ 	.word	0x00000280


	//   ....[1]....
        /*0118*/ 	.word	0x00008830


	//----- nvinfo : EIATTR_MAX_THREADS
	.align		4
.L_1683:
        /*011c*/ 	.byte	0x04, 0x05
        /*011e*/ 	.short	(.L_1685 - .L_1684)
.L_1684:
        /*0120*/ 	.word	0x00000020
        /*0124*/ 	.word	0x00000001
        /*0128*/ 	.word	0x00000001


	//----- nvinfo : EIATTR_CRS_STACK_SIZE
	.align		4
.L_1685:
        /*012c*/ 	.byte	0x04, 0x1e
        /*012e*/ 	.short	(.L_1687 - .L_1686)
.L_1686:
        /*0130*/ 	.word	0x00000000


	//----- nvinfo : EIATTR_CBANK_PARAM_SIZE
	.align		4
.L_1687:
        /*0134*/ 	.byte	0x03, 0x19
        /*0136*/ 	.short	0x0118


	//----- nvinfo : EIATTR_PARAM_CBANK
	.align		4
        /*0138*/ 	.byte	0x04, 0x0a
        /*013a*/ 	.short	(.L_1689 - .L_1688)
	.align		4
.L_1688:
        /*013c*/ 	.word	index@(.nv.constant0._Z25selective_scan_fwd_kernelI32Selective_Scan_fwd_kernel_traitsILi32ELi16ELi1ELb0ELb0ELb1ELb0EN3c108BFloat16ENS1_7complexIfEEEEv13SSMParamsBase)
        /*0140*/ 	.short	0x0210
        /*0142*/ 	.short	0x0118


	//----- nvinfo : EIATTR_SW_WAR
	.align		4
.L_1689:
        /*0144*/ 	.byte	0x04, 0x36
        /*0146*/ 	.short	(.L_1691 - .L_1690)
.L_1690:
        /*0148*/ 	.word	0x00000008
.L_1691:


//--------------------- .nv.info._Z25selective_scan_fwd_kernelI32Selective_Scan_fwd_kernel_traitsILi32ELi16ELi1ELb0ELb0ELb1ELb1EN3c108BFloat16ENS1_7complexIfEEEEv13SSMParamsBase --------------------------
	.section	.nv.info._Z25selective_scan_fwd_kernelI32Selective_Scan_fwd_kernel_traitsILi32ELi16ELi1ELb0ELb0ELb1ELb1EN3c108BFloat16ENS1_7complexIfEEEEv13SSMParamsBase,"",@"SHT_CUDA_INFO"
	.sectionflags	@""
	.align	4


	//----- nvinfo : EIATTR_CUDA_API_VERSION
	.align		4
        /*0000*/ 	.byte	0x04, 0x37
        /*0002*/ 	.short	(.L_1693 - .L_1692)
.L_1692:
        /*0004*/ 	.word	0x00000082


	//----- nvinfo : EIATTR_KPARAM_INFO
	.align		4
.L_1693:
        /*0008*/ 	.byte	0x04, 0x17
        /*000a*/ 	.short	(.L_1695 - .L_1694)
.L_1694:
        /*000c*/ 	.word	0x00000000
        /*0010*/ 	.short	0x0000
        /*0012*/ 	.short	0x0000
        /*0014*/ 	.byte	0x00, 0xf0, 0x61, 0x04


	//----- nvinfo : EIATTR_SPARSE_MMA_MASK
	.align		4
.L_1695:
        /*0018*/ 	.byte	0x03, 0x50
        /*001a*/ 	.short	0x0000


	//----- nvinfo : EIATTR_MAXREG_COUNT
	.align		4
        /*001c*/ 	.byte	0x03, 0x1b
        /*001e*/ 	.short	0x00ff


	//----- nvinfo : EIATTR_NUM_BARRIERS
	.align		4
        /*0020*/ 	.byte	0x02, 0x4c
        /*0022*/ 	.byte	0x01
	.zero		1


	//----- nvinfo : EIATTR_MERCURY_ISA_VERSION
	.align		4
        /*0024*/ 	.byte	0x03, 0x5f
        /*0026*/ 	.short	0x0101


	//----- nvinfo : EIATTR_COOP_GROUP_MASK_REGIDS
	.align		4
        /*0028*/ 	.byte	0x04, 0x29
        /*002a*/ 	.short	(.L_1697 - .L_1696)


	//   ....[0]....
.L_1696:
        /*002c*/ 	.word	0xffffffff


	//   ....[1]....
        /*0030*/ 	.word	0xffffffff


	//   ....[2]....
        /*0034*/ 	.word	0xffffffff


	//   ....[3]....
        /*0038*/ 	.word	0xffffffff


	//   ....[4]....
        /*003c*/ 	.word	0xffffffff


	//   ....[5]....
        /*0040*/ 	.word	0xffffffff


	//   ....[6]....
        /*0044*/ 	.word	0xffffffff


	//   ....[7]....
        /*0048*/ 	.word	0xffffffff


	//   ....[8]....
        /*004c*/ 	.word	0xffffffff


	//   ....[9]....
        /*0050*/ 	.word	0xffffffff


	//   ....[10]....
        /*0054*/ 	.word	0xffffffff


	//   ....[11]....
        /*0058*/ 	.word	0xffffffff


	//   ....[12]....
        /*005c*/ 	.word	0xffffffff


	//   ....[13]....
        /*0060*/ 	.word	0xffffffff


	//   ....[14]....
        /*0064*/ 	.word	0xffffffff


	//   ....[15]....
        /*0068*/ 	.word	0xffffffff


	//   ....[16]....
        /*006c*/ 	.word	0xffffffff


	//   ....[17]....
        /*0070*/ 	.word	0xffffffff


	//   ....[18]....
        /*0074*/ 	.word	0xffffffff


	//   ....[19]....
        /*0078*/ 	.word	0xffffffff


	//   ....[20]....
        /*007c*/ 	.word	0xffffffff


	//   ....[21]....
        /*0080*/ 	.word	0xffffffff


	//   ....[22]....
        /*0084*/ 	.word	0xffffffff


	//   ....[23]....
        /*0088*/ 	.word	0xffffffff


	//   ....[24]....
        /*008c*/ 	.word	0xffffffff


	//   ....[25]....
        /*0090*/ 	.word	0xffffffff


	//   ....[26]....
        /*0094*/ 	.word	0xffffffff


	//   ....[27]....
        /*0098*/ 	.word	0xffffffff


	//   ....[28]....
        /*009c*/ 	.word	0xffffffff


	//   ....[29]....
        /*00a0*/ 	.word	0xffffffff


	//----- nvinfo : EIATTR_COOP_GROUP_INSTR_OFFSETS
	.align		4
.L_1697:
        /*00a4*/ 	.byte	0x04, 0x28
        /*00a6*/ 	.short	(.L_1699 - .L_1698)


	//   ....[0]....
.L_1698:
        /*00a8*/ 	.word	0x00000f50


	//   ....[1]....
        /*00ac*/ 	.word	0x00001430


	//   ....[2]....
        /*00b0*/ 	.word	0x00005be0


	//   ....[3]....
        /*00b4*/ 	.word	0x00006480


	//   ....[4]....
        /*00b8*/ 	.word	0x000064b0


	//   ....[5]....
        /*00bc*/ 	.word	0x000064f0


	//   ....[6]....
        /*00c0*/ 	.word	0x00006500


	//   ....[7]....
        /*00c4*/ 	.word	0x00006590


	//   ....[8]....
        /*00c8*/ 	.word	0x000065c0


	//   ....[9]....
        /*00cc*/ 	.word	0x000065f0


	//   ....[10]....
        /*00d0*/ 	.word	0x00006600


	//   ....[11]....
        /*00d4*/ 	.word	0x000066a0


	//   ....[12]....
        /*00d8*/ 	.word	0x000066d0


	//   ....[13]....
        /*00dc*/ 	.word	0x000066f0


	//   ....[14]....
        /*00e0*/ 	.word	0x00006700


	//   ....[15]....
        /*00e4*/ 	.word	0x000067b0


	//   ....[16]....
        /*00e8*/ 	.word	0x000067d0


	//   ....[17]....
        /*00ec*/ 	.word	0x000067f0


	//   ....[18]....
        /*00f0*/ 	.word	0x00006800


	//   ....[19]....
        /*00f4*/ 	.word	0x000068b0


	//   ....[20]....
        /*00f8*/ 	.word	0x000068d0


	//   ....[21]....
        /*00fc*/ 	.word	0x00006900


	//   ....[22]....
        /*0100*/ 	.word	0x00006910


	//   ....[23]....
        /*0104*/ 	.word	0x00006cf0


	//   ....[24]....
        /*0108*/ 	.word	0x00006d10


	//   ....[25]....
        /*010c*/ 	.word	0x00006d20


	//   ....[26]....
        /*0110*/ 	.word	0x00006d40


	//   ....[27]....
        /*0114*/ 	.word	0x000081c0


	//   ....[28]....
        /*0118*/ 	.word	0x00008db0


	//   ....[29]....
        /*011c*/ 	.word	0x000097d0


	//----- nvinfo : EIATTR_EXIT_INSTR_OFFSETS
	.align		4
.L_1699:
        /*0120*/ 	.byte	0x04, 0x1c
        /*0122*/ 	.short	(.L_1701 - .L_1700)


	//   ....[0]....
.L_1700:
        /*0124*/ 	.word	0x00000280


	//   ....[1]....
        /*0128*/ 	.word	0x00009da0


	//----- nvinfo : EIATTR_MAX_THREADS
	.align		4
.L_1701:
        /*012c*/ 	.byte	0x04, 0x05
        /*012e*/ 	.short	(.L_1703 - .L_1702)
.L_1702:
        /*0130*/ 	.word	0x00000020
        /*0134*/ 	.word	0x00000001
        /*0138*/ 	.word	0x00000001


	//----- nvinfo : EIATTR_CRS_STACK_SIZE
	.align		4
.L_1703:
        /*013c*/ 	.byte	0x04, 0x1e
        /*013e*/ 	.short	(.L_1705 - .L_1704)
.L_1704:
        /*0140*/ 	.word	0x00000000


	//----- nvinfo : EIATTR_CBANK_PARAM_SIZE
	.align		4
.L_1705:
        /*0144*/ 	.byte	0x03, 0x19
        /*0146*/ 	.short	0x0118


	//----- nvinfo : EIATTR_PARAM_CBANK
	.align		4
        /*0148*/ 	.byte	0x04, 0x0a
        /*014a*/ 	.short	(.L_1707 - .L_1706)
	.align		4
.L_1706:
        /*014c*/ 	.word	index@(.nv.constant0._Z25selective_scan_fwd_kernelI32Selective_Scan_fwd_kernel_traitsILi32ELi16ELi1ELb0ELb0ELb1ELb1EN3c108BFloat16ENS1_7complexIfEEEEv13SSMParamsBase)
        /*0150*/ 	.short	0x0210
        /*0152*/ 	.short	0x0118


	//----- nvinfo : EIATTR_SW_WAR
	.align		4
.L_1707:
        /*0154*/ 	.byte	0x04, 0x36
        /*0156*/ 	.short	(.L_1709 - .L_1708)
.L_1708:
        /*0158*/ 	.word	0x00000008
.L_1709:


//--------------------- .nv.info._Z25selective_scan_fwd_kernelI32Selective_Scan_fwd_kernel_traitsILi32ELi16ELi1ELb0ELb1ELb0ELb0EN3c108BFloat16ENS1_7complexIfEEEEv13SSMParamsBase --------------------------
	.section	.nv.info._Z25selective_scan_fwd_kernelI32Selective_Scan_fwd_kernel_traitsILi32ELi16ELi1ELb0ELb1ELb0ELb0EN3c108BFloat16ENS1_7complexIfEEEEv13SSMParamsBase,"",@"SHT_CUDA_INFO"
	.sectionflags	@""
	.align	4


	//----- nvinfo : EIATTR_CUDA_API_VERSION
	.align		4
        /*0000*/ 	.byte	0x04, 0x37
        /*0002*/ 	.short	(.L_1711 - .L_1710)
.L_1710:
        /*0004*/ 	.word	0x00000082


	//----- nvinfo : EIATTR_KPARAM_INFO
	.align		4
.L_1711:
        /*0008*/ 	.byte	0x04, 0x17
        /*000a*/ 	.short	(.L_1713 - .L_1712)
.L_1712:
        /*000c*/ 	.word	0x00000000
        /*0010*/ 	.short	0x0000
        /*0012*/ 	.short	0x0000
        /*0014*/ 	.byte	0x00, 0xf0, 0x61, 0x04


	//----- nvinfo : EIATTR_SPARSE_MMA_MASK
	.align		4
.L_1713:
        /*0018*/ 	.byte	0x03, 0x50
        /*001a*/ 	.short	0x0000


	//----- nvinfo : EIATTR_MAXREG_COUNT
	.align		4
        /*001c*/ 	.byte	0x03, 0x1b
        /*001e*/ 	.short	0x00ff


	//----- nvinfo : EIATTR_NUM_BARRIERS
	.align		4
        /*0020*/ 	.byte	0x02, 0x4c
        /*0022*/ 	.byte	0x01
	.zero		1


	//----- nvinfo : EIATTR_MERCURY_ISA_VERSION
	.align		4
        /*0024*/ 	.byte	0x03, 0x5f
        /*0026*/ 	.short	0x0101


	//----- nvinfo : EIATTR_COOP_GROUP_MASK_REGIDS
	.align		4
        /*0028*/ 	.byte	0x04, 0x29
        /*002a*/ 	.short	(.L_1715 - .L_1714)


	//   ....[0]....
.L_1714:
        /*002c*/ 	.word	0xffffffff


	//   ....[1]....
        /*0030*/ 	.word	0xffffffff


	//   ....[2]....
        /*0034*/ 	.word	0xffffffff


	//   ....[3]....
        /*0038*/ 	.word	0xffffffff


	//   ....[4]....
        /*003c*/ 	.word	0xffffffff


	//   ....[5]....
        /*0040*/ 	.word	0xffffffff


	//   ....[6]....
        /*0044*/ 	.word	0xffffffff


	//   ....[7]....
        /*0048*/ 	.word	0xffffffff


	//   ....[8]....
        /*004c*/ 	.word	0xffffffff


	//   ....[9]....
        /*0050*/ 	.word	0xffffffff


	//   ....[10]....
        /*0054*/ 	.word	0xffffffff


	//   ....[11]....
        /*0058*/ 	.word	0xffffffff


	//   ....[12]....
        /*005c*/ 	.word	0xffffffff


	//   ....[13]....
        /*0060*/ 	.word	0xffffffff


	//   ....[14]....
        /*0064*/ 	.word	0xffffffff


	//   ....[15]....
        /*0068*/ 	.word	0xffffffff


	//   ....[16]....
        /*006c*/ 	.word	0xffffffff


	//   ....[17]....
        /*0070*/ 	.word	0xffffffff


	//   ....[18]....
        /*0074*/ 	.word	0xffffffff


	//   ....[19]....
        /*0078*/ 	.word	0xffffffff


	//   ....[20]....
        /*007c*/ 	.word	0xffffffff


	//   ....[21]....
        /*0080*/ 	.word	0xffffffff


	//   ....[22]....
        /*0084*/ 	.word	0xffffffff


	//   ....[23]....
        /*0088*/ 	.word	0xffffffff


	//   ....[24]....
        /*008c*/ 	.word	0xffffffff


	//   ....[25]....
        /*0090*/ 	.word	0xffffffff


	//   ....[26]....
        /*0094*/ 	.word	0xffffffff


	//   ....[27]....
        /*0098*/ 	.word	0xffffffff


	//----- nvinfo : EIATTR_COOP_GROUP_INSTR_OFFSETS
	.align		4
.L_1715:
        /*009c*/ 	.byte	0x04, 0x28
        /*009e*/ 	.short	(.L_1717 - .L_1716)


	//   ....[0]....
.L_1716:
        /*00a0*/ 	.word	0x00000fd0


	//   ....[1]....
        /*00a4*/ 	.word	0x00001420


	//   ....[2]....
        /*00a8*/ 	.word	0x00004fe0


	//   ....[3]....
        /*00ac*/ 	.word	0x00006af0


	//   ....[4]....
        /*00b0*/ 	.word	0x00006b20


	//   ....[5]....
        /*00b4*/ 	.word	0x00006b70


	//   ....[6]....
        /*00b8*/ 	.word	0x00006b90


	//   ....[7]....
        /*00bc*/ 	.word	0x00006c00


	//   ....[8]....
        /*00c0*/ 	.word	0x00006c30


	//   ....[9]....
        /*00c4*/ 	.word	0x00006ca0


	//   ....[10]....
        /*00c8*/ 	.word	0x00006cd0


	//   ....[11]....
        /*00cc*/ 	.word	0x00006da0


	//   ....[12]....
        /*00d0*/ 	.word	0x00006de0


	//   ....[13]....
        /*00d4*/ 	.word	0x00006e20


	//   ....[14]....
        /*00d8*/ 	.word	0x00006e30


	//   ....[15]....
        /*00dc*/ 	.word	0x00006ec0


	//   ....[16]....
        /*00e0*/ 	.word	0x00006ef0


	//   ....[17]....
        /*00e4*/ 	.word	0x00006f20


	//   ....[18]....
        /*00e8*/ 	.word	0x00006f30


	//   ....[19]....
        /*00ec*/ 	.word	0x00006fe0


	//   ....[20]....
        /*00f0*/ 	.word	0x00007010


	//   ....[21]....
        /*00f4*/ 	.word	0x00007040


	//   ....[22]....
        /*00f8*/ 	.word	0x00007050


	//   ....[23]....
        /*00fc*/ 	.word	0x000071f0


	//   ....[24]....
        /*0100*/ 	.word	0x00007210


	//   ....[25]....
        /*0104*/ 	.word	0x00007220


	//   ....[26]....
        /*0108*/ 	.word	0x00007230


	//   ....[27]....
        /*010c*/ 	.word	0x00008040


	//----- nvinfo : EIATTR_EXIT_INSTR_OFFSETS
	.align		4
.L_1717:
        /*0110*/ 	.byte	0x04, 0x1c
        /*0112*/ 	.short	(.L_1719 - .L_1718)


	//   ....[0]....
.L_1718:
        /*0114*/ 	.word	0x00000290


	//   ....[1]....
        /*0118*/ 	.word	0x00008730


	//----- nvinfo : EIATTR_MAX_THREADS
	.align		4
.L_1719:
        /*011c*/ 	.byte	0x04, 0x05
        /*011e*/ 	.short	(.L_1721 - .L_1720)
.L_1720:
        /*0120*/ 	.word	0x00000020
        /*0124*/ 	.word	0x00000001
        /*0128*/ 	.word	0x00000001


	//----- nvinfo : EIATTR_CRS_STACK_SIZE
	.align		4
.L_1721:
        /*012c*/ 	.byte	0x04, 0x1e
        /*012e*/ 	.short	(.L_1723 - .L_1722)
.L_1722:
        /*0130*/ 	.word	0x00000000


	//----- nvinfo : EIATTR_CBANK_PARAM_SIZE
	.align		4
.L_1723:
        /*0134*/ 	.byte	0x03, 0x19
        /*0136*/ 	.short	0x0118


	//----- nvinfo : EIATTR_PARAM_CBANK
	.align		4
        /*0138*/ 	.byte	0x04, 0x0a
        /*013a*/ 	.short	(.L_1725 - .L_1724)
	.align		4
.L_1724:
        /*013c*/ 	.word	index@(.nv.constant0._Z25selective_scan_fwd_kernelI32Selective_Scan_fwd_kernel_traitsILi32ELi16ELi1ELb0ELb1ELb0ELb0EN3c108BFloat16ENS1_7complexIfEEEEv13SSMParamsBase)
        /*0140*/ 	.short	0x0210
        /*0142*/ 	.short	0x0118


	//----- nvinfo : EIATTR_SW_WAR
	.align		4
.L_1725:
        /*0144*/ 	.byte	0x04, 0x36
        /*0146*/ 	.short	(.L_1727 - .L_1726)
.L_1726:
        /*0148*/ 	.word	0x00000008
.L_1727:


//--------------------- .nv.info._Z25selective_scan_fwd_kernelI32Selective_Scan_fwd_kernel_traitsILi32ELi16ELi1ELb0ELb1ELb0ELb1EN3c108BFloat16ENS1_7complexIfEEEEv13SSMParamsBase --------------------------
	.section	.nv.info._Z25selective_scan_fwd_kernelI32Selective_Scan_fwd_kernel_traitsILi32ELi16ELi1ELb0ELb1ELb0ELb1EN3c108BFloat16ENS1_7complexIfEEEEv13SSMParamsBase,"",@"SHT_CUDA_INFO"
	.sectionflags	@""
	.align	4


	//----- nvinfo : EIATTR_CUDA_API_VERSION
	.align		4
        /*0000*/ 	.byte	0x04, 0x37
        /*0002*/ 	.short	(.L_1729 - .L_1728)
.L_1728:
        /*0004*/ 	.word	0x00000082


	//----- nvinfo : EIATTR_KPARAM_INFO
	.align		4
.L_1729:
        /*0008*/ 	.byte	0x04, 0x17
        /*000a*/ 	.short	(.L_1731 - .L_1730)
.L_1730:
        /*000c*/ 	.word	0x00000000
        /*0010*/ 	.short	0x0000
        /*0012*/ 	.short	0x0000
        /*0014*/ 	.byte	0x00, 0xf0, 0x61, 0x04


	//----- nvinfo : EIATTR_SPARSE_MMA_MASK
	.align		4
.L_1731:
        /*0018*/ 	.byte	0x03, 0x50
        /*001a*/ 	.short	0x0000


	//----- nvinfo : EIATTR_MAXREG_COUNT
	.align		4
        /*001c*/ 	.byte	0x03, 0x1b
        /*001e*/ 	.short	0x00ff


	//----- nvinfo : EIATTR_NUM_BARRIERS
	.align		4
        /*0020*/ 	.byte	0x02, 0x4c
        /*0022*/ 	.byte	0x01
	.zero		1


	//----- nvinfo : EIATTR_MERCURY_ISA_VERSION
	.align		4
        /*0024*/ 	.byte	0x03, 0x5f
        /*0026*/ 	.short	0x0101


	//----- nvinfo : EIATTR_COOP_GROUP_MASK_REGIDS
	.align		4
        /*0028*/ 	.byte	0x04, 0x29
        /*002a*/ 	.short	(.L_1733 - .L_1732)


	//   ....[0]....
.L_1732:
        /*002c*/ 	.word	0xffffffff


	//   ....[1]....
        /*0030*/ 	.word	0xffffffff


	//   ....[2]....
        /*0034*/ 	.word	0xffffffff


	//   ....[3]....
        /*0038*/ 	.word	0xffffffff


	//   ....[4]....
        /*003c*/ 	.word	0xffffffff


	//   ....[5]....
        /*0040*/ 	.word	0xffffffff


	//   ....[6]....
        /*0044*/ 	.word	0xffffffff


	//   ....[7]....
        /*0048*/ 	.word	0xffffffff


	//   ....[8]....
        /*004c*/ 	.word	0xffffffff


	//   ....[9]....
        /*0050*/ 	.word	0xffffffff


	//   ....[10]....
        /*0054*/ 	.word	0xffffffff


	//   ....[11]....
        /*0058*/ 	.word	0xffffffff


	//   ....[12]....
        /*005c*/ 	.word	0xffffffff


	//   ....[13]....
        /*0060*/ 	.word	0xffffffff


	//   ....[14]....
        /*0064*/ 	.word	0xffffffff


	//   ....[15]....
        /*0068*/ 	.word	0xffffffff


	//   ....[16]....
        /*006c*/ 	.word	0xffffffff


	//   ....[17]....
        /*0070*/ 	.word	0xffffffff


	//   ....[18]....
        /*0074*/ 	.word	0xffffffff


	//   ....[19]....
        /*0078*/ 	.word	0xffffffff


	//   ....[20]....
        /*007c*/ 	.word	0xffffffff


	//   ....[21]....
        /*0080*/ 	.word	0xffffffff


	//   ....[22]....
        /*0084*/ 	.word	0xffffffff


	//   ....[23]....
        /*0088*/ 	.word	0xffffffff


	//   ....[24]....
        /*008c*/ 	.word	0xffffffff


	//   ....[25]....
        /*0090*/ 	.word	0xffffffff


	//   ....[26]....
        /*0094*/ 	.word	0xffffffff


	//   ....[27]....
        /*0098*/ 	.word	0xffffffff


	//   ....[28]....
        /*009c*/ 	.word	0xffffffff


	//   ....[29]....
        /*00a0*/ 	.word	0xffffffff


	//----- nvinfo : EIATTR_COOP_GROUP_INSTR_OFFSETS
	.align		4
.L_1733:
        /*00a4*/ 	.byte	0x04, 0x28
        /*00a6*/ 	.short	(.L_1735 - .L_1734)


	//   ....[0]....
.L_1734:
        /*00a8*/ 	.word	0x00000fd0


	//   ....[1]....
        /*00ac*/ 	.word	0x00001420


	//   ....[2]....
        /*00b0*/ 	.word	0x00004fe0


	//   ....[3]....
        /*00b4*/ 	.word	0x00006af0


	//   ....[4]....
        /*00b8*/ 	.word	0x00006b20


	//   ....[5]....
        /*00bc*/ 	.word	0x00006b70


	//   ....[6]....
        /*00c0*/ 	.word	0x00006b90


	//   ....[7]....
        /*00c4*/ 	.word	0x00006c00


	//   ....[8]....
        /*00c8*/ 	.word	0x00006c20


	//   ....[9]....
        /*00cc*/ 	.word	0x00006ca0


	//   ....[10]....
        /*00d0*/ 	.word	0x00006cd0


	//   ....[11]....
        /*00d4*/ 	.word	0x00006da0


	//   ....[12]....
        /*00d8*/ 	.word	0x00006de0


	//   ....[13]....
        /*00dc*/ 	.word	0x00006e20


	//   ....[14]....
        /*00e0*/ 	.word	0x00006e30


	//   ....[15]....
        /*00e4*/ 	.word	0x00006ec0


	//   ....[16]....
        /*00e8*/ 	.word	0x00006ef0


	//   ....[17]....
        /*00ec*/ 	.word	0x00006f20


	//   ....[18]....
        /*00f0*/ 	.word	0x00006f30


	//   ....[19]....
        /*00f4*/ 	.word	0x00006fe0


	//   ....[20]....
        /*00f8*/ 	.word	0x00007010


	//   ....[21]....
        /*00fc*/ 	.word	0x00007040


	//   ....[22]....
        /*0100*/ 	.word	0x00007050


	//   ....[23]....
        /*0104*/ 	.word	0x000071f0


	//   ....[24]....
        /*0108*/ 	.word	0x00007210


	//   ....[25]....
        /*010c*/ 	.word	0x00007220


	//   ....[26]....
        /*0110*/ 	.word	0x00007230


	//   ....[27]....
        /*0114*/ 	.word	0x000080e0


	//   ....[28]....
        /*0118*/ 	.word	0x00008cc0


	//   ....[29]....
        /*011c*/ 	.word	0x000096e0


	//----- nvinfo : EIATTR_EXIT_INSTR_OFFSETS
	.align		4
.L_1735:
        /*0120*/ 	.byte	0x04, 0x1c
        /*0122*/ 	.short	(.L_1737 - .L_1736)


	//   ....[0]....
.L_1736:
        /*0124*/ 	.word	0x00000290


	//   ....[1]....
        /*0128*/ 	.word	0x00009cb0


	//----- nvinfo : EIATTR_MAX_THREADS
	.align		4
.L_1737:
        /*012c*/ 	.byte	0x04, 0x05
        /*012e*/ 	.short	(.L_1739 - .L_1738)
.L_1738:
        /*0130*/ 	.word	0x00000020
        /*0134*/ 	.word	0x00000001
        /*0138*/ 	.word	0x00000001


	//----- nvinfo : EIATTR_CRS_STACK_SIZE
	.align		4
.L_1739:
        /*013c*/ 	.byte	0x04, 0x1e
        /*013e*/ 	.short	(.L_1741 - .L_1740)
.L_1740:
        /*0140*/ 	.word	0x00000000


	//----- nvinfo : EIATTR_CBANK_PARAM_SIZE
	.align		4
.L_1741:
        /*0144*/ 	.byte	0x03, 0x19
        /*0146*/ 	.short	0x0118


	//----- nvinfo : EIATTR_PARAM_CBANK
	.align		4
        /*0148*/ 	.byte	0x04, 0x0a
        /*014a*/ 	.short	(.L_1743 - .L_1742)
	.align		4
.L_1742:
        /*014c*/ 	.word	index@(.nv.constant0._Z25selective_scan_fwd_kernelI32Selective_Scan_fwd_kernel_traitsILi32ELi16ELi1ELb0ELb1ELb0ELb1EN3c108BFloat16ENS1_7complexIfEEEEv13SSMParamsBase)
        /*0150*/ 	.short	0x0210
        /*0152*/ 	.short	0x0118


	//----- nvinfo : EIATTR_SW_WAR
	.align		4
.L_1743:
        /*0154*/ 	.byte	0x04, 0x36
        /*0156*/ 	.short	(.L_1745 - .L_1744)
.L_1744:
        /*0158*/ 	.word	0x00000008
.L_1745:


//--------------------- .nv.info._Z25selective_scan_fwd_kernelI32Selective_Scan_fwd_kernel_traitsILi32ELi16ELi1ELb0ELb1ELb1ELb0EN3c108BFloat16ENS1_7complexIfEEEEv13SSMParamsBase --------------------------
	.section	.nv.info._Z25selective_scan_fwd_kernelI32Selective_Scan_fwd_kernel_traitsILi32ELi16ELi1ELb0ELb1ELb1ELb0EN3c108BFloat16ENS1_7complexIfEEEEv13SSMParamsBase,"",@"SHT_CUDA_INFO"
	.sectionflags	@""
	.align	4


	//----- nvinfo : EIATTR_CUDA_API_VERSION
	.align		4
        /*0000*/ 	.byte	0x04, 0x37
        /*0002*/ 	.short	(.L_1747 - .L_1746)
.L_1746:
        /*0004*/ 	.word	0x00000082


	//----- nvinfo : EIATTR_KPARAM_INFO
	.align		4
.L_1747:
        /*0008*/ 	.byte	0x04, 0x17
        /*000a*/ 	.short	(.L_1749 - .L_1748)
.L_1748:
        /*000c*/ 	.word	0x00000000
        /*0010*/ 	.short	0x0000
        /*0012*/ 	.short	0x0000
        /*0014*/ 	.byte	0x00, 0xf0, 0x61, 0x04


	//----- nvinfo : EIATTR_SPARSE_MMA_MASK
	.align		4
.L_1749:
        /*0018*/ 	.byte	0x03, 0x50
        /*001a*/ 	.short	0x0000


	//----- nvinfo : EIATTR_MAXREG_COUNT
	.align		4
        /*001c*/ 	.byte	0x03, 0x1b
        /*001e*/ 	.short	0x00ff


	//----- nvinfo : EIATTR_NUM_BARRIERS
	.align		4
        /*0020*/ 	.byte	0x02, 0x4c
        /*0022*/ 	.byte	0x01
	.zero		1


	//----- nvinfo : EIATTR_MERCURY_ISA_VERSION
	.align		4
        /*0024*/ 	.byte	0x03, 0x5f
        /*0026*/ 	.short	0x0101


	//----- nvinfo : EIATTR_COOP_GROUP_MASK_REGIDS
	.align		4
        /*0028*/ 	.byte	0x04, 0x29
        /*002a*/ 	.short	(.L_1751 - .L_1750)


	//   ....[0]....
.L_1750:
        /*002c*/ 	.word	0xffffffff


	//   ....[1]....
        /*0030*/ 	.word	0xffffffff


	//   ....[2]....
        /*0034*/ 	.word	0xffffffff


	//   ....[3]....
        /*0038*/ 	.word	0xffffffff


	//   ....[4]....
        /*003c*/ 	.word	0xffffffff


	//   ....[5]....
        /*0040*/ 	.word	0xffffffff


	//   ....[6]....
        /*0044*/ 	.word	0xffffffff


	//   ....[7]....
        /*0048*/ 	.word	0xffffffff


	//   ....[8]....
        /*004c*/ 	.word	0xffffffff


	//   ....[9]....
        /*0050*/ 	.word	0xffffffff


	//   ....[10]....
        /*0054*/ 	.word	0xffffffff


	//   ....[11]....
        /*0058*/ 	.word	0xffffffff


	//   ....[12]....
        /*005c*/ 	.word	0xffffffff


	//   ....[13]....
        /*0060*/ 	.word	0xffffffff


	//   ....[14]....
        /*0064*/ 	.word	0xffffffff


	//   ....[15]....
        /*0068*/ 	.word	0xffffffff


	//   ....[16]....
        /*006c*/ 	.word	0xffffffff


	//   ....[17]....
        /*0070*/ 	.word	0xffffffff


	//   ....[18]....
        /*0074*/ 	.word	0xffffffff


	//   ....[19]....
        /*0078*/ 	.word	0xffffffff


	//   ....[20]....
        /*007c*/ 	.word	0xffffffff


	//   ....[21]....
        /*0080*/ 	.word	0xffffffff


	//   ....[22]....
        /*0084*/ 	.word	0xffffffff


	//   ....[23]....
        /*0088*/ 	.word	0xffffffff


	//   ....[24]....
        /*008c*/ 	.word	0xffffffff


	//   ....[25]....
        /*0090*/ 	.word	0xffffffff


	//   ....[26]....
        /*0094*/ 	.word	0xffffffff


	//   ....[27]....
        /*0098*/ 	.word	0xffffffff


	//   ....[28]....
        /*009c*/ 	.word	0xffffffff


	//----- nvinfo : EIATTR_COOP_GROUP_INSTR_OFFSETS
	.align		4
.L_1751:
        /*00a0*/ 	.byte	0x04, 0x28
        /*00a2*/ 	.short	(.L_1753 - .L_1752)


	//   ....[0]....
.L_1752:
        /*00a4*/ 	.word	0x000010c0


	//   ....[1]....
        /*00a8*/ 	.word	0x00001500


	//   ....[2]....
        /*00ac*/ 	.word	0x00004fb0


	//   ....[3]....
        /*00b0*/ 	.word	0x00007230


	//   ....[4]....
        /*00b4*/ 	.word	0x00007240


	//   ....[5]....
        /*00b8*/ 	.word	0x000072b0


	//   ....[6]....
        /*00bc*/ 	.word	0x000072c0


	//   ....[7]....
        /*00c0*/ 	.word	0x00007330


	//   ....[8]....
        /*00c4*/ 	.word	0x00007340


	//   ....[9]....
        /*00c8*/ 	.word	0x000073c0


	//   ....[10]....
        /*00cc*/ 	.word	0x000073f0


	//   ....[11]....
        /*00d0*/ 	.word	0x000074b0


	//   ....[12]....
        /*00d4*/ 	.word	0x000074f0


	//   ....[13]....
        /*00d8*/ 	.word	0x00007600


	//   ....[14]....
        /*00dc*/ 	.word	0x00007660


	//   ....[15]....
        /*00e0*/ 	.word	0x00007700


	//   ....[16]....
        /*00e4*/ 	.word	0x00007730


	//   ....[17]....
        /*00e8*/ 	.word	0x00007870


	//   ....[18]....
        /*00ec*/ 	.word	0x000078b0


	//   ....[19]....
        /*00f0*/ 	.word	0x000079c0


	//   ....[20]....
        /*00f4*/ 	.word	0x000079e0


	//   ....[21]....
        /*00f8*/ 	.word	0x00007a60


	//   ....[22]....
        /*00fc*/ 	.word	0x00007ab0


	//   ....[23]....
        /*0100*/ 	.word	0x00007c70


	//   ....[24]....
        /*0104*/ 	.word	0x00007f70


	//   ....[25]....
        /*0108*/ 	.word	0x00007f90


	//   ....[26]....
        /*010c*/ 	.word	0x00007fa0


	//   ....[27]....
        /*0110*/ 	.word	0x00007fb0


	//   ....[28]....
        /*0114*/ 	.word	0x00008fc0


	//----- nvinfo : EIATTR_EXIT_INSTR_OFFSETS
	.align		4
.L_1753:
        /*0118*/ 	.byte	0x04, 0x1c
        /*011a*/ 	.short	(.L_1755 - .L_1754)


	//   ....[0]....
.L_1754:
        /*011c*/ 	.word	0x00000330


	//   ....[1]....
        /*0120*/ 	.word	0x000096d0


	//----- nvinfo : EIATTR_MAX_THREADS
	.align		4
.L_1755:
        /*0124*/ 	.byte	0x04, 0x05
        /*0126*/ 	.short	(.L_1757 - .L_1756)
.L_1756:
        /*0128*/ 	.word	0x00000020
        /*012c*/ 	.word	0x00000001
        /*0130*/ 	.word	0x00000001


	//----- nvinfo : EIATTR_CRS_STACK_SIZE
	.align		4
.L_1757:
        /*0134*/ 	.byte	0x04, 0x1e
        /*0136*/ 	.short	(.L_1759 - .L_1758)
.L_1758:
        /*0138*/ 	.word	0x00000000


	//----- nvinfo : EIATTR_CBANK_PARAM_SIZE
	.align		4
.L_1759:
        /*013c*/ 	.byte	0x03, 0x19
        /*013e*/ 	.short	0x0118


	//----- nvinfo : EIATTR_PARAM_CBANK
	.align		4
        /*0140*/ 	.byte	0x04, 0x0a
        /*0142*/ 	.short	(.L_1761 - .L_1760)
	.align		4
.L_1760:
        /*0144*/ 	.word	index@(.nv.constant0._Z25selective_scan_fwd_kernelI32Selective_Scan_fwd_kernel_traitsILi32ELi16ELi1ELb0ELb1ELb1ELb0EN3c108BFloat16ENS1_7complexIfEEEEv13SSMParamsBase)
        /*0148*/ 	.short	0x0210
        /*014a*/ 	.short	0x0118


	//----- nvinfo : EIATTR_SW_WAR
	.align		4
.L_1761:
        /*014c*/ 	.byte	0x04, 0x36
        /*014e*/ 	.short	(.L_1763 - .L_1762)
.L_1762:
        /*0150*/ 	.word	0x00000008
.L_1763:


//--------------------- .nv.info._Z25selective_scan_fwd_kernelI32Selective_Scan_fwd_kernel_traitsILi32ELi16ELi1ELb0ELb1ELb1ELb1EN3c108BFloat16ENS1_7complexIfEEEEv13SSMParamsBase --------------------------
	.section	.nv.info._Z25selective_scan_fwd_kernelI32Selective_Scan_fwd_kernel_traitsILi32ELi16ELi1ELb0ELb1ELb1ELb1EN3c108BFloat16ENS1_7complexIfEEEEv13SSMParamsBase,"",@"SHT_CUDA_INFO"
	.sectionflags	@""
	.align	4


	//----- nvinfo : EIATTR_CUDA_API_VERSION
	.align		4
        /*0000*/ 	.byte	0x04, 0x37
        /*0002*/ 	.short	(.L_1765 - .L_1764)
.L_1764:
        /*0004*/ 	.word	0x00000082


	//----- nvinfo : EIATTR_KPARAM_INFO
	.align		4
.L_1765:
        /*0008*/ 	.byte	0x04, 0x17
        /*000a*/ 	.short	(.L_1767 - .L_1766)
.L_1766:
        /*000c*/ 	.word	0x00000000
        /*0010*/ 	.short	0x0000
        /*0012*/ 	.short	0x0000
        /*0014*/ 	.byte	0x00, 0xf0, 0x61, 0x04


	//----- nvinfo : EIATTR_SPARSE_MMA_MASK
	.align		4
.L_1767:
        /*0018*/ 	.byte	0x03, 0x50
        /*001a*/ 	.short	0x0000


	//----- nvinfo : EIATTR_MAXREG_COUNT
	.align		4
        /*001c*/ 	.byte	0x03, 0x1b
        /*001e*/ 	.short	0x00ff


	//----- nvinfo : EIATTR_NUM_BARRIERS
	.align		4
        /*0020*/ 	.byte	0x02, 0x4c
        /*0022*/ 	.byte	0x01
	.zero		1


	//----- nvinfo : EIATTR_MERCURY_ISA_VERSION
	.align		4
        /*0024*/ 	.byte	0x03, 0x5f
        /*0026*/ 	.short	0x0101


	//----- nvinfo : EIATTR_COOP_GROUP_MASK_REGIDS
	.align		4
        /*0028*/ 	.byte	0x04, 0x29
        /*002a*/ 	.short	(.L_1769 - .L_1768)


	//   ....[0]....
.L_1768:
        /*002c*/ 	.word	0xffffffff


	//   ....[1]....
        /*0030*/ 	.word	0xffffffff


	//   ....[2]....
        /*0034*/ 	.word	0xffffffff


	//   ....[3]....
        /*0038*/ 	.word	0xffffffff


	//   ....[4]....
        /*003c*/ 	.word	0xffffffff


	//   ....[5]....
        /*0040*/ 	.word	0xffffffff


	//   ....[6]....
        /*0044*/ 	.word	0xffffffff


	//   ....[7]....
        /*0048*/ 	.word	0xffffffff


	//   ....[8]....
        /*004c*/ 	.word	0xffffffff


	//   ....[9]....
        /*0050*/ 	.word	0xffffffff


	//   ....[10]....
        /*0054*/ 	.word	0xffffffff


	//   ....[11]....
        /*0058*/ 	.word	0xffffffff


	//   ....[12]....
        /*005c*/ 	.word	0xffffffff


	//   ....[13]....
        /*0060*/ 	.word	0xffffffff


	//   ....[14]....
        /*0064*/ 	.word	0xffffffff


	//   ....[15]....
        /*0068*/ 	.word	0xffffffff


	//   ....[16]....
        /*006c*/ 	.word	0xffffffff


	//   ....[17]....
        /*0070*/ 	.word	0xffffffff


	//   ....[18]....
        /*0074*/ 	.word	0xffffffff


	//   ....[19]....
        /*0078*/ 	.word	0xffffffff


	//   ....[20]....
        /*007c*/ 	.word	0xffffffff


	//   ....[21]....
        /*0080*/ 	.word	0xffffffff


	//   ....[22]....
        /*0084*/ 	.word	0xffffffff


	//   ....[23]....
        /*0088*/ 	.word	0xffffffff


	//   ....[24]....
        /*008c*/ 	.word	0xffffffff


	//   ....[25]....
        /*0090*/ 	.word	0xffffffff


	//   ....[26]....
        /*0094*/ 	.word	0xffffffff


	//   ....[27]....
        /*0098*/ 	.word	0xffffffff


	//   ....[28]....
        /*009c*/ 	.word	0xffffffff


	//   ....[29]....
        /*00a0*/ 	.word	0xffffffff


	//   ....[30]....
        /*00a4*/ 	.word	0xffffffff


	//----- nvinfo : EIATTR_COOP_GROUP_INSTR_OFFSETS
	.align		4
.L_1769:
        /*00a8*/ 	.byte	0x04, 0x28
        /*00aa*/ 	.short	(.L_1771 - .L_1770)


	//   ....[0]....
.L_1770:
        /*00ac*/ 	.word	0x000010e0


	//   ....[1]....
        /*00b0*/ 	.word	0x00001500


	//   ....[2]....
        /*00b4*/ 	.word	0x00004fd0


	//   ....[3]....
        /*00b8*/ 	.word	0x00007230


	//   ....[4]....
        /*00bc*/ 	.word	0x00007240


	//   ....[5]....
        /*00c0*/ 	.word	0x000072a0


	//   ....[6]....
        /*00c4*/ 	.word	0x000072c0


	//   ....[7]....
        /*00c8*/ 	.word	0x00007330


	//   ....[8]....
        /*00cc*/ 	.word	0x00007350


	//   ....[9]....
        /*00d0*/ 	.word	0x000073a0


	//   ....[10]....
        /*00d4*/ 	.word	0x000073d0


	//   ....[11]....
        /*00d8*/ 	.word	0x000074c0


	//   ....[12]....
        /*00dc*/ 	.word	0x00007500


	//   ....[13]....
        /*00e0*/ 	.word	0x000075b0


	//   ....[14]....
        /*00e4*/ 	.word	0x00007620


	//   ....[15]....
        /*00e8*/ 	.word	0x00007710


	//   ....[16]....
        /*00ec*/ 	.word	0x00007750


	//   ....[17]....
        /*00f0*/ 	.word	0x00007800


	//   ....[18]....
        /*00f4*/ 	.word	0x00007850


	//   ....[19]....
        /*00f8*/ 	.word	0x000079d0


	//   ....[20]....
        /*00fc*/ 	.word	0x00007a00


	//   ....[21]....
        /*0100*/ 	.word	0x00007a60


	//   ....[22]....
        /*0104*/ 	.word	0x00007ab0


	//   ....[23]....
        /*0108*/ 	.word	0x00007c70


	//   ....[24]....
        /*010c*/ 	.word	0x00007f70


	//   ....[25]....
        /*0110*/ 	.word	0x00007f90


	//   ....[26]....
        /*0114*/ 	.word	0x00007fa0


	//   ....[27]....
        /*0118*/ 	.word	0x00007fb0


	//   ....[28]....
        /*011c*/ 	.word	0x00009040


	//   ....[29]....
        /*0120*/ 	.word	0x00009c30


	//   ....[30]....
        /*0124*/ 	.word	0x0000a650


	//----- nvinfo : EIATTR_EXIT_INSTR_OFFSETS
	.align		4
.L_1771:
        /*0128*/ 	.byte	0x04, 0x1c
        /*012a*/ 	.short	(.L_1773 - .L_1772)


	//   ....[0]....
.L_1772:
        /*012c*/ 	.word	0x00000330


	//   ....[1]....
        /*0130*/ 	.word	0x0000ac40


	//----- nvinfo : EIATTR_MAX_THREADS
	.align		4
.L_1773:
        /*0134*/ 	.byte	0x04, 0x05
        /*0136*/ 	.short	(.L_1775 - .L_1774)
.L_1774:
        /*0138*/ 	.word	0x00000020
        /*013c*/ 	.word	0x00000001
        /*0140*/ 	.word	0x00000001


	//----- nvinfo : EIATTR_CRS_STACK_SIZE
	.align		4
.L_1775:
        /*0144*/ 	.byte	0x04, 0x1e
        /*0146*/ 	.short	(.L_1777 - .L_1776)
.L_1776:
        /*0148*/ 	.word	0x00000000


	//----- nvinfo : EIATTR_CBANK_PARAM_SIZE
	.align		4
.L_1777:
        /*014c*/ 	.byte	0x03, 0x19
        /*014e*/ 	.short	0x0118


	//----- nvinfo : EIATTR_PARAM_CBANK
	.align		4
        /*0150*/ 	.byte	0x04, 0x0a
        /*0152*/ 	.short	(.L_1779 - .L_1778)
	.align		4
.L_1778:
        /*0154*/ 	.word	index@(.nv.constant0._Z25selective_scan_fwd_kernelI32Selective_Scan_fwd_kernel_traitsILi32ELi16ELi1ELb0ELb1ELb1ELb1EN3c108BFloat16ENS1_7complexIfEEEEv13SSMParamsBase)
        /*0158*/ 	.short	0x0210
        /*015a*/ 	.short	0x0118


	//----- nvinfo : EIATTR_SW_WAR
	.align		4
.L_1779:
        /*015c*/ 	.byte	0x04, 0x36
        /*015e*/ 	.short	(.L_1781 - .L_1780)
.L_1780:
        /*0160*/ 	.word	0x00000008
.L_1781:


//--------------------- .nv.info._Z25selective_scan_fwd_kernelI32Selective_Scan_fwd_kernel_traitsILi32ELi16ELi1ELb1ELb0ELb0ELb0EN3c108BFloat16ENS1_7complexIfEEEEv13SSMParamsBase --------------------------
	.section	.nv.info._Z25selective_scan_fwd_kernelI32Selective_Scan_fwd_kernel_traitsILi32ELi16ELi1ELb1ELb0ELb0ELb0EN3c108BFloat16ENS1_7complexIfEEEEv13SSMParamsBase,"",@"SHT_CUDA_INFO"
	.sectionflags	@""
	.align	4


	//----- nvinfo : EIATTR_CUDA_API_VERSION
	.align		4
        /*0000*/ 	.byte	0x04, 0x37
        /*0002*/ 	.short	(.L_1783 - .L_1782)
.L_1782:
        /*0004*/ 	.word	0x00000082


	//----- nvinfo : EIATTR_KPARAM_INFO
	.align		4
.L_1783:
        /*0008*/ 	.byte	0x04, 0x17
        /*000a*/ 	.short	(.L_1785 - .L_1784)
.L_1784:
        /*000c*/ 	.word	0x00000000
        /*0010*/ 	.short	0x0000
        /*0012*/ 	.short	0x0000
        /*0014*/ 	.byte	0x00, 0xf0, 0x61, 0x04


	//----- nvinfo : EIATTR_SPARSE_MMA_MASK
	.align		4
.L_1785:
        /*0018*/ 	.byte	0x03, 0x50
        /*001a*/ 	.short	0x0000


	//----- nvinfo : EIATTR_MAXREG_COUNT
	.align		4
        /*001c*/ 	.byte	0x03, 0x1b
        /*001e*/ 	.short	0x00ff


	//----- nvinfo : EIATTR_NUM_BARRIERS
	.align		4
        /*0020*/ 	.byte	0x02, 0x4c
        /*0022*/ 	.byte	0x01
	.zero		1


	//----- nvinfo : EIATTR_MERCURY_ISA_VERSION
	.align		4
        /*0024*/ 	.byte	0x03, 0x5f
        /*0026*/ 	.short	0x0101


	//----- nvinfo : EIATTR_COOP_GROUP_MASK_REGIDS
	.align		4
        /*0028*/ 	.byte	0x04, 0x29
        /*002a*/ 	.short	(.L_1787 - .L_1786)


	//   ....[0]....
.L_1786:
        /*002c*/ 	.word	0xffffffff


	//   ....[1]....
        /*0030*/ 	.word	0xffffffff


	//   ....[2]....
        /*0034*/ 	.word	0xffffffff


	//   ....[3]....
        /*0038*/ 	.word	0xffffffff


	//   ....[4]....
        /*003c*/ 	.word	0xffffffff


	//   ....[5]....
        /*0040*/ 	.word	0xffffffff


	//   ....[6]....
        /*0044*/ 	.word	0xffffffff


	//   ....[7]....
        /*0048*/ 	.word	0xffffffff


	//   ....[8]....
        /*004c*/ 	.word	0xffffffff


	//   ....[9]....
        /*0050*/ 	.word	0xffffffff


	//   ....[10]....
        /*0054*/ 	.word	0xffffffff


	//   ....[11]....
        /*0058*/ 	.word	0xffffffff


	//   ....[12]....
        /*005c*/ 	.word	0xffffffff


	//   ....[13]....
        /*0060*/ 	.word	0xffffffff


	//   ....[14]....
        /*0064*/ 	.word	0xffffffff


	//   ....[15]....
        /*0068*/ 	.word	0xffffffff


	//   ....[16]....
        /*006c*/ 	.word	0xffffffff


	//   ....[17]....
        /*0070*/ 	.word	0xffffffff


	//   ....[18]....
        /*0074*/ 	.word	0xffffffff


	//   ....[19]....
        /*0078*/ 	.word	0xffffffff


	//   ....[20]....
        /*007c*/ 	.word	0xffffffff


	//   ....[21]....
        /*0080*/ 	.word	0xffffffff


	//   ....[22]....
        /*0084*/ 	.word	0xffffffff


	//   ....[23]....
        /*0088*/ 	.word	0xffffffff


	//   ....[24]....
        /*008c*/ 	.word	0xffffffff


	//   ....[25]....
        /*0090*/ 	.word	0xffffffff


	//   ....[26]....
        /*0094*/ 	.word	0xffffffff


	//----- nvinfo : EIATTR_COOP_GROUP_INSTR_OFFSETS
	.align		4
.L_1787:
        /*0098*/ 	.byte	0x04, 0x28
        /*009a*/ 	.short	(.L_1789 - .L_1788)


	//   ....[0]....
.L_1788:
        /*009c*/ 	.word	0x00000480


	//   ....[1]....
        /*00a0*/ 	.word	0x00000550


	//   ....[2]....
        /*00a4*/ 	.word	0x000043e0


	//   ....[3]....
        /*00a8*/ 	.word	0x00004410


	//   ....[4]....
        /*00ac*/ 	.word	0x00004420


	//   ....[5]....
        /*00b0*/ 	.word	0x00004430


	//   ....[6]....
        /*00b4*/ 	.word	0x00004510


	//   ....[7]....
        /*00b8*/ 	.word	0x00004540


	//   ....[8]....
        /*00bc*/ 	.word	0x00004550


	//   ....[9]....
        /*00c0*/ 	.word	0x00004560


	//   ....[10]....
        /*00c4*/ 	.word	0x00004630


	//   ....[11]....
        /*00c8*/ 	.word	0x00004650


	//   ....[12]....
        /*00cc*/ 	.word	0x00004670


	//   ....[13]....
        /*00d0*/ 	.word	0x00004680


	//   ....[14]....
        /*00d4*/ 	.word	0x00004730


	//   ....[15]....
        /*00d8*/ 	.word	0x00004760


	//   ....[16]....
        /*00dc*/ 	.word	0x00004770


	//   ....[17]....
        /*00e0*/ 	.word	0x00004780


	//   ....[18]....
        /*00e4*/ 	.word	0x00004850


	//   ....[19]....
        /*00e8*/ 	.word	0x00004870


	//   ....[20]....
        /*00ec*/ 	.word	0x00004880


	//   ....[21]....
        /*00f0*/ 	.word	0x000048b0


	//   ....[22]....
        /*00f4*/ 	.word	0x00004a60


	//   ....[23]....
        /*00f8*/ 	.word	0x00004a80


	//   ....[24]....
        /*00fc*/ 	.word	0x00004a90


	//   ....[25]....
        /*0100*/ 	.word	0x00004aa0


	//   ....[26]....
        /*0104*/ 	.word	0x000057e0


	//----- nvinfo : EIATTR_EXIT_INSTR_OFFSETS
	.align		4
.L_1789:
        /*0108*/ 	.byte	0x04, 0x1c
        /*010a*/ 	.short	(.L_1791 - .L_1790)


	//   ....[0]....
.L_1790:
        /*010c*/ 	.word	0x00000190


	//   ....[1]....
        /*0110*/ 	.word	0x000058d0


	//----- nvinfo : EIATTR_MAX_THREADS
	.align		4
.L_1791:
        /*0114*/ 	.byte	0x04, 0x05
        /*0116*/ 	.short	(.L_1793 - .L_1792)
.L_1792:
        /*0118*/ 	.word	0x00000020
        /*011c*/ 	.word	0x00000001
        /*0120*/ 	.word	0x00000001


	//----- nvinfo : EIATTR_CRS_STACK_SIZE
	.align		4
.L_1793:
        /*0124*/ 	.byte	0x04, 0x1e
        /*0126*/ 	.short	(.L_1795 - .L_1794)
.L_1794:
        /*0128*/ 	.word	0x00000000


	//----- nvinfo : EIATTR_CBANK_PARAM_SIZE
	.align		4
.L_1795:
        /*012c*/ 	.byte	0x03, 0x19
        /*012e*/ 	.short	0x0118


	//----- nvinfo : EIATTR_PARAM_CBANK
	.align		4
        /*0130*/ 	.byte	0x04, 0x0a
        /*0132*/ 	.short	(.L_1797 - .L_1796)
	.align		4
.L_1796:
        /*0134*/ 	.word	index@(.nv.constant0._Z25selective_scan_fwd_kernelI32Selective_Scan_fwd_kernel_traitsILi32ELi16ELi1ELb1ELb0ELb0ELb0EN3c108BFloat16ENS1_7complexIfEEEEv13SSMParamsBase)
        /*0138*/ 	.short	0x0210
        /*013a*/ 	.short	0x0118


	//----- nvinfo : EIATTR_SW_WAR
	.align		4
.L_1797:
        /*013c*/ 	.byte	0x04, 0x36
        /*013e*/ 	.short	(.L_1799 - .L_1798)
.L_1798:
        /*0140*/ 	.word	0x00000008
.L_1799:


//--------------------- .nv.info._Z25selective_scan_fwd_kernelI32Selective_Scan_fwd_kernel_traitsILi32ELi16ELi1ELb1ELb0ELb0ELb1EN3c108BFloat16ENS1_7complexIfEEEEv13SSMParamsBase --------------------------
	.section	.nv.info._Z25selective_scan_fwd_kernelI32Selective_Scan_fwd_kernel_traitsILi32ELi16ELi1ELb1ELb0ELb0ELb1EN3c108BFloat16ENS1_7complexIfEEEEv13SSMParamsBase,"",@"SHT_CUDA_INFO"
	.sectionflags	@""
	.align	4


	//----- nvinfo : EIATTR_CUDA_API_VERSION
	.align		4
        /*0000*/ 	.byte	0x04, 0x37
        /*0002*/ 	.short	(.L_1801 - .L_1800)
.L_1800:
        /*0004*/ 	.word	0x00000082


	//----- nvinfo : EIATTR_KPARAM_INFO
	.align		4
.L_1801:
        /*0008*/ 	.byte	0x04, 0x17
        /*000a*/ 	.short	(.L_1803 - .L_1802)
.L_1802:
        /*000c*/ 	.word	0x00000000
        /*0010*/ 	.short	0x0000
        /*0012*/ 	.short	0x0000
        /*0014*/ 	.byte	0x00, 0xf0, 0x61, 0x04


	//----- nvinfo : EIATTR_SPARSE_MMA_MASK
	.align		4
.L_1803:
        /*0018*/ 	.byte	0x03, 0x50
        /*001a*/ 	.short	0x0000


	//----- nvinfo : EIATTR_MAXREG_COUNT
	.align		4
        /*001c*/ 	.byte	0x03, 0x1b
        /*001e*/ 	.short	0x00ff


	//----- nvinfo : EIATTR_NUM_BARRIERS
	.align		4
        /*0020*/ 	.byte	0x02, 0x4c
        /*0022*/ 	.byte	0x01
	.zero		1


	//----- nvinfo : EIATTR_MERCURY_ISA_VERSION
	.align		4
        /*0024*/ 	.byte	0x03, 0x5f
        /*0026*/ 	.short	0x0101


	//----- nvinfo : EIATTR_COOP_GROUP_MASK_REGIDS
	.align		4
        /*0028*/ 	.byte	0x04, 0x29
        /*002a*/ 	.short	(.L_1805 - .L_1804)


	//   ....[0]....
.L_1804:
        /*002c*/ 	.word	0xffffffff


	//   ....[1]....
        /*0030*/ 	.word	0xffffffff


	//   ....[2]....
        /*0034*/ 	.word	0xffffffff


	//   ....[3]....
        /*0038*/ 	.word	0xffffffff


	//   ....[4]....
        /*003c*/ 	.word	0xffffffff


	//   ....[5]....
        /*0040*/ 	.word	0xffffffff


	//   ....[6]....
        /*0044*/ 	.word	0xffffffff


	//   ....[7]....
        /*0048*/ 	.word	0xffffffff


	//   ....[8]....
        /*004c*/ 	.word	0xffffffff


	//   ....[9]....
        /*0050*/ 	.word	0xffffffff


	//   ....[10]....
        /*0054*/ 	.word	0xffffffff


	//   ....[11]....
        /*0058*/ 	.word	0xffffffff


	//   ....[12]....
        /*005c*/ 	.word	0xffffffff


	//   ....[13]....
        /*0060*/ 	.word	0xffffffff


	//   ....[14]....
        /*0064*/ 	.word	0xffffffff


	//   ....[15]....
        /*0068*/ 	.word	0xffffffff


	//   ....[16]....
        /*006c*/ 	.word	0xffffffff


	//   ....[17]....
        /*0070*/ 	.word	0xffffffff


	//   ....[18]....
        /*0074*/ 	.word	0xffffffff


	//   ....[19]....
        /*0078*/ 	.word	0xffffffff


	//   ....[20]....
        /*007c*/ 	.word	0xffffffff


	//   ....[21]....
        /*0080*/ 	.word	0xffffffff


	//   ....[22]....
        /*0084*/ 	.word	0xffffffff


	//   ....[23]....
        /*0088*/ 	.word	0xffffffff


	//   ....[24]....
        /*008c*/ 	.word	0xffffffff


	//   ....[25]....
        /*0090*/ 	.word	0xffffffff


	//   ....[26]....
        /*0094*/ 	.word	0xffffffff


	//   ....[27]....
        /*0098*/ 	.word	0xffffffff


	//   ....[28]....
        /*009c*/ 	.word	0xffffffff


	//----- nvinfo : EIATTR_COOP_GROUP_INSTR_OFFSETS
	.align		4
.L_1805:
        /*00a0*/ 	.byte	0x04, 0x28
        /*00a2*/ 	.short	(.L_1807 - .L_1806)


	//   ....[0]....
.L_1806:
        /*00a4*/ 	.word	0x00000480


	//   ....[1]....
        /*00a8*/ 	.word	0x00000550


	//   ....[2]....
        /*00ac*/ 	.word	0x000043e0


	//   ....[3]....
        /*00b0*/ 	.word	0x00004410


	//   ....[4]....
        /*00b4*/ 	.word	0x00004420


	//   ....[5]....
        /*00b8*/ 	.word	0x00004430


	//   ....[6]....
        /*00bc*/ 	.word	0x00004510


	//   ....[7]....
        /*00c0*/ 	.word	0x00004540


	//   ....[8]....
        /*00c4*/ 	.word	0x00004550


	//   ....[9]....
        /*00c8*/ 	.word	0x00004560


	//   ....[10]....
        /*00cc*/ 	.word	0x00004630


	//   ....[11]....
        /*00d0*/ 	.word	0x00004650


	//   ....[12]....
        /*00d4*/ 	.word	0x00004670


	//   ....[13]....
        /*00d8*/ 	.word	0x00004680


	//   ....[14]....
        /*00dc*/ 	.word	0x00004730


	//   ....[15]....
        /*00e0*/ 	.word	0x00004760


	//   ....[16]....
        /*00e4*/ 	.word	0x00004770


	//   ....[17]....
        /*00e8*/ 	.word	0x00004780


	//   ....[18]....
        /*00ec*/ 	.word	0x00004850


	//   ....[19]....
        /*00f0*/ 	.word	0x00004870


	//   ....[20]....
        /*00f4*/ 	.word	0x00004880


	//   ....[21]....
        /*00f8*/ 	.word	0x000048b0


	//   ....[22]....
        /*00fc*/ 	.word	0x00004a60


	//   ....[23]....
        /*0100*/ 	.word	0x00004a80


	//   ....[24]....
        /*0104*/ 	.word	0x00004a90


	//   ....[25]....
        /*0108*/ 	.word	0x00004aa0


	//   ....[26]....
        /*010c*/ 	.word	0x000057d0


	//   ....[27]....
        /*0110*/ 	.word	0x00005a20


	//   ....[28]....
        /*0114*/ 	.word	0x000062a0


	//----- nvinfo : EIATTR_EXIT_INSTR_OFFSETS
	.align		4
.L_1807:
        /*0118*/ 	.byte	0x04, 0x1c
        /*011a*/ 	.short	(.L_1809 - .L_1808)


	//   ....[0]....
.L_1808:
        /*011c*/ 	.word	0x00000190


	//   ....[1]....
        /*0120*/ 	.word	0x00006390


	//----- nvinfo : EIATTR_MAX_THREADS
	.align		4
.L_1809:
        /*0124*/ 	.byte	0x04, 0x05
        /*0126*/ 	.short	(.L_1811 - .L_1810)
.L_1810:
        /*0128*/ 	.word	0x00000020
        /*012c*/ 	.word	0x00000001
        /*0130*/ 	.word	0x00000001


	//----- nvinfo : EIATTR_CRS_STACK_SIZE
	.align		4
.L_1811:
        /*0134*/ 	.byte	0x04, 0x1e
        /*0136*/ 	.short	(.L_1813 - .L_1812)
.L_1812:
        /*0138*/ 	.word	0x00000000


	//----- nvinfo : EIATTR_CBANK_PARAM_SIZE
	.align		4
.L_1813:
        /*013c*/ 	.byte	0x03, 0x19
        /*013e*/ 	.short	0x0118


	//----- nvinfo : EIATTR_PARAM_CBANK
	.align		4
        /*0140*/ 	.byte	0x04, 0x0a
        /*0142*/ 	.short	(.L_1815 - .L_1814)
	.align		4
.L_1814:
        /*0144*/ 	.word	index@(.nv.constant0._Z25selective_scan_fwd_kernelI32Selective_Scan_fwd_kernel_traitsILi32ELi16ELi1ELb1ELb0ELb0ELb1EN3c108BFloat16ENS1_7complexIfEEEEv13SSMParamsBase)
        /*0148*/ 	.short	0x0210
        /*014a*/ 	.short	0x0118


	//----- nvinfo : EIATTR_SW_WAR
	.align		4
.L_1815:
        /*014c*/ 	.byte	0x04, 0x36
        /*014e*/ 	.short	(.L_1817 - .L_1816)
.L_1816:
        /*0150*/ 	.word	0x00000008
.L_1817:


//--------------------- .nv.info._Z25selective_scan_fwd_kernelI32Selective_Scan_fwd_kernel_traitsILi32ELi16ELi1ELb1ELb0ELb1ELb0EN3c108BFloat16ENS1_7complexIfEEEEv13SSMParamsBase --------------------------
	.section	.nv.info._Z25selective_scan_fwd_kernelI32Selective_Scan_fwd_kernel_traitsILi32ELi16ELi1ELb1ELb0ELb1ELb0EN3c108BFloat16ENS1_7complexIfEEEEv13SSMParamsBase,"",@"SHT_CUDA_INFO"
	.sectionflags	@""
	.align	4


	//----- nvinfo : EIATTR_CUDA_API_VERSION
	.align		4
        /*0000*/ 	.byte	0x04, 0x37
        /*0002*/ 	.short	(.L_1819 - .L_1818)
.L_1818:
        /*0004*/ 	.word	0x00000082


	//----- nvinfo : EIATTR_KPARAM_INFO
	.align		4
.L_1819:
        /*0008*/ 	.byte	0x04, 0x17
        /*000a*/ 	.short	(.L_1821 - .L_1820)
.L_1820:
        /*000c*/ 	.word	0x00000000
        /*0010*/ 	.short	0x0000
        /*0012*/ 	.short	0x0000
        /*0014*/ 	.byte	0x00, 0xf0, 0x61, 0x04


	//----- nvinfo : EIATTR_SPARSE_MMA_MASK
	.align		4
.L_1821:
        /*0018*/ 	.byte	0x03, 0x50
        /*001a*/ 	.short	0x0000


	//----- nvinfo : EIATTR_MAXREG_COUNT
	.align		4
        /*001c*/ 	.byte	0x03, 0x1b
        /*001e*/ 	.short	0x00ff


	//----- nvinfo : EIATTR_NUM_BARRIERS
	.align		4
        /*0020*/ 	.byte	0x02, 0x4c
        /*0022*/ 	.byte	0x01
	.zero		1


	//----- nvinfo : EIATTR_MERCURY_ISA_VERSION
	.align		4
        /*0024*/ 	.byte	0x03, 0x5f
        /*0026*/ 	.short	0x0101


	//----- nvinfo : EIATTR_COOP_GROUP_MASK_REGIDS
	.align		4
        /*0028*/ 	.byte	0x04, 0x29
        /*002a*/ 	.short	(.L_1823 - .L_1822)


	//   ....[0]....
.L_1822:
        /*002c*/ 	.word	0xffffffff


	//   ....[1]....
        /*0030*/ 	.word	0xffffffff


	//   ....[2]....
        /*0034*/ 	.word	0xffffffff


	//   ....[3]....
        /*0038*/ 	.word	0xffffffff


	//   ....[4]....
        /*003c*/ 	.word	0xffffffff


	//   ....[5]....
        /*0040*/ 	.word	0xffffffff


	//   ....[6]....
        /*0044*/ 	.word	0xffffffff


	//   ....[7]....
        /*0048*/ 	.word	0xffffffff


	//   ....[8]....
        /*004c*/ 	.word	0xffffffff


	//   ....[9]....
        /*0050*/ 	.word	0xffffffff


	//   ....[10]....
        /*0054*/ 	.word	0xffffffff


	//   ....[11]....
        /*0058*/ 	.word	0xffffffff


	//   ....[12]....
        /*005c*/ 	.word	0xffffffff


	//   ....[13]....
        /*0060*/ 	.word	0xffffffff


	//   ....[14]....
        /*0064*/ 	.word	0xffffffff


	//   ....[15]....
        /*0068*/ 	.word	0xffffffff


	//   ....[16]....
        /*006c*/ 	.word	0xffffffff


	//   ....[17]....
        /*0070*/ 	.word	0xffffffff


	//   ....[18]....
        /*0074*/ 	.word	0xffffffff


	//   ....[19]....
        /*0078*/ 	.word	0xffffffff


	//   ....[20]....
        /*007c*/ 	.word	0xffffffff


	//   ....[21]....
        /*0080*/ 	.word	0xffffffff


	//   ....[22]....
        /*0084*/ 	.word	0xffffffff


	//   ....[23]....
        /*0088*/ 	.word	0xffffffff


	//   ....[24]....
        /*008c*/ 	.word	0xffffffff


	//   ....[25]....
        /*0090*/ 	.word	0xffffffff


	//   ....[26]....
        /*0094*/ 	.word	0xffffffff


	//   ....[27]....
        /*0098*/ 	.word	0xffffffff


	//----- nvinfo : EIATTR_COOP_GROUP_INSTR_OFFSETS
	.align		4
.L_1823:
        /*009c*/ 	.byte	0x04, 0x28
        /*009e*/ 	.short	(.L_1825 - .L_1824)


	//   ....[0]....
.L_1824:
        /*00a0*/ 	.word	0x000006d0


	//   ....[1]....
        /*00a4*/ 	.word	0x000007a0


	//   ....[2]....
        /*00a8*/ 	.word	0x00003980


	//   ....[3]....
        /*00ac*/ 	.word	0x00004650


	//   ....[4]....
        /*00b0*/ 	.word	0x00004670


	//   ....[5]....
        /*00b4*/ 	.word	0x000046a0


	//   ....[6]....
        /*00b8*/ 	.word	0x000046b0


	//   ....[7]....
        /*00bc*/ 	.word	0x00004750


	//   ....[8]....
        /*00c0*/ 	.word	0x00004780


	//   ....[9]....
        /*00c4*/ 	.word	0x000047a0


	//   ....[10]....
        /*00c8*/ 	.word	0x000047b0


	//   ....[11]....
        /*00cc*/ 	.word	0x00004860


	//   ....[12]....
        /*00d0*/ 	.word	0x00004880


	//   ....[13]....
        /*00d4*/ 	.word	0x000048a0


	//   ....[14]....
        /*00d8*/ 	.word	0x000048b0


	//   ....[15]....
        /*00dc*/ 	.word	0x00004970


	//   ....[16]....
        /*00e0*/ 	.word	0x00004990


	//   ....[17]....
        /*00e4*/ 	.word	0x000049a0


	//   ....[18]....
        /*00e8*/ 	.word	0x000049b0


	//   ....[19]....
        /*00ec*/ 	.word	0x00004a90


	//   ....[20]....
        /*00f0*/ 	.word	0x00004ab0


	//   ....[21]....
        /*00f4*/ 	.word	0x00004ac0


	//   ....[22]....
        /*00f8*/ 	.word	0x00004ae0


	//   ....[23]....
        /*00fc*/ 	.word	0x00004d60


	//   ....[24]....
        /*0100*/ 	.word	0x00004d70


	//   ....[25]....
        /*0104*/ 	.word	0x00004da0


	//   ....[26]....
        /*0108*/ 	.word	0x00004db0


	//   ....[27]....
        /*010c*/ 	.word	0x00006140


	//----- nvinfo : EIATTR_EXIT_INSTR_OFFSETS
	.align		4
.L_1825:
        /*0110*/ 	.byte	0x04, 0x1c
        /*0112*/ 	.short	(.L_1827 - .L_1826)


	//   ....[0]....
.L_1826:
        /*0114*/ 	.word	0x00000370


	//   ....[1]....
        /*0118*/ 	.word	0x000062a0


	//----- nvinfo : EIATTR_MAX_THREADS
	.align		4
.L_1827:
        /*011c*/ 	.byte	0x04, 0x05
        /*011e*/ 	.short	(.L_1829 - .L_1828)
.L_1828:
        /*0120*/ 	.word	0x00000020
        /*0124*/ 	.word	0x00000001
        /*0128*/ 	.word	0x00000001


	//----- nvinfo : EIATTR_CRS_STACK_SIZE
	.align		4
.L_1829:
        /*012c*/ 	.byte	0x04, 0x1e
        /*012e*/ 	.short	(.L_1831 - .L_1830)
.L_1830:
        /*0130*/ 	.word	0x00000000


	//----- nvinfo : EIATTR_CBANK_PARAM_SIZE
	.align		4
.L_1831:
        /*0134*/ 	.byte	0x03, 0x19
        /*0136*/ 	.short	0x0118


	//----- nvinfo : EIATTR_PARAM_CBANK
	.align		4
        /*0138*/ 	.byte	0x04, 0x0a
        /*013a*/ 	.short	(.L_1833 - .L_1832)
	.align		4
.L_1832:
        /*013c*/ 	.word	index@(.nv.constant0._Z25selective_scan_fwd_kernelI32Selective_Scan_fwd_kernel_traitsILi32ELi16ELi1ELb1ELb0ELb1ELb0EN3c108BFloat16ENS1_7complexIfEEEEv13SSMParamsBase)
        /*0140*/ 	.short	0x0210
        /*0142*/ 	.short	0x0118


	//----- nvinfo : EIATTR_SW_WAR
	.align		4
.L_1833:
        /*0144*/ 	.byte	0x04, 0x36
        /*0146*/ 	.short	(.L_1835 - .L_1834)
.L_1834:
        /*0148*/ 	.word	0x00000008
.L_1835:


//--------------------- .nv.info._Z25selective_scan_fwd_kernelI32Selective_Scan_fwd_kernel_traitsILi32ELi16ELi1ELb1ELb0ELb1ELb1EN3c108BFloat16ENS1_7complexIfEEEEv13SSMParamsBase --------------------------
	.section	.nv.info._Z25selective_scan_fwd_kernelI32Selective_Scan_fwd_kernel_traitsILi32ELi16ELi1ELb1ELb0ELb1ELb1EN3c108BFloat16ENS1_7complexIfEEEEv13SSMParamsBase,"",@"SHT_CUDA_INFO"
	.sectionflags	@""
	.align	4


	//----- nvinfo : EIATTR_CUDA_API_VERSION
	.align		4
        /*0000*/ 	.byte	0x04, 0x37
        /*0002*/ 	.short	(.L_1837 - .L_1836)
.L_1836:
        /*0004*/ 	.word	0x00000082


	//----- nvinfo : EIATTR_KPARAM_INFO
	.align		4
.L_1837:
        /*0008*/ 	.byte	0x04, 0x17
        /*000a*/ 	.short	(.L_1839 - .L_1838)
.L_1838:
        /*000c*/ 	.word	0x00000000
        /*0010*/ 	.short	0x0000
        /*0012*/ 	.short	0x0000
        /*0014*/ 	.byte	0x00, 0xf0, 0x61, 0x04


	//----- nvinfo : EIATTR_SPARSE_MMA_MASK
	.align		4
.L_1839:
        /*0018*/ 	.byte	0x03, 0x50
        /*001a*/ 	.short	0x0000


	//----- nvinfo : EIATTR_MAXREG_COUNT
	.align		4
        /*001c*/ 	.byte	0x03, 0x1b
        /*001e*/ 	.short	0x00ff


	//----- nvinfo : EIATTR_NUM_BARRIERS
	.align		4
        /*0020*/ 	.byte	0x02, 0x4c
        /*0022*/ 	.byte	0x01
	.zero		1


	//----- nvinfo : EIATTR_MERCURY_ISA_VERSION
	.align		4
        /*0024*/ 	.byte	0x03, 0x5f
        /*0026*/ 	.short	0x0101


	//----- nvinfo : EIATTR_COOP_GROUP_MASK_REGIDS
	.align		4
        /*0028*/ 	.byte	0x04, 0x29
        /*002a*/ 	.short	(.L_1841 - .L_1840)


	//   ....[0]....
.L_1840:
        /*002c*/ 	.word	0xffffffff


	//   ....[1]....
        /*0030*/ 	.word	0xffffffff


	//   ....[2]....
        /*0034*/ 	.word	0xffffffff


	//   ....[3]....
        /*0038*/ 	.word	0xffffffff


	//   ....[4]....
        /*003c*/ 	.word	0xffffffff


	//   ....[5]....
        /*0040*/ 	.word	0xffffffff


	//   ....[6]....
        /*0044*/ 	.word	0xffffffff


	//   ....[7]....
        /*0048*/ 	.word	0xffffffff


	//   ....[8]....
        /*004c*/ 	.word	0xffffffff


	//   ....[9]....
        /*0050*/ 	.word	0xffffffff


	//   ....[10]....
        /*0054*/ 	.word	0xffffffff


	//   ....[11]....
        /*0058*/ 	.word	0xffffffff


	//   ....[12]....
        /*005c*/ 	.word	0xffffffff


	//   ....[13]....
        /*0060*/ 	.word	0xffffffff


	//   ....[14]....
        /*0064*/ 	.word	0xffffffff


	//   ....[15]....
        /*0068*/ 	.word	0xffffffff


	//   ....[16]....
        /*006c*/ 	.word	0xffffffff


	//   ....[17]....
        /*0070*/ 	.word	0xffffffff


	//   ....[18]....
        /*0074*/ 	.word	0xffffffff


	//   ....[19]....
        /*0078*/ 	.word	0xffffffff


	//   ....[20]....
        /*007c*/ 	.word	0xffffffff


	//   ....[21]....
        /*0080*/ 	.word	0xffffffff


	//   ....[22]....
        /*0084*/ 	.word	0xffffffff


	//   ....[23]....
        /*0088*/ 	.word	0xffffffff


	//   ....[24]....
        /*008c*/ 	.word	0xffffffff


	//   ....[25]....
        /*0090*/ 	.word	0xffffffff


	//   ....[26]....
        /*0094*/ 	.word	0xffffffff


	//   ....[27]....
        /*0098*/ 	.word	0xffffffff


	//   ....[28]....
        /*009c*/ 	.word	0xffffffff


	//   ....[29]....
        /*00a0*/ 	.word	0xffffffff


	//----- nvinfo : EIATTR_COOP_GROUP_INSTR_OFFSETS
	.align		4
.L_1841:
        /*00a4*/ 	.byte	0x04, 0x28
        /*00a6*/ 	.short	(.L_1843 - .L_1842)


	//   ....[0]....
.L_1842:
        /*00a8*/ 	.word	0x000006d0


	//   ....[1]....
        /*00ac*/ 	.word	0x000007a0


	//   ....[2]....
        /*00b0*/ 	.word	0x00003980


	//   ....[3]....
        /*00b4*/ 	.word	0x00004650


	//   ....[4]....
        /*00b8*/ 	.word	0x00004670


	//   ....[5]....
        /*00bc*/ 	.word	0x000046a0


	//   ....[6]....
        /*00c0*/ 	.word	0x000046b0


	//   ....[7]....
        /*00c4*/ 	.word	0x00004750


	//   ....[8]....
        /*00c8*/ 	.word	0x00004780


	//   ....[9]....
        /*00cc*/ 	.word	0x000047a0


	//   ....[10]....
        /*00d0*/ 	.word	0x000047b0


	//   ....[11]....
        /*00d4*/ 	.word	0x00004860


	//   ....[12]....
        /*00d8*/ 	.word	0x00004880


	//   ....[13]....
        /*00dc*/ 	.word	0x000048a0


	//   ....[14]....
        /*00e0*/ 	.word	0x000048b0


	//   ....[15]....
        /*00e4*/ 	.word	0x00004970


	//   ....[16]....
        /*00e8*/ 	.word	0x00004990


	//   ....[17]....
        /*00ec*/ 	.word	0x000049a0


	//   ....[18]....
        /*00f0*/ 	.word	0x000049b0


	//   ....[19]....
        /*00f4*/ 	.word	0x00004a90


	//   ....[20]....
        /*00f8*/ 	.word	0x00004ab0


	//   ....[21]....
        /*00fc*/ 	.word	0x00004ac0


	//   ....[22]....
        /*0100*/ 	.word	0x00004ae0


	//   ....[23]....
        /*0104*/ 	.word	0x00004d60


	//   ....[24]....
        /*0108*/ 	.word	0x00004d70


	//   ....[25]....
        /*010c*/ 	.word	0x00004da0


	//   ....[26]....
        /*0110*/ 	.word	0x00004db0


	//   ....[27]....
        /*0114*/ 	.word	0x00006110


	//   ....[28]....
        /*0118*/ 	.word	0x000063a0


	//   ....[29]....
        /*011c*/ 	.word	0x00006cc0


	//----- nvinfo : EIATTR_EXIT_INSTR_OFFSETS
	.align		4
.L_1843:
        /*0120*/ 	.byte	0x04, 0x1c
        /*0122*/ 	.short	(.L_1845 - .L_1844)


	//   ....[0]....
.L_1844:
        /*0124*/ 	.word	0x00000370


	//   ....[1]....
        /*0128*/ 	.word	0x00006d60


	//----- nvinfo : EIATTR_MAX_THREADS
	.align		4
.L_1845:
        /*012c*/ 	.byte	0x04, 0x05
        /*012e*/ 	.short	(.L_1847 - .L_1846)
.L_1846:
        /*0130*/ 	.word	0x00000020
        /*0134*/ 	.word	0x00000001
        /*0138*/ 	.word	0x00000001


	//----- nvinfo : EIATTR_CRS_STACK_SIZE
	.align		4
.L_1847:
        /*013c*/ 	.byte	0x04, 0x1e
        /*013e*/ 	.short	(.L_1849 - .L_1848)
.L_1848:
        /*0140*/ 	.word	0x00000000


	//----- nvinfo : EIATTR_CBANK_PARAM_SIZE
	.align		4
.L_1849:
        /*0144*/ 	.byte	0x03, 0x19
        /*0146*/ 	.short	0x0118


	//----- nvinfo : EIATTR_PARAM_CBANK
	.align		4
        /*0148*/ 	.byte	0x04, 0x0a
        /*014a*/ 	.short	(.L_1851 - .L_1850)
	.align		4
.L_1850:
        /*014c*/ 	.word	index@(.nv.constant0._Z25selective_scan_fwd_kernelI32Selective_Scan_fwd_kernel_traitsILi32ELi16ELi1ELb1ELb0ELb1ELb1EN3c108BFloat16ENS1_7complexIfEEEEv13SSMParamsBase)
        /*0150*/ 	.short	0x0210
        /*0152*/ 	.short	0x0118


	//----- nvinfo : EIATTR_SW_WAR
	.align		4
.L_1851:
        /*0154*/ 	.byte	0x04, 0x36
        /*0156*/ 	.short	(.L_1853 - .L_1852)
.L_1852:
        /*0158*/ 	.word	0x00000008
.L_1853:


//--------------------- .nv.info._Z25selective_scan_fwd_kernelI32Selective_Scan_fwd_kernel_traitsILi32ELi16ELi1ELb1ELb1ELb0ELb0EN3c108BFloat16ENS1_7complexIfEEEEv13SSMParamsBase --------------------------
	.section	.nv.info._Z25selective_scan_fwd_kernelI32Selective_Scan_fwd_kernel_traitsILi32ELi16ELi1ELb1ELb1ELb0ELb0EN3c108BFloat16ENS1_7complexIfEEEEv13SSMParamsBase,"",@"SHT_CUDA_INFO"
	.sectionflags	@""
	.align	4


	//----- nvinfo : EIATTR_CUDA_API_VERSION
	.align		4
        /*0000*/ 	.byte	0x04, 0x37
        /*0002*/ 	.short	(.L_1855 - .L_1854)
.L_1854:
        /*0004*/ 	.word	0x00000082


	//----- nvinfo : EIATTR_KPARAM_INFO
	.align		4
.L_1855:
        /*0008*/ 	.byte	0x04, 0x17
        /*000a*/ 	.short	(.L_1857 - .L_1856)
.L_1856:
        /*000c*/ 	.word	0x00000000
        /*0010*/ 	.short	0x0000
        /*0012*/ 	.short	0x0000
        /*0014*/ 	.byte	0x00, 0xf0, 0x61, 0x04


	//----- nvinfo : EIATTR_SPARSE_MMA_MASK
	.align		4
.L_1857:
        /*0018*/ 	.byte	0x03, 0x50
        /*001a*/ 	.short	0x0000


	//----- nvinfo : EIATTR_MAXREG_COUNT
	.align		4
        /*001c*/ 	.byte	0x03, 0x1b
        /*001e*/ 	.short	0x00ff


	//----- nvinfo : EIATTR_NUM_BARRIERS
	.align		4
        /*0020*/ 	.byte	0x02, 0x4c
        /*0022*/ 	.byte	0x01
	.zero		1


	//----- nvinfo : EIATTR_MERCURY_ISA_VERSION
	.align		4
        /*0024*/ 	.byte	0x03, 0x5f
        /*0026*/ 	.short	0x0101


	//----- nvinfo : EIATTR_COOP_GROUP_MASK_REGIDS
	.align		4
        /*0028*/ 	.byte	0x04, 0x29
        /*002a*/ 	.short	(.L_1859 - .L_1858)


	//   ....[0]....
.L_1858:
        /*002c*/ 	.word	0xffffffff


	//   ....[1]....
        /*0030*/ 	.word	0xffffffff


	//   ....[2]....
        /*0034*/ 	.word	0xffffffff


	//   ....[3]....
        /*0038*/ 	.word	0xffffffff


	//   ....[4]....
        /*003c*/ 	.word	0xffffffff


	//   ....[5]....
        /*0040*/ 	.word	0xffffffff


	//   ....[6]....
        /*0044*/ 	.word	0xffffffff


	//   ....[7]....
        /*0048*/ 	.word	0xffffffff


	//   ....[8]....
        /*004c*/ 	.word	0xffffffff


	//   ....[9]....
        /*0050*/ 	.word	0xffffffff


	//   ....[10]....
        /*0054*/ 	.word	0xffffffff


	//   ....[11]....
        /*0058*/ 	.word	0xffffffff


	//   ....[12]....
        /*005c*/ 	.word	0xffffffff


	//   ....[13]....
        /*0060*/ 	.word	0xffffffff


	//   ....[14]....
        /*0064*/ 	.word	0xffffffff


	//   ....[15]....
        /*0068*/ 	.word	0xffffffff


	//   ....[16]....
        /*006c*/ 	.word	0xffffffff


	//   ....[17]....
        /*0070*/ 	.word	0xffffffff


	//   ....[18]....
        /*0074*/ 	.word	0xffffffff


	//   ....[19]....
        /*0078*/ 	.word	0xffffffff


	//   ....[20]....
        /*007c*/ 	.word	0xffffffff


	//   ....[21]....
        /*0080*/ 	.word	0xffffffff


	//   ....[22]....
        /*0084*/ 	.word	0xffffffff


	//   ....[23]....
        /*0088*/ 	.word	0xffffffff


	//   ....[24]....
        /*008c*/ 	.word	0xffffffff


	//   ....[25]....
        /*0090*/ 	.word	0xffffffff


	//   ....[26]....
        /*0094*/ 	.word	0xffffffff


	//   ....[27]....
        /*0098*/ 	.word	0xffffffff


	//----- nvinfo : EIATTR_COOP_GROUP_INSTR_OFFSETS
	.align		4
.L_1859:
        /*009c*/ 	.byte	0x04, 0x28
        /*009e*/ 	.short	(.L_1861 - .L_1860)


	//   ....[0]....
.L_1860:
        /*00a0*/ 	.word	0x000006d0


	//   ....[1]....
        /*00a4*/ 	.word	0x00000780


	//   ....[2]....
        /*00a8*/ 	.word	0x00003900


	//   ....[3]....
        /*00ac*/ 	.word	0x00004b20


	//   ....[4]....
        /*00b0*/ 	.word	0x00004b40


	//   ....[5]....
        /*00b4*/ 	.word	0x00004b50


	//   ....[6]....
        /*00b8*/ 	.word	0x00004b60


	//   ....[7]....
        /*00bc*/ 	.word	0x00004c00


	//   ....[8]....
        /*00c0*/ 	.word	0x00004c40


	//   ....[9]....
        /*00c4*/ 	.word	0x00004c70


	//   ....[10]....
        /*00c8*/ 	.word	0x00004c90


	//   ....[11]....
        /*00cc*/ 	.word	0x00004da0


	//   ....[12]....
        /*00d0*/ 	.word	0x00004dc0


	//   ....[13]....
        /*00d4*/ 	.word	0x00004de0


	//   ....[14]....
        /*00d8*/ 	.word	0x00004df0


	//   ....[15]....
        /*00dc*/ 	.word	0x00004f00


	//   ....[16]....
        /*00e0*/ 	.word	0x00004f30


	//   ....[17]....
        /*00e4*/ 	.word	0x00004f50


	//   ....[18]....
        /*00e8*/ 	.word	0x00004f70


	//   ....[19]....
        /*00ec*/ 	.word	0x00005020


	//   ....[20]....
        /*00f0*/ 	.word	0x00005060


	//   ....[21]....
        /*00f4*/ 	.word	0x00005090


	//   ....[22]....
        /*00f8*/ 	.word	0x000050c0


	//   ....[23]....
        /*00fc*/ 	.word	0x00005190


	//   ....[24]....
        /*0100*/ 	.word	0x000051c0


	//   ....[25]....
        /*0104*/ 	.word	0x00005200


	//   ....[26]....
        /*0108*/ 	.word	0x00005210


	//   ....[27]....
        /*010c*/ 	.word	0x00005f40


	//----- nvinfo : EIATTR_EXIT_INSTR_OFFSETS
	.align		4
.L_1861:
        /*0110*/ 	.byte	0x04, 0x1c
        /*0112*/ 	.short	(.L_1863 - .L_1862)


	//   ....[0]....
.L_1862:
        /*0114*/ 	.word	0x00000370


	//   ....[1]....
        /*0118*/ 	.word	0x000060a0


	//----- nvinfo : EIATTR_MAX_THREADS
	.align		4
.L_1863:
        /*011c*/ 	.byte	0x04, 0x05
        /*011e*/ 	.short	(.L_1865 - .L_1864)
.L_1864:
        /*0120*/ 	.word	0x00000020
        /*0124*/ 	.word	0x00000001
        /*0128*/ 	.word	0x00000001


	//----- nvinfo : EIATTR_CRS_STACK_SIZE
	.align		4
.L_1865:
        /*012c*/ 	.byte	0x04, 0x1e
        /*012e*/ 	.short	(.L_1867 - .L_1866)
.L_1866:
        /*0130*/ 	.word	0x00000000


	//----- nvinfo : EIATTR_CBANK_PARAM_SIZE
	.align		4
.L_1867:
        /*0134*/ 	.byte	0x03, 0x19
        /*0136*/ 	.short	0x0118


	//----- nvinfo : EIATTR_PARAM_CBANK
	.align		4
        /*0138*/ 	.byte	0x04, 0x0a
        /*013a*/ 	.short	(.L_1869 - .L_1868)
	.align		4
.L_1868:
        /*013c*/ 	.word	index@(.nv.constant0._Z25selective_scan_fwd_kernelI32Selective_Scan_fwd_kernel_traitsILi32ELi16ELi1ELb1ELb1ELb0ELb0EN3c108BFloat16ENS1_7complexIfEEEEv13SSMParamsBase)
        /*0140*/ 	.short	0x0210
        /*0142*/ 	.short	0x0118


	//----- nvinfo : EIATTR_SW_WAR
	.align		4
.L_1869:
        /*0144*/ 	.byte	0x04, 0x36
        /*0146*/ 	.short	(.L_1871 - .L_1870)
.L_1870:
        /*0148*/ 	.word	0x00000008
.L_1871:


//--------------------- .nv.info._Z25selective_scan_fwd_kernelI32Selective_Scan_fwd_kernel_traitsILi32ELi16ELi1ELb1ELb1ELb0ELb1EN3c108BFloat16ENS1_7complexIfEEEEv13SSMParamsBase --------------------------
	.section	.nv.info._Z25selective_scan_fwd_kernelI32Selective_Scan_fwd_kernel_traitsILi32ELi16ELi1ELb1ELb1ELb0ELb1EN3c108BFloat16ENS1_7complexIfEEEEv13SSMParamsBase,"",@"SHT_CUDA_INFO"
	.sectionflags	@""
	.align	4


	//----- nvinfo : EIATTR_CUDA_API_VERSION
	.align		4
        /*0000*/ 	.byte	0x04, 0x37
        /*0002*/ 	.short	(.L_1873 - .L_1872)
.L_1872:
        /*0004*/ 	.word	0x00000082


	//----- nvinfo : EIATTR_KPARAM_INFO
	.align		4
.L_1873:
        /*0008*/ 	.byte	0x04, 0x17
        /*000a*/ 	.short	(.L_1875 - .L_1874)
.L_1874:
        /*000c*/ 	.word	0x00000000
        /*0010*/ 	.short	0x0000
        /*0012*/ 	.short	0x0000
        /*0014*/ 	.byte	0x00, 0xf0, 0x61, 0x04


	//----- nvinfo : EIATTR_SPARSE_MMA_MASK
	.align		4
.L_1875:
        /*0018*/ 	.byte	0x03, 0x50
        /*001a*/ 	.short	0x0000


	//----- nvinfo : EIATTR_MAXREG_COUNT
	.align		4
        /*001c*/ 	.byte	0x03, 0x1b
        /*001e*/ 	.short	0x00ff


	//----- nvinfo : EIATTR_NUM_BARRIERS
	.align		4
        /*0020*/ 	.byte	0x02, 0x4c
        /*0022*/ 	.byte	0x01
	.zero		1


	//----- nvinfo : EIATTR_MERCURY_ISA_VERSION
	.align		4
        /*0024*/ 	.byte	0x03, 0x5f
        /*0026*/ 	.short	0x0101


	//----- nvinfo : EIATTR_COOP_GROUP_MASK_REGIDS
	.align		4
        /*0028*/ 	.byte	0x04, 0x29
        /*002a*/ 	.short	(.L_1877 - .L_1876)


	//   ....[0]....
.L_1876:
        /*002c*/ 	.word	0xffffffff


	//   ....[1]....
        /*0030*/ 	.word	0xffffffff


	//   ....[2]....
        /*0034*/ 	.word	0xffffffff


	//   ....[3]....
        /*0038*/ 	.word	0xffffffff


	//   ....[4]....
        /*003c*/ 	.word	0xffffffff


	//   ....[5]....
        /*0040*/ 	.word	0xffffffff


	//   ....[6]....
        /*0044*/ 	.word	0xffffffff


	//   ....[7]....
        /*0048*/ 	.word	0xffffffff


	//   ....[8]....
        /*004c*/ 	.word	0xffffffff


	//   ....[9]....
        /*0050*/ 	.word	0xffffffff


	//   ....[10]....
        /*0054*/ 	.word	0xffffffff


	//   ....[11]....
        /*0058*/ 	.word	0xffffffff


	//   ....[12]....
        /*005c*/ 	.word	0xffffffff


	//   ....[13]....
        /*0060*/ 	.word	0xffffffff


	//   ....[14]....
        /*0064*/ 	.word	0xffffffff


	//   ....[15]....
        /*0068*/ 	.word	0xffffffff


	//   ....[16]....
        /*006c*/ 	.word	0xffffffff


	//   ....[17]....
        /*0070*/ 	.word	0xffffffff


	//   ....[18]....
        /*0074*/ 	.word	0xffffffff


	//   ....[19]....
        /*0078*/ 	.word	0xffffffff


	//   ....[20]....
        /*007c*/ 	.word	0xffffffff


	//   ....[21]....
        /*0080*/ 	.word	0xffffffff


	//   ....[22]....
        /*0084*/ 	.word	0xffffffff


	//   ....[23]....
        /*0088*/ 	.word	0xffffffff


	//   ....[24]....
        /*008c*/ 	.word	0xffffffff


	//   ....[25]....
        /*0090*/ 	.word	0xffffffff


	//   ....[26]....
        /*0094*/ 	.word	0xffffffff


	//   ....[27]....
        /*0098*/ 	.word	0xffffffff


	//   ....[28]....
        /*009c*/ 	.word	0xffffffff


	//   ....[29]....
        /*00a0*/ 	.word	0xffffffff


	//----- nvinfo : EIATTR_COOP_GROUP_INSTR_OFFSETS
	.align		4
.L_1877:
        /*00a4*/ 	.byte	0x04, 0x28
        /*00a6*/ 	.short	(.L_1879 - .L_1878)


	//   ....[0]....
.L_1878:
        /*00a8*/ 	.word	0x000006d0


	//   ....[1]....
        /*00ac*/ 	.word	0x00000780


	//   ....[2]....
        /*00b0*/ 	.word	0x00003900


	//   ....[3]....
        /*00b4*/ 	.word	0x00004b20


	//   ....[4]....
        /*00b8*/ 	.word	0x00004b40


	//   ....[5]....
        /*00bc*/ 	.word	0x00004b50


	//   ....[6]....
        /*00c0*/ 	.word	0x00004b60


	//   ....[7]....
        /*00c4*/ 	.word	0x00004c00


	//   ....[8]....
        /*00c8*/ 	.word	0x00004c40


	//   ....[9]....
        /*00cc*/ 	.word	0x00004c70


	//   ....[10]....
        /*00d0*/ 	.word	0x00004c90


	//   ....[11]....
        /*00d4*/ 	.word	0x00004da0


	//   ....[12]....
        /*00d8*/ 	.word	0x00004dc0


	//   ....[13]....
        /*00dc*/ 	.word	0x00004de0


	//   ....[14]....
        /*00e0*/ 	.word	0x00004df0


	//   ....[15]....
        /*00e4*/ 	.word	0x00004f00


	//   ....[16]....
        /*00e8*/ 	.word	0x00004f30


	//   ....[17]....
        /*00ec*/ 	.word	0x00004f50


	//   ....[18]....
        /*00f0*/ 	.word	0x00004f70


	//   ....[19]....
        /*00f4*/ 	.word	0x00005020


	//   ....[20]....
        /*00f8*/ 	.word	0x00005060


	//   ....[21]....
        /*00fc*/ 	.word	0x00005090


	//   ....[22]....
        /*0100*/ 	.word	0x000050c0


	//   ....[23]....
        /*0104*/ 	.word	0x00005190


	//   ....[24]....
        /*0108*/ 	.word	0x000051c0


	//   ....[25]....
        /*010c*/ 	.word	0x00005200


	//   ....[26]....
        /*0110*/ 	.word	0x00005210


	//   ....[27]....
        /*0114*/ 	.word	0x00005f10


	//   ....[28]....
        /*0118*/ 	.word	0x000061a0


	//   ....[29]....
        /*011c*/ 	.word	0x00006ae0


	//----- nvinfo : EIATTR_EXIT_INSTR_OFFSETS
	.align		4
.L_1879:
        /*0120*/ 	.byte	0x04, 0x1c
        /*0122*/ 	.short	(.L_1881 - .L_1880)


	//   ....[0]....
.L_1880:
        /*0124*/ 	.word	0x00000370


	//   ....[1]....
        /*0128*/ 	.word	0x00006b60


	//----- nvinfo : EIATTR_MAX_THREADS
	.align		4
.L_1881:
        /*012c*/ 	.byte	0x04, 0x05
        /*012e*/ 	.short	(.L_1883 - .L_1882)
.L_1882:
        /*0130*/ 	.word	0x00000020
        /*0134*/ 	.word	0x00000001
        /*0138*/ 	.word	0x00000001


	//----- nvinfo : EIATTR_CRS_STACK_SIZE
	.align		4
.L_1883:
        /*013c*/ 	.byte	0x04, 0x1e
        /*013e*/ 	.short	(.L_1885 - .L_1884)
.L_1884:
        /*0140*/ 	.word	0x00000000


	//----- nvinfo : EIATTR_CBANK_PARAM_SIZE
	.align		4
.L_1885:
        /*0144*/ 	.byte	0x03, 0x19
        /*0146*/ 	.short	0x0118


	//----- nvinfo : EIATTR_PARAM_CBANK
	.align		4
        /*0148*/ 	.byte	0x04, 0x0a
        /*014a*/ 	.short	(.L_1887 - .L_1886)
	.align		4
.L_1886:
        /*014c*/ 	.word	index@(.nv.constant0._Z25selective_scan_fwd_kernelI32Selective_Scan_fwd_kernel_traitsILi32ELi16ELi1ELb1ELb1ELb0ELb1EN3c108BFloat16ENS1_7complexIfEEEEv13SSMParamsBase)
        /*0150*/ 	.short	0x0210
        /*0152*/ 	.short	0x0118


	//----- nvinfo : EIATTR_SW_WAR
	.align		4
.L_1887:
        /*0154*/ 	.byte	0x04, 0x36
        /*0156*/ 	.short	(.L_1889 - .L_1888)
.L_1888:
        /*0158*/ 	.word	0x00000008
.L_1889:


//--------------------- .nv.info._Z25selective_scan_fwd_kernelI32Selective_Scan_fwd_kernel_traitsILi32ELi16ELi1ELb1ELb1ELb1ELb0EN3c108BFloat16ENS1_7complexIfEEEEv13SSMParamsBase --------------------------
	.section	.nv.info._Z25selective_scan_fwd_kernelI32Selective_Scan_fwd_kernel_traitsILi32ELi16ELi1ELb1ELb1ELb1ELb0EN3c108BFloat16ENS1_7complexIfEEEEv13SSMParamsBase,"",@"SHT_CUDA_INFO"
	.sectionflags	@""
	.align	4


	//----- nvinfo : EIATTR_CUDA_API_VERSION
	.align		4
        /*0000*/ 	.byte	0x04, 0x37
        /*0002*/ 	.short	(.L_1891 - .L_1890)
.L_1890:
        /*0004*/ 	.word	0x00000082


	//----- nvinfo : EIATTR_KPARAM_INFO
	.align		4
.L_1891:
        /*0008*/ 	.byte	0x04, 0x17
        /*000a*/ 	.short	(.L_1893 - .L_1892)
.L_1892:
        /*000c*/ 	.word	0x00000000
        /*0010*/ 	.short	0x0000
        /*0012*/ 	.short	0x0000
        /*0014*/ 	.byte	0x00, 0xf0, 0x61, 0x04


	//----- nvinfo : EIATTR_SPARSE_MMA_MASK
	.align		4
.L_1893:
        /*0018*/ 	.byte	0x03, 0x50
        /*001a*/ 	.short	0x0000


	//----- nvinfo : EIATTR_MAXREG_COUNT
	.align		4
        /*001c*/ 	.byte	0x03, 0x1b
        /*001e*/ 	.short	0x00ff


	//----- nvinfo : EIATTR_NUM_BARRIERS
	.align		4
        /*0020*/ 	.byte	0x02, 0x4c
        /*0022*/ 	.byte	0x01
	.zero		1


	//----- nvinfo : EIATTR_MERCURY_ISA_VERSION
	.align		4
        /*0024*/ 	.byte	0x03, 0x5f
        /*0026*/ 	.short	0x0101


	//----- nvinfo : EIATTR_COOP_GROUP_MASK_REGIDS
	.align		4
        /*0028*/ 	.byte	0x04, 0x29
        /*002a*/ 	.short	(.L_1895 - .L_1894)


	//   ....[0]....
.L_1894:
        /*002c*/ 	.word	0xffffffff


	//   ....[1]....
        /*0030*/ 	.word	0xffffffff


	//   ....[2]....
        /*0034*/ 	.word	0xffffffff


	//   ....[3]....
        /*0038*/ 	.word	0xffffffff


	//   ....[4]....
        /*003c*/ 	.word	0xffffffff


	//   ....[5]....
        /*0040*/ 	.word	0xffffffff


	//   ....[6]....
        /*0044*/ 	.word	0xffffffff


	//   ....[7]....
        /*0048*/ 	.word	0xffffffff


	//   ....[8]....
        /*004c*/ 	.word	0xffffffff


	//   ....[9]....
        /*0050*/ 	.word	0xffffffff


	//   ....[10]....
        /*0054*/ 	.word	0xffffffff


	//   ....[11]....
        /*0058*/ 	.word	0xffffffff


	//   ....[12]....
        /*005c*/ 	.word	0xffffffff


	//   ....[13]....
        /*0060*/ 	.word	0xffffffff


	//   ....[14]....
        /*0064*/ 	.word	0xffffffff


	//   ....[15]....
        /*0068*/ 	.word	0xffffffff


	//   ....[16]....
        /*006c*/ 	.word	0xffffffff


	//   ....[17]....
        /*0070*/ 	.word	0xffffffff


	//   ....[18]....
        /*0074*/ 	.word	0xffffffff


	//   ....[19]....
        /*0078*/ 	.word	0xffffffff


	//   ....[20]....
        /*007c*/ 	.word	0xffffffff


	//   ....[21]....
        /*0080*/ 	.word	0xffffffff


	//   ....[22]....
        /*0084*/ 	.word	0xffffffff


	//   ....[23]....
        /*0088*/ 	.word	0xffffffff


	//   ....[24]....
        /*008c*/ 	.word	0xffffffff


	//   ....[25]....
        /*0090*/ 	.word	0xffffffff


	//   ....[26]....
        /*0094*/ 	.word	0xffffffff


	//   ....[27]....
        /*0098*/ 	.word	0xffffffff


	//   ....[28]....
        /*009c*/ 	.word	0xffffffff


	//----- nvinfo : EIATTR_COOP_GROUP_INSTR_OFFSETS
	.align		4
.L_1895:
        /*00a0*/ 	.byte	0x04, 0x28
        /*00a2*/ 	.short	(.L_1897 - .L_1896)


	//   ....[0]....
.L_1896:
        /*00a4*/ 	.word	0x000007e0


	//   ....[1]....
        /*00a8*/ 	.word	0x00000890


	//   ....[2]....
        /*00ac*/ 	.word	0x00003c10


	//   ....[3]....
        /*00b0*/ 	.word	0x00004cf0


	//   ....[4]....
        /*00b4*/ 	.word	0x00004d30


	//   ....[5]....
        /*00b8*/ 	.word	0x00004d50


	//   ....[6]....
        /*00bc*/ 	.word	0x00004d60


	//   ....[7]....
        /*00c0*/ 	.word	0x00004e00


	//   ....[8]....
        /*00c4*/ 	.word	0x00004e30


	//   ....[9]....
        /*00c8*/ 	.word	0x00004e50


	//   ....[10]....
        /*00cc*/ 	.word	0x00004e60


	//   ....[11]....
        /*00d0*/ 	.word	0x00004f00


	//   ....[12]....
        /*00d4*/ 	.word	0x00004f20


	//   ....[13]....
        /*00d8*/ 	.word	0x00004f50


	//   ....[14]....
        /*00dc*/ 	.word	0x00004f60


	//   ....[15]....
        /*00e0*/ 	.word	0x00005000


	//   ....[16]....
        /*00e4*/ 	.word	0x00005030


	//   ....[17]....
        /*00e8*/ 	.word	0x00005050


	//   ....[18]....
        /*00ec*/ 	.word	0x00005070


	//   ....[19]....
        /*00f0*/ 	.word	0x00005140


	//   ....[20]....
        /*00f4*/ 	.word	0x000051a0


	//   ....[21]....
        /*00f8*/ 	.word	0x000051e0


	//   ....[22]....
        /*00fc*/ 	.word	0x00005200


	//   ....[23]....
        /*0100*/ 	.word	0x00005220


	//   ....[24]....
        /*0104*/ 	.word	0x00005370


	//   ....[25]....
        /*0108*/ 	.word	0x00005380


	//   ....[26]....
        /*010c*/ 	.word	0x00005390


	//   ....[27]....
        /*0110*/ 	.word	0x000053a0


	//   ....[28]....
        /*0114*/ 	.word	0x000063d0


	//----- nvinfo : EIATTR_EXIT_INSTR_OFFSETS
	.align		4
.L_1897:
        /*0118*/ 	.byte	0x04, 0x1c
        /*011a*/ 	.short	(.L_1899 - .L_1898)


	//   ....[0]....
.L_1898:
        /*011c*/ 	.word	0x00000410


	//   ....[1]....
        /*0120*/ 	.word	0x00006550


	//----- nvinfo : EIATTR_MAX_THREADS
	.align		4
.L_1899:
        /*0124*/ 	.byte	0x04, 0x05
        /*0126*/ 	.short	(.L_1901 - .L_1900)
.L_1900:
        /*0128*/ 	.word	0x00000020
        /*012c*/ 	.word	0x00000001
        /*0130*/ 	.word	0x00000001


	//----- nvinfo : EIATTR_CRS_STACK_SIZE
	.align		4
.L_1901:
        /*0134*/ 	.byte	0x04, 0x1e
        /*0136*/ 	.short	(.L_1903 - .L_1902)
.L_1902:
        /*0138*/ 	.word	0x00000000


	//----- nvinfo : EIATTR_CBANK_PARAM_SIZE
	.align		4
.L_1903:
        /*013c*/ 	.byte	0x03, 0x19
        /*013e*/ 	.short	0x0118


	//----- nvinfo : EIATTR_PARAM_CBANK
	.align		4
        /*0140*/ 	.byte	0x04, 0x0a
        /*0142*/ 	.short	(.L_1905 - .L_1904)
	.align		4
.L_1904:
        /*0144*/ 	.word	index@(.nv.constant0._Z25selective_scan_fwd_kernelI32Selective_Scan_fwd_kernel_traitsILi32ELi16ELi1ELb1ELb1ELb1ELb0EN3c108BFloat16ENS1_7complexIfEEEEv13SSMParamsBase)
        /*0148*/ 	.short	0x0210
        /*014a*/ 	.short	0x0118


	//----- nvinfo : EIATTR_SW_WAR
	.align		4
.L_1905:
        /*014c*/ 	.byte	0x04, 0x36
        /*014e*/ 	.short	(.L_1907 - .L_1906)
.L_1906:
        /*0150*/ 	.word	0x00000008
.L_1907:


//--------------------- .nv.info._Z25selective_scan_fwd_kernelI32Selective_Scan_fwd_kernel_traitsILi32ELi16ELi1ELb1ELb1ELb1ELb1EN3c108BFloat16ENS1_7complexIfEEEEv13SSMParamsBase --------------------------
	.section	.nv.info._Z25selective_scan_fwd_kernelI32Selective_Scan_fwd_kernel_traitsILi32ELi16ELi1ELb1ELb1ELb1ELb1EN3c108BFloat16ENS1_7complexIfEEEEv13SSMParamsBase,"",@"SHT_CUDA_INFO"
	.sectionflags	@""
	.align	4


	//----- nvinfo : EIATTR_CUDA_API_VERSION
	.align		4
        /*0000*/ 	.byte	0x04, 0x37
        /*0002*/ 	.short	(.L_1909 - .L_1908)
.L_1908:
        /*0004*/ 	.word	0x00000082


	//----- nvinfo : EIATTR_KPARAM_INFO
	.align		4
.L_1909:
        /*0008*/ 	.byte	0x04, 0x17
        /*000a*/ 	.short	(.L_1911 - .L_1910)
.L_1910:
        /*000c*/ 	.word	0x00000000
        /*0010*/ 	.short	0x0000
        /*0012*/ 	.short	0x0000
        /*0014*/ 	.byte	0x00, 0xf0, 0x61, 0x04


	//----- nvinfo : EIATTR_SPARSE_MMA_MASK
	.align		4
.L_1911:
        /*0018*/ 	.byte	0x03, 0x50
        /*001a*/ 	.short	0x0000


	//----- nvinfo : EIATTR_MAXREG_COUNT
	.align		4
        /*001c*/ 	.byte	0x03, 0x1b
        /*001e*/ 	.short	0x00ff


	//----- nvinfo : EIATTR_NUM_BARRIERS
	.align		4
        /*0020*/ 	.byte	0x02, 0x4c
        /*0022*/ 	.byte	0x01
	.zero		1


	//----- nvinfo : EIATTR_MERCURY_ISA_VERSION
	.align		4
        /*0024*/ 	.byte	0x03, 0x5f
        /*0026*/ 	.short	0x0101


	//----- nvinfo : EIATTR_COOP_GROUP_MASK_REGIDS
	.align		4
        /*0028*/ 	.byte	0x04, 0x29
        /*002a*/ 	.short	(.L_1913 - .L_1912)


	//   ....[0]....
.L_1912:
        /*002c*/ 	.word	0xffffffff


	//   ....[1]....
        /*0030*/ 	.word	0xffffffff


	//   ....[2]....
        /*0034*/ 	.word	0xffffffff


	//   ....[3]....
        /*0038*/ 	.word	0xffffffff


	//   ....[4]....
        /*003c*/ 	.word	0xffffffff


	//   ....[5]....
        /*0040*/ 	.word	0xffffffff


	//   ....[6]....
        /*0044*/ 	.word	0xffffffff


	//   ....[7]....
        /*0048*/ 	.word	0xffffffff


	//   ....[8]....
        /*004c*/ 	.word	0xffffffff


	//   ....[9]....
        /*0050*/ 	.word	0xffffffff


	//   ....[10]....
        /*0054*/ 	.word	0xffffffff


	//   ....[11]....
        /*0058*/ 	.word	0xffffffff


	//   ....[12]....
        /*005c*/ 	.word	0xffffffff


	//   ....[13]....
        /*0060*/ 	.word	0xffffffff


	//   ....[14]....
        /*0064*/ 	.word	0xffffffff


	//   ....[15]....
        /*0068*/ 	.word	0xffffffff


	//   ....[16]....
        /*006c*/ 	.word	0xffffffff


	//   ....[17]....
        /*0070*/ 	.word	0xffffffff


	//   ....[18]....
        /*0074*/ 	.word	0xffffffff


	//   ....[19]....
        /*0078*/ 	.word	0xffffffff


	//   ....[20]....
        /*007c*/ 	.word	0xffffffff


	//   ....[21]....
        /*0080*/ 	.word	0xffffffff


	//   ....[22]....
        /*0084*/ 	.word	0xffffffff


	//   ....[23]....
        /*0088*/ 	.word	0xffffffff


	//   ....[24]....
        /*008c*/ 	.word	0xffffffff


	//   ....[25]....
        /*0090*/ 	.word	0xffffffff


	//   ....[26]....
        /*0094*/ 	.word	0xffffffff


	//   ....[27]....
        /*0098*/ 	.word	0xffffffff


	//   ....[28]....
        /*009c*/ 	.word	0xffffffff


	//   ....[29]....
        /*00a0*/ 	.word	0xffffffff


	//   ....[30]....
        /*00a4*/ 	.word	0xffffffff


	//----- nvinfo : EIATTR_COOP_GROUP_INSTR_OFFSETS
	.align		4
.L_1913:
        /*00a8*/ 	.byte	0x04, 0x28
        /*00aa*/ 	.short	(.L_1915 - .L_1914)


	//   ....[0]....
.L_1914:
        /*00ac*/ 	.word	0x000007e0


	//   ....[1]....
        /*00b0*/ 	.word	0x00000890


	//   ....[2]....
        /*00b4*/ 	.word	0x00003c10


	//   ....[3]....
        /*00b8*/ 	.word	0x00004cf0


	//   ....[4]....
        /*00bc*/ 	.word	0x00004d30


	//   ....[5]....
        /*00c0*/ 	.word	0x00004d50


	//   ....[6]....
        /*00c4*/ 	.word	0x00004d60


	//   ....[7]....
        /*00c8*/ 	.word	0x00004e00


	//   ....[8]....
        /*00cc*/ 	.word	0x00004e30


	//   ....[9]....
        /*00d0*/ 	.word	0x00004e50


	//   ....[10]....
        /*00d4*/ 	.word	0x00004e60


	//   ....[11]....
        /*00d8*/ 	.word	0x00004f00


	//   ....[12]....
        /*00dc*/ 	.word	0x00004f20


	//   ....[13]....
        /*00e0*/ 	.word	0x00004f50


	//   ....[14]....
        /*00e4*/ 	.word	0x00004f60


	//   ....[15]....
        /*00e8*/ 	.word	0x00005000


	//   ....[16]....
        /*00ec*/ 	.word	0x00005030


	//   ....[17]....
        /*00f0*/ 	.word	0x00005050


	//   ....[18]....
        /*00f4*/ 	.word	0x00005070


	//   ....[19]....
        /*00f8*/ 	.word	0x00005140


	//   ....[20]....
        /*00fc*/ 	.word	0x000051a0


	//   ....[21]....
        /*0100*/ 	.word	0x000051e0


	//   ....[22]....
        /*0104*/ 	.word	0x00005200


	//   ....[23]....
        /*0108*/ 	.word	0x00005220


	//   ....[24]....
        /*010c*/ 	.word	0x00005370


	//   ....[25]....
        /*0110*/ 	.word	0x00005380


	//   ....[26]....
        /*0114*/ 	.word	0x00005390


	//   ....[27]....
        /*0118*/ 	.word	0x000053a0


	//   ....[28]....
        /*011c*/ 	.word	0x000063a0


	//   ....[29]....
        /*0120*/ 	.word	0x00006650


	//   ....[30]....
        /*0124*/ 	.word	0x00006fb0


	//----- nvinfo : EIATTR_EXIT_INSTR_OFFSETS
	.align		4
.L_1915:
        /*0128*/ 	.byte	0x04, 0x1c
        /*012a*/ 	.short	(.L_1917 - .L_1916)


	//   ....[0]....
.L_1916:
        /*012c*/ 	.word	0x00000410


	//   ....[1]....
        /*0130*/ 	.word	0x00007010


	//----- nvinfo : EIATTR_MAX_THREADS
	.align		4
.L_1917:
        /*0134*/ 	.byte	0x04, 0x05
        /*0136*/ 	.short	(.L_1919 - .L_1918)
.L_1918:
        /*0138*/ 	.word	0x00000020
        /*013c*/ 	.word	0x00000001
        /*0140*/ 	.word	0x00000001


	//----- nvinfo : EIATTR_CRS_STACK_SIZE
	.align		4
.L_1919:
        /*0144*/ 	.byte	0x04, 0x1e
        /*0146*/ 	.short	(.L_1921 - .L_1920)
.L_1920:
        /*0148*/ 	.word	0x00000000


	//----- nvinfo : EIATTR_CBANK_PARAM_SIZE
	.align		4
.L_1921:
        /*014c*/ 	.byte	0x03, 0x19
        /*014e*/ 	.short	0x0118


	//----- nvinfo : EIATTR_PARAM_CBANK
	.align		4
        /*0150*/ 	.byte	0x04, 0x0a
        /*0152*/ 	.short	(.L_1923 - .L_1922)
	.align		4
.L_1922:
        /*0154*/ 	.word	index@(.nv.constant0._Z25selective_scan_fwd_kernelI32Selective_Scan_fwd_kernel_traitsILi32ELi16ELi1ELb1ELb1ELb1ELb1EN3c108BFloat16ENS1_7complexIfEEEEv13SSMParamsBase)
        /*0158*/ 	.short	0x0210
        /*015a*/ 	.short	0x0118


	//----- nvinfo : EIATTR_SW_WAR
	.align		4
.L_1923:
        /*015c*/ 	.byte	0x04, 0x36
        /*015e*/ 	.short	(.L_1925 - .L_1924)
.L_1924:
        /*0160*/ 	.word	0x00000008
.L_1925:


//--------------------- .nv.info._Z25selective_scan_fwd_kernelI32Selective_Scan_fwd_kernel_traitsILi32ELi8ELi1ELb0ELb0ELb0ELb0EN3c108BFloat16ENS1_7complexIfEEEEv13SSMParamsBase --------------------------
	.section	.nv.info._Z25selective_scan_fwd_kernelI32Selective_Scan_fwd_kernel_traitsILi32ELi8ELi1ELb0ELb0ELb0ELb0EN3c108BFloat16ENS1_7complexIfEEEEv13SSMParamsBase,"",@"SHT_CUDA_INFO"
	.sectionflags	@""
	.align	4


	//----- nvinfo : EIATTR_CUDA_API_VERSION
	.align		4
        /*0000*/ 	.byte	0x04, 0x37
        /*0002*/ 	.short	(.L_1927 - .L_1926)
.L_1926:
        /*0004*/ 	.word	0x00000082


	//----- nvinfo : EIATTR_KPARAM_INFO
	.align		4
.L_1927:
        /*0008*/ 	.byte	0x04, 0x17
        /*000a*/ 	.short	(.L_1929 - .L_1928)
.L_1928:
        /*000c*/ 	.word	0x00000000
        /*0010*/ 	.short	0x0000
        /*0012*/ 	.short	0x0000
        /*0014*/ 	.byte	0x00, 0xf0, 0x61, 0x04


	//----- nvinfo : EIATTR_SPARSE_MMA_MASK
	.align		4
.L_1929:
        /*0018*/ 	.byte	0x03, 0x50
        /*001a*/ 	.short	0x0000


	//----- nvinfo : EIATTR_MAXREG_COUNT
	.align		4
        /*001c*/ 	.byte	0x03, 0x1b
        /*001e*/ 	.short	0x00ff


	//----- nvinfo : EIATTR_NUM_BARRIERS
	.align		4
        /*0020*/ 	.byte	0x02, 0x4c
        /*0022*/ 	.byte	0x01
	.zero		1


	//----- nvinfo : EIATTR_MERCURY_ISA_VERSION
	.align		4
        /*0024*/ 	.byte	0x03, 0x5f
        /*0026*/ 	.short	0x0101


	//----- nvinfo : EIATTR_COOP_GROUP_MASK_REGIDS
	.align		4
        /*0028*/ 	.byte	0x04, 0x29
        /*002a*/ 	.short	(.L_1931 - .L_1930)


	//   ....[0]....
.L_1930:
        /*002c*/ 	.word	0xffffffff


	//   ....[1]....
        /*0030*/ 	.word	0xffffffff


	//   ....[2]....
        /*0034*/ 	.word	0xffffffff


	//   ....[3]....
        /*0038*/ 	.word	0xffffffff


	//   ....[4]....
        /*003c*/ 	.word	0xffffffff


	//   ....[5]....
        /*0040*/ 	.word	0xffffffff


	//   ....[6]....
        /*0044*/ 	.word	0xffffffff


	//   ....[7]....
        /*0048*/ 	.word	0xffffffff


	//   ....[8]....
        /*004c*/ 	.word	0xffffffff


	//   ....[9]....
        /*0050*/ 	.word	0xffffffff


	//   ....[10]....
        /*0054*/ 	.word	0xffffffff


	//   ....[11]....
        /*0058*/ 	.word	0xffffffff


	//   ....[12]....
        /*005c*/ 	.word	0xffffffff


	//   ....[13]....
        /*0060*/ 	.word	0xffffffff


	//   ....[14]....
        /*0064*/ 	.word	0xffffffff


	//   ....[15]....
        /*0068*/ 	.word	0xffffffff


	//   ....[16]....
        /*006c*/ 	.word	0xffffffff


	//   ....[17]....
        /*0070*/ 	.word	0xffffffff


	//   ....[18]....
        /*0074*/ 	.word	0xffffffff


	//   ....[19]....
        /*0078*/ 	.word	0xffffffff


	//   ....[20]....
        /*007c*/ 	.word	0xffffffff


	//   ....[21]....
        /*0080*/ 	.word	0xffffffff


	//   ....[22]....
        /*0084*/ 	.word	0xffffffff


	//   ....[23]....
        /*0088*/ 	.word	0xffffffff


	//   ....[24]....
        /*008c*/ 	.word	0xffffffff


	//   ....[25]....
        /*0090*/ 	.word	0xffffffff


	//   ....[26]....
        /*0094*/ 	.word	0xffffffff


	//----- nvinfo : EIATTR_COOP_GROUP_INSTR_OFFSETS
	.align		4
.L_1931:
        /*0098*/ 	.byte	0x04, 0x28
        /*009a*/ 	.short	(.L_1933 - .L_1932)


	//   ....[0]....
.L_1932:
        /*009c*/ 	.word	0x00000940


	//   ....[1]....
        /*00a0*/ 	.word	0x00000bc0


	//   ....[2]....
        /*00a4*/ 	.word	0x00002f10


	//   ....[3]....
        /*00a8*/ 	.word	0x00002f20


	//   ....[4]....
        /*00ac*/ 	.word	0x00002f30


	//   ....[5]....
        /*00b0*/ 	.word	0x00002f40


	//   ....[6]....
        /*00b4*/ 	.word	0x00003000


	//   ....[7]....
        /*00b8*/ 	.word	0x00003020


	//   ....[8]....
        /*00bc*/ 	.word	0x00003030


	//   ....[9]....
        /*00c0*/ 	.word	0x00003040


	//   ....[10]....
        /*00c4*/ 	.word	0x00003100


	//   ....[11]....
        /*00c8*/ 	.word	0x00003120


	//   ....[12]....
        /*00cc*/ 	.word	0x00003130


	//   ....[13]....
        /*00d0*/ 	.word	0x00003140


	//   ....[14]....
        /*00d4*/ 	.word	0x00003210


	//   ....[15]....
        /*00d8*/ 	.word	0x00003230


	//   ....[16]....
        /*00dc*/ 	.word	0x00003240


	//   ....[17]....
        /*00e0*/ 	.word	0x00003250


	//   ....[18]....
        /*00e4*/ 	.word	0x00003310


	//   ....[19]....
        /*00e8*/ 	.word	0x00003330


	//   ....[20]....
        /*00ec*/ 	.word	0x00003340


	//   ....[21]....
        /*00f0*/ 	.word	0x00003350


	//   ....[22]....
        /*00f4*/ 	.word	0x000034e0


	//   ....[23]....
        /*00f8*/ 	.word	0x000034f0


	//   ....[24]....
        /*00fc*/ 	.word	0x00003500


	//   ....[25]....
        /*0100*/ 	.word	0x00003510


	//   ....[26]....
        /*0104*/ 	.word	0x00003e00


	//----- nvinfo : EIATTR_EXIT_INSTR_OFFSETS
	.align		4
.L_1933:
        /*0108*/ 	.byte	0x04, 0x1c
        /*010a*/ 	.short	(.L_1935 - .L_1934)


	//   ....[0]....
.L_1934:
        /*010c*/ 	.word	0x00000140


	//   ....[1]....
        /*0110*/ 	.word	0x000042c0


	//----- nvinfo : EIATTR_MAX_THREADS
	.align		4
.L_1935:
        /*0114*/ 	.byte	0x04, 0x05
        /*0116*/ 	.short	(.L_1937 - .L_1936)
.L_1936:
        /*0118*/ 	.word	0x00000020
        /*011c*/ 	.word	0x00000001
        /*0120*/ 	.word	0x00000001


	//----- nvinfo : EIATTR_CRS_STACK_SIZE
	.align		4
.L_1937:
        /*0124*/ 	.byte	0x04, 0x1e
        /*0126*/ 	.short	(.L_1939 - .L_1938)
.L_1938:
        /*0128*/ 	.word	0x00000000


	//----- nvinfo : EIATTR_CBANK_PARAM_SIZE
	.align		4
.L_1939:
        /*012c*/ 	.byte	0x03, 0x19
        /*012e*/ 	.short	0x0118


	//----- nvinfo : EIATTR_PARAM_CBANK
	.align		4
        /*0130*/ 	.byte	0x04, 0x0a
        /*0132*/ 	.short	(.L_1941 - .L_1940)
	.align		4
.L_1940:
        /*0134*/ 	.word	index@(.nv.constant0._Z25selective_scan_fwd_kernelI32Selective_Scan_fwd_kernel_traitsILi32ELi8ELi1ELb0ELb0ELb0ELb0EN3c108BFloat16ENS1_7complexIfEEEEv13SSMParamsBase)
        /*0138*/ 	.short	0x0210
        /*013a*/ 	.short	0x0118


	//----- nvinfo : EIATTR_SW_WAR
	.align		4
.L_1941:
        /*013c*/ 	.byte	0x04, 0x36
        /*013e*/ 	.short	(.L_1943 - .L_1942)
.L_1942:
        /*0140*/ 	.word	0x00000008
.L_1943:


//--------------------- .nv.info._Z25selective_scan_fwd_kernelI32Selective_Scan_fwd_kernel_traitsILi32ELi8ELi1ELb0ELb0ELb0ELb1EN3c108BFloat16ENS1_7complexIfEEEEv13SSMParamsBase --------------------------
	.section	.nv.info._Z25selective_scan_fwd_kernelI32Selective_Scan_fwd_kernel_traitsILi32ELi8ELi1ELb0ELb0ELb0ELb1EN3c108BFloat16ENS1_7complexIfEEEEv13SSMParamsBase,"",@"SHT_CUDA_INFO"
	.sectionflags	@""
	.align	4


	//----- nvinfo : EIATTR_CUDA_API_VERSION
	.align		4
        /*0000*/ 	.byte	0x04, 0x37
        /*0002*/ 	.short	(.L_1945 - .L_1944)
.L_1944:
        /*0004*/ 	.word	0x00000082


	//----- nvinfo : EIATTR_KPARAM_INFO
	.align		4
.L_1945:
        /*0008*/ 	.byte	0x04, 0x17
        /*000a*/ 	.short	(.L_1947 - .L_1946)
.L_1946:
        /*000c*/ 	.word	0x00000000
        /*0010*/ 	.short	0x0000
        /*0012*/ 	.short	0x0000
        /*0014*/ 	.byte	0x00, 0xf0, 0x61, 0x04


	//----- nvinfo : EIATTR_SPARSE_MMA_MASK
	.align		4
.L_1947:
        /*0018*/ 	.byte	0x03, 0x50
        /*001a*/ 	.short	0x0000


	//----- nvinfo : EIATTR_MAXREG_COUNT
	.align		4
        /*001c*/ 	.byte	0x03, 0x1b
        /*001e*/ 	.short	0x00ff


	//----- nvinfo : EIATTR_NUM_BARRIERS
	.align		4
        /*0020*/ 	.byte	0x02, 0x4c
        /*0022*/ 	.byte	0x01
	.zero		1


	//----- nvinfo : EIATTR_MERCURY_ISA_VERSION
	.align		4
        /*0024*/ 	.byte	0x03, 0x5f
        /*0026*/ 	.short	0x0101


	//----- nvinfo : EIATTR_COOP_GROUP_MASK_REGIDS
	.align		4
        /*0028*/ 	.byte	0x04, 0x29
        /*002a*/ 	.short	(.L_1949 - .L_1948)


	//   ....[0]....
.L_1948:
        /*002c*/ 	.word	0xffffffff


	//   ....[1]....
        /*0030*/ 	.word	0xffffffff


	//   ....[2]....
        /*0034*/ 	.word	0xffffffff


	//   ....[3]....
        /*0038*/ 	.word	0xffffffff


	//   ....[4]....
        /*003c*/ 	.word	0xffffffff


	//   ....[5]....
        /*0040*/ 	.word	0xffffffff


	//   ....[6]....
        /*0044*/ 	.word	0xffffffff


	//   ....[7]....
        /*0048*/ 	.word	0xffffffff


	//   ....[8]....
        /*004c*/ 	.word	0xffffffff


	//   ....[9]....
        /*0050*/ 	.word	0xffffffff


	//   ....[10]....
        /*0054*/ 	.word	0xffffffff


	//   ....[11]....
        /*0058*/ 	.word	0xffffffff


	//   ....[12]....
        /*005c*/ 	.word	0xffffffff


	//   ....[13]....
        /*0060*/ 	.word	0xffffffff


	//   ....[14]....
        /*0064*/ 	.word	0xffffffff


	//   ....[15]....
        /*0068*/ 	.word	0xffffffff


	//   ....[16]....
        /*006c*/ 	.word	0xffffffff


	//   ....[17]....
        /*0070*/ 	.word	0xffffffff


	//   ....[18]....
        /*0074*/ 	.word	0xffffffff


	//   ....[19]....
        /*0078*/ 	.word	0xffffffff


	//   ....[20]....
        /*007c*/ 	.word	0xffffffff


	//   ....[21]....
        /*0080*/ 	.word	0xffffffff


	//   ....[22]....
        /*0084*/ 	.word	0xffffffff


	//   ....[23]....
        /*0088*/ 	.word	0xffffffff


	//   ....[24]....
        /*008c*/ 	.word	0xffffffff


	//   ....[25]....
        /*0090*/ 	.word	0xffffffff


	//   ....[26]....
        /*0094*/ 	.word	0xffffffff


	//   ....[27]....
        /*0098*/ 	.word	0xffffffff


	//   ....[28]....
        /*009c*/ 	.word	0xffffffff


	//----- nvinfo : EIATTR_COOP_GROUP_INSTR_OFFSETS
	.align		4
.L_1949:
        /*00a0*/ 	.byte	0x04, 0x28
        /*00a2*/ 	.short	(.L_1951 - .L_1950)


	//   ....[0]....
.L_1950:
        /*00a4*/ 	.word	0x000008e0


	//   ....[1]....
        /*00a8*/ 	.word	0x00000b60


	//   ....[2]....
        /*00ac*/ 	.word	0x00002f10


	//   ....[3]....
        /*00b0*/ 	.word	0x00002f20


	//   ....[4]....
        /*00b4*/ 	.word	0x00002f30


	//   ....[5]....
        /*00b8*/ 	.word	0x00002f40


	//   ....[6]....
        /*00bc*/ 	.word	0x00003000


	//   ....[7]....
        /*00c0*/ 	.word	0x00003020


	//   ....[8]....
        /*00c4*/ 	.word	0x00003030


	//   ....[9]....
        /*00c8*/ 	.word	0x00003040


	//   ....[10]....
        /*00cc*/ 	.word	0x00003100


	//   ....[11]....
        /*00d0*/ 	.word	0x00003120


	//   ....[12]....
        /*00d4*/ 	.word	0x00003130


	//   ....[13]....
        /*00d8*/ 	.word	0x00003140


	//   ....[14]....
        /*00dc*/ 	.word	0x00003200


	//   ....[15]....
        /*00e0*/ 	.word	0x00003220


	//   ....[16]....
        /*00e4*/ 	.word	0x00003230


	//   ....[17]....
        /*00e8*/ 	.word	0x00003240


	//   ....[18]....
        /*00ec*/ 	.word	0x00003310


	//   ....[19]....
        /*00f0*/ 	.word	0x00003330


	//   ....[20]....
        /*00f4*/ 	.word	0x00003340


	//   ....[21]....
        /*00f8*/ 	.word	0x00003350


	//   ....[22]....
        /*00fc*/ 	.word	0x000034e0


	//   ....[23]....
        /*0100*/ 	.word	0x000034f0


	//   ....[24]....
        /*0104*/ 	.word	0x00003500


	//   ....[25]....
        /*0108*/ 	.word	0x00003510


	//   ....[26]....
        /*010c*/ 	.word	0x00003e60


	//   ....[27]....
        /*0110*/ 	.word	0x00004580


	//   ....[28]....
        /*0114*/ 	.word	0x00004ab0


	//----- nvinfo : EIATTR_EXIT_INSTR_OFFSETS
	.align		4
.L_1951:
        /*0118*/ 	.byte	0x04, 0x1c
        /*011a*/ 	.short	(.L_1953 - .L_1952)


	//   ....[0]....
.L_1952:
        /*011c*/ 	.word	0x00000140


	//   ....[1]....
        /*0120*/ 	.word	0x00004ec0


	//----- nvinfo : EIATTR_MAX_THREADS
	.align		4
.L_1953:
        /*0124*/ 	.byte	0x04, 0x05
        /*0126*/ 	.short	(.L_1955 - .L_1954)
.L_1954:
        /*0128*/ 	.word	0x00000020
        /*012c*/ 	.word	0x00000001
        /*0130*/ 	.word	0x00000001


	//----- nvinfo : EIATTR_CRS_STACK_SIZE
	.align		4
.L_1955:
        /*0134*/ 	.byte	0x04, 0x1e
        /*0136*/ 	.short	(.L_1957 - .L_1956)
.L_1956:
        /*0138*/ 	.word	0x00000000


	//----- nvinfo : EIATTR_CBANK_PARAM_SIZE
	.align		4
.L_1957:
        /*013c*/ 	.byte	0x03, 0x19
        /*013e*/ 	.short	0x0118


	//----- nvinfo : EIATTR_PARAM_CBANK
	.align		4
        /*0140*/ 	.byte	0x04, 0x0a
        /*0142*/ 	.short	(.L_1959 - .L_1958)
	.align		4
.L_1958:
        /*0144*/ 	.word	index@(.nv.constant0._Z25selective_scan_fwd_kernelI32Selective_Scan_fwd_kernel_traitsILi32ELi8ELi1ELb0ELb0ELb0ELb1EN3c108BFloat16ENS1_7complexIfEEEEv13SSMParamsBase)
        /*0148*/ 	.short	0x0210
        /*014a*/ 	.short	0x0118


	//----- nvinfo : EIATTR_SW_WAR
	.align		4
.L_1959:
        /*014c*/ 	.byte	0x04, 0x36
        /*014e*/ 	.short	(.L_1961 - .L_1960)
.L_1960:
        /*0150*/ 	.word	0x00000008
.L_1961:


//--------------------- .nv.info._Z25selective_scan_fwd_kernelI32Selective_Scan_fwd_kernel_traitsILi32ELi8ELi1ELb0ELb0ELb1ELb0EN3c108BFloat16ENS1_7complexIfEEEEv13SSMParamsBase --------------------------
	.section	.nv.info._Z25selective_scan_fwd_kernelI32Selective_Scan_fwd_kernel_traitsILi32ELi8ELi1ELb0ELb0ELb1ELb0EN3c108BFloat16ENS1_7complexIfEEEEv13SSMParamsBase,"",@"SHT_CUDA_INFO"
	.sectionflags	@""
	.align	4


	//----- nvinfo : EIATTR_CUDA_API_VERSION
	.align		4
        /*0000*/ 	.byte	0x04, 0x37
        /*0002*/ 	.short	(.L_1963 - .L_1962)
.L_1962:
        /*0004*/ 	.word	0x00000082


	//----- nvinfo : EIATTR_KPARAM_INFO
	.align		4
.L_1963:
        /*0008*/ 	.byte	0x04, 0x17
        /*000a*/ 	.short	(.L_1965 - .L_1964)
.L_1964:
        /*000c*/ 	.word	0x00000000
        /*0010*/ 	.short	0x0000
        /*0012*/ 	.short	0x0000
        /*0014*/ 	.byte	0x00, 0xf0, 0x61, 0x04


	//----- nvinfo : EIATTR_SPARSE_MMA_MASK
	.align		4
.L_1965:
        /*0018*/ 	.byte	0x03, 0x50
        /*001a*/ 	.short	0x0000


	//----- nvinfo : EIATTR_MAXREG_COUNT
	.align		4
        /*001c*/ 	.byte	0x03, 0x1b
        /*001e*/ 	.short	0x00ff


	//----- nvinfo : EIATTR_NUM_BARRIERS
	.align		4
        /*0020*/ 	.byte	0x02, 0x4c
        /*0022*/ 	.byte	0x01
	.zero		1


	//----- nvinfo : EIATTR_MERCURY_ISA_VERSION
	.align		4
        /*0024*/ 	.byte	0x03, 0x5f
        /*0026*/ 	.short	0x0101


	//----- nvinfo : EIATTR_COOP_GROUP_MASK_REGIDS
	.align		4
        /*0028*/ 	.byte	0x04, 0x29
        /*002a*/ 	.short	(.L_1967 - .L_1966)


	//   ....[0]....
.L_1966:
        /*002c*/ 	.word	0xffffffff


	//   ....[1]....
        /*0030*/ 	.word	0xffffffff


	//   ....[2]....
        /*0034*/ 	.word	0xffffffff


	//   ....[3]....
        /*0038*/ 	.word	0xffffffff


	//   ....[4]....
        /*003c*/ 	.word	0xffffffff


	//   ....[5]....
        /*0040*/ 	.word	0xffffffff


	//   ....[6]....
        /*0044*/ 	.word	0xffffffff


	//   ....[7]....
        /*0048*/ 	.word	0xffffffff


	//   ....[8]....
        /*004c*/ 	.word	0xffffffff


	//   ....[9]....
        /*0050*/ 	.word	0xffffffff


	//   ....[10]....
        /*0054*/ 	.word	0xffffffff


	//   ....[11]....
        /*0058*/ 	.word	0xffffffff


	//   ....[12]....
        /*005c*/ 	.word	0xffffffff


	//   ....[13]....
        /*0060*/ 	.word	0xffffffff


	//   ....[14]....
        /*0064*/ 	.word	0xffffffff


	//   ....[15]....
        /*0068*/ 	.word	0xffffffff


	//   ....[16]....
        /*006c*/ 	.word	0xffffffff


	//   ....[17]....
        /*0070*/ 	.word	0xffffffff


	//   ....[18]....
        /*0074*/ 	.word	0xffffffff


	//   ....[19]....
        /*0078*/ 	.word	0xffffffff


	//   ....[20]....
        /*007c*/ 	.word	0xffffffff


	//   ....[21]....
        /*0080*/ 	.word	0xffffffff


	//   ....[22]....
        /*0084*/ 	.word	0xffffffff


	//   ....[23]....
        /*0088*/ 	.word	0xffffffff


	//   ....[24]....
        /*008c*/ 	.word	0xffffffff


	//   ....[25]....
        /*0090*/ 	.word	0xffffffff


	//   ....[26]....
        /*0094*/ 	.word	0xffffffff


	//   ....[27]....
        /*0098*/ 	.word	0xffffffff


	//----- nvinfo : EIATTR_COOP_GROUP_INSTR_OFFSETS
	.align		4
.L_1967:
        /*009c*/ 	.byte	0x04, 0x28
        /*009e*/ 	.short	(.L_1969 - .L_1968)


	//   ....[0]....
.L_1968:
        /*00a0*/ 	.word	0x00000c50


	//   ....[1]....
        /*00a4*/ 	.word	0x00000ea0


	//   ....[2]....
        /*00a8*/ 	.word	0x00003470


	//   ....[3]....
        /*00ac*/ 	.word	0x00003480


	//   ....[4]....
        /*00b0*/ 	.word	0x00003490


	//   ....[5]....
        /*00b4*/ 	.word	0x000034a0


	//   ....[6]....
        /*00b8*/ 	.word	0x00003570


	//   ....[7]....
        /*00bc*/ 	.word	0x00003580


	//   ....[8]....
        /*00c0*/ 	.word	0x00003590


	//   ....[9]....
        /*00c4*/ 	.word	0x000035a0


	//   ....[10]....
        /*00c8*/ 	.word	0x00003670


	//   ....[11]....
        /*00cc*/ 	.word	0x00003680


	//   ....[12]....
        /*00d0*/ 	.word	0x00003690


	//   ....[13]....
        /*00d4*/ 	.word	0x000036a0


	//   ....[14]....
        /*00d8*/ 	.word	0x00003760


	//   ....[15]....
        /*00dc*/ 	.word	0x00003780


	//   ....[16]....
        /*00e0*/ 	.word	0x00003790


	//   ....[17]....
        /*00e4*/ 	.word	0x000037a0


	//   ....[18]....
        /*00e8*/ 	.word	0x00003860


	//   ....[19]....
        /*00ec*/ 	.word	0x00003870


	//   ....[20]....
        /*00f0*/ 	.word	0x00003890


	//   ....[21]....
        /*00f4*/ 	.word	0x000038b0


	//   ....[22]....
        /*00f8*/ 	.word	0x00003ec0


	//   ....[23]....
        /*00fc*/ 	.word	0x000040b0


	//   ....[24]....
        /*0100*/ 	.word	0x000040c0


	//   ....[25]....
        /*0104*/ 	.word	0x000040d0


	//   ....[26]....
        /*0108*/ 	.word	0x000040e0


	//   ....[27]....
        /*010c*/ 	.word	0x00004cb0


	//----- nvinfo : EIATTR_EXIT_INSTR_OFFSETS
	.align		4
.L_1969:
        /*0110*/ 	.byte	0x04, 0x1c
        /*0112*/ 	.short	(.L_1971 - .L_1970)


	//   ....[0]....
.L_1970:
        /*0114*/ 	.word	0x00000290


	//   ....[1]....
        /*0118*/ 	.word	0x000051a0


	//----- nvinfo : EIATTR_MAX_THREADS
	.align		4
.L_1971:
        /*011c*/ 	.byte	0x04, 0x05
        /*011e*/ 	.short	(.L_1973 - .L_1972)
.L_1972:
        /*0120*/ 	.word	0x00000020
        /*0124*/ 	.word	0x00000001
        /*0128*/ 	.word	0x00000001


	//----- nvinfo : EIATTR_CRS_STACK_SIZE
	.align		4
.L_1973:
        /*012c*/ 	.byte	0x04, 0x1e
        /*012e*/ 	.short	(.L_1975 - .L_1974)
.L_1974:
        /*0130*/ 	.word	0x00000000


	//----- nvinfo : EIATTR_CBANK_PARAM_SIZE
	.align		4
.L_1975:
        /*0134*/ 	.byte	0x03, 0x19
        /*0136*/ 	.short	0x0118


	//----- nvinfo : EIATTR_PARAM_CBANK
	.align		4
        /*0138*/ 	.byte	0x04, 0x0a
        /*013a*/ 	.short	(.L_1977 - .L_1976)
	.align		4
.L_1976:
        /*013c*/ 	.word	index@(.nv.constant0._Z25selective_scan_fwd_kernelI32Selective_Scan_fwd_kernel_traitsILi32ELi8ELi1ELb0ELb0ELb1ELb0EN3c108BFloat16ENS1_7complexIfEEEEv13SSMParamsBase)
        /*0140*/ 	.short	0x0210
        /*0142*/ 	.short	0x0118


	//----- nvinfo : EIATTR_SW_WAR
	.align		4
.L_1977:
        /*0144*/ 	.byte	0x04, 0x36
        /*0146*/ 	.short	(.L_1979 - .L_1978)
.L_1978:
        /*0148*/ 	.word	0x00000008
.L_1979:


//--------------------- .nv.info._Z25selective_scan_fwd_kernelI32Selective_Scan_fwd_kernel_traitsILi32ELi8ELi1ELb0ELb0ELb1ELb1EN3c108BFloat16ENS1_7complexIfEEEEv13SSMParamsBase --------------------------
	.section	.nv.info._Z25selective_scan_fwd_kernelI32Selective_Scan_fwd_kernel_traitsILi32ELi8ELi1ELb0ELb0ELb1ELb1EN3c108BFloat16ENS1_7complexIfEEEEv13SSMParamsBase,"",@"SHT_CUDA_INFO"
	.sectionflags	@""
	.align	4


	//----- nvinfo : EIATTR_CUDA_API_VERSION
	.align		4
        /*0000*/ 	.byte	0x04, 0x37
        /*0002*/ 	.short	(.L_1981 - .L_1980)
.L_1980:
        /*0004*/ 	.word	0x00000082


	//----- nvinfo : EIATTR_KPARAM_INFO
	.align		4
.L_1981:
        /*0008*/ 	.byte	0x04, 0x17
        /*000a*/ 	.short	(.L_1983 - .L_1982)
.L_1982:
        /*000c*/ 	.word	0x00000000
        /*0010*/ 	.short	0x0000
        /*0012*/ 	.short	0x0000
        /*0014*/ 	.byte	0x00, 0xf0, 0x61, 0x04


	//----- nvinfo : EIATTR_SPARSE_MMA_MASK
	.align		4
.L_1983:
        /*0018*/ 	.byte	0x03, 0x50
        /*001a*/ 	.short	0x0000


	//----- nvinfo : EIATTR_MAXREG_COUNT
	.align		4
        /*001c*/ 	.byte	0x03, 0x1b
        /*001e*/ 	.short	0x00ff


	//----- nvinfo : EIATTR_NUM_BARRIERS
	.align		4
        /*0020*/ 	.byte	0x02, 0x4c
        /*0022*/ 	.byte	0x01
	.zero		1


	//----- nvinfo : EIATTR_MERCURY_ISA_VERSION
	.align		4
        /*0024*/ 	.byte	0x03, 0x5f
        /*0026*/ 	.short	0x0101


	//----- nvinfo : EIATTR_COOP_GROUP_MASK_REGIDS
	.align		4
        /*0028*/ 	.byte	0x04, 0x29
        /*002a*/ 	.short	(.L_1985 - .L_1984)


	//   ....[0]....
.L_1984:
        /*002c*/ 	.word	0xffffffff


	//   ....[1]....
        /*0030*/ 	.word	0xffffffff


	//   ....[2]....
        /*0034*/ 	.word	0xffffffff


	//   ....[3]....
        /*0038*/ 	.word	0xffffffff


	//   ....[4]....
        /*003c*/ 	.word	0xffffffff


	//   ....[5]....
        /*0040*/ 	.word	0xffffffff


	//   ....[6]....
        /*0044*/ 	.word	0xffffffff


	//   ....[7]....
        /*0048*/ 	.word	0xffffffff


	//   ....[8]....
        /*004c*/ 	.word	0xffffffff


	//   ....[9]....
        /*0050*/ 	.word	0xffffffff


	//   ....[10]....
        /*0054*/ 	.word	0xffffffff


	//   ....[11]....
        /*0058*/ 	.word	0xffffffff


	//   ....[12]....
        /*005c*/ 	.word	0xffffffff


	//   ....[13]....
        /*0060*/ 	.word	0xffffffff


	//   ....[14]....
        /*0064*/ 	.word	0xffffffff


	//   ....[15]....
        /*0068*/ 	.word	0xffffffff


	//   ....[16]....
        /*006c*/ 	.word	0xffffffff


	//   ....[17]....
        /*0070*/ 	.word	0xffffffff


	//   ....[18]....
        /*0074*/ 	.word	0xffffffff


	//   ....[19]....
        /*0078*/ 	.word	0xffffffff


	//   ....[20]....
        /*007c*/ 	.word	0xffffffff


	//   ....[21]....
        /*0080*/ 	.word	0xffffffff


	//   ....[22]....
        /*0084*/ 	.word	0xffffffff


	//   ....[23]....
        /*0088*/ 	.word	0xffffffff


	//   ....[24]....
        /*008c*/ 	.word	0xffffffff


	//   ....[25]....
        /*0090*/ 	.word	0xffffffff


	//   ....[26]....
        /*0094*/ 	.word	0xffffffff


	//   ....[27]....
        /*0098*/ 	.word	0xffffffff


	//   ....[28]....
        /*009c*/ 	.word	0xffffffff


	//   ....[29]....
        /*00a0*/ 	.word	0xffffffff


	//----- nvinfo : EIATTR_COOP_GROUP_INSTR_OFFSETS
	.align		4
.L_1985:
        /*00a4*/ 	.byte	0x04, 0x28
        /*00a6*/ 	.short	(.L_1987 - .L_1986)


	//   ....[0]....
.L_1986:
        /*00a8*/ 	.word	0x00000c80


	//   ....[1]....
        /*00ac*/ 	.word	0x00000eb0


	//   ....[2]....
        /*00b0*/ 	.word	0x00003440


	//   ....[3]....
        /*00b4*/ 	.word	0x00003460


	//   ....[4]....
        /*00b8*/ 	.word	0x00003470


	//   ....[5]....
        /*00bc*/ 	.word	0x00003480


	//   ....[6]....
        /*00c0*/ 	.word	0x00003550


	//   ....[7]....
        /*00c4*/ 	.word	0x00003560


	//   ....[8]....
        /*00c8*/ 	.word	0x00003570


	//   ....[9]....
        /*00cc*/ 	.word	0x00003580


	//   ....[10]....
        /*00d0*/ 	.word	0x00003650


	//   ....[11]....
        /*00d4*/ 	.word	0x00003660


	//   ....[12]....
        /*00d8*/ 	.word	0x00003670


	//   ....[13]....
        /*00dc*/ 	.word	0x00003680


	//   ....[14]....
        /*00e0*/ 	.word	0x00003750


	//   ....[15]....
        /*00e4*/ 	.word	0x00003760


	//   ....[16]....
        /*00e8*/ 	.word	0x00003770


	//   ....[17]....
        /*00ec*/ 	.word	0x00003780


	//   ....[18]....
        /*00f0*/ 	.word	0x00003850


	//   ....[19]....
        /*00f4*/ 	.word	0x00003860


	//   ....[20]....
        /*00f8*/ 	.word	0x00003870


	//   ....[21]....
        /*00fc*/ 	.word	0x00003880


	//   ....[22]....
        /*0100*/ 	.word	0x00003f50


	//   ....[23]....
        /*0104*/ 	.word	0x000040c0


	//   ....[24]....
        /*0108*/ 	.word	0x000040d0


	//   ....[25]....
        /*010c*/ 	.word	0x000040e0


	//   ....[26]....
        /*0110*/ 	.word	0x000040f0


	//   ....[27]....
        /*0114*/ 	.word	0x00004d20


	//   ....[28]....
        /*0118*/ 	.word	0x00005520


	//   ....[29]....
        /*011c*/ 	.word	0x00005a40


	//----- nvinfo : EIATTR_EXIT_INSTR_OFFSETS
	.align		4
.L_1987:
        /*0120*/ 	.byte	0x04, 0x1c
        /*0122*/ 	.short	(.L_1989 - .L_1988)


	//   ....[0]....
.L_1988:
        /*0124*/ 	.word	0x00000290


	//   ....[1]....
        /*0128*/ 	.word	0x00005e80


	//----- nvinfo : EIATTR_MAX_THREADS
	.align		4
.L_1989:
        /*012c*/ 	.byte	0x04, 0x05
        /*012e*/ 	.short	(.L_1991 - .L_1990)
.L_1990:
        /*0130*/ 	.word	0x00000020
        /*0134*/ 	.word	0x00000001
        /*0138*/ 	.word	0x00000001


	//----- nvinfo : EIATTR_CRS_STACK_SIZE
	.align		4
.L_1991:
        /*013c*/ 	.byte	0x04, 0x1e
        /*013e*/ 	.short	(.L_1993 - .L_1992)
.L_1992:
        /*0140*/ 	.word	0x00000000


	//----- nvinfo : EIATTR_CBANK_PARAM_SIZE
	.align		4
.L_1993:
        /*0144*/ 	.byte	0x03, 0x19
        /*0146*/ 	.short	0x0118


	//----- nvinfo : EIATTR_PARAM_CBANK
	.align		4
        /*0148*/ 	.byte	0x04, 0x0a
        /*014a*/ 	.short	(.L_1995 - .L_1994)
	.align		4
.L_1994:
        /*014c*/ 	.word	index@(.nv.constant0._Z25selective_scan_fwd_kernelI32Selective_Scan_fwd_kernel_traitsILi32ELi8ELi1ELb0ELb0ELb1ELb1EN3c108BFloat16ENS1_7complexIfEEEEv13SSMParamsBase)
        /*0150*/ 	.short	0x0210
        /*0152*/ 	.short	0x0118


	//----- nvinfo : EIATTR_SW_WAR
	.align		4
.L_1995:
        /*0154*/ 	.byte	0x04, 0x36
        /*0156*/ 	.short	(.L_1997 - .L_1996)
.L_1996:
        /*0158*/ 	.word	0x00000008
.L_1997:


//--------------------- .nv.info._Z25selective_scan_fwd_kernelI32Selective_Scan_fwd_kernel_traitsILi32ELi8ELi1ELb0ELb1ELb0ELb0EN3c108BFloat16ENS1_7complexIfEEEEv13SSMParamsBase --------------------------
	.section	.nv.info._Z25selective_scan_fwd_kernelI32Selective_Scan_fwd_kernel_traitsILi32ELi8ELi1ELb0ELb1ELb0ELb0EN3c108BFloat16ENS1_7complexIfEEEEv13SSMParamsBase,"",@"SHT_CUDA_INFO"
	.sectionflags	@""
	.align	4


	//----- nvinfo : EIATTR_CUDA_API_VERSION
	.align		4
        /*0000*/ 	.byte	0x04, 0x37
        /*0002*/ 	.short	(.L_1999 - .L_1998)
.L_1998:
        /*0004*/ 	.word	0x00000082


	//----- nvinfo : EIATTR_KPARAM_INFO
	.align		4
.L_1999:
        /*0008*/ 	.byte	0x04, 0x17
        /*000a*/ 	.short	(.L_2001 - .L_2000)
.L_2000:
        /*000c*/ 	.word	0x00000000
        /*0010*/ 	.short	0x0000
        /*0012*/ 	.short	0x0000
        /*0014*/ 	.byte	0x00, 0xf0, 0x61, 0x04


	//----- nvinfo : EIATTR_SPARSE_MMA_MASK
	.align		4
.L_2001:
        /*0018*/ 	.byte	0x03, 0x50
        /*001a*/ 	.short	0x0000


	//----- nvinfo : EIATTR_MAXREG_COUNT
	.align		4
        /*001c*/ 	.byte	0x03, 0x1b
        /*001e*/ 	.short	0x00ff


	//----- nvinfo : EIATTR_NUM_BARRIERS
	.align		4
        /*0020*/ 	.byte	0x02, 0x4c
        /*0022*/ 	.byte	0x01
	.zero		1


	//----- nvinfo : EIATTR_MERCURY_ISA_VERSION
	.align		4
        /*0024*/ 	.byte	0x03, 0x5f
        /*0026*/ 	.short	0x0101


	//----- nvinfo : EIATTR_COOP_GROUP_MASK_REGIDS
	.align		4
        /*0028*/ 	.byte	0x04, 0x29
        /*002a*/ 	.short	(.L_2003 - .L_2002)


	//   ....[0]....
.L_2002:
        /*002c*/ 	.word	0xffffffff


	//   ....[1]....
        /*0030*/ 	.word	0xffffffff


	//   ....[2]....
        /*0034*/ 	.word	0xffffffff


	//   ....[3]....
        /*0038*/ 	.word	0xffffffff


	//   ....[4]....
        /*003c*/ 	.word	0xffffffff


	//   ....[5]....
        /*0040*/ 	.word	0xffffffff


	//   ....[6]....
        /*0044*/ 	.word	0xffffffff


	//   ....[7]....
        /*0048*/ 	.word	0xffffffff


	//   ....[8]....
        /*004c*/ 	.word	0xffffffff


	//   ....[9]....
        /*0050*/ 	.word	0xffffffff


	//   ....[10]....
        /*0054*/ 	.word	0xffffffff


	//   ....[11]....
        /*0058*/ 	.word	0xffffffff


	//   ....[12]....
        /*005c*/ 	.word	0xffffffff


	//   ....[13]....
        /*0060*/ 	.word	0xffffffff


	//   ....[14]....
        /*0064*/ 	.word	0xffffffff


	//   ....[15]....
        /*0068*/ 	.word	0xffffffff


	//   ....[16]....
        /*006c*/ 	.word	0xffffffff


	//   ....[17]....
        /*0070*/ 	.word	0xffffffff


	//   ....[18]....
        /*0074*/ 	.word	0xffffffff


	//   ....[19]....
        /*0078*/ 	.word	0xffffffff


	//   ....[20]....
        /*007c*/ 	.word	0xffffffff


	//   ....[21]....
        /*0080*/ 	.word	0xffffffff


	//   ....[22]....
        /*0084*/ 	.word	0xffffffff


	//   ....[23]....
        /*0088*/ 	.word	0xffffffff


	//   ....[24]....
        /*008c*/ 	.word	0xffffffff


	//   ....[25]....
        /*0090*/ 	.word	0xffffffff


	//   ....[26]....
        /*0094*/ 	.word	0xffffffff


	//   ....[27]....
        /*0098*/ 	.word	0xffffffff


	//----- nvinfo : EIATTR_COOP_GROUP_INSTR_OFFSETS
	.align		4
.L_2003:
        /*009c*/ 	.byte	0x04, 0x28
        /*009e*/ 	.short	(.L_2005 - .L_2004)


	//   ....[0]....
.L_2004:
        /*00a0*/ 	.word	0x00000d70


	//   ....[1]....
        /*00a4*/ 	.word	0x00000f80


	//   ....[2]....
        /*00a8*/ 	.word	0x00002fe0


	//   ....[3]....
        /*00ac*/ 	.word	0x00003dd0


	//   ....[4]....
        /*00b0*/ 	.word	0x00003de0


	//   ....[5]....
        /*00b4*/ 	.word	0x00003df0


	//   ....[6]....
        /*00b8*/ 	.word	0x00003e00


	//   ....[7]....
        /*00bc*/ 	.word	0x00003ed0


	//   ....[8]....
        /*00c0*/ 	.word	0x00003ee0


	//   ....[9]....
        /*00c4*/ 	.word	0x00003ef0


	//   ....[10]....
        /*00c8*/ 	.word	0x00003f00


	//   ....[11]....
        /*00cc*/ 	.word	0x00003fd0


	//   ....[12]....
        /*00d0*/ 	.word	0x00003fe0


	//   ....[13]....
        /*00d4*/ 	.word	0x00003ff0


	//   ....[14]....
        /*00d8*/ 	.word	0x00004000


	//   ....[15]....
        /*00dc*/ 	.word	0x000040d0


	//   ....[16]....
        /*00e0*/ 	.word	0x000040e0


	//   ....[17]....
        /*00e4*/ 	.word	0x000040f0


	//   ....[18]....
        /*00e8*/ 	.word	0x00004100


	//   ....[19]....
        /*00ec*/ 	.word	0x000041d0


	//   ....[20]....
        /*00f0*/ 	.word	0x000041e0


	//   ....[21]....
        /*00f4*/ 	.word	0x000041f0


	//   ....[22]....
        /*00f8*/ 	.word	0x00004200


	//   ....[23]....
        /*00fc*/ 	.word	0x00004370


	//   ....[24]....
        /*0100*/ 	.word	0x00004380


	//   ....[25]....
        /*0104*/ 	.word	0x00004390


	//   ....[26]....
        /*0108*/ 	.word	0x000043a0


	//   ....[27]....
        /*010c*/ 	.word	0x00004c00


	//----- nvinfo : EIATTR_EXIT_INSTR_OFFSETS
	.align		4
.L_2005:
        /*0110*/ 	.byte	0x04, 0x1c
        /*0112*/ 	.short	(.L_2007 - .L_2006)


	//   ....[0]....
.L_2006:
        /*0114*/ 	.word	0x00000300


	//   ....[1]....
        /*0118*/ 	.word	0x000050f0


	//----- nvinfo : EIATTR_MAX_THREADS
	.align		4
.L_2007:
        /*011c*/ 	.byte	0x04, 0x05
        /*011e*/ 	.short	(.L_2009 - .L_2008)
.L_2008:
        /*0120*/ 	.word	0x00000020
        /*0124*/ 	.word	0x00000001
        /*0128*/ 	.word	0x00000001


	//----- nvinfo : EIATTR_CRS_STACK_SIZE
	.align		4
.L_2009:
        /*012c*/ 	.byte	0x04, 0x1e
        /*012e*/ 	.short	(.L_2011 - .L_2010)
.L_2010:
        /*0130*/ 	.word	0x00000000


	//----- nvinfo : EIATTR_CBANK_PARAM_SIZE
	.align		4
.L_2011:
        /*0134*/ 	.byte	0x03, 0x19
        /*0136*/ 	.short	0x0118


	//----- nvinfo : EIATTR_PARAM_CBANK
	.align		4
        /*0138*/ 	.byte	0x04, 0x0a
        /*013a*/ 	.short	(.L_2013 - .L_2012)
	.align		4
.L_2012:
        /*013c*/ 	.word	index@(.nv.constant0._Z25selective_scan_fwd_kernelI32Selective_Scan_fwd_kernel_traitsILi32ELi8ELi1ELb0ELb1ELb0ELb0EN3c108BFloat16ENS1_7complexIfEEEEv13SSMParamsBase)
        /*0140*/ 	.short	0x0210
        /*0142*/ 	.short	0x0118


	//----- nvinfo : EIATTR_SW_WAR
	.align		4
.L_2013:
        /*0144*/ 	.byte	0x04, 0x36
        /*0146*/ 	.short	(.L_2015 - .L_2014)
.L_2014:
        /*0148*/ 	.word	0x00000008
.L_2015:


//--------------------- .nv.info._Z25selective_scan_fwd_kernelI32Selective_Scan_fwd_kernel_traitsILi32ELi8ELi1ELb0ELb1ELb0ELb1EN3c108BFloat16ENS1_7complexIfEEEEv13SSMParamsBase --------------------------
	.section	.nv.info._Z25selective_scan_fwd_kernelI32Selective_Scan_fwd_kernel_traitsILi32ELi8ELi1ELb0ELb1ELb0ELb1EN3c108BFloat16ENS1_7complexIfEEEEv13SSMParamsBase,"",@"SHT_CUDA_INFO"
	.sectionflags	@""
	.align	4


	//----- nvinfo : EIATTR_CUDA_API_VERSION
	.align		4
        /*0000*/ 	.byte	0x04, 0x37
        /*0002*/ 	.short	(.L_2017 - .L_2016)
.L_2016:
        /*0004*/ 	.word	0x00000082


	//----- nvinfo : EIATTR_KPARAM_INFO
	.align		4
.L_2017:
        /*0008*/ 	.byte	0x04, 0x17
        /*000a*/ 	.short	(.L_2019 - .L_2018)
.L_2018:
        /*000c*/ 	.word	0x00000000
        /*0010*/ 	.short	0x0000
        /*0012*/ 	.short	0x0000
        /*0014*/ 	.byte	0x00, 0xf0, 0x61, 0x04


	//----- nvinfo : EIATTR_SPARSE_MMA_MASK
	.align		4
.L_2019:
        /*0018*/ 	.byte	0x03, 0x50
        /*001a*/ 	.short	0x0000


	//----- nvinfo : EIATTR_MAXREG_COUNT
	.align		4
        /*001c*/ 	.byte	0x03, 0x1b
        /*001e*/ 	.short	0x00ff


	//----- nvinfo : EIATTR_NUM_BARRIERS
	.align		4
        /*0020*/ 	.byte	0x02, 0x4c
        /*0022*/ 	.byte	0x01
	.zero		1


	//----- nvinfo : EIATTR_MERCURY_ISA_VERSION
	.align		4
        /*0024*/ 	.byte	0x03, 0x5f
        /*0026*/ 	.short	0x0101


	//----- nvinfo : EIATTR_COOP_GROUP_MASK_REGIDS
	.align		4
        /*0028*/ 	.byte	0x04, 0x29
        /*002a*/ 	.short	(.L_2021 - .L_2020)


	//   ....[0]....
.L_2020:
        /*002c*/ 	.word	0xffffffff


	//   ....[1]....
        /*0030*/ 	.word	0xffffffff


	//   ....[2]....
        /*0034*/ 	.word	0xffffffff


	//   ....[3]....
        /*0038*/ 	.word	0xffffffff


	//   ....[4]....
        /*003c*/ 	.word	0xffffffff


	//   ....[5]....
        /*0040*/ 	.word	0xffffffff


	//   ....[6]....
        /*0044*/ 	.word	0xffffffff


	//   ....[7]....
        /*0048*/ 	.word	0xffffffff


	//   ....[8]....
        /*004c*/ 	.word	0xffffffff


	//   ....[9]....
        /*0050*/ 	.word	0xffffffff


	//   ....[10]....
        /*0054*/ 	.word	0xffffffff


	//   ....[11]....
        /*0058*/ 	.word	0xffffffff


	//   ....[12]....
        /*005c*/ 	.word	0xffffffff


	//   ....[13]....
        /*0060*/ 	.word	0xffffffff


	//   ....[14]....
        /*0064*/ 	.word	0xffffffff


	//   ....[15]....
        /*0068*/ 	.word	0xffffffff


	//   ....[16]....
        /*006c*/ 	.word	0xffffffff


	//   ....[17]....
        /*0070*/ 	.word	0xffffffff


	//   ....[18]....
        /*0074*/ 	.word	0xffffffff


	//   ....[19]....
        /*0078*/ 	.word	0xffffffff


	//   ....[20]....
        /*007c*/ 	.word	0xffffffff


	//   ....[21]....
        /*0080*/ 	.word	0xffffffff


	//   ....[22]....
        /*0084*/ 	.word	0xffffffff


	//   ....[23]....
        /*0088*/ 	.word	0xffffffff


	//   ....[24]....
        /*008c*/ 	.word	0xffffffff


	//   ....[25]....
        /*0090*/ 	.word	0xffffffff


	//   ....[26]....
        /*0094*/ 	.word	0xffffffff


	//   ....[27]....
        /*0098*/ 	.word	0xffffffff


	//   ....[28]....
        /*009c*/ 	.word	0xffffffff


	//   ....[29]....
        /*00a0*/ 	.word	0xffffffff


	//----- nvinfo : EIATTR_COOP_GROUP_INSTR_OFFSETS
	.align		4
.L_2021:
        /*00a4*/ 	.byte	0x04, 0x28
        /*00a6*/ 	.short	(.L_2023 - .L_2022)


	//   ....[0]....
.L_2022:
        /*00a8*/ 	.word	0x00000d10


	//   ....[1]....
        /*00ac*/ 	.word	0x00000f00


	//   ....[2]....
        /*00b0*/ 	.word	0x00002f40


	//   ....[3]....
        /*00b4*/ 	.word	0x00003de0


	//   ....[4]....
        /*00b8*/ 	.word	0x00003df0


	//   ....[5]....
        /*00bc*/ 	.word	0x00003e00


	//   ....[6]....
        /*00c0*/ 	.word	0x00003e10


	//   ....[7]....
        /*00c4*/ 	.word	0x00003ee0


	//   ....[8]....
        /*00c8*/ 	.word	0x00003ef0


	//   ....[9]....
        /*00cc*/ 	.word	0x00003f00


	//   ....[10]....
        /*00d0*/ 	.word	0x00003f10


	//   ....[11]....
        /*00d4*/ 	.word	0x00003fe0


	//   ....[12]....
        /*00d8*/ 	.word	0x00003ff0


	//   ....[13]....
        /*00dc*/ 	.word	0x00004000


	//   ....[14]....
        /*00e0*/ 	.word	0x00004010


	//   ....[15]....
        /*00e4*/ 	.word	0x000040e0


	//   ....[16]....
        /*00e8*/ 	.word	0x000040f0


	//   ....[17]....
        /*00ec*/ 	.word	0x00004100


	//   ....[18]....
        /*00f0*/ 	.word	0x00004110


	//   ....[19]....
        /*00f4*/ 	.word	0x000041e0


	//   ....[20]....
        /*00f8*/ 	.word	0x000041f0


	//   ....[21]....
        /*00fc*/ 	.word	0x00004200


	//   ....[22]....
        /*0100*/ 	.word	0x00004210


	//   ....[23]....
        /*0104*/ 	.word	0x00004380


	//   ....[24]....
        /*0108*/ 	.word	0x00004390


	//   ....[25]....
        /*010c*/ 	.word	0x000043a0


	//   ....[26]....
        /*0110*/ 	.word	0x000043b0


	//   ....[27]....
        /*0114*/ 	.word	0x00004c60


	//   ....[28]....
        /*0118*/ 	.word	0x000053b0


	//   ....[29]....
        /*011c*/ 	.word	0x000058f0


	//----- nvinfo : EIATTR_EXIT_INSTR_OFFSETS
	.align		4
.L_2023:
        /*0120*/ 	.byte	0x04, 0x1c
        /*0122*/ 	.short	(.L_2025 - .L_2024)


	//   ....[0]....
.L_2024:
        /*0124*/ 	.word	0x000002a0


	//   ....[1]....
        /*0128*/ 	.word	0x00005d20


	//----- nvinfo : EIATTR_MAX_THREADS
	.align		4
.L_2025:
        /*012c*/ 	.byte	0x04, 0x05
        /*012e*/ 	.short	(.L_2027 - .L_2026)
.L_2026:
        /*0130*/ 	.word	0x00000020
        /*0134*/ 	.word	0x00000001
        /*0138*/ 	.word	0x00000001


	//----- nvinfo : EIATTR_CRS_STACK_SIZE
	.align		4
.L_2027:
        /*013c*/ 	.byte	0x04, 0x1e
        /*013e*/ 	.short	(.L_2029 - .L_2028)
.L_2028:
        /*0140*/ 	.word	0x00000000


	//----- nvinfo : EIATTR_CBANK_PARAM_SIZE
	.align		4
.L_2029:
        /*0144*/ 	.byte	0x03, 0x19
        /*0146*/ 	.short	0x0118


	//----- nvinfo : EIATTR_PARAM_CBANK
	.align		4
        /*0148*/ 	.byte	0x04, 0x0a
        /*014a*/ 	.short	(.L_2031 - .L_2030)
	.align		4
.L_2030:
        /*014c*/ 	.word	index@(.nv.constant0._Z25selective_scan_fwd_kernelI32Selective_Scan_fwd_kernel_traitsILi32ELi8ELi1ELb0ELb1ELb0ELb1EN3c108BFloat16ENS1_7complexIfEEEEv13SSMParamsBase)
        /*0150*/ 	.short	0x0210
        /*0152*/ 	.short	0x0118


	//----- nvinfo : EIATTR_SW_WAR
	.align		4
.L_2031:
        /*0154*/ 	.byte	0x04, 0x36
        /*0156*/ 	.short	(.L_2033 - .L_2032)
.L_2032:
        /*0158*/ 	.word	0x00000008
.L_2033:


//--------------------- .nv.info._Z25selective_scan_fwd_kernelI32Selective_Scan_fwd_kernel_traitsILi32ELi8ELi1ELb0ELb1ELb1ELb0EN3c108BFloat16ENS1_7complexIfEEEEv13SSMParamsBase --------------------------
	.section	.nv.info._Z25selective_scan_fwd_kernelI32Selective_Scan_fwd_kernel_traitsILi32ELi8ELi1ELb0ELb1ELb1ELb0EN3c108BFloat16ENS1_7complexIfEEEEv13SSMParamsBase,"",@"SHT_CUDA_INFO"
	.sectionflags	@""
	.align	4


	//----- nvinfo : EIATTR_CUDA_API_VERSION
	.align		4
        /*0000*/ 	.byte	0x04, 0x37
        /*0002*/ 	.short	(.L_2035 - .L_2034)
.L_2034:
        /*0004*/ 	.word	0x00000082


	//----- nvinfo : EIATTR_KPARAM_INFO
	.align		4
.L_2035:
        /*0008*/ 	.byte	0x04, 0x17
        /*000a*/ 	.short	(.L_2037 - .L_2036)
.L_2036:
        /*000c*/ 	.word	0x00000000
        /*0010*/ 	.short	0x0000
        /*0012*/ 	.short	0x0000
        /*0014*/ 	.byte	0x00, 0xf0, 0x61, 0x04


	//----- nvinfo : EIATTR_SPARSE_MMA_MASK
	.align		4
.L_2037:
        /*0018*/ 	.byte	0x03, 0x50
        /*001a*/ 	.short	0x0000


	//----- nvinfo : EIATTR_MAXREG_COUNT
	.align		4
        /*001c*/ 	.byte	0x03, 0x1b
        /*001e*/ 	.short	0x00ff


	//----- nvinfo : EIATTR_NUM_BARRIERS
	.align		4
        /*0020*/ 	.byte	0x02, 0x4c
        /*0022*/ 	.byte	0x01
	.zero		1


	//----- nvinfo : EIATTR_MERCURY_ISA_VERSION
	.align		4
        /*0024*/ 	.byte	0x03, 0x5f
        /*0026*/ 	.short	0x0101


	//----- nvinfo : EIATTR_COOP_GROUP_MASK_REGIDS
	.align		4
        /*0028*/ 	.byte	0x04, 0x29
        /*002a*/ 	.short	(.L_2039 - .L_2038)


	//   ....[0]....
.L_2038:
        /*002c*/ 	.word	0xffffffff


	//   ....[1]....
        /*0030*/ 	.word	0xffffffff


	//   ....[2]....
        /*0034*/ 	.word	0xffffffff


	//   ....[3]....
        /*0038*/ 	.word	0xffffffff


	//   ....[4]....
        /*003c*/ 	.word	0xffffffff


	//   ....[5]....
        /*0040*/ 	.word	0xffffffff


	//   ....[6]....
        /*0044*/ 	.word	0xffffffff


	//   ....[7]....
        /*0048*/ 	.word	0xffffffff


	//   ....[8]....
        /*004c*/ 	.word	0xffffffff


	//   ....[9]....
        /*0050*/ 	.word	0xffffffff


	//   ....[10]....
        /*0054*/ 	.word	0xffffffff


	//   ....[11]....
        /*0058*/ 	.word	0xffffffff


	//   ....[12]....
        /*005c*/ 	.word	0xffffffff


	//   ....[13]....
        /*0060*/ 	.word	0xffffffff


	//   ....[14]....
        /*0064*/ 	.word	0xffffffff


	//   ....[15]....
        /*0068*/ 	.word	0xffffffff


	//   ....[16]....
        /*006c*/ 	.word	0xffffffff


	//   ....[17]....
        /*0070*/ 	.word	0xffffffff


	//   ....[18]....
        /*0074*/ 	.word	0xffffffff


	//   ....[19]....
        /*0078*/ 	.word	0xffffffff


	//   ....[20]....
        /*007c*/ 	.word	0xffffffff


	//   ....[21]....
        /*0080*/ 	.word	0xffffffff


	//   ....[22]....
        /*0084*/ 	.word	0xffffffff


	//   ....[23]....
        /*0088*/ 	.word	0xffffffff


	//   ....[24]....
        /*008c*/ 	.word	0xffffffff


	//   ....[25]....
        /*0090*/ 	.word	0xffffffff


	//   ....[26]....
        /*0094*/ 	.word	0xffffffff


	//   ....[27]....
        /*0098*/ 	.word	0xffffffff


	//   ....[28]....
        /*009c*/ 	.word	0xffffffff


	//----- nvinfo : EIATTR_COOP_GROUP_INSTR_OFFSETS
	.align		4
.L_2039:
        /*00a0*/ 	.byte	0x04, 0x28
        /*00a2*/ 	.short	(.L_2041 - .L_2040)


	//   ....[0]....
.L_2040:
        /*00a4*/ 	.word	0x00000d40


	//   ....[1]....
        /*00a8*/ 	.word	0x00000f50


	//   ....[2]....
        /*00ac*/ 	.word	0x00002e00


	//   ....[3]....
        /*00b0*/ 	.word	0x00003e80


	//   ....[4]....
        /*00b4*/ 	.word	0x00003ea0


	//   ....[5]....
        /*00b8*/ 	.word	0x00003eb0


	//   ....[6]....
        /*00bc*/ 	.word	0x00003ec0


	//   ....[7]....
        /*00c0*/ 	.word	0x00003f90


	//   ....[8]....
        /*00c4*/ 	.word	0x00003fa0


	//   ....[9]....
        /*00c8*/ 	.word	0x00003fb0


	//   ....[10]....
        /*00cc*/ 	.word	0x00003fc0


	//   ....[11]....
        /*00d0*/ 	.word	0x00004080


	//   ....[12]....
        /*00d4*/ 	.word	0x000040a0


	//   ....[13]....
        /*00d8*/ 	.word	0x000040b0


	//   ....[14]....
        /*00dc*/ 	.word	0x000040c0


	//   ....[15]....
        /*00e0*/ 	.word	0x000041f0


	//   ....[16]....
        /*00e4*/ 	.word	0x00004210


	//   ....[17]....
        /*00e8*/ 	.word	0x00004230


	//   ....[18]....
        /*00ec*/ 	.word	0x00004240


	//   ....[19]....
        /*00f0*/ 	.word	0x000044b0


	//   ....[20]....
        /*00f4*/ 	.word	0x000044c0


	//   ....[21]....
        /*00f8*/ 	.word	0x000044d0


	//   ....[22]....
        /*00fc*/ 	.word	0x000044e0


	//   ....[23]....
        /*0100*/ 	.word	0x000045a0


	//   ....[24]....
        /*0104*/ 	.word	0x00004800


	//   ....[25]....
        /*0108*/ 	.word	0x00004820


	//   ....[26]....
        /*010c*/ 	.word	0x00004830


	//   ....[27]....
        /*0110*/ 	.word	0x00004840


	//   ....[28]....
        /*0114*/ 	.word	0x000051d0


	//----- nvinfo : EIATTR_EXIT_INSTR_OFFSETS
	.align		4
.L_2041:
        /*0118*/ 	.byte	0x04, 0x1c
        /*011a*/ 	.short	(.L_2043 - .L_2042)


	//   ....[0]....
.L_2042:
        /*011c*/ 	.word	0x00000330


	//   ....[1]....
        /*0120*/ 	.word	0x000056e0


	//----- nvinfo : EIATTR_MAX_THREADS
	.align		4
.L_2043:
        /*0124*/ 	.byte	0x04, 0x05
        /*0126*/ 	.short	(.L_2045 - .L_2044)
.L_2044:
        /*0128*/ 	.word	0x00000020
        /*012c*/ 	.word	0x00000001
        /*0130*/ 	.word	0x00000001


	//----- nvinfo : EIATTR_CRS_STACK_SIZE
	.align		4
.L_2045:
        /*0134*/ 	.byte	0x04, 0x1e
        /*0136*/ 	.short	(.L_2047 - .L_2046)
.L_2046:
        /*0138*/ 	.word	0x00000000


	//----- nvinfo : EIATTR_CBANK_PARAM_SIZE
	.align		4
.L_2047:
        /*013c*/ 	.byte	0x03, 0x19
        /*013e*/ 	.short	0x0118


	//----- nvinfo : EIATTR_PARAM_CBANK
	.align		4
        /*0140*/ 	.byte	0x04, 0x0a
        /*0142*/ 	.short	(.L_2049 - .L_2048)
	.align		4
.L_2048:
        /*0144*/ 	.word	index@(.nv.constant0._Z25selective_scan_fwd_kernelI32Selective_Scan_fwd_kernel_traitsILi32ELi8ELi1ELb0ELb1ELb1ELb0EN3c108BFloat16ENS1_7complexIfEEEEv13SSMParamsBase)
        /*0148*/ 	.short	0x0210
        /*014a*/ 	.short	0x0118


	//----- nvinfo : EIATTR_SW_WAR
	.align		4
.L_2049:
        /*014c*/ 	.byte	0x04, 0x36
        /*014e*/ 	.short	(.L_2051 - .L_2050)
.L_2050:
        /*0150*/ 	.word	0x00000008
.L_2051:


//--------------------- .nv.info._Z25selective_scan_fwd_kernelI32Selective_Scan_fwd_kernel_traitsILi32ELi8ELi1ELb0ELb1ELb1ELb1EN3c108BFloat16ENS1_7complexIfEEEEv13SSMParamsBase --------------------------
	.section	.nv.info._Z25selective_scan_fwd_kernelI32Selective_Scan_fwd_kernel_traitsILi32ELi8ELi1ELb0ELb1ELb1ELb1EN3c108BFloat16ENS1_7complexIfEEEEv13SSMParamsBase,"",@"SHT_CUDA_INFO"
	.sectionflags	@""
	.align	4


	//----- nvinfo : EIATTR_CUDA_API_VERSION
	.align		4
        /*0000*/ 	.byte	0x04, 0x37
        /*0002*/ 	.short	(.L_2053 - .L_2052)
.L_2052:
        /*0004*/ 	.word	0x00000082


	//----- nvinfo : EIATTR_KPARAM_INFO
	.align		4
.L_2053:
        /*0008*/ 	.byte	0x04, 0x17
        /*000a*/ 	.short	(.L_2055 - .L_2054)
.L_2054:
        /*000c*/ 	.word	0x00000000
        /*0010*/ 	.short	0x0000
        /*0012*/ 	.short	0x0000
        /*0014*/ 	.byte	0x00, 0xf0, 0x61, 0x04


	//----- nvinfo : EIATTR_SPARSE_MMA_MASK
	.align		4
.L_2055:
        /*0018*/ 	.byte	0x03, 0x50
        /*001a*/ 	.short	0x0000


	//----- nvinfo : EIATTR_MAXREG_COUNT
	.align		4
        /*001c*/ 	.byte	0x03, 0x1b
        /*001e*/ 	.short	0x00ff


	//----- nvinfo : EIATTR_NUM_BARRIERS
	.align		4
        /*0020*/ 	.byte	0x02, 0x4c
        /*0022*/ 	.byte	0x01
	.zero		1


	//----- nvinfo : EIATTR_MERCURY_ISA_VERSION
	.align		4
        /*0024*/ 	.byte	0x03, 0x5f
        /*0026*/ 	.short	0x0101


	//----- nvinfo : EIATTR_COOP_GROUP_MASK_REGIDS
	.align		4
        /*0028*/ 	.byte	0x04, 0x29
        /*002a*/ 	.short	(.L_2057 - .L_2056)


	//   ....[0]....
.L_2056:
        /*002c*/ 	.word	0xffffffff


	//   ....[1]....
        /*0030*/ 	.word	0xffffffff


	//   ....[2]....
        /*0034*/ 	.word	0xffffffff


	//   ....[3]....
        /*0038*/ 	.word	0xffffffff


	//   ....[4]....
        /*003c*/ 	.word	0xffffffff


	//   ....[5]....
        /*0040*/ 	.word	0xffffffff


	//   ....[6]....
        /*0044*/ 	.word	0xffffffff


	//   ....[7]....
        /*0048*/ 	.word	0xffffffff


	//   ....[8]....
        /*004c*/ 	.word	0xffffffff


	//   ....[9]....
        /*0050*/ 	.word	0xffffffff


	//   ....[10]....
        /*0054*/ 	.word	0xffffffff


	//   ....[11]....
        /*0058*/ 	.word	0xffffffff


	//   ....[12]....
        /*005c*/ 	.word	0xffffffff


	//   ....[13]....
        /*0060*/ 	.word	0xffffffff


	//   ....[14]....
        /*0064*/ 	.word	0xffffffff


	//   ....[15]....
        /*0068*/ 	.word	0xffffffff


	//   ....[16]....
        /*006c*/ 	.word	0xffffffff


	//   ....[17]....
        /*0070*/ 	.word	0xffffffff


	//   ....[18]....
        /*0074*/ 	.word	0xffffffff


	//   ....[19]....
        /*0078*/ 	.word	0xffffffff


	//   ....[20]....
        /*007c*/ 	.word	0xffffffff


	//   ....[21]....
        /*0080*/ 	.word	0xffffffff


	//   ....[22]....
        /*0084*/ 	.word	0xffffffff


	//   ....[23]....
        /*0088*/ 	.word	0xffffffff


	//   ....[24]....
        /*008c*/ 	.word	0xffffffff


	//   ....[25]....
        /*0090*/ 	.word	0xffffffff


	//   ....[26]....
        /*0094*/ 	.word	0xffffffff


	//   ....[27]....
        /*0098*/ 	.word	0xffffffff


	//   ....[28]....
        /*009c*/ 	.word	0xffffffff


	//   ....[29]....
        /*00a0*/ 	.word	0xffffffff


	//   ....[30]....
        /*00a4*/ 	.word	0xffffffff


	//----- nvinfo : EIATTR_COOP_GROUP_INSTR_OFFSETS
	.align		4
.L_2057:
        /*00a8*/ 	.byte	0x04, 0x28
        /*00aa*/ 	.short	(.L_2059 - .L_2058)


	//   ....[0]....
.L_2058:
        /*00ac*/ 	.word	0x00000d30


	//   ....[1]....
        /*00b0*/ 	.word	0x00000f40


	//   ....[2]....
        /*00b4*/ 	.word	0x00002e60


	//   ....[3]....
        /*00b8*/ 	.word	0x00003e80


	//   ....[4]....
        /*00bc*/ 	.word	0x00003ea0


	//   ....[5]....
        /*00c0*/ 	.word	0x00003eb0


	//   ....[6]....
        /*00c4*/ 	.word	0x00003ec0


	//   ....[7]....
        /*00c8*/ 	.word	0x00003f70


	//   ....[8]....
        /*00cc*/ 	.word	0x00003fa0


	//   ....[9]....
        /*00d0*/ 	.word	0x00003fb0


	//   ....[10]....
        /*00d4*/ 	.word	0x00003fc0


	//   ....[11]....
        /*00d8*/ 	.word	0x00004080


	//   ....[12]....
        /*00dc*/ 	.word	0x000040a0


	//   ....[13]....
        /*00e0*/ 	.word	0x000040b0


	//   ....[14]....
        /*00e4*/ 	.word	0x000040c0


	//   ....[15]....
        /*00e8*/ 	.word	0x000041e0


	//   ....[16]....
        /*00ec*/ 	.word	0x00004200


	//   ....[17]....
        /*00f0*/ 	.word	0x00004220


	//   ....[18]....
        /*00f4*/ 	.word	0x00004240


	//   ....[19]....
        /*00f8*/ 	.word	0x00004480


	//   ....[20]....
        /*00fc*/ 	.word	0x000044b0


	//   ....[21]....
        /*0100*/ 	.word	0x000044c0


	//   ....[22]....
        /*0104*/ 	.word	0x000044d0


	//   ....[23]....
        /*0108*/ 	.word	0x000045a0


	//   ....[24]....
        /*010c*/ 	.word	0x00004800


	//   ....[25]....
        /*0110*/ 	.word	0x00004820


	//   ....[26]....
        /*0114*/ 	.word	0x00004830


	//   ....[27]....
        /*0118*/ 	.word	0x00004840


	//   ....[28]....
        /*011c*/ 	.word	0x00005240


	//   ....[29]....
        /*0120*/ 	.word	0x00005a30


	//   ....[30]....
        /*0124*/ 	.word	0x00005f60


	//----- nvinfo : EIATTR_EXIT_INSTR_OFFSETS
	.align		4
.L_2059:
        /*0128*/ 	.byte	0x04, 0x1c
        /*012a*/ 	.short	(.L_2061 - .L_2060)


	//   ....[0]....
.L_2060:
        /*012c*/ 	.word	0x00000330


	//   ....[1]....
        /*0130*/ 	.word	0x000063c0


	//----- nvinfo : EIATTR_MAX_THREADS
	.align		4
.L_2061:
        /*0134*/ 	.byte	0x04, 0x05
        /*0136*/ 	.short	(.L_2063 - .L_2062)
.L_2062:
        /*0138*/ 	.word	0x00000020
        /*013c*/ 	.word	0x00000001
        /*0140*/ 	.word	0x00000001


	//----- nvinfo : EIATTR_CRS_STACK_SIZE
	.align		4
.L_2063:
        /*0144*/ 	.byte	0x04, 0x1e
        /*0146*/ 	.short	(.L_2065 - .L_2064)
.L_2064:
        /*0148*/ 	.word	0x00000000


	//----- nvinfo : EIATTR_CBANK_PARAM_SIZE
	.align		4
.L_2065:
        /*014c*/ 	.byte	0x03, 0x19
        /*014e*/ 	.short	0x0118


	//----- nvinfo : EIATTR_PARAM_CBANK
	.align		4
        /*0150*/ 	.byte	0x04, 0x0a
        /*0152*/ 	.short	(.L_2067 - .L_2066)
	.align		4
.L_2066:
        /*0154*/ 	.word	index@(.nv.constant0._Z25selective_scan_fwd_kernelI32Selective_Scan_fwd_kernel_traitsILi32ELi8ELi1ELb0ELb1ELb1ELb1EN3c108BFloat16ENS1_7complexIfEEEEv13SSMParamsBase)
        /*0158*/ 	.short	0x0210
        /*015a*/ 	.short	0x0118


	//----- nvinfo : EIATTR_SW_WAR
	.align		4
.L_2067:
        /*015c*/ 	.byte	0x04, 0x36
        /*015e*/ 	.short	(.L_2069 - .L_2068)
.L_2068:
        /*0160*/ 	.word	0x00000008
.L_2069:


//--------------------- .nv.info._Z25selective_scan_fwd_kernelI32Selective_Scan_fwd_kernel_traitsILi32ELi8ELi1ELb1ELb0ELb0ELb0EN3c108BFloat16ENS1_7complexIfEEEEv13SSMParamsBase --------------------------
	.section	.nv.info._Z25selective_scan_fwd_kernelI32Selective_Scan_fwd_kernel_traitsILi32ELi8ELi1ELb1ELb0ELb0ELb0EN3c108BFloat16ENS1_7complexIfEEEEv13SSMParamsBase,"",@"SHT_CUDA_INFO"
	.sectionflags	@""
	.align	4


	//----- nvinfo : EIATTR_CUDA_API_VERSION
	.align		4
        /*0000*/ 	.byte	0x04, 0x37
        /*0002*/ 	.short	(.L_2071 - .L_2070)
.L_2070:
        /*0004*/ 	.word	0x00000082


	//----- nvinfo : EIATTR_KPARAM_INFO
	.align		4
.L_2071:
        /*0008*/ 	.byte	0x04, 0x17
        /*000a*/ 	.short	(.L_2073 - .L_2072)
.L_2072:
        /*000c*/ 	.word	0x00000000
        /*0010*/ 	.short	0x0000
        /*0012*/ 	.short	0x0000
        /*0014*/ 	.byte	0x00, 0xf0, 0x61, 0x04


	//----- nvinfo : EIATTR_SPARSE_MMA_MASK
	.align		4
.L_2073:
        /*0018*/ 	.byte	0x03, 0x50
        /*001a*/ 	.short	0x0000


	//----- nvinfo : EIATTR_MAXREG_COUNT
	.align		4
        /*001c*/ 	.byte	0x03, 0x1b
        /*001e*/ 	.short	0x00ff


	//----- nvinfo : EIATTR_NUM_BARRIERS
	.align		4
        /*0020*/ 	.byte	0x02, 0x4c
        /*0022*/ 	.byte	0x01
	.zero		1


	//----- nvinfo : EIATTR_MERCURY_ISA_VERSION
	.align		4
        /*0024*/ 	.byte	0x03, 0x5f
        /*0026*/ 	.short	0x0101


	//----- nvinfo : EIATTR_COOP_GROUP_MASK_REGIDS
	.align		4
        /*0028*/ 	.byte	0x04, 0x29
        /*002a*/ 	.short	(.L_2075 - .L_2074)


	//   ....[0]....
.L_2074:
        /*002c*/ 	.word	0xffffffff


	//   ....[1]....
        /*0030*/ 	.word	0xffffffff


	//   ....[2]....
        /*0034*/ 	.word	0xffffffff


	//   ....[3]....
        /*0038*/ 	.word	0xffffffff


	//   ....[4]....
        /*003c*/ 	.word	0xffffffff


	//   ....[5]....
        /*0040*/ 	.word	0xffffffff


	//   ....[6]....
        /*0044*/ 	.word	0xffffffff


	//   ....[7]....
        /*0048*/ 	.word	0xffffffff


	//   ....[8]....
        /*004c*/ 	.word	0xffffffff


	//   ....[9]....
        /*0050*/ 	.word	0xffffffff


	//   ....[10]....
        /*0054*/ 	.word	0xffffffff


	//   ....[11]....
        /*0058*/ 	.word	0xffffffff


	//   ....[12]....
        /*005c*/ 	.word	0xffffffff


	//   ....[13]....
        /*0060*/ 	.word	0xffffffff


	//   ....[14]....
        /*0064*/ 	.word	0xffffffff


	//   ....[15]....
        /*0068*/ 	.word	0xffffffff


	//   ....[16]....
        /*006c*/ 	.word	0xffffffff


	//   ....[17]....
        /*0070*/ 	.word	0xffffffff


	//   ....[18]....
        /*0074*/ 	.word	0xffffffff


	//   ....[19]....
        /*0078*/ 	.word	0xffffffff


	//   ....[20]....
        /*007c*/ 	.word	0xffffffff


	//   ....[21]....
        /*0080*/ 	.word	0xffffffff


	//   ....[22]....
        /*0084*/ 	.word	0xffffffff


	//   ....[23]....
        /*0088*/ 	.word	0xffffffff


	//----- nvinfo : EIATTR_COOP_GROUP_INSTR_OFFSETS
	.align		4
.L_2075:
        /*008c*/ 	.byte	0x04, 0x28
        /*008e*/ 	.short	(.L_2077 - .L_2076)


	//   ....[0]....
.L_2076:
        /*0090*/ 	.word	0x00002560


	//   ....[1]....
        /*0094*/ 	.word	0x000025b0


	//   ....[2]....
        /*0098*/ 	.word	0x000025d0


	//   ....[3]....
        /*009c*/ 	.word	0x000025e0


	//   ....[4]....
        /*00a0*/ 	.word	0x00002680


	//   ....[5]....
        /*00a4*/ 	.word	0x000026b0


	//   ....[6]....
        /*00a8*/ 	.word	0x000026d0


	//   ....[7]....
        /*00ac*/ 	.word	0x000026e0


	//   ....[8]....
        /*00b0*/ 	.word	0x00002780


	//   ....[9]....
        /*00b4*/ 	.word	0x000027b0


	//   ....[10]....
        /*00b8*/ 	.word	0x000027d0


	//   ....[11]....
        /*00bc*/ 	.word	0x000027e0


	//   ....[12]....
        /*00c0*/ 	.word	0x000028a0


	//   ....[13]....
        /*00c4*/ 	.word	0x000028c0


	//   ....[14]....
        /*00c8*/ 	.word	0x000028d0


	//   ....[15]....
        /*00cc*/ 	.word	0x000028e0


	//   ....[16]....
        /*00d0*/ 	.word	0x00002990


	//   ....[17]....
        /*00d4*/ 	.word	0x000029d0


	//   ....[18]....
        /*00d8*/ 	.word	0x00002a00


	//   ....[19]....
        /*00dc*/ 	.word	0x00002a10


	//   ....[20]....
        /*00e0*/ 	.word	0x00002ac0


	//   ....[21]....
        /*00e4*/ 	.word	0x00002af0


	//   ....[22]....
        /*00e8*/ 	.word	0x00002b50


	//   ....[23]....
        /*00ec*/ 	.word	0x00002b60


	//----- nvinfo : EIATTR_EXIT_INSTR_OFFSETS
	.align		4
.L_2077:
        /*00f0*/ 	.byte	0x04, 0x1c
        /*00f2*/ 	.short	(.L_2079 - .L_2078)


	//   ....[0]....
.L_2078:
        /*00f4*/ 	.word	0x00000230


	//   ....[1]....
        /*00f8*/ 	.word	0x00003460


	//----- nvinfo : EIATTR_MAX_THREADS
	.align		4
.L_2079:
        /*00fc*/ 	.byte	0x04, 0x05
        /*00fe*/ 	.short	(.L_2081 - .L_2080)
.L_2080:
        /*0100*/ 	.word	0x00000020
        /*0104*/ 	.word	0x00000001
        /*0108*/ 	.word	0x00000001


	//----- nvinfo : EIATTR_CRS_STACK_SIZE
	.align		4
.L_2081:
        /*010c*/ 	.byte	0x04, 0x1e
        /*010e*/ 	.short	(.L_2083 - .L_2082)
.L_2082:
        /*0110*/ 	.word	0x00000000


	//----- nvinfo : EIATTR_CBANK_PARAM_SIZE
	.align		4
.L_2083:
        /*0114*/ 	.byte	0x03, 0x19
        /*0116*/ 	.short	0x0118


	//----- nvinfo : EIATTR_PARAM_CBANK
	.align		4
        /*0118*/ 	.byte	0x04, 0x0a
        /*011a*/ 	.short	(.L_2085 - .L_2084)
	.align		4
.L_2084:
        /*011c*/ 	.word	index@(.nv.constant0._Z25selective_scan_fwd_kernelI32Selective_Scan_fwd_kernel_traitsILi32ELi8ELi1ELb1ELb0ELb0ELb0EN3c108BFloat16ENS1_7complexIfEEEEv13SSMParamsBase)
        /*0120*/ 	.short	0x0210
        /*0122*/ 	.short	0x0118


	//----- nvinfo : EIATTR_SW_WAR
	.align		4
.L_2085:
        /*0124*/ 	.byte	0x04, 0x36
        /*0126*/ 	.short	(.L_2087 - .L_2086)
.L_2086:
        /*0128*/ 	.word	0x00000008
.L_2087:


//--------------------- .nv.info._Z25selective_scan_fwd_kernelI32Selective_Scan_fwd_kernel_traitsILi32ELi8ELi1ELb1ELb0ELb0ELb1EN3c108BFloat16ENS1_7complexIfEEEEv13SSMParamsBase --------------------------
	.section	.nv.info._Z25selective_scan_fwd_kernelI32Selective_Scan_fwd_kernel_traitsILi32ELi8ELi1ELb1ELb0ELb0ELb1EN3c108BFloat16ENS1_7complexIfEEEEv13SSMParamsBase,"",@"SHT_CUDA_INFO"
	.sectionflags	@""
	.align	4


	//----- nvinfo : EIATTR_CUDA_API_VERSION
	.align		4
        /*0000*/ 	.byte	0x04, 0x37
        /*0002*/ 	.short	(.L_2089 - .L_2088)
.L_2088:
        /*0004*/ 	.word	0x00000082


	//----- nvinfo : EIATTR_KPARAM_INFO
	.align		4
.L_2089:
        /*0008*/ 	.byte	0x04, 0x17
        /*000a*/ 	.short	(.L_2091 - .L_2090)
.L_2090:
        /*000c*/ 	.word	0x00000000
        /*0010*/ 	.short	0x0000
        /*0012*/ 	.short	0x0000
        /*0014*/ 	.byte	0x00, 0xf0, 0x61, 0x04


	//----- nvinfo : EIATTR_SPARSE_MMA_MASK
	.align		4
.L_2091:
        /*0018*/ 	.byte	0x03, 0x50
        /*001a*/ 	.short	0x0000


	//----- nvinfo : EIATTR_MAXREG_COUNT
	.align		4
        /*001c*/ 	.byte	0x03, 0x1b
        /*001e*/ 	.short	0x00ff


	//----- nvinfo : EIATTR_NUM_BARRIERS
	.align		4
        /*0020*/ 	.byte	0x02, 0x4c
        /*0022*/ 	.byte	0x01
	.zero		1


	//----- nvinfo : EIATTR_MERCURY_ISA_VERSION
	.align		4
        /*0024*/ 	.byte	0x03, 0x5f
        /*0026*/ 	.short	0x0101


	//----- nvinfo : EIATTR_COOP_GROUP_MASK_REGIDS
	.align		4
        /*0028*/ 	.byte	0x04, 0x29
        /*002a*/ 	.short	(.L_2093 - .L_2092)


	//   ....[0]....
.L_2092:
        /*002c*/ 	.word	0xffffffff


	//   ....[1]....
        /*0030*/ 	.word	0xffffffff


	//   ....[2]....
        /*0034*/ 	.word	0xffffffff


	//   ....[3]....
        /*0038*/ 	.word	0xffffffff


	//   ....[4]....
        /*003c*/ 	.word	0xffffffff


	//   ....[5]....
        /*0040*/ 	.word	0xffffffff


	//   ....[6]....
        /*0044*/ 	.word	0xffffffff


	//   ....[7]....
        /*0048*/ 	.word	0xffffffff


	//   ....[8]....
        /*004c*/ 	.word	0xffffffff


	//   ....[9]....
        /*0050*/ 	.word	0xffffffff


	//   ....[10]....
        /*0054*/ 	.word	0xffffffff


	//   ....[11]....
        /*0058*/ 	.word	0xffffffff


	//   ....[12]....
        /*005c*/ 	.word	0xffffffff


	//   ....[13]....
        /*0060*/ 	.word	0xffffffff


	//   ....[14]....
        /*0064*/ 	.word	0xffffffff


	//   ....[15]....
        /*0068*/ 	.word	0xffffffff


	//   ....[16]....
        /*006c*/ 	.word	0xffffffff


	//   ....[17]....
        /*0070*/ 	.word	0xffffffff


	//   ....[18]....
        /*0074*/ 	.word	0xffffffff


	//   ....[19]....
        /*0078*/ 	.word	0xffffffff


	//   ....[20]....
        /*007c*/ 	.word	0xffffffff


	//   ....[21]....
        /*0080*/ 	.word	0xffffffff


	//   ....[22]....
        /*0084*/ 	.word	0xffffffff


	//   ....[23]....
        /*0088*/ 	.word	0xffffffff


	//----- nvinfo : EIATTR_COOP_GROUP_INSTR_OFFSETS
	.align		4
.L_2093:
        /*008c*/ 	.byte	0x04, 0x28
        /*008e*/ 	.short	(.L_2095 - .L_2094)


	//   ....[0]....
.L_2094:
        /*0090*/ 	.word	0x00002560


	//   ....[1]....
        /*0094*/ 	.word	0x000025b0


	//   ....[2]....
        /*0098*/ 	.word	0x000025d0


	//   ....[3]....
        /*009c*/ 	.word	0x000025e0


	//   ....[4]....
        /*00a0*/ 	.word	0x00002680


	//   ....[5]....
        /*00a4*/ 	.word	0x000026b0


	//   ....[6]....
        /*00a8*/ 	.word	0x000026d0


	//   ....[7]....
        /*00ac*/ 	.word	0x000026e0


	//   ....[8]....
        /*00b0*/ 	.word	0x00002780


	//   ....[9]....
        /*00b4*/ 	.word	0x000027b0


	//   ....[10]....
        /*00b8*/ 	.word	0x000027d0


	//   ....[11]....
        /*00bc*/ 	.word	0x000027e0


	//   ....[12]....
        /*00c0*/ 	.word	0x000028a0


	//   ....[13]....
        /*00c4*/ 	.word	0x000028c0


	//   ....[14]....
        /*00c8*/ 	.word	0x000028d0


	//   ....[15]....
        /*00cc*/ 	.word	0x000028e0


	//   ....[16]....
        /*00d0*/ 	.word	0x00002990


	//   ....[17]....
        /*00d4*/ 	.word	0x000029d0


	//   ....[18]....
        /*00d8*/ 	.word	0x00002a00


	//   ....[19]....
        /*00dc*/ 	.word	0x00002a10


	//   ....[20]....
        /*00e0*/ 	.word	0x00002ac0


	//   ....[21]....
        /*00e4*/ 	.word	0x00002af0


	//   ....[22]....
        /*00e8*/ 	.word	0x00002b50


	//   ....[23]....
        /*00ec*/ 	.word	0x00002b60


	//----- nvinfo : EIATTR_EXIT_INSTR_OFFSETS
	.align		4
.L_2095:
        /*00f0*/ 	.byte	0x04, 0x1c
        /*00f2*/ 	.short	(.L_2097 - .L_2096)


	//   ....[0]....
.L_2096:
        /*00f4*/ 	.word	0x00000230


	//   ....[1]....
        /*00f8*/ 	.word	0x00003a60


	//----- nvinfo : EIATTR_MAX_THREADS
	.align		4
.L_2097:
        /*00fc*/ 	.byte	0x04, 0x05
        /*00fe*/ 	.short	(.L_2099 - .L_2098)
.L_2098:
        /*0100*/ 	.word	0x00000020
        /*0104*/ 	.word	0x00000001
        /*0108*/ 	.word	0x00000001


	//----- nvinfo : EIATTR_CRS_STACK_SIZE
	.align		4
.L_2099:
        /*010c*/ 	.byte	0x04, 0x1e
        /*010e*/ 	.short	(.L_2101 - .L_2100)
.L_2100:
        /*0110*/ 	.word	0x00000000


	//----- nvinfo : EIATTR_CBANK_PARAM_SIZE
	.align		4
.L_2101:
        /*0114*/ 	.byte	0x03, 0x19
        /*0116*/ 	.short	0x0118


	//----- nvinfo : EIATTR_PARAM_CBANK
	.align		4
        /*0118*/ 	.byte	0x04, 0x0a
        /*011a*/ 	.short	(.L_2103 - .L_2102)
	.align		4
.L_2102:
        /*011c*/ 	.word	index@(.nv.constant0._Z25selective_scan_fwd_kernelI32Selective_Scan_fwd_kernel_traitsILi32ELi8ELi1ELb1ELb0ELb0ELb1EN3c108BFloat16ENS1_7complexIfEEEEv13SSMParamsBase)
        /*0120*/ 	.short	0x0210
        /*0122*/ 	.short	0x0118


	//----- nvinfo : EIATTR_SW_WAR
	.align		4
.L_2103:
        /*0124*/ 	.byte	0x04, 0x36
        /*0126*/ 	.short	(.L_2105 - .L_2104)
.L_2104:
        /*0128*/ 	.word	0x00000008
.L_2105:


//--------------------- .nv.info._Z25selective_scan_fwd_kernelI32Selective_Scan_fwd_kernel_traitsILi32ELi8ELi1ELb1ELb0ELb1ELb0EN3c108BFloat16ENS1_7complexIfEEEEv13SSMParamsBase --------------------------
	.section	.nv.info._Z25selective_scan_fwd_kernelI32Selective_Scan_fwd_kernel_traitsILi32ELi8ELi1ELb1ELb0ELb1ELb0EN3c108BFloat16ENS1_7complexIfEEEEv13SSMParamsBase,"",@"SHT_CUDA_INFO"
	.sectionflags	@""
	.align	4


	//----- nvinfo : EIATTR_CUDA_API_VERSION
	.align		4
        /*0000*/ 	.byte	0x04, 0x37
        /*0002*/ 	.short	(.L_2107 - .L_2106)
.L_2106:
        /*0004*/ 	.word	0x00000082


	//----- nvinfo : EIATTR_KPARAM_INFO
	.align		4
.L_2107:
        /*0008*/ 	.byte	0x04, 0x17
        /*000a*/ 	.short	(.L_2109 - .L_2108)
.L_2108:
        /*000c*/ 	.word	0x00000000
        /*0010*/ 	.short	0x0000
        /*0012*/ 	.short	0x0000
        /*0014*/ 	.byte	0x00, 0xf0, 0x61, 0x04


	//----- nvinfo : EIATTR_SPARSE_MMA_MASK
	.align		4
.L_2109:
        /*0018*/ 	.byte	0x03, 0x50
        /*001a*/ 	.short	0x0000


	//----- nvinfo : EIATTR_MAXREG_COUNT
	.align		4
        /*001c*/ 	.byte	0x03, 0x1b
        /*001e*/ 	.short	0x00ff


	//----- nvinfo : EIATTR_NUM_BARRIERS
	.align		4
        /*0020*/ 	.byte	0x02, 0x4c
        /*0022*/ 	.byte	0x01
	.zero		1


	//----- nvinfo : EIATTR_MERCURY_ISA_VERSION
	.align		4
        /*0024*/ 	.byte	0x03, 0x5f
        /*0026*/ 	.short	0x0101


	//----- nvinfo : EIATTR_COOP_GROUP_MASK_REGIDS
	.align		4
        /*0028*/ 	.byte	0x04, 0x29
        /*002a*/ 	.short	(.L_2111 - .L_2110)


	//   ....[0]....
.L_2110:
        /*002c*/ 	.word	0xffffffff


	//   ....[1]....
        /*0030*/ 	.word	0xffffffff


	//   ....[2]....
        /*0034*/ 	.word	0xffffffff


	//   ....[3]....
        /*0038*/ 	.word	0xffffffff


	//   ....[4]....
        /*003c*/ 	.word	0xffffffff


	//   ....[5]....
        /*0040*/ 	.word	0xffffffff


	//   ....[6]....
        /*0044*/ 	.word	0xffffffff


	//   ....[7]....
        /*0048*/ 	.word	0xffffffff


	//   ....[8]....
        /*004c*/ 	.word	0xffffffff


	//   ....[9]....
        /*0050*/ 	.word	0xffffffff


	//   ....[10]....
        /*0054*/ 	.word	0xffffffff


	//   ....[11]....
        /*0058*/ 	.word	0xffffffff


	//   ....[12]....
        /*005c*/ 	.word	0xffffffff


	//   ....[13]....
        /*0060*/ 	.word	0xffffffff


	//   ....[14]....
        /*0064*/ 	.word	0xffffffff


	//   ....[15]....
        /*0068*/ 	.word	0xffffffff


	//   ....[16]....
        /*006c*/ 	.word	0xffffffff


	//   ....[17]....
        /*0070*/ 	.word	0xffffffff


	//   ....[18]....
        /*0074*/ 	.word	0xffffffff


	//   ....[19]....
        /*0078*/ 	.word	0xffffffff


	//   ....[20]....
        /*007c*/ 	.word	0xffffffff


	//   ....[21]....
        /*0080*/ 	.word	0xffffffff


	//   ....[22]....
        /*0084*/ 	.word	0xffffffff


	//   ....[23]....
        /*0088*/ 	.word	0xffffffff


	//----- nvinfo : EIATTR_COOP_GROUP_INSTR_OFFSETS
	.align		4
.L_2111:
        /*008c*/ 	.byte	0x04, 0x28
        /*008e*/ 	.short	(.L_2113 - .L_2112)


	//   ....[0]....
.L_2112:
        /*0090*/ 	.word	0x000026a0


	//   ....[1]....
        /*0094*/ 	.word	0x000026c0


	//   ....[2]....
        /*0098*/ 	.word	0x00002700


	//   ....[3]....
        /*009c*/ 	.word	0x00002710


	//   ....[4]....
        /*00a0*/ 	.word	0x000027a0


	//   ....[5]....
        /*00a4*/ 	.word	0x000027d0


	//   ....[6]....
        /*00a8*/ 	.word	0x00002800


	//   ....[7]....
        /*00ac*/ 	.word	0x00002810


	//   ....[8]....
        /*00b0*/ 	.word	0x000028c0


	//   ....[9]....
        /*00b4*/ 	.word	0x000028e0


	//   ....[10]....
        /*00b8*/ 	.word	0x00002900


	//   ....[11]....
        /*00bc*/ 	.word	0x00002910


	//   ....[12]....
        /*00c0*/ 	.word	0x000029c0


	//   ....[13]....
        /*00c4*/ 	.word	0x000029e0


	//   ....[14]....
        /*00c8*/ 	.word	0x00002a00


	//   ....[15]....
        /*00cc*/ 	.word	0x00002a10


	//   ....[16]....
        /*00d0*/ 	.word	0x00002ac0


	//   ....[17]....
        /*00d4*/ 	.word	0x00002b00


	//   ....[18]....
        /*00d8*/ 	.word	0x00002b20


	//   ....[19]....
        /*00dc*/ 	.word	0x00002b40


	//   ....[20]....
        /*00e0*/ 	.word	0x00002cf0


	//   ....[21]....
        /*00e4*/ 	.word	0x00002d10


	//   ....[22]....
        /*00e8*/ 	.word	0x00002d20


	//   ....[23]....
        /*00ec*/ 	.word	0x00002d30


	//----- nvinfo : EIATTR_EXIT_INSTR_OFFSETS
	.align		4
.L_2113:
        /*00f0*/ 	.byte	0x04, 0x1c
        /*00f2*/ 	.short	(.L_2115 - .L_2114)


	//   ....[0]....
.L_2114:
        /*00f4*/ 	.word	0x00000460


	//   ....[1]....
        /*00f8*/ 	.word	0x000039f0


	//----- nvinfo : EIATTR_MAX_THREADS
	.align		4
.L_2115:
        /*00fc*/ 	.byte	0x04, 0x05
        /*00fe*/ 	.short	(.L_2117 - .L_2116)
.L_2116:
        /*0100*/ 	.word	0x00000020
        /*0104*/ 	.word	0x00000001
        /*0108*/ 	.word	0x00000001


	//----- nvinfo : EIATTR_CRS_STACK_SIZE
	.align		4
.L_2117:
        /*010c*/ 	.byte	0x04, 0x1e
        /*010e*/ 	.short	(.L_2119 - .L_2118)
.L_2118:
        /*0110*/ 	.word	0x00000000


	//----- nvinfo : EIATTR_CBANK_PARAM_SIZE
	.align		4
.L_2119:
        /*0114*/ 	.byte	0x03, 0x19
        /*0116*/ 	.short	0x0118


	//----- nvinfo : EIATTR_PARAM_CBANK
	.align		4
        /*0118*/ 	.byte	0x04, 0x0a
        /*011a*/ 	.short	(.L_2121 - .L_2120)
	.align		4
.L_2120:
        /*011c*/ 	.word	index@(.nv.constant0._Z25selective_scan_fwd_kernelI32Selective_Scan_fwd_kernel_traitsILi32ELi8ELi1ELb1ELb0ELb1ELb0EN3c108BFloat16ENS1_7complexIfEEEEv13SSMParamsBase)
        /*0120*/ 	.short	0x0210
        /*0122*/ 	.short	0x0118


	//----- nvinfo : EIATTR_SW_WAR
	.align		4
.L_2121:
        /*0124*/ 	.byte	0x04, 0x36
        /*0126*/ 	.short	(.L_2123 - .L_2122)
.L_2122:
        /*0128*/ 	.word	0x00000008
.L_2123:


//--------------------- .nv.info._Z25selective_scan_fwd_kernelI32Selective_Scan_fwd_kernel_traitsILi32ELi8ELi1ELb1ELb0ELb1ELb1EN3c108BFloat16ENS1_7complexIfEEEEv13SSMParamsBase --------------------------
	.section	.nv.info._Z25selective_scan_fwd_kernelI32Selective_Scan_fwd_kernel_traitsILi32ELi8ELi1ELb1ELb0ELb1ELb1EN3c108BFloat16ENS1_7complexIfEEEEv13SSMParamsBase,"",@"SHT_CUDA_INFO"
	.sectionflags	@""
	.align	4


	//----- nvinfo : EIATTR_CUDA_API_VERSION
	.align		4
        /*0000*/ 	.byte	0x04, 0x37
        /*0002*/ 	.short	(.L_2125 - .L_2124)
.L_2124:
        /*0004*/ 	.word	0x00000082


	//----- nvinfo : EIATTR_KPARAM_INFO
	.align		4
.L_2125:
        /*0008*/ 	.byte	0x04, 0x17
        /*000a*/ 	.short	(.L_2127 - .L_2126)
.L_2126:
        /*000c*/ 	.word	0x00000000
        /*0010*/ 	.short	0x0000
        /*0012*/ 	.short	0x0000
        /*0014*/ 	.byte	0x00, 0xf0, 0x61, 0x04


	//----- nvinfo : EIATTR_SPARSE_MMA_MASK
	.align		4
.L_2127:
        /*0018*/ 	.byte	0x03, 0x50
        /*001a*/ 	.short	0x0000


	//----- nvinfo : EIATTR_MAXREG_COUNT
	.align		4
        /*001c*/ 	.byte	0x03, 0x1b
        /*001e*/ 	.short	0x00ff


	//----- nvinfo : EIATTR_NUM_BARRIERS
	.align		4
        /*0020*/ 	.byte	0x02, 0x4c
        /*0022*/ 	.byte	0x01
	.zero		1


	//----- nvinfo : EIATTR_MERCURY_ISA_VERSION
	.align		4
        /*0024*/ 	.byte	0x03, 0x5f
        /*0026*/ 	.short	0x0101


	//----- nvinfo : EIATTR_COOP_GROUP_MASK_REGIDS
	.align		4
        /*0028*/ 	.byte	0x04, 0x29
        /*002a*/ 	.short	(.L_2129 - .L_2128)


	//   ....[0]....
.L_2128:
        /*002c*/ 	.word	0xffffffff


	//   ....[1]....
        /*0030*/ 	.word	0xffffffff


	//   ....[2]....
        /*0034*/ 	.word	0xffffffff


	//   ....[3]....
        /*0038*/ 	.word	0xffffffff


	//   ....[4]....
        /*003c*/ 	.word	0xffffffff


	//   ....[5]....
        /*0040*/ 	.word	0xffffffff


	//   ....[6]....
        /*0044*/ 	.word	0xffffffff


	//   ....[7]....
        /*0048*/ 	.word	0xffffffff


	//   ....[8]....
        /*004c*/ 	.word	0xffffffff


	//   ....[9]....
        /*0050*/ 	.word	0xffffffff


	//   ....[10]....
        /*0054*/ 	.word	0xffffffff


	//   ....[11]....
        /*0058*/ 	.word	0xffffffff


	//   ....[12]....
        /*005c*/ 	.word	0xffffffff


	//   ....[13]....
        /*0060*/ 	.word	0xffffffff


	//   ....[14]....
        /*0064*/ 	.word	0xffffffff


	//   ....[15]....
        /*0068*/ 	.word	0xffffffff


	//   ....[16]....
        /*006c*/ 	.word	0xffffffff


	//   ....[17]....
        /*0070*/ 	.word	0xffffffff


	//   ....[18]....
        /*0074*/ 	.word	0xffffffff


	//   ....[19]....
        /*0078*/ 	.word	0xffffffff


	//   ....[20]....
        /*007c*/ 	.word	0xffffffff


	//   ....[21]....
        /*0080*/ 	.word	0xffffffff


	//   ....[22]....
        /*0084*/ 	.word	0xffffffff


	//   ....[23]....
        /*0088*/ 	.word	0xffffffff


	//----- nvinfo : EIATTR_COOP_GROUP_INSTR_OFFSETS
	.align		4
.L_2129:
        /*008c*/ 	.byte	0x04, 0x28
        /*008e*/ 	.short	(.L_2131 - .L_2130)


	//   ....[0]....
.L_2130:
        /*0090*/ 	.word	0x000026a0


	//   ....[1]....
        /*0094*/ 	.word	0x000026c0


	//   ....[2]....
        /*0098*/ 	.word	0x00002710


	//   ....[3]....
        /*009c*/ 	.word	0x00002720


	//   ....[4]....
        /*00a0*/ 	.word	0x000027b0


	//   ....[5]....
        /*00a4*/ 	.word	0x000027d0


	//   ....[6]....
        /*00a8*/ 	.word	0x00002810


	//   ....[7]....
        /*00ac*/ 	.word	0x00002820


	//   ....[8]....
        /*00b0*/ 	.word	0x000028d0


	//   ....[9]....
        /*00b4*/ 	.word	0x000028f0


	//   ....[10]....
        /*00b8*/ 	.word	0x00002910


	//   ....[11]....
        /*00bc*/ 	.word	0x00002920


	//   ....[12]....
        /*00c0*/ 	.word	0x000029d0


	//   ....[13]....
        /*00c4*/ 	.word	0x000029f0


	//   ....[14]....
        /*00c8*/ 	.word	0x00002a10


	//   ....[15]....
        /*00cc*/ 	.word	0x00002a20


	//   ....[16]....
        /*00d0*/ 	.word	0x00002ad0


	//   ....[17]....
        /*00d4*/ 	.word	0x00002b00


	//   ....[18]....
        /*00d8*/ 	.word	0x00002b30


	//   ....[19]....
        /*00dc*/ 	.word	0x00002b50


	//   ....[20]....
        /*00e0*/ 	.word	0x00002d00


	//   ....[21]....
        /*00e4*/ 	.word	0x00002d20


	//   ....[22]....
        /*00e8*/ 	.word	0x00002d30


	//   ....[23]....
        /*00ec*/ 	.word	0x00002d40


	//----- nvinfo : EIATTR_EXIT_INSTR_OFFSETS
	.align		4
.L_2131:
        /*00f0*/ 	.byte	0x04, 0x1c
        /*00f2*/ 	.short	(.L_2133 - .L_2132)


	//   ....[0]....
.L_2132:
        /*00f4*/ 	.word	0x00000450


	//   ....[1]....
        /*00f8*/ 	.word	0x00004000


	//----- nvinfo : EIATTR_MAX_THREADS
	.align		4
.L_2133:
        /*00fc*/ 	.byte	0x04, 0x05
        /*00fe*/ 	.short	(.L_2135 - .L_2134)
.L_2134:
        /*0100*/ 	.word	0x00000020
        /*0104*/ 	.word	0x00000001
        /*0108*/ 	.word	0x00000001


	//----- nvinfo : EIATTR_CRS_STACK_SIZE
	.align		4
.L_2135:
        /*010c*/ 	.byte	0x04, 0x1e
        /*010e*/ 	.short	(.L_2137 - .L_2136)
.L_2136:
        /*0110*/ 	.word	0x00000000


	//----- nvinfo : EIATTR_CBANK_PARAM_SIZE
	.align		4
.L_2137:
        /*0114*/ 	.byte	0x03, 0x19
        /*0116*/ 	.short	0x0118


	//----- nvinfo : EIATTR_PARAM_CBANK
	.align		4
        /*0118*/ 	.byte	0x04, 0x0a
        /*011a*/ 	.short	(.L_2139 - .L_2138)
	.align		4
.L_2138:
        /*011c*/ 	.word	index@(.nv.constant0._Z25selective_scan_fwd_kernelI32Selective_Scan_fwd_kernel_traitsILi32ELi8ELi1ELb1ELb0ELb1ELb1EN3c108BFloat16ENS1_7complexIfEEEEv13SSMParamsBase)
        /*0120*/ 	.short	0x0210
        /*0122*/ 	.short	0x0118


	//----- nvinfo : EIATTR_SW_WAR
	.align		4
.L_2139:
        /*0124*/ 	.byte	0x04, 0x36
        /*0126*/ 	.short	(.L_2141 - .L_2140)
.L_2140:
        /*0128*/ 	.word	0x00000008
.L_2141:


//--------------------- .nv.info._Z25selective_scan_fwd_kernelI32Selective_Scan_fwd_kernel_traitsILi32ELi8ELi1ELb1ELb1ELb0ELb0EN3c108BFloat16ENS1_7complexIfEEEEv13SSMParamsBase --------------------------
	.section	.nv.info._Z25selective_scan_fwd_kernelI32Selective_Scan_fwd_kernel_traitsILi32ELi8ELi1ELb1ELb1ELb0ELb0EN3c108BFloat16ENS1_7complexIfEEEEv13SSMParamsBase,"",@"SHT_CUDA_INFO"
	.sectionflags	@""
	.align	4


	//----- nvinfo : EIATTR_CUDA_API_VERSION
	.align		4
        /*0000*/ 	.byte	0x04, 0x37
        /*0002*/ 	.short	(.L_2143 - .L_2142)
.L_2142:
        /*0004*/ 	.word	0x00000082


	//----- nvinfo : EIATTR_KPARAM_INFO
	.align		4
.L_2143:
        /*0008*/ 	.byte	0x04, 0x17
        /*000a*/ 	.short	(.L_2145 - .L_2144)
.L_2144:
        /*000c*/ 	.word	0x00000000
        /*0010*/ 	.short	0x0000
        /*0012*/ 	.short	0x0000
        /*0014*/ 	.byte	0x00, 0xf0, 0x61, 0x04


	//----- nvinfo : EIATTR_SPARSE_MMA_MASK
	.align		4
.L_2145:
        /*0018*/ 	.byte	0x03, 0x50
        /*001a*/ 	.short	0x0000


	//----- nvinfo : EIATTR_MAXREG_COUNT
	.align		4
        /*001c*/ 	.byte	0x03, 0x1b
        /*001e*/ 	.short	0x00ff


	//----- nvinfo : EIATTR_NUM_BARRIERS
	.align		4
        /*0020*/ 	.byte	0x02, 0x4c
        /*0022*/ 	.byte	0x01
	.zero		1


	//----- nvinfo : EIATTR_MERCURY_ISA_VERSION
	.align		4
        /*0024*/ 	.byte	0x03, 0x5f
        /*0026*/ 	.short	0x0101


	//----- nvinfo : EIATTR_COOP_GROUP_MASK_REGIDS
	.align		4
        /*0028*/ 	.byte	0x04, 0x29
        /*002a*/ 	.short	(.L_2147 - .L_2146)


	//   ....[0]....
.L_2146:
        /*002c*/ 	.word	0xffffffff


	//   ....[1]....
        /*0030*/ 	.word	0xffffffff


	//   ....[2]....
        /*0034*/ 	.word	0xffffffff


	//   ....[3]....
        /*0038*/ 	.word	0xffffffff


	//   ....[4]....
        /*003c*/ 	.word	0xffffffff


	//   ....[5]....
        /*0040*/ 	.word	0xffffffff


	//   ....[6]....
        /*0044*/ 	.word	0xffffffff


	//   ....[7]....
        /*0048*/ 	.word	0xffffffff


	//   ....[8]....
        /*004c*/ 	.word	0xffffffff


	//   ....[9]....
        /*0050*/ 	.word	0xffffffff


	//   ....[10]....
        /*0054*/ 	.word	0xffffffff


	//   ....[11]....
        /*0058*/ 	.word	0xffffffff


	//   ....[12]....
        /*005c*/ 	.word	0xffffffff


	//   ....[13]....
        /*0060*/ 	.word	0xffffffff


	//   ....[14]....
        /*0064*/ 	.word	0xffffffff


	//   ....[15]....
        /*0068*/ 	.word	0xffffffff


	//   ....[16]....
        /*006c*/ 	.word	0xffffffff


	//   ....[17]....
        /*0070*/ 	.word	0xffffffff


	//   ....[18]....
        /*0074*/ 	.word	0xffffffff


	//   ....[19]....
        /*0078*/ 	.word	0xffffffff


	//   ....[20]....
        /*007c*/ 	.word	0xffffffff


	//   ....[21]....
        /*0080*/ 	.word	0xffffffff


	//   ....[22]....
        /*0084*/ 	.word	0xffffffff


	//   ....[23]....
        /*0088*/ 	.word	0xffffffff


	//----- nvinfo : EIATTR_COOP_GROUP_INSTR_OFFSETS
	.align		4
.L_2147:
        /*008c*/ 	.byte	0x04, 0x28
        /*008e*/ 	.short	(.L_2149 - .L_2148)


	//   ....[0]....
.L_2148:
        /*0090*/ 	.word	0x00002900


	//   ....[1]....
        /*0094*/ 	.word	0x00002940


	//   ....[2]....
        /*0098*/ 	.word	0x000029a0


	//   ....[3]....
        /*009c*/ 	.word	0x000029c0


	//   ....[4]....
        /*00a0*/ 	.word	0x00002a50


	//   ....[5]....
        /*00a4*/ 	.word	0x00002a80


	//   ....[6]....
        /*00a8*/ 	.word	0x00002ab0


	//   ....[7]....
        /*00ac*/ 	.word	0x00002ac0


	//   ....[8]....
        /*00b0*/ 	.word	0x00002b70


	//   ....[9]....
        /*00b4*/ 	.word	0x00002b90


	//   ....[10]....
        /*00b8*/ 	.word	0x00002bb0


	//   ....[11]....
        /*00bc*/ 	.word	0x00002bc0


	//   ....[12]....
        /*00c0*/ 	.word	0x00002c70


	//   ....[13]....
        /*00c4*/ 	.word	0x00002c90


	//   ....[14]....
        /*00c8*/ 	.word	0x00002cb0


	//   ....[15]....
        /*00cc*/ 	.word	0x00002cc0


	//   ....[16]....
        /*00d0*/ 	.word	0x00002da0


	//   ....[17]....
        /*00d4*/ 	.word	0x00002dd0


	//   ....[18]....
        /*00d8*/ 	.word	0x00002de0


	//   ....[19]....
        /*00dc*/ 	.word	0x00002e00


	//   ....[20]....
        /*00e0*/ 	.word	0x00002fb0


	//   ....[21]....
        /*00e4*/ 	.word	0x00002fd0


	//   ....[22]....
        /*00e8*/ 	.word	0x00002fe0


	//   ....[23]....
        /*00ec*/ 	.word	0x00002ff0


	//----- nvinfo : EIATTR_EXIT_INSTR_OFFSETS
	.align		4
.L_2149:
        /*00f0*/ 	.byte	0x04, 0x1c
        /*00f2*/ 	.short	(.L_2151 - .L_2150)


	//   ....[0]....
.L_2150:
        /*00f4*/ 	.word	0x00000490


	//   ....[1]....
        /*00f8*/ 	.word	0x00003930


	//----- nvinfo : EIATTR_MAX_THREADS
	.align		4
.L_2151:
        /*00fc*/ 	.byte	0x04, 0x05
        /*00fe*/ 	.short	(.L_2153 - .L_2152)
.L_2152:
        /*0100*/ 	.word	0x00000020
        /*0104*/ 	.word	0x00000001
        /*0108*/ 	.word	0x00000001


	//----- nvinfo : EIATTR_CRS_STACK_SIZE
	.align		4
.L_2153:
        /*010c*/ 	.byte	0x04, 0x1e
        /*010e*/ 	.short	(.L_2155 - .L_2154)
.L_2154:
        /*0110*/ 	.word	0x00000000


	//----- nvinfo : EIATTR_CBANK_PARAM_SIZE
	.align		4
.L_2155:
        /*0114*/ 	.byte	0x03, 0x19
        /*0116*/ 	.short	0x0118


	//----- nvinfo : EIATTR_PARAM_CBANK
	.align		4
        /*0118*/ 	.byte	0x04, 0x0a
        /*011a*/ 	.short	(.L_2157 - .L_2156)
	.align		4
.L_2156:
        /*011c*/ 	.word	index@(.nv.constant0._Z25selective_scan_fwd_kernelI32Selective_Scan_fwd_kernel_traitsILi32ELi8ELi1ELb1ELb1ELb0ELb0EN3c108BFloat16ENS1_7complexIfEEEEv13SSMParamsBase)
        /*0120*/ 	.short	0x0210
        /*0122*/ 	.short	0x0118


	//----- nvinfo : EIATTR_SW_WAR
	.align		4
.L_2157:
        /*0124*/ 	.byte	0x04, 0x36
        /*0126*/ 	.short	(.L_2159 - .L_2158)
.L_2158:
        /*0128*/ 	.word	0x00000008
.L_2159:


//--------------------- .nv.info._Z25selective_scan_fwd_kernelI32Selective_Scan_fwd_kernel_traitsILi32ELi8ELi1ELb1ELb1ELb0ELb1EN3c108BFloat16ENS1_7complexIfEEEEv13SSMParamsBase --------------------------
	.section	.nv.info._Z25selective_scan_fwd_kernelI32Selective_Scan_fwd_kernel_traitsILi32ELi8ELi1ELb1ELb1ELb0ELb1EN3c108BFloat16ENS1_7complexIfEEEEv13SSMParamsBase,"",@"SHT_CUDA_INFO"
	.sectionflags	@""
	.align	4


	//----- nvinfo : EIATTR_CUDA_API_VERSION
	.align		4
        /*0000*/ 	.byte	0x04, 0x37
        /*0002*/ 	.short	(.L_2161 - .L_2160)
.L_2160:
        /*0004*/ 	.word	0x00000082


	//----- nvinfo : EIATTR_KPARAM_INFO
	.align		4
.L_2161:
        /*0008*/ 	.byte	0x04, 0x17
        /*000a*/ 	.short	(.L_2163 - .L_2162)
.L_2162:
        /*000c*/ 	.word	0x00000000
        /*0010*/ 	.short	0x0000
        /*0012*/ 	.short	0x0000
        /*0014*/ 	.byte	0x00, 0xf0, 0x61, 0x04


	//----- nvinfo : EIATTR_SPARSE_MMA_MASK
	.align		4
.L_2163:
        /*0018*/ 	.byte	0x03, 0x50
        /*001a*/ 	.short	0x0000


	//----- nvinfo : EIATTR_MAXREG_COUNT
	.align		4
        /*001c*/ 	.byte	0x03, 0x1b
        /*001e*/ 	.short	0x00ff


	//----- nvinfo : EIATTR_NUM_BARRIERS
	.align		4
        /*0020*/ 	.byte	0x02, 0x4c
        /*0022*/ 	.byte	0x01
	.zero		1


	//----- nvinfo : EIATTR_MERCURY_ISA_VERSION
	.align		4
        /*0024*/ 	.byte	0x03, 0x5f
        /*0026*/ 	.short	0x0101


	//----- nvinfo : EIATTR_COOP_GROUP_MASK_REGIDS
	.align		4
        /*0028*/ 	.byte	0x04, 0x29
        /*002a*/ 	.short	(.L_2165 - .L_2164)


	//   ....[0]....
.L_2164:
        /*002c*/ 	.word	0xffffffff


	//   ....[1]....
        /*0030*/ 	.word	0xffffffff


	//   ....[2]....
        /*0034*/ 	.word	0xffffffff


	//   ....[3]....
        /*0038*/ 	.word	0xffffffff


	//   ....[4]....
        /*003c*/ 	.word	0xffffffff


	//   ....[5]....
        /*0040*/ 	.word	0xffffffff


	//   ....[6]....
        /*0044*/ 	.word	0xffffffff


	//   ....[7]....
        /*0048*/ 	.word	0xffffffff


	//   ....[8]....
        /*004c*/ 	.word	0xffffffff


	//   ....[9]....
        /*0050*/ 	.word	0xffffffff


	//   ....[10]....
        /*0054*/ 	.word	0xffffffff


	//   ....[11]....
        /*0058*/ 	.word	0xffffffff


	//   ....[12]....
        /*005c*/ 	.word	0xffffffff


	//   ....[13]....
        /*0060*/ 	.word	0xffffffff


	//   ....[14]....
        /*0064*/ 	.word	0xffffffff


	//   ....[15]....
        /*0068*/ 	.word	0xffffffff


	//   ....[16]....
        /*006c*/ 	.word	0xffffffff


	//   ....[17]....
        /*0070*/ 	.word	0xffffffff


	//   ....[18]....
        /*0074*/ 	.word	0xffffffff


	//   ....[19]....
        /*0078*/ 	.word	0xffffffff


	//   ....[20]....
        /*007c*/ 	.word	0xffffffff


	//   ....[21]....
        /*0080*/ 	.word	0xffffffff


	//   ....[22]....
        /*0084*/ 	.word	0xffffffff


	//   ....[23]....
        /*0088*/ 	.word	0xffffffff


	//----- nvinfo : EIATTR_COOP_GROUP_INSTR_OFFSETS
	.align		4
.L_2165:
        /*008c*/ 	.byte	0x04, 0x28
        /*008e*/ 	.short	(.L_2167 - .L_2166)


	//   ....[0]....
.L_2166:
        /*0090*/ 	.word	0x00002900


	//   ....[1]....
        /*0094*/ 	.word	0x00002940


	//   ....[2]....
        /*0098*/ 	.word	0x000029a0


	//   ....[3]....
        /*009c*/ 	.word	0x000029c0


	//   ....[4]....
        /*00a0*/ 	.word	0x00002a50


	//   ....[5]....
        /*00a4*/ 	.word	0x00002a80


	//   ....[6]....
        /*00a8*/ 	.word	0x00002ab0


	//   ....[7]....
        /*00ac*/ 	.word	0x00002ac0


	//   ....[8]....
        /*00b0*/ 	.word	0x00002b70


	//   ....[9]....
        /*00b4*/ 	.word	0x00002b90


	//   ....[10]....
        /*00b8*/ 	.word	0x00002bb0


	//   ....[11]....
        /*00bc*/ 	.word	0x00002bc0


	//   ....[12]....
        /*00c0*/ 	.word	0x00002c70


	//   ....[13]....
        /*00c4*/ 	.word	0x00002c90


	//   ....[14]....
        /*00c8*/ 	.word	0x00002cb0


	//   ....[15]....
        /*00cc*/ 	.word	0x00002cc0


	//   ....[16]....
        /*00d0*/ 	.word	0x00002da0


	//   ....[17]....
        /*00d4*/ 	.word	0x00002dd0


	//   ....[18]....
        /*00d8*/ 	.word	0x00002de0


	//   ....[19]....
        /*00dc*/ 	.word	0x00002e00


	//   ....[20]....
        /*00e0*/ 	.word	0x00002fb0


	//   ....[21]....
        /*00e4*/ 	.word	0x00002fd0


	//   ....[22]....
        /*00e8*/ 	.word	0x00002fe0


	//   ....[23]....
        /*00ec*/ 	.word	0x00002ff0


	//----- nvinfo : EIATTR_EXIT_INSTR_OFFSETS
	.align		4
.L_2167:
        /*00f0*/ 	.byte	0x04, 0x1c
        /*00f2*/ 	.short	(.L_2169 - .L_2168)


	//   ....[0]....
.L_2168:
        /*00f4*/ 	.word	0x00000490


	//   ....[1]....
        /*00f8*/ 	.word	0x00003f30


	//----- nvinfo : EIATTR_MAX_THREADS
	.align		4
.L_2169:
        /*00fc*/ 	.byte	0x04, 0x05
        /*00fe*/ 	.short	(.L_2171 - .L_2170)
.L_2170:
        /*0100*/ 	.word	0x00000020
        /*0104*/ 	.word	0x00000001
        /*0108*/ 	.word	0x00000001


	//----- nvinfo : EIATTR_CRS_STACK_SIZE
	.align		4
.L_2171:
        /*010c*/ 	.byte	0x04, 0x1e
        /*010e*/ 	.short	(.L_2173 - .L_2172)
.L_2172:
        /*0110*/ 	.word	0x00000000


	//----- nvinfo : EIATTR_CBANK_PARAM_SIZE
	.align		4
.L_2173:
        /*0114*/ 	.byte	0x03, 0x19
        /*0116*/ 	.short	0x0118


	//----- nvinfo : EIATTR_PARAM_CBANK
	.align		4
        /*0118*/ 	.byte	0x04, 0x0a
        /*011a*/ 	.short	(.L_2175 - .L_2174)
	.align		4
.L_2174:
        /*011c*/ 	.word	index@(.nv.constant0._Z25selective_scan_fwd_kernelI32Selective_Scan_fwd_kernel_traitsILi32ELi8ELi1ELb1ELb1ELb0ELb1EN3c108BFloat16ENS1_7complexIfEEEEv13SSMParamsBase)
        /*0120*/ 	.short	0x0210
        /*0122*/ 	.short	0x0118


	//----- nvinfo : EIATTR_SW_WAR
	.align		4
.L_2175:
        /*0124*/ 	.byte	0x04, 0x36
        /*0126*/ 	.short	(.L_2177 - .L_2176)
.L_2176:
        /*0128*/ 	.word	0x00000008
.L_2177:


//--------------------- .nv.info._Z25selective_scan_fwd_kernelI32Selective_Scan_fwd_kernel_traitsILi32ELi8ELi1ELb1ELb1ELb1ELb0EN3c108BFloat16ENS1_7complexIfEEEEv13SSMParamsBase --------------------------
	.section	.nv.info._Z25selective_scan_fwd_kernelI32Selective_Scan_fwd_kernel_traitsILi32ELi8ELi1ELb1ELb1ELb1ELb0EN3c108BFloat16ENS1_7complexIfEEEEv13SSMParamsBase,"",@"SHT_CUDA_INFO"
	.sectionflags	@""
	.align	4


	//----- nvinfo : EIATTR_CUDA_API_VERSION
	.align		4
        /*0000*/ 	.byte	0x04, 0x37
        /*0002*/ 	.short	(.L_2179 - .L_2178)
.L_2178:
        /*0004*/ 	.word	0x00000082


	//----- nvinfo : EIATTR_KPARAM_INFO
	.align		4
.L_2179:
        /*0008*/ 	.byte	0x04, 0x17
        /*000a*/ 	.short	(.L_2181 - .L_2180)
.L_2180:
        /*000c*/ 	.word	0x00000000
        /*0010*/ 	.short	0x0000
        /*0012*/ 	.short	0x0000
        /*0014*/ 	.byte	0x00, 0xf0, 0x61, 0x04


	//----- nvinfo : EIATTR_SPARSE_MMA_MASK
	.align		4
.L_2181:
        /*0018*/ 	.byte	0x03, 0x50
        /*001a*/ 	.short	0x0000


	//----- nvinfo : EIATTR_MAXREG_COUNT
	.align		4
        /*001c*/ 	.byte	0x03, 0x1b
        /*001e*/ 	.short	0x00ff


	//----- nvinfo : EIATTR_NUM_BARRIERS
	.align		4
        /*0020*/ 	.byte	0x02, 0x4c
        /*0022*/ 	.byte	0x01
	.zero		1


	//----- nvinfo : EIATTR_MERCURY_ISA_VERSION
	.align		4
        /*0024*/ 	.byte	0x03, 0x5f
        /*0026*/ 	.short	0x0101


	//----- nvinfo : EIATTR_COOP_GROUP_MASK_REGIDS
	.align		4
        /*0028*/ 	.byte	0x04, 0x29
        /*002a*/ 	.short	(.L_2183 - .L_2182)


	//   ....[0]....
.L_2182:
        /*002c*/ 	.word	0xffffffff


	//   ....[1]....
        /*0030*/ 	.word	0xffffffff


	//   ....[2]....
        /*0034*/ 	.word	0xffffffff


	//   ....[3]....
        /*0038*/ 	.word	0xffffffff


	//   ....[4]....
        /*003c*/ 	.word	0xffffffff


	//   ....[5]....
        /*0040*/ 	.word	0xffffffff


	//   ....[6]....
        /*0044*/ 	.word	0xffffffff


	//   ....[7]....
        /*0048*/ 	.word	0xffffffff


	//   ....[8]....
        /*004c*/ 	.word	0xffffffff


	//   ....[9]....
        /*0050*/ 	.word	0xffffffff


	//   ....[10]....
        /*0054*/ 	.word	0xffffffff


	//   ....[11]....
        /*0058*/ 	.word	0xffffffff


	//   ....[12]....
        /*005c*/ 	.word	0xffffffff


	//   ....[13]....
        /*0060*/ 	.word	0xffffffff


	//   ....[14]....
        /*0064*/ 	.word	0xffffffff


	//   ....[15]....
        /*0068*/ 	.word	0xffffffff


	//   ....[16]....
        /*006c*/ 	.word	0xffffffff


	//   ....[17]....
        /*0070*/ 	.word	0xffffffff


	//   ....[18]....
        /*0074*/ 	.word	0xffffffff


	//   ....[19]....
        /*0078*/ 	.word	0xffffffff


	//   ....[20]....
        /*007c*/ 	.word	0xffffffff


	//   ....[21]....
        /*0080*/ 	.word	0xffffffff


	//   ....[22]....
        /*0084*/ 	.word	0xffffffff


	//   ....[23]....
        /*0088*/ 	.word	0xffffffff


	//----- nvinfo : EIATTR_COOP_GROUP_INSTR_OFFSETS
	.align		4
.L_2183:
        /*008c*/ 	.byte	0x04, 0x28
        /*008e*/ 	.short	(.L_2185 - .L_2184)


	//   ....[0]....
.L_2184:
        /*0090*/ 	.word	0x00002960


	//   ....[1]....
        /*0094*/ 	.word	0x00002990


	//   ....[2]....
        /*0098*/ 	.word	0x00002a20


	//   ....[3]....
        /*009c*/ 	.word	0x00002a50


	//   ....[4]....
        /*00a0*/ 	.word	0x00002ac0


	//   ....[5]....
        /*00a4*/ 	.word	0x00002ae0


	//   ....[6]....
        /*00a8*/ 	.word	0x00002b40


	//   ....[7]....
        /*00ac*/ 	.word	0x00002b50


	//   ....[8]....
        /*00b0*/ 	.word	0x00002bd0


	//   ....[9]....
        /*00b4*/ 	.word	0x00002bf0


	//   ....[10]....
        /*00b8*/ 	.word	0x00002c30


	//   ....[11]....
        /*00bc*/ 	.word	0x00002c50


	//   ....[12]....
        /*00c0*/ 	.word	0x00002ce0


	//   ....[13]....
        /*00c4*/ 	.word	0x00002d10


	//   ....[14]....
        /*00c8*/ 	.word	0x00002d50


	//   ....[15]....
        /*00cc*/ 	.word	0x00002d70


	//   ....[16]....
        /*00d0*/ 	.word	0x00002e50


	//   ....[17]....
        /*00d4*/ 	.word	0x00002e80


	//   ....[18]....
        /*00d8*/ 	.word	0x00002eb0


	//   ....[19]....
        /*00dc*/ 	.word	0x00002ec0


	//   ....[20]....
        /*00e0*/ 	.word	0x00002f90


	//   ....[21]....
        /*00e4*/ 	.word	0x00002fc0


	//   ....[22]....
        /*00e8*/ 	.word	0x00002ff0


	//   ....[23]....
        /*00ec*/ 	.word	0x00003000


	//----- nvinfo : EIATTR_EXIT_INSTR_OFFSETS
	.align		4
.L_2185:
        /*00f0*/ 	.byte	0x04, 0x1c
        /*00f2*/ 	.short	(.L_2187 - .L_2186)


	//   ....[0]....
.L_2186:
        /*00f4*/ 	.word	0x00000530


	//   ....[1]....
        /*00f8*/ 	.word	0x00003b00


	//----- nvinfo : EIATTR_MAX_THREADS
	.align		4
.L_2187:
        /*00fc*/ 	.byte	0x04, 0x05
        /*00fe*/ 	.short	(.L_2189 - .L_2188)
.L_2188:
        /*0100*/ 	.word	0x00000020
        /*0104*/ 	.word	0x00000001
        /*0108*/ 	.word	0x00000001


	//----- nvinfo : EIATTR_CRS_STACK_SIZE
	.align		4
.L_2189:
        /*010c*/ 	.byte	0x04, 0x1e
        /*010e*/ 	.short	(.L_2191 - .L_2190)
.L_2190:
        /*0110*/ 	.word	0x00000000


	//----- nvinfo : EIATTR_CBANK_PARAM_SIZE
	.align		4
.L_2191:
        /*0114*/ 	.byte	0x03, 0x19
        /*0116*/ 	.short	0x0118


	//----- nvinfo : EIATTR_PARAM_CBANK
	.align		4
        /*0118*/ 	.byte	0x04, 0x0a
        /*011a*/ 	.short	(.L_2193 - .L_2192)
	.align		4
.L_2192:
        /*011c*/ 	.word	index@(.nv.constant0._Z25selective_scan_fwd_kernelI32Selective_Scan_fwd_kernel_traitsILi32ELi8ELi1ELb1ELb1ELb1ELb0EN3c108BFloat16ENS1_7complexIfEEEEv13SSMParamsBase)
        /*0120*/ 	.short	0x0210
        /*0122*/ 	.short	0x0118


	//----- nvinfo : EIATTR_SW_WAR
	.align		4
.L_2193:
        /*0124*/ 	.byte	0x04, 0x36
        /*0126*/ 	.short	(.L_2195 - .L_2194)
.L_2194:
        /*0128*/ 	.word	0x00000008
.L_2195:


//--------------------- .nv.info._Z25selective_scan_fwd_kernelI32Selective_Scan_fwd_kernel_traitsILi32ELi8ELi1ELb1ELb1ELb1ELb1EN3c108BFloat16ENS1_7complexIfEEEEv13SSMParamsBase --------------------------
	.section	.nv.info._Z25selective_scan_fwd_kernelI32Selective_Scan_fwd_kernel_traitsILi32ELi8ELi1ELb1ELb1ELb1ELb1EN3c108BFloat16ENS1_7complexIfEEEEv13SSMParamsBase,"",@"SHT_CUDA_INFO"
	.sectionflags	@""
	.align	4


	//----- nvinfo : EIATTR_CUDA_API_VERSION
	.align		4
        /*0000*/ 	.byte	0x04, 0x37
        /*0002*/ 	.short	(.L_2197 - .L_2196)
.L_2196:
        /*0004*/ 	.word	0x00000082


	//----- nvinfo : EIATTR_KPARAM_INFO
	.align		4
.L_2197:
        /*0008*/ 	.byte	0x04, 0x17
        /*000a*/ 	.short	(.L_2199 - .L_2198)
.L_2198:
        /*000c*/ 	.word	0x00000000
        /*0010*/ 	.short	0x0000
        /*0012*/ 	.short	0x0000
        /*0014*/ 	.byte	0x00, 0xf0, 0x61, 0x04


	//----- nvinfo : EIATTR_SPARSE_MMA_MASK
	.align		4
.L_2199:
        /*0018*/ 	.byte	0x03, 0x50
        /*001a*/ 	.short	0x0000


	//----- nvinfo : EIATTR_MAXREG_COUNT
	.align		4
        /*001c*/ 	.byte	0x03, 0x1b
        /*001e*/ 	.short	0x00ff


	//----- nvinfo : EIATTR_NUM_BARRIERS
	.align		4
        /*0020*/ 	.byte	0x02, 0x4c
        /*0022*/ 	.byte	0x01
	.zero		1


	//----- nvinfo : EIATTR_MERCURY_ISA_VERSION
	.align		4
        /*0024*/ 	.byte	0x03, 0x5f
        /*0026*/ 	.short	0x0101


	//----- nvinfo : EIATTR_COOP_GROUP_MASK_REGIDS
	.align		4
        /*0028*/ 	.byte	0x04, 0x29
        /*002a*/ 	.short	(.L_2201 - .L_2200)


	//   ....[0]....
.L_2200:
        /*002c*/ 	.word	0xffffffff


	//   ....[1]....
        /*0030*/ 	.word	0xffffffff


	//   ....[2]....
        /*0034*/ 	.word	0xffffffff


	//   ....[3]....
        /*0038*/ 	.word	0xffffffff


	//   ....[4]....
        /*003c*/ 	.word	0xffffffff


	//   ....[5]....
        /*0040*/ 	.word	0xffffffff


	//   ....[6]....
        /*0044*/ 	.word	0xffffffff


	//   ....[7]....
        /*0048*/ 	.word	0xffffffff


	//   ....[8]....
        /*004c*/ 	.word	0xffffffff


	//   ....[9]....
        /*0050*/ 	.word	0xffffffff


	//   ....[10]....
        /*0054*/ 	.word	0xffffffff


	//   ....[11]....
        /*0058*/ 	.word	0xffffffff


	//   ....[12]....
        /*005c*/ 	.word	0xffffffff


	//   ....[13]....
        /*0060*/ 	.word	0xffffffff


	//   ....[14]....
        /*0064*/ 	.word	0xffffffff


	//   ....[15]....
        /*0068*/ 	.word	0xffffffff


	//   ....[16]....
        /*006c*/ 	.word	0xffffffff


	//   ....[17]....
        /*0070*/ 	.word	0xffffffff


	//   ....[18]....
        /*0074*/ 	.word	0xffffffff


	//   ....[19]....
        /*0078*/ 	.word	0xffffffff


	//   ....[20]....
        /*007c*/ 	.word	0xffffffff


	//   ....[21]....
        /*0080*/ 	.word	0xffffffff


	//   ....[22]....
        /*0084*/ 	.word	0xffffffff


	//   ....[23]....
        /*0088*/ 	.word	0xffffffff


	//----- nvinfo : EIATTR_COOP_GROUP_INSTR_OFFSETS
	.align		4
.L_2201:
        /*008c*/ 	.byte	0x04, 0x28
        /*008e*/ 	.short	(.L_2203 - .L_2202)


	//   ....[0]....
.L_2202:
        /*0090*/ 	.word	0x00002960


	//   ....[1]....
        /*0094*/ 	.word	0x00002990


	//   ....[2]....
        /*0098*/ 	.word	0x00002a20


	//   ....[3]....
        /*009c*/ 	.word	0x00002a50


	//   ....[4]....
        /*00a0*/ 	.word	0x00002ac0


	//   ....[5]....
        /*00a4*/ 	.word	0x00002ae0


	//   ....[6]....
        /*00a8*/ 	.word	0x00002b40


	//   ....[7]....
        /*00ac*/ 	.word	0x00002b50


	//   ....[8]....
        /*00b0*/ 	.word	0x00002bd0


	//   ....[9]....
        /*00b4*/ 	.word	0x00002bf0


	//   ....[10]....
        /*00b8*/ 	.word	0x00002c30


	//   ....[11]....
        /*00bc*/ 	.word	0x00002c50


	//   ....[12]....
        /*00c0*/ 	.word	0x00002ce0


	//   ....[13]....
        /*00c4*/ 	.word	0x00002d10


	//   ....[14]....
        /*00c8*/ 	.word	0x00002d50


	//   ....[15]....
        /*00cc*/ 	.word	0x00002d70


	//   ....[16]....
        /*00d0*/ 	.word	0x00002e50


	//   ....[17]....
        /*00d4*/ 	.word	0x00002e80


	//   ....[18]....
        /*00d8*/ 	.word	0x00002eb0


	//   ....[19]....
        /*00dc*/ 	.word	0x00002ec0


	//   ....[20]....
        /*00e0*/ 	.word	0x00002f90


	//   ....[21]....
        /*00e4*/ 	.word	0x00002fc0


	//   ....[22]....
        /*00e8*/ 	.word	0x00002ff0


	//   ....[23]....
        /*00ec*/ 	.word	0x00003000


	//----- nvinfo : EIATTR_EXIT_INSTR_OFFSETS
	.align		4
.L_2203:
        /*00f0*/ 	.byte	0x04, 0x1c
        /*00f2*/ 	.short	(.L_2205 - .L_2204)


	//   ....[0]....
.L_2204:
        /*00f4*/ 	.word	0x00000530


	//   ....[1]....
        /*00f8*/ 	.word	0x00004100


	//----- nvinfo : EIATTR_MAX_THREADS
	.align		4
.L_2205:
        /*00fc*/ 	.byte	0x04, 0x05
        /*00fe*/ 	.short	(.L_2207 - .L_2206)
.L_2206:
        /*0100*/ 	.word	0x00000020
        /*0104*/ 	.word	0x00000001
        /*0108*/ 	.word	0x00000001


	//----- nvinfo : EIATTR_CRS_STACK_SIZE
	.align		4
.L_2207:
        /*010c*/ 	.byte	0x04, 0x1e
        /*010e*/ 	.short	(.L_2209 - .L_2208)
.L_2208:
        /*0110*/ 	.word	0x00000000


	//----- nvinfo : EIATTR_CBANK_PARAM_SIZE
	.align		4
.L_2209:
        /*0114*/ 	.byte	0x03, 0x19
        /*0116*/ 	.short	0x0118


	//----- nvinfo : EIATTR_PARAM_CBANK
	.align		4
        /*0118*/ 	.byte	0x04, 0x0a
        /*011a*/ 	.short	(.L_2211 - .L_2210)
	.align		4
.L_2210:
        /*011c*/ 	.word	index@(.nv.constant0._Z25selective_scan_fwd_kernelI32Selective_Scan_fwd_kernel_traitsILi32ELi8ELi1ELb1ELb1ELb1ELb1EN3c108BFloat16ENS1_7complexIfEEEEv13SSMParamsBase)
        /*0120*/ 	.short	0x0210
        /*0122*/ 	.short	0x0118


	//----- nvinfo : EIATTR_SW_WAR
	.align		4
.L_2211:
        /*0124*/ 	.byte	0x04, 0x36
        /*0126*/ 	.short	(.L_2213 - .L_2212)
.L_2212:
        /*0128*/ 	.word	0x00000008
.L_2213:


//--------------------- .nv.info._Z25selective_scan_fwd_kernelI32Selective_Scan_fwd_kernel_traitsILi32ELi4ELi1ELb0ELb0ELb0ELb0EN3c108BFloat16ENS1_7complexIfEEEEv13SSMParamsBase --------------------------
	.section	.nv.info._Z25selective_scan_fwd_kernelI32Selective_Scan_fwd_kernel_traitsILi32ELi4ELi1ELb0ELb0ELb0ELb0EN3c108BFloat16ENS1_7complexIfEEEEv13SSMParamsBase,"",@"SHT_CUDA_INFO"
	.sectionflags	@""
	.align	4


	//----- nvinfo : EIATTR_CUDA_API_VERSION
	.align		4
        /*0000*/ 	.byte	0x04, 0x37
        /*0002*/ 	.short	(.L_2215 - .L_2214)
.L_2214:
        /*0004*/ 	.word	0x00000082


	//----- nvinfo : EIATTR_KPARAM_INFO
	.align		4
.L_2215:
        /*0008*/ 	.byte	0x04, 0x17
        /*000a*/ 	.short	(.L_2217 - .L_2216)
.L_2216:
        /*000c*/ 	.word	0x00000000
        /*0010*/ 	.short	0x0000
        /*0012*/ 	.short	0x0000
        /*0014*/ 	.byte	0x00, 0xf0, 0x61, 0x04


	//----- nvinfo : EIATTR_SPARSE_MMA_MASK
	.align		4
.L_2217:
        /*0018*/ 	.byte	0x03, 0x50
        /*001a*/ 	.short	0x0000


	//----- nvinfo : EIATTR_MAXREG_COUNT
	.align		4
        /*001c*/ 	.byte	0x03, 0x1b
        /*001e*/ 	.short	0x00ff


	//----- nvinfo : EIATTR_NUM_BARRIERS
	.align		4
        /*0020*/ 	.byte	0x02, 0x4c
        /*0022*/ 	.byte	0x01
	.zero		1


	//----- nvinfo : EIATTR_MERCURY_ISA_VERSION
	.align		4
        /*0024*/ 	.byte	0x03, 0x5f
        /*0026*/ 	.short	0x0101


	//----- nvinfo : EIATTR_COOP_GROUP_MASK_REGIDS
	.align		4
        /*0028*/ 	.byte	0x04, 0x29
        /*002a*/ 	.short	(.L_2219 - .L_2218)


	//   ....[0]....
.L_2218:
        /*002c*/ 	.word	0xffffffff


	//   ....[1]....
        /*0030*/ 	.word	0xffffffff


	//   ....[2]....
        /*0034*/ 	.word	0xffffffff


	//   ....[3]....
        /*0038*/ 	.word	0xffffffff


	//   ....[4]....
        /*003c*/ 	.word	0xffffffff


	//   ....[5]....
        /*0040*/ 	.word	0xffffffff


	//   ....[6]....
        /*0044*/ 	.word	0xffffffff


	//   ....[7]....
        /*0048*/ 	.word	0xffffffff


	//   ....[8]....
        /*004c*/ 	.word	0xffffffff


	//   ....[9]....
        /*0050*/ 	.word	0xffffffff


	//   ....[10]....
        /*0054*/ 	.word	0xffffffff


	//   ....[11]....
        /*0058*/ 	.word	0xffffffff


	//   ....[12]....
        /*005c*/ 	.word	0xffffffff


	//   ....[13]....
        /*0060*/ 	.word	0xffffffff


	//   ....[14]....
        /*0064*/ 	.word	0xffffffff


	//   ....[15]....
        /*0068*/ 	.word	0xffffffff


	//   ....[16]....
        /*006c*/ 	.word	0xffffffff


	//   ....[17]....
        /*0070*/ 	.word	0xffffffff


	//   ....[18]....
        /*0074*/ 	.word	0xffffffff


	//   ....[19]....
        /*0078*/ 	.word	0xffffffff


	//   ....[20]....
        /*007c*/ 	.word	0xffffffff


	//   ....[21]....
        /*0080*/ 	.word	0xffffffff


	//   ....[22]....
        /*0084*/ 	.word	0xffffffff


	//   ....[23]....
        /*0088*/ 	.word	0xffffffff


	//   ....[24]....
        /*008c*/ 	.word	0xffffffff


	//   ....[25]....
        /*0090*/ 	.word	0xffffffff


	//   ....[26]....
        /*0094*/ 	.word	0xffffffff


	//----- nvinfo : EIATTR_COOP_GROUP_INSTR_OFFSETS
	.align		4
.L_2219:
        /*0098*/ 	.byte	0x04, 0x28
        /*009a*/ 	.short	(.L_2221 - .L_2220)


	//   ....[0]....
.L_2220:
        /*009c*/ 	.word	0x00000620


	//   ....[1]....
        /*00a0*/ 	.word	0x000007c0


	//   ....[2]....
        /*00a4*/ 	.word	0x00001a50


	//   ....[3]....
        /*00a8*/ 	.word	0x00001a80


	//   ....[4]....
        /*00ac*/ 	.word	0x00001ac0


	//   ....[5]....
        /*00b0*/ 	.word	0x00001ad0


	//   ....[6]....
        /*00b4*/ 	.word	0x00001b50


	//   ....[7]....
        /*00b8*/ 	.word	0x00001b80


	//   ....[8]....
        /*00bc*/ 	.word	0x00001bc0


	//   ....[9]....
        /*00c0*/ 	.word	0x00001bd0


	//   ....[10]....
        /*00c4*/ 	.word	0x00001c60


	//   ....[11]....
        /*00c8*/ 	.word	0x00001c90


	//   ....[12]....
        /*00cc*/ 	.word	0x00001cb0


	//   ....[13]....
        /*00d0*/ 	.word	0x00001cd0


	//   ....[14]....
        /*00d4*/ 	.word	0x00001d70


	//   ....[15]....
        /*00d8*/ 	.word	0x00001da0


	//   ....[16]....
        /*00dc*/ 	.word	0x00001dc0


	//   ....[17]....
        /*00e0*/ 	.word	0x00001dd0


	//   ....[18]....
        /*00e4*/ 	.word	0x00001e80


	//   ....[19]....
        /*00e8*/ 	.word	0x00001eb0


	//   ....[20]....
        /*00ec*/ 	.word	0x00001ef0


	//   ....[21]....
        /*00f0*/ 	.word	0x00001f00


	//   ....[22]....
        /*00f4*/ 	.word	0x00001fb0


	//   ....[23]....
        /*00f8*/ 	.word	0x00001fe0


	//   ....[24]....
        /*00fc*/ 	.word	0x00002030


	//   ....[25]....
        /*0100*/ 	.word	0x00002040


	//   ....[26]....
        /*0104*/ 	.word	0x000025f0


	//----- nvinfo : EIATTR_EXIT_INSTR_OFFSETS
	.align		4
.L_2221:
        /*0108*/ 	.byte	0x04, 0x1c
        /*010a*/ 	.short	(.L_2223 - .L_2222)


	//   ....[0]....
.L_2222:
        /*010c*/ 	.word	0x00000140


	//   ....[1]....
        /*0110*/ 	.word	0x000029b0


	//----- nvinfo : EIATTR_MAX_THREADS
	.align		4
.L_2223:
        /*0114*/ 	.byte	0x04, 0x05
        /*0116*/ 	.short	(.L_2225 - .L_2224)
.L_2224:
        /*0118*/ 	.word	0x00000020
        /*011c*/ 	.word	0x00000001
        /*0120*/ 	.word	0x00000001


	//----- nvinfo : EIATTR_CRS_STACK_SIZE
	.align		4
.L_2225:
        /*0124*/ 	.byte	0x04, 0x1e
        /*0126*/ 	.short	(.L_2227 - .L_2226)
.L_2226:
        /*0128*/ 	.word	0x00000000


	//----- nvinfo : EIATTR_CBANK_PARAM_SIZE
	.align		4
.L_2227:
        /*012c*/ 	.byte	0x03, 0x19
        /*012e*/ 	.short	0x0118


	//----- nvinfo : EIATTR_PARAM_CBANK
	.align		4
        /*0130*/ 	.byte	0x04, 0x0a
        /*0132*/ 	.short	(.L_2229 - .L_2228)
	.align		4
.L_2228:
        /*0134*/ 	.word	index@(.nv.constant0._Z25selective_scan_fwd_kernelI32Selective_Scan_fwd_kernel_traitsILi32ELi4ELi1ELb0ELb0ELb0ELb0EN3c108BFloat16ENS1_7complexIfEEEEv13SSMParamsBase)
        /*0138*/ 	.short	0x0210
        /*013a*/ 	.short	0x0118


	//----- nvinfo : EIATTR_SW_WAR
	.align		4
.L_2229:
        /*013c*/ 	.byte	0x04, 0x36
        /*013e*/ 	.short	(.L_2231 - .L_2230)
.L_2230:
        /*0140*/ 	.word	0x00000008
.L_2231:


//--------------------- .nv.info._Z25selective_scan_fwd_kernelI32Selective_Scan_fwd_kernel_traitsILi32ELi4ELi1ELb0ELb0ELb0ELb1EN3c108BFloat16ENS1_7complexIfEEEEv13SSMParamsBase --------------------------
	.section	.nv.info._Z25selective_scan_fwd_kernelI32Selective_Scan_fwd_kernel_traitsILi32ELi4ELi1ELb0ELb0ELb0ELb1EN3c108BFloat16ENS1_7complexIfEEEEv13SSMParamsBase,"",@"SHT_CUDA_INFO"
	.sectionflags	@""
	.align	4


	//----- nvinfo : EIATTR_CUDA_API_VERSION
	.align		4
        /*0000*/ 	.byte	0x04, 0x37
        /*0002*/ 	.short	(.L_2233 - .L_2232)
.L_2232:
        /*0004*/ 	.word	0x00000082


	//----- nvinfo : EIATTR_KPARAM_INFO
	.align		4
.L_2233:
        /*0008*/ 	.byte	0x04, 0x17
        /*000a*/ 	.short	(.L_2235 - .L_2234)
.L_2234:
        /*000c*/ 	.word	0x00000000
        /*0010*/ 	.short	0x0000
        /*0012*/ 	.short	0x0000
        /*0014*/ 	.byte	0x00, 0xf0, 0x61, 0x04


	//----- nvinfo : EIATTR_SPARSE_MMA_MASK
	.align		4
.L_2235:
        /*0018*/ 	.byte	0x03, 0x50
        /*001a*/ 	.short	0x0000


	//----- nvinfo : EIATTR_MAXREG_COUNT
	.align		4
        /*001c*/ 	.byte	0x03, 0x1b
        /*001e*/ 	.short	0x00ff


	//----- nvinfo : EIATTR_NUM_BARRIERS
	.align		4
        /*0020*/ 	.byte	0x02, 0x4c
        /*0022*/ 	.byte	0x01
	.zero		1


	//----- nvinfo : EIATTR_MERCURY_ISA_VERSION
	.align		4
        /*0024*/ 	.byte	0x03, 0x5f
        /*0026*/ 	.short	0x0101


	//----- nvinfo : EIATTR_COOP_GROUP_MASK_REGIDS
	.align		4
        /*0028*/ 	.byte	0x04, 0x29
        /*002a*/ 	.short	(.L_2237 - .L_2236)


	//   ....[0]....
.L_2236:
        /*002c*/ 	.word	0xffffffff


	//   ....[1]....
        /*0030*/ 	.word	0xffffffff


	//   ....[2]....
        /*0034*/ 	.word	0xffffffff


	//   ....[3]....
        /*0038*/ 	.word	0xffffffff


	//   ....[4]....
        /*003c*/ 	.word	0xffffffff


	//   ....[5]....
        /*0040*/ 	.word	0xffffffff


	//   ....[6]....
        /*0044*/ 	.word	0xffffffff


	//   ....[7]....
        /*0048*/ 	.word	0xffffffff


	//   ....[8]....
        /*004c*/ 	.word	0xffffffff


	//   ....[9]....
        /*0050*/ 	.word	0xffffffff


	//   ....[10]....
        /*0054*/ 	.word	0xffffffff


	//   ....[11]....
        /*0058*/ 	.word	0xffffffff


	//   ....[12]....
        /*005c*/ 	.word	0xffffffff


	//   ....[13]....
        /*0060*/ 	.word	0xffffffff


	//   ....[14]....
        /*0064*/ 	.word	0xffffffff


	//   ....[15]....
        /*0068*/ 	.word	0xffffffff


	//   ....[16]....
        /*006c*/ 	.word	0xffffffff


	//   ....[17]....
        /*0070*/ 	.word	0xffffffff


	//   ....[18]....
        /*0074*/ 	.word	0xffffffff


	//   ....[19]....
        /*0078*/ 	.word	0xffffffff


	//   ....[20]....
        /*007c*/ 	.word	0xffffffff


	//   ....[21]....
        /*0080*/ 	.word	0xffffffff


	//   ....[22]....
        /*0084*/ 	.word	0xffffffff


	//   ....[23]....
        /*0088*/ 	.word	0xffffffff


	//   ....[24]....
        /*008c*/ 	.word	0xffffffff


	//   ....[25]....
        /*0090*/ 	.word	0xffffffff


	//   ....[26]....
        /*0094*/ 	.word	0xffffffff


	//   ....[27]....
        /*0098*/ 	.word	0xffffffff


	//   ....[28]....
        /*009c*/ 	.word	0xffffffff


	//----- nvinfo : EIATTR_COOP_GROUP_INSTR_OFFSETS
	.align		4
.L_2237:
        /*00a0*/ 	.byte	0x04, 0x28
        /*00a2*/ 	.short	(.L_2239 - .L_2238)


	//   ....[0]....
.L_2238:
        /*00a4*/ 	.word	0x00000600


	//   ....[1]....
        /*00a8*/ 	.word	0x000007a0


	//   ....[2]....
        /*00ac*/ 	.word	0x00001a60


	//   ....[3]....
        /*00b0*/ 	.word	0x00001a90


	//   ....[4]....
        /*00b4*/ 	.word	0x00001ad0


	//   ....[5]....
        /*00b8*/ 	.word	0x00001ae0


	//   ....[6]....
        /*00bc*/ 	.word	0x00001b60


	//   ....[7]....
        /*00c0*/ 	.word	0x00001b90


	//   ....[8]....
        /*00c4*/ 	.word	0x00001bd0


	//   ....[9]....
        /*00c8*/ 	.word	0x00001be0


	//   ....[10]....
        /*00cc*/ 	.word	0x00001c70


	//   ....[11]....
        /*00d0*/ 	.word	0x00001ca0


	//   ....[12]....
        /*00d4*/ 	.word	0x00001cc0


	//   ....[13]....
        /*00d8*/ 	.word	0x00001ce0


	//   ....[14]....
        /*00dc*/ 	.word	0x00001d80


	//   ....[15]....
        /*00e0*/ 	.word	0x00001da0


	//   ....[16]....
        /*00e4*/ 	.word	0x00001dd0


	//   ....[17]....
        /*00e8*/ 	.word	0x00001de0


	//   ....[18]....
        /*00ec*/ 	.word	0x00001e90


	//   ....[19]....
        /*00f0*/ 	.word	0x00001ec0


	//   ....[20]....
        /*00f4*/ 	.word	0x00001f00


	//   ....[21]....
        /*00f8*/ 	.word	0x00001f10


	//   ....[22]....
        /*00fc*/ 	.word	0x00001fc0


	//   ....[23]....
        /*0100*/ 	.word	0x00001ff0


	//   ....[24]....
        /*0104*/ 	.word	0x00002040


	//   ....[25]....
        /*0108*/ 	.word	0x00002050


	//   ....[26]....
        /*010c*/ 	.word	0x00002610


	//   ....[27]....
        /*0110*/ 	.word	0x00002be0


	//   ....[28]....
        /*0114*/ 	.word	0x00002e30


	//----- nvinfo : EIATTR_EXIT_INSTR_OFFSETS
	.align		4
.L_2239:
        /*0118*/ 	.byte	0x04, 0x1c
        /*011a*/ 	.short	(.L_2241 - .L_2240)


	//   ....[0]....
.L_2240:
        /*011c*/ 	.word	0x00000150


	//   ....[1]....
        /*0120*/ 	.word	0x00003180


	//----- nvinfo : EIATTR_MAX_THREADS
	.align		4
.L_2241:
        /*0124*/ 	.byte	0x04, 0x05
        /*0126*/ 	.short	(.L_2243 - .L_2242)
.L_2242:
        /*0128*/ 	.word	0x00000020
        /*012c*/ 	.word	0x00000001
        /*0130*/ 	.word	0x00000001


	//----- nvinfo : EIATTR_CRS_STACK_SIZE
	.align		4
.L_2243:
        /*0134*/ 	.byte	0x04, 0x1e
        /*0136*/ 	.short	(.L_2245 - .L_2244)
.L_2244:
        /*0138*/ 	.word	0x00000000


	//----- nvinfo : EIATTR_CBANK_PARAM_SIZE
	.align		4
.L_2245:
        /*013c*/ 	.byte	0x03, 0x19
        /*013e*/ 	.short	0x0118


	//----- nvinfo : EIATTR_PARAM_CBANK
	.align		4
        /*0140*/ 	.byte	0x04, 0x0a
        /*0142*/ 	.short	(.L_2247 - .L_2246)
	.align		4
.L_2246:
        /*0144*/ 	.word	index@(.nv.constant0._Z25selective_scan_fwd_kernelI32Selective_Scan_fwd_kernel_traitsILi32ELi4ELi1ELb0ELb0ELb0ELb1EN3c108BFloat16ENS1_7complexIfEEEEv13SSMParamsBase)
        /*0148*/ 	.short	0x0210
        /*014a*/ 	.short	0x0118


	//----- nvinfo : EIATTR_SW_WAR
	.align		4
.L_2247:
        /*014c*/ 	.byte	0x04, 0x36
        /*014e*/ 	.short	(.L_2249 - .L_2248)
.L_2248:
        /*0150*/ 	.word	0x00000008
.L_2249:


//--------------------- .nv.info._Z25selective_scan_fwd_kernelI32Selective_Scan_fwd_kernel_traitsILi32ELi4ELi1ELb0ELb0ELb1ELb0EN3c108BFloat16ENS1_7complexIfEEEEv13SSMParamsBase --------------------------
	.section	.nv.info._Z25selective_scan_fwd_kernelI32Selective_Scan_fwd_kernel_traitsILi32ELi4ELi1ELb0ELb0ELb1ELb0EN3c108BFloat16ENS1_7complexIfEEEEv13SSMParamsBase,"",@"SHT_CUDA_INFO"
	.sectionflags	@""
	.align	4


	//----- nvinfo : EIATTR_CUDA_API_VERSION
	.align		4
        /*0000*/ 	.byte	0x04, 0x37
        /*0002*/ 	.short	(.L_2251 - .L_2250)
.L_2250:
        /*0004*/ 	.word	0x00000082


	//----- nvinfo : EIATTR_KPARAM_INFO
	.align		4
.L_2251:
        /*0008*/ 	.byte	0x04, 0x17
        /*000a*/ 	.short	(.L_2253 - .L_2252)
.L_2252:
        /*000c*/ 	.word	0x00000000
        /*0010*/ 	.short	0x0000
        /*0012*/ 	.short	0x0000
        /*0014*/ 	.byte	0x00, 0xf0, 0x61, 0x04


	//----- nvinfo : EIATTR_SPARSE_MMA_MASK
	.align		4
.L_2253:
        /*0018*/ 	.byte	0x03, 0x50
        /*001a*/ 	.short	0x0000


	//----- nvinfo : EIATTR_MAXREG_COUNT
	.align		4
        /*001c*/ 	.byte	0x03, 0x1b
        /*001e*/ 	.short	0x00ff


	//----- nvinfo : EIATTR_NUM_BARRIERS
	.align		4
        /*0020*/ 	.byte	0x02, 0x4c
        /*0022*/ 	.byte	0x01
	.zero		1


	//----- nvinfo : EIATTR_MERCURY_ISA_VERSION
	.align		4
        /*0024*/ 	.byte	0x03, 0x5f
        /*0026*/ 	.short	0x0101


	//----- nvinfo : EIATTR_COOP_GROUP_MASK_REGIDS
	.align		4
        /*0028*/ 	.byte	0x04, 0x29
        /*002a*/ 	.short	(.L_2255 - .L_2254)


	//   ....[0]....
.L_2254:
        /*002c*/ 	.word	0xffffffff


	//   ....[1]....
        /*0030*/ 	.word	0xffffffff


	//   ....[2]....
        /*0034*/ 	.word	0xffffffff


	//   ....[3]....
        /*0038*/ 	.word	0xffffffff


	//   ....[4]....
        /*003c*/ 	.word	0xffffffff


	//   ....[5]....
        /*0040*/ 	.word	0xffffffff


	//   ....[6]....
        /*0044*/ 	.word	0xffffffff


	//   ....[7]....
        /*0048*/ 	.word	0xffffffff


	//   ....[8]....
        /*004c*/ 	.word	0xffffffff


	//   ....[9]....
        /*0050*/ 	.word	0xffffffff


	//   ....[10]....
        /*0054*/ 	.word	0xffffffff


	//   ....[11]....
        /*0058*/ 	.word	0xffffffff


	//   ....[12]....
        /*005c*/ 	.word	0xffffffff


	//   ....[13]....
        /*0060*/ 	.word	0xffffffff


	//   ....[14]....
        /*0064*/ 	.word	0xffffffff


	//   ....[15]....
        /*0068*/ 	.word	0xffffffff


	//   ....[16]....
        /*006c*/ 	.word	0xffffffff


	//   ....[17]....
        /*0070*/ 	.word	0xffffffff


	//   ....[18]....
        /*0074*/ 	.word	0xffffffff


	//   ....[19]....
        /*0078*/ 	.word	0xffffffff


	//   ....[20]....
        /*007c*/ 	.word	0xffffffff


	//   ....[21]....
        /*0080*/ 	.word	0xffffffff


	//   ....[22]....
        /*0084*/ 	.word	0xffffffff


	//   ....[23]....
        /*0088*/ 	.word	0xffffffff


	//   ....[24]....
        /*008c*/ 	.word	0xffffffff


	//   ....[25]....
        /*0090*/ 	.word	0xffffffff


	//   ....[26]....
        /*0094*/ 	.word	0xffffffff


	//   ....[27]....
        /*0098*/ 	.word	0xffffffff


	//----- nvinfo : EIATTR_COOP_GROUP_INSTR_OFFSETS
	.align		4
.L_2255:
        /*009c*/ 	.byte	0x04, 0x28
        /*009e*/ 	.short	(.L_2257 - .L_2256)


	//   ....[0]....
.L_2256:
        /*00a0*/ 	.word	0x00000940


	//   ....[1]....
        /*00a4*/ 	.word	0x00000a10


	//   ....[2]....
        /*00a8*/ 	.word	0x00001da0


	//   ....[3]....
        /*00ac*/ 	.word	0x00001db0


	//   ....[4]....
        /*00b0*/ 	.word	0x00001dc0


	//   ....[5]....
        /*00b4*/ 	.word	0x00001dd0


	//   ....[6]....
        /*00b8*/ 	.word	0x00001e70


	//   ....[7]....
        /*00bc*/ 	.word	0x00001ea0


	//   ....[8]....
        /*00c0*/ 	.word	0x00001ec0


	//   ....[9]....
        /*00c4*/ 	.word	0x00001ed0


	//   ....[10]....
        /*00c8*/ 	.word	0x00001f90


	//   ....[11]....
        /*00cc*/ 	.word	0x00001fb0


	//   ....[12]....
        /*00d0*/ 	.word	0x00001fc0


	//   ....[13]....
        /*00d4*/ 	.word	0x00001fd0


	//   ....[14]....
        /*00d8*/ 	.word	0x00002090


	//   ....[15]....
        /*00dc*/ 	.word	0x000020b0


	//   ....[16]....
        /*00e0*/ 	.word	0x000020c0


	//   ....[17]....
        /*00e4*/ 	.word	0x000020d0


	//   ....[18]....
        /*00e8*/ 	.word	0x00002190


	//   ....[19]....
        /*00ec*/ 	.word	0x000021b0


	//   ....[20]....
        /*00f0*/ 	.word	0x000021c0


	//   ....[21]....
        /*00f4*/ 	.word	0x000021d0


	//   ....[22]....
        /*00f8*/ 	.word	0x000025e0


	//   ....[23]....
        /*00fc*/ 	.word	0x00002740


	//   ....[24]....
        /*0100*/ 	.word	0x00002750


	//   ....[25]....
        /*0104*/ 	.word	0x00002760


	//   ....[26]....
        /*0108*/ 	.word	0x00002770


	//   ....[27]....
        /*010c*/ 	.word	0x00002e60


	//----- nvinfo : EIATTR_EXIT_INSTR_OFFSETS
	.align		4
.L_2257:
        /*0110*/ 	.byte	0x04, 0x1c
        /*0112*/ 	.short	(.L_2259 - .L_2258)


	//   ....[0]....
.L_2258:
        /*0114*/ 	.word	0x000002c0


	//   ....[1]....
        /*0118*/ 	.word	0x00003250


	//----- nvinfo : EIATTR_MAX_THREADS
	.align		4
.L_2259:
        /*011c*/ 	.byte	0x04, 0x05
        /*011e*/ 	.short	(.L_2261 - .L_2260)
.L_2260:
        /*0120*/ 	.word	0x00000020
        /*0124*/ 	.word	0x00000001
        /*0128*/ 	.word	0x00000001


	//----- nvinfo : EIATTR_CRS_STACK_SIZE
	.align		4
.L_2261:
        /*012c*/ 	.byte	0x04, 0x1e
        /*012e*/ 	.short	(.L_2263 - .L_2262)
.L_2262:
        /*0130*/ 	.word	0x00000000


	//----- nvinfo : EIATTR_CBANK_PARAM_SIZE
	.align		4
.L_2263:
        /*0134*/ 	.byte	0x03, 0x19
        /*0136*/ 	.short	0x0118


	//----- nvinfo : EIATTR_PARAM_CBANK
	.align		4
        /*0138*/ 	.byte	0x04, 0x0a
        /*013a*/ 	.short	(.L_2265 - .L_2264)
	.align		4
.L_2264:
        /*013c*/ 	.word	index@(.nv.constant0._Z25selective_scan_fwd_kernelI32Selective_Scan_fwd_kernel_traitsILi32ELi4ELi1ELb0ELb0ELb1ELb0EN3c108BFloat16ENS1_7complexIfEEEEv13SSMParamsBase)
        /*0140*/ 	.short	0x0210
        /*0142*/ 	.short	0x0118


	//----- nvinfo : EIATTR_SW_WAR
	.align		4
.L_2265:
        /*0144*/ 	.byte	0x04, 0x36
        /*0146*/ 	.short	(.L_2267 - .L_2266)
.L_2266:
        /*0148*/ 	.word	0x00000008
.L_2267:


//--------------------- .nv.info._Z25selective_scan_fwd_kernelI32Selective_Scan_fwd_kernel_traitsILi32ELi4ELi1ELb0ELb0ELb1ELb1EN3c108BFloat16ENS1_7complexIfEEEEv13SSMParamsBase --------------------------
	.section	.nv.info._Z25selective_scan_fwd_kernelI32Selective_Scan_fwd_kernel_traitsILi32ELi4ELi1ELb0ELb0ELb1ELb1EN3c108BFloat16ENS1_7complexIfEEEEv13SSMParamsBase,"",@"SHT_CUDA_INFO"
	.sectionflags	@""
	.align	4


	//----- nvinfo : EIATTR_CUDA_API_VERSION
	.align		4
        /*0000*/ 	.byte	0x04, 0x37
        /*0002*/ 	.short	(.L_2269 - .L_2268)
.L_2268:
        /*0004*/ 	.word	0x00000082


	//----- nvinfo : EIATTR_KPARAM_INFO
	.align		4
.L_2269:
        /*0008*/ 	.byte	0x04, 0x17
        /*000a*/ 	.short	(.L_2271 - .L_2270)
.L_2270:
        /*000c*/ 	.word	0x00000000
        /*0010*/ 	.short	0x0000
        /*0012*/ 	.short	0x0000
        /*0014*/ 	.byte	0x00, 0xf0, 0x61, 0x04


	//----- nvinfo : EIATTR_SPARSE_MMA_MASK
	.align		4
.L_2271:
        /*0018*/ 	.byte	0x03, 0x50
        /*001a*/ 	.short	0x0000


	//----- nvinfo : EIATTR_MAXREG_COUNT
	.align		4
        /*001c*/ 	.byte	0x03, 0x1b
        /*001e*/ 	.short	0x00ff


	//----- nvinfo : EIATTR_NUM_BARRIERS
	.align		4
        /*0020*/ 	.byte	0x02, 0x4c
        /*0022*/ 	.byte	0x01
	.zero		1


	//----- nvinfo : EIATTR_MERCURY_ISA_VERSION
	.align		4
        /*0024*/ 	.byte	0x03, 0x5f
        /*0026*/ 	.short	0x0101


	//----- nvinfo : EIATTR_COOP_GROUP_MASK_REGIDS
	.align		4
        /*0028*/ 	.byte	0x04, 0x29
        /*002a*/ 	.short	(.L_2273 - .L_2272)


	//   ....[0]....
.L_2272:
        /*002c*/ 	.word	0xffffffff


	//   ....[1]....
        /*0030*/ 	.word	0xffffffff


	//   ....[2]....
        /*0034*/ 	.word	0xffffffff


	//   ....[3]....
        /*0038*/ 	.word	0xffffffff


	//   ....[4]....
        /*003c*/ 	.word	0xffffffff


	//   ....[5]....
        /*0040*/ 	.word	0xffffffff


	//   ....[6]....
        /*0044*/ 	.word	0xffffffff


	//   ....[7]....
        /*0048*/ 	.word	0xffffffff


	//   ....[8]....
        /*004c*/ 	.word	0xffffffff


	//   ....[9]....
        /*0050*/ 	.word	0xffffffff


	//   ....[10]....
        /*0054*/ 	.word	0xffffffff


	//   ....[11]....
        /*0058*/ 	.word	0xffffffff


	//   ....[12]....
        /*005c*/ 	.word	0xffffffff


	//   ....[13]....
        /*0060*/ 	.word	0xffffffff


	//   ....[14]....
        /*0064*/ 	.word	0xffffffff


	//   ....[15]....
        /*0068*/ 	.word	0xffffffff


	//   ....[16]....
        /*006c*/ 	.word	0xffffffff


	//   ....[17]....
        /*0070*/ 	.word	0xffffffff


	//   ....[18]....
        /*0074*/ 	.word	0xffffffff


	//   ....[19]....
        /*0078*/ 	.word	0xffffffff


	//   ....[20]....
        /*007c*/ 	.word	0xffffffff


	//   ....[21]....
        /*0080*/ 	.word	0xffffffff


	//   ....[22]....
        /*0084*/ 	.word	0xffffffff


	//   ....[23]....
        /*0088*/ 	.word	0xffffffff


	//   ....[24]....
        /*008c*/ 	.word	0xffffffff


	//   ....[25]....
        /*0090*/ 	.word	0xffffffff


	//   ....[26]....
        /*0094*/ 	.word	0xffffffff


	//   ....[27]....
        /*0098*/ 	.word	0xffffffff


	//   ....[28]....
        /*009c*/ 	.word	0xffffffff


	//   ....[29]....
        /*00a0*/ 	.word	0xffffffff


	//----- nvinfo : EIATTR_COOP_GROUP_INSTR_OFFSETS
	.align		4
.L_2273:
        /*00a4*/ 	.byte	0x04, 0x28
        /*00a6*/ 	.short	(.L_2275 - .L_2274)


	//   ....[0]....
.L_2274:
        /*00a8*/ 	.word	0x00000900


	//   ....[1]....
        /*00ac*/ 	.word	0x000009e0


	//   ....[2]....
        /*00b0*/ 	.word	0x00001d80


	//   ....[3]....
        /*00b4*/ 	.word	0x00001da0


	//   ....[4]....
        /*00b8*/ 	.word	0x00001db0


	//   ....[5]....
        /*00bc*/ 	.word	0x00001dc0


	//   ....[6]....
        /*00c0*/ 	.word	0x00001e80


	//   ....[7]....
        /*00c4*/ 	.word	0x00001ea0


	//   ....[8]....
        /*00c8*/ 	.word	0x00001eb0


	//   ....[9]....
        /*00cc*/ 	.word	0x00001ec0


	//   ....[10]....
        /*00d0*/ 	.word	0x00001f90


	//   ....[11]....
        /*00d4*/ 	.word	0x00001fa0


	//   ....[12]....
        /*00d8*/ 	.word	0x00001fb0


	//   ....[13]....
        /*00dc*/ 	.word	0x00001fc0


	//   ....[14]....
        /*00e0*/ 	.word	0x00002090


	//   ....[15]....
        /*00e4*/ 	.word	0x000020a0


	//   ....[16]....
        /*00e8*/ 	.word	0x000020b0


	//   ....[17]....
        /*00ec*/ 	.word	0x000020c0


	//   ....[18]....
        /*00f0*/ 	.word	0x00002190


	//   ....[19]....
        /*00f4*/ 	.word	0x000021a0


	//   ....[20]....
        /*00f8*/ 	.word	0x000021b0


	//   ....[21]....
        /*00fc*/ 	.word	0x000021c0


	//   ....[22]....
        /*0100*/ 	.word	0x000025f0


	//   ....[23]....
        /*0104*/ 	.word	0x00002740


	//   ....[24]....
        /*0108*/ 	.word	0x00002750


	//   ....[25]....
        /*010c*/ 	.word	0x00002760


	//   ....[26]....
        /*0110*/ 	.word	0x00002770


	//   ....[27]....
        /*0114*/ 	.word	0x00002ef0


	//   ....[28]....
        /*0118*/ 	.word	0x000034f0


	//   ....[29]....
        /*011c*/ 	.word	0x00003730


	//----- nvinfo : EIATTR_EXIT_INSTR_OFFSETS
	.align		4
.L_2275:
        /*0120*/ 	.byte	0x04, 0x1c
        /*0122*/ 	.short	(.L_2277 - .L_2276)


	//   ....[0]....
.L_2276:
        /*0124*/ 	.word	0x00000280


	//   ....[1]....
        /*0128*/ 	.word	0x00003ab0


	//----- nvinfo : EIATTR_MAX_THREADS
	.align		4
.L_2277:
        /*012c*/ 	.byte	0x04, 0x05
        /*012e*/ 	.short	(.L_2279 - .L_2278)
.L_2278:
        /*0130*/ 	.word	0x00000020
        /*0134*/ 	.word	0x00000001
        /*0138*/ 	.word	0x00000001


	//----- nvinfo : EIATTR_CRS_STACK_SIZE
	.align		4
.L_2279:
        /*013c*/ 	.byte	0x04, 0x1e
        /*013e*/ 	.short	(.L_2281 - .L_2280)
.L_2280:
        /*0140*/ 	.word	0x00000000


	//----- nvinfo : EIATTR_CBANK_PARAM_SIZE
	.align		4
.L_2281:
        /*0144*/ 	.byte	0x03, 0x19
        /*0146*/ 	.short	0x0118


	//----- nvinfo : EIATTR_PARAM_CBANK
	.align		4
        /*0148*/ 	.byte	0x04, 0x0a
        /*014a*/ 	.short	(.L_2283 - .L_2282)
	.align		4
.L_2282:
        /*014c*/ 	.word	index@(.nv.constant0._Z25selective_scan_fwd_kernelI32Selective_Scan_fwd_kernel_traitsILi32ELi4ELi1ELb0ELb0ELb1ELb1EN3c108BFloat16ENS1_7complexIfEEEEv13SSMParamsBase)
        /*0150*/ 	.short	0x0210
        /*0152*/ 	.short	0x0118


	//----- nvinfo : EIATTR_SW_WAR
	.align		4
.L_2283:
        /*0154*/ 	.byte	0x04, 0x36
        /*0156*/ 	.short	(.L_2285 - .L_2284)
.L_2284:
        /*0158*/ 	.word	0x00000008
.L_2285:


//--------------------- .nv.info._Z25selective_scan_fwd_kernelI32Selective_Scan_fwd_kernel_traitsILi32ELi4ELi1ELb0ELb1ELb0ELb0EN3c108BFloat16ENS1_7complexIfEEEEv13SSMParamsBase --------------------------
	.section	.nv.info._Z25selective_scan_fwd_kernelI32Selective_Scan_fwd_kernel_traitsILi32ELi4ELi1ELb0ELb1ELb0ELb0EN3c108BFloat16ENS1_7complexIfEEEEv13SSMParamsBase,"",@"SHT_CUDA_INFO"
	.sectionflags	@""
	.align	4


	//----- nvinfo : EIATTR_CUDA_API_VERSION
	.align		4
        /*0000*/ 	.byte	0x04, 0x37
        /*0002*/ 	.short	(.L_2287 - .L_2286)
.L_2286:
        /*0004*/ 	.word	0x00000082


	//----- nvinfo : EIATTR_KPARAM_INFO
	.align		4
.L_2287:
        /*0008*/ 	.byte	0x04, 0x17
        /*000a*/ 	.short	(.L_2289 - .L_2288)
.L_2288:
        /*000c*/ 	.word	0x00000000
        /*0010*/ 	.short	0x0000
        /*0012*/ 	.short	0x0000
        /*0014*/ 	.byte	0x00, 0xf0, 0x61, 0x04


	//----- nvinfo : EIATTR_SPARSE_MMA_MASK
	.align		4
.L_2289:
        /*0018*/ 	.byte	0x03, 0x50
        /*001a*/ 	.short	0x0000


	//----- nvinfo : EIATTR_MAXREG_COUNT
	.align		4
        /*001c*/ 	.byte	0x03, 0x1b
        /*001e*/ 	.short	0x00ff


	//----- nvinfo : EIATTR_NUM_BARRIERS
	.align		4
        /*0020*/ 	.byte	0x02, 0x4c
        /*0022*/ 	.byte	0x01
	.zero		1


	//----- nvinfo : EIATTR_MERCURY_ISA_VERSION
	.align		4
        /*0024*/ 	.byte	0x03, 0x5f
        /*0026*/ 	.short	0x0101


	//----- nvinfo : EIATTR_COOP_GROUP_MASK_REGIDS
	.align		4
        /*0028*/ 	.byte	0x04, 0x29
        /*002a*/ 	.short	(.L_2291 - .L_2290)


	//   ....[0]....
.L_2290:
        /*002c*/ 	.word	0xffffffff


	//   ....[1]....
        /*0030*/ 	.word	0xffffffff


	//   ....[2]....
        /*0034*/ 	.word	0xffffffff


	//   ....[3]....
        /*0038*/ 	.word	0xffffffff


	//   ....[4]....
        /*003c*/ 	.word	0xffffffff


	//   ....[5]....
        /*0040*/ 	.word	0xffffffff


	//   ....[6]....
        /*0044*/ 	.word	0xffffffff


	//   ....[7]....
        /*0048*/ 	.word	0xffffffff


	//   ....[8]....
        /*004c*/ 	.word	0xffffffff


	//   ....[9]....
        /*0050*/ 	.word	0xffffffff


	//   ....[10]....
        /*0054*/ 	.word	0xffffffff


	//   ....[11]....
        /*0058*/ 	.word	0xffffffff


	//   ....[12]....
        /*005c*/ 	.word	0xffffffff


	//   ....[13]....
        /*0060*/ 	.word	0xffffffff


	//   ....[14]....
        /*0064*/ 	.word	0xffffffff


	//   ....[15]....
        /*0068*/ 	.word	0xffffffff


	//   ....[16]....
        /*006c*/ 	.word	0xffffffff


	//   ....[17]....
        /*0070*/ 	.word	0xffffffff


	//   ....[18]....
        /*0074*/ 	.word	0xffffffff


	//   ....[19]....
        /*0078*/ 	.word	0xffffffff


	//   ....[20]....
        /*007c*/ 	.word	0xffffffff


	//   ....[21]....
        /*0080*/ 	.word	0xffffffff


	//   ....[22]....
        /*0084*/ 	.word	0xffffffff


	//   ....[23]....
        /*0088*/ 	.word	0xffffffff


	//   ....[24]....
        /*008c*/ 	.word	0xffffffff


	//   ....[25]....
        /*0090*/ 	.word	0xffffffff


	//   ....[26]....
        /*0094*/ 	.word	0xffffffff


	//   ....[27]....
        /*0098*/ 	.word	0xffffffff


	//----- nvinfo : EIATTR_COOP_GROUP_INSTR_OFFSETS
	.align		4
.L_2291:
        /*009c*/ 	.byte	0x04, 0x28
        /*009e*/ 	.short	(.L_2293 - .L_2292)


	//   ....[0]....
.L_2292:
        /*00a0*/ 	.word	0x00000a20


	//   ....[1]....
        /*00a4*/ 	.word	0x00000b10


	//   ....[2]....
        /*00a8*/ 	.word	0x00001c60


	//   ....[3]....
        /*00ac*/ 	.word	0x00002350


	//   ....[4]....
        /*00b0*/ 	.word	0x00002360


	//   ....[5]....
        /*00b4*/ 	.word	0x00002370


	//   ....[6]....
        /*00b8*/ 	.word	0x00002380


	//   ....[7]....
        /*00bc*/ 	.word	0x00002450


	//   ....[8]....
        /*00c0*/ 	.word	0x00002460


	//   ....[9]....
        /*00c4*/ 	.word	0x00002470


	//   ....[10]....
        /*00c8*/ 	.word	0x00002480


	//   ....[11]....
        /*00cc*/ 	.word	0x00002550


	//   ....[12]....
        /*00d0*/ 	.word	0x00002560


	//   ....[13]....
        /*00d4*/ 	.word	0x00002570


	//   ....[14]....
        /*00d8*/ 	.word	0x00002580


	//   ....[15]....
        /*00dc*/ 	.word	0x00002650


	//   ....[16]....
        /*00e0*/ 	.word	0x00002660


	//   ....[17]....
        /*00e4*/ 	.word	0x00002670


	//   ....[18]....
        /*00e8*/ 	.word	0x00002680


	//   ....[19]....
        /*00ec*/ 	.word	0x00002750


	//   ....[20]....
        /*00f0*/ 	.word	0x00002760


	//   ....[21]....
        /*00f4*/ 	.word	0x00002770


	//   ....[22]....
        /*00f8*/ 	.word	0x00002780


	//   ....[23]....
        /*00fc*/ 	.word	0x000028f0


	//   ....[24]....
        /*0100*/ 	.word	0x00002900


	//   ....[25]....
        /*0104*/ 	.word	0x00002910


	//   ....[26]....
        /*0108*/ 	.word	0x00002920


	//   ....[27]....
        /*010c*/ 	.word	0x00002e90


	//----- nvinfo : EIATTR_EXIT_INSTR_OFFSETS
	.align		4
.L_2293:
        /*0110*/ 	.byte	0x04, 0x1c
        /*0112*/ 	.short	(.L_2295 - .L_2294)


	//   ....[0]....
.L_2294:
        /*0114*/ 	.word	0x000002b0


	//   ....[1]....
        /*0118*/ 	.word	0x00003280


	//----- nvinfo : EIATTR_MAX_THREADS
	.align		4
.L_2295:
        /*011c*/ 	.byte	0x04, 0x05
        /*011e*/ 	.short	(.L_2297 - .L_2296)
.L_2296:
        /*0120*/ 	.word	0x00000020
        /*0124*/ 	.word	0x00000001
        /*0128*/ 	.word	0x00000001


	//----- nvinfo : EIATTR_CRS_STACK_SIZE
	.align		4
.L_2297:
        /*012c*/ 	.byte	0x04, 0x1e
        /*012e*/ 	.short	(.L_2299 - .L_2298)
.L_2298:
        /*0130*/ 	.word	0x00000000


	//----- nvinfo : EIATTR_CBANK_PARAM_SIZE
	.align		4
.L_2299:
        /*0134*/ 	.byte	0x03, 0x19
        /*0136*/ 	.short	0x0118


	//----- nvinfo : EIATTR_PARAM_CBANK
	.align		4
        /*0138*/ 	.byte	0x04, 0x0a
        /*013a*/ 	.short	(.L_2301 - .L_2300)
	.align		4
.L_2300:
        /*013c*/ 	.word	index@(.nv.constant0._Z25selective_scan_fwd_kernelI32Selective_Scan_fwd_kernel_traitsILi32ELi4ELi1ELb0ELb1ELb0ELb0EN3c108BFloat16ENS1_7complexIfEEEEv13SSMParamsBase)
        /*0140*/ 	.short	0x0210
        /*0142*/ 	.short	0x0118


	//----- nvinfo : EIATTR_SW_WAR
	.align		4
.L_2301:
        /*0144*/ 	.byte	0x04, 0x36
        /*0146*/ 	.short	(.L_2303 - .L_2302)
.L_2302:
        /*0148*/ 	.word	0x00000008
.L_2303:


//--------------------- .nv.info._Z25selective_scan_fwd_kernelI32Selective_Scan_fwd_kernel_traitsILi32ELi4ELi1ELb0ELb1ELb0ELb1EN3c108BFloat16ENS1_7complexIfEEEEv13SSMParamsBase --------------------------
	.section	.nv.info._Z25selective_scan_fwd_kernelI32Selective_Scan_fwd_kernel_traitsILi32ELi4ELi1ELb0ELb1ELb0ELb1EN3c108BFloat16ENS1_7complexIfEEEEv13SSMParamsBase,"",@"SHT_CUDA_INFO"
	.sectionflags	@""
	.align	4


	//----- nvinfo : EIATTR_CUDA_API_VERSION
	.align		4
        /*0000*/ 	.byte	0x04, 0x37
        /*0002*/ 	.short	(.L_2305 - .L_2304)
.L_2304:
        /*0004*/ 	.word	0x00000082


	//----- nvinfo : EIATTR_KPARAM_INFO
	.align		4
.L_2305:
        /*0008*/ 	.byte	0x04, 0x17
        /*000a*/ 	.short	(.L_2307 - .L_2306)
.L_2306:
        /*000c*/ 	.word	0x00000000
        /*0010*/ 	.short	0x0000
        /*0012*/ 	.short	0x0000
        /*0014*/ 	.byte	0x00, 0xf0, 0x61, 0x04


	//----- nvinfo : EIATTR_SPARSE_MMA_MASK
	.align		4
.L_2307:
        /*0018*/ 	.byte	0x03, 0x50
        /*001a*/ 	.short	0x0000


	//----- nvinfo : EIATTR_MAXREG_COUNT
	.align		4
        /*001c*/ 	.byte	0x03, 0x1b
        /*001e*/ 	.short	0x00ff


	//----- nvinfo : EIATTR_NUM_BARRIERS
	.align		4
        /*0020*/ 	.byte	0x02, 0x4c
        /*0022*/ 	.byte	0x01
	.zero		1


	//----- nvinfo : EIATTR_MERCURY_ISA_VERSION
	.align		4
        /*0024*/ 	.byte	0x03, 0x5f
        /*0026*/ 	.short	0x0101


	//----- nvinfo : EIATTR_COOP_GROUP_MASK_REGIDS
	.align		4
        /*0028*/ 	.byte	0x04, 0x29
        /*002a*/ 	.short	(.L_2309 - .L_2308)


	//   ....[0]....
.L_2308:
        /*002c*/ 	.word	0xffffffff


	//   ....[1]....
        /*0030*/ 	.word	0xffffffff


	//   ....[2]....
        /*0034*/ 	.word	0xffffffff


	//   ....[3]....
        /*0038*/ 	.word	0xffffffff


	//   ....[4]....
        /*003c*/ 	.word	0xffffffff


	//   ....[5]....
        /*0040*/ 	.word	0xffffffff


	//   ....[6]....
        /*0044*/ 	.word	0xffffffff


	//   ....[7]....
        /*0048*/ 	.word	0xffffffff


	//   ....[8]....
        /*004c*/ 	.word	0xffffffff


	//   ....[9]....
        /*0050*/ 	.word	0xffffffff


	//   ....[10]....
        /*0054*/ 	.word	0xffffffff


	//   ....[11]....
        /*0058*/ 	.word	0xffffffff


	//   ....[12]....
        /*005c*/ 	.word	0xffffffff


	//   ....[13]....
        /*0060*/ 	.word	0xffffffff


	//   ....[14]....
        /*0064*/ 	.word	0xffffffff


	//   ....[15]....
        /*0068*/ 	.word	0xffffffff


	//   ....[16]....
        /*006c*/ 	.word	0xffffffff


	//   ....[17]....
        /*0070*/ 	.word	0xffffffff


	//   ....[18]....
        /*0074*/ 	.word	0xffffffff


	//   ....[19]....
        /*0078*/ 	.word	0xffffffff


	//   ....[20]....
        /*007c*/ 	.word	0xffffffff


	//   ....[21]....
        /*0080*/ 	.word	0xffffffff


	//   ....[22]....
        /*0084*/ 	.word	0xffffffff


	//   ....[23]....
        /*0088*/ 	.word	0xffffffff


	//   ....[24]....
        /*008c*/ 	.word	0xffffffff


	//   ....[25]....
        /*0090*/ 	.word	0xffffffff


	//   ....[26]....
        /*0094*/ 	.word	0xffffffff


	//   ....[27]....
        /*0098*/ 	.word	0xffffffff


	//   ....[28]....
        /*009c*/ 	.word	0xffffffff


	//   ....[29]....
        /*00a0*/ 	.word	0xffffffff


	//----- nvinfo : EIATTR_COOP_GROUP_INSTR_OFFSETS
	.align		4
.L_2309:
        /*00a4*/ 	.byte	0x04, 0x28
        /*00a6*/ 	.short	(.L_2311 - .L_2310)


	//   ....[0]....
.L_2310:
        /*00a8*/ 	.word	0x00000950


	//   ....[1]....
        /*00ac*/ 	.word	0x00000a20


	//   ....[2]....
        /*00b0*/ 	.word	0x00001be0


	//   ....[3]....
        /*00b4*/ 	.word	0x000022f0


	//   ....[4]....
        /*00b8*/ 	.word	0x00002300


	//   ....[5]....
        /*00bc*/ 	.word	0x00002310


	//   ....[6]....
        /*00c0*/ 	.word	0x00002320


	//   ....[7]....
        /*00c4*/ 	.word	0x000023f0


	//   ....[8]....
        /*00c8*/ 	.word	0x00002400


	//   ....[9]....
        /*00cc*/ 	.word	0x00002410


	//   ....[10]....
        /*00d0*/ 	.word	0x00002420


	//   ....[11]....
        /*00d4*/ 	.word	0x000024f0


	//   ....[12]....
        /*00d8*/ 	.word	0x00002500


	//   ....[13]....
        /*00dc*/ 	.word	0x00002510


	//   ....[14]....
        /*00e0*/ 	.word	0x00002520


	//   ....[15]....
        /*00e4*/ 	.word	0x000025f0


	//   ....[16]....
        /*00e8*/ 	.word	0x00002600


	//   ....[17]....
        /*00ec*/ 	.word	0x00002610


	//   ....[18]....
        /*00f0*/ 	.word	0x00002620


	//   ....[19]....
        /*00f4*/ 	.word	0x000026f0


	//   ....[20]....
        /*00f8*/ 	.word	0x00002700


	//   ....[21]....
        /*00fc*/ 	.word	0x00002710


	//   ....[22]....
        /*0100*/ 	.word	0x00002720


	//   ....[23]....
        /*0104*/ 	.word	0x00002890


	//   ....[24]....
        /*0108*/ 	.word	0x000028a0


	//   ....[25]....
        /*010c*/ 	.word	0x000028b0


	//   ....[26]....
        /*0110*/ 	.word	0x000028c0


	//   ....[27]....
        /*0114*/ 	.word	0x00002e40


	//   ....[28]....
        /*0118*/ 	.word	0x00003410


	//   ....[29]....
        /*011c*/ 	.word	0x00003660


	//----- nvinfo : EIATTR_EXIT_INSTR_OFFSETS
	.align		4
.L_2311:
        /*0120*/ 	.byte	0x04, 0x1c
        /*0122*/ 	.short	(.L_2313 - .L_2312)


	//   ....[0]....
.L_2312:
        /*0124*/ 	.word	0x00000280


	//   ....[1]....
        /*0128*/ 	.word	0x000039d0


	//----- nvinfo : EIATTR_MAX_THREADS
	.align		4
.L_2313:
        /*012c*/ 	.byte	0x04, 0x05
        /*012e*/ 	.short	(.L_2315 - .L_2314)
.L_2314:
        /*0130*/ 	.word	0x00000020
        /*0134*/ 	.word	0x00000001
        /*0138*/ 	.word	0x00000001


	//----- nvinfo : EIATTR_CRS_STACK_SIZE
	.align		4
.L_2315:
        /*013c*/ 	.byte	0x04, 0x1e
        /*013e*/ 	.short	(.L_2317 - .L_2316)
.L_2316:
        /*0140*/ 	.word	0x00000000


	//----- nvinfo : EIATTR_CBANK_PARAM_SIZE
	.align		4
.L_2317:
        /*0144*/ 	.byte	0x03, 0x19
        /*0146*/ 	.short	0x0118


	//----- nvinfo : EIATTR_PARAM_CBANK
	.align		4
        /*0148*/ 	.byte	0x04, 0x0a
        /*014a*/ 	.short	(.L_2319 - .L_2318)
	.align		4
.L_2318:
        /*014c*/ 	.word	index@(.nv.constant0._Z25selective_scan_fwd_kernelI32Selective_Scan_fwd_kernel_traitsILi32ELi4ELi1ELb0ELb1ELb0ELb1EN3c108BFloat16ENS1_7complexIfEEEEv13SSMParamsBase)
        /*0150*/ 	.short	0x0210
        /*0152*/ 	.short	0x0118


	//----- nvinfo : EIATTR_SW_WAR
	.align		4
.L_2319:
        /*0154*/ 	.byte	0x04, 0x36
        /*0156*/ 	.short	(.L_2321 - .L_2320)
.L_2320:
        /*0158*/ 	.word	0x00000008
.L_2321:


//--------------------- .nv.info._Z25selective_scan_fwd_kernelI32Selective_Scan_fwd_kernel_traitsILi32ELi4ELi1ELb0ELb1ELb1ELb0EN3c108BFloat16ENS1_7complexIfEEEEv13SSMParamsBase --------------------------
	.section	.nv.info._Z25selective_scan_fwd_kernelI32Selective_Scan_fwd_kernel_traitsILi32ELi4ELi1ELb0ELb1ELb1ELb0EN3c108BFloat16ENS1_7complexIfEEEEv13SSMParamsBase,"",@"SHT_CUDA_INFO"
	.sectionflags	@""
	.align	4


	//----- nvinfo : EIATTR_CUDA_API_VERSION
	.align		4
        /*0000*/ 	.byte	0x04, 0x37
        /*0002*/ 	.short	(.L_2323 - .L_2322)
.L_2322:
        /*0004*/ 	.word	0x00000082


	//----- nvinfo : EIATTR_KPARAM_INFO
	.align		4
.L_2323:
        /*0008*/ 	.byte	0x04, 0x17
        /*000a*/ 	.short	(.L_2325 - .L_2324)
.L_2324:
        /*000c*/ 	.word	0x00000000
        /*0010*/ 	.short	0x0000
        /*0012*/ 	.short	0x0000
        /*0014*/ 	.byte	0x00, 0xf0, 0x61, 0x04


	//----- nvinfo : EIATTR_SPARSE_MMA_MASK
	.align		4
.L_2325:
        /*0018*/ 	.byte	0x03, 0x50
        /*001a*/ 	.short	0x0000


	//----- nvinfo : EIATTR_MAXREG_COUNT
	.align		4
        /*001c*/ 	.byte	0x03, 0x1b
        /*001e*/ 	.short	0x00ff


	//----- nvinfo : EIATTR_NUM_BARRIERS
	.align		4
        /*0020*/ 	.byte	0x02, 0x4c
        /*0022*/ 	.byte	0x01
	.zero		1


	//----- nvinfo : EIATTR_MERCURY_ISA_VERSION
	.align		4
        /*0024*/ 	.byte	0x03, 0x5f
        /*0026*/ 	.short	0x0101


	//----- nvinfo : EIATTR_COOP_GROUP_MASK_REGIDS
	.align		4
        /*0028*/ 	.byte	0x04, 0x29
        /*002a*/ 	.short	(.L_2327 - .L_2326)


	//   ....[0]....
.L_2326:
        /*002c*/ 	.word	0xffffffff


	//   ....[1]....
        /*0030*/ 	.word	0xffffffff


	//   ....[2]....
        /*0034*/ 	.word	0xffffffff


	//   ....[3]....
        /*0038*/ 	.word	0xffffffff


	//   ....[4]....
        /*003c*/ 	.word	0xffffffff


	//   ....[5]....
        /*0040*/ 	.word	0xffffffff


	//   ....[6]....
        /*0044*/ 	.word	0xffffffff


	//   ....[7]....
        /*0048*/ 	.word	0xffffffff


	//   ....[8]....
        /*004c*/ 	.word	0xffffffff


	//   ....[9]....
        /*0050*/ 	.word	0xffffffff


	//   ....[10]....
        /*0054*/ 	.word	0xffffffff


	//   ....[11]....
        /*0058*/ 	.word	0xffffffff


	//   ....[12]....
        /*005c*/ 	.word	0xffffffff


	//   ....[13]....
        /*0060*/ 	.word	0xffffffff


	//   ....[14]....
        /*0064*/ 	.word	0xffffffff


	//   ....[15]....
        /*0068*/ 	.word	0xffffffff


	//   ....[16]....
        /*006c*/ 	.word	0xffffffff


	//   ....[17]....
        /*0070*/ 	.word	0xffffffff


	//   ....[18]....
        /*0074*/ 	.word	0xffffffff


	//   ....[19]....
        /*0078*/ 	.word	0xffffffff


	//   ....[20]....
        /*007c*/ 	.word	0xffffffff


	//   ....[21]....
        /*0080*/ 	.word	0xffffffff


	//   ....[22]....
        /*0084*/ 	.word	0xffffffff


	//   ....[23]....
        /*0088*/ 	.word	0xffffffff


	//   ....[24]....
        /*008c*/ 	.word	0xffffffff


	//   ....[25]....
        /*0090*/ 	.word	0xffffffff


	//   ....[26]....
        /*0094*/ 	.word	0xffffffff


	//   ....[27]....
        /*0098*/ 	.word	0xffffffff


	//   ....[28]....
        /*009c*/ 	.word	0xffffffff


	//----- nvinfo : EIATTR_COOP_GROUP_INSTR_OFFSETS
	.align		4
.L_2327:
        /*00a0*/ 	.byte	0x04, 0x28
        /*00a2*/ 	.short	(.L_2329 - .L_2328)


	//   ....[0]....
.L_2328:
        /*00a4*/ 	.word	0x000009f0


	//   ....[1]....
        /*00a8*/ 	.word	0x00000ac0


	//   ....[2]....
        /*00ac*/ 	.word	0x00001c60


	//   ....[3]....
        /*00b0*/ 	.word	0x00002440


	//   ....[4]....
        /*00b4*/ 	.word	0x00002450


	//   ....[5]....
        /*00b8*/ 	.word	0x00002460


	//   ....[6]....
        /*00bc*/ 	.word	0x00002470


	//   ....[7]....
        /*00c0*/ 	.word	0x00002540


	//   ....[8]....
        /*00c4*/ 	.word	0x00002550


	//   ....[9]....
        /*00c8*/ 	.word	0x00002560


	//   ....[10]....
        /*00cc*/ 	.word	0x00002570


	//   ....[11]....
        /*00d0*/ 	.word	0x00002640


	//   ....[12]....
        /*00d4*/ 	.word	0x00002650


	//   ....[13]....
        /*00d8*/ 	.word	0x00002660


	//   ....[14]....
        /*00dc*/ 	.word	0x00002670


	//   ....[15]....
        /*00e0*/ 	.word	0x00002740


	//   ....[16]....
        /*00e4*/ 	.word	0x00002750


	//   ....[17]....
        /*00e8*/ 	.word	0x00002760


	//   ....[18]....
        /*00ec*/ 	.word	0x00002770


	//   ....[19]....
        /*00f0*/ 	.word	0x000028e0


	//   ....[20]....
        /*00f4*/ 	.word	0x00002900


	//   ....[21]....
        /*00f8*/ 	.word	0x00002910


	//   ....[22]....
        /*00fc*/ 	.word	0x00002920


	//   ....[23]....
        /*0100*/ 	.word	0x00002960


	//   ....[24]....
        /*0104*/ 	.word	0x00002b40


	//   ....[25]....
        /*0108*/ 	.word	0x00002b60


	//   ....[26]....
        /*010c*/ 	.word	0x00002b70


	//   ....[27]....
        /*0110*/ 	.word	0x00002b80


	//   ....[28]....
        /*0114*/ 	.word	0x00003190


	//----- nvinfo : EIATTR_EXIT_INSTR_OFFSETS
	.align		4
.L_2329:
        /*0118*/ 	.byte	0x04, 0x1c
        /*011a*/ 	.short	(.L_2331 - .L_2330)


	//   ....[0]....
.L_2330:
        /*011c*/ 	.word	0x00000370


	//   ....[1]....
        /*0120*/ 	.word	0x000035b0


	//----- nvinfo : EIATTR_MAX_THREADS
	.align		4
.L_2331:
        /*0124*/ 	.byte	0x04, 0x05
        /*0126*/ 	.short	(.L_2333 - .L_2332)
.L_2332:
        /*0128*/ 	.word	0x00000020
        /*012c*/ 	.word	0x00000001
        /*0130*/ 	.word	0x00000001


	//----- nvinfo : EIATTR_CRS_STACK_SIZE
	.align		4
.L_2333:
        /*0134*/ 	.byte	0x04, 0x1e
        /*0136*/ 	.short	(.L_2335 - .L_2334)
.L_2334:
        /*0138*/ 	.word	0x00000000


	//----- nvinfo : EIATTR_CBANK_PARAM_SIZE
	.align		4
.L_2335:
        /*013c*/ 	.byte	0x03, 0x19
        /*013e*/ 	.short	0x0118


	//----- nvinfo : EIATTR_PARAM_CBANK
	.align		4
        /*0140*/ 	.byte	0x04, 0x0a
        /*0142*/ 	.short	(.L_2337 - .L_2336)
	.align		4
.L_2336:
        /*0144*/ 	.word	index@(.nv.constant0._Z25selective_scan_fwd_kernelI32Selective_Scan_fwd_kernel_traitsILi32ELi4ELi1ELb0ELb1ELb1ELb0EN3c108BFloat16ENS1_7complexIfEEEEv13SSMParamsBase)
        /*0148*/ 	.short	0x0210
        /*014a*/ 	.short	0x0118


	//----- nvinfo : EIATTR_SW_WAR
	.align		4
.L_2337:
        /*014c*/ 	.byte	0x04, 0x36
        /*014e*/ 	.short	(.L_2339 - .L_2338)
.L_2338:
        /*0150*/ 	.word	0x00000008
.L_2339:


//--------------------- .nv.info._Z25selective_scan_fwd_kernelI32Selective_Scan_fwd_kernel_traitsILi32ELi4ELi1ELb0ELb1ELb1ELb1EN3c108BFloat16ENS1_7complexIfEEEEv13SSMParamsBase --------------------------
	.section	.nv.info._Z25selective_scan_fwd_kernelI32Selective_Scan_fwd_kernel_traitsILi32ELi4ELi1ELb0ELb1ELb1ELb1EN3c108BFloat16ENS1_7complexIfEEEEv13SSMParamsBase,"",@"SHT_CUDA_INFO"
	.sectionflags	@""
	.align	4


	//----- nvinfo : EIATTR_CUDA_API_VERSION
	.align		4
        /*0000*/ 	.byte	0x04, 0x37
        /*0002*/ 	.short	(.L_2341 - .L_2340)
.L_2340:
        /*0004*/ 	.word	0x00000082


	//----- nvinfo : EIATTR_KPARAM_INFO
	.align		4
.L_2341:
        /*0008*/ 	.byte	0x04, 0x17
        /*000a*/ 	.short	(.L_2343 - .L_2342)
.L_2342:
        /*000c*/ 	.word	0x00000000
        /*0010*/ 	.short	0x0000
        /*0012*/ 	.short	0x0000
        /*0014*/ 	.byte	0x00, 0xf0, 0x61, 0x04


	//----- nvinfo : EIATTR_SPARSE_MMA_MASK
	.align		4
.L_2343:
        /*0018*/ 	.byte	0x03, 0x50
        /*001a*/ 	.short	0x0000


	//----- nvinfo : EIATTR_MAXREG_COUNT
	.align		4
        /*001c*/ 	.byte	0x03, 0x1b
        /*001e*/ 	.short	0x00ff


	//----- nvinfo : EIATTR_NUM_BARRIERS
	.align		4
        /*0020*/ 	.byte	0x02, 0x4c
        /*0022*/ 	.byte	0x01
	.zero		1


	//----- nvinfo : EIATTR_MERCURY_ISA_VERSION
	.align		4
        /*0024*/ 	.byte	0x03, 0x5f
        /*0026*/ 	.short	0x0101


	//----- nvinfo : EIATTR_COOP_GROUP_MASK_REGIDS
	.align		4
        /*0028*/ 	.byte	0x04, 0x29
        /*002a*/ 	.short	(.L_2345 - .L_2344)


	//   ....[0]....
.L_2344:
        /*002c*/ 	.word	0xffffffff


	//   ....[1]....
        /*0030*/ 	.word	0xffffffff


	//   ....[2]....
        /*0034*/ 	.word	0xffffffff


	//   ....[3]....
        /*0038*/ 	.word	0xffffffff


	//   ....[4]....
        /*003c*/ 	.word	0xffffffff


	//   ....[5]....
        /*0040*/ 	.word	0xffffffff


	//   ....[6]....
        /*0044*/ 	.word	0xffffffff


	//   ....[7]....
        /*0048*/ 	.word	0xffffffff


	//   ....[8]....
        /*004c*/ 	.word	0xffffffff


	//   ....[9]....
        /*0050*/ 	.word	0xffffffff


	//   ....[10]....
        /*0054*/ 	.word	0xffffffff


	//   ....[11]....
        /*0058*/ 	.word	0xffffffff


	//   ....[12]....
        /*005c*/ 	.word	0xffffffff


	//   ....[13]....
        /*0060*/ 	.word	0xffffffff


	//   ....[14]....
        /*0064*/ 	.word	0xffffffff


	//   ....[15]....
        /*0068*/ 	.word	0xffffffff


	//   ....[16]....
        /*006c*/ 	.word	0xffffffff


	//   ....[17]....
        /*0070*/ 	.word	0xffffffff


	//   ....[18]....
        /*0074*/ 	.word	0xffffffff


	//   ....[19]....
        /*0078*/ 	.word	0xffffffff


	//   ....[20]....
        /*007c*/ 	.word	0xffffffff


	//   ....[21]....
        /*0080*/ 	.word	0xffffffff


	//   ....[22]....
        /*0084*/ 	.word	0xffffffff


	//   ....[23]....
        /*0088*/ 	.word	0xffffffff


	//   ....[24]....
        /*008c*/ 	.word	0xffffffff


	//   ....[25]....
        /*0090*/ 	.word	0xffffffff


	//   ....[26]....
        /*0094*/ 	.word	0xffffffff


	//   ....[27]....
        /*0098*/ 	.word	0xffffffff


	//   ....[28]....
        /*009c*/ 	.word	0xffffffff


	//   ....[29]....
        /*00a0*/ 	.word	0xffffffff


	//   ....[30]....
        /*00a4*/ 	.word	0xffffffff


	//----- nvinfo : EIATTR_COOP_GROUP_INSTR_OFFSETS
	.align		4
.L_2345:
        /*00a8*/ 	.byte	0x04, 0x28
        /*00aa*/ 	.short	(.L_2347 - .L_2346)


	//   ....[0]....
.L_2346:
        /*00ac*/ 	.word	0x000009f0


	//   ....[1]....
        /*00b0*/ 	.word	0x00000ac0


	//   ....[2]....
        /*00b4*/ 	.word	0x00001c60


	//   ....[3]....
        /*00b8*/ 	.word	0x00002440


	//   ....[4]....
        /*00bc*/ 	.word	0x00002450


	//   ....[5]....
        /*00c0*/ 	.word	0x00002460


	//   ....[6]....
        /*00c4*/ 	.word	0x00002470


	//   ....[7]....
        /*00c8*/ 	.word	0x00002540


	//   ....[8]....
        /*00cc*/ 	.word	0x00002550


	//   ....[9]....
        /*00d0*/ 	.word	0x00002560


	//   ....[10]....
        /*00d4*/ 	.word	0x00002570


	//   ....[11]....
        /*00d8*/ 	.word	0x00002640


	//   ....[12]....
        /*00dc*/ 	.word	0x00002650


	//   ....[13]....
        /*00e0*/ 	.word	0x00002660


	//   ....[14]....
        /*00e4*/ 	.word	0x00002670


	//   ....[15]....
        /*00e8*/ 	.word	0x00002740


	//   ....[16]....
        /*00ec*/ 	.word	0x00002750


	//   ....[17]....
        /*00f0*/ 	.word	0x00002760


	//   ....[18]....
        /*00f4*/ 	.word	0x00002770


	//   ....[19]....
        /*00f8*/ 	.word	0x000028e0


	//   ....[20]....
        /*00fc*/ 	.word	0x00002900


	//   ....[21]....
        /*0100*/ 	.word	0x00002910


	//   ....[22]....
        /*0104*/ 	.word	0x00002920


	//   ....[23]....
        /*0108*/ 	.word	0x00002960


	//   ....[24]....
        /*010c*/ 	.word	0x00002b40


	//   ....[25]....
        /*0110*/ 	.word	0x00002b60


	//   ....[26]....
        /*0114*/ 	.word	0x00002b70


	//   ....[27]....
        /*0118*/ 	.word	0x00002b80


	//   ....[28]....
        /*011c*/ 	.word	0x000031d0


	//   ....[29]....
        /*0120*/ 	.word	0x000037d0


	//   ....[30]....
        /*0124*/ 	.word	0x00003a10


	//----- nvinfo : EIATTR_EXIT_INSTR_OFFSETS
	.align		4
.L_2347:
        /*0128*/ 	.byte	0x04, 0x1c
        /*012a*/ 	.short	(.L_2349 - .L_2348)


	//   ....[0]....
.L_2348:
        /*012c*/ 	.word	0x00000370


	//   ....[1]....
        /*0130*/ 	.word	0x00003db0


	//----- nvinfo : EIATTR_MAX_THREADS
	.align		4
.L_2349:
        /*0134*/ 	.byte	0x04, 0x05
        /*0136*/ 	.short	(.L_2351 - .L_2350)
.L_2350:
        /*0138*/ 	.word	0x00000020
        /*013c*/ 	.word	0x00000001
        /*0140*/ 	.word	0x00000001


	//----- nvinfo : EIATTR_CRS_STACK_SIZE
	.align		4
.L_2351:
        /*0144*/ 	.byte	0x04, 0x1e
        /*0146*/ 	.short	(.L_2353 - .L_2352)
.L_2352:
        /*0148*/ 	.word	0x00000000


	//----- nvinfo : EIATTR_CBANK_PARAM_SIZE
	.align		4
.L_2353:
        /*014c*/ 	.byte	0x03, 0x19
        /*014e*/ 	.short	0x0118


	//----- nvinfo : EIATTR_PARAM_CBANK
	.align		4
        /*0150*/ 	.byte	0x04, 0x0a
        /*0152*/ 	.short	(.L_2355 - .L_2354)
	.align		4
.L_2354:
        /*0154*/ 	.word	index@(.nv.constant0._Z25selective_scan_fwd_kernelI32Selective_Scan_fwd_kernel_traitsILi32ELi4ELi1ELb0ELb1ELb1ELb1EN3c108BFloat16ENS1_7complexIfEEEEv13SSMParamsBase)
        /*0158*/ 	.short	0x0210
        /*015a*/ 	.short	0x0118


	//----- nvinfo : EIATTR_SW_WAR
	.align		4
.L_2355:
        /*015c*/ 	.byte	0x04, 0x36
        /*015e*/ 	.short	(.L_2357 - .L_2356)
.L_2356:
        /*0160*/ 	.word	0x00000008
.L_2357:


//--------------------- .nv.info._Z25selective_scan_fwd_kernelI32Selective_Scan_fwd_kernel_traitsILi32ELi4ELi1ELb1ELb0ELb0ELb0EN3c108BFloat16ENS1_7complexIfEEEEv13SSMParamsBase --------------------------
	.section	.nv.info._Z25selective_scan_fwd_kernelI32Selective_Scan_fwd_kernel_traitsILi32ELi4ELi1ELb1ELb0ELb0ELb0EN3c108BFloat16ENS1_7complexIfEEEEv13SSMParamsBase,"",@"SHT_CUDA_INFO"
	.sectionflags	@""
	.align	4


	//----- nvinfo : EIATTR_CUDA_API_VERSION
	.align		4
        /*0000*/ 	.byte	0x04, 0x37
        /*0002*/ 	.short	(.L_2359 - .L_2358)
.L_2358:
        /*0004*/ 	.word	0x00000082


	//----- nvinfo : EIATTR_KPARAM_INFO
	.align		4
.L_2359:
        /*0008*/ 	.byte	0x04, 0x17
        /*000a*/ 	.short	(.L_2361 - .L_2360)
.L_2360:
        /*000c*/ 	.word	0x00000000
        /*0010*/ 	.short	0x0000
        /*0012*/ 	.short	0x0000
        /*0014*/ 	.byte	0x00, 0xf0, 0x61, 0x04


	//----- nvinfo : EIATTR_SPARSE_MMA_MASK
	.align		4
.L_2361:
        /*0018*/ 	.byte	0x03, 0x50
        /*001a*/ 	.short	0x0000


	//----- nvinfo : EIATTR_MAXREG_COUNT
	.align		4
        /*001c*/ 	.byte	0x03, 0x1b
        /*001e*/ 	.short	0x00ff


	//----- nvinfo : EIATTR_NUM_BARRIERS
	.align		4
        /*0020*/ 	.byte	0x02, 0x4c
        /*0022*/ 	.byte	0x01
	.zero		1


	//----- nvinfo : EIATTR_MERCURY_ISA_VERSION
	.align		4
        /*0024*/ 	.byte	0x03, 0x5f
        /*0026*/ 	.short	0x0101


	//----- nvinfo : EIATTR_COOP_GROUP_MASK_REGIDS
	.align		4
        /*0028*/ 	.byte	0x04, 0x29
        /*002a*/ 	.short	(.L_2363 - .L_2362)


	//   ....[0]....
.L_2362:
        /*002c*/ 	.word	0xffffffff


	//   ....[1]....
        /*0030*/ 	.word	0xffffffff


	//   ....[2]....
        /*0034*/ 	.word	0xffffffff


	//   ....[3]....
        /*0038*/ 	.word	0xffffffff


	//   ....[4]....
        /*003c*/ 	.word	0xffffffff


	//   ....[5]....
        /*0040*/ 	.word	0xffffffff


	//   ....[6]....
        /*0044*/ 	.word	0xffffffff


	//   ....[7]....
        /*0048*/ 	.word	0xffffffff


	//   ....[8]....
        /*004c*/ 	.word	0xffffffff


	//   ....[9]....
        /*0050*/ 	.word	0xffffffff


	//   ....[10]....
        /*0054*/ 	.word	0xffffffff


	//   ....[11]....
        /*0058*/ 	.word	0xffffffff


	//   ....[12]....
        /*005c*/ 	.word	0xffffffff


	//   ....[13]....
        /*0060*/ 	.word	0xffffffff


	//   ....[14]....
        /*0064*/ 	.word	0xffffffff


	//   ....[15]....
        /*0068*/ 	.word	0xffffffff


	//   ....[16]....
        /*006c*/ 	.word	0xffffffff


	//   ....[17]....
        /*0070*/ 	.word	0xffffffff


	//   ....[18]....
        /*0074*/ 	.word	0xffffffff


	//   ....[19]....
        /*0078*/ 	.word	0xffffffff


	//   ....[20]....
        /*007c*/ 	.word	0xffffffff


	//   ....[21]....
        /*0080*/ 	.word	0xffffffff


	//   ....[22]....
        /*0084*/ 	.word	0xffffffff


	//   ....[23]....
        /*0088*/ 	.word	0xffffffff


	//----- nvinfo : EIATTR_COOP_GROUP_INSTR_OFFSETS
	.align		4
.L_2363:
        /*008c*/ 	.byte	0x04, 0x28
        /*008e*/ 	.short	(.L_2365 - .L_2364)


	//   ....[0]....
.L_2364:
        /*0090*/ 	.word	0x000016b0


	//   ....[1]....
        /*0094*/ 	.word	0x000016c0


	//   ....[2]....
        /*0098*/ 	.word	0x000016d0


	//   ....[3]....
        /*009c*/ 	.word	0x000016e0


	//   ....[4]....
        /*00a0*/ 	.word	0x000017a0


	//   ....[5]....
        /*00a4*/ 	.word	0x000017b0


	//   ....[6]....
        /*00a8*/ 	.word	0x000017c0


	//   ....[7]....
        /*00ac*/ 	.word	0x000017d0


	//   ....[8]....
        /*00b0*/ 	.word	0x000018a0


	//   ....[9]....
        /*00b4*/ 	.word	0x000018b0


	//   ....[10]....
        /*00b8*/ 	.word	0x000018c0


	//   ....[11]....
        /*00bc*/ 	.word	0x000018d0


	//   ....[12]....
        /*00c0*/ 	.word	0x000019a0


	//   ....[13]....
        /*00c4*/ 	.word	0x000019b0


	//   ....[14]....
        /*00c8*/ 	.word	0x000019c0


	//   ....[15]....
        /*00cc*/ 	.word	0x000019d0


	//   ....[16]....
        /*00d0*/ 	.word	0x00001aa0


	//   ....[17]....
        /*00d4*/ 	.word	0x00001ab0


	//   ....[18]....
        /*00d8*/ 	.word	0x00001ac0


	//   ....[19]....
        /*00dc*/ 	.word	0x00001ad0


	//   ....[20]....
        /*00e0*/ 	.word	0x00001c40


	//   ....[21]....
        /*00e4*/ 	.word	0x00001c60


	//   ....[22]....
        /*00e8*/ 	.word	0x00001c70


	//   ....[23]....
        /*00ec*/ 	.word	0x00001c80


	//----- nvinfo : EIATTR_EXIT_INSTR_OFFSETS
	.align		4
.L_2365:
        /*00f0*/ 	.byte	0x04, 0x1c
        /*00f2*/ 	.short	(.L_2367 - .L_2366)


	//   ....[0]....
.L_2366:
        /*00f4*/ 	.word	0x00000230


	//   ....[1]....
        /*00f8*/ 	.word	0x00002380


	//----- nvinfo : EIATTR_MAX_THREADS
	.align		4
.L_2367:
        /*00fc*/ 	.byte	0x04, 0x05
        /*00fe*/ 	.short	(.L_2369 - .L_2368)
.L_2368:
        /*0100*/ 	.word	0x00000020
        /*0104*/ 	.word	0x00000001
        /*0108*/ 	.word	0x00000001


	//----- nvinfo : EIATTR_CRS_STACK_SIZE
	.align		4
.L_2369:
        /*010c*/ 	.byte	0x04, 0x1e
        /*010e*/ 	.short	(.L_2371 - .L_2370)
.L_2370:
        /*0110*/ 	.word	0x00000000


	//----- nvinfo : EIATTR_CBANK_PARAM_SIZE
	.align		4
.L_2371:
        /*0114*/ 	.byte	0x03, 0x19
        /*0116*/ 	.short	0x0118


	//----- nvinfo : EIATTR_PARAM_CBANK
	.align		4
        /*0118*/ 	.byte	0x04, 0x0a
        /*011a*/ 	.short	(.L_2373 - .L_2372)
	.align		4
.L_2372:
        /*011c*/ 	.word	index@(.nv.constant0._Z25selective_scan_fwd_kernelI32Selective_Scan_fwd_kernel_traitsILi32ELi4ELi1ELb1ELb0ELb0ELb0EN3c108BFloat16ENS1_7complexIfEEEEv13SSMParamsBase)
        /*0120*/ 	.short	0x0210
        /*0122*/ 	.short	0x0118


	//----- nvinfo : EIATTR_SW_WAR
	.align		4
.L_2373:
        /*0124*/ 	.byte	0x04, 0x36
        /*0126*/ 	.short	(.L_2375 - .L_2374)
.L_2374:
        /*0128*/ 	.word	0x00000008
.L_2375:


//--------------------- .nv.info._Z25selective_scan_fwd_kernelI32Selective_Scan_fwd_kernel_traitsILi32ELi4ELi1ELb1ELb0ELb0ELb1EN3c108BFloat16ENS1_7complexIfEEEEv13SSMParamsBase --------------------------
	.section	.nv.info._Z25selective_scan_fwd_kernelI32Selective_Scan_fwd_kernel_traitsILi32ELi4ELi1ELb1ELb0ELb0ELb1EN3c108BFloat16ENS1_7complexIfEEEEv13SSMParamsBase,"",@"SHT_CUDA_INFO"
	.sectionflags	@""
	.align	4


	//----- nvinfo : EIATTR_CUDA_API_VERSION
	.align		4
        /*0000*/ 	.byte	0x04, 0x37
        /*0002*/ 	.short	(.L_2377 - .L_2376)
.L_2376:
        /*0004*/ 	.word	0x00000082


	//----- nvinfo : EIATTR_KPARAM_INFO
	.align		4
.L_2377:
        /*0008*/ 	.byte	0x04, 0x17
        /*000a*/ 	.short	(.L_2379 - .L_2378)
.L_2378:
        /*000c*/ 	.word	0x00000000
        /*0010*/ 	.short	0x0000
        /*0012*/ 	.short	0x0000
        /*0014*/ 	.byte	0x00, 0xf0, 0x61, 0x04


	//----- nvinfo : EIATTR_SPARSE_MMA_MASK
	.align		4
.L_2379:
        /*0018*/ 	.byte	0x03, 0x50
        /*001a*/ 	.short	0x0000


	//----- nvinfo : EIATTR_MAXREG_COUNT
	.align		4
        /*001c*/ 	.byte	0x03, 0x1b
        /*001e*/ 	.short	0x00ff


	//----- nvinfo : EIATTR_NUM_BARRIERS
	.align		4
        /*0020*/ 	.byte	0x02, 0x4c
        /*0022*/ 	.byte	0x01
	.zero		1


	//----- nvinfo : EIATTR_MERCURY_ISA_VERSION
	.align		4
        /*0024*/ 	.byte	0x03, 0x5f
        /*0026*/ 	.short	0x0101


	//----- nvinfo : EIATTR_COOP_GROUP_MASK_REGIDS
	.align		4
        /*0028*/ 	.byte	0x04, 0x29
        /*002a*/ 	.short	(.L_2381 - .L_2380)


	//   ....[0]....
.L_2380:
        /*002c*/ 	.word	0xffffffff


	//   ....[1]....
        /*0030*/ 	.word	0xffffffff


	//   ....[2]....
        /*0034*/ 	.word	0xffffffff


	//   ....[3]....
        /*0038*/ 	.word	0xffffffff


	//   ....[4]....
        /*003c*/ 	.word	0xffffffff


	//   ....[5]....
        /*0040*/ 	.word	0xffffffff


	//   ....[6]....
        /*0044*/ 	.word	0xffffffff


	//   ....[7]....
        /*0048*/ 	.word	0xffffffff


	//   ....[8]....
        /*004c*/ 	.word	0xffffffff


	//   ....[9]....
        /*0050*/ 	.word	0xffffffff


	//   ....[10]....
        /*0054*/ 	.word	0xffffffff


	//   ....[11]....
        /*0058*/ 	.word	0xffffffff


	//   ....[12]....
        /*005c*/ 	.word	0xffffffff


	//   ....[13]....
        /*0060*/ 	.word	0xffffffff


	//   ....[14]....
        /*0064*/ 	.word	0xffffffff


	//   ....[15]....
        /*0068*/ 	.word	0xffffffff


	//   ....[16]....
        /*006c*/ 	.word	0xffffffff


	//   ....[17]....
        /*0070*/ 	.word	0xffffffff


	//   ....[18]....
        /*0074*/ 	.word	0xffffffff


	//   ....[19]....
        /*0078*/ 	.word	0xffffffff


	//   ....[20]....
        /*007c*/ 	.word	0xffffffff


	//   ....[21]....
        /*0080*/ 	.word	0xffffffff


	//   ....[22]....
        /*0084*/ 	.word	0xffffffff


	//   ....[23]....
        /*0088*/ 	.word	0xffffffff


	//----- nvinfo : EIATTR_COOP_GROUP_INSTR_OFFSETS
	.align		4
.L_2381:
        /*008c*/ 	.byte	0x04, 0x28
        /*008e*/ 	.short	(.L_2383 - .L_2382)


	//   ....[0]....
.L_2382:
        /*0090*/ 	.word	0x000016b0


	//   ....[1]....
        /*0094*/ 	.word	0x000016c0


	//   ....[2]....
        /*0098*/ 	.word	0x000016d0


	//   ....[3]....
        /*009c*/ 	.word	0x000016e0


	//   ....[4]....
        /*00a0*/ 	.word	0x000017a0


	//   ....[5]....
        /*00a4*/ 	.word	0x000017b0


	//   ....[6]....
        /*00a8*/ 	.word	0x000017c0


	//   ....[7]....
        /*00ac*/ 	.word	0x000017d0


	//   ....[8]....
        /*00b0*/ 	.word	0x000018a0


	//   ....[9]....
        /*00b4*/ 	.word	0x000018b0


	//   ....[10]....
        /*00b8*/ 	.word	0x000018c0


	//   ....[11]....
        /*00bc*/ 	.word	0x000018d0


	//   ....[12]....
        /*00c0*/ 	.word	0x000019a0


	//   ....[13]....
        /*00c4*/ 	.word	0x000019b0


	//   ....[14]....
        /*00c8*/ 	.word	0x000019c0


	//   ....[15]....
        /*00cc*/ 	.word	0x000019d0


	//   ....[16]....
        /*00d0*/ 	.word	0x00001aa0


	//   ....[17]....
        /*00d4*/ 	.word	0x00001ab0


	//   ....[18]....
        /*00d8*/ 	.word	0x00001ac0


	//   ....[19]....
        /*00dc*/ 	.word	0x00001ad0


	//   ....[20]....
        /*00e0*/ 	.word	0x00001c40


	//   ....[21]....
        /*00e4*/ 	.word	0x00001c60


	//   ....[22]....
        /*00e8*/ 	.word	0x00001c70


	//   ....[23]....
        /*00ec*/ 	.word	0x00001c80


	//----- nvinfo : EIATTR_EXIT_INSTR_OFFSETS
	.align		4
.L_2383:
        /*00f0*/ 	.byte	0x04, 0x1c
        /*00f2*/ 	.short	(.L_2385 - .L_2384)


	//   ....[0]....
.L_2384:
        /*00f4*/ 	.word	0x00000230


	//   ....[1]....
        /*00f8*/ 	.word	0x000027e0


	//----- nvinfo : EIATTR_MAX_THREADS
	.align		4
.L_2385:
        /*00fc*/ 	.byte	0x04, 0x05
        /*00fe*/ 	.short	(.L_2387 - .L_2386)
.L_2386:
        /*0100*/ 	.word	0x00000020
        /*0104*/ 	.word	0x00000001
        /*0108*/ 	.word	0x00000001


	//----- nvinfo : EIATTR_CRS_STACK_SIZE
	.align		4
.L_2387:
        /*010c*/ 	.byte	0x04, 0x1e
        /*010e*/ 	.short	(.L_2389 - .L_2388)
.L_2388:
        /*0110*/ 	.word	0x00000000


	//----- nvinfo : EIATTR_CBANK_PARAM_SIZE
	.align		4
.L_2389:
        /*0114*/ 	.byte	0x03, 0x19
        /*0116*/ 	.short	0x0118


	//----- nvinfo : EIATTR_PARAM_CBANK
	.align		4
        /*0118*/ 	.byte	0x04, 0x0a
        /*011a*/ 	.short	(.L_2391 - .L_2390)
	.align		4
.L_2390:
        /*011c*/ 	.word	index@(.nv.constant0._Z25selective_scan_fwd_kernelI32Selective_Scan_fwd_kernel_traitsILi32ELi4ELi1ELb1ELb0ELb0ELb1EN3c108BFloat16ENS1_7complexIfEEEEv13SSMParamsBase)
        /*0120*/ 	.short	0x0210
        /*0122*/ 	.short	0x0118


	//----- nvinfo : EIATTR_SW_WAR
	.align		4
.L_2391:
        /*0124*/ 	.byte	0x04, 0x36
        /*0126*/ 	.short	(.L_2393 - .L_2392)
.L_2392:
        /*0128*/ 	.word	0x00000008
.L_2393:


//--------------------- .nv.info._Z25selective_scan_fwd_kernelI32Selective_Scan_fwd_kernel_traitsILi32ELi4ELi1ELb1ELb0ELb1ELb0EN3c108BFloat16ENS1_7complexIfEEEEv13SSMParamsBase --------------------------
	.section	.nv.info._Z25selective_scan_fwd_kernelI32Selective_Scan_fwd_kernel_traitsILi32ELi4ELi1ELb1ELb0ELb1ELb0EN3c108BFloat16ENS1_7complexIfEEEEv13SSMParamsBase,"",@"SHT_CUDA_INFO"
	.sectionflags	@""
	.align	4


	//----- nvinfo : EIATTR_CUDA_API_VERSION
	.align		4
        /*0000*/ 	.byte	0x04, 0x37
        /*0002*/ 	.short	(.L_2395 - .L_2394)
.L_2394:
        /*0004*/ 	.word	0x00000082


	//----- nvinfo : EIATTR_KPARAM_INFO
	.align		4
.L_2395:
        /*0008*/ 	.byte	0x04, 0x17
        /*000a*/ 	.short	(.L_2397 - .L_2396)
.L_2396:
        /*000c*/ 	.word	0x00000000
        /*0010*/ 	.short	0x0000
        /*0012*/ 	.short	0x0000
        /*0014*/ 	.byte	0x00, 0xf0, 0x61, 0x04


	//----- nvinfo : EIATTR_SPARSE_MMA_MASK
	.align		4
.L_2397:
        /*0018*/ 	.byte	0x03, 0x50
        /*001a*/ 	.short	0x0000


	//----- nvinfo : EIATTR_MAXREG_COUNT
	.align		4
        /*001c*/ 	.byte	0x03, 0x1b
        /*001e*/ 	.short	0x00ff


	//----- nvinfo : EIATTR_NUM_BARRIERS
	.align		4
        /*0020*/ 	.byte	0x02, 0x4c
        /*0022*/ 	.byte	0x01
	.zero		1


	//----- nvinfo : EIATTR_MERCURY_ISA_VERSION
	.align		4
        /*0024*/ 	.byte	0x03, 0x5f
        /*0026*/ 	.short	0x0101


	//----- nvinfo : EIATTR_COOP_GROUP_MASK_REGIDS
	.align		4
        /*0028*/ 	.byte	0x04, 0x29
        /*002a*/ 	.short	(.L_2399 - .L_2398)


	//   ....[0]....
.L_2398:
        /*002c*/ 	.word	0xffffffff


	//   ....[1]....
        /*0030*/ 	.word	0xffffffff


	//   ....[2]....
        /*0034*/ 	.word	0xffffffff


	//   ....[3]....
        /*0038*/ 	.word	0xffffffff


	//   ....[4]....
        /*003c*/ 	.word	0xffffffff


	//   ....[5]....
        /*0040*/ 	.word	0xffffffff


	//   ....[6]....
        /*0044*/ 	.word	0xffffffff


	//   ....[7]....
        /*0048*/ 	.word	0xffffffff


	//   ....[8]....
        /*004c*/ 	.word	0xffffffff


	//   ....[9]....
        /*0050*/ 	.word	0xffffffff


	//   ....[10]....
        /*0054*/ 	.word	0xffffffff


	//   ....[11]....
        /*0058*/ 	.word	0xffffffff


	//   ....[12]....
        /*005c*/ 	.word	0xffffffff


	//   ....[13]....
        /*0060*/ 	.word	0xffffffff


	//   ....[14]....
        /*0064*/ 	.word	0xffffffff


	//   ....[15]....
        /*0068*/ 	.word	0xffffffff


	//   ....[16]....
        /*006c*/ 	.word	0xffffffff


	//   ....[17]....
        /*0070*/ 	.word	0xffffffff


	//   ....[18]....
        /*0074*/ 	.word	0xffffffff


	//   ....[19]....
        /*0078*/ 	.word	0xffffffff


	//   ....[20]....
        /*007c*/ 	.word	0xffffffff


	//   ....[21]....
        /*0080*/ 	.word	0xffffffff


	//   ....[22]....
        /*0084*/ 	.word	0xffffffff


	//   ....[23]....
        /*0088*/ 	.word	0xffffffff


	//----- nvinfo : EIATTR_COOP_GROUP_INSTR_OFFSETS
	.align		4
.L_2399:
        /*008c*/ 	.byte	0x04, 0x28
        /*008e*/ 	.short	(.L_2401 - .L_2400)


	//   ....[0]....
.L_2400:
        /*0090*/ 	.word	0x00001870


	//   ....[1]....
        /*0094*/ 	.word	0x000018a0


	//   ....[2]....
        /*0098*/ 	.word	0x000018d0


	//   ....[3]....
        /*009c*/ 	.word	0x000018e0


	//   ....[4]....
        /*00a0*/ 	.word	0x00001970


	//   ....[5]....
        /*00a4*/ 	.word	0x00001990


	//   ....[6]....
        /*00a8*/ 	.word	0x000019c0


	//   ....[7]....
        /*00ac*/ 	.word	0x000019d0


	//   ....[8]....
        /*00b0*/ 	.word	0x00001a80


	//   ....[9]....
        /*00b4*/ 	.word	0x00001a90


	//   ....[10]....
        /*00b8*/ 	.word	0x00001ac0


	//   ....[11]....
        /*00bc*/ 	.word	0x00001ad0


	//   ....[12]....
        /*00c0*/ 	.word	0x00001b80


	//   ....[13]....
        /*00c4*/ 	.word	0x00001ba0


	//   ....[14]....
        /*00c8*/ 	.word	0x00001bc0


	//   ....[15]....
        /*00cc*/ 	.word	0x00001bd0


	//   ....[16]....
        /*00d0*/ 	.word	0x00001c90


	//   ....[17]....
        /*00d4*/ 	.word	0x00001cc0


	//   ....[18]....
        /*00d8*/ 	.word	0x00001cd0


	//   ....[19]....
        /*00dc*/ 	.word	0x00001ce0


	//   ....[20]....
        /*00e0*/ 	.word	0x00001e80


	//   ....[21]....
        /*00e4*/ 	.word	0x00001ea0


	//   ....[22]....
        /*00e8*/ 	.word	0x00001ec0


	//   ....[23]....
        /*00ec*/ 	.word	0x00001ee0


	//----- nvinfo : EIATTR_EXIT_INSTR_OFFSETS
	.align		4
.L_2401:
        /*00f0*/ 	.byte	0x04, 0x1c
        /*00f2*/ 	.short	(.L_2403 - .L_2402)


	//   ....[0]....
.L_2402:
        /*00f4*/ 	.word	0x00000450


	//   ....[1]....
        /*00f8*/ 	.word	0x000027c0


	//----- nvinfo : EIATTR_MAX_THREADS
	.align		4
.L_2403:
        /*00fc*/ 	.byte	0x04, 0x05
        /*00fe*/ 	.short	(.L_2405 - .L_2404)
.L_2404:
        /*0100*/ 	.word	0x00000020
        /*0104*/ 	.word	0x00000001
        /*0108*/ 	.word	0x00000001


	//----- nvinfo : EIATTR_CRS_STACK_SIZE
	.align		4
.L_2405:
        /*010c*/ 	.byte	0x04, 0x1e
        /*010e*/ 	.short	(.L_2407 - .L_2406)
.L_2406:
        /*0110*/ 	.word	0x00000000


	//----- nvinfo : EIATTR_CBANK_PARAM_SIZE
	.align		4
.L_2407:
        /*0114*/ 	.byte	0x03, 0x19
        /*0116*/ 	.short	0x0118


	//----- nvinfo : EIATTR_PARAM_CBANK
	.align		4
        /*0118*/ 	.byte	0x04, 0x0a
        /*011a*/ 	.short	(.L_2409 - .L_2408)
	.align		4
.L_2408:
        /*011c*/ 	.word	index@(.nv.constant0._Z25selective_scan_fwd_kernelI32Selective_Scan_fwd_kernel_traitsILi32ELi4ELi1ELb1ELb0ELb1ELb0EN3c108BFloat16ENS1_7complexIfEEEEv13SSMParamsBase)
        /*0120*/ 	.short	0x0210
        /*0122*/ 	.short	0x0118


	//----- nvinfo : EIATTR_SW_WAR
	.align		4
.L_2409:
        /*0124*/ 	.byte	0x04, 0x36
        /*0126*/ 	.short	(.L_2411 - .L_2410)
.L_2410:
        /*0128*/ 	.word	0x00000008
.L_2411:


//--------------------- .nv.info._Z25selective_scan_fwd_kernelI32Selective_Scan_fwd_kernel_traitsILi32ELi4ELi1ELb1ELb0ELb1ELb1EN3c108BFloat16ENS1_7complexIfEEEEv13SSMParamsBase --------------------------
	.section	.nv.info._Z25selective_scan_fwd_kernelI32Selective_Scan_fwd_kernel_traitsILi32ELi4ELi1ELb1ELb0ELb1ELb1EN3c108BFloat16ENS1_7complexIfEEEEv13SSMParamsBase,"",@"SHT_CUDA_INFO"
	.sectionflags	@""
	.align	4


	//----- nvinfo : EIATTR_CUDA_API_VERSION
	.align		4
        /*0000*/ 	.byte	0x04, 0x37
        /*0002*/ 	.short	(.L_2413 - .L_2412)
.L_2412:
        /*0004*/ 	.word	0x00000082


	//----- nvinfo : EIATTR_KPARAM_INFO
	.align		4
.L_2413:
        /*0008*/ 	.byte	0x04, 0x17
        /*000a*/ 	.short	(.L_2415 - .L_2414)
.L_2414:
        /*000c*/ 	.word	0x00000000
        /*0010*/ 	.short	0x0000
        /*0012*/ 	.short	0x0000
        /*0014*/ 	.byte	0x00, 0xf0, 0x61, 0x04


	//----- nvinfo : EIATTR_SPARSE_MMA_MASK
	.align		4
.L_2415:
        /*0018*/ 	.byte	0x03, 0x50
        /*001a*/ 	.short	0x0000


	//----- nvinfo : EIATTR_MAXREG_COUNT
	.align		4
        /*001c*/ 	.byte	0x03, 0x1b
        /*001e*/ 	.short	0x00ff


	//----- nvinfo : EIATTR_NUM_BARRIERS
	.align		4
        /*0020*/ 	.byte	0x02, 0x4c
        /*0022*/ 	.byte	0x01
	.zero		1


	//----- nvinfo : EIATTR_MERCURY_ISA_VERSION
	.align		4
        /*0024*/ 	.byte	0x03, 0x5f
        /*0026*/ 	.short	0x0101


	//----- nvinfo : EIATTR_COOP_GROUP_MASK_REGIDS
	.align		4
        /*0028*/ 	.byte	0x04, 0x29
        /*002a*/ 	.short	(.L_2417 - .L_2416)


	//   ....[0]....
.L_2416:
        /*002c*/ 	.word	0xffffffff


	//   ....[1]....
        /*0030*/ 	.word	0xffffffff


	//   ....[2]....
        /*0034*/ 	.word	0xffffffff


	//   ....[3]....
        /*0038*/ 	.word	0xffffffff


	//   ....[4]....
        /*003c*/ 	.word	0xffffffff


	//   ....[5]....
        /*0040*/ 	.word	0xffffffff


	//   ....[6]....
        /*0044*/ 	.word	0xffffffff


	//   ....[7]....
        /*0048*/ 	.word	0xffffffff


	//   ....[8]....
        /*004c*/ 	.word	0xffffffff


	//   ....[9]....
        /*0050*/ 	.word	0xffffffff


	//   ....[10]....
        /*0054*/ 	.word	0xffffffff


	//   ....[11]....
        /*0058*/ 	.word	0xffffffff


	//   ....[12]....
        /*005c*/ 	.word	0xffffffff


	//   ....[13]....
        /*0060*/ 	.word	0xffffffff


	//   ....[14]....
        /*0064*/ 	.word	0xffffffff


	//   ....[15]....
        /*0068*/ 	.word	0xffffffff


	//   ....[16]....
        /*006c*/ 	.word	0xffffffff


	//   ....[17]....
        /*0070*/ 	.word	0xffffffff


	//   ....[18]....
        /*0074*/ 	.word	0xffffffff


	//   ....[19]....
        /*0078*/ 	.word	0xffffffff


	//   ....[20]....
        /*007c*/ 	.word	0xffffffff


	//   ....[21]....
        /*0080*/ 	.word	0xffffffff


	//   ....[22]....
        /*0084*/ 	.word	0xffffffff


	//   ....[23]....
        /*0088*/ 	.word	0xffffffff


	//----- nvinfo : EIATTR_COOP_GROUP_INSTR_OFFSETS
	.align		4
.L_2417:
        /*008c*/ 	.byte	0x04, 0x28
        /*008e*/ 	.short	(.L_2419 - .L_2418)


	//   ....[0]....
.L_2418:
        /*0090*/ 	.word	0x00001870


	//   ....[1]....
        /*0094*/ 	.word	0x000018a0


	//   ....[2]....
        /*0098*/ 	.word	0x000018d0


	//   ....[3]....
        /*009c*/ 	.word	0x000018e0


	//   ....[4]....
        /*00a0*/ 	.word	0x00001970


	//   ....[5]....
        /*00a4*/ 	.word	0x00001990


	//   ....[6]....
        /*00a8*/ 	.word	0x000019c0


	//   ....[7]....
        /*00ac*/ 	.word	0x000019d0


	//   ....[8]....
        /*00b0*/ 	.word	0x00001a80


	//   ....[9]....
        /*00b4*/ 	.word	0x00001a90


	//   ....[10]....
        /*00b8*/ 	.word	0x00001ac0


	//   ....[11]....
        /*00bc*/ 	.word	0x00001ad0


	//   ....[12]....
        /*00c0*/ 	.word	0x00001b80


	//   ....[13]....
        /*00c4*/ 	.word	0x00001ba0


	//   ....[14]....
        /*00c8*/ 	.word	0x00001bc0


	//   ....[15]....
        /*00cc*/ 	.word	0x00001bd0


	//   ....[16]....
        /*00d0*/ 	.word	0x00001c90


	//   ....[17]....
        /*00d4*/ 	.word	0x00001cc0


	//   ....[18]....
        /*00d8*/ 	.word	0x00001cd0


	//   ....[19]....
        /*00dc*/ 	.word	0x00001ce0


	//   ....[20]....
        /*00e0*/ 	.word	0x00001e80


	//   ....[21]....
        /*00e4*/ 	.word	0x00001ea0


	//   ....[22]....
        /*00e8*/ 	.word	0x00001ec0


	//   ....[23]....
        /*00ec*/ 	.word	0x00001ee0


	//----- nvinfo : EIATTR_EXIT_INSTR_OFFSETS
	.align		4
.L_2419:
        /*00f0*/ 	.byte	0x04, 0x1c
        /*00f2*/ 	.short	(.L_2421 - .L_2420)


	//   ....[0]....
.L_2420:
        /*00f4*/ 	.word	0x00000450


	//   ....[1]....
        /*00f8*/ 	.word	0x00002c30


	//----- nvinfo : EIATTR_MAX_THREADS
	.align		4
.L_2421:
        /*00fc*/ 	.byte	0x04, 0x05
        /*00fe*/ 	.short	(.L_2423 - .L_2422)
.L_2422:
        /*0100*/ 	.word	0x00000020
        /*0104*/ 	.word	0x00000001
        /*0108*/ 	.word	0x00000001


	//----- nvinfo : EIATTR_CRS_STACK_SIZE
	.align		4
.L_2423:
        /*010c*/ 	.byte	0x04, 0x1e
        /*010e*/ 	.short	(.L_2425 - .L_2424)
.L_2424:
        /*0110*/ 	.word	0x00000000


	//----- nvinfo : EIATTR_CBANK_PARAM_SIZE
	.align		4
.L_2425:
        /*0114*/ 	.byte	0x03, 0x19
        /*0116*/ 	.short	0x0118


	//----- nvinfo : EIATTR_PARAM_CBANK
	.align		4
        /*0118*/ 	.byte	0x04, 0x0a
        /*011a*/ 	.short	(.L_2427 - .L_2426)
	.align		4
.L_2426:
        /*011c*/ 	.word	index@(.nv.constant0._Z25selective_scan_fwd_kernelI32Selective_Scan_fwd_kernel_traitsILi32ELi4ELi1ELb1ELb0ELb1ELb1EN3c108BFloat16ENS1_7complexIfEEEEv13SSMParamsBase)
        /*0120*/ 	.short	0x0210
        /*0122*/ 	.short	0x0118


	//----- nvinfo : EIATTR_SW_WAR
	.align		4
.L_2427:
        /*0124*/ 	.byte	0x04, 0x36
        /*0126*/ 	.short	(.L_2429 - .L_2428)
.L_2428:
        /*0128*/ 	.word	0x00000008
.L_2429:


//--------------------- .nv.info._Z25selective_scan_fwd_kernelI32Selective_Scan_fwd_kernel_traitsILi32ELi4ELi1ELb1ELb1ELb0ELb0EN3c108BFloat16ENS1_7complexIfEEEEv13SSMParamsBase --------------------------
	.section	.nv.info._Z25selective_scan_fwd_kernelI32Selective_Scan_fwd_kernel_traitsILi32ELi4ELi1ELb1ELb1ELb0ELb0EN3c108BFloat16ENS1_7complexIfEEEEv13SSMParamsBase,"",@"SHT_CUDA_INFO"
	.sectionflags	@""
	.align	4


	//----- nvinfo : EIATTR_CUDA_API_VERSION
	.align		4
        /*0000*/ 	.byte	0x04, 0x37
        /*0002*/ 	.short	(.L_2431 - .L_2430)
.L_2430:
        /*0004*/ 	.word	0x00000082


	//----- nvinfo : EIATTR_KPARAM_INFO
	.align		4
.L_2431:
        /*0008*/ 	.byte	0x04, 0x17
        /*000a*/ 	.short	(.L_2433 - .L_2432)
.L_2432:
        /*000c*/ 	.word	0x00000000
        /*0010*/ 	.short	0x0000
        /*0012*/ 	.short	0x0000
        /*0014*/ 	.byte	0x00, 0xf0, 0x61, 0x04


	//----- nvinfo : EIATTR_SPARSE_MMA_MASK
	.align		4
.L_2433:
        /*0018*/ 	.byte	0x03, 0x50
        /*001a*/ 	.short	0x0000


	//----- nvinfo : EIATTR_MAXREG_COUNT
	.align		4
        /*001c*/ 	.byte	0x03, 0x1b
        /*001e*/ 	.short	0x00ff


	//----- nvinfo : EIATTR_NUM_BARRIERS
	.align		4
        /*0020*/ 	.byte	0x02, 0x4c
        /*0022*/ 	.byte	0x01
	.zero		1


	//----- nvinfo : EIATTR_MERCURY_ISA_VERSION
	.align		4
        /*0024*/ 	.byte	0x03, 0x5f
        /*0026*/ 	.short	0x0101


	//----- nvinfo : EIATTR_COOP_GROUP_MASK_REGIDS
	.align		4
        /*0028*/ 	.byte	0x04, 0x29
        /*002a*/ 	.short	(.L_2435 - .L_2434)


	//   ....[0]....
.L_2434:
        /*002c*/ 	.word	0xffffffff


	//   ....[1]....
        /*0030*/ 	.word	0xffffffff


	//   ....[2]....
        /*0034*/ 	.word	0xffffffff


	//   ....[3]....
        /*0038*/ 	.word	0xffffffff


	//   ....[4]....
        /*003c*/ 	.word	0xffffffff


	//   ....[5]....
        /*0040*/ 	.word	0xffffffff


	//   ....[6]....
        /*0044*/ 	.word	0xffffffff


	//   ....[7]....
        /*0048*/ 	.word	0xffffffff


	//   ....[8]....
        /*004c*/ 	.word	0xffffffff


	//   ....[9]....
        /*0050*/ 	.word	0xffffffff


	//   ....[10]....
        /*0054*/ 	.word	0xffffffff


	//   ....[11]....
        /*0058*/ 	.word	0xffffffff


	//   ....[12]....
        /*005c*/ 	.word	0xffffffff


	//   ....[13]....
        /*0060*/ 	.word	0xffffffff


	//   ....[14]....
        /*0064*/ 	.word	0xffffffff


	//   ....[15]....
        /*0068*/ 	.word	0xffffffff


	//   ....[16]....
        /*006c*/ 	.word	0xffffffff


	//   ....[17]....
        /*0070*/ 	.word	0xffffffff


	//   ....[18]....
        /*0074*/ 	.word	0xffffffff


	//   ....[19]....
        /*0078*/ 	.word	0xffffffff


	//   ....[20]....
        /*007c*/ 	.word	0xffffffff


	//   ....[21]....
        /*0080*/ 	.word	0xffffffff


	//   ....[22]....
        /*0084*/ 	.word	0xffffffff


	//   ....[23]....
        /*0088*/ 	.word	0xffffffff


	//----- nvinfo : EIATTR_COOP_GROUP_INSTR_OFFSETS
	.align		4
.L_2435:
        /*008c*/ 	.byte	0x04, 0x28
        /*008e*/ 	.short	(.L_2437 - .L_2436)


	//   ....[0]....
.L_2436:
        /*0090*/ 	.word	0x00001910


	//   ....[1]....
        /*0094*/ 	.word	0x00001980


	//   ....[2]....
        /*0098*/ 	.word	0x000019e0


	//   ....[3]....
        /*009c*/ 	.word	0x000019f0


	//   ....[4]....
        /*00a0*/ 	.word	0x00001a70


	//   ....[5]....
        /*00a4*/ 	.word	0x00001a90


	//   ....[6]....
        /*00a8*/ 	.word	0x00001ae0


	//   ....[7]....
        /*00ac*/ 	.word	0x00001af0


	//   ....[8]....
        /*00b0*/ 	.word	0x00001b80


	//   ....[9]....
        /*00b4*/ 	.word	0x00001bb0


	//   ....[10]....
        /*00b8*/ 	.word	0x00001be0


	//   ....[11]....
        /*00bc*/ 	.word	0x00001bf0


	//   ....[12]....
        /*00c0*/ 	.word	0x00001c80


	//   ....[13]....
        /*00c4*/ 	.word	0x00001cb0


	//   ....[14]....
        /*00c8*/ 	.word	0x00001ce0


	//   ....[15]....
        /*00cc*/ 	.word	0x00001cf0


	//   ....[16]....
        /*00d0*/ 	.word	0x00001da0


	//   ....[17]....
        /*00d4*/ 	.word	0x00001de0


	//   ....[18]....
        /*00d8*/ 	.word	0x00001df0


	//   ....[19]....
        /*00dc*/ 	.word	0x00001e00


	//   ....[20]....
        /*00e0*/ 	.word	0x00001fa0


	//   ....[21]....
        /*00e4*/ 	.word	0x00001fc0


	//   ....[22]....
        /*00e8*/ 	.word	0x00001fd0


	//   ....[23]....
        /*00ec*/ 	.word	0x00001fe0


	//----- nvinfo : EIATTR_EXIT_INSTR_OFFSETS
	.align		4
.L_2437:
        /*00f0*/ 	.byte	0x04, 0x1c
        /*00f2*/ 	.short	(.L_2439 - .L_2438)


	//   ....[0]....
.L_2438:
        /*00f4*/ 	.word	0x00000450


	//   ....[1]....
        /*00f8*/ 	.word	0x00002720


	//----- nvinfo : EIATTR_MAX_THREADS
	.align		4
.L_2439:
        /*00fc*/ 	.byte	0x04, 0x05
        /*00fe*/ 	.short	(.L_2441 - .L_2440)
.L_2440:
        /*0100*/ 	.word	0x00000020
        /*0104*/ 	.word	0x00000001
        /*0108*/ 	.word	0x00000001


	//----- nvinfo : EIATTR_CRS_STACK_SIZE
	.align		4
.L_2441:
        /*010c*/ 	.byte	0x04, 0x1e
        /*010e*/ 	.short	(.L_2443 - .L_2442)
.L_2442:
        /*0110*/ 	.word	0x00000000


	//----- nvinfo : EIATTR_CBANK_PARAM_SIZE
	.align		4
.L_2443:
        /*0114*/ 	.byte	0x03, 0x19
        /*0116*/ 	.short	0x0118


	//----- nvinfo : EIATTR_PARAM_CBANK
	.align		4
        /*0118*/ 	.byte	0x04, 0x0a
        /*011a*/ 	.short	(.L_2445 - .L_2444)
	.align		4
.L_2444:
        /*011c*/ 	.word	index@(.nv.constant0._Z25selective_scan_fwd_kernelI32Selective_Scan_fwd_kernel_traitsILi32ELi4ELi1ELb1ELb1ELb0ELb0EN3c108BFloat16ENS1_7complexIfEEEEv13SSMParamsBase)
        /*0120*/ 	.short	0x0210
        /*0122*/ 	.short	0x0118


	//----- nvinfo : EIATTR_SW_WAR
	.align		4
.L_2445:
        /*0124*/ 	.byte	0x04, 0x36
        /*0126*/ 	.short	(.L_2447 - .L_2446)
.L_2446:
        /*0128*/ 	.word	0x00000008
.L_2447:


//--------------------- .nv.info._Z25selective_scan_fwd_kernelI32Selective_Scan_fwd_kernel_traitsILi32ELi4ELi1ELb1ELb1ELb0ELb1EN3c108BFloat16ENS1_7complexIfEEEEv13SSMParamsBase --------------------------
	.section	.nv.info._Z25selective_scan_fwd_kernelI32Selective_Scan_fwd_kernel_traitsILi32ELi4ELi1ELb1ELb1ELb0ELb1EN3c108BFloat16ENS1_7complexIfEEEEv13SSMParamsBase,"",@"SHT_CUDA_INFO"
	.sectionflags	@""
	.align	4


	//----- nvinfo : EIATTR_CUDA_API_VERSION
	.align		4
        /*0000*/ 	.byte	0x04, 0x37
        /*0002*/ 	.short	(.L_2449 - .L_2448)
.L_2448:
        /*0004*/ 	.word	0x00000082


	//----- nvinfo : EIATTR_KPARAM_INFO
	.align		4
.L_2449:
        /*0008*/ 	.byte	0x04, 0x17
        /*000a*/ 	.short	(.L_2451 - .L_2450)
.L_2450:
        /*000c*/ 	.word	0x00000000
        /*0010*/ 	.short	0x0000
        /*0012*/ 	.short	0x0000
        /*0014*/ 	.byte	0x00, 0xf0, 0x61, 0x04


	//----- nvinfo : EIATTR_SPARSE_MMA_MASK
	.align		4
.L_2451:
        /*0018*/ 	.byte	0x03, 0x50
        /*001a*/ 	.short	0x0000


	//----- nvinfo : EIATTR_MAXREG_COUNT
	.align		4
        /*001c*/ 	.byte	0x03, 0x1b
        /*001e*/ 	.short	0x00ff


	//----- nvinfo : EIATTR_NUM_BARRIERS
	.align		4
        /*0020*/ 	.byte	0x02, 0x4c
        /*0022*/ 	.byte	0x01
	.zero		1


	//----- nvinfo : EIATTR_MERCURY_ISA_VERSION
	.align		4
        /*0024*/ 	.byte	0x03, 0x5f
        /*0026*/ 	.short	0x0101


	//----- nvinfo : EIATTR_COOP_GROUP_MASK_REGIDS
	.align		4
        /*0028*/ 	.byte	0x04, 0x29
        /*002a*/ 	.short	(.L_2453 - .L_2452)


	//   ....[0]....
.L_2452:
        /*002c*/ 	.word	0xffffffff


	//   ....[1]....
        /*0030*/ 	.word	0xffffffff


	//   ....[2]....
        /*0034*/ 	.word	0xffffffff


	//   ....[3]....
        /*0038*/ 	.word	0xffffffff


	//   ....[4]....
        /*003c*/ 	.word	0xffffffff


	//   ....[5]....
        /*0040*/ 	.word	0xffffffff


	//   ....[6]....
        /*0044*/ 	.word	0xffffffff


	//   ....[7]....
        /*0048*/ 	.word	0xffffffff


	//   ....[8]....
        /*004c*/ 	.word	0xffffffff


	//   ....[9]....
        /*0050*/ 	.word	0xffffffff


	//   ....[10]....
        /*0054*/ 	.word	0xffffffff


	//   ....[11]....
        /*0058*/ 	.word	0xffffffff


	//   ....[12]....
        /*005c*/ 	.word	0xffffffff


	//   ....[13]....
        /*0060*/ 	.word	0xffffffff


	//   ....[14]....
        /*0064*/ 	.word	0xffffffff


	//   ....[15]....
        /*0068*/ 	.word	0xffffffff


	//   ....[16]....
        /*006c*/ 	.word	0xffffffff


	//   ....[17]....
        /*0070*/ 	.word	0xffffffff


	//   ....[18]....
        /*0074*/ 	.word	0xffffffff


	//   ....[19]....
        /*0078*/ 	.word	0xffffffff


	//   ....[20]....
        /*007c*/ 	.word	0xffffffff


	//   ....[21]....
        /*0080*/ 	.word	0xffffffff


	//   ....[22]....
        /*0084*/ 	.word	0xffffffff


	//   ....[23]....
        /*0088*/ 	.word	0xffffffff


	//----- nvinfo : EIATTR_COOP_GROUP_INSTR_OFFSETS
	.align		4
.L_2453:
        /*008c*/ 	.byte	0x04, 0x28
        /*008e*/ 	.short	(.L_2455 - .L_2454)


	//   ....[0]....
.L_2454:
        /*0090*/ 	.word	0x00001910


	//   ....[1]....
        /*0094*/ 	.word	0x00001980


	//   ....[2]....
        /*0098*/ 	.word	0x000019e0


	//   ....[3]....
        /*009c*/ 	.word	0x000019f0


	//   ....[4]....
        /*00a0*/ 	.word	0x00001a70


	//   ....[5]....
        /*00a4*/ 	.word	0x00001a90


	//   ....[6]....
        /*00a8*/ 	.word	0x00001ae0


	//   ....[7]....
        /*00ac*/ 	.word	0x00001af0


	//   ....[8]....
        /*00b0*/ 	.word	0x00001b80


	//   ....[9]....
        /*00b4*/ 	.word	0x00001bb0


	//   ....[10]....
        /*00b8*/ 	.word	0x00001be0


	//   ....[11]....
        /*00bc*/ 	.word	0x00001bf0


	//   ....[12]....
        /*00c0*/ 	.word	0x00001c80


	//   ....[13]....
        /*00c4*/ 	.word	0x00001cb0


	//   ....[14]....
        /*00c8*/ 	.word	0x00001ce0


	//   ....[15]....
        /*00cc*/ 	.word	0x00001cf0


	//   ....[16]....
        /*00d0*/ 	.word	0x00001da0


	//   ....[17]....
        /*00d4*/ 	.word	0x00001de0


	//   ....[18]....
        /*00d8*/ 	.word	0x00001df0


	//   ....[19]....
        /*00dc*/ 	.word	0x00001e00


	//   ....[20]....
        /*00e0*/ 	.word	0x00001fa0


	//   ....[21]....
        /*00e4*/ 	.word	0x00001fc0


	//   ....[22]....
        /*00e8*/ 	.word	0x00001fd0


	//   ....[23]....
        /*00ec*/ 	.word	0x00001fe0


	//----- nvinfo : EIATTR_EXIT_INSTR_OFFSETS
	.align		4
.L_2455:
        /*00f0*/ 	.byte	0x04, 0x1c
        /*00f2*/ 	.short	(.L_2457 - .L_2456)


	//   ....[0]....
.L_2456:
        /*00f4*/ 	.word	0x00000450


	//   ....[1]....
        /*00f8*/ 	.word	0x00002b90


	//----- nvinfo : EIATTR_MAX_THREADS
	.align		4
.L_2457:
        /*00fc*/ 	.byte	0x04, 0x05
        /*00fe*/ 	.short	(.L_2459 - .L_2458)
.L_2458:
        /*0100*/ 	.word	0x00000020
        /*0104*/ 	.word	0x00000001
        /*0108*/ 	.word	0x00000001


	//----- nvinfo : EIATTR_CRS_STACK_SIZE
	.align		4
.L_2459:
        /*010c*/ 	.byte	0x04, 0x1e
        /*010e*/ 	.short	(.L_2461 - .L_2460)
.L_2460:
        /*0110*/ 	.word	0x00000000


	//----- nvinfo : EIATTR_CBANK_PARAM_SIZE
	.align		4
.L_2461:
        /*0114*/ 	.byte	0x03, 0x19
        /*0116*/ 	.short	0x0118


	//----- nvinfo : EIATTR_PARAM_CBANK
	.align		4
        /*0118*/ 	.byte	0x04, 0x0a
        /*011a*/ 	.short	(.L_2463 - .L_2462)
	.align		4
.L_2462:
        /*011c*/ 	.word	index@(.nv.constant0._Z25selective_scan_fwd_kernelI32Selective_Scan_fwd_kernel_traitsILi32ELi4ELi1ELb1ELb1ELb0ELb1EN3c108BFloat16ENS1_7complexIfEEEEv13SSMParamsBase)
        /*0120*/ 	.short	0x0210
        /*0122*/ 	.short	0x0118


	//----- nvinfo : EIATTR_SW_WAR
	.align		4
.L_2463:
        /*0124*/ 	.byte	0x04, 0x36
        /*0126*/ 	.short	(.L_2465 - .L_2464)
.L_2464:
        /*0128*/ 	.word	0x00000008
.L_2465:


//--------------------- .nv.info._Z25selective_scan_fwd_kernelI32Selective_Scan_fwd_kernel_traitsILi32ELi4ELi1ELb1ELb1ELb1ELb0EN3c108BFloat16ENS1_7complexIfEEEEv13SSMParamsBase --------------------------
	.section	.nv.info._Z25selective_scan_fwd_kernelI32Selective_Scan_fwd_kernel_traitsILi32ELi4ELi1ELb1ELb1ELb1ELb0EN3c108BFloat16ENS1_7complexIfEEEEv13SSMParamsBase,"",@"SHT_CUDA_INFO"
	.sectionflags	@""
	.align	4


	//----- nvinfo : EIATTR_CUDA_API_VERSION
	.align		4
        /*0000*/ 	.byte	0x04, 0x37
        /*0002*/ 	.short	(.L_2467 - .L_2466)
.L_2466:
        /*0004*/ 	.word	0x00000082


	//----- nvinfo : EIATTR_KPARAM_INFO
	.align		4
.L_2467:
        /*0008*/ 	.byte	0x04, 0x17
        /*000a*/ 	.short	(.L_2469 - .L_2468)
.L_2468:
        /*000c*/ 	.word	0x00000000
        /*0010*/ 	.short	0x0000
        /*0012*/ 	.short	0x0000
        /*0014*/ 	.byte	0x00, 0xf0, 0x61, 0x04


	//----- nvinfo : EIATTR_SPARSE_MMA_MASK
	.align		4
.L_2469:
        /*0018*/ 	.byte	0x03, 0x50
        /*001a*/ 	.short	0x0000


	//----- nvinfo : EIATTR_MAXREG_COUNT
	.align		4
        /*001c*/ 	.byte	0x03, 0x1b
        /*001e*/ 	.short	0x00ff


	//----- nvinfo : EIATTR_NUM_BARRIERS
	.align		4
        /*0020*/ 	.byte	0x02, 0x4c
        /*0022*/ 	.byte	0x01
	.zero		1


	//----- nvinfo : EIATTR_MERCURY_ISA_VERSION
	.align		4
        /*0024*/ 	.byte	0x03, 0x5f
        /*0026*/ 	.short	0x0101


	//----- nvinfo : EIATTR_COOP_GROUP_MASK_REGIDS
	.align		4
        /*0028*/ 	.byte	0x04, 0x29
        /*002a*/ 	.short	(.L_2471 - .L_2470)


	//   ....[0]....
.L_2470:
        /*002c*/ 	.word	0xffffffff


	//   ....[1]....
        /*0030*/ 	.word	0xffffffff


	//   ....[2]....
        /*0034*/ 	.word	0xffffffff


	//   ....[3]....
        /*0038*/ 	.word	0xffffffff


	//   ....[4]....
        /*003c*/ 	.word	0xffffffff


	//   ....[5]....
        /*0040*/ 	.word	0xffffffff


	//   ....[6]....
        /*0044*/ 	.word	0xffffffff


	//   ....[7]....
        /*0048*/ 	.word	0xffffffff


	//   ....[8]....
        /*004c*/ 	.word	0xffffffff


	//   ....[9]....
        /*0050*/ 	.word	0xffffffff


	//   ....[10]....
        /*0054*/ 	.word	0xffffffff


	//   ....[11]....
        /*0058*/ 	.word	0xffffffff


	//   ....[12]....
        /*005c*/ 	.word	0xffffffff


	//   ....[13]....
        /*0060*/ 	.word	0xffffffff


	//   ....[14]....
        /*0064*/ 	.word	0xffffffff


	//   ....[15]....
        /*0068*/ 	.word	0xffffffff


	//   ....[16]....
        /*006c*/ 	.word	0xffffffff


	//   ....[17]....
        /*0070*/ 	.word	0xffffffff


	//   ....[18]....
        /*0074*/ 	.word	0xffffffff


	//   ....[19]....
        /*0078*/ 	.word	0xffffffff


	//   ....[20]....
        /*007c*/ 	.word	0xffffffff


	//   ....[21]....
        /*0080*/ 	.word	0xffffffff


	//   ....[22]....
        /*0084*/ 	.word	0xffffffff


	//   ....[23]....
        /*0088*/ 	.word	0xffffffff


	//----- nvinfo : EIATTR_COOP_GROUP_INSTR_OFFSETS
	.align		4
.L_2471:
        /*008c*/ 	.byte	0x04, 0x28
        /*008e*/ 	.short	(.L_2473 - .L_2472)


	//   ....[0]....
.L_2472:
        /*0090*/ 	.word	0x000019e0


	//   ....[1]....
        /*0094*/ 	.word	0x00001a00


	//   ....[2]....
        /*0098*/ 	.word	0x00001a40


	//   ....[3]....
        /*009c*/ 	.word	0x00001a50


	//   ....[4]....
        /*00a0*/ 	.word	0x00001ad0


	//   ....[5]....
        /*00a4*/ 	.word	0x00001af0


	//   ....[6]....
        /*00a8*/ 	.word	0x00001b30


	//   ....[7]....
        /*00ac*/ 	.word	0x00001b40


	//   ....[8]....
        /*00b0*/ 	.word	0x00001bd0


	//   ....[9]....
        /*00b4*/ 	.word	0x00001c00


	//   ....[10]....
        /*00b8*/ 	.word	0x00001c30


	//   ....[11]....
        /*00bc*/ 	.word	0x00001c40


	//   ....[12]....
        /*00c0*/ 	.word	0x00001cd0


	//   ....[13]....
        /*00c4*/ 	.word	0x00001d00


	//   ....[14]....
        /*00c8*/ 	.word	0x00001d30


	//   ....[15]....
        /*00cc*/ 	.word	0x00001d40


	//   ....[16]....
        /*00d0*/ 	.word	0x00001e00


	//   ....[17]....
        /*00d4*/ 	.word	0x00001e30


	//   ....[18]....
        /*00d8*/ 	.word	0x00001e40


	//   ....[19]....
        /*00dc*/ 	.word	0x00001e50


	//   ....[20]....
        /*00e0*/ 	.word	0x00001ff0


	//   ....[21]....
        /*00e4*/ 	.word	0x00002010


	//   ....[22]....
        /*00e8*/ 	.word	0x00002020


	//   ....[23]....
        /*00ec*/ 	.word	0x00002030


	//----- nvinfo : EIATTR_EXIT_INSTR_OFFSETS
	.align		4
.L_2473:
        /*00f0*/ 	.byte	0x04, 0x1c
        /*00f2*/ 	.short	(.L_2475 - .L_2474)


	//   ....[0]....
.L_2474:
        /*00f4*/ 	.word	0x00000530


	//   ....[1]....
        /*00f8*/ 	.word	0x00002850


	//----- nvinfo : EIATTR_MAX_THREADS
	.align		4
.L_2475:
        /*00fc*/ 	.byte	0x04, 0x05
        /*00fe*/ 	.short	(.L_2477 - .L_2476)
.L_2476:
        /*0100*/ 	.word	0x00000020
        /*0104*/ 	.word	0x00000001
        /*0108*/ 	.word	0x00000001


	//----- nvinfo : EIATTR_CRS_STACK_SIZE
	.align		4
.L_2477:
        /*010c*/ 	.byte	0x04, 0x1e
        /*010e*/ 	.short	(.L_2479 - .L_2478)
.L_2478:
        /*0110*/ 	.word	0x00000000


	//----- nvinfo : EIATTR_CBANK_PARAM_SIZE
	.align		4
.L_2479:
        /*0114*/ 	.byte	0x03, 0x19
        /*0116*/ 	.short	0x0118


	//----- nvinfo : EIATTR_PARAM_CBANK
	.align		4
        /*0118*/ 	.byte	0x04, 0x0a
        /*011a*/ 	.short	(.L_2481 - .L_2480)
	.align		4
.L_2480:
        /*011c*/ 	.word	index@(.nv.constant0._Z25selective_scan_fwd_kernelI32Selective_Scan_fwd_kernel_traitsILi32ELi4ELi1ELb1ELb1ELb1ELb0EN3c108BFloat16ENS1_7complexIfEEEEv13SSMParamsBase)
        /*0120*/ 	.short	0x0210
        /*0122*/ 	.short	0x0118


	//----- nvinfo : EIATTR_SW_WAR
	.align		4
.L_2481:
        /*0124*/ 	.byte	0x04, 0x36
        /*0126*/ 	.short	(.L_2483 - .L_2482)
.L_2482:
        /*0128*/ 	.word	0x00000008
.L_2483:


//--------------------- .nv.info._Z25selective_scan_fwd_kernelI32Selective_Scan_fwd_kernel_traitsILi32ELi4ELi1ELb1ELb1ELb1ELb1EN3c108BFloat16ENS1_7complexIfEEEEv13SSMParamsBase --------------------------
	.section	.nv.info._Z25selective_scan_fwd_kernelI32Selective_Scan_fwd_kernel_traitsILi32ELi4ELi1ELb1ELb1ELb1ELb1EN3c108BFloat16ENS1_7complexIfEEEEv13SSMParamsBase,"",@"SHT_CUDA_INFO"
	.sectionflags	@""
	.align	4


	//----- nvinfo : EIATTR_CUDA_API_VERSION
	.align		4
        /*0000*/ 	.byte	0x04, 0x37
        /*0002*/ 	.short	(.L_2485 - .L_2484)
.L_2484:
        /*0004*/ 	.word	0x00000082


	//----- nvinfo : EIATTR_KPARAM_INFO
	.align		4
.L_2485:
        /*0008*/ 	.byte	0x04, 0x17
        /*000a*/ 	.short	(.L_2487 - .L_2486)
.L_2486:
        /*000c*/ 	.word	0x00000000
        /*0010*/ 	.short	0x0000
        /*0012*/ 	.short	0x0000
        /*0014*/ 	.byte	0x00, 0xf0, 0x61, 0x04


	//----- nvinfo : EIATTR_SPARSE_MMA_MASK
	.align		4
.L_2487:
        /*0018*/ 	.byte	0x03, 0x50
        /*001a*/ 	.short	0x0000


	//----- nvinfo : EIATTR_MAXREG_COUNT
	.align		4
        /*001c*/ 	.byte	0x03, 0x1b
        /*001e*/ 	.short	0x00ff


	//----- nvinfo : EIATTR_NUM_BARRIERS
	.align		4
        /*0020*/ 	.byte	0x02, 0x4c
        /*0022*/ 	.byte	0x01
	.zero		1


	//----- nvinfo : EIATTR_MERCURY_ISA_VERSION
	.align		4
        /*0024*/ 	.byte	0x03, 0x5f
        /*0026*/ 	.short	0x0101


	//----- nvinfo : EIATTR_COOP_GROUP_MASK_REGIDS
	.align		4
        /*0028*/ 	.byte	0x04, 0x29
        /*002a*/ 	.short	(.L_2489 - .L_2488)


	//   ....[0]....
.L_2488:
        /*002c*/ 	.word	0xffffffff


	//   ....[1]....
        /*0030*/ 	.word	0xffffffff


	//   ....[2]....
        /*0034*/ 	.word	0xffffffff


	//   ....[3]....
        /*0038*/ 	.word	0xffffffff


	//   ....[4]....
        /*003c*/ 	.word	0xffffffff


	//   ....[5]....
        /*0040*/ 	.word	0xffffffff


	//   ....[6]....
        /*0044*/ 	.word	0xffffffff


	//   ....[7]....
        /*0048*/ 	.word	0xffffffff


	//   ....[8]....
        /*004c*/ 	.word	0xffffffff


	//   ....[9]....
        /*0050*/ 	.word	0xffffffff


	//   ....[10]....
        /*0054*/ 	.word	0xffffffff


	//   ....[11]....
        /*0058*/ 	.word	0xffffffff


	//   ....[12]....
        /*005c*/ 	.word	0xffffffff


	//   ....[13]....
        /*0060*/ 	.word	0xffffffff


	//   ....[14]....
        /*0064*/ 	.word	0xffffffff


	//   ....[15]....
        /*0068*/ 	.word	0xffffffff


	//   ....[16]....
        /*006c*/ 	.word	0xffffffff


	//   ....[17]....
        /*0070*/ 	.word	0xffffffff


	//   ....[18]....
        /*0074*/ 	.word	0xffffffff


	//   ....[19]....
        /*0078*/ 	.word	0xffffffff


	//   ....[20]....
        /*007c*/ 	.word	0xffffffff


	//   ....[21]....
        /*0080*/ 	.word	0xffffffff


	//   ....[22]....
        /*0084*/ 	.word	0xffffffff


	//   ....[23]....
        /*0088*/ 	.word	0xffffffff


	//----- nvinfo : EIATTR_COOP_GROUP_INSTR_OFFSETS
	.align		4
.L_2489:
        /*008c*/ 	.byte	0x04, 0x28
        /*008e*/ 	.short	(.L_2491 - .L_2490)


	//   ....[0]....
.L_2490:
        /*0090*/ 	.word	0x000019e0


	//   ....[1]....
        /*0094*/ 	.word	0x00001a00


	//   ....[2]....
        /*0098*/ 	.word	0x00001a40


	//   ....[3]....
        /*009c*/ 	.word	0x00001a50


	//   ....[4]....
        /*00a0*/ 	.word	0x00001ad0


	//   ....[5]....
        /*00a4*/ 	.word	0x00001af0


	//   ....[6]....
        /*00a8*/ 	.word	0x00001b30


	//   ....[7]....
        /*00ac*/ 	.word	0x00001b40


	//   ....[8]....
        /*00b0*/ 	.word	0x00001bd0


	//   ....[9]....
        /*00b4*/ 	.word	0x00001c00


	//   ....[10]....
        /*00b8*/ 	.word	0x00001c30


	//   ....[11]....
        /*00bc*/ 	.word	0x00001c40


	//   ....[12]....
        /*00c0*/ 	.word	0x00001cd0


	//   ....[13]....
        /*00c4*/ 	.word	0x00001d00


	//   ....[14]....
        /*00c8*/ 	.word	0x00001d30


	//   ....[15]....
        /*00cc*/ 	.word	0x00001d40


	//   ....[16]....
        /*00d0*/ 	.word	0x00001e00


	//   ....[17]....
        /*00d4*/ 	.word	0x00001e30


	//   ....[18]....
        /*00d8*/ 	.word	0x00001e40


	//   ....[19]....
        /*00dc*/ 	.word	0x00001e50


	//   ....[20]....
        /*00e0*/ 	.word	0x00001ff0


	//   ....[21]....
        /*00e4*/ 	.word	0x00002010


	//   ....[22]....
        /*00e8*/ 	.word	0x00002020


	//   ....[23]....
        /*00ec*/ 	.word	0x00002030


	//----- nvinfo : EIATTR_EXIT_INSTR_OFFSETS
	.align		4
.L_2491:
        /*00f0*/ 	.byte	0x04, 0x1c
        /*00f2*/ 	.short	(.L_2493 - .L_2492)


	//   ....[0]....
.L_2492:
        /*00f4*/ 	.word	0x00000530


	//   ....[1]....
        /*00f8*/ 	.word	0x00002cc0


	//----- nvinfo : EIATTR_MAX_THREADS
	.align		4
.L_2493:
        /*00fc*/ 	.byte	0x04, 0x05
        /*00fe*/ 	.short	(.L_2495 - .L_2494)
.L_2494:
        /*0100*/ 	.word	0x00000020
        /*0104*/ 	.word	0x00000001
        /*0108*/ 	.word	0x00000001


	//----- nvinfo : EIATTR_CRS_STACK_SIZE
	.align		4
.L_2495:
        /*010c*/ 	.byte	0x04, 0x1e
        /*010e*/ 	.short	(.L_2497 - .L_2496)
.L_2496:
        /*0110*/ 	.word	0x00000000


	//----- nvinfo : EIATTR_CBANK_PARAM_SIZE
	.align		4
.L_2497:
        /*0114*/ 	.byte	0x03, 0x19
        /*0116*/ 	.short	0x0118


	//----- nvinfo : EIATTR_PARAM_CBANK
	.align		4
        /*0118*/ 	.byte	0x04, 0x0a
        /*011a*/ 	.short	(.L_2499 - .L_2498)
	.align		4
.L_2498:
        /*011c*/ 	.word	index@(.nv.constant0._Z25selective_scan_fwd_kernelI32Selective_Scan_fwd_kernel_traitsILi32ELi4ELi1ELb1ELb1ELb1ELb1EN3c108BFloat16ENS1_7complexIfEEEEv13SSMParamsBase)
        /*0120*/ 	.short	0x0210
        /*0122*/ 	.short	0x0118


	//----- nvinfo : EIATTR_SW_WAR
	.align		4
.L_2499:
        /*0124*/ 	.byte	0x04, 0x36
        /*0126*/ 	.short	(.L_2501 - .L_2500)
.L_2500:
        /*0128*/ 	.word	0x00000008
.L_2501:


//--------------------- .nv.info._Z25selective_scan_fwd_kernelI32Selective_Scan_fwd_kernel_traitsILi128ELi16ELi1ELb0ELb0ELb0ELb0EN3c108BFloat16EfEEv13SSMParamsBase --------------------------
	.section	.nv.info._Z25selective_scan_fwd_kernelI32Selective_Scan_fwd_kernel_traitsILi128ELi16ELi1ELb0ELb0ELb0ELb0EN3c108BFloat16EfEEv13SSMParamsBase,"",@"SHT_CUDA_INFO"
	.sectionflags	@""
	.align	4


	//----- nvinfo : EIATTR_CUDA_API_VERSION
	.align		4
        /*0000*/ 	.byte	0x04, 0x37
        /*0002*/ 	.short	(.L_2503 - .L_2502)
.L_2502:
        /*0004*/ 	.word	0x00000082


	//----- nvinfo : EIATTR_KPARAM_INFO
	.align		4
.L_2503:
        /*0008*/ 	.byte	0x04, 0x17
        /*000a*/ 	.short	(.L_2505 - .L_2504)
.L_2504:
        /*000c*/ 	.word	0x00000000
        /*0010*/ 	.short	0x0000
        /*0012*/ 	.short	0x0000
        /*0014*/ 	.byte	0x00, 0xf0, 0x61, 0x04


	//----- nvinfo : EIATTR_SPARSE_MMA_MASK
	.align		4
.L_2505:
        /*0018*/ 	.byte	0x03, 0x50
        /*001a*/ 	.short	0x0000


	//----- nvinfo : EIATTR_MAXREG_COUNT
	.align		4
        /*001c*/ 	.byte	0x03, 0x1b
        /*001e*/ 	.short	0x00a8


	//----- nvinfo : EIATTR_NUM_BARRIERS
	.align		4
        /*0020*/ 	.byte	0x02, 0x4c
        /*0022*/ 	.byte	0x01
	.zero		1


	//----- nvinfo : EIATTR_MERCURY_ISA_VERSION
	.align		4
        /*0024*/ 	.byte	0x03, 0x5f
        /*0026*/ 	.short	0x0101


	//----- nvinfo : EIATTR_COOP_GROUP_MASK_REGIDS
	.align		4
        /*0028*/ 	.byte	0x04, 0x29
        /*002a*/ 	.short	(.L_2507 - .L_2506)


	//   ....[0]....
.L_2506:
        /*002c*/ 	.word	0xffffffff


	//   ....[1]....
        /*0030*/ 	.word	0xffffffff


	//   ....[2]....
        /*0034*/ 	.word	0xffffffff


	//   ....[3]....
        /*0038*/ 	.word	0xffffffff


	//   ....[4]....
        /*003c*/ 	.word	0xffffffff


	//   ....[5]....
        /*0040*/ 	.word	0xffffffff


	//   ....[6]....
        /*0044*/ 	.word	0xffffffff


	//   ....[7]....
        /*0048*/ 	.word	0xffffffff


	//   ....[8]....
        /*004c*/ 	.word	0xffffffff


	//   ....[9]....
        /*0050*/ 	.word	0xffffffff


	//   ....[10]....
        /*0054*/ 	.word	0xffffffff


	//   ....[11]....
        /*0058*/ 	.word	0xffffffff


	//   ....[12]....
        /*005c*/ 	.word	0xffffffff


	//   ....[13]....
        /*0060*/ 	.word	0xffffffff


	//   ....[14]....
        /*0064*/ 	.word	0xffffffff


	//----- nvinfo : EIATTR_COOP_GROUP_INSTR_OFFSETS
	.align		4
.L_2507:
        /*0068*/ 	.byte	0x04, 0x28
        /*006a*/ 	.short	(.L_2509 - .L_2508)


	//   ....[0]....
.L_2508:
        /*006c*/ 	.word	0x000010b0


	//   ....[1]....
        /*0070*/ 	.word	0x000014a0


	//   ....[2]....
        /*0074*/ 	.word	0x00004820


	//   ....[3]....
        /*0078*/ 	.word	0x00004840


	//   ....[4]....
        /*007c*/ 	.word	0x00004910


	//   ....[5]....
        /*0080*/ 	.word	0x00004920


	//   ....[6]....
        /*0084*/ 	.word	0x00004960


	//   ....[7]....
        /*0088*/ 	.word	0x00004970


	//   ....[8]....
        /*008c*/ 	.word	0x000049b0


	//   ....[9]....
        /*0090*/ 	.word	0x000049c0


	//   ....[10]....
        /*0094*/ 	.word	0x00004a00


	//   ....[11]....
        /*0098*/ 	.word	0x00004a10


	//   ....[12]....
        /*009c*/ 	.word	0x00004af0


	//   ....[13]....
        /*00a0*/ 	.word	0x00004b00


	//   ....[14]....
        /*00a4*/ 	.word	0x00005350


	//----- nvinfo : EIATTR_EXIT_INSTR_OFFSETS
	.align		4
.L_2509:
        /*00a8*/ 	.byte	0x04, 0x1c
        /*00aa*/ 	.short	(.L_2511 - .L_2510)


	//   ....[0]....
.L_2510:
        /*00ac*/ 	.word	0x00000310


	//   ....[1]....
        /*00b0*/ 	.word	0x00005980


	//----- nvinfo : EIATTR_MAX_THREADS
	.align		4
.L_2511:
        /*00b4*/ 	.byte	0x04, 0x05
        /*00b6*/ 	.short	(.L_2513 - .L_2512)
.L_2512:
        /*00b8*/ 	.word	0x00000080
        /*00bc*/ 	.word	0x00000001
        /*00c0*/ 	.word	0x00000001


	//----- nvinfo : EIATTR_CRS_STACK_SIZE
	.align		4
.L_2513:
        /*00c4*/ 	.byte	0x04, 0x1e
        /*00c6*/ 	.short	(.L_2515 - .L_2514)
.L_2514:
        /*00c8*/ 	.word	0x00000000


	//----- nvinfo : EIATTR_CBANK_PARAM_SIZE
	.align		4
.L_2515:
        /*00cc*/ 	.byte	0x03, 0x19
        /*00ce*/ 	.short	0x0118


	//----- nvinfo : EIATTR_PARAM_CBANK
	.align		4
        /*00d0*/ 	.byte	0x04, 0x0a
        /*00d2*/ 	.short	(.L_2517 - .L_2516)
	.align		4
.L_2516:
        /*00d4*/ 	.word	index@(.nv.constant0._Z25selective_scan_fwd_kernelI32Selective_Scan_fwd_kernel_traitsILi128ELi16ELi1ELb0ELb0ELb0ELb0EN3c108BFloat16EfEEv13SSMParamsBase)
        /*00d8*/ 	.short	0x0210
        /*00da*/ 	.short	0x0118


	//----- nvinfo : EIATTR_SW_WAR
	.align		4
.L_2517:
        /*00dc*/ 	.byte	0x04, 0x36
        /*00de*/ 	.short	(.L_2519 - .L_2518)
.L_2518:
        /*00e0*/ 	.word	0x00000008
.L_2519:


//--------------------- .nv.info._Z25selective_scan_fwd_kernelI32Selective_Scan_fwd_kernel_traitsILi128ELi16ELi1ELb0ELb0ELb0ELb1EN3c108BFloat16EfEEv13SSMParamsBase --------------------------
	.section	.nv.info._Z25selective_scan_fwd_kernelI32Selective_Scan_fwd_kernel_traitsILi128ELi16ELi1ELb0ELb0ELb0ELb1EN3c108BFloat16EfEEv13SSMParamsBase,"",@"SHT_CUDA_INFO"
	.sectionflags	@""
	.align	4


	//----- nvinfo : EIATTR_CUDA_API_VERSION
	.align		4
        /*0000*/ 	.byte	0x04, 0x37
        /*0002*/ 	.short	(.L_2521 - .L_2520)
.L_2520:
        /*0004*/ 	.word	0x00000082


	//----- nvinfo : EIATTR_KPARAM_INFO
	.align		4
.L_2521:
        /*0008*/ 	.byte	0x04, 0x17
        /*000a*/ 	.short	(.L_2523 - .L_2522)
.L_2522:
        /*000c*/ 	.word	0x00000000
        /*0010*/ 	.short	0x0000
        /*0012*/ 	.short	0x0000
        /*0014*/ 	.byte	0x00, 0xf0, 0x61, 0x04


	//----- nvinfo : EIATTR_SPARSE_MMA_MASK
	.align		4
.L_2523:
        /*0018*/ 	.byte	0x03, 0x50
        /*001a*/ 	.short	0x0000


	//----- nvinfo : EIATTR_MAXREG_COUNT
	.align		4
        /*001c*/ 	.byte	0x03, 0x1b
        /*001e*/ 	.short	0x00a8


	//----- nvinfo : EIATTR_NUM_BARRIERS
	.align		4
        /*0020*/ 	.byte	0x02, 0x4c
        /*0022*/ 	.byte	0x01
	.zero		1


	//----- nvinfo : EIATTR_MERCURY_ISA_VERSION
	.align		4
        /*0024*/ 	.byte	0x03, 0x5f
        /*0026*/ 	.short	0x0101


	//----- nvinfo : EIATTR_INT_WARP_WIDE_INSTR_OFFSETS
	.align		4
        /*0028*/ 	.byte	0x04, 0x31
        /*002a*/ 	.short	(.L_2525 - .L_2524)


	//   ....[0]....
.L_2524:
        /*002c*/ 	.word	0x00004500


	//----- nvinfo : EIATTR_COOP_GROUP_MASK_REGIDS
	.align		4
.L_2525:
        /*0030*/ 	.byte	0x04, 0x29
        /*0032*/ 	.short	(.L_2527 - .L_2526)


	//   ....[0]....
.L_2526:
        /*0034*/ 	.word	0xffffffff


	//   ....[1]....
        /*0038*/ 	.word	0xffffffff


	//   ....[2]....
        /*003c*/ 	.word	0xffffffff


	//   ....[3]....
        /*0040*/ 	.word	0xffffffff


	//   ....[4]....
        /*0044*/ 	.word	0xffffffff


	//   ....[5]....
        /*0048*/ 	.word	0xffffffff


	//   ....[6]....
        /*004c*/ 	.word	0xffffffff


	//   ....[7]....
        /*0050*/ 	.word	0xffffffff


	//   ....[8]....
        /*0054*/ 	.word	0xffffffff


	//   ....[9]....
        /*0058*/ 	.word	0xffffffff


	//   ....[10]....
        /*005c*/ 	.word	0xffffffff


	//   ....[11]....
        /*0060*/ 	.word	0xffffffff


	//   ....[12]....
        /*0064*/ 	.word	0xffffffff


	//   ....[13]....
        /*0068*/ 	.word	0xffffffff


	//   ....[14]....
        /*006c*/ 	.word	0xffffffff


	//   ....[15]....
        /*0070*/ 	.word	0xffffffff


	//   ....[16]....
        /*0074*/ 	.word	0xffffffff


	//----- nvinfo : EIATTR_COOP_GROUP_INSTR_OFFSETS
	.align		4
.L_2527:
        /*0078*/ 	.byte	0x04, 0x28
        /*007a*/ 	.short	(.L_2529 - .L_2528)


	//   ....[0]....
.L_2528:
        /*007c*/ 	.word	0x000012e0


	//   ....[1]....
        /*0080*/ 	.word	0x00001780


	//   ....[2]....
        /*0084*/ 	.word	0x00004bf0


	//   ....[3]....
        /*0088*/ 	.word	0x00004c00


	//   ....[4]....
        /*008c*/ 	.word	0x00004c50


	//   ....[5]....
        /*0090*/ 	.word	0x00004c60


	//   ....[6]....
        /*0094*/ 	.word	0x00004ca0


	//   ....[7]....
        /*0098*/ 	.word	0x00004cb0


	//   ....[8]....
        /*009c*/ 	.word	0x00004cf0


	//   ....[9]....
        /*00a0*/ 	.word	0x00004d00


	//   ....[10]....
        /*00a4*/ 	.word	0x00004d40


	//   ....[11]....
        /*00a8*/ 	.word	0x00004d50


	//   ....[12]....
        /*00ac*/ 	.word	0x00004e00


	//   ....[13]....
        /*00b0*/ 	.word	0x00004e10


	//   ....[14]....
        /*00b4*/ 	.word	0x00005710


	//   ....[15]....
        /*00b8*/ 	.word	0x00006370


	//   ....[16]....
        /*00bc*/ 	.word	0x00006db0


	//----- nvinfo : EIATTR_EXIT_INSTR_OFFSETS
	.align		4
.L_2529:
        /*00c0*/ 	.byte	0x04, 0x1c
        /*00c2*/ 	.short	(.L_2531 - .L_2530)


	//   ....[0]....
.L_2530:
        /*00c4*/ 	.word	0x00000310


	//   ....[1]....
        /*00c8*/ 	.word	0x00007390


	//----- nvinfo : EIATTR_MAX_THREADS
	.align		4
.L_2531:
        /*00cc*/ 	.byte	0x04, 0x05
        /*00ce*/ 	.short	(.L_2533 - .L_2532)
.L_2532:
        /*00d0*/ 	.word	0x00000080
        /*00d4*/ 	.word	0x00000001
        /*00d8*/ 	.word	0x00000001


	//----- nvinfo : EIATTR_CRS_STACK_SIZE
	.align		4
.L_2533:
        /*00dc*/ 	.byte	0x04, 0x1e
        /*00de*/ 	.short	(.L_2535 - .L_2534)
.L_2534:
        /*00e0*/ 	.word	0x00000000


	//----- nvinfo : EIATTR_CBANK_PARAM_SIZE
	.align		4
.L_2535:
        /*00e4*/ 	.byte	0x03, 0x19
        /*00e6*/ 	.short	0x0118


	//----- nvinfo : EIATTR_PARAM_CBANK
	.align		4
        /*00e8*/ 	.byte	0x04, 0x0a
        /*00ea*/ 	.short	(.L_2537 - .L_2536)
	.align		4
.L_2536:
        /*00ec*/ 	.word	index@(.nv.constant0._Z25selective_scan_fwd_kernelI32Selective_Scan_fwd_kernel_traitsILi128ELi16ELi1ELb0ELb0ELb0ELb1EN3c108BFloat16EfEEv13SSMParamsBase)
        /*00f0*/ 	.short	0x0210
        /*00f2*/ 	.short	0x0118


	//----- nvinfo : EIATTR_SW_WAR
	.align		4
.L_2537:
        /*00f4*/ 	.byte	0x04, 0x36
        /*00f6*/ 	.short	(.L_2539 - .L_2538)
.L_2538:
        /*00f8*/ 	.word	0x00000008
.L_2539:


//--------------------- .nv.info._Z25selective_scan_fwd_kernelI32Selective_Scan_fwd_kernel_traitsILi128ELi16ELi1ELb0ELb0ELb1ELb0EN3c108BFloat16EfEEv13SSMParamsBase --------------------------
	.section	.nv.info._Z25selective_scan_fwd_kernelI32Selective_Scan_fwd_kernel_traitsILi128ELi16ELi1ELb0ELb0ELb1ELb0EN3c108BFloat16EfEEv13SSMParamsBase,"",@"SHT_CUDA_INFO"
	.sectionflags	@""
	.align	4


	//----- nvinfo : EIATTR_CUDA_API_VERSION
	.align		4
        /*0000*/ 	.byte	0x04, 0x37
        /*0002*/ 	.short	(.L_2541 - .L_2540)
.L_2540:
        /*0004*/ 	.word	0x00000082


	//----- nvinfo : EIATTR_KPARAM_INFO
	.align		4
.L_2541:
        /*0008*/ 	.byte	0x04, 0x17
        /*000a*/ 	.short	(.L_2543 - .L_2542)
.L_2542:
        /*000c*/ 	.word	0x00000000
        /*0010*/ 	.short	0x0000
        /*0012*/ 	.short	0x0000
        /*0014*/ 	.byte	0x00, 0xf0, 0x61, 0x04


	//----- nvinfo : EIATTR_SPARSE_MMA_MASK
	.align		4
.L_2543:
        /*0018*/ 	.byte	0x03, 0x50
        /*001a*/ 	.short	0x0000


	//----- nvinfo : EIATTR_MAXREG_COUNT
	.align		4
        /*001c*/ 	.byte	0x03, 0x1b
        /*001e*/ 	.short	0x00a8


	//----- nvinfo : EIATTR_NUM_BARRIERS
	.align		4
        /*0020*/ 	.byte	0x02, 0x4c
        /*0022*/ 	.byte	0x01
	.zero		1


	//----- nvinfo : EIATTR_MERCURY_ISA_VERSION
	.align		4
        /*0024*/ 	.byte	0x03, 0x5f
        /*0026*/ 	.short	0x0101


	//----- nvinfo : EIATTR_COOP_GROUP_MASK_REGIDS
	.align		4
        /*0028*/ 	.byte	0x04, 0x29
        /*002a*/ 	.short	(.L_2545 - .L_2544)


	//   ....[0]....
.L_2544:
        /*002c*/ 	.word	0xffffffff


	//   ....[1]....
        /*0030*/ 	.word	0xffffffff


	//   ....[2]....
        /*0034*/ 	.word	0xffffffff


	//   ....[3]....
        /*0038*/ 	.word	0xffffffff


	//   ....[4]....
        /*003c*/ 	.word	0xffffffff


	//   ....[5]....
        /*0040*/ 	.word	0xffffffff


	//   ....[6]....
        /*0044*/ 	.word	0xffffffff


	//   ....[7]....
        /*0048*/ 	.word	0xffffffff


	//   ....[8]....
        /*004c*/ 	.word	0xffffffff


	//   ....[9]....
        /*0050*/ 	.word	0xffffffff


	//   ....[10]....
        /*0054*/ 	.word	0xffffffff


	//   ....[11]....
        /*0058*/ 	.word	0xffffffff


	//   ....[12]....
        /*005c*/ 	.word	0xffffffff


	//   ....[13]....
        /*0060*/ 	.word	0xffffffff


	//   ....[14]....
        /*0064*/ 	.word	0xffffffff


	//   ....[15]....
        /*0068*/ 	.word	0xffffffff


	//----- nvinfo : EIATTR_COOP_GROUP_INSTR_OFFSETS
	.align		4
.L_2545:
        /*006c*/ 	.byte	0x04, 0x28
        /*006e*/ 	.short	(.L_2547 - .L_2546)


	//   ....[0]....
.L_2546:
        /*0070*/ 	.word	0x00001270


	//   ....[1]....
        /*0074*/ 	.word	0x00001820


	//   ....[2]....
        /*0078*/ 	.word	0x00004fb0


	//   ....[3]....
        /*007c*/ 	.word	0x00004fc0


	//   ....[4]....
        /*0080*/ 	.word	0x00005010


	//   ....[5]....
        /*0084*/ 	.word	0x00005020


	//   ....[6]....
        /*0088*/ 	.word	0x000050a0


	//   ....[7]....
        /*008c*/ 	.word	0x000050c0


	//   ....[8]....
        /*0090*/ 	.word	0x00005180


	//   ....[9]....
        /*0094*/ 	.word	0x00005190


	//   ....[10]....
        /*0098*/ 	.word	0x00005200


	//   ....[11]....
        /*009c*/ 	.word	0x00005210


	//   ....[12]....
        /*00a0*/ 	.word	0x00005380


	//   ....[13]....
        /*00a4*/ 	.word	0x00005540


	//   ....[14]....
        /*00a8*/ 	.word	0x00005550


	//   ....[15]....
        /*00ac*/ 	.word	0x00005f40


	//----- nvinfo : EIATTR_EXIT_INSTR_OFFSETS
	.align		4
.L_2547:
        /*00b0*/ 	.byte	0x04, 0x1c
        /*00b2*/ 	.short	(.L_2549 - .L_2548)


	//   ....[0]....
.L_2548:
        /*00b4*/ 	.word	0x000004a0


	//   ....[1]....
        /*00b8*/ 	.word	0x00006690


	//----- nvinfo : EIATTR_MAX_THREADS
	.align		4
.L_2549:
        /*00bc*/ 	.byte	0x04, 0x05
        /*00be*/ 	.short	(.L_2551 - .L_2550)
.L_2550:
        /*00c0*/ 	.word	0x00000080
        /*00c4*/ 	.word	0x00000001
        /*00c8*/ 	.word	0x00000001


	//----- nvinfo : EIATTR_CRS_STACK_SIZE
	.align		4
.L_2551:
        /*00cc*/ 	.byte	0x04, 0x1e
        /*00ce*/ 	.short	(.L_2553 - .L_2552)
.L_2552:
        /*00d0*/ 	.word	0x00000000


	//----- nvinfo : EIATTR_CBANK_PARAM_SIZE
	.align		4
.L_2553:
        /*00d4*/ 	.byte	0x03, 0x19
        /*00d6*/ 	.short	0x0118


	//----- nvinfo : EIATTR_PARAM_CBANK
	.align		4
        /*00d8*/ 	.byte	0x04, 0x0a
        /*00da*/ 	.short	(.L_2555 - .L_2554)
	.align		4
.L_2554:
        /*00dc*/ 	.word	index@(.nv.constant0._Z25selective_scan_fwd_kernelI32Selective_Scan_fwd_kernel_traitsILi128ELi16ELi1ELb0ELb0ELb1ELb0EN3c108BFloat16EfEEv13SSMParamsBase)
        /*00e0*/ 	.short	0x0210
        /*00e2*/ 	.short	0x0118


	//----- nvinfo : EIATTR_SW_WAR
	.align		4
.L_2555:
        /*00e4*/ 	.byte	0x04, 0x36
        /*00e6*/ 	.short	(.L_2557 - .L_2556)
.L_2556:
        /*00e8*/ 	.word	0x00000008
.L_2557:


//--------------------- .nv.info._Z25selective_scan_fwd_kernelI32Selective_Scan_fwd_kernel_traitsILi128ELi16ELi1ELb0ELb0ELb1ELb1EN3c108BFloat16EfEEv13SSMParamsBase --------------------------
	.section	.nv.info._Z25selective_scan_fwd_kernelI32Selective_Scan_fwd_kernel_traitsILi128ELi16ELi1ELb0ELb0ELb1ELb1EN3c108BFloat16EfEEv13SSMParamsBase,"",@"SHT_CUDA_INFO"
	.sectionflags	@""
	.align	4


	//----- nvinfo : EIATTR_CUDA_API_VERSION
	.align		4
        /*0000*/ 	.byte	0x04, 0x37
        /*0002*/ 	.short	(.L_2559 - .L_2558)
.L_2558:
        /*0004*/ 	.word	0x00000082


	//----- nvinfo : EIATTR_KPARAM_INFO
	.align		4
.L_2559:
        /*0008*/ 	.byte	0x04, 0x17
        /*000a*/ 	.short	(.L_2561 - .L_2560)
.L_2560:
        /*000c*/ 	.word	0x00000000
        /*0010*/ 	.short	0x0000
        /*0012*/ 	.short	0x0000
        /*0014*/ 	.byte	0x00, 0xf0, 0x61, 0x04


	//----- nvinfo : EIATTR_SPARSE_MMA_MASK
	.align		4
.L_2561:
        /*0018*/ 	.byte	0x03, 0x50
        /*001a*/ 	.short	0x0000


	//----- nvinfo : EIATTR_MAXREG_COUNT
	.align		4
        /*001c*/ 	.byte	0x03, 0x1b
        /*001e*/ 	.short	0x00a8


	//----- nvinfo : EIATTR_NUM_BARRIERS
	.align		4
        /*0020*/ 	.byte	0x02, 0x4c
        /*0022*/ 	.byte	0x01
	.zero		1


	//----- nvinfo : EIATTR_MERCURY_ISA_VERSION
	.align		4
        /*0024*/ 	.byte	0x03, 0x5f
        /*0026*/ 	.short	0x0101


	//----- nvinfo : EIATTR_COOP_GROUP_MASK_REGIDS
	.align		4
        /*0028*/ 	.byte	0x04, 0x29
        /*002a*/ 	.short	(.L_2563 - .L_2562)


	//   ....[0]....
.L_2562:
        /*002c*/ 	.word	0xffffffff


	//   ....[1]....
        /*0030*/ 	.word	0xffffffff


	//   ....[2]....
        /*0034*/ 	.word	0xffffffff


	//   ....[3]....
        /*0038*/ 	.word	0xffffffff


	//   ....[4]....
        /*003c*/ 	.word	0xffffffff


	//   ....[5]....
        /*0040*/ 	.word	0xffffffff


	//   ....[6]....
        /*0044*/ 	.word	0xffffffff


	//   ....[7]....
        /*0048*/ 	.word	0xffffffff


	//   ....[8]....
        /*004c*/ 	.word	0xffffffff


	//   ....[9]....
        /*0050*/ 	.word	0xffffffff


	//   ....[10]....
        /*0054*/ 	.word	0xffffffff


	//   ....[11]....
        /*0058*/ 	.word	0xffffffff


	//   ....[12]....
        /*005c*/ 	.word	0xffffffff


	//   ....[13]....
        /*0060*/ 	.word	0xffffffff


	//   ....[14]....
        /*0064*/ 	.word	0xffffffff


	//   ....[15]....
        /*0068*/ 	.word	0xffffffff


	//   ....[16]....
        /*006c*/ 	.word	0xffffffff


	//   ....[17]....
        /*0070*/ 	.word	0xffffffff


	//----- nvinfo : EIATTR_COOP_GROUP_INSTR_OFFSETS
	.align		4
.L_2563:
        /*0074*/ 	.byte	0x04, 0x28
        /*0076*/ 	.short	(.L_2565 - .L_2564)


	//   ....[0]....
.L_2564:
        /*0078*/ 	.word	0x00001260


	//   ....[1]....
        /*007c*/ 	.word	0x00001810


	//   ....[2]....
        /*0080*/ 	.word	0x00004fc0


	//   ....[3]....
        /*0084*/ 	.word	0x00004fe0


	//   ....[4]....
        /*0088*/ 	.word	0x00005050


	//   ....[5]....
        /*008c*/ 	.word	0x00005080


	//   ....[6]....
        /*0090*/ 	.word	0x00005120


	//   ....[7]....
        /*0094*/ 	.word	0x00005140


	//   ....[8]....
        /*0098*/ 	.word	0x00005170


	//   ....[9]....
        /*009c*/ 	.word	0x00005190


	//   ....[10]....
        /*00a0*/ 	.word	0x000051d0


	//   ....[11]....
        /*00a4*/ 	.word	0x000051f0


	//   ....[12]....
        /*00a8*/ 	.word	0x000053b0


	//   ....[13]....
        /*00ac*/ 	.word	0x00005560


	//   ....[14]....
        /*00b0*/ 	.word	0x00005570


	//   ....[15]....
        /*00b4*/ 	.word	0x00006050


	//   ....[16]....
        /*00b8*/ 	.word	0x00006c00


	//   ....[17]....
        /*00bc*/ 	.word	0x00007630


	//----- nvinfo : EIATTR_EXIT_INSTR_OFFSETS
	.align		4
.L_2565:
        /*00c0*/ 	.byte	0x04, 0x1c
        /*00c2*/ 	.short	(.L_2567 - .L_2566)


	//   ....[0]....
.L_2566:
        /*00c4*/ 	.word	0x000004b0


	//   ....[1]....
        /*00c8*/ 	.word	0x00007c40


	//----- nvinfo : EIATTR_MAX_THREADS
	.align		4
.L_2567:
        /*00cc*/ 	.byte	0x04, 0x05
        /*00ce*/ 	.short	(.L_2569 - .L_2568)
.L_2568:
        /*00d0*/ 	.word	0x00000080
        /*00d4*/ 	.word	0x00000001
        /*00d8*/ 	.word	0x00000001


	//----- nvinfo : EIATTR_CRS_STACK_SIZE
	.align		4
.L_2569:
        /*00dc*/ 	.byte	0x04, 0x1e
        /*00de*/ 	.short	(.L_2571 - .L_2570)
.L_2570:
        /*00e0*/ 	.word	0x00000000


	//----- nvinfo : EIATTR_CBANK_PARAM_SIZE
	.align		4
.L_2571:
        /*00e4*/ 	.byte	0x03, 0x19
        /*00e6*/ 	.short	0x0118


	//----- nvinfo : EIATTR_PARAM_CBANK
	.align		4
        /*00e8*/ 	.byte	0x04, 0x0a
        /*00ea*/ 	.short	(.L_2573 - .L_2572)
	.align		4
.L_2572:
        /*00ec*/ 	.word	index@(.nv.constant0._Z25selective_scan_fwd_kernelI32Selective_Scan_fwd_kernel_traitsILi128ELi16ELi1ELb0ELb0ELb1ELb1EN3c108BFloat16EfEEv13SSMParamsBase)
        /*00f0*/ 	.short	0x0210
        /*00f2*/ 	.short	0x0118


	//----- nvinfo : EIATTR_SW_WAR
	.align		4
.L_2573:
        /*00f4*/ 	.byte	0x04, 0x36
        /*00f6*/ 	.short	(.L_2575 - .L_2574)
.L_2574:
        /*00f8*/ 	.word	0x00000008
.L_2575:


//--------------------- .nv.info._Z25selective_scan_fwd_kernelI32Selective_Scan_fwd_kernel_traitsILi128ELi16ELi1ELb0ELb1ELb0ELb0EN3c108BFloat16EfEEv13SSMParamsBase --------------------------
	.section	.nv.info._Z25selective_scan_fwd_kernelI32Selective_Scan_fwd_kernel_traitsILi128ELi16ELi1ELb0ELb1ELb0ELb0EN3c108BFloat16EfEEv13SSMParamsBase,"",@"SHT_CUDA_INFO"
	.sectionflags	@""
	.align	4


	//----- nvinfo : EIATTR_CUDA_API_VERSION
	.align		4
        /*0000*/ 	.byte	0x04, 0x37
        /*0002*/ 	.short	(.L_2577 - .L_2576)
.L_2576:
        /*0004*/ 	.word	0x00000082


	//----- nvinfo : EIATTR_KPARAM_INFO
	.align		4
.L_2577:
        /*0008*/ 	.byte	0x04, 0x17
        /*000a*/ 	.short	(.L_2579 - .L_2578)
.L_2578:
        /*000c*/ 	.word	0x00000000
        /*0010*/ 	.short	0x0000
        /*0012*/ 	.short	0x0000
        /*0014*/ 	.byte	0x00, 0xf0, 0x61, 0x04


	//----- nvinfo : EIATTR_SPARSE_MMA_MASK
	.align		4
.L_2579:
        /*0018*/ 	.byte	0x03, 0x50
        /*001a*/ 	.short	0x0000


	//----- nvinfo : EIATTR_MAXREG_COUNT
	.align		4
        /*001c*/ 	.byte	0x03, 0x1b
        /*001e*/ 	.short	0x00a8


	//----- nvinfo : EIATTR_NUM_BARRIERS
	.align		4
        /*0020*/ 	.byte	0x02, 0x4c
        /*0022*/ 	.byte	0x01
	.zero		1


	//----- nvinfo : EIATTR_MERCURY_ISA_VERSION
	.align		4
        /*0024*/ 	.byte	0x03, 0x5f
        /*0026*/ 	.short	0x0101


	//----- nvinfo : EIATTR_COOP_GROUP_MASK_REGIDS
	.align		4
        /*0028*/ 	.byte	0x04, 0x29
        /*002a*/ 	.short	(.L_2581 - .L_2580)


	//   ....[0]....
.L_2580:
        /*002c*/ 	.word	0xffffffff


	//   ....[1]....
        /*0030*/ 	.word	0xffffffff


	//   ....[2]....
        /*0034*/ 	.word	0xffffffff


	//   ....[3]....
        /*0038*/ 	.word	0xffffffff


	//   ....[4]....
        /*003c*/ 	.word	0xffffffff


	//   ....[5]....
        /*0040*/ 	.word	0xffffffff


	//   ....[6]....
        /*0044*/ 	.word	0xffffffff


	//   ....[7]....
        /*0048*/ 	.word	0xffffffff


	//   ....[8]....
        /*004c*/ 	.word	0xffffffff


	//   ....[9]....
        /*0050*/ 	.word	0xffffffff


	//   ....[10]....
        /*0054*/ 	.word	0xffffffff


	//   ....[11]....
        /*0058*/ 	.word	0xffffffff


	//   ....[12]....
        /*005c*/ 	.word	0xffffffff


	//   ....[13]....
        /*0060*/ 	.word	0xffffffff


	//   ....[14]....
        /*0064*/ 	.word	0xffffffff


	//   ....[15]....
        /*0068*/ 	.word	0xffffffff


	//----- nvinfo : EIATTR_COOP_GROUP_INSTR_OFFSETS
	.align		4
.L_2581:
        /*006c*/ 	.byte	0x04, 0x28
        /*006e*/ 	.short	(.L_2583 - .L_2582)


	//   ....[0]....
.L_2582:
        /*0070*/ 	.word	0x00001500


	//   ....[1]....
        /*0074*/ 	.word	0x00001940


	//   ....[2]....
        /*0078*/ 	.word	0x00004980


	//   ....[3]....
        /*007c*/ 	.word	0x000053d0


	//   ....[4]....
        /*0080*/ 	.word	0x000053e0


	//   ....[5]....
        /*0084*/ 	.word	0x00005490


	//   ....[6]....
        /*0088*/ 	.word	0x000054a0


	//   ....[7]....
        /*008c*/ 	.word	0x00005540


	//   ....[8]....
        /*0090*/ 	.word	0x00005550


	//   ....[9]....
        /*0094*/ 	.word	0x00005590


	//   ....[10]....
        /*0098*/ 	.word	0x000055a0


	//   ....[11]....
        /*009c*/ 	.word	0x000055e0


	//   ....[12]....
        /*00a0*/ 	.word	0x000055f0


	//   ....[13]....
        /*00a4*/ 	.word	0x000056d0


	//   ....[14]....
        /*00a8*/ 	.word	0x000056e0


	//   ....[15]....
        /*00ac*/ 	.word	0x00005eb0


	//----- nvinfo : EIATTR_EXIT_INSTR_OFFSETS
	.align		4
.L_2583:
        /*00b0*/ 	.byte	0x04, 0x1c
        /*00b2*/ 	.short	(.L_2585 - .L_2584)


	//   ....[0]....
.L_2584:
        /*00b4*/ 	.word	0x00000510


	//   ....[1]....
        /*00b8*/ 	.word	0x000065c0


	//----- nvinfo : EIATTR_MAX_THREADS
	.align		4
.L_2585:
        /*00bc*/ 	.byte	0x04, 0x05
        /*00be*/ 	.short	(.L_2587 - .L_2586)
.L_2586:
        /*00c0*/ 	.word	0x00000080
        /*00c4*/ 	.word	0x00000001
        /*00c8*/ 	.word	0x00000001


	//----- nvinfo : EIATTR_CRS_STACK_SIZE
	.align		4
.L_2587:
        /*00cc*/ 	.byte	0x04, 0x1e
        /*00ce*/ 	.short	(.L_2589 - .L_2588)
.L_2588:
        /*00d0*/ 	.word	0x00000000


	//----- nvinfo : EIATTR_CBANK_PARAM_SIZE
	.align		4
.L_2589:
        /*00d4*/ 	.byte	0x03, 0x19
        /*00d6*/ 	.short	0x0118


	//----- nvinfo : EIATTR_PARAM_CBANK
	.align		4
        /*00d8*/ 	.byte	0x04, 0x0a
        /*00da*/ 	.short	(.L_2591 - .L_2590)
	.align		4
.L_2590:
        /*00dc*/ 	.word	index@(.nv.constant0._Z25selective_scan_fwd_kernelI32Selective_Scan_fwd_kernel_traitsILi128ELi16ELi1ELb0ELb1ELb0ELb0EN3c108BFloat16EfEEv13SSMParamsBase)
        /*00e0*/ 	.short	0x0210
        /*00e2*/ 	.short	0x0118


	//----- nvinfo : EIATTR_SW_WAR
	.align		4
.L_2591:
        /*00e4*/ 	.byte	0x04, 0x36
        /*00e6*/ 	.short	(.L_2593 - .L_2592)
.L_2592:
        /*00e8*/ 	.word	0x00000008
.L_2593:


//--------------------- .nv.info._Z25selective_scan_fwd_kernelI32Selective_Scan_fwd_kernel_traitsILi128ELi16ELi1ELb0ELb1ELb0ELb1EN3c108BFloat16EfEEv13SSMParamsBase --------------------------
	.section	.nv.info._Z25selective_scan_fwd_kernelI32Selective_Scan_fwd_kernel_traitsILi128ELi16ELi1ELb0ELb1ELb0ELb1EN3c108BFloat16EfEEv13SSMParamsBase,"",@"SHT_CUDA_INFO"
	.sectionflags	@""
	.align	4


	//----- nvinfo : EIATTR_CUDA_API_VERSION
	.align		4
        /*0000*/ 	.byte	0x04, 0x37
        /*0002*/ 	.short	(.L_2595 - .L_2594)
.L_2594:
        /*0004*/ 	.word	0x00000082


	//----- nvinfo : EIATTR_KPARAM_INFO
	.align		4
.L_2595:
        /*0008*/ 	.byte	0x04, 0x17
        /*000a*/ 	.short	(.L_2597 - .L_2596)
.L_2596:
        /*000c*/ 	.word	0x00000000
        /*0010*/ 	.short	0x0000
        /*0012*/ 	.short	0x0000
        /*0014*/ 	.byte	0x00, 0xf0, 0x61, 0x04


	//----- nvinfo : EIATTR_SPARSE_MMA_MASK
	.align		4
.L_2597:
        /*0018*/ 	.byte	0x03, 0x50
        /*001a*/ 	.short	0x0000


	//----- nvinfo : EIATTR_MAXREG_COUNT
	.align		4
        /*001c*/ 	.byte	0x03, 0x1b
        /*001e*/ 	.short	0x00a8


	//----- nvinfo : EIATTR_NUM_BARRIERS
	.align		4
        /*0020*/ 	.byte	0x02, 0x4c
        /*0022*/ 	.byte	0x01
	.zero		1


	//----- nvinfo : EIATTR_MERCURY_ISA_VERSION
	.align		4
        /*0024*/ 	.byte	0x03, 0x5f
        /*0026*/ 	.short	0x0101


	//----- nvinfo : EIATTR_COOP_GROUP_MASK_REGIDS
	.align		4
        /*0028*/ 	.byte	0x04, 0x29
        /*002a*/ 	.short	(.L_2599 - .L_2598)


	//   ....[0]....
.L_2598:
        /*002c*/ 	.word	0xffffffff


	//   ....[1]....
        /*0030*/ 	.word	0xffffffff


	//   ....[2]....
        /*0034*/ 	.word	0xffffffff


	//   ....[3]....
        /*0038*/ 	.word	0xffffffff


	//   ....[4]....
        /*003c*/ 	.word	0xffffffff


	//   ....[5]....
        /*0040*/ 	.word	0xffffffff


	//   ....[6]....
        /*0044*/ 	.word	0xffffffff


	//   ....[7]....
        /*0048*/ 	.word	0xffffffff


	//   ....[8]....
        /*004c*/ 	.word	0xffffffff


	//   ....[9]....
        /*0050*/ 	.word	0xffffffff


	//   ....[10]....
        /*0054*/ 	.word	0xffffffff


	//   ....[11]....
        /*0058*/ 	.word	0xffffffff


	//   ....[12]....
        /*005c*/ 	.word	0xffffffff


	//   ....[13]....
        /*0060*/ 	.word	0xffffffff


	//   ....[14]....
        /*0064*/ 	.word	0xffffffff


	//   ....[15]....
        /*0068*/ 	.word	0xffffffff


	//   ....[16]....
        /*006c*/ 	.word	0xffffffff


	//   ....[17]....
        /*0070*/ 	.word	0xffffffff


	//----- nvinfo : EIATTR_COOP_GROUP_INSTR_OFFSETS
	.align		4
.L_2599:
        /*0074*/ 	.byte	0x04, 0x28
        /*0076*/ 	.short	(.L_2601 - .L_2600)


	//   ....[0]....
.L_2600:
        /*0078*/ 	.word	0x00001500


	//   ....[1]....
        /*007c*/ 	.word	0x00001940


	//   ....[2]....
        /*0080*/ 	.word	0x00004980


	//   ....[3]....
        /*0084*/ 	.word	0x000053d0


	//   ....[4]....
        /*0088*/ 	.word	0x000053e0


	//   ....[5]....
        /*008c*/ 	.word	0x00005490


	//   ....[6]....
        /*0090*/ 	.word	0x000054a0


	//   ....[7]....
        /*0094*/ 	.word	0x00005540


	//   ....[8]....
        /*0098*/ 	.word	0x00005550


	//   ....[9]....
        /*009c*/ 	.word	0x00005590


	//   ....[10]....
        /*00a0*/ 	.word	0x000055a0


	//   ....[11]....
        /*00a4*/ 	.word	0x000055e0


	//   ....[12]....
        /*00a8*/ 	.word	0x000055f0


	//   ....[13]....
        /*00ac*/ 	.word	0x000056d0


	//   ....[14]....
        /*00b0*/ 	.word	0x000056e0


	//   ....[15]....
        /*00b4*/ 	.word	0x00005f90


	//   ....[16]....
        /*00b8*/ 	.word	0x00006b90


	//   ....[17]....
        /*00bc*/ 	.word	0x000075d0


	//----- nvinfo : EIATTR_EXIT_INSTR_OFFSETS
	.align		4
.L_2601:
        /*00c0*/ 	.byte	0x04, 0x1c
        /*00c2*/ 	.short	(.L_2603 - .L_2602)


	//   ....[0]....
.L_2602:
        /*00c4*/ 	.word	0x00000510


	//   ....[1]....
        /*00c8*/ 	.word	0x00007bc0


	//----- nvinfo : EIATTR_MAX_THREADS
	.align		4
.L_2603:
        /*00cc*/ 	.byte	0x04, 0x05
        /*00ce*/ 	.short	(.L_2605 - .L_2604)
.L_2604:
        /*00d0*/ 	.word	0x00000080
        /*00d4*/ 	.word	0x00000001
        /*00d8*/ 	.word	0x00000001


	//----- nvinfo : EIATTR_CRS_STACK_SIZE
	.align		4
.L_2605:
        /*00dc*/ 	.byte	0x04, 0x1e
        /*00de*/ 	.short	(.L_2607 - .L_2606)
.L_2606:
        /*00e0*/ 	.word	0x00000000


	//----- nvinfo : EIATTR_CBANK_PARAM_SIZE
	.align		4
.L_2607:
        /*00e4*/ 	.byte	0x03, 0x19
        /*00e6*/ 	.short	0x0118


	//----- nvinfo : EIATTR_PARAM_CBANK
	.align		4
        /*00e8*/ 	.byte	0x04, 0x0a
        /*00ea*/ 	.short	(.L_2609 - .L_2608)
	.align		4
.L_2608:
        /*00ec*/ 	.word	index@(.nv.constant0._Z25selective_scan_fwd_kernelI32Selective_Scan_fwd_kernel_traitsILi128ELi16ELi1ELb0ELb1ELb0ELb1EN3c108BFloat16EfEEv13SSMParamsBase)
        /*00f0*/ 	.short	0x0210
        /*00f2*/ 	.short	0x0118


	//----- nvinfo : EIATTR_SW_WAR
	.align		4
.L_2609:
        /*00f4*/ 	.byte	0x04, 0x36
        /*00f6*/ 	.short	(.L_2611 - .L_2610)
.L_2610:
        /*00f8*/ 	.word	0x00000008
.L_2611:


//--------------------- .nv.info._Z25selective_scan_fwd_kernelI32Selective_Scan_fwd_kernel_traitsILi128ELi16ELi1ELb0ELb1ELb1ELb0EN3c108BFloat16EfEEv13SSMParamsBase --------------------------
	.section	.nv.info._Z25selective_scan_fwd_kernelI32Selective_Scan_fwd_kernel_traitsILi128ELi16ELi1ELb0ELb1ELb1ELb0EN3c108BFloat16EfEEv13SSMParamsBase,"",@"SHT_CUDA_INFO"
	.sectionflags	@""
	.align	4


	//----- nvinfo : EIATTR_CUDA_API_VERSION
	.align		4
        /*0000*/ 	.byte	0x04, 0x37
        /*0002*/ 	.short	(.L_2613 - .L_2612)
.L_2612:
        /*0004*/ 	.word	0x00000082


	//----- nvinfo : EIATTR_KPARAM_INFO
	.align		4
.L_2613:
        /*0008*/ 	.byte	0x04, 0x17
        /*000a*/ 	.short	(.L_2615 - .L_2614)
.L_2614:
        /*000c*/ 	.word	0x00000000
        /*0010*/ 	.short	0x0000
        /*0012*/ 	.short	0x0000
        /*0014*/ 	.byte	0x00, 0xf0, 0x61, 0x04


	//----- nvinfo : EIATTR_SPARSE_MMA_MASK
	.align		4
.L_2615:
        /*0018*/ 	.byte	0x03, 0x50
        /*001a*/ 	.short	0x0000


	//----- nvinfo : EIATTR_MAXREG_COUNT
	.align		4
        /*001c*/ 	.byte	0x03, 0x1b
        /*001e*/ 	.short	0x00a8


	//----- nvinfo : EIATTR_NUM_BARRIERS
	.align		4
        /*0020*/ 	.byte	0x02, 0x4c
        /*0022*/ 	.byte	0x01
	.zero		1


	//----- nvinfo : EIATTR_MERCURY_ISA_VERSION
	.align		4
        /*0024*/ 	.byte	0x03, 0x5f
        /*0026*/ 	.short	0x0101


	//----- nvinfo : EIATTR_INT_WARP_WIDE_INSTR_OFFSETS
	.align		4
        /*0028*/ 	.byte	0x04, 0x31
        /*002a*/ 	.short	(.L_2617 - .L_2616)


	//   ....[0]....
.L_2616:
        /*002c*/ 	.word	0x00005930


	//----- nvinfo : EIATTR_COOP_GROUP_MASK_REGIDS
	.align		4
.L_2617:
        /*0030*/ 	.byte	0x04, 0x29
        /*0032*/ 	.short	(.L_2619 - .L_2618)


	//   ....[0]....
.L_2618:
        /*0034*/ 	.word	0xffffffff


	//   ....[1]....
        /*0038*/ 	.word	0xffffffff


	//   ....[2]....
        /*003c*/ 	.word	0xffffffff


	//   ....[3]....
        /*0040*/ 	.word	0xffffffff


	//   ....[4]....
        /*0044*/ 	.word	0xffffffff


	//   ....[5]....
        /*0048*/ 	.word	0xffffffff


	//   ....[6]....
        /*004c*/ 	.word	0xffffffff


	//   ....[7]....
        /*0050*/ 	.word	0xffffffff


	//   ....[8]....
        /*0054*/ 	.word	0xffffffff


	//   ....[9]....
        /*0058*/ 	.word	0xffffffff


	//   ....[10]....
        /*005c*/ 	.word	0xffffffff


	//   ....[11]....
        /*0060*/ 	.word	0xffffffff


	//   ....[12]....
        /*0064*/ 	.word	0xffffffff


	//   ....[13]....
        /*0068*/ 	.word	0xffffffff


	//   ....[14]....
        /*006c*/ 	.word	0xffffffff


	//   ....[15]....
        /*0070*/ 	.word	0xffffffff


	//   ....[16]....
        /*0074*/ 	.word	0xffffffff


	//----- nvinfo : EIATTR_COOP_GROUP_INSTR_OFFSETS
	.align		4
.L_2619:
        /*0078*/ 	.byte	0x04, 0x28
        /*007a*/ 	.short	(.L_2621 - .L_2620)


	//   ....[0]....
.L_2620:
        /*007c*/ 	.word	0x000011b0


	//   ....[1]....
        /*0080*/ 	.word	0x000015a0


	//   ....[2]....
        /*0084*/ 	.word	0x000047a0


	//   ....[3]....
        /*0088*/ 	.word	0x000054b0


	//   ....[4]....
        /*008c*/ 	.word	0x000054c0


	//   ....[5]....
        /*0090*/ 	.word	0x00005500


	//   ....[6]....
        /*0094*/ 	.word	0x00005510


	//   ....[7]....
        /*0098*/ 	.word	0x00005550


	//   ....[8]....
        /*009c*/ 	.word	0x00005560


	//   ....[9]....
        /*00a0*/ 	.word	0x000055d0


	//   ....[10]....
        /*00a4*/ 	.word	0x000055f0


	//   ....[11]....
        /*00a8*/ 	.word	0x000056c0


	//   ....[12]....
        /*00ac*/ 	.word	0x000056f0


	//   ....[13]....
        /*00b0*/ 	.word	0x00005b30


	//   ....[14]....
        /*00b4*/ 	.word	0x00005ca0


	//   ....[15]....
        /*00b8*/ 	.word	0x00005cb0


	//   ....[16]....
        /*00bc*/ 	.word	0x000065d0


	//----- nvinfo : EIATTR_EXIT_INSTR_OFFSETS
	.align		4
.L_2621:
        /*00c0*/ 	.byte	0x04, 0x1c
        /*00c2*/ 	.short	(.L_2623 - .L_2622)


	//   ....[0]....
.L_2622:
        /*00c4*/ 	.word	0x00000460


	//   ....[1]....
        /*00c8*/ 	.word	0x00006c40


	//----- nvinfo : EIATTR_MAX_THREADS
	.align		4
.L_2623:
        /*00cc*/ 	.byte	0x04, 0x05
        /*00ce*/ 	.short	(.L_2625 - .L_2624)
.L_2624:
        /*00d0*/ 	.word	0x00000080
        /*00d4*/ 	.word	0x00000001
        /*00d8*/ 	.word	0x00000001


	//----- nvinfo : EIATTR_CRS_STACK_SIZE
	.align		4
.L_2625:
        /*00dc*/ 	.byte	0x04, 0x1e
        /*00de*/ 	.short	(.L_2627 - .L_2626)
.L_2626:
        /*00e0*/ 	.word	0x00000000


	//----- nvinfo : EIATTR_CBANK_PARAM_SIZE
	.align		4
.L_2627:
        /*00e4*/ 	.byte	0x03, 0x19
        /*00e6*/ 	.short	0x0118


	//----- nvinfo : EIATTR_PARAM_CBANK
	.align		4
        /*00e8*/ 	.byte	0x04, 0x0a
        /*00ea*/ 	.short	(.L_2629 - .L_2628)
	.align		4
.L_2628:
        /*00ec*/ 	.word	index@(.nv.constant0._Z25selective_scan_fwd_kernelI32Selective_Scan_fwd_kernel_traitsILi128ELi16ELi1ELb0ELb1ELb1ELb0EN3c108BFloat16EfEEv13SSMParamsBase)
        /*00f0*/ 	.short	0x0210
        /*00f2*/ 	.short	0x0118


	//----- nvinfo : EIATTR_SW_WAR
	.align		4
.L_2629:
        /*00f4*/ 	.byte	0x04, 0x36
        /*00f6*/ 	.short	(.L_2631 - .L_2630)
.L_2630:
        /*00f8*/ 	.word	0x00000008
.L_2631:


//--------------------- .nv.info._Z25selective_scan_fwd_kernelI32Selective_Scan_fwd_kernel_traitsILi128ELi16ELi1ELb0ELb1ELb1ELb1EN3c108BFloat16EfEEv13SSMParamsBase --------------------------
	.section	.nv.info._Z25selective_scan_fwd_kernelI32Selective_Scan_fwd_kernel_traitsILi128ELi16ELi1ELb0ELb1ELb1ELb1EN3c108BFloat16EfEEv13SSMParamsBase,"",@"SHT_CUDA_INFO"
	.sectionflags	@""
	.align	4


	//----- nvinfo : EIATTR_CUDA_API_VERSION
	.align		4
        /*0000*/ 	.byte	0x04, 0x37
        /*0002*/ 	.short	(.L_2633 - .L_2632)
.L_2632:
        /*0004*/ 	.word	0x00000082


	//----- nvinfo : EIATTR_KPARAM_INFO
	.align		4
.L_2633:
        /*0008*/ 	.byte	0x04, 0x17
        /*000a*/ 	.short	(.L_2635 - .L_2634)
.L_2634:
        /*000c*/ 	.word	0x00000000
        /*0010*/ 	.short	0x0000
        /*0012*/ 	.short	0x0000
        /*0014*/ 	.byte	0x00, 0xf0, 0x61, 0x04


	//----- nvinfo : EIATTR_SPARSE_MMA_MASK
	.align		4
.L_2635:
        /*0018*/ 	.byte	0x03, 0x50
        /*001a*/ 	.short	0x0000


	//----- nvinfo : EIATTR_MAXREG_COUNT
	.align		4
        /*001c*/ 	.byte	0x03, 0x1b
        /*001e*/ 	.short	0x00a8


	//----- nvinfo : EIATTR_NUM_BARRIERS
	.align		4
        /*0020*/ 	.byte	0x02, 0x4c
        /*0022*/ 	.byte	0x01
	.zero		1


	//----- nvinfo : EIATTR_MERCURY_ISA_VERSION
	.align		4
        /*0024*/ 	.byte	0x03, 0x5f
        /*0026*/ 	.short	0x0101


	//----- nvinfo : EIATTR_INT_WARP_WIDE_INSTR_OFFSETS
	.align		4
        /*0028*/ 	.byte	0x04, 0x31
        /*002a*/ 	.short	(.L_2637 - .L_2636)


	//   ....[0]....
.L_2636:
        /*002c*/ 	.word	0x00005920


	//----- nvinfo : EIATTR_COOP_GROUP_MASK_REGIDS
	.align		4
.L_2637:
        /*0030*/ 	.byte	0x04, 0x29
        /*0032*/ 	.short	(.L_2639 - .L_2638)


	//   ....[0]....
.L_2638:
        /*0034*/ 	.word	0xffffffff


	//   ....[1]....
        /*0038*/ 	.word	0xffffffff


	//   ....[2]....
        /*003c*/ 	.word	0xffffffff


	//   ....[3]....
        /*0040*/ 	.word	0xffffffff


	//   ....[4]....
        /*0044*/ 	.word	0xffffffff


	//   ....[5]....
        /*0048*/ 	.word	0xffffffff


	//   ....[6]....
        /*004c*/ 	.word	0xffffffff


	//   ....[7]....
        /*0050*/ 	.word	0xffffffff


	//   ....[8]....
        /*0054*/ 	.word	0xffffffff


	//   ....[9]....
        /*0058*/ 	.word	0xffffffff


	//   ....[10]....
        /*005c*/ 	.word	0xffffffff


	//   ....[11]....
        /*0060*/ 	.word	0xffffffff


	//   ....[12]....
        /*0064*/ 	.word	0xffffffff


	//   ....[13]....
        /*0068*/ 	.word	0xffffffff


	//   ....[14]....
        /*006c*/ 	.word	0xffffffff


	//   ....[15]....
        /*0070*/ 	.word	0xffffffff


	//   ....[16]....
        /*0074*/ 	.word	0xffffffff


	//   ....[17]....
        /*0078*/ 	.word	0xffffffff


	//   ....[18]....
        /*007c*/ 	.word	0xffffffff


	//----- nvinfo : EIATTR_COOP_GROUP_INSTR_OFFSETS
	.align		4
.L_2639:
        /*0080*/ 	.byte	0x04, 0x28
        /*0082*/ 	.short	(.L_2641 - .L_2640)


	//   ....[0]....
.L_2640:
        /*0084*/ 	.word	0x000011b0


	//   ....[1]....
        /*0088*/ 	.word	0x00001600


	//   ....[2]....
        /*008c*/ 	.word	0x00004850


	//   ....[3]....
        /*0090*/ 	.word	0x00005530


	//   ....[4]....
        /*0094*/ 	.word	0x00005540


	//   ....[5]....
        /*0098*/ 	.word	0x00005580


	//   ....[6]....
        /*009c*/ 	.word	0x00005590


	//   ....[7]....
        /*00a0*/ 	.word	0x000055d0


	//   ....[8]....
        /*00a4*/ 	.word	0x000055e0


	//   ....[9]....
        /*00a8*/ 	.word	0x00005660


	//   ....[10]....
        /*00ac*/ 	.word	0x00005680


	//   ....[11]....
        /*00b0*/ 	.word	0x000056f0


	//   ....[12]....
        /*00b4*/ 	.word	0x00005700


	//   ....[13]....
        /*00b8*/ 	.word	0x00005b20


	//   ....[14]....
        /*00bc*/ 	.word	0x00005c80


	//   ....[15]....
        /*00c0*/ 	.word	0x00005c90


	//   ....[16]....
        /*00c4*/ 	.word	0x00006650


	//   ....[17]....
        /*00c8*/ 	.word	0x000072a0


	//   ....[18]....
        /*00cc*/ 	.word	0x00007f30


	//----- nvinfo : EIATTR_EXIT_INSTR_OFFSETS
	.align		4
.L_2641:
        /*00d0*/ 	.byte	0x04, 0x1c
        /*00d2*/ 	.short	(.L_2643 - .L_2642)


	//   ....[0]....
.L_2642:
        /*00d4*/ 	.word	0x000004a0


	//   ....[1]....
        /*00d8*/ 	.word	0x00008550


	//----- nvinfo : EIATTR_MAX_THREADS
	.align		4
.L_2643:
        /*00dc*/ 	.byte	0x04, 0x05
        /*00de*/ 	.short	(.L_2645 - .L_2644)
.L_2644:
        /*00e0*/ 	.word	0x00000080
        /*00e4*/ 	.word	0x00000001
        /*00e8*/ 	.word	0x00000001


	//----- nvinfo : EIATTR_CRS_STACK_SIZE
	.align		4
.L_2645:
        /*00ec*/ 	.byte	0x04, 0x1e
        /*00ee*/ 	.short	(.L_2647 - .L_2646)
.L_2646:
        /*00f0*/ 	.word	0x00000000


	//----- nvinfo : EIATTR_CBANK_PARAM_SIZE
	.align		4
.L_2647:
        /*00f4*/ 	.byte	0x03, 0x19
        /*00f6*/ 	.short	0x0118


	//----- nvinfo : EIATTR_PARAM_CBANK
	.align		4
        /*00f8*/ 	.byte	0x04, 0x0a
        /*00fa*/ 	.short	(.L_2649 - .L_2648)
	.align		4
.L_2648:
        /*00fc*/ 	.word	index@(.nv.constant0._Z25selective_scan_fwd_kernelI32Selective_Scan_fwd_kernel_traitsILi128ELi16ELi1ELb0ELb1ELb1ELb1EN3c108BFloat16EfEEv13SSMParamsBase)
        /*0100*/ 	.short	0x0210
        /*0102*/ 	.short	0x0118


	//----- nvinfo : EIATTR_SW_WAR
	.align		4
.L_2649:
        /*0104*/ 	.byte	0x04, 0x36
        /*0106*/ 	.short	(.L_2651 - .L_2650)
.L_2650:
        /*0108*/ 	.word	0x00000008
.L_2651:


//--------------------- .nv.info._Z25selective_scan_fwd_kernelI32Selective_Scan_fwd_kernel_traitsILi128ELi16ELi1ELb1ELb0ELb0ELb0EN3c108BFloat16EfEEv13SSMParamsBase --------------------------
	.section	.nv.info._Z25selective_scan_fwd_kernelI32Selective_Scan_fwd_kernel_traitsILi128ELi16ELi1ELb1ELb0ELb0ELb0EN3c108BFloat16EfEEv13SSMParamsBase,"",@"SHT_CUDA_INFO"
	.sectionflags	@""
	.align	4


	//----- nvinfo : EIATTR_CUDA_API_VERSION
	.align		4
        /*0000*/ 	.byte	0x04, 0x37
        /*0002*/ 	.short	(.L_2653 - .L_2652)
.L_2652:
        /*0004*/ 	.word	0x00000082


	//----- nvinfo : EIATTR_KPARAM_INFO
	.align		4
.L_2653:
        /*0008*/ 	.byte	0x04, 0x17
        /*000a*/ 	.short	(.L_2655 - .L_2654)
.L_2654:
        /*000c*/ 	.word	0x00000000
        /*0010*/ 	.short	0x0000
        /*0012*/ 	.short	0x0000
        /*0014*/ 	.byte	0x00, 0xf0, 0x61, 0x04


	//----- nvinfo : EIATTR_SPARSE_MMA_MASK
	.align		4
.L_2655:
        /*0018*/ 	.byte	0x03, 0x50
        /*001a*/ 	.short	0x0000


	//----- nvinfo : EIATTR_MAXREG_COUNT
	.align		4
        /*001c*/ 	.byte	0x03, 0x1b
        /*001e*/ 	.short	0x00a8


	//----- nvinfo : EIATTR_NUM_BARRIERS
	.align		4
        /*0020*/ 	.byte	0x02, 0x4c
        /*0022*/ 	.byte	0x01
	.zero		1


	//----- nvinfo : EIATTR_MERCURY_ISA_VERSION
	.align		4
        /*0024*/ 	.byte	0x03, 0x5f
        /*0026*/ 	.short	0x0101


	//----- nvinfo : EIATTR_COOP_GROUP_MASK_REGIDS
	.align		4
        /*0028*/ 	.byte	0x04, 0x29
        /*002a*/ 	.short	(.L_2657 - .L_2656)


	//   ....[0]....
.L_2656:
        /*002c*/ 	.word	0xffffffff


	//   ....[1]....
        /*0030*/ 	.word	0xffffffff


	//   ....[2]....
        /*0034*/ 	.word	0xffffffff


	//   ....[3]....
        /*0038*/ 	.word	0xffffffff


	//   ....[4]....
        /*003c*/ 	.word	0xffffffff


	//   ....[5]....
        /*0040*/ 	.word	0xffffffff


	//   ....[6]....
        /*0044*/ 	.word	0xffffffff


	//   ....[7]....
        /*0048*/ 	.word	0xffffffff


	//   ....[8]....
        /*004c*/ 	.word	0xffffffff


	//   ....[9]....
        /*0050*/ 	.word	0xffffffff


	//   ....[10]....
        /*0054*/ 	.word	0xffffffff


	//   ....[11]....
        /*0058*/ 	.word	0xffffffff


	//   ....[12]....
        /*005c*/ 	.word	0xffffffff


	//   ....[13]....
        /*0060*/ 	.word	0xffffffff


	//   ....[14]....
        /*0064*/ 	.word	0xffffffff


	//----- nvinfo : EIATTR_COOP_GROUP_INSTR_OFFSETS
	.align		4
.L_2657:
        /*0068*/ 	.byte	0x04, 0x28
        /*006a*/ 	.short	(.L_2659 - .L_2658)


	//   ....[0]....
.L_2658:
        /*006c*/ 	.word	0x000005d0


	//   ....[1]....
        /*0070*/ 	.word	0x000006a0


	//   ....[2]....
        /*0074*/ 	.word	0x000036b0


	//   ....[3]....
        /*0078*/ 	.word	0x000036d0


	//   ....[4]....
        /*007c*/ 	.word	0x00003780


	//   ....[5]....
        /*0080*/ 	.word	0x00003790


	//   ....[6]....
        /*0084*/ 	.word	0x00003870


	//   ....[7]....
        /*0088*/ 	.word	0x000038a0


	//   ....[8]....
        /*008c*/ 	.word	0x000038f0


	//   ....[9]....
        /*0090*/ 	.word	0x00003910


	//   ....[10]....
        /*0094*/ 	.word	0x00003940


	//   ....[11]....
        /*0098*/ 	.word	0x00003960


	//   ....[12]....
        /*009c*/ 	.word	0x000039a0


	//   ....[13]....
        /*00a0*/ 	.word	0x000039d0


	//   ....[14]....
        /*00a4*/ 	.word	0x00004050


	//----- nvinfo : EIATTR_EXIT_INSTR_OFFSETS
	.align		4
.L_2659:
        /*00a8*/ 	.byte	0x04, 0x1c
        /*00aa*/ 	.short	(.L_2661 - .L_2660)


	//   ....[0]....
.L_2660:
        /*00ac*/ 	.word	0x00000280


	//   ....[1]....
        /*00b0*/ 	.word	0x000041e0


	//----- nvinfo : EIATTR_MAX_THREADS
	.align		4
.L_2661:
        /*00b4*/ 	.byte	0x04, 0x05
        /*00b6*/ 	.short	(.L_2663 - .L_2662)
.L_2662:
        /*00b8*/ 	.word	0x00000080
        /*00bc*/ 	.word	0x00000001
        /*00c0*/ 	.word	0x00000001


	//----- nvinfo : EIATTR_CRS_STACK_SIZE
	.align		4
.L_2663:
        /*00c4*/ 	.byte	0x04, 0x1e
        /*00c6*/ 	.short	(.L_2665 - .L_2664)
.L_2664:
        /*00c8*/ 	.word	0x00000000


	//----- nvinfo : EIATTR_CBANK_PARAM_SIZE
	.align		4
.L_2665:
        /*00cc*/ 	.byte	0x03, 0x19
        /*00ce*/ 	.short	0x0118


	//----- nvinfo : EIATTR_PARAM_CBANK
	.align		4
        /*00d0*/ 	.byte	0x04, 0x0a
        /*00d2*/ 	.short	(.L_2667 - .L_2666)
	.align		4
.L_2666:
        /*00d4*/ 	.word	index@(.nv.constant0._Z25selective_scan_fwd_kernelI32Selective_Scan_fwd_kernel_traitsILi128ELi16ELi1ELb1ELb0ELb0ELb0EN3c108BFloat16EfEEv13SSMParamsBase)
        /*00d8*/ 	.short	0x0210
        /*00da*/ 	.short	0x0118


	//----- nvinfo : EIATTR_SW_WAR
	.align		4
.L_2667:
        /*00dc*/ 	.byte	0x04, 0x36
        /*00de*/ 	.short	(.L_2669 - .L_2668)
.L_2668:
        /*00e0*/ 	.word	0x00000008
.L_2669:


//--------------------- .nv.info._Z25selective_scan_fwd_kernelI32Selective_Scan_fwd_kernel_traitsILi128ELi16ELi1ELb1ELb0ELb0ELb1EN3c108BFloat16EfEEv13SSMParamsBase --------------------------
	.section	.nv.info._Z25selective_scan_fwd_kernelI32Selective_Scan_fwd_kernel_traitsILi128ELi16ELi1ELb1ELb0ELb0ELb1EN3c108BFloat16EfEEv13SSMParamsBase,"",@"SHT_CUDA_INFO"
	.sectionflags	@""
	.align	4


	//----- nvinfo : EIATTR_CUDA_API_VERSION
	.align		4
        /*0000*/ 	.byte	0x04, 0x37
        /*0002*/ 	.short	(.L_2671 - .L_2670)
.L_2670:
        /*0004*/ 	.word	0x00000082


	//----- nvinfo : EIATTR_KPARAM_INFO
	.align		4
.L_2671:
        /*0008*/ 	.byte	0x04, 0x17
        /*000a*/ 	.short	(.L_2673 - .L_2672)
.L_2672:
        /*000c*/ 	.word	0x00000000
        /*0010*/ 	.short	0x0000
        /*0012*/ 	.short	0x0000
        /*0014*/ 	.byte	0x00, 0xf0, 0x61, 0x04


	//----- nvinfo : EIATTR_SPARSE_MMA_MASK
	.align		4
.L_2673:
        /*0018*/ 	.byte	0x03, 0x50
        /*001a*/ 	.short	0x0000


	//----- nvinfo : EIATTR_MAXREG_COUNT
	.align		4
        /*001c*/ 	.byte	0x03, 0x1b
        /*001e*/ 	.short	0x00a8


	//----- nvinfo : EIATTR_NUM_BARRIERS
	.align		4
        /*0020*/ 	.byte	0x02, 0x4c
        /*0022*/ 	.byte	0x01
	.zero		1


	//----- nvinfo : EIATTR_MERCURY_ISA_VERSION
	.align		4
        /*0024*/ 	.byte	0x03, 0x5f
        /*0026*/ 	.short	0x0101


	//----- nvinfo : EIATTR_COOP_GROUP_MASK_REGIDS
	.align		4
        /*0028*/ 	.byte	0x04, 0x29
        /*002a*/ 	.short	(.L_2675 - .L_2674)


	//   ....[0]....
.L_2674:
        /*002c*/ 	.word	0xffffffff


	//   ....[1]....
        /*0030*/ 	.word	0xffffffff


	//   ....[2]....
        /*0034*/ 	.word	0xffffffff


	//   ....[3]....
        /*0038*/ 	.word	0xffffffff


	//   ....[4]....
        /*003c*/ 	.word	0xffffffff


	//   ....[5]....
        /*0040*/ 	.word	0xffffffff


	//   ....[6]....
        /*0044*/ 	.word	0xffffffff


	//   ....[7]....
        /*0048*/ 	.word	0xffffffff


	//   ....[8]....
        /*004c*/ 	.word	0xffffffff


	//   ....[9]....
        /*0050*/ 	.word	0xffffffff


	//   ....[10]....
        /*0054*/ 	.word	0xffffffff


	//   ....[11]....
        /*0058*/ 	.word	0xffffffff


	//   ....[12]....
        /*005c*/ 	.word	0xffffffff


	//   ....[13]....
        /*0060*/ 	.word	0xffffffff


	//   ....[14]....
        /*0064*/ 	.word	0xffffffff


	//   ....[15]....
        /*0068*/ 	.word	0xffffffff


	//   ....[16]....
        /*006c*/ 	.word	0xffffffff


	//----- nvinfo : EIATTR_COOP_GROUP_INSTR_OFFSETS
	.align		4
.L_2675:
        /*0070*/ 	.byte	0x04, 0x28
        /*0072*/ 	.short	(.L_2677 - .L_2676)


	//   ....[0]....
.L_2676:
        /*0074*/ 	.word	0x00000600


	//   ....[1]....
        /*0078*/ 	.word	0x000006d0


	//   ....[2]....
        /*007c*/ 	.word	0x00003700


	//   ....[3]....
        /*0080*/ 	.word	0x00003730


	//   ....[4]....
        /*0084*/ 	.word	0x000037c0


	//   ....[5]....
        /*0088*/ 	.word	0x000037d0


	//   ....[6]....
        /*008c*/ 	.word	0x00003830


	//   ....[7]....
        /*0090*/ 	.word	0x00003840


	//   ....[8]....
        /*0094*/ 	.word	0x00003880


	//   ....[9]....
        /*0098*/ 	.word	0x00003890


	//   ....[10]....
        /*009c*/ 	.word	0x000038d0


	//   ....[11]....
        /*00a0*/ 	.word	0x000038e0


	//   ....[12]....
        /*00a4*/ 	.word	0x000039f0


	//   ....[13]....
        /*00a8*/ 	.word	0x00003a00


	//   ....[14]....
        /*00ac*/ 	.word	0x000040a0


	//   ....[15]....
        /*00b0*/ 	.word	0x00004340


	//   ....[16]....
        /*00b4*/ 	.word	0x00004c00


	//----- nvinfo : EIATTR_EXIT_INSTR_OFFSETS
	.align		4
.L_2677:
        /*00b8*/ 	.byte	0x04, 0x1c
        /*00ba*/ 	.short	(.L_2679 - .L_2678)


	//   ....[0]....
.L_2678:
        /*00bc*/ 	.word	0x00000280


	//   ....[1]....
        /*00c0*/ 	.word	0x00004cf0


	//----- nvinfo : EIATTR_MAX_THREADS
	.align		4
.L_2679:
        /*00c4*/ 	.byte	0x04, 0x05
        /*00c6*/ 	.short	(.L_2681 - .L_2680)
.L_2680:
        /*00c8*/ 	.word	0x00000080
        /*00cc*/ 	.word	0x00000001
        /*00d0*/ 	.word	0x00000001


	//----- nvinfo : EIATTR_CRS_STACK_SIZE
	.align		4
.L_2681:
        /*00d4*/ 	.byte	0x04, 0x1e
        /*00d6*/ 	.short	(.L_2683 - .L_2682)
.L_2682:
        /*00d8*/ 	.word	0x00000000


	//----- nvinfo : EIATTR_CBANK_PARAM_SIZE
	.align		4
.L_2683:
        /*00dc*/ 	.byte	0x03, 0x19
        /*00de*/ 	.short	0x0118


	//----- nvinfo : EIATTR_PARAM_CBANK
	.align		4
        /*00e0*/ 	.byte	0x04, 0x0a
        /*00e2*/ 	.short	(.L_2685 - .L_2684)
	.align		4
.L_2684:
        /*00e4*/ 	.word	index@(.nv.constant0._Z25selective_scan_fwd_kernelI32Selective_Scan_fwd_kernel_traitsILi128ELi16ELi1ELb1ELb0ELb0ELb1EN3c108BFloat16EfEEv13SSMParamsBase)
        /*00e8*/ 	.short	0x0210
        /*00ea*/ 	.short	0x0118


	//----- nvinfo : EIATTR_SW_WAR
	.align		4
.L_2685:
        /*00ec*/ 	.byte	0x04, 0x36
        /*00ee*/ 	.short	(.L_2687 - .L_2686)
.L_2686:
        /*00f0*/ 	.word	0x00000008
.L_2687:


//--------------------- .nv.info._Z25selective_scan_fwd_kernelI32Selective_Scan_fwd_kernel_traitsILi128ELi16ELi1ELb1ELb0ELb1ELb0EN3c108BFloat16EfEEv13SSMParamsBase --------------------------
	.section	.nv.info._Z25selective_scan_fwd_kernelI32Selective_Scan_fwd_kernel_traitsILi128ELi16ELi1ELb1ELb0ELb1ELb0EN3c108BFloat16EfEEv13SSMParamsBase,"",@"SHT_CUDA_INFO"
	.sectionflags	@""
	.align	4


	//----- nvinfo : EIATTR_CUDA_API_VERSION
	.align		4
        /*0000*/ 	.byte	0x04, 0x37
        /*0002*/ 	.short	(.L_2689 - .L_2688)
.L_2688:
        /*0004*/ 	.word	0x00000082


	//----- nvinfo : EIATTR_KPARAM_INFO
	.align		4
.L_2689:
        /*0008*/ 	.byte	0x04, 0x17
        /*000a*/ 	.short	(.L_2691 - .L_2690)
.L_2690:
        /*000c*/ 	.word	0x00000000
        /*0010*/ 	.short	0x0000
        /*0012*/ 	.short	0x0000
        /*0014*/ 	.byte	0x00, 0xf0, 0x61, 0x04


	//----- nvinfo : EIATTR_SPARSE_MMA_MASK
	.align		4
.L_2691:
        /*0018*/ 	.byte	0x03, 0x50
        /*001a*/ 	.short	0x0000


	//----- nvinfo : EIATTR_MAXREG_COUNT
	.align		4
        /*001c*/ 	.byte	0x03, 0x1b
        /*001e*/ 	.short	0x00a8


	//----- nvinfo : EIATTR_NUM_BARRIERS
	.align		4
        /*0020*/ 	.byte	0x02, 0x4c
        /*0022*/ 	.byte	0x01
	.zero		1


	//----- nvinfo : EIATTR_MERCURY_ISA_VERSION
	.align		4
        /*0024*/ 	.byte	0x03, 0x5f
        /*0026*/ 	.short	0x0101


	//----- nvinfo : EIATTR_COOP_GROUP_MASK_REGIDS
	.align		4
        /*0028*/ 	.byte	0x04, 0x29
        /*002a*/ 	.short	(.L_2693 - .L_2692)


	//   ....[0]....
.L_2692:
        /*002c*/ 	.word	0xffffffff


	//   ....[1]....
        /*0030*/ 	.word	0xffffffff


	//   ....[2]....
        /*0034*/ 	.word	0xffffffff


	//   ....[3]....
        /*0038*/ 	.word	0xffffffff


	//   ....[4]....
        /*003c*/ 	.word	0xffffffff


	//   ....[5]....
        /*0040*/ 	.word	0xffffffff


	//   ....[6]....
        /*0044*/ 	.word	0xffffffff


	//   ....[7]....
        /*0048*/ 	.word	0xffffffff


	//   ....[8]....
        /*004c*/ 	.word	0xffffffff


	//   ....[9]....
        /*0050*/ 	.word	0xffffffff


	//   ....[10]....
        /*0054*/ 	.word	0xffffffff


	//   ....[11]....
        /*0058*/ 	.word	0xffffffff


	//   ....[12]....
        /*005c*/ 	.word	0xffffffff


	//   ....[13]....
        /*0060*/ 	.word	0xffffffff


	//   ....[14]....
        /*0064*/ 	.word	0xffffffff


	//   ....[15]....
        /*0068*/ 	.word	0xffffffff


	//----- nvinfo : EIATTR_COOP_GROUP_INSTR_OFFSETS
	.align		4
.L_2693:
        /*006c*/ 	.byte	0x04, 0x28
        /*006e*/ 	.short	(.L_2695 - .L_2694)


	//   ....[0]....
.L_2694:
        /*0070*/ 	.word	0x000007b0


	//   ....[1]....
        /*0074*/ 	.word	0x00000860


	//   ....[2]....
        /*0078*/ 	.word	0x00003970


	//   ....[3]....
        /*007c*/ 	.word	0x00003990


	//   ....[4]....
        /*0080*/ 	.word	0x00003a10


	//   ....[5]....
        /*0084*/ 	.word	0x00003a30


	//   ....[6]....
        /*0088*/ 	.word	0x00003a40


	//   ....[7]....
        /*008c*/ 	.word	0x00003af0


	//   ....[8]....
        /*0090*/ 	.word	0x00003b10


	//   ....[9]....
        /*0094*/ 	.word	0x00003b40


	//   ....[10]....
        /*0098*/ 	.word	0x00003b60


	//   ....[11]....
        /*009c*/ 	.word	0x00003b90


	//   ....[12]....
        /*00a0*/ 	.word	0x00003bb0


	//   ....[13]....
        /*00a4*/ 	.word	0x00003c40


	//   ....[14]....
        /*00a8*/ 	.word	0x00003cb0


	//   ....[15]....
        /*00ac*/ 	.word	0x000045e0


	//----- nvinfo : EIATTR_EXIT_INSTR_OFFSETS
	.align		4
.L_2695:
        /*00b0*/ 	.byte	0x04, 0x1c
        /*00b2*/ 	.short	(.L_2697 - .L_2696)


	//   ....[0]....
.L_2696:
        /*00b4*/ 	.word	0x00000340


	//   ....[1]....
        /*00b8*/ 	.word	0x00004750


	//----- nvinfo : EIATTR_MAX_THREADS
	.align		4
.L_2697:
        /*00bc*/ 	.byte	0x04, 0x05
        /*00be*/ 	.short	(.L_2699 - .L_2698)
.L_2698:
        /*00c0*/ 	.word	0x00000080
        /*00c4*/ 	.word	0x00000001
        /*00c8*/ 	.word	0x00000001


	//----- nvinfo : EIATTR_CRS_STACK_SIZE
	.align		4
.L_2699:
        /*00cc*/ 	.byte	0x04, 0x1e
        /*00ce*/ 	.short	(.L_2701 - .L_2700)
.L_2700:
        /*00d0*/ 	.word	0x00000000


	//----- nvinfo : EIATTR_CBANK_PARAM_SIZE
	.align		4
.L_2701:
        /*00d4*/ 	.byte	0x03, 0x19
        /*00d6*/ 	.short	0x0118


	//----- nvinfo : EIATTR_PARAM_CBANK
	.align		4
        /*00d8*/ 	.byte	0x04, 0x0a
        /*00da*/ 	.short	(.L_2703 - .L_2702)
	.align		4
.L_2702:
        /*00dc*/ 	.word	index@(.nv.constant0._Z25selective_scan_fwd_kernelI32Selective_Scan_fwd_kernel_traitsILi128ELi16ELi1ELb1ELb0ELb1ELb0EN3c108BFloat16EfEEv13SSMParamsBase)
        /*00e0*/ 	.short	0x0210
        /*00e2*/ 	.short	0x0118


	//----- nvinfo : EIATTR_SW_WAR
	.align		4
.L_2703:
        /*00e4*/ 	.byte	0x04, 0x36
        /*00e6*/ 	.short	(.L_2705 - .L_2704)
.L_2704:
        /*00e8*/ 	.word	0x00000008
.L_2705:


//--------------------- .nv.info._Z25selective_scan_fwd_kernelI32Selective_Scan_fwd_kernel_traitsILi128ELi16ELi1ELb1ELb0ELb1ELb1EN3c108BFloat16EfEEv13SSMParamsBase --------------------------
	.section	.nv.info._Z25selective_scan_fwd_kernelI32Selective_Scan_fwd_kernel_traitsILi128ELi16ELi1ELb1ELb0ELb1ELb1EN3c108BFloat16EfEEv13SSMParamsBase,"",@"SHT_CUDA_INFO"
	.sectionflags	@""
	.align	4


	//----- nvinfo : EIATTR_CUDA_API_VERSION
	.align		4
        /*0000*/ 	.byte	0x04, 0x37
        /*0002*/ 	.short	(.L_2707 - .L_2706)
.L_2706:
        /*0004*/ 	.word	0x00000082


	//----- nvinfo : EIATTR_KPARAM_INFO
	.align		4
.L_2707:
        /*0008*/ 	.byte	0x04, 0x17
        /*000a*/ 	.short	(.L_2709 - .L_2708)
.L_2708:
        /*000c*/ 	.word	0x00000000
        /*0010*/ 	.short	0x0000
        /*0012*/ 	.short	0x0000
        /*0014*/ 	.byte	0x00, 0xf0, 0x61, 0x04


	//----- nvinfo : EIATTR_SPARSE_MMA_MASK
	.align		4
.L_2709:
        /*0018*/ 	.byte	0x03, 0x50
        /*001a*/ 	.short	0x0000


	//----- nvinfo : EIATTR_MAXREG_COUNT
	.align		4
        /*001c*/ 	.byte	0x03, 0x1b
        /*001e*/ 	.short	0x00a8


	//----- nvinfo : EIATTR_NUM_BARRIERS
	.align		4
        /*0020*/ 	.byte	0x02, 0x4c
        /*0022*/ 	.byte	0x01
	.zero		1


	//----- nvinfo : EIATTR_MERCURY_ISA_VERSION
	.align		4
        /*0024*/ 	.byte	0x03, 0x5f
        /*0026*/ 	.short	0x0101


	//----- nvinfo : EIATTR_COOP_GROUP_MASK_REGIDS
	.align		4
        /*0028*/ 	.byte	0x04, 0x29
        /*002a*/ 	.short	(.L_2711 - .L_2710)


	//   ....[0]....
.L_2710:
        /*002c*/ 	.word	0xffffffff


	//   ....[1]....
        /*0030*/ 	.word	0xffffffff


	//   ....[2]....
        /*0034*/ 	.word	0xffffffff


	//   ....[3]....
        /*0038*/ 	.word	0xffffffff


	//   ....[4]....
        /*003c*/ 	.word	0xffffffff


	//   ....[5]....
        /*0040*/ 	.word	0xffffffff


	//   ....[6]....
        /*0044*/ 	.word	0xffffffff


	//   ....[7]....
        /*0048*/ 	.word	0xffffffff


	//   ....[8]....
        /*004c*/ 	.word	0xffffffff


	//   ....[9]....
        /*0050*/ 	.word	0xffffffff


	//   ....[10]....
        /*0054*/ 	.word	0xffffffff


	//   ....[11]....
        /*0058*/ 	.word	0xffffffff


	//   ....[12]....
        /*005c*/ 	.word	0xffffffff


	//   ....[13]....
        /*0060*/ 	.word	0xffffffff


	//   ....[14]....
        /*0064*/ 	.word	0xffffffff


	//   ....[15]....
        /*0068*/ 	.word	0xffffffff


	//   ....[16]....
        /*006c*/ 	.word	0xffffffff


	//   ....[17]....
        /*0070*/ 	.word	0xffffffff


	//----- nvinfo : EIATTR_COOP_GROUP_INSTR_OFFSETS
	.align		4
.L_2711:
        /*0074*/ 	.byte	0x04, 0x28
        /*0076*/ 	.short	(.L_2713 - .L_2712)


	//   ....[0]....
.L_2712:
        /*0078*/ 	.word	0x00000730


	//   ....[1]....
        /*007c*/ 	.word	0x000007f0


	//   ....[2]....
        /*0080*/ 	.word	0x00003930


	//   ....[3]....
        /*0084*/ 	.word	0x00003940


	//   ....[4]....
        /*0088*/ 	.word	0x000039a0


	//   ....[5]....
        /*008c*/ 	.word	0x000039f0


	//   ....[6]....
        /*0090*/ 	.word	0x00003a00


	//   ....[7]....
        /*0094*/ 	.word	0x00003a40


	//   ....[8]....
        /*0098*/ 	.word	0x00003a50


	//   ....[9]....
        /*009c*/ 	.word	0x00003a90


	//   ....[10]....
        /*00a0*/ 	.word	0x00003aa0


	//   ....[11]....
        /*00a4*/ 	.word	0x00003ae0


	//   ....[12]....
        /*00a8*/ 	.word	0x00003af0


	//   ....[13]....
        /*00ac*/ 	.word	0x00003c10


	//   ....[14]....
        /*00b0*/ 	.word	0x00003c20


	//   ....[15]....
        /*00b4*/ 	.word	0x00004560


	//   ....[16]....
        /*00b8*/ 	.word	0x000047f0


	//   ....[17]....
        /*00bc*/ 	.word	0x000050c0


	//----- nvinfo : EIATTR_EXIT_INSTR_OFFSETS
	.align		4
.L_2713:
        /*00c0*/ 	.byte	0x04, 0x1c
        /*00c2*/ 	.short	(.L_2715 - .L_2714)


	//   ....[0]....
.L_2714:
        /*00c4*/ 	.word	0x00000330


	//   ....[1]....
        /*00c8*/ 	.word	0x000051b0


	//----- nvinfo : EIATTR_MAX_THREADS
	.align		4
.L_2715:
        /*00cc*/ 	.byte	0x04, 0x05
        /*00ce*/ 	.short	(.L_2717 - .L_2716)
.L_2716:
        /*00d0*/ 	.word	0x00000080
        /*00d4*/ 	.word	0x00000001
        /*00d8*/ 	.word	0x00000001


	//----- nvinfo : EIATTR_CRS_STACK_SIZE
	.align		4
.L_2717:
        /*00dc*/ 	.byte	0x04, 0x1e
        /*00de*/ 	.short	(.L_2719 - .L_2718)
.L_2718:
        /*00e0*/ 	.word	0x00000000


	//----- nvinfo : EIATTR_CBANK_PARAM_SIZE
	.align		4
.L_2719:
        /*00e4*/ 	.byte	0x03, 0x19
        /*00e6*/ 	.short	0x0118


	//----- nvinfo : EIATTR_PARAM_CBANK
	.align		4
        /*00e8*/ 	.byte	0x04, 0x0a
        /*00ea*/ 	.short	(.L_2721 - .L_2720)
	.align		4
.L_2720:
        /*00ec*/ 	.word	index@(.nv.constant0._Z25selective_scan_fwd_kernelI32Selective_Scan_fwd_kernel_traitsILi128ELi16ELi1ELb1ELb0ELb1ELb1EN3c108BFloat16EfEEv13SSMParamsBase)
        /*00f0*/ 	.short	0x0210
        /*00f2*/ 	.short	0x0118


	//----- nvinfo : EIATTR_SW_WAR
	.align		4
.L_2721:
        /*00f4*/ 	.byte	0x04, 0x36
        /*00f6*/ 	.short	(.L_2723 - .L_2722)
.L_2722:
        /*00f8*/ 	.word	0x00000008
.L_2723:


//--------------------- .nv.info._Z25selective_scan_fwd_kernelI32Selective_Scan_fwd_kernel_traitsILi128ELi16ELi1ELb1ELb1ELb0ELb0EN3c108BFloat16EfEEv13SSMParamsBase --------------------------
	.section	.nv.info._Z25selective_scan_fwd_kernelI32Selective_Scan_fwd_kernel_traitsILi128ELi16ELi1ELb1ELb1ELb0ELb0EN3c108BFloat16EfEEv13SSMParamsBase,"",@"SHT_CUDA_INFO"
	.sectionflags	@""
	.align	4


	//----- nvinfo : EIATTR_CUDA_API_VERSION
	.align		4
        /*0000*/ 	.byte	0x04, 0x37
        /*0002*/ 	.short	(.L_2725 - .L_2724)
.L_2724:
        /*0004*/ 	.word	0x00000082


	//----- nvinfo : EIATTR_KPARAM_INFO
	.align		4
.L_2725:
        /*0008*/ 	.byte	0x04, 0x17
        /*000a*/ 	.short	(.L_2727 - .L_2726)
.L_2726:
        /*000c*/ 	.word	0x00000000
        /*0010*/ 	.short	0x0000
        /*0012*/ 	.short	0x0000
        /*0014*/ 	.byte	0x00, 0xf0, 0x61, 0x04


	//----- nvinfo : EIATTR_SPARSE_MMA_MASK
	.align		4
.L_2727:
        /*0018*/ 	.byte	0x03, 0x50
        /*001a*/ 	.short	0x0000


	//----- nvinfo : EIATTR_MAXREG_COUNT
	.align		4
        /*001c*/ 	.byte	0x03, 0x1b
        /*001e*/ 	.short	0x00a8


	//----- nvinfo : EIATTR_NUM_BARRIERS
	.align		4
        /*0020*/ 	.byte	0x02, 0x4c
        /*0022*/ 	.byte	0x01
	.zero		1


	//----- nvinfo : EIATTR_MERCURY_ISA_VERSION
	.align		4
        /*0024*/ 	.byte	0x03, 0x5f
        /*0026*/ 	.short	0x0101


	//----- nvinfo : EIATTR_COOP_GROUP_MASK_REGIDS
	.align		4
        /*0028*/ 	.byte	0x04, 0x29
        /*002a*/ 	.short	(.L_2729 - .L_2728)


	//   ....[0]....
.L_2728:
        /*002c*/ 	.word	0xffffffff


	//   ....[1]....
        /*0030*/ 	.word	0xffffffff


	//   ....[2]....
        /*0034*/ 	.word	0xffffffff


	//   ....[3]....
        /*0038*/ 	.word	0xffffffff


	//   ....[4]....
        /*003c*/ 	.word	0xffffffff


	//   ....[5]....
        /*0040*/ 	.word	0xffffffff


	//   ....[6]....
        /*0044*/ 	.word	0xffffffff


	//   ....[7]....
        /*0048*/ 	.word	0xffffffff


	//   ....[8]....
        /*004c*/ 	.word	0xffffffff


	//   ....[9]....
        /*0050*/ 	.word	0xffffffff


	//   ....[10]....
        /*0054*/ 	.word	0xffffffff


	//   ....[11]....
        /*0058*/ 	.word	0xffffffff


	//   ....[12]....
        /*005c*/ 	.word	0xffffffff


	//   ....[13]....
        /*0060*/ 	.word	0xffffffff


	//   ....[14]....
        /*0064*/ 	.word	0xffffffff


	//   ....[15]....
        /*0068*/ 	.word	0xffffffff


	//----- nvinfo : EIATTR_COOP_GROUP_INSTR_OFFSETS
	.align		4
.L_2729:
        /*006c*/ 	.byte	0x04, 0x28
        /*006e*/ 	.short	(.L_2731 - .L_2730)


	//   ....[0]....
.L_2730:
        /*0070*/ 	.word	0x000007b0


	//   ....[1]....
        /*0074*/ 	.word	0x00000860


	//   ....[2]....
        /*0078*/ 	.word	0x00003630


	//   ....[3]....
        /*007c*/ 	.word	0x00003c30


	//   ....[4]....
        /*0080*/ 	.word	0x00003c50


	//   ....[5]....
        /*0084*/ 	.word	0x00003cd0


	//   ....[6]....
        /*0088*/ 	.word	0x00003ce0


	//   ....[7]....
        /*008c*/ 	.word	0x00003d80


	//   ....[8]....
        /*0090*/ 	.word	0x00003da0


	//   ....[9]....
        /*0094*/ 	.word	0x00003dd0


	//   ....[10]....
        /*0098*/ 	.word	0x00003df0


	//   ....[11]....
        /*009c*/ 	.word	0x00003e20


	//   ....[12]....
        /*00a0*/ 	.word	0x00003e40


	//   ....[13]....
        /*00a4*/ 	.word	0x00003ed0


	//   ....[14]....
        /*00a8*/ 	.word	0x00003f30


	//   ....[15]....
        /*00ac*/ 	.word	0x000045e0


	//----- nvinfo : EIATTR_EXIT_INSTR_OFFSETS
	.align		4
.L_2731:
        /*00b0*/ 	.byte	0x04, 0x1c
        /*00b2*/ 	.short	(.L_2733 - .L_2732)


	//   ....[0]....
.L_2732:
        /*00b4*/ 	.word	0x00000340


	//   ....[1]....
        /*00b8*/ 	.word	0x00004750


	//----- nvinfo : EIATTR_MAX_THREADS
	.align		4
.L_2733:
        /*00bc*/ 	.byte	0x04, 0x05
        /*00be*/ 	.short	(.L_2735 - .L_2734)
.L_2734:
        /*00c0*/ 	.word	0x00000080
        /*00c4*/ 	.word	0x00000001
        /*00c8*/ 	.word	0x00000001


	//----- nvinfo : EIATTR_CRS_STACK_SIZE
	.align		4
.L_2735:
        /*00cc*/ 	.byte	0x04, 0x1e
        /*00ce*/ 	.short	(.L_2737 - .L_2736)
.L_2736:
        /*00d0*/ 	.word	0x00000000


	//----- nvinfo : EIATTR_CBANK_PARAM_SIZE
	.align		4
.L_2737:
        /*00d4*/ 	.byte	0x03, 0x19
        /*00d6*/ 	.short	0x0118


	//----- nvinfo : EIATTR_PARAM_CBANK
	.align		4
        /*00d8*/ 	.byte	0x04, 0x0a
        /*00da*/ 	.short	(.L_2739 - .L_2738)
	.align		4
.L_2738:
        /*00dc*/ 	.word	index@(.nv.constant0._Z25selective_scan_fwd_kernelI32Selective_Scan_fwd_kernel_traitsILi128ELi16ELi1ELb1ELb1ELb0ELb0EN3c108BFloat16EfEEv13SSMParamsBase)
        /*00e0*/ 	.short	0x0210
        /*00e2*/ 	.short	0x0118


	//----- nvinfo : EIATTR_SW_WAR
	.align		4
.L_2739:
        /*00e4*/ 	.byte	0x04, 0x36
        /*00e6*/ 	.short	(.L_2741 - .L_2740)
.L_2740:
        /*00e8*/ 	.word	0x00000008
.L_2741:


//--------------------- .nv.info._Z25selective_scan_fwd_kernelI32Selective_Scan_fwd_kernel_traitsILi128ELi16ELi1ELb1ELb1ELb0ELb1EN3c108BFloat16EfEEv13SSMParamsBase --------------------------
	.section	.nv.info._Z25selective_scan_fwd_kernelI32Selective_Scan_fwd_kernel_traitsILi128ELi16ELi1ELb1ELb1ELb0ELb1EN3c108BFloat16EfEEv13SSMParamsBase,"",@"SHT_CUDA_INFO"
	.sectionflags	@""
	.align	4


	//----- nvinfo : EIATTR_CUDA_API_VERSION
	.align		4
        /*0000*/ 	.byte	0x04, 0x37
        /*0002*/ 	.short	(.L_2743 - .L_2742)
.L_2742:
        /*0004*/ 	.word	0x00000082


	//----- nvinfo : EIATTR_KPARAM_INFO
	.align		4
.L_2743:
        /*0008*/ 	.byte	0x04, 0x17
        /*000a*/ 	.short	(.L_2745 - .L_2744)
.L_2744:
        /*000c*/ 	.word	0x00000000
        /*0010*/ 	.short	0x0000
        /*0012*/ 	.short	0x0000
        /*0014*/ 	.byte	0x00, 0xf0, 0x61, 0x04


	//----- nvinfo : EIATTR_SPARSE_MMA_MASK
	.align		4
.L_2745:
        /*0018*/ 	.byte	0x03, 0x50
        /*001a*/ 	.short	0x0000


	//----- nvinfo : EIATTR_MAXREG_COUNT
	.align		4
        /*001c*/ 	.byte	0x03, 0x1b
        /*001e*/ 	.short	0x00a8


	//----- nvinfo : EIATTR_NUM_BARRIERS
	.align		4
        /*0020*/ 	.byte	0x02, 0x4c
        /*0022*/ 	.byte	0x01
	.zero		1


	//----- nvinfo : EIATTR_MERCURY_ISA_VERSION
	.align		4
        /*0024*/ 	.byte	0x03, 0x5f
        /*0026*/ 	.short	0x0101


	//----- nvinfo : EIATTR_COOP_GROUP_MASK_REGIDS
	.align		4
        /*0028*/ 	.byte	0x04, 0x29
        /*002a*/ 	.short	(.L_2747 - .L_2746)


	//   ....[0]....
.L_2746:
        /*002c*/ 	.word	0xffffffff


	//   ....[1]....
        /*0030*/ 	.word	0xffffffff


	//   ....[2]....
        /*0034*/ 	.word	0xffffffff


	//   ....[3]....
        /*0038*/ 	.word	0xffffffff


	//   ....[4]....
        /*003c*/ 	.word	0xffffffff


	//   ....[5]....
        /*0040*/ 	.word	0xffffffff


	//   ....[6]....
        /*0044*/ 	.word	0xffffffff


	//   ....[7]....
        /*0048*/ 	.word	0xffffffff


	//   ....[8]....
        /*004c*/ 	.word	0xffffffff


	//   ....[9]....
        /*0050*/ 	.word	0xffffffff


	//   ....[10]....
        /*0054*/ 	.word	0xffffffff


	//   ....[11]....
        /*0058*/ 	.word	0xffffffff


	//   ....[12]....
        /*005c*/ 	.word	0xffffffff


	//   ....[13]....
        /*0060*/ 	.word	0xffffffff


	//   ....[14]....
        /*0064*/ 	.word	0xffffffff


	//   ....[15]....
        /*0068*/ 	.word	0xffffffff


	//   ....[16]....
        /*006c*/ 	.word	0xffffffff


	//   ....[17]....
        /*0070*/ 	.word	0xffffffff


	//----- nvinfo : EIATTR_COOP_GROUP_INSTR_OFFSETS
	.align		4
.L_2747:
        /*0074*/ 	.byte	0x04, 0x28
        /*0076*/ 	.short	(.L_2749 - .L_2748)


	//   ....[0]....
.L_2748:
        /*0078*/ 	.word	0x00000730


	//   ....[1]....
        /*007c*/ 	.word	0x000007e0


	//   ....[2]....
        /*0080*/ 	.word	0x00003530


	//   ....[3]....
        /*0084*/ 	.word	0x00003bc0


	//   ....[4]....
        /*0088*/ 	.word	0x00003bd0


	//   ....[5]....
        /*008c*/ 	.word	0x00003c40


	//   ....[6]....
        /*0090*/ 	.word	0x00003c50


	//   ....[7]....
        /*0094*/ 	.word	0x00003c90


	//   ....[8]....
        /*0098*/ 	.word	0x00003ca0


	//   ....[9]....
        /*009c*/ 	.word	0x00003ce0


	//   ....[10]....
        /*00a0*/ 	.word	0x00003cf0


	//   ....[11]....
        /*00a4*/ 	.word	0x00003d40


	//   ....[12]....
        /*00a8*/ 	.word	0x00003d50


	//   ....[13]....
        /*00ac*/ 	.word	0x00003e90


	//   ....[14]....
        /*00b0*/ 	.word	0x00003ea0


	//   ....[15]....
        /*00b4*/ 	.word	0x00004560


	//   ....[16]....
        /*00b8*/ 	.word	0x000047f0


	//   ....[17]....
        /*00bc*/ 	.word	0x00005070


	//----- nvinfo : EIATTR_EXIT_INSTR_OFFSETS
	.align		4
.L_2749:
        /*00c0*/ 	.byte	0x04, 0x1c
        /*00c2*/ 	.short	(.L_2751 - .L_2750)


	//   ....[0]....
.L_2750:
        /*00c4*/ 	.word	0x00000330


	//   ....[1]....
        /*00c8*/ 	.word	0x000051b0


	//----- nvinfo : EIATTR_MAX_THREADS
	.align		4
.L_2751:
        /*00cc*/ 	.byte	0x04, 0x05
        /*00ce*/ 	.short	(.L_2753 - .L_2752)
.L_2752:
        /*00d0*/ 	.word	0x00000080
        /*00d4*/ 	.word	0x00000001
        /*00d8*/ 	.word	0x00000001


	//----- nvinfo : EIATTR_CRS_STACK_SIZE
	.align		4
.L_2753:
        /*00dc*/ 	.byte	0x04, 0x1e
        /*00de*/ 	.short	(.L_2755 - .L_2754)
.L_2754:
        /*00e0*/ 	.word	0x00000000


	//----- nvinfo : EIATTR_CBANK_PARAM_SIZE
	.align		4
.L_2755:
        /*00e4*/ 	.byte	0x03, 0x19
        /*00e6*/ 	.short	0x0118


	//----- nvinfo : EIATTR_PARAM_CBANK
	.align		4
        /*00e8*/ 	.byte	0x04, 0x0a
        /*00ea*/ 	.short	(.L_2757 - .L_2756)
	.align		4
.L_2756:
        /*00ec*/ 	.word	index@(.nv.constant0._Z25selective_scan_fwd_kernelI32Selective_Scan_fwd_kernel_traitsILi128ELi16ELi1ELb1ELb1ELb0ELb1EN3c108BFloat16EfEEv13SSMParamsBase)
        /*00f0*/ 	.short	0x0210
        /*00f2*/ 	.short	0x0118


	//----- nvinfo : EIATTR_SW_WAR
	.align		4
.L_2757:
        /*00f4*/ 	.byte	0x04, 0x36
        /*00f6*/ 	.short	(.L_2759 - .L_2758)
.L_2758:
        /*00f8*/ 	.word	0x00000008
.L_2759:


//--------------------- .nv.info._Z25selective_scan_fwd_kernelI32Selective_Scan_fwd_kernel_traitsILi128ELi16ELi1ELb1ELb1ELb1ELb0EN3c108BFloat16EfEEv13SSMParamsBase --------------------------
	.section	.nv.info._Z25selective_scan_fwd_kernelI32Selective_Scan_fwd_kernel_traitsILi128ELi16ELi1ELb1ELb1ELb1ELb0EN3c108BFloat16EfEEv13SSMParamsBase,"",@"SHT_CUDA_INFO"
	.sectionflags	@""
	.align	4


	//----- nvinfo : EIATTR_CUDA_API_VERSION
	.align		4
        /*0000*/ 	.byte	0x04, 0x37
        /*0002*/ 	.short	(.L_2761 - .L_2760)
.L_2760:
        /*0004*/ 	.word	0x00000082


	//----- nvinfo : EIATTR_KPARAM_INFO
	.align		4
.L_2761:
        /*0008*/ 	.byte	0x04, 0x17
        /*000a*/ 	.short	(.L_2763 - .L_2762)
.L_2762:
        /*000c*/ 	.word	0x00000000
        /*0010*/ 	.short	0x0000
        /*0012*/ 	.short	0x0000
        /*0014*/ 	.byte	0x00, 0xf0, 0x61, 0x04


	//----- nvinfo : EIATTR_SPARSE_MMA_MASK
	.align		4
.L_2763:
        /*0018*/ 	.byte	0x03, 0x50
        /*001a*/ 	.short	0x0000


	//----- nvinfo : EIATTR_MAXREG_COUNT
	.align		4
        /*001c*/ 	.byte	0x03, 0x1b
        /*001e*/ 	.short	0x00a8


	//----- nvinfo : EIATTR_NUM_BARRIERS
	.align		4
        /*0020*/ 	.byte	0x02, 0x4c
        /*0022*/ 	.byte	0x01
	.zero		1


	//----- nvinfo : EIATTR_MERCURY_ISA_VERSION
	.align		4
        /*0024*/ 	.byte	0x03, 0x5f
        /*0026*/ 	.short	0x0101


	//----- nvinfo : EIATTR_COOP_GROUP_MASK_REGIDS
	.align		4
        /*0028*/ 	.byte	0x04, 0x29
        /*002a*/ 	.short	(.L_2765 - .L_2764)


	//   ....[0]....
.L_2764:
        /*002c*/ 	.word	0xffffffff


	//   ....[1]....
        /*0030*/ 	.word	0xffffffff


	//   ....[2]....
        /*0034*/ 	.word	0xffffffff


	//   ....[3]....
        /*0038*/ 	.word	0xffffffff


	//   ....[4]....
        /*003c*/ 	.word	0xffffffff


	//   ....[5]....
        /*0040*/ 	.word	0xffffffff


	//   ....[6]....
        /*0044*/ 	.word	0xffffffff


	//   ....[7]....
        /*0048*/ 	.word	0xffffffff


	//   ....[8]....
        /*004c*/ 	.word	0xffffffff


	//   ....[9]....
        /*0050*/ 	.word	0xffffffff


	//   ....[10]....
        /*0054*/ 	.word	0xffffffff


	//   ....[11]....
        /*0058*/ 	.word	0xffffffff


	//   ....[12]....
        /*005c*/ 	.word	0xffffffff


	//   ....[13]....
        /*0060*/ 	.word	0xffffffff


	//   ....[14]....
        /*0064*/ 	.word	0xffffffff


	//   ....[15]....
        /*0068*/ 	.word	0xffffffff


	//   ....[16]....
        /*006c*/ 	.word	0xffffffff


	//----- nvinfo : EIATTR_COOP_GROUP_INSTR_OFFSETS
	.align		4
.L_2765:
        /*0070*/ 	.byte	0x04, 0x28
        /*0072*/ 	.short	(.L_2767 - .L_2766)


	//   ....[0]....
.L_2766:
        /*0074*/ 	.word	0x00000840


	//   ....[1]....
        /*0078*/ 	.word	0x00000900


	//   ....[2]....
        /*007c*/ 	.word	0x00003600


	//   ....[3]....
        /*0080*/ 	.word	0x00003d20


	//   ....[4]....
        /*0084*/ 	.word	0x00003d30


	//   ....[5]....
        /*0088*/ 	.word	0x00003d60


	//   ....[6]....
        /*008c*/ 	.word	0x00003d80


	//   ....[7]....
        /*0090*/ 	.word	0x00003db0


	//   ....[8]....
        /*0094*/ 	.word	0x00003dd0


	//   ....[9]....
        /*0098*/ 	.word	0x00003e00


	//   ....[10]....
        /*009c*/ 	.word	0x00003e20


	//   ....[11]....
        /*00a0*/ 	.word	0x00003e50


	//   ....[12]....
        /*00a4*/ 	.word	0x00003e70


	//   ....[13]....
        /*00a8*/ 	.word	0x00003eb0


	//   ....[14]....
        /*00ac*/ 	.word	0x00003f60


	//   ....[15]....
        /*00b0*/ 	.word	0x00003f70


	//   ....[16]....
        /*00b4*/ 	.word	0x00004820


	//----- nvinfo : EIATTR_EXIT_INSTR_OFFSETS
	.align		4
.L_2767:
        /*00b8*/ 	.byte	0x04, 0x1c
        /*00ba*/ 	.short	(.L_2769 - .L_2768)


	//   ....[0]....
.L_2768:
        /*00bc*/ 	.word	0x00000400


	//   ....[1]....
        /*00c0*/ 	.word	0x000049b0


	//----- nvinfo : EIATTR_MAX_THREADS
	.align		4
.L_2769:
        /*00c4*/ 	.byte	0x04, 0x05
        /*00c6*/ 	.short	(.L_2771 - .L_2770)
.L_2770:
        /*00c8*/ 	.word	0x00000080
        /*00cc*/ 	.word	0x00000001
        /*00d0*/ 	.word	0x00000001


	//----- nvinfo : EIATTR_CRS_STACK_SIZE
	.align		4
.L_2771:
        /*00d4*/ 	.byte	0x04, 0x1e
        /*00d6*/ 	.short	(.L_2773 - .L_2772)
.L_2772:
        /*00d8*/ 	.word	0x00000000


	//----- nvinfo : EIATTR_CBANK_PARAM_SIZE
	.align		4
.L_2773:
        /*00dc*/ 	.byte	0x03, 0x19
        /*00de*/ 	.short	0x0118


	//----- nvinfo : EIATTR_PARAM_CBANK
	.align		4
        /*00e0*/ 	.byte	0x04, 0x0a
        /*00e2*/ 	.short	(.L_2775 - .L_2774)
	.align		4
.L_2774:
        /*00e4*/ 	.word	index@(.nv.constant0._Z25selective_scan_fwd_kernelI32Selective_Scan_fwd_kernel_traitsILi128ELi16ELi1ELb1ELb1ELb1ELb0EN3c108BFloat16EfEEv13SSMParamsBase)
        /*00e8*/ 	.short	0x0210
        /*00ea*/ 	.short	0x0118


	//----- nvinfo : EIATTR_SW_WAR
	.align		4
.L_2775:
        /*00ec*/ 	.byte	0x04, 0x36
        /*00ee*/ 	.short	(.L_2777 - .L_2776)
.L_2776:
        /*00f0*/ 	.word	0x00000008
.L_2777:


//--------------------- .nv.info._Z25selective_scan_fwd_kernelI32Selective_Scan_fwd_kernel_traitsILi128ELi16ELi1ELb1ELb1ELb1ELb1EN3c108BFloat16EfEEv13SSMParamsBase --------------------------
	.section	.nv.info._Z25selective_scan_fwd_kernelI32Selective_Scan_fwd_kernel_traitsILi128ELi16ELi1ELb1ELb1ELb1ELb1EN3c108BFloat16EfEEv13SSMParamsBase,"",@"SHT_CUDA_INFO"
	.sectionflags	@""
	.align	4


	//----- nvinfo : EIATTR_CUDA_API_VERSION
	.align		4
        /*0000*/ 	.byte	0x04, 0x37
        /*0002*/ 	.short	(.L_2779 - .L_2778)
.L_2778:
        /*0004*/ 	.word	0x00000082


	//----- nvinfo : EIATTR_KPARAM_INFO
	.align		4
.L_2779:
        /*0008*/ 	.byte	0x04, 0x17
        /*000a*/ 	.short	(.L_2781 - .L_2780)
.L_2780:
        /*000c*/ 	.word	0x00000000
        /*0010*/ 	.short	0x0000
        /*0012*/ 	.short	0x0000
        /*0014*/ 	.byte	0x00, 0xf0, 0x61, 0x04


	//----- nvinfo : EIATTR_SPARSE_MMA_MASK
	.align		4
.L_2781:
        /*0018*/ 	.byte	0x03, 0x50
        /*001a*/ 	.short	0x0000


	//----- nvinfo : EIATTR_MAXREG_COUNT
	.align		4
        /*001c*/ 	.byte	0x03, 0x1b
        /*001e*/ 	.short	0x00a8


	//----- nvinfo : EIATTR_NUM_BARRIERS
	.align		4
        /*0020*/ 	.byte	0x02, 0x4c
        /*0022*/ 	.byte	0x01
	.zero		1


	//----- nvinfo : EIATTR_MERCURY_ISA_VERSION
	.align		4
        /*0024*/ 	.byte	0x03, 0x5f
        /*0026*/ 	.short	0x0101


	//----- nvinfo : EIATTR_COOP_GROUP_MASK_REGIDS
	.align		4
        /*0028*/ 	.byte	0x04, 0x29
        /*002a*/ 	.short	(.L_2783 - .L_2782)


	//   ....[0]....
.L_2782:
        /*002c*/ 	.word	0xffffffff


	//   ....[1]....
        /*0030*/ 	.word	0xffffffff


	//   ....[2]....
        /*0034*/ 	.word	0xffffffff


	//   ....[3]....
        /*0038*/ 	.word	0xffffffff


	//   ....[4]....
        /*003c*/ 	.word	0xffffffff


	//   ....[5]....
        /*0040*/ 	.word	0xffffffff


	//   ....[6]....
        /*0044*/ 	.word	0xffffffff


	//   ....[7]....
        /*0048*/ 	.word	0xffffffff


	//   ....[8]....
        /*004c*/ 	.word	0xffffffff


	//   ....[9]....
        /*0050*/ 	.word	0xffffffff


	//   ....[10]....
        /*0054*/ 	.word	0xffffffff


	//   ....[11]....
        /*0058*/ 	.word	0xffffffff


	//   ....[12]....
        /*005c*/ 	.word	0xffffffff


	//   ....[13]....
        /*0060*/ 	.word	0xffffffff


	//   ....[14]....
        /*0064*/ 	.word	0xffffffff


	//   ....[15]....
        /*0068*/ 	.word	0xffffffff


	//   ....[16]....
        /*006c*/ 	.word	0xffffffff


	//   ....[17]....
        /*0070*/ 	.word	0xffffffff


	//   ....[18]....
        /*0074*/ 	.word	0xffffffff


	//----- nvinfo : EIATTR_COOP_GROUP_INSTR_OFFSETS
	.align		4
.L_2783:
        /*0078*/ 	.byte	0x04, 0x28
        /*007a*/ 	.short	(.L_2785 - .L_2784)


	//   ....[0]....
.L_2784:
        /*007c*/ 	.word	0x00000880


	//   ....[1]....
        /*0080*/ 	.word	0x00000930


	//   ....[2]....
        /*0084*/ 	.word	0x000035e0


	//   ....[3]....
        /*0088*/ 	.word	0x00003d50


	//   ....[4]....
        /*008c*/ 	.word	0x00003d60


	//   ....[5]....
        /*0090*/ 	.word	0x00003d90


	//   ....[6]....
        /*0094*/ 	.word	0x00003db0


	//   ....[7]....
        /*0098*/ 	.word	0x00003de0


	//   ....[8]....
        /*009c*/ 	.word	0x00003e00


	//   ....[9]....
        /*00a0*/ 	.word	0x00003e30


	//   ....[10]....
        /*00a4*/ 	.word	0x00003e50


	//   ....[11]....
        /*00a8*/ 	.word	0x00003e80


	//   ....[12]....
        /*00ac*/ 	.word	0x00003ea0


	//   ....[13]....
        /*00b0*/ 	.word	0x00003ee0


	//   ....[14]....
        /*00b4*/ 	.word	0x00003f90


	//   ....[15]....
        /*00b8*/ 	.word	0x00003fa0


	//   ....[16]....
        /*00bc*/ 	.word	0x00004830


	//   ....[17]....
        /*00c0*/ 	.word	0x00004ae0


	//   ....[18]....
        /*00c4*/ 	.word	0x000053b0


	//----- nvinfo : EIATTR_EXIT_INSTR_OFFSETS
	.align		4
.L_2785:
        /*00c8*/ 	.byte	0x04, 0x1c
        /*00ca*/ 	.short	(.L_2787 - .L_2786)


	//   ....[0]....
.L_2786:
        /*00cc*/ 	.word	0x000003f0


	//   ....[1]....
        /*00d0*/ 	.word	0x000054a0


	//----- nvinfo : EIATTR_MAX_THREADS
	.align		4
.L_2787:
        /*00d4*/ 	.byte	0x04, 0x05
        /*00d6*/ 	.short	(.L_2789 - .L_2788)
.L_2788:
        /*00d8*/ 	.word	0x00000080
        /*00dc*/ 	.word	0x00000001
        /*00e0*/ 	.word	0x00000001


	//----- nvinfo : EIATTR_CRS_STACK_SIZE
	.align		4
.L_2789:
        /*00e4*/ 	.byte	0x04, 0x1e
        /*00e6*/ 	.short	(.L_2791 - .L_2790)
.L_2790:
        /*00e8*/ 	.word	0x00000000


	//----- nvinfo : EIATTR_CBANK_PARAM_SIZE
	.align		4
.L_2791:
        /*00ec*/ 	.byte	0x03, 0x19
        /*00ee*/ 	.short	0x0118


	//----- nvinfo : EIATTR_PARAM_CBANK
	.align		4
        /*00f0*/ 	.byte	0x04, 0x0a
        /*00f2*/ 	.short	(.L_2793 - .L_2792)
	.align		4
.L_2792:
        /*00f4*/ 	.word	index@(.nv.constant0._Z25selective_scan_fwd_kernelI32Selective_Scan_fwd_kernel_traitsILi128ELi16ELi1ELb1ELb1ELb1ELb1EN3c108BFloat16EfEEv13SSMParamsBase)
        /*00f8*/ 	.short	0x0210
        /*00fa*/ 	.short	0x0118


	//----- nvinfo : EIATTR_SW_WAR
	.align		4
.L_2793:
        /*00fc*/ 	.byte	0x04, 0x36
        /*00fe*/ 	.short	(.L_2795 - .L_2794)
.L_2794:
        /*0100*/ 	.word	0x00000008
.L_2795:


//--------------------- .nv.info._Z25selective_scan_fwd_kernelI32Selective_Scan_fwd_kernel_traitsILi64ELi16ELi1ELb0ELb0ELb0ELb0EN3c108BFloat16EfEEv13SSMParamsBase --------------------------
	.section	.nv.info._Z25selective_scan_fwd_kernelI32Selective_Scan_fwd_kernel_traitsILi64ELi16ELi1ELb0ELb0ELb0ELb0EN3c108BFloat16EfEEv13SSMParamsBase,"",@"SHT_CUDA_INFO"
	.sectionflags	@""
	.align	4


	//----- nvinfo : EIATTR_CUDA_API_VERSION
	.align		4
        /*0000*/ 	.byte	0x04, 0x37
        /*0002*/ 	.short	(.L_2797 - .L_2796)
.L_2796:
        /*0004*/ 	.word	0x00000082


	//----- nvinfo : EIATTR_KPARAM_INFO
	.align		4
.L_2797:
        /*0008*/ 	.byte	0x04, 0x17
        /*000a*/ 	.short	(.L_2799 - .L_2798)
.L_2798:
        /*000c*/ 	.word	0x00000000
        /*0010*/ 	.short	0x0000
        /*0012*/ 	.short	0x0000
        /*0014*/ 	.byte	0x00, 0xf0, 0x61, 0x04


	//----- nvinfo : EIATTR_SPARSE_MMA_MASK
	.align		4
.L_2799:
        /*0018*/ 	.byte	0x03, 0x50
        /*001a*/ 	.short	0x0000


	//----- nvinfo : EIATTR_MAXREG_COUNT
	.align		4
        /*001c*/ 	.byte	0x03, 0x1b
        /*001e*/ 	.short	0x00a8


	//----- nvinfo : EIATTR_NUM_BARRIERS
	.align		4
        /*0020*/ 	.byte	0x02, 0x4c
        /*0022*/ 	.byte	0x01
	.zero		1


	//----- nvinfo : EIATTR_MERCURY_ISA_VERSION
	.align		4
        /*0024*/ 	.byte	0x03, 0x5f
        /*0026*/ 	.short	0x0101


	//----- nvinfo : EIATTR_COOP_GROUP_MASK_REGIDS
	.align		4
        /*0028*/ 	.byte	0x04, 0x29
        /*002a*/ 	.short	(.L_2801 - .L_2800)


	//   ....[0]....
.L_2800:
        /*002c*/ 	.word	0xffffffff


	//   ....[1]....
        /*0030*/ 	.word	0xffffffff


	//   ....[2]....
        /*0034*/ 	.word	0xffffffff


	//   ....[3]....
        /*0038*/ 	.word	0xffffffff


	//   ....[4]....
        /*003c*/ 	.word	0xffffffff


	//   ....[5]....
        /*0040*/ 	.word	0xffffffff


	//   ....[6]....
        /*0044*/ 	.word	0xffffffff


	//   ....[7]....
        /*0048*/ 	.word	0xffffffff


	//   ....[8]....
        /*004c*/ 	.word	0xffffffff


	//   ....[9]....
        /*0050*/ 	.word	0xffffffff


	//   ....[10]....
        /*0054*/ 	.word	0xffffffff


	//   ....[11]....
        /*0058*/ 	.word	0xffffffff


	//   ....[12]....
        /*005c*/ 	.word	0xffffffff


	//   ....[13]....
        /*0060*/ 	.word	0xffffffff


	//   ....[14]....
        /*0064*/ 	.word	0xffffffff


	//----- nvinfo : EIATTR_COOP_GROUP_INSTR_OFFSETS
	.align		4
.L_2801:
        /*0068*/ 	.byte	0x04, 0x28
        /*006a*/ 	.short	(.L_2803 - .L_2802)


	//   ....[0]....
.L_2802:
        /*006c*/ 	.word	0x000010a0


	//   ....[1]....
        /*0070*/ 	.word	0x00001490


	//   ....[2]....
        /*0074*/ 	.word	0x00004880


	//   ....[3]....
        /*0078*/ 	.word	0x000048a0


	//   ....[4]....
        /*007c*/ 	.word	0x00004920


	//   ....[5]....
        /*0080*/ 	.word	0x00004950


	//   ....[6]....
        /*0084*/ 	.word	0x00004980


	//   ....[7]....
        /*0088*/ 	.word	0x000049a0


	//   ....[8]....
        /*008c*/ 	.word	0x000049f0


	//   ....[9]....
        /*0090*/ 	.word	0x00004a20


	//   ....[10]....
        /*0094*/ 	.word	0x00004a60


	//   ....[11]....
        /*0098*/ 	.word	0x00004a80


	//   ....[12]....
        /*009c*/ 	.word	0x00004ab0


	//   ....[13]....
        /*00a0*/ 	.word	0x00004b20


	//   ....[14]....
        /*00a4*/ 	.word	0x000052b0


	//----- nvinfo : EIATTR_EXIT_INSTR_OFFSETS
	.align		4
.L_2803:
        /*00a8*/ 	.byte	0x04, 0x1c
        /*00aa*/ 	.short	(.L_2805 - .L_2804)


	//   ....[0]....
.L_2804:
        /*00ac*/ 	.word	0x00000300


	//   ....[1]....
        /*00b0*/ 	.word	0x000058b0


	//----- nvinfo : EIATTR_MAX_THREADS
	.align		4
.L_2805:
        /*00b4*/ 	.byte	0x04, 0x05
        /*00b6*/ 	.short	(.L_2807 - .L_2806)
.L_2806:
        /*00b8*/ 	.word	0x00000040
        /*00bc*/ 	.word	0x00000001
        /*00c0*/ 	.word	0x00000001


	//----- nvinfo : EIATTR_CRS_STACK_SIZE
	.align		4
.L_2807:
        /*00c4*/ 	.byte	0x04, 0x1e
        /*00c6*/ 	.short	(.L_2809 - .L_2808)
.L_2808:
        /*00c8*/ 	.word	0x00000000


	//----- nvinfo : EIATTR_CBANK_PARAM_SIZE
	.align		4
.L_2809:
        /*00cc*/ 	.byte	0x03, 0x19
        /*00ce*/ 	.short	0x0118


	//----- nvinfo : EIATTR_PARAM_CBANK
	.align		4
        /*00d0*/ 	.byte	0x04, 0x0a
        /*00d2*/ 	.short	(.L_2811 - .L_2810)
	.align		4
.L_2810:
        /*00d4*/ 	.word	index@(.nv.constant0._Z25selective_scan_fwd_kernelI32Selective_Scan_fwd_kernel_traitsILi64ELi16ELi1ELb0ELb0ELb0ELb0EN3c108BFloat16EfEEv13SSMParamsBase)
        /*00d8*/ 	.short	0x0210
        /*00da*/ 	.short	0x0118


	//----- nvinfo : EIATTR_SW_WAR
	.align		4
.L_2811:
        /*00dc*/ 	.byte	0x04, 0x36
        /*00de*/ 	.short	(.L_2813 - .L_2812)
.L_2812:
        /*00e0*/ 	.word	0x00000008
.L_2813:


//--------------------- .nv.info._Z25selective_scan_fwd_kernelI32Selective_Scan_fwd_kernel_traitsILi64ELi16ELi1ELb0ELb0ELb0ELb1EN3c108BFloat16EfEEv13SSMParamsBase --------------------------
	.section	.nv.info._Z25selective_scan_fwd_kernelI32Selective_Scan_fwd_kernel_traitsILi64ELi16ELi1ELb0ELb0ELb0ELb1EN3c108BFloat16EfEEv13SSMParamsBase,"",@"SHT_CUDA_INFO"
	.sectionflags	@""
	.align	4


	//----- nvinfo : EIATTR_CUDA_API_VERSION
	.align		4
        /*0000*/ 	.byte	0x04, 0x37
        /*0002*/ 	.short	(.L_2815 - .L_2814)
.L_2814:
        /*0004*/ 	.word	0x00000082


	//----- nvinfo : EIATTR_KPARAM_INFO
	.align		4
.L_2815:
        /*0008*/ 	.byte	0x04, 0x17
        /*000a*/ 	.short	(.L_2817 - .L_2816)
.L_2816:
        /*000c*/ 	.word	0x00000000
        /*0010*/ 	.short	0x0000
        /*0012*/ 	.short	0x0000
        /*0014*/ 	.byte	0x00, 0xf0, 0x61, 0x04


	//----- nvinfo : EIATTR_SPARSE_MMA_MASK
	.align		4
.L_2817:
        /*0018*/ 	.byte	0x03, 0x50
        /*001a*/ 	.short	0x0000


	//----- nvinfo : EIATTR_MAXREG_COUNT
	.align		4
        /*001c*/ 	.byte	0x03, 0x1b
        /*001e*/ 	.short	0x00a8


	//----- nvinfo : EIATTR_NUM_BARRIERS
	.align		4
        /*0020*/ 	.byte	0x02, 0x4c
        /*0022*/ 	.byte	0x01
	.zero		1


	//----- nvinfo : EIATTR_MERCURY_ISA_VERSION
	.align		4
        /*0024*/ 	.byte	0x03, 0x5f
        /*0026*/ 	.short	0x0101


	//----- nvinfo : EIATTR_COOP_GROUP_MASK_REGIDS
	.align		4
        /*0028*/ 	.byte	0x04, 0x29
        /*002a*/ 	.short	(.L_2819 - .L_2818)


	//   ....[0]....
.L_2818:
        /*002c*/ 	.word	0xffffffff


	//   ....[1]....
        /*0030*/ 	.word	0xffffffff


	//   ....[2]....
        /*0034*/ 	.word	0xffffffff


	//   ....[3]....
        /*0038*/ 	.word	0xffffffff


	//   ....[4]....
        /*003c*/ 	.word	0xffffffff


	//   ....[5]....
        /*0040*/ 	.word	0xffffffff


	//   ....[6]....
        /*0044*/ 	.word	0xffffffff


	//   ....[7]....
        /*0048*/ 	.word	0xffffffff


	//   ....[8]....
        /*004c*/ 	.word	0xffffffff


	//   ....[9]....
        /*0050*/ 	.word	0xffffffff


	//   ....[10]....
        /*0054*/ 	.word	0xffffffff


	//   ....[11]....
        /*0058*/ 	.word	0xffffffff


	//   ....[12]....
        /*005c*/ 	.word	0xffffffff


	//   ....[13]....
        /*0060*/ 	.word	0xffffffff


	//   ....[14]....
        /*0064*/ 	.word	0xffffffff


	//   ....[15]....
        /*0068*/ 	.word	0xffffffff


	//   ....[16]....
        /*006c*/ 	.word	0xffffffff


	//----- nvinfo : EIATTR_COOP_GROUP_INSTR_OFFSETS
	.align		4
.L_2819:
        /*0070*/ 	.byte	0x04, 0x28
        /*0072*/ 	.short	(.L_2821 - .L_2820)


	//   ....[0]....
.L_2820:
        /*0074*/ 	.word	0x00001290


	//   ....[1]....
        /*0078*/ 	.word	0x00001750


	//   ....[2]....
        /*007c*/ 	.word	0x00004b50


	//   ....[3]....
        /*0080*/ 	.word	0x00004b60


	//   ....[4]....
        /*0084*/ 	.word	0x00004bf0


	//   ....[5]....
        /*0088*/ 	.word	0x00004c10


	//   ....[6]....
        /*008c*/ 	.word	0x00004c40


	//   ....[7]....
        /*0090*/ 	.word	0x00004c60


	//   ....[8]....
        /*0094*/ 	.word	0x00004cb0


	//   ....[9]....
        /*0098*/ 	.word	0x00004ce0


	//   ....[10]....
        /*009c*/ 	.word	0x00004d20


	//   ....[11]....
        /*00a0*/ 	.word	0x00004d40


	//   ....[12]....
        /*00a4*/ 	.word	0x00004d70


	//   ....[13]....
        /*00a8*/ 	.word	0x00004de0


	//   ....[14]....
        /*00ac*/ 	.word	0x00005620


	//   ....[15]....
        /*00b0*/ 	.word	0x00006260


	//   ....[16]....
        /*00b4*/ 	.word	0x00006ca0


	//----- nvinfo : EIATTR_EXIT_INSTR_OFFSETS
	.align		4
.L_2821:
        /*00b8*/ 	.byte	0x04, 0x1c
        /*00ba*/ 	.short	(.L_2823 - .L_2822)


	//   ....[0]....
.L_2822:
        /*00bc*/ 	.word	0x00000330


	//   ....[1]....
        /*00c0*/ 	.word	0x00007280


	//----- nvinfo : EIATTR_MAX_THREADS
	.align		4
.L_2823:
        /*00c4*/ 	.byte	0x04, 0x05
        /*00c6*/ 	.short	(.L_2825 - .L_2824)
.L_2824:
        /*00c8*/ 	.word	0x00000040
        /*00cc*/ 	.word	0x00000001
        /*00d0*/ 	.word	0x00000001


	//----- nvinfo : EIATTR_CRS_STACK_SIZE
	.align		4
.L_2825:
        /*00d4*/ 	.byte	0x04, 0x1e
        /*00d6*/ 	.short	(.L_2827 - .L_2826)
.L_2826:
        /*00d8*/ 	.word	0x00000000


	//----- nvinfo : EIATTR_CBANK_PARAM_SIZE
	.align		4
.L_2827:
        /*00dc*/ 	.byte	0x03, 0x19
        /*00de*/ 	.short	0x0118


	//----- nvinfo : EIATTR_PARAM_CBANK
	.align		4
        /*00e0*/ 	.byte	0x04, 0x0a
        /*00e2*/ 	.short	(.L_2829 - .L_2828)
	.align		4
.L_2828:
        /*00e4*/ 	.word	index@(.nv.constant0._Z25selective_scan_fwd_kernelI32Selective_Scan_fwd_kernel_traitsILi64ELi16ELi1ELb0ELb0ELb0ELb1EN3c108BFloat16EfEEv13SSMParamsBase)
        /*00e8*/ 	.short	0x0210
        /*00ea*/ 	.short	0x0118


	//----- nvinfo : EIATTR_SW_WAR
	.align		4
.L_2829:
        /*00ec*/ 	.byte	0x04, 0x36
        /*00ee*/ 	.short	(.L_2831 - .L_2830)
.L_2830:
        /*00f0*/ 	.word	0x00000008
.L_2831:


//--------------------- .nv.info._Z25selective_scan_fwd_kernelI32Selective_Scan_fwd_kernel_traitsILi64ELi16ELi1ELb0ELb0ELb1ELb0EN3c108BFloat16EfEEv13SSMParamsBase --------------------------
	.section	.nv.info._Z25selective_scan_fwd_kernelI32Selective_Scan_fwd_kernel_traitsILi64ELi16ELi1ELb0ELb0ELb1ELb0EN3c108BFloat16EfEEv13SSMParamsBase,"",@"SHT_CUDA_INFO"
	.sectionflags	@""
	.align	4


	//----- nvinfo : EIATTR_CUDA_API_VERSION
	.align		4
        /*0000*/ 	.byte	0x04, 0x37
        /*0002*/ 	.short	(.L_2833 - .L_2832)
.L_2832:
        /*0004*/ 	.word	0x00000082


	//----- nvinfo : EIATTR_KPARAM_INFO
	.align		4
.L_2833:
        /*0008*/ 	.byte	0x04, 0x17
        /*000a*/ 	.short	(.L_2835 - .L_2834)
.L_2834:
        /*000c*/ 	.word	0x00000000
        /*0010*/ 	.short	0x0000
        /*0012*/ 	.short	0x0000
        /*0014*/ 	.byte	0x00, 0xf0, 0x61, 0x04


	//----- nvinfo : EIATTR_SPARSE_MMA_MASK
	.align		4
.L_2835:
        /*0018*/ 	.byte	0x03, 0x50
        /*001a*/ 	.short	0x0000


	//----- nvinfo : EIATTR_MAXREG_COUNT
	.align		4
        /*001c*/ 	.byte	0x03, 0x1b
        /*001e*/ 	.short	0x00a8


	//----- nvinfo : EIATTR_NUM_BARRIERS
	.align		4
        /*0020*/ 	.byte	0x02, 0x4c
        /*0022*/ 	.byte	0x01
	.zero		1


	//----- nvinfo : EIATTR_MERCURY_ISA_VERSION
	.align		4
        /*0024*/ 	.byte	0x03, 0x5f
        /*0026*/ 	.short	0x0101


	//----- nvinfo : EIATTR_COOP_GROUP_MASK_REGIDS
	.align		4
        /*0028*/ 	.byte	0x04, 0x29
        /*002a*/ 	.short	(.L_2837 - .L_2836)


	//   ....[0]....
.L_2836:
        /*002c*/ 	.word	0xffffffff


	//   ....[1]....
        /*0030*/ 	.word	0xffffffff


	//   ....[2]....
        /*0034*/ 	.word	0xffffffff


	//   ....[3]....
        /*0038*/ 	.word	0xffffffff


	//   ....[4]....
        /*003c*/ 	.word	0xffffffff


	//   ....[5]....
        /*0040*/ 	.word	0xffffffff


	//   ....[6]....
        /*0044*/ 	.word	0xffffffff


	//   ....[7]....
        /*0048*/ 	.word	0xffffffff


	//   ....[8]....
        /*004c*/ 	.word	0xffffffff


	//   ....[9]....
        /*0050*/ 	.word	0xffffffff


	//   ....[10]....
        /*0054*/ 	.word	0xffffffff


	//   ....[11]....
        /*0058*/ 	.word	0xffffffff


	//   ....[12]....
        /*005c*/ 	.word	0xffffffff


	//   ....[13]....
        /*0060*/ 	.word	0xffffffff


	//   ....[14]....
        /*0064*/ 	.word	0xffffffff


	//   ....[15]....
        /*0068*/ 	.word	0xffffffff


	//----- nvinfo : EIATTR_COOP_GROUP_INSTR_OFFSETS
	.align		4
.L_2837:
        /*006c*/ 	.byte	0x04, 0x28
        /*006e*/ 	.short	(.L_2839 - .L_2838)


	//   ....[0]....
.L_2838:
        /*0070*/ 	.word	0x00001210


	//   ....[1]....
        /*0074*/ 	.word	0x000017c0


	//   ....[2]....
        /*0078*/ 	.word	0x00004f50


	//   ....[3]....
        /*007c*/ 	.word	0x00004f70


	//   ....[4]....
        /*0080*/ 	.word	0x00005010


	//   ....[5]....
        /*0084*/ 	.word	0x00005020


	//   ....[6]....
        /*0088*/ 	.word	0x000050c0


	//   ....[7]....
        /*008c*/ 	.word	0x000050d0


	//   ....[8]....
        /*0090*/ 	.word	0x00005110


	//   ....[9]....
        /*0094*/ 	.word	0x00005120


	//   ....[10]....
        /*0098*/ 	.word	0x00005180


	//   ....[11]....
        /*009c*/ 	.word	0x00005190


	//   ....[12]....
        /*00a0*/ 	.word	0x00005330


	//   ....[13]....
        /*00a4*/ 	.word	0x000054b0


	//   ....[14]....
        /*00a8*/ 	.word	0x000054c0


	//   ....[15]....
        /*00ac*/ 	.word	0x00005e40


	//----- nvinfo : EIATTR_EXIT_INSTR_OFFSETS
	.align		4
.L_2839:
        /*00b0*/ 	.byte	0x04, 0x1c
        /*00b2*/ 	.short	(.L_2841 - .L_2840)


	//   ....[0]....
.L_2840:
        /*00b4*/ 	.word	0x00000420


	//   ....[1]....
        /*00b8*/ 	.word	0x000065a0


	//----- nvinfo : EIATTR_MAX_THREADS
	.align		4
.L_2841:
        /*00bc*/ 	.byte	0x04, 0x05
        /*00be*/ 	.short	(.L_2843 - .L_2842)
.L_2842:
        /*00c0*/ 	.word	0x00000040
        /*00c4*/ 	.word	0x00000001
        /*00c8*/ 	.word	0x00000001


	//----- nvinfo : EIATTR_CRS_STACK_SIZE
	.align		4
.L_2843:
        /*00cc*/ 	.byte	0x04, 0x1e
        /*00ce*/ 	.short	(.L_2845 - .L_2844)
.L_2844:
        /*00d0*/ 	.word	0x00000000


	//----- nvinfo : EIATTR_CBANK_PARAM_SIZE
	.align		4
.L_2845:
        /*00d4*/ 	.byte	0x03, 0x19
        /*00d6*/ 	.short	0x0118


	//----- nvinfo : EIATTR_PARAM_CBANK
	.align		4
        /*00d8*/ 	.byte	0x04, 0x0a
        /*00da*/ 	.short	(.L_2847 - .L_2846)
	.align		4
.L_2846:
        /*00dc*/ 	.word	index@(.nv.constant0._Z25selective_scan_fwd_kernelI32Selective_Scan_fwd_kernel_traitsILi64ELi16ELi1ELb0ELb0ELb1ELb0EN3c108BFloat16EfEEv13SSMParamsBase)
        /*00e0*/ 	.short	0x0210
        /*00e2*/ 	.short	0x0118


	//----- nvinfo : EIATTR_SW_WAR
	.align		4
.L_2847:
        /*00e4*/ 	.byte	0x04, 0x36
        /*00e6*/ 	.short	(.L_2849 - .L_2848)
.L_2848:
        /*00e8*/ 	.word	0x00000008
.L_2849:


//--------------------- .nv.info._Z25selective_scan_fwd_kernelI32Selective_Scan_fwd_kernel_traitsILi64ELi16ELi1ELb0ELb0ELb1ELb1EN3c108BFloat16EfEEv13SSMParamsBase --------------------------
	.section	.nv.info._Z25selective_scan_fwd_kernelI32Selective_Scan_fwd_kernel_traitsILi64ELi16ELi1ELb0ELb0ELb1ELb1EN3c108BFloat16EfEEv13SSMParamsBase,"",@"SHT_CUDA_INFO"
	.sectionflags	@""
	.align	4


	//----- nvinfo : EIATTR_CUDA_API_VERSION
	.align		4
        /*0000*/ 	.byte	0x04, 0x37
        /*0002*/ 	.short	(.L_2851 - .L_2850)
.L_2850:
        /*0004*/ 	.word	0x00000082


	//----- nvinfo : EIATTR_KPARAM_INFO
	.align		4
.L_2851:
        /*0008*/ 	.byte	0x04, 0x17
        /*000a*/ 	.short	(.L_2853 - .L_2852)
.L_2852:
        /*000c*/ 	.word	0x00000000
        /*0010*/ 	.short	0x0000
        /*0012*/ 	.short	0x0000
        /*0014*/ 	.byte	0x00, 0xf0, 0x61, 0x04


	//----- nvinfo : EIATTR_SPARSE_MMA_MASK
	.align		4
.L_2853:
        /*0018*/ 	.byte	0x03, 0x50
        /*001a*/ 	.short	0x0000


	//----- nvinfo : EIATTR_MAXREG_COUNT
	.align		4
        /*001c*/ 	.byte	0x03, 0x1b
        /*001e*/ 	.short	0x00a8


	//----- nvinfo : EIATTR_NUM_BARRIERS
	.align		4
        /*0020*/ 	.byte	0x02, 0x4c
        /*0022*/ 	.byte	0x01
	.zero		1


	//----- nvinfo : EIATTR_MERCURY_ISA_VERSION
	.align		4
        /*0024*/ 	.byte	0x03, 0x5f
        /*0026*/ 	.short	0x0101


	//----- nvinfo : EIATTR_COOP_GROUP_MASK_REGIDS
	.align		4
        /*0028*/ 	.byte	0x04, 0x29
        /*002a*/ 	.short	(.L_2855 - .L_2854)


	//   ....[0]....
.L_2854:
        /*002c*/ 	.word	0xffffffff


	//   ....[1]....
        /*0030*/ 	.word	0xffffffff


	//   ....[2]....
        /*0034*/ 	.word	0xffffffff


	//   ....[3]....
        /*0038*/ 	.word	0xffffffff


	//   ....[4]....
        /*003c*/ 	.word	0xffffffff


	//   ....[5]....
        /*0040*/ 	.word	0xffffffff


	//   ....[6]....
        /*0044*/ 	.word	0xffffffff


	//   ....[7]....
        /*0048*/ 	.word	0xffffffff


	//   ....[8]....
        /*004c*/ 	.word	0xffffffff


	//   ....[9]....
        /*0050*/ 	.word	0xffffffff


	//   ....[10]....
        /*0054*/ 	.word	0xffffffff


	//   ....[11]....
        /*0058*/ 	.word	0xffffffff


	//   ....[12]....
        /*005c*/ 	.word	0xffffffff


	//   ....[13]....
        /*0060*/ 	.word	0xffffffff


	//   ....[14]....
        /*0064*/ 	.word	0xffffffff


	//   ....[15]....
        /*0068*/ 	.word	0xffffffff


	//   ....[16]....
        /*006c*/ 	.word	0xffffffff


	//   ....[17]....
        /*0070*/ 	.word	0xffffffff


	//----- nvinfo : EIATTR_COOP_GROUP_INSTR_OFFSETS
	.align		4
.L_2855:
        /*0074*/ 	.byte	0x04, 0x28
        /*0076*/ 	.short	(.L_2857 - .L_2856)


	//   ....[0]....
.L_2856:
        /*0078*/ 	.word	0x00001300


	//   ....[1]....
        /*007c*/ 	.word	0x00001810


	//   ....[2]....
        /*0080*/ 	.word	0x00004fc0


	//   ....[3]....
        /*0084*/ 	.word	0x00004fd0


	//   ....[4]....
        /*0088*/ 	.word	0x000050b0


	//   ....[5]....
        /*008c*/ 	.word	0x000050c0


	//   ....[6]....
        /*0090*/ 	.word	0x00005100


	//   ....[7]....
        /*0094*/ 	.word	0x00005110


	//   ....[8]....
        /*0098*/ 	.word	0x00005150


	//   ....[9]....
        /*009c*/ 	.word	0x00005160


	//   ....[10]....
        /*00a0*/ 	.word	0x000051c0


	//   ....[11]....
        /*00a4*/ 	.word	0x000051d0


	//   ....[12]....
        /*00a8*/ 	.word	0x00005380


	//   ....[13]....
        /*00ac*/ 	.word	0x00005500


	//   ....[14]....
        /*00b0*/ 	.word	0x00005510


	//   ....[15]....
        /*00b4*/ 	.word	0x00005f60


	//   ....[16]....
        /*00b8*/ 	.word	0x00006b40


	//   ....[17]....
        /*00bc*/ 	.word	0x00007570


	//----- nvinfo : EIATTR_EXIT_INSTR_OFFSETS
	.align		4
.L_2857:
        /*00c0*/ 	.byte	0x04, 0x1c
        /*00c2*/ 	.short	(.L_2859 - .L_2858)


	//   ....[0]....
.L_2858:
        /*00c4*/ 	.word	0x000004b0


	//   ....[1]....
        /*00c8*/ 	.word	0x00007b70


	//----- nvinfo : EIATTR_MAX_THREADS
	.align		4
.L_2859:
        /*00cc*/ 	.byte	0x04, 0x05
        /*00ce*/ 	.short	(.L_2861 - .L_2860)
.L_2860:
        /*00d0*/ 	.word	0x00000040
        /*00d4*/ 	.word	0x00000001
        /*00d8*/ 	.word	0x00000001


	//----- nvinfo : EIATTR_CRS_STACK_SIZE
	.align		4
.L_2861:
        /*00dc*/ 	.byte	0x04, 0x1e
        /*00de*/ 	.short	(.L_2863 - .L_2862)
.L_2862:
        /*00e0*/ 	.word	0x00000000


	//----- nvinfo : EIATTR_CBANK_PARAM_SIZE
	.align		4
.L_2863:
        /*00e4*/ 	.byte	0x03, 0x19
        /*00e6*/ 	.short	0x0118


	//----- nvinfo : EIATTR_PARAM_CBANK
	.align		4
        /*00e8*/ 	.byte	0x04, 0x0a
        /*00ea*/ 	.short	(.L_2865 - .L_2864)
	.align		4
.L_2864:
        /*00ec*/ 	.word	index@(.nv.constant0._Z25selective_scan_fwd_kernelI32Selective_Scan_fwd_kernel_traitsILi64ELi16ELi1ELb0ELb0ELb1ELb1EN3c108BFloat16EfEEv13SSMParamsBase)
        /*00f0*/ 	.short	0x0210
        /*00f2*/ 	.short	0x0118


	//----- nvinfo : EIATTR_SW_WAR
	.align		4
.L_2865:
        /*00f4*/ 	.byte	0x04, 0x36
        /*00f6*/ 	.short	(.L_2867 - .L_2866)
.L_2866:
        /*00f8*/ 	.word	0x00000008
.L_2867:


//--------------------- .nv.info._Z25selective_scan_fwd_kernelI32Selective_Scan_fwd_kernel_traitsILi64ELi16ELi1ELb0ELb1ELb0ELb0EN3c108BFloat16EfEEv13SSMParamsBase --------------------------
	.section	.nv.info._Z25selective_scan_fwd_kernelI32Selective_Scan_fwd_kernel_traitsILi64ELi16ELi1ELb0ELb1ELb0ELb0EN3c108BFloat16EfEEv13SSMParamsBase,"",@"SHT_CUDA_INFO"
	.sectionflags	@""
	.align	4


	//----- nvinfo : EIATTR_CUDA_API_VERSION
	.align		4
        /*0000*/ 	.byte	0x04, 0x37
        /*0002*/ 	.short	(.L_2869 - .L_2868)
.L_2868:
        /*0004*/ 	.word	0x00000082


	//----- nvinfo : EIATTR_KPARAM_INFO
	.align		4
.L_2869:
        /*0008*/ 	.byte	0x04, 0x17
        /*000a*/ 	.short	(.L_2871 - .L_2870)
.L_2870:
        /*000c*/ 	.word	0x00000000
        /*0010*/ 	.short	0x0000
        /*0012*/ 	.short	0x0000
        /*0014*/ 	.byte	0x00, 0xf0, 0x61, 0x04


	//----- nvinfo : EIATTR_SPARSE_MMA_MASK
	.align		4
.L_2871:
        /*0018*/ 	.byte	0x03, 0x50
        /*001a*/ 	.short	0x0000


	//----- nvinfo : EIATTR_MAXREG_COUNT
	.align		4
        /*001c*/ 	.byte	0x03, 0x1b
        /*001e*/ 	.short	0x00a8


	//----- nvinfo : EIATTR_NUM_BARRIERS
	.align		4
        /*0020*/ 	.byte	0x02, 0x4c
        /*0022*/ 	.byte	0x01
	.zero		1


	//----- nvinfo : EIATTR_MERCURY_ISA_VERSION
	.align		4
        /*0024*/ 	.byte	0x03, 0x5f
        /*0026*/ 	.short	0x0101


	//----- nvinfo : EIATTR_COOP_GROUP_MASK_REGIDS
	.align		4
        /*0028*/ 	.byte	0x04, 0x29
        /*002a*/ 	.short	(.L_2873 - .L_2872)


	//   ....[0]....
.L_2872:
        /*002c*/ 	.word	0xffffffff


	//   ....[1]....
        /*0030*/ 	.word	0xffffffff


	//   ....[2]....
        /*0034*/ 	.word	0xffffffff


	//   ....[3]....
        /*0038*/ 	.word	0xffffffff


	//   ....[4]....
        /*003c*/ 	.word	0xffffffff


	//   ....[5]....
        /*0040*/ 	.word	0xffffffff


	//   ....[6]....
        /*0044*/ 	.word	0xffffffff


	//   ....[7]....
        /*0048*/ 	.word	0xffffffff


	//   ....[8]....
        /*004c*/ 	.word	0xffffffff


	//   ....[9]....
        /*0050*/ 	.word	0xffffffff


	//   ....[10]....
        /*0054*/ 	.word	0xffffffff


	//   ....[11]....
        /*0058*/ 	.word	0xffffffff


	//   ....[12]....
        /*005c*/ 	.word	0xffffffff


	//   ....[13]....
        /*0060*/ 	.word	0xffffffff


	//   ....[14]....
        /*0064*/ 	.word	0xffffffff


	//   ....[15]....
        /*0068*/ 	.word	0xffffffff


	//----- nvinfo : EIATTR_COOP_GROUP_INSTR_OFFSETS
	.align		4
.L_2873:
        /*006c*/ 	.byte	0x04, 0x28
        /*006e*/ 	.short	(.L_2875 - .L_2874)


	//   ....[0]....
.L_2874:
        /*0070*/ 	.word	0x00001500


	//   ....[1]....
        /*0074*/ 	.word	0x00001940


	//   ....[2]....
        /*0078*/ 	.word	0x00004980


	//   ....[3]....
        /*007c*/ 	.word	0x000053d0


	//   ....[4]....
        /*0080*/ 	.word	0x000053e0


	//   ....[5]....
        /*0084*/ 	.word	0x00005490


	//   ....[6]....
        /*0088*/ 	.word	0x000054a0


	//   ....[7]....
        /*008c*/ 	.word	0x00005540


	//   ....[8]....
        /*0090*/ 	.word	0x00005550


	//   ....[9]....
        /*0094*/ 	.word	0x00005590


	//   ....[10]....
        /*0098*/ 	.word	0x000055a0


	//   ....[11]....
        /*009c*/ 	.word	0x000055e0


	//   ....[12]....
        /*00a0*/ 	.word	0x000055f0


	//   ....[13]....
        /*00a4*/ 	.word	0x000056b0


	//   ....[14]....
        /*00a8*/ 	.word	0x000056d0


	//   ....[15]....
        /*00ac*/ 	.word	0x00005e20


	//----- nvinfo : EIATTR_EXIT_INSTR_OFFSETS
	.align		4
.L_2875:
        /*00b0*/ 	.byte	0x04, 0x1c
        /*00b2*/ 	.short	(.L_2877 - .L_2876)


	//   ....[0]....
.L_2876:
        /*00b4*/ 	.word	0x00000510


	//   ....[1]....
        /*00b8*/ 	.word	0x00006530


	//----- nvinfo : EIATTR_MAX_THREADS
	.align		4
.L_2877:
        /*00bc*/ 	.byte	0x04, 0x05
        /*00be*/ 	.short	(.L_2879 - .L_2878)
.L_2878:
        /*00c0*/ 	.word	0x00000040
        /*00c4*/ 	.word	0x00000001
        /*00c8*/ 	.word	0x00000001


	//----- nvinfo : EIATTR_CRS_STACK_SIZE
	.align		4
.L_2879:
        /*00cc*/ 	.byte	0x04, 0x1e
        /*00ce*/ 	.short	(.L_2881 - .L_2880)
.L_2880:
        /*00d0*/ 	.word	0x00000000


	//----- nvinfo : EIATTR_CBANK_PARAM_SIZE
	.align		4
.L_2881:
        /*00d4*/ 	.byte	0x03, 0x19
        /*00d6*/ 	.short	0x0118


	//----- nvinfo : EIATTR_PARAM_CBANK
	.align		4
        /*00d8*/ 	.byte	0x04, 0x0a
        /*00da*/ 	.short	(.L_2883 - .L_2882)
	.align		4
.L_2882:
        /*00dc*/ 	.word	index@(.nv.constant0._Z25selective_scan_fwd_kernelI32Selective_Scan_fwd_kernel_traitsILi64ELi16ELi1ELb0ELb1ELb0ELb0EN3c108BFloat16EfEEv13SSMParamsBase)
        /*00e0*/ 	.short	0x0210
        /*00e2*/ 	.short	0x0118


	//----- nvinfo : EIATTR_SW_WAR
	.align		4
.L_2883:
        /*00e4*/ 	.byte	0x04, 0x36
        /*00e6*/ 	.short	(.L_2885 - .L_2884)
.L_2884:
        /*00e8*/ 	.word	0x00000008
.L_2885:


//--------------------- .nv.info._Z25selective_scan_fwd_kernelI32Selective_Scan_fwd_kernel_traitsILi64ELi16ELi1ELb0ELb1ELb0ELb1EN3c108BFloat16EfEEv13SSMParamsBase --------------------------
	.section	.nv.info._Z25selective_scan_fwd_kernelI32Selective_Scan_fwd_kernel_traitsILi64ELi16ELi1ELb0ELb1ELb0ELb1EN3c108BFloat16EfEEv13SSMParamsBase,"",@"SHT_CUDA_INFO"
	.sectionflags	@""
	.align	4


	//----- nvinfo : EIATTR_CUDA_API_VERSION
	.align		4
        /*0000*/ 	.byte	0x04, 0x37
        /*0002*/ 	.short	(.L_2887 - .L_2886)
.L_2886:
        /*0004*/ 	.word	0x00000082


	//----- nvinfo : EIATTR_KPARAM_INFO
	.align		4
.L_2887:
        /*0008*/ 	.byte	0x04, 0x17
        /*000a*/ 	.short	(.L_2889 - .L_2888)
.L_2888:
        /*000c*/ 	.word	0x00000000
        /*0010*/ 	.short	0x0000
        /*0012*/ 	.short	0x0000
        /*0014*/ 	.byte	0x00, 0xf0, 0x61, 0x04


	//----- nvinfo : EIATTR_SPARSE_MMA_MASK
	.align		4
.L_2889:
        /*0018*/ 	.byte	0x03, 0x50
        /*001a*/ 	.short	0x0000


	//----- nvinfo : EIATTR_MAXREG_COUNT
	.align		4
        /*001c*/ 	.byte	0x03, 0x1b
        /*001e*/ 	.short	0x00a8


	//----- nvinfo : EIATTR_NUM_BARRIERS
	.align		4
        /*0020*/ 	.byte	0x02, 0x4c
        /*0022*/ 	.byte	0x01
	.zero		1


	//----- nvinfo : EIATTR_MERCURY_ISA_VERSION
	.align		4
        /*0024*/ 	.byte	0x03, 0x5f
        /*0026*/ 	.short	0x0101


	//----- nvinfo : EIATTR_COOP_GROUP_MASK_REGIDS
	.align		4
        /*0028*/ 	.byte	0x04, 0x29
        /*002a*/ 	.short	(.L_2891 - .L_2890)


	//   ....[0]....
.L_2890:
        /*002c*/ 	.word	0xffffffff


	//   ....[1]....
        /*0030*/ 	.word	0xffffffff


	//   ....[2]....
        /*0034*/ 	.word	0xffffffff


	//   ....[3]....
        /*0038*/ 	.word	0xffffffff


	//   ....[4]....
        /*003c*/ 	.word	0xffffffff


	//   ....[5]....
        /*0040*/ 	.word	0xffffffff


	//   ....[6]....
        /*0044*/ 	.word	0xffffffff


	//   ....[7]....
        /*0048*/ 	.word	0xffffffff


	//   ....[8]....
        /*004c*/ 	.word	0xffffffff


	//   ....[9]....
        /*0050*/ 	.word	0xffffffff


	//   ....[10]....
        /*0054*/ 	.word	0xffffffff


	//   ....[11]....
        /*0058*/ 	.word	0xffffffff


	//   ....[12]....
        /*005c*/ 	.word	0xffffffff


	//   ....[13]....
        /*0060*/ 	.word	0xffffffff


	//   ....[14]....
        /*0064*/ 	.word	0xffffffff


	//   ....[15]....
        /*0068*/ 	.word	0xffffffff


	//   ....[16]....
        /*006c*/ 	.word	0xffffffff


	//   ....[17]....
        /*0070*/ 	.word	0xffffffff


	//----- nvinfo : EIATTR_COOP_GROUP_INSTR_OFFSETS
	.align		4
.L_2891:
        /*0074*/ 	.byte	0x04, 0x28
        /*0076*/ 	.short	(.L_2893 - .L_2892)


	//   ....[0]....
.L_2892:
        /*0078*/ 	.word	0x00001500


	//   ....[1]....
        /*007c*/ 	.word	0x00001940


	//   ....[2]....
        /*0080*/ 	.word	0x00004980


	//   ....[3]....
        /*0084*/ 	.word	0x000053d0


	//   ....[4]....
        /*0088*/ 	.word	0x000053e0


	//   ....[5]....
        /*008c*/ 	.word	0x00005490


	//   ....[6]....
        /*0090*/ 	.word	0x000054a0


	//   ....[7]....
        /*0094*/ 	.word	0x00005540


	//   ....[8]....
        /*0098*/ 	.word	0x00005550


	//   ....[9]....
        /*009c*/ 	.word	0x00005590


	//   ....[10]....
        /*00a0*/ 	.word	0x000055a0


	//   ....[11]....
        /*00a4*/ 	.word	0x000055e0


	//   ....[12]....
        /*00a8*/ 	.word	0x000055f0


	//   ....[13]....
        /*00ac*/ 	.word	0x000056b0


	//   ....[14]....
        /*00b0*/ 	.word	0x000056d0


	//   ....[15]....
        /*00b4*/ 	.word	0x00005f00


	//   ....[16]....
        /*00b8*/ 	.word	0x00006b10


	//   ....[17]....
        /*00bc*/ 	.word	0x00007550


	//----- nvinfo : EIATTR_EXIT_INSTR_OFFSETS
	.align		4
.L_2893:
        /*00c0*/ 	.byte	0x04, 0x1c
        /*00c2*/ 	.short	(.L_2895 - .L_2894)


	//   ....[0]....
.L_2894:
        /*00c4*/ 	.word	0x00000510


	//   ....[1]....
        /*00c8*/ 	.word	0x00007b40


	//----- nvinfo : EIATTR_MAX_THREADS
	.align		4
.L_2895:
        /*00cc*/ 	.byte	0x04, 0x05
        /*00ce*/ 	.short	(.L_2897 - .L_2896)
.L_2896:
        /*00d0*/ 	.word	0x00000040
        /*00d4*/ 	.word	0x00000001
        /*00d8*/ 	.word	0x00000001


	//----- nvinfo : EIATTR_CRS_STACK_SIZE
	.align		4
.L_2897:
        /*00dc*/ 	.byte	0x04, 0x1e
        /*00de*/ 	.short	(.L_2899 - .L_2898)
.L_2898:
        /*00e0*/ 	.word	0x00000000


	//----- nvinfo : EIATTR_CBANK_PARAM_SIZE
	.align		4
.L_2899:
        /*00e4*/ 	.byte	0x03, 0x19
        /*00e6*/ 	.short	0x0118


	//----- nvinfo : EIATTR_PARAM_CBANK
	.align		4
        /*00e8*/ 	.byte	0x04, 0x0a
        /*00ea*/ 	.short	(.L_2901 - .L_2900)
	.align		4
.L_2900:
        /*00ec*/ 	.word	index@(.nv.constant0._Z25selective_scan_fwd_kernelI32Selective_Scan_fwd_kernel_traitsILi64ELi16ELi1ELb0ELb1ELb0ELb1EN3c108BFloat16EfEEv13SSMParamsBase)
        /*00f0*/ 	.short	0x0210
        /*00f2*/ 	.short	0x0118


	//----- nvinfo : EIATTR_SW_WAR
	.align		4
.L_2901:
        /*00f4*/ 	.byte	0x04, 0x36
        /*00f6*/ 	.short	(.L_2903 - .L_2902)
.L_2902:
        /*00f8*/ 	.word	0x00000008
.L_2903:


//--------------------- .nv.info._Z25selective_scan_fwd_kernelI32Selective_Scan_fwd_kernel_traitsILi64ELi16ELi1ELb0ELb1ELb1ELb0EN3c108BFloat16EfEEv13SSMParamsBase --------------------------
	.section	.nv.info._Z25selective_scan_fwd_kernelI32Selective_Scan_fwd_kernel_traitsILi64ELi16ELi1ELb0ELb1ELb1ELb0EN3c108BFloat16EfEEv13SSMParamsBase,"",@"SHT_CUDA_INFO"
	.sectionflags	@""
	.align	4


	//----- nvinfo : EIATTR_CUDA_API_VERSION
	.align		4
        /*0000*/ 	.byte	0x04, 0x37
        /*0002*/ 	.short	(.L_2905 - .L_2904)
.L_2904:
        /*0004*/ 	.word	0x00000082


	//----- nvinfo : EIATTR_KPARAM_INFO
	.align		4
.L_2905:
        /*0008*/ 	.byte	0x04, 0x17
        /*000a*/ 	.short	(.L_2907 - .L_2906)
.L_2906:
        /*000c*/ 	.word	0x00000000
        /*0010*/ 	.short	0x0000
        /*0012*/ 	.short	0x0000
        /*0014*/ 	.byte	0x00, 0xf0, 0x61, 0x04


	//----- nvinfo : EIATTR_SPARSE_MMA_MASK
	.align		4
.L_2907:
        /*0018*/ 	.byte	0x03, 0x50
        /*001a*/ 	.short	0x0000


	//----- nvinfo : EIATTR_MAXREG_COUNT
	.align		4
        /*001c*/ 	.byte	0x03, 0x1b
        /*001e*/ 	.short	0x00a8


	//----- nvinfo : EIATTR_NUM_BARRIERS
	.align		4
        /*0020*/ 	.byte	0x02, 0x4c
        /*0022*/ 	.byte	0x01
	.zero		1


	//----- nvinfo : EIATTR_MERCURY_ISA_VERSION
	.align		4
        /*0024*/ 	.byte	0x03, 0x5f
        /*0026*/ 	.short	0x0101


	//----- nvinfo : EIATTR_INT_WARP_WIDE_INSTR_OFFSETS
	.align		4
        /*0028*/ 	.byte	0x04, 0x31
        /*002a*/ 	.short	(.L_2909 - .L_2908)


	//   ....[0]....
.L_2908:
        /*002c*/ 	.word	0x00005970


	//----- nvinfo : EIATTR_COOP_GROUP_MASK_REGIDS
	.align		4
.L_2909:
        /*0030*/ 	.byte	0x04, 0x29
        /*0032*/ 	.short	(.L_2911 - .L_2910)


	//   ....[0]....
.L_2910:
        /*0034*/ 	.word	0xffffffff


	//   ....[1]....
        /*0038*/ 	.word	0xffffffff


	//   ....[2]....
        /*003c*/ 	.word	0xffffffff


	//   ....[3]....
        /*0040*/ 	.word	0xffffffff


	//   ....[4]....
        /*0044*/ 	.word	0xffffffff


	//   ....[5]....
        /*0048*/ 	.word	0xffffffff


	//   ....[6]....
        /*004c*/ 	.word	0xffffffff


	//   ....[7]....
        /*0050*/ 	.word	0xffffffff


	//   ....[8]....
        /*0054*/ 	.word	0xffffffff


	//   ....[9]....
        /*0058*/ 	.word	0xffffffff


	//   ....[10]....
        /*005c*/ 	.word	0xffffffff


	//   ....[11]....
        /*0060*/ 	.word	0xffffffff


	//   ....[12]....
        /*0064*/ 	.word	0xffffffff


	//   ....[13]....
        /*0068*/ 	.word	0xffffffff


	//   ....[14]....
        /*006c*/ 	.word	0xffffffff


	//   ....[15]....
        /*0070*/ 	.word	0xffffffff


	//   ....[16]....
        /*0074*/ 	.word	0xffffffff


	//----- nvinfo : EIATTR_COOP_GROUP_INSTR_OFFSETS
	.align		4
.L_2911:
        /*0078*/ 	.byte	0x04, 0x28
        /*007a*/ 	.short	(.L_2913 - .L_2912)


	//   ....[0]....
.L_2912:
        /*007c*/ 	.word	0x00001180


	//   ....[1]....
        /*0080*/ 	.word	0x00001570


	//   ....[2]....
        /*0084*/ 	.word	0x000047b0


	//   ....[3]....
        /*0088*/ 	.word	0x00005480


	//   ....[4]....
        /*008c*/ 	.word	0x00005490


	//   ....[5]....
        /*0090*/ 	.word	0x000054d0


	//   ....[6]....
        /*0094*/ 	.word	0x000054e0


	//   ....[7]....
        /*0098*/ 	.word	0x00005520


	//   ....[8]....
        /*009c*/ 	.word	0x00005530


	//   ....[9]....
        /*00a0*/ 	.word	0x000055a0


	//   ....[10]....
        /*00a4*/ 	.word	0x000055c0


	//   ....[11]....
        /*00a8*/ 	.word	0x00005700


	//   ....[12]....
        /*00ac*/ 	.word	0x00005730


	//   ....[13]....
        /*00b0*/ 	.word	0x00005b00


	//   ....[14]....
        /*00b4*/ 	.word	0x00005c50


	//   ....[15]....
        /*00b8*/ 	.word	0x00005c70


	//   ....[16]....
        /*00bc*/ 	.word	0x00006510


	//----- nvinfo : EIATTR_EXIT_INSTR_OFFSETS
	.align		4
.L_2913:
        /*00c0*/ 	.byte	0x04, 0x1c
        /*00c2*/ 	.short	(.L_2915 - .L_2914)


	//   ....[0]....
.L_2914:
        /*00c4*/ 	.word	0x00000450


	//   ....[1]....
        /*00c8*/ 	.word	0x00006b50


	//----- nvinfo : EIATTR_MAX_THREADS
	.align		4
.L_2915:
        /*00cc*/ 	.byte	0x04, 0x05
        /*00ce*/ 	.short	(.L_2917 - .L_2916)
.L_2916:
        /*00d0*/ 	.word	0x00000040
        /*00d4*/ 	.word	0x00000001
        /*00d8*/ 	.word	0x00000001


	//----- nvinfo : EIATTR_CRS_STACK_SIZE
	.align		4
.L_2917:
        /*00dc*/ 	.byte	0x04, 0x1e
        /*00de*/ 	.short	(.L_2919 - .L_2918)
.L_2918:
        /*00e0*/ 	.word	0x00000000


	//----- nvinfo : EIATTR_CBANK_PARAM_SIZE
	.align		4
.L_2919:
        /*00e4*/ 	.byte	0x03, 0x19
        /*00e6*/ 	.short	0x0118


	//----- nvinfo : EIATTR_PARAM_CBANK
	.align		4
        /*00e8*/ 	.byte	0x04, 0x0a
        /*00ea*/ 	.short	(.L_2921 - .L_2920)
	.align		4
.L_2920:
        /*00ec*/ 	.word	index@(.nv.constant0._Z25selective_scan_fwd_kernelI32Selective_Scan_fwd_kernel_traitsILi64ELi16ELi1ELb0ELb1ELb1ELb0EN3c108BFloat16EfEEv13SSMParamsBase)
        /*00f0*/ 	.short	0x0210
        /*00f2*/ 	.short	0x0118


	//----- nvinfo : EIATTR_SW_WAR
	.align		4
.L_2921:
        /*00f4*/ 	.byte	0x04, 0x36
        /*00f6*/ 	.short	(.L_2923 - .L_2922)
.L_2922:
        /*00f8*/ 	.word	0x00000008
.L_2923:


//--------------------- .nv.info._Z25selective_scan_fwd_kernelI32Selective_Scan_fwd_kernel_traitsILi64ELi16ELi1ELb0ELb1ELb1ELb1EN3c108BFloat16EfEEv13SSMParamsBase --------------------------
	.section	.nv.info._Z25selective_scan_fwd_kernelI32Selective_Scan_fwd_kernel_traitsILi64ELi16ELi1ELb0ELb1ELb1ELb1EN3c108BFloat16EfEEv13SSMParamsBase,"",@"SHT_CUDA_INFO"
	.sectionflags	@""
	.align	4


	//----- nvinfo : EIATTR_CUDA_API_VERSION
	.align		4
        /*0000*/ 	.byte	0x04, 0x37
        /*0002*/ 	.short	(.L_2925 - .L_2924)
.L_2924:
        /*0004*/ 	.word	0x00000082


	//----- nvinfo : EIATTR_KPARAM_INFO
	.align		4
.L_2925:
        /*0008*/ 	.byte	0x04, 0x17
        /*000a*/ 	.short	(.L_2927 - .L_2926)
.L_2926:
        /*000c*/ 	.word	0x00000000
        /*0010*/ 	.short	0x0000
        /*0012*/ 	.short	0x0000
        /*0014*/ 	.byte	0x00, 0xf0, 0x61, 0x04


	//----- nvinfo : EIATTR_SPARSE_MMA_MASK
	.align		4
.L_2927:
        /*0018*/ 	.byte	0x03, 0x50
        /*001a*/ 	.short	0x0000


	//----- nvinfo : EIATTR_MAXREG_COUNT
	.align		4
        /*001c*/ 	.byte	0x03, 0x1b
        /*001e*/ 	.short	0x00a8


	//----- nvinfo : EIATTR_NUM_BARRIERS
	.align		4
        /*0020*/ 	.byte	0x02, 0x4c
        /*0022*/ 	.byte	0x01
	.zero		1


	//----- nvinfo : EIATTR_MERCURY_ISA_VERSION
	.align		4
        /*0024*/ 	.byte	0x03, 0x5f
        /*0026*/ 	.short	0x0101


	//----- nvinfo : EIATTR_INT_WARP_WIDE_INSTR_OFFSETS
	.align		4
        /*0028*/ 	.byte	0x04, 0x31
        /*002a*/ 	.short	(.L_2929 - .L_2928)


	//   ....[0]....
.L_2928:
        /*002c*/ 	.word	0x000058c0


	//----- nvinfo : EIATTR_COOP_GROUP_MASK_REGIDS
	.align		4
.L_2929:
        /*0030*/ 	.byte	0x04, 0x29
        /*0032*/ 	.short	(.L_2931 - .L_2930)


	//   ....[0]....
.L_2930:
        /*0034*/ 	.word	0xffffffff


	//   ....[1]....
        /*0038*/ 	.word	0xffffffff


	//   ....[2]....
        /*003c*/ 	.word	0xffffffff


	//   ....[3]....
        /*0040*/ 	.word	0xffffffff


	//   ....[4]....
        /*0044*/ 	.word	0xffffffff


	//   ....[5]....
        /*0048*/ 	.word	0xffffffff


	//   ....[6]....
        /*004c*/ 	.word	0xffffffff


	//   ....[7]....
        /*0050*/ 	.word	0xffffffff


	//   ....[8]....
        /*0054*/ 	.word	0xffffffff


	//   ....[9]....
        /*0058*/ 	.word	0xffffffff


	//   ....[10]....
        /*005c*/ 	.word	0xffffffff


	//   ....[11]....
        /*0060*/ 	.word	0xffffffff


	//   ....[12]....
        /*0064*/ 	.word	0xffffffff


	//   ....[13]....
        /*0068*/ 	.word	0xffffffff


	//   ....[14]....
        /*006c*/ 	.word	0xffffffff


	//   ....[15]....
        /*0070*/ 	.word	0xffffffff


	//   ....[16]....
        /*0074*/ 	.word	0xffffffff


	//   ....[17]....
        /*0078*/ 	.word	0xffffffff


	//   ....[18]....
        /*007c*/ 	.word	0xffffffff


	//----- nvinfo : EIATTR_COOP_GROUP_INSTR_OFFSETS
	.align		4
.L_2931:
        /*0080*/ 	.byte	0x04, 0x28
        /*0082*/ 	.short	(.L_2933 - .L_2932)


	//   ....[0]....
.L_2932:
        /*0084*/ 	.word	0x00001190


	//   ....[1]....
        /*0088*/ 	.word	0x000015f0


	//   ....[2]....
        /*008c*/ 	.word	0x00004810


	//   ....[3]....
        /*0090*/ 	.word	0x00005520


	//   ....[4]....
        /*0094*/ 	.word	0x00005530


	//   ....[5]....
        /*0098*/ 	.word	0x00005570


	//   ....[6]....
        /*009c*/ 	.word	0x00005580


	//   ....[7]....
        /*00a0*/ 	.word	0x000055c0


	//   ....[8]....
        /*00a4*/ 	.word	0x000055d0


	//   ....[9]....
        /*00a8*/ 	.word	0x00005620


	//   ....[10]....
        /*00ac*/ 	.word	0x00005630


	//   ....[11]....
        /*00b0*/ 	.word	0x000056b0


	//   ....[12]....
        /*00b4*/ 	.word	0x000056c0


	//   ....[13]....
        /*00b8*/ 	.word	0x00005a90


	//   ....[14]....
        /*00bc*/ 	.word	0x00005c00


	//   ....[15]....
        /*00c0*/ 	.word	0x00005c10


	//   ....[16]....
        /*00c4*/ 	.word	0x00006570


	//   ....[17]....
        /*00c8*/ 	.word	0x000071f0


	//   ....[18]....
        /*00cc*/ 	.word	0x00007e50


	//----- nvinfo : EIATTR_EXIT_INSTR_OFFSETS
	.align		4
.L_2933:
        /*00d0*/ 	.byte	0x04, 0x1c
        /*00d2*/ 	.short	(.L_2935 - .L_2934)


	//   ....[0]....
.L_2934:
        /*00d4*/ 	.word	0x000004a0


	//   ....[1]....
        /*00d8*/ 	.word	0x00008470


	//----- nvinfo : EIATTR_MAX_THREADS
	.align		4
.L_2935:
        /*00dc*/ 	.byte	0x04, 0x05
        /*00de*/ 	.short	(.L_2937 - .L_2936)
.L_2936:
        /*00e0*/ 	.word	0x00000040
        /*00e4*/ 	.word	0x00000001
        /*00e8*/ 	.word	0x00000001


	//----- nvinfo : EIATTR_CRS_STACK_SIZE
	.align		4
.L_2937:
        /*00ec*/ 	.byte	0x04, 0x1e
        /*00ee*/ 	.short	(.L_2939 - .L_2938)
.L_2938:
        /*00f0*/ 	.word	0x00000000


	//----- nvinfo : EIATTR_CBANK_PARAM_SIZE
	.align		4
.L_2939:
        /*00f4*/ 	.byte	0x03, 0x19
        /*00f6*/ 	.short	0x0118


	//----- nvinfo : EIATTR_PARAM_CBANK
	.align		4
        /*00f8*/ 	.byte	0x04, 0x0a
        /*00fa*/ 	.short	(.L_2941 - .L_2940)
	.align		4
.L_2940:
        /*00fc*/ 	.word	index@(.nv.constant0._Z25selective_scan_fwd_kernelI32Selective_Scan_fwd_kernel_traitsILi64ELi16ELi1ELb0ELb1ELb1ELb1EN3c108BFloat16EfEEv13SSMParamsBase)
        /*0100*/ 	.short	0x0210
        /*0102*/ 	.short	0x0118


	//----- nvinfo : EIATTR_SW_WAR
	.align		4
.L_2941:
        /*0104*/ 	.byte	0x04, 0x36
        /*0106*/ 	.short	(.L_2943 - .L_2942)
.L_2942:
        /*0108*/ 	.word	0x00000008
.L_2943:


//--------------------- .nv.info._Z25selective_scan_fwd_kernelI32Selective_Scan_fwd_kernel_traitsILi64ELi16ELi1ELb1ELb0ELb0ELb0EN3c108BFloat16EfEEv13SSMParamsBase --------------------------
	.section	.nv.info._Z25selective_scan_fwd_kernelI32Selective_Scan_fwd_kernel_traitsILi64ELi16ELi1ELb1ELb0ELb0ELb0EN3c108BFloat16EfEEv13SSMParamsBase,"",@"SHT_CUDA_INFO"
	.sectionflags	@""
	.align	4


	//----- nvinfo : EIATTR_CUDA_API_VERSION
	.align		4
        /*0000*/ 	.byte	0x04, 0x37
        /*0002*/ 	.short	(.L_2945 - .L_2944)
.L_2944:
        /*0004*/ 	.word	0x00000082


	//----- nvinfo : EIATTR_KPARAM_INFO
	.align		4
.L_2945:
        /*0008*/ 	.byte	0x04, 0x17
        /*000a*/ 	.short	(.L_2947 - .L_2946)
.L_2946:
        /*000c*/ 	.word	0x00000000
        /*0010*/ 	.short	0x0000
        /*0012*/ 	.short	0x0000
        /*0014*/ 	.byte	0x00, 0xf0, 0x61, 0x04


	//----- nvinfo : EIATTR_SPARSE_MMA_MASK
	.align		4
.L_2947:
        /*0018*/ 	.byte	0x03, 0x50
        /*001a*/ 	.short	0x0000


	//----- nvinfo : EIATTR_MAXREG_COUNT
	.align		4
        /*001c*/ 	.byte	0x03, 0x1b
        /*001e*/ 	.short	0x00a8


	//----- nvinfo : EIATTR_NUM_BARRIERS
	.align		4
        /*0020*/ 	.byte	0x02, 0x4c
        /*0022*/ 	.byte	0x01
	.zero		1


	//----- nvinfo : EIATTR_MERCURY_ISA_VERSION
	.align		4
        /*0024*/ 	.byte	0x03, 0x5f
        /*0026*/ 	.short	0x0101


	//----- nvinfo : EIATTR_COOP_GROUP_MASK_REGIDS
	.align		4
        /*0028*/ 	.byte	0x04, 0x29
        /*002a*/ 	.short	(.L_2949 - .L_2948)


	//   ....[0]....
.L_2948:
        /*002c*/ 	.word	0xffffffff


	//   ....[1]....
        /*0030*/ 	.word	0xffffffff


	//   ....[2]....
        /*0034*/ 	.word	0xffffffff


	//   ....[3]....
        /*0038*/ 	.word	0xffffffff


	//   ....[4]....
        /*003c*/ 	.word	0xffffffff


	//   ....[5]....
        /*0040*/ 	.word	0xffffffff


	//   ....[6]....
        /*0044*/ 	.word	0xffffffff


	//   ....[7]....
        /*0048*/ 	.word	0xffffffff


	//   ....[8]....
        /*004c*/ 	.word	0xffffffff


	//   ....[9]....
        /*0050*/ 	.word	0xffffffff


	//   ....[10]....
        /*0054*/ 	.word	0xffffffff


	//   ....[11]....
        /*0058*/ 	.word	0xffffffff


	//   ....[12]....
        /*005c*/ 	.word	0xffffffff


	//   ....[13]....
        /*0060*/ 	.word	0xffffffff


	//   ....[14]....
        /*0064*/ 	.word	0xffffffff


	//----- nvinfo : EIATTR_COOP_GROUP_INSTR_OFFSETS
	.align		4
.L_2949:
        /*0068*/ 	.byte	0x04, 0x28
        /*006a*/ 	.short	(.L_2951 - .L_2950)


	//   ....[0]....
.L_2950:
        /*006c*/ 	.word	0x000005d0


	//   ....[1]....
        /*0070*/ 	.word	0x000006a0


	//   ....[2]....
        /*0074*/ 	.word	0x000036d0


	//   ....[3]....
        /*0078*/ 	.word	0x00003700


	//   ....[4]....
        /*007c*/ 	.word	0x000037d0


	//   ....[5]....
        /*0080*/ 	.word	0x00003810


	//   ....[6]....
        /*0084*/ 	.word	0x00003880


	//   ....[7]....
        /*0088*/ 	.word	0x000038a0


	//   ....[8]....
        /*008c*/ 	.word	0x000038d0


	//   ....[9]....
        /*0090*/ 	.word	0x000038f0


	//   ....[10]....
        /*0094*/ 	.word	0x00003920


	//   ....[11]....
        /*0098*/ 	.word	0x00003940


	//   ....[12]....
        /*009c*/ 	.word	0x00003980


	//   ....[13]....
        /*00a0*/ 	.word	0x000039b0


	//   ....[14]....
        /*00a4*/ 	.word	0x00003fc0


	//----- nvinfo : EIATTR_EXIT_INSTR_OFFSETS
	.align		4
.L_2951:
        /*00a8*/ 	.byte	0x04, 0x1c
        /*00aa*/ 	.short	(.L_2953 - .L_2952)


	//   ....[0]....
.L_2952:
        /*00ac*/ 	.word	0x00000280


	//   ....[1]....
        /*00b0*/ 	.word	0x00004150


	//----- nvinfo : EIATTR_MAX_THREADS
	.align		4
.L_2953:
        /*00b4*/ 	.byte	0x04, 0x05
        /*00b6*/ 	.short	(.L_2955 - .L_2954)
.L_2954:
        /*00b8*/ 	.word	0x00000040
        /*00bc*/ 	.word	0x00000001
        /*00c0*/ 	.word	0x00000001


	//----- nvinfo : EIATTR_CRS_STACK_SIZE
	.align		4
.L_2955:
        /*00c4*/ 	.byte	0x04, 0x1e
        /*00c6*/ 	.short	(.L_2957 - .L_2956)
.L_2956:
        /*00c8*/ 	.word	0x00000000


	//----- nvinfo : EIATTR_CBANK_PARAM_SIZE
	.align		4
.L_2957:
        /*00cc*/ 	.byte	0x03, 0x19
        /*00ce*/ 	.short	0x0118


	//----- nvinfo : EIATTR_PARAM_CBANK
	.align		4
        /*00d0*/ 	.byte	0x04, 0x0a
        /*00d2*/ 	.short	(.L_2959 - .L_2958)
	.align		4
.L_2958:
        /*00d4*/ 	.word	index@(.nv.constant0._Z25selective_scan_fwd_kernelI32Selective_Scan_fwd_kernel_traitsILi64ELi16ELi1ELb1ELb0ELb0ELb0EN3c108BFloat16EfEEv13SSMParamsBase)
        /*00d8*/ 	.short	0x0210
        /*00da*/ 	.short	0x0118


	//----- nvinfo : EIATTR_SW_WAR
	.align		4
.L_2959:
        /*00dc*/ 	.byte	0x04, 0x36
        /*00de*/ 	.short	(.L_2961 - .L_2960)
.L_2960:
        /*00e0*/ 	.word	0x00000008
.L_2961:


//--------------------- .nv.info._Z25selective_scan_fwd_kernelI32Selective_Scan_fwd_kernel_traitsILi64ELi16ELi1ELb1ELb0ELb0ELb1EN3c108BFloat16EfEEv13SSMParamsBase --------------------------
	.section	.nv.info._Z25selective_scan_fwd_kernelI32Selective_Scan_fwd_kernel_traitsILi64ELi16ELi1ELb1ELb0ELb0ELb1EN3c108BFloat16EfEEv13SSMParamsBase,"",@"SHT_CUDA_INFO"
	.sectionflags	@""
	.align	4


	//----- nvinfo : EIATTR_CUDA_API_VERSION
	.align		4
        /*0000*/ 	.byte	0x04, 0x37
        /*0002*/ 	.short	(.L_2963 - .L_2962)
.L_2962:
        /*0004*/ 	.word	0x00000082


	//----- nvinfo : EIATTR_KPARAM_INFO
	.align		4
.L_2963:
        /*0008*/ 	.byte	0x04, 0x17
        /*000a*/ 	.short	(.L_2965 - .L_2964)
.L_2964:
        /*000c*/ 	.word	0x00000000
        /*0010*/ 	.short	0x0000
        /*0012*/ 	.short	0x0000
        /*0014*/ 	.byte	0x00, 0xf0, 0x61, 0x04


	//----- nvinfo : EIATTR_SPARSE_MMA_MASK
	.align		4
.L_2965:
        /*0018*/ 	.byte	0x03, 0x50
        /*001a*/ 	.short	0x0000


	//----- nvinfo : EIATTR_MAXREG_COUNT
	.align		4
        /*001c*/ 	.byte	0x03, 0x1b
        /*001e*/ 	.short	0x00a8


	//----- nvinfo : EIATTR_NUM_BARRIERS
	.align		4
        /*0020*/ 	.byte	0x02, 0x4c
        /*0022*/ 	.byte	0x01
	.zero		1


	//----- nvinfo : EIATTR_MERCURY_ISA_VERSION
	.align		4
        /*0024*/ 	.byte	0x03, 0x5f
        /*0026*/ 	.short	0x0101


	//----- nvinfo : EIATTR_COOP_GROUP_MASK_REGIDS
	.align		4
        /*0028*/ 	.byte	0x04, 0x29
        /*002a*/ 	.short	(.L_2967 - .L_2966)


	//   ....[0]....
.L_2966:
        /*002c*/ 	.word	0xffffffff


	//   ....[1]....
        /*0030*/ 	.word	0xffffffff


	//   ....[2]....
        /*0034*/ 	.word	0xffffffff


	//   ....[3]....
        /*0038*/ 	.word	0xffffffff


	//   ....[4]....
        /*003c*/ 	.word	0xffffffff


	//   ....[5]....
        /*0040*/ 	.word	0xffffffff


	//   ....[6]....
        /*0044*/ 	.word	0xffffffff


	//   ....[7]....
        /*0048*/ 	.word	0xffffffff


	//   ....[8]....
        /*004c*/ 	.word	0xffffffff


	//   ....[9]....
        /*0050*/ 	.word	0xffffffff


	//   ....[10]....
        /*0054*/ 	.word	0xffffffff


	//   ....[11]....
        /*0058*/ 	.word	0xffffffff


	//   ....[12]....
        /*005c*/ 	.word	0xffffffff


	//   ....[13]....
        /*0060*/ 	.word	0xffffffff


	//   ....[14]....
        /*0064*/ 	.word	0xffffffff


	//   ....[15]....
        /*0068*/ 	.word	0xffffffff


	//   ....[16]....
        /*006c*/ 	.word	0xffffffff


	//----- nvinfo : EIATTR_COOP_GROUP_INSTR_OFFSETS
	.align		4
.L_2967:
        /*0070*/ 	.byte	0x04, 0x28
        /*0072*/ 	.short	(.L_2969 - .L_2968)


	//   ....[0]....
.L_2968:
        /*0074*/ 	.word	0x000005d0


	//   ....[1]....
        /*0078*/ 	.word	0x000006a0


	//   ....[2]....
        /*007c*/ 	.word	0x000036d0


	//   ....[3]....
        /*0080*/ 	.word	0x00003700


	//   ....[4]....
        /*0084*/ 	.word	0x000037d0


	//   ....[5]....
        /*0088*/ 	.word	0x00003810


	//   ....[6]....
        /*008c*/ 	.word	0x00003880


	//   ....[7]....
        /*0090*/ 	.word	0x000038a0


	//   ....[8]....
        /*0094*/ 	.word	0x000038d0


	//   ....[9]....
        /*0098*/ 	.word	0x000038f0


	//   ....[10]....
        /*009c*/ 	.word	0x00003920


	//   ....[11]....
        /*00a0*/ 	.word	0x00003940


	//   ....[12]....
        /*00a4*/ 	.word	0x00003980


	//   ....[13]....
        /*00a8*/ 	.word	0x000039b0


	//   ....[14]....
        /*00ac*/ 	.word	0x00003fe0


	//   ....[15]....
        /*00b0*/ 	.word	0x00004280


	//   ....[16]....
        /*00b4*/ 	.word	0x00004b40


	//----- nvinfo : EIATTR_EXIT_INSTR_OFFSETS
	.align		4
.L_2969:
        /*00b8*/ 	.byte	0x04, 0x1c
        /*00ba*/ 	.short	(.L_2971 - .L_2970)


	//   ....[0]....
.L_2970:
        /*00bc*/ 	.word	0x00000280


	//   ....[1]....
        /*00c0*/ 	.word	0x00004c30


	//----- nvinfo : EIATTR_MAX_THREADS
	.align		4
.L_2971:
        /*00c4*/ 	.byte	0x04, 0x05
        /*00c6*/ 	.short	(.L_2973 - .L_2972)
.L_2972:
        /*00c8*/ 	.word	0x00000040
        /*00cc*/ 	.word	0x00000001
        /*00d0*/ 	.word	0x00000001


	//----- nvinfo : EIATTR_CRS_STACK_SIZE
	.align		4
.L_2973:
        /*00d4*/ 	.byte	0x04, 0x1e
        /*00d6*/ 	.short	(.L_2975 - .L_2974)
.L_2974:
        /*00d8*/ 	.word	0x00000000


	//----- nvinfo : EIATTR_CBANK_PARAM_SIZE
	.align		4
.L_2975:
        /*00dc*/ 	.byte	0x03, 0x19
        /*00de*/ 	.short	0x0118


	//----- nvinfo : EIATTR_PARAM_CBANK
	.align		4
        /*00e0*/ 	.byte	0x04, 0x0a
        /*00e2*/ 	.short	(.L_2977 - .L_2976)
	.align		4
.L_2976:
        /*00e4*/ 	.word	index@(.nv.constant0._Z25selective_scan_fwd_kernelI32Selective_Scan_fwd_kernel_traitsILi64ELi16ELi1ELb1ELb0ELb0ELb1EN3c108BFloat16EfEEv13SSMParamsBase)
        /*00e8*/ 	.short	0x0210
        /*00ea*/ 	.short	0x0118


	//----- nvinfo : EIATTR_SW_WAR
	.align		4
.L_2977:
        /*00ec*/ 	.byte	0x04, 0x36
        /*00ee*/ 	.short	(.L_2979 - .L_2978)
.L_2978:
        /*00f0*/ 	.word	0x00000008
.L_2979:


//--------------------- .nv.info._Z25selective_scan_fwd_kernelI32Selective_Scan_fwd_kernel_traitsILi64ELi16ELi1ELb1ELb0ELb1ELb0EN3c108BFloat16EfEEv13SSMParamsBase --------------------------
	.section	.nv.info._Z25selective_scan_fwd_kernelI32Selective_Scan_fwd_kernel_traitsILi64ELi16ELi1ELb1ELb0ELb1ELb0EN3c108BFloat16EfEEv13SSMParamsBase,"",@"SHT_CUDA_INFO"
	.sectionflags	@""
	.align	4


	//----- nvinfo : EIATTR_CUDA_API_VERSION
	.align		4
        /*0000*/ 	.byte	0x04, 0x37
        /*0002*/ 	.short	(.L_2981 - .L_2980)
.L_2980:
        /*0004*/ 	.word	0x00000082


	//----- nvinfo : EIATTR_KPARAM_INFO
	.align		4
.L_2981:
        /*0008*/ 	.byte	0x04, 0x17
        /*000a*/ 	.short	(.L_2983 - .L_2982)
.L_2982:
        /*000c*/ 	.word	0x00000000
        /*0010*/ 	.short	0x0000
        /*0012*/ 	.short	0x0000
        /*0014*/ 	.byte	0x00, 0xf0, 0x61, 0x04


	//----- nvinfo : EIATTR_SPARSE_MMA_MASK
	.align		4
.L_2983:
        /*0018*/ 	.byte	0x03, 0x50
        /*001a*/ 	.short	0x0000


	//----- nvinfo : EIATTR_MAXREG_COUNT
	.align		4
        /*001c*/ 	.byte	0x03, 0x1b
        /*001e*/ 	.short	0x00a8


	//----- nvinfo : EIATTR_NUM_BARRIERS
	.align		4
        /*0020*/ 	.byte	0x02, 0x4c
        /*0022*/ 	.byte	0x01
	.zero		1


	//----- nvinfo : EIATTR_MERCURY_ISA_VERSION
	.align		4
        /*0024*/ 	.byte	0x03, 0x5f
        /*0026*/ 	.short	0x0101


	//----- nvinfo : EIATTR_COOP_GROUP_MASK_REGIDS
	.align		4
        /*0028*/ 	.byte	0x04, 0x29
        /*002a*/ 	.short	(.L_2985 - .L_2984)


	//   ....[0]....
.L_2984:
        /*002c*/ 	.word	0xffffffff


	//   ....[1]....
        /*0030*/ 	.word	0xffffffff


	//   ....[2]....
        /*0034*/ 	.word	0xffffffff


	//   ....[3]....
        /*0038*/ 	.word	0xffffffff


	//   ....[4]....
        /*003c*/ 	.word	0xffffffff


	//   ....[5]....
        /*0040*/ 	.word	0xffffffff


	//   ....[6]....
        /*0044*/ 	.word	0xffffffff


	//   ....[7]....
        /*0048*/ 	.word	0xffffffff


	//   ....[8]....
        /*004c*/ 	.word	0xffffffff


	//   ....[9]....
        /*0050*/ 	.word	0xffffffff


	//   ....[10]....
        /*0054*/ 	.word	0xffffffff


	//   ....[11]....
        /*0058*/ 	.word	0xffffffff


	//   ....[12]....
        /*005c*/ 	.word	0xffffffff


	//   ....[13]....
        /*0060*/ 	.word	0xffffffff


	//   ....[14]....
        /*0064*/ 	.word	0xffffffff


	//   ....[15]....
        /*0068*/ 	.word	0xffffffff


	//----- nvinfo : EIATTR_COOP_GROUP_INSTR_OFFSETS
	.align		4
.L_2985:
        /*006c*/ 	.byte	0x04, 0x28
        /*006e*/ 	.short	(.L_2987 - .L_2986)


	//   ....[0]....
.L_2986:
        /*0070*/ 	.word	0x00000750


	//   ....[1]....
        /*0074*/ 	.word	0x00000820


	//   ....[2]....
        /*0078*/ 	.word	0x00003940


	//   ....[3]....
        /*007c*/ 	.word	0x00003990


	//   ....[4]....
        /*0080*/ 	.word	0x000039a0


	//   ....[5]....
        /*0084*/ 	.word	0x000039d0


	//   ....[6]....
        /*0088*/ 	.word	0x000039e0


	//   ....[7]....
        /*008c*/ 	.word	0x00003a20


	//   ....[8]....
        /*0090*/ 	.word	0x00003a30


	//   ....[9]....
        /*0094*/ 	.word	0x00003a70


	//   ....[10]....
        /*0098*/ 	.word	0x00003a80


	//   ....[11]....
        /*009c*/ 	.word	0x00003ac0


	//   ....[12]....
        /*00a0*/ 	.word	0x00003ad0


	//   ....[13]....
        /*00a4*/ 	.word	0x00003bf0


	//   ....[14]....
        /*00a8*/ 	.word	0x00003c10


	//   ....[15]....
        /*00ac*/ 	.word	0x000044f0


	//----- nvinfo : EIATTR_EXIT_INSTR_OFFSETS
	.align		4
.L_2987:
        /*00b0*/ 	.byte	0x04, 0x1c
        /*00b2*/ 	.short	(.L_2989 - .L_2988)


	//   ....[0]....
.L_2988:
        /*00b4*/ 	.word	0x00000340


	//   ....[1]....
        /*00b8*/ 	.word	0x00004660


	//----- nvinfo : EIATTR_MAX_THREADS
	.align		4
.L_2989:
        /*00bc*/ 	.byte	0x04, 0x05
        /*00be*/ 	.short	(.L_2991 - .L_2990)
.L_2990:
        /*00c0*/ 	.word	0x00000040
        /*00c4*/ 	.word	0x00000001
        /*00c8*/ 	.word	0x00000001


	//----- nvinfo : EIATTR_CRS_STACK_SIZE
	.align		4
.L_2991:
        /*00cc*/ 	.byte	0x04, 0x1e
        /*00ce*/ 	.short	(.L_2993 - .L_2992)
.L_2992:
        /*00d0*/ 	.word	0x00000000


	//----- nvinfo : EIATTR_CBANK_PARAM_SIZE
	.align		4
.L_2993:
        /*00d4*/ 	.byte	0x03, 0x19
        /*00d6*/ 	.short	0x0118


	//----- nvinfo : EIATTR_PARAM_CBANK
	.align		4
        /*00d8*/ 	.byte	0x04, 0x0a
        /*00da*/ 	.short	(.L_2995 - .L_2994)
	.align		4
.L_2994:
        /*00dc*/ 	.word	index@(.nv.constant0._Z25selective_scan_fwd_kernelI32Selective_Scan_fwd_kernel_traitsILi64ELi16ELi1ELb1ELb0ELb1ELb0EN3c108BFloat16EfEEv13SSMParamsBase)
        /*00e0*/ 	.short	0x0210
        /*00e2*/ 	.short	0x0118


	//----- nvinfo : EIATTR_SW_WAR
	.align		4
.L_2995:
        /*00e4*/ 	.byte	0x04, 0x36
        /*00e6*/ 	.short	(.L_2997 - .L_2996)
.L_2996:
        /*00e8*/ 	.word	0x00000008
.L_2997:


//--------------------- .nv.info._Z25selective_scan_fwd_kernelI32Selective_Scan_fwd_kernel_traitsILi64ELi16ELi1ELb1ELb0ELb1ELb1EN3c108BFloat16EfEEv13SSMParamsBase --------------------------
	.section	.nv.info._Z25selective_scan_fwd_kernelI32Selective_Scan_fwd_kernel_traitsILi64ELi16ELi1ELb1ELb0ELb1ELb1EN3c108BFloat16EfEEv13SSMParamsBase,"",@"SHT_CUDA_INFO"
	.sectionflags	@""
	.align	4


	//----- nvinfo : EIATTR_CUDA_API_VERSION
	.align		4
        /*0000*/ 	.byte	0x04, 0x37
        /*0002*/ 	.short	(.L_2999 - .L_2998)
.L_2998:
        /*0004*/ 	.word	0x00000082


	//----- nvinfo : EIATTR_KPARAM_INFO
	.align		4
.L_2999:
        /*0008*/ 	.byte	0x04, 0x17
        /*000a*/ 	.short	(.L_3001 - .L_3000)
.L_3000:
        /*000c*/ 	.word	0x00000000
        /*0010*/ 	.short	0x0000
        /*0012*/ 	.short	0x0000
        /*0014*/ 	.byte	0x00, 0xf0, 0x61, 0x04


	//----- nvinfo : EIATTR_SPARSE_MMA_MASK
	.align		4
.L_3001:
        /*0018*/ 	.byte	0x03, 0x50
        /*001a*/ 	.short	0x0000


	//----- nvinfo : EIATTR_MAXREG_COUNT
	.align		4
        /*001c*/ 	.byte	0x03, 0x1b
        /*001e*/ 	.short	0x00a8


	//----- nvinfo : EIATTR_NUM_BARRIERS
	.align		4
        /*0020*/ 	.byte	0x02, 0x4c
        /*0022*/ 	.byte	0x01
	.zero		1


	//----- nvinfo : EIATTR_MERCURY_ISA_VERSION
	.align		4
        /*0024*/ 	.byte	0x03, 0x5f
        /*0026*/ 	.short	0x0101


	//----- nvinfo : EIATTR_COOP_GROUP_MASK_REGIDS
	.align		4
        /*0028*/ 	.byte	0x04, 0x29
        /*002a*/ 	.short	(.L_3003 - .L_3002)


	//   ....[0]....
.L_3002:
        /*002c*/ 	.word	0xffffffff


	//   ....[1]....
        /*0030*/ 	.word	0xffffffff


	//   ....[2]....
        /*0034*/ 	.word	0xffffffff


	//   ....[3]....
        /*0038*/ 	.word	0xffffffff


	//   ....[4]....
        /*003c*/ 	.word	0xffffffff


	//   ....[5]....
        /*0040*/ 	.word	0xffffffff


	//   ....[6]....
        /*0044*/ 	.word	0xffffffff


	//   ....[7]....
        /*0048*/ 	.word	0xffffffff


	//   ....[8]....
        /*004c*/ 	.word	0xffffffff


	//   ....[9]....
        /*0050*/ 	.word	0xffffffff


	//   ....[10]....
        /*0054*/ 	.word	0xffffffff


	//   ....[11]....
        /*0058*/ 	.word	0xffffffff


	//   ....[12]....
        /*005c*/ 	.word	0xffffffff


	//   ....[13]....
        /*0060*/ 	.word	0xffffffff


	//   ....[14]....
        /*0064*/ 	.word	0xffffffff


	//   ....[15]....
        /*0068*/ 	.word	0xffffffff


	//   ....[16]....
        /*006c*/ 	.word	0xffffffff


	//   ....[17]....
        /*0070*/ 	.word	0xffffffff


	//----- nvinfo : EIATTR_COOP_GROUP_INSTR_OFFSETS
	.align		4
.L_3003:
        /*0074*/ 	.byte	0x04, 0x28
        /*0076*/ 	.short	(.L_3005 - .L_3004)


	//   ....[0]....
.L_3004:
        /*0078*/ 	.word	0x00000700


	//   ....[1]....
        /*007c*/ 	.word	0x000007b0


	//   ....[2]....
        /*0080*/ 	.word	0x00003900


	//   ....[3]....
        /*0084*/ 	.word	0x00003920


	//   ....[4]....
        /*0088*/ 	.word	0x00003930


	//   ....[5]....
        /*008c*/ 	.word	0x000039f0


	//   ....[6]....
        /*0090*/ 	.word	0x00003a20


	//   ....[7]....
        /*0094*/ 	.word	0x00003a70


	//   ....[8]....
        /*0098*/ 	.word	0x00003aa0


	//   ....[9]....
        /*009c*/ 	.word	0x00003ac0


	//   ....[10]....
        /*00a0*/ 	.word	0x00003af0


	//   ....[11]....
        /*00a4*/ 	.word	0x00003b10


	//   ....[12]....
        /*00a8*/ 	.word	0x00003b40


	//   ....[13]....
        /*00ac*/ 	.word	0x00003ba0


	//   ....[14]....
        /*00b0*/ 	.word	0x00003c10


	//   ....[15]....
        /*00b4*/ 	.word	0x000044a0


	//   ....[16]....
        /*00b8*/ 	.word	0x00004730


	//   ....[17]....
        /*00bc*/ 	.word	0x00005010


	//----- nvinfo : EIATTR_EXIT_INSTR_OFFSETS
	.align		4
.L_3005:
        /*00c0*/ 	.byte	0x04, 0x1c
        /*00c2*/ 	.short	(.L_3007 - .L_3006)


	//   ....[0]....
.L_3006:
        /*00c4*/ 	.word	0x00000340


	//   ....[1]....
        /*00c8*/ 	.word	0x000050f0


	//----- nvinfo : EIATTR_MAX_THREADS
	.align		4
.L_3007:
        /*00cc*/ 	.byte	0x04, 0x05
        /*00ce*/ 	.short	(.L_3009 - .L_3008)
.L_3008:
        /*00d0*/ 	.word	0x00000040
        /*00d4*/ 	.word	0x00000001
        /*00d8*/ 	.word	0x00000001


	//----- nvinfo : EIATTR_CRS_STACK_SIZE
	.align		4
.L_3009:
        /*00dc*/ 	.byte	0x04, 0x1e
        /*00de*/ 	.short	(.L_3011 - .L_3010)
.L_3010:
        /*00e0*/ 	.word	0x00000000


	//----- nvinfo : EIATTR_CBANK_PARAM_SIZE
	.align		4
.L_3011:
        /*00e4*/ 	.byte	0x03, 0x19
        /*00e6*/ 	.short	0x0118


	//----- nvinfo : EIATTR_PARAM_CBANK
	.align		4
        /*00e8*/ 	.byte	0x04, 0x0a
        /*00ea*/ 	.short	(.L_3013 - .L_3012)
	.align		4
.L_3012:
        /*00ec*/ 	.word	index@(.nv.constant0._Z25selective_scan_fwd_kernelI32Selective_Scan_fwd_kernel_traitsILi64ELi16ELi1ELb1ELb0ELb1ELb1EN3c108BFloat16EfEEv13SSMParamsBase)
        /*00f0*/ 	.short	0x0210
        /*00f2*/ 	.short	0x0118


	//----- nvinfo : EIATTR_SW_WAR
	.align		4
.L_3013:
        /*00f4*/ 	.byte	0x04, 0x36
        /*00f6*/ 	.short	(.L_3015 - .L_3014)
.L_3014:
        /*00f8*/ 	.word	0x00000008
.L_3015:


//--------------------- .nv.info._Z25selective_scan_fwd_kernelI32Selective_Scan_fwd_kernel_traitsILi64ELi16ELi1ELb1ELb1ELb0ELb0EN3c108BFloat16EfEEv13SSMParamsBase --------------------------
	.section	.nv.info._Z25selective_scan_fwd_kernelI32Selective_Scan_fwd_kernel_traitsILi64ELi16ELi1ELb1ELb1ELb0ELb0EN3c108BFloat16EfEEv13SSMParamsBase,"",@"SHT_CUDA_INFO"
	.sectionflags	@""
	.align	4


	//----- nvinfo : EIATTR_CUDA_API_VERSION
	.align		4
        /*0000*/ 	.byte	0x04, 0x37
        /*0002*/ 	.short	(.L_3017 - .L_3016)
.L_3016:
        /*0004*/ 	.word	0x00000082


	//----- nvinfo : EIATTR_KPARAM_INFO
	.align		4
.L_3017:
        /*0008*/ 	.byte	0x04, 0x17
        /*000a*/ 	.short	(.L_3019 - .L_3018)
.L_3018:
        /*000c*/ 	.word	0x00000000
        /*0010*/ 	.short	0x0000
        /*0012*/ 	.short	0x0000
        /*0014*/ 	.byte	0x00, 0xf0, 0x61, 0x04


	//----- nvinfo : EIATTR_SPARSE_MMA_MASK
	.align		4
.L_3019:
        /*0018*/ 	.byte	0x03, 0x50
        /*001a*/ 	.short	0x0000


	//----- nvinfo : EIATTR_MAXREG_COUNT
	.align		4
        /*001c*/ 	.byte	0x03, 0x1b
        /*001e*/ 	.short	0x00a8


	//----- nvinfo : EIATTR_NUM_BARRIERS
	.align		4
        /*0020*/ 	.byte	0x02, 0x4c
        /*0022*/ 	.byte	0x01
	.zero		1


	//----- nvinfo : EIATTR_MERCURY_ISA_VERSION
	.align		4
        /*0024*/ 	.byte	0x03, 0x5f
        /*0026*/ 	.short	0x0101


	//----- nvinfo : EIATTR_COOP_GROUP_MASK_REGIDS
	.align		4
        /*0028*/ 	.byte	0x04, 0x29
        /*002a*/ 	.short	(.L_3021 - .L_3020)


	//   ....[0]....
.L_3020:
        /*002c*/ 	.word	0xffffffff


	//   ....[1]....
        /*0030*/ 	.word	0xffffffff


	//   ....[2]....
        /*0034*/ 	.word	0xffffffff


	//   ....[3]....
        /*0038*/ 	.word	0xffffffff


	//   ....[4]....
        /*003c*/ 	.word	0xffffffff


	//   ....[5]....
        /*0040*/ 	.word	0xffffffff


	//   ....[6]....
        /*0044*/ 	.word	0xffffffff


	//   ....[7]....
        /*0048*/ 	.word	0xffffffff


	//   ....[8]....
        /*004c*/ 	.word	0xffffffff


	//   ....[9]....
        /*0050*/ 	.word	0xffffffff


	//   ....[10]....
        /*0054*/ 	.word	0xffffffff


	//   ....[11]....
        /*0058*/ 	.word	0xffffffff


	//   ....[12]....
        /*005c*/ 	.word	0xffffffff


	//   ....[13]....
        /*0060*/ 	.word	0xffffffff


	//   ....[14]....
        /*0064*/ 	.word	0xffffffff


	//   ....[15]....
        /*0068*/ 	.word	0xffffffff


	//----- nvinfo : EIATTR_COOP_GROUP_INSTR_OFFSETS
	.align		4
.L_3021:
        /*006c*/ 	.byte	0x04, 0x28
        /*006e*/ 	.short	(.L_3023 - .L_3022)


	//   ....[0]....
.L_3022:
        /*0070*/ 	.word	0x00000750


	//   ....[1]....
        /*0074*/ 	.word	0x00000800


	//   ....[2]....
        /*0078*/ 	.word	0x000035c0


	//   ....[3]....
        /*007c*/ 	.word	0x00003c00


	//   ....[4]....
        /*0080*/ 	.word	0x00003c10


	//   ....[5]....
        /*0084*/ 	.word	0x00003cb0


	//   ....[6]....
        /*0088*/ 	.word	0x00003cf0


	//   ....[7]....
        /*008c*/ 	.word	0x00003d20


	//   ....[8]....
        /*0090*/ 	.word	0x00003d40


	//   ....[9]....
        /*0094*/ 	.word	0x00003d70


	//   ....[10]....
        /*0098*/ 	.word	0x00003d90


	//   ....[11]....
        /*009c*/ 	.word	0x00003dc0


	//   ....[12]....
        /*00a0*/ 	.word	0x00003de0


	//   ....[13]....
        /*00a4*/ 	.word	0x00003e70


	//   ....[14]....
        /*00a8*/ 	.word	0x00003ec0


	//   ....[15]....
        /*00ac*/ 	.word	0x000044f0


	//----- nvinfo : EIATTR_EXIT_INSTR_OFFSETS
	.align		4
.L_3023:
        /*00b0*/ 	.byte	0x04, 0x1c
        /*00b2*/ 	.short	(.L_3025 - .L_3024)


	//   ....[0]....
.L_3024:
        /*00b4*/ 	.word	0x00000340


	//   ....[1]....
        /*00b8*/ 	.word	0x00004660


	//----- nvinfo : EIATTR_MAX_THREADS
	.align		4
.L_3025:
        /*00bc*/ 	.byte	0x04, 0x05
        /*00be*/ 	.short	(.L_3027 - .L_3026)
.L_3026:
        /*00c0*/ 	.word	0x00000040
        /*00c4*/ 	.word	0x00000001
        /*00c8*/ 	.word	0x00000001


	//----- nvinfo : EIATTR_CRS_STACK_SIZE
	.align		4
.L_3027:
        /*00cc*/ 	.byte	0x04, 0x1e
        /*00ce*/ 	.short	(.L_3029 - .L_3028)
.L_3028:
        /*00d0*/ 	.word	0x00000000


	//----- nvinfo : EIATTR_CBANK_PARAM_SIZE
	.align		4
.L_3029:
        /*00d4*/ 	.byte	0x03, 0x19
        /*00d6*/ 	.short	0x0118


	//----- nvinfo : EIATTR_PARAM_CBANK
	.align		4
        /*00d8*/ 	.byte	0x04, 0x0a
        /*00da*/ 	.short	(.L_3031 - .L_3030)
	.align		4
.L_3030:
        /*00dc*/ 	.word	index@(.nv.constant0._Z25selective_scan_fwd_kernelI32Selective_Scan_fwd_kernel_traitsILi64ELi16ELi1ELb1ELb1ELb0ELb0EN3c108BFloat16EfEEv13SSMParamsBase)
        /*00e0*/ 	.short	0x0210
        /*00e2*/ 	.short	0x0118


	//----- nvinfo : EIATTR_SW_WAR
	.align		4
.L_3031:
        /*00e4*/ 	.byte	0x04, 0x36
        /*00e6*/ 	.short	(.L_3033 - .L_3032)
.L_3032:
        /*00e8*/ 	.word	0x00000008
.L_3033:


//--------------------- .nv.info._Z25selective_scan_fwd_kernelI32Selective_Scan_fwd_kernel_traitsILi64ELi16ELi1ELb1ELb1ELb0ELb1EN3c108BFloat16EfEEv13SSMParamsBase --------------------------
	.section	.nv.info._Z25selective_scan_fwd_kernelI32Selective_Scan_fwd_kernel_traitsILi64ELi16ELi1ELb1ELb1ELb0ELb1EN3c108BFloat16EfEEv13SSMParamsBase,"",@"SHT_CUDA_INFO"
	.sectionflags	@""
	.align	4


	//----- nvinfo : EIATTR_CUDA_API_VERSION
	.align		4
        /*0000*/ 	.byte	0x04, 0x37
        /*0002*/ 	.short	(.L_3035 - .L_3034)
.L_3034:
        /*0004*/ 	.word	0x00000082


	//----- nvinfo : EIATTR_KPARAM_INFO
	.align		4
.L_3035:
        /*0008*/ 	.byte	0x04, 0x17
        /*000a*/ 	.short	(.L_3037 - .L_3036)
.L_3036:
        /*000c*/ 	.word	0x00000000
        /*0010*/ 	.short	0x0000
        /*0012*/ 	.short	0x0000
        /*0014*/ 	.byte	0x00, 0xf0, 0x61, 0x04


	//----- nvinfo : EIATTR_SPARSE_MMA_MASK
	.align		4
.L_3037:
        /*0018*/ 	.byte	0x03, 0x50
        /*001a*/ 	.short	0x0000


	//----- nvinfo : EIATTR_MAXREG_COUNT
	.align		4
        /*001c*/ 	.byte	0x03, 0x1b
        /*001e*/ 	.short	0x00a8


	//----- nvinfo : EIATTR_NUM_BARRIERS
	.align		4
        /*0020*/ 	.byte	0x02, 0x4c
        /*0022*/ 	.byte	0x01
	.zero		1


	//----- nvinfo : EIATTR_MERCURY_ISA_VERSION
	.align		4
        /*0024*/ 	.byte	0x03, 0x5f
        /*0026*/ 	.short	0x0101


	//----- nvinfo : EIATTR_COOP_GROUP_MASK_REGIDS
	.align		4
        /*0028*/ 	.byte	0x04, 0x29
        /*002a*/ 	.short	(.L_3039 - .L_3038)


	//   ....[0]....
.L_3038:
        /*002c*/ 	.word	0xffffffff


	//   ....[1]....
        /*0030*/ 	.word	0xffffffff


	//   ....[2]....
        /*0034*/ 	.word	0xffffffff


	//   ....[3]....
        /*0038*/ 	.word	0xffffffff


	//   ....[4]....
        /*003c*/ 	.word	0xffffffff


	//   ....[5]....
        /*0040*/ 	.word	0xffffffff


	//   ....[6]....
        /*0044*/ 	.word	0xffffffff


	//   ....[7]....
        /*0048*/ 	.word	0xffffffff


	//   ....[8]....
        /*004c*/ 	.word	0xffffffff


	//   ....[9]....
        /*0050*/ 	.word	0xffffffff


	//   ....[10]....
        /*0054*/ 	.word	0xffffffff


	//   ....[11]....
        /*0058*/ 	.word	0xffffffff


	//   ....[12]....
        /*005c*/ 	.word	0xffffffff


	//   ....[13]....
        /*0060*/ 	.word	0xffffffff


	//   ....[14]....
        /*0064*/ 	.word	0xffffffff


	//   ....[15]....
        /*0068*/ 	.word	0xffffffff


	//   ....[16]....
        /*006c*/ 	.word	0xffffffff


	//   ....[17]....
        /*0070*/ 	.word	0xffffffff


	//----- nvinfo : EIATTR_COOP_GROUP_INSTR_OFFSETS
	.align		4
.L_3039:
        /*0074*/ 	.byte	0x04, 0x28
        /*0076*/ 	.short	(.L_3041 - .L_3040)


	//   ....[0]....
.L_3040:
        /*0078*/ 	.word	0x00000700


	//   ....[1]....
        /*007c*/ 	.word	0x000007b0


	//   ....[2]....
        /*0080*/ 	.word	0x00003490


	//   ....[3]....
        /*0084*/ 	.word	0x00003bb0


	//   ....[4]....
        /*0088*/ 	.word	0x00003bd0


	//   ....[5]....
        /*008c*/ 	.word	0x00003c40


	//   ....[6]....
        /*0090*/ 	.word	0x00003c70


	//   ....[7]....
        /*0094*/ 	.word	0x00003ce0


	//   ....[8]....
        /*0098*/ 	.word	0x00003d00


	//   ....[9]....
        /*009c*/ 	.word	0x00003d60


	//   ....[10]....
        /*00a0*/ 	.word	0x00003d80


	//   ....[11]....
        /*00a4*/ 	.word	0x00003db0


	//   ....[12]....
        /*00a8*/ 	.word	0x00003dd0


	//   ....[13]....
        /*00ac*/ 	.word	0x00003e40


	//   ....[14]....
        /*00b0*/ 	.word	0x00003e90


	//   ....[15]....
        /*00b4*/ 	.word	0x000044a0


	//   ....[16]....
        /*00b8*/ 	.word	0x00004730


	//   ....[17]....
        /*00bc*/ 	.word	0x00005010


	//----- nvinfo : EIATTR_EXIT_INSTR_OFFSETS
	.align		4
.L_3041:
        /*00c0*/ 	.byte	0x04, 0x1c
        /*00c2*/ 	.short	(.L_3043 - .L_3042)


	//   ....[0]....
.L_3042:
        /*00c4*/ 	.word	0x00000340


	//   ....[1]....
        /*00c8*/ 	.word	0x000050f0


	//----- nvinfo : EIATTR_MAX_THREADS
	.align		4
.L_3043:
        /*00cc*/ 	.byte	0x04, 0x05
        /*00ce*/ 	.short	(.L_3045 - .L_3044)
.L_3044:
        /*00d0*/ 	.word	0x00000040
        /*00d4*/ 	.word	0x00000001
        /*00d8*/ 	.word	0x00000001


	//----- nvinfo : EIATTR_CRS_STACK_SIZE
	.align		4
.L_3045:
        /*00dc*/ 	.byte	0x04, 0x1e
        /*00de*/ 	.short	(.L_3047 - .L_3046)
.L_3046:
        /*00e0*/ 	.word	0x00000000


	//----- nvinfo : EIATTR_CBANK_PARAM_SIZE
	.align		4
.L_3047:
        /*00e4*/ 	.byte	0x03, 0x19
        /*00e6*/ 	.short	0x0118


	//----- nvinfo : EIATTR_PARAM_CBANK
	.align		4
        /*00e8*/ 	.byte	0x04, 0x0a
        /*00ea*/ 	.short	(.L_3049 - .L_3048)
	.align		4
.L_3048:
        /*00ec*/ 	.word	index@(.nv.constant0._Z25selective_scan_fwd_kernelI32Selective_Scan_fwd_kernel_traitsILi64ELi16ELi1ELb1ELb1ELb0ELb1EN3c108BFloat16EfEEv13SSMParamsBase)
        /*00f0*/ 	.short	0x0210
        /*00f2*/ 	.short	0x0118


	//----- nvinfo : EIATTR_SW_WAR
	.align		4
.L_3049:
        /*00f4*/ 	.byte	0x04, 0x36
        /*00f6*/ 	.short	(.L_3051 - .L_3050)
.L_3050:
        /*00f8*/ 	.word	0x00000008
.L_3051:


//--------------------- .nv.info._Z25selective_scan_fwd_kernelI32Selective_Scan_fwd_kernel_traitsILi64ELi16ELi1ELb1ELb1ELb1ELb0EN3c108BFloat16EfEEv13SSMParamsBase --------------------------
	.section	.nv.info._Z25selective_scan_fwd_kernelI32Selective_Scan_fwd_kernel_traitsILi64ELi16ELi1ELb1ELb1ELb1ELb0EN3c108BFloat16EfEEv13SSMParamsBase,"",@"SHT_CUDA_INFO"
	.sectionflags	@""
	.align	4


	//----- nvinfo : EIATTR_CUDA_API_VERSION
	.align		4
        /*0000*/ 	.byte	0x04, 0x37
        /*0002*/ 	.short	(.L_3053 - .L_3052)
.L_3052:
        /*0004*/ 	.word	0x00000082


	//----- nvinfo : EIATTR_KPARAM_INFO
	.align		4
.L_3053:
        /*0008*/ 	.byte	0x04, 0x17
        /*000a*/ 	.short	(.L_3055 - .L_3054)
.L_3054:
        /*000c*/ 	.word	0x00000000
        /*0010*/ 	.short	0x0000
        /*0012*/ 	.short	0x0000
        /*0014*/ 	.byte	0x00, 0xf0, 0x61, 0x04


	//----- nvinfo : EIATTR_SPARSE_MMA_MASK
	.align		4
.L_3055:
        /*0018*/ 	.byte	0x03, 0x50
        /*001a*/ 	.short	0x0000


	//----- nvinfo : EIATTR_MAXREG_COUNT
	.align		4
        /*001c*/ 	.byte	0x03, 0x1b
        /*001e*/ 	.short	0x00a8


	//----- nvinfo : EIATTR_NUM_BARRIERS
	.align		4
        /*0020*/ 	.byte	0x02, 0x4c
        /*0022*/ 	.byte	0x01
	.zero		1


	//----- nvinfo : EIATTR_MERCURY_ISA_VERSION
	.align		4
        /*0024*/ 	.byte	0x03, 0x5f
        /*0026*/ 	.short	0x0101


	//----- nvinfo : EIATTR_COOP_GROUP_MASK_REGIDS
	.align		4
        /*0028*/ 	.byte	0x04, 0x29
        /*002a*/ 	.short	(.L_3057 - .L_3056)


	//   ....[0]....
.L_3056:
        /*002c*/ 	.word	0xffffffff


	//   ....[1]....
        /*0030*/ 	.word	0xffffffff


	//   ....[2]....
        /*0034*/ 	.word	0xffffffff


	//   ....[3]....
        /*0038*/ 	.word	0xffffffff


	//   ....[4]....
        /*003c*/ 	.word	0xffffffff


	//   ....[5]....
        /*0040*/ 	.word	0xffffffff


	//   ....[6]....
        /*0044*/ 	.word	0xffffffff


	//   ....[7]....
        /*0048*/ 	.word	0xffffffff


	//   ....[8]....
        /*004c*/ 	.word	0xffffffff


	//   ....[9]....
        /*0050*/ 	.word	0xffffffff


	//   ....[10]....
        /*0054*/ 	.word	0xffffffff


	//   ....[11]....
        /*0058*/ 	.word	0xffffffff


	//   ....[12]....
        /*005c*/ 	.word	0xffffffff


	//   ....[13]....
        /*0060*/ 	.word	0xffffffff


	//   ....[14]....
        /*0064*/ 	.word	0xffffffff


	//   ....[15]....
        /*0068*/ 	.word	0xffffffff


	//   ....[16]....
        /*006c*/ 	.word	0xffffffff


	//----- nvinfo : EIATTR_COOP_GROUP_INSTR_OFFSETS
	.align		4
.L_3057:
        /*0070*/ 	.byte	0x04, 0x28
        /*0072*/ 	.short	(.L_3059 - .L_3058)


	//   ....[0]....
.L_3058:
        /*0074*/ 	.word	0x00000840


	//   ....[1]....
        /*0078*/ 	.word	0x00000900


	//   ....[2]....
        /*007c*/ 	.word	0x00003600


	//   ....[3]....
        /*0080*/ 	.word	0x00003d40


	//   ....[4]....
        /*0084*/ 	.word	0x00003d50


	//   ....[5]....
        /*0088*/ 	.word	0x00003d80


	//   ....[6]....
        /*008c*/ 	.word	0x00003da0


	//   ....[7]....
        /*0090*/ 	.word	0x00003dd0


	//   ....[8]....
        /*0094*/ 	.word	0x00003df0


	//   ....[9]....
        /*0098*/ 	.word	0x00003e20


	//   ....[10]....
        /*009c*/ 	.word	0x00003e40


	//   ....[11]....
        /*00a0*/ 	.word	0x00003e70


	//   ....[12]....
        /*00a4*/ 	.word	0x00003e90


	//   ....[13]....
        /*00a8*/ 	.word	0x00003ed0


	//   ....[14]....
        /*00ac*/ 	.word	0x00003fb0


	//   ....[15]....
        /*00b0*/ 	.word	0x00003fc0


	//   ....[16]....
        /*00b4*/ 	.word	0x00004790


	//----- nvinfo : EIATTR_EXIT_INSTR_OFFSETS
	.align		4
.L_3059:
        /*00b8*/ 	.byte	0x04, 0x1c
        /*00ba*/ 	.short	(.L_3061 - .L_3060)


	//   ....[0]....
.L_3060:
        /*00bc*/ 	.word	0x00000400


	//   ....[1]....
        /*00c0*/ 	.word	0x00004920


	//----- nvinfo : EIATTR_MAX_THREADS
	.align		4
.L_3061:
        /*00c4*/ 	.byte	0x04, 0x05
        /*00c6*/ 	.short	(.L_3063 - .L_3062)
.L_3062:
        /*00c8*/ 	.word	0x00000040
        /*00cc*/ 	.word	0x00000001
        /*00d0*/ 	.word	0x00000001


	//----- nvinfo : EIATTR_CRS_STACK_SIZE
	.align		4
.L_3063:
        /*00d4*/ 	.byte	0x04, 0x1e
        /*00d6*/ 	.short	(.L_3065 - .L_3064)
.L_3064:
        /*00d8*/ 	.word	0x00000000


	//----- nvinfo : EIATTR_CBANK_PARAM_SIZE
	.align		4
.L_3065:
        /*00dc*/ 	.byte	0x03, 0x19
        /*00de*/ 	.short	0x0118


	//----- nvinfo : EIATTR_PARAM_CBANK
	.align		4
        /*00e0*/ 	.byte	0x04, 0x0a
        /*00e2*/ 	.short	(.L_3067 - .L_3066)
	.align		4
.L_3066:
        /*00e4*/ 	.word	index@(.nv.constant0._Z25selective_scan_fwd_kernelI32Selective_Scan_fwd_kernel_traitsILi64ELi16ELi1ELb1ELb1ELb1ELb0EN3c108BFloat16EfEEv13SSMParamsBase)
        /*00e8*/ 	.short	0x0210
        /*00ea*/ 	.short	0x0118


	//----- nvinfo : EIATTR_SW_WAR
	.align		4
.L_3067:
        /*00ec*/ 	.byte	0x04, 0x36
        /*00ee*/ 	.short	(.L_3069 - .L_3068)
.L_3068:
        /*00f0*/ 	.word	0x00000008
.L_3069:


//--------------------- .nv.info._Z25selective_scan_fwd_kernelI32Selective_Scan_fwd_kernel_traitsILi64ELi16ELi1ELb1ELb1ELb1ELb1EN3c108BFloat16EfEEv13SSMParamsBase --------------------------
	.section	.nv.info._Z25selective_scan_fwd_kernelI32Selective_Scan_fwd_kernel_traitsILi64ELi16ELi1ELb1ELb1ELb1ELb1EN3c108BFloat16EfEEv13SSMParamsBase,"",@"SHT_CUDA_INFO"
	.sectionflags	@""
	.align	4


	//----- nvinfo : EIATTR_CUDA_API_VERSION
	.align		4
        /*0000*/ 	.byte	0x04, 0x37
        /*0002*/ 	.short	(.L_3071 - .L_3070)
.L_3070:
        /*0004*/ 	.word	0x00000082


	//----- nvinfo : EIATTR_KPARAM_INFO
	.align		4
.L_3071:
        /*0008*/ 	.byte	0x04, 0x17
        /*000a*/ 	.short	(.L_3073 - .L_3072)
.L_3072:
        /*000c*/ 	.word	0x00000000
        /*0010*/ 	.short	0x0000
        /*0012*/ 	.short	0x0000
        /*0014*/ 	.byte	0x00, 0xf0, 0x61, 0x04


	//----- nvinfo : EIATTR_SPARSE_MMA_MASK
	.align		4
.L_3073:
        /*0018*/ 	.byte	0x03, 0x50
        /*001a*/ 	.short	0x0000


	//----- nvinfo : EIATTR_MAXREG_COUNT
	.align		4
        /*001c*/ 	.byte	0x03, 0x1b
        /*001e*/ 	.short	0x00a8


	//----- nvinfo : EIATTR_NUM_BARRIERS
	.align		4
        /*0020*/ 	.byte	0x02, 0x4c
        /*0022*/ 	.byte	0x01
	.zero		1


	//----- nvinfo : EIATTR_MERCURY_ISA_VERSION
	.align		4
        /*0024*/ 	.byte	0x03, 0x5f
        /*0026*/ 	.short	0x0101


	//----- nvinfo : EIATTR_COOP_GROUP_MASK_REGIDS
	.align		4
        /*0028*/ 	.byte	0x04, 0x29
        /*002a*/ 	.short	(.L_3075 - .L_3074)


	//   ....[0]....
.L_3074:
        /*002c*/ 	.word	0xffffffff


	//   ....[1]....
        /*0030*/ 	.word	0xffffffff


	//   ....[2]....
        /*0034*/ 	.word	0xffffffff


	//   ....[3]....
        /*0038*/ 	.word	0xffffffff


	//   ....[4]....
        /*003c*/ 	.word	0xffffffff


	//   ....[5]....
        /*0040*/ 	.word	0xffffffff


	//   ....[6]....
        /*0044*/ 	.word	0xffffffff


	//   ....[7]....
        /*0048*/ 	.word	0xffffffff


	//   ....[8]....
        /*004c*/ 	.word	0xffffffff


	//   ....[9]....
        /*0050*/ 	.word	0xffffffff


	//   ....[10]....
        /*0054*/ 	.word	0xffffffff


	//   ....[11]....
        /*0058*/ 	.word	0xffffffff


	//   ....[12]....
        /*005c*/ 	.word	0xffffffff


	//   ....[13]....
        /*0060*/ 	.word	0xffffffff


	//   ....[14]....
        /*0064*/ 	.word	0xffffffff


	//   ....[15]....
        /*0068*/ 	.word	0xffffffff


	//   ....[16]....
        /*006c*/ 	.word	0xffffffff


	//   ....[17]....
        /*0070*/ 	.word	0xffffffff


	//   ....[18]....
        /*0074*/ 	.word	0xffffffff


	//----- nvinfo : EIATTR_COOP_GROUP_INSTR_OFFSETS
	.align		4
.L_3075:
        /*0078*/ 	.byte	0x04, 0x28
        /*007a*/ 	.short	(.L_3077 - .L_3076)


	//   ....[0]....
.L_3076:
        /*007c*/ 	.word	0x00000870


	//   ....[1]....
        /*0080*/ 	.word	0x00000920


	//   ....[2]....
        /*0084*/ 	.word	0x000035f0


	//   ....[3]....
        /*0088*/ 	.word	0x00003d60


	//   ....[4]....
        /*008c*/ 	.word	0x00003d70


	//   ....[5]....
        /*0090*/ 	.word	0x00003da0


	//   ....[6]....
        /*0094*/ 	.word	0x00003dc0


	//   ....[7]....
        /*0098*/ 	.word	0x00003df0


	//   ....[8]....
        /*009c*/ 	.word	0x00003e10


	//   ....[9]....
        /*00a0*/ 	.word	0x00003e40


	//   ....[10]....
        /*00a4*/ 	.word	0x00003e60


	//   ....[11]....
        /*00a8*/ 	.word	0x00003e90


	//   ....[12]....
        /*00ac*/ 	.word	0x00003eb0


	//   ....[13]....
        /*00b0*/ 	.word	0x00003f00


	//   ....[14]....
        /*00b4*/ 	.word	0x00003fd0


	//   ....[15]....
        /*00b8*/ 	.word	0x00003fe0


	//   ....[16]....
        /*00bc*/ 	.word	0x00004790


	//   ....[17]....
        /*00c0*/ 	.word	0x00004a40


	//   ....[18]....
        /*00c4*/ 	.word	0x00005350


	//----- nvinfo : EIATTR_EXIT_INSTR_OFFSETS
	.align		4
.L_3077:
        /*00c8*/ 	.byte	0x04, 0x1c
        /*00ca*/ 	.short	(.L_3079 - .L_3078)


	//   ....[0]....
.L_3078:
        /*00cc*/ 	.word	0x00000400


	//   ....[1]....
        /*00d0*/ 	.word	0x00005400


	//----- nvinfo : EIATTR_MAX_THREADS
	.align		4
.L_3079:
        /*00d4*/ 	.byte	0x04, 0x05
        /*00d6*/ 	.short	(.L_3081 - .L_3080)
.L_3080:
        /*00d8*/ 	.word	0x00000040
        /*00dc*/ 	.word	0x00000001
        /*00e0*/ 	.word	0x00000001


	//----- nvinfo : EIATTR_CRS_STACK_SIZE
	.align		4
.L_3081:
        /*00e4*/ 	.byte	0x04, 0x1e
        /*00e6*/ 	.short	(.L_3083 - .L_3082)
.L_3082:
        /*00e8*/ 	.word	0x00000000


	//----- nvinfo : EIATTR_CBANK_PARAM_SIZE
	.align		4
.L_3083:
        /*00ec*/ 	.byte	0x03, 0x19
        /*00ee*/ 	.short	0x0118


	//----- nvinfo : EIATTR_PARAM_CBANK
	.align		4
        /*00f0*/ 	.byte	0x04, 0x0a
        /*00f2*/ 	.short	(.L_3085 - .L_3084)
	.align		4
.L_3084:
        /*00f4*/ 	.word	index@(.nv.constant0._Z25selective_scan_fwd_kernelI32Selective_Scan_fwd_kernel_traitsILi64ELi16ELi1ELb1ELb1ELb1ELb1EN3c108BFloat16EfEEv13SSMParamsBase)
        /*00f8*/ 	.short	0x0210
        /*00fa*/ 	.short	0x0118


	//----- nvinfo : EIATTR_SW_WAR
	.align		4
.L_3085:
        /*00fc*/ 	.byte	0x04, 0x36
        /*00fe*/ 	.short	(.L_3087 - .L_3086)
.L_3086:
        /*0100*/ 	.word	0x00000008
.L_3087:


//--------------------- .nv.info._Z25selective_scan_fwd_kernelI32Selective_Scan_fwd_kernel_traitsILi32ELi16ELi1ELb0ELb0ELb0ELb0EN3c108BFloat16EfEEv13SSMParamsBase --------------------------
	.section	.nv.info._Z25selective_scan_fwd_kernelI32Selective_Scan_fwd_kernel_traitsILi32ELi16ELi1ELb0ELb0ELb0ELb0EN3c108BFloat16EfEEv13SSMParamsBase,"",@"SHT_CUDA_INFO"
	.sectionflags	@""
	.align	4


	//----- nvinfo : EIATTR_CUDA_API_VERSION
	.align		4
        /*0000*/ 	.byte	0x04, 0x37
        /*0002*/ 	.short	(.L_3089 - .L_3088)
.L_3088:
        /*0004*/ 	.word	0x00000082


	//----- nvinfo : EIATTR_KPARAM_INFO
	.align		4
.L_3089:
        /*0008*/ 	.byte	0x04, 0x17
        /*000a*/ 	.short	(.L_3091 - .L_3090)
.L_3090:
        /*000c*/ 	.word	0x00000000
        /*0010*/ 	.short	0x0000
        /*0012*/ 	.short	0x0000
        /*0014*/ 	.byte	0x00, 0xf0, 0x61, 0x04


	//----- nvinfo : EIATTR_SPARSE_MMA_MASK
	.align		4
.L_3091:
        /*0018*/ 	.byte	0x03, 0x50
        /*001a*/ 	.short	0x0000


	//----- nvinfo : EIATTR_MAXREG_COUNT
	.align		4
        /*001c*/ 	.byte	0x03, 0x1b
        /*001e*/ 	.short	0x00ff


	//----- nvinfo : EIATTR_NUM_BARRIERS
	.align		4
        /*0020*/ 	.byte	0x02, 0x4c
        /*0022*/ 	.byte	0x01
	.zero		1


	//----- nvinfo : EIATTR_MERCURY_ISA_VERSION
	.align		4
        /*0024*/ 	.byte	0x03, 0x5f
        /*0026*/ 	.short	0x0101


	//----- nvinfo : EIATTR_COOP_GROUP_MASK_REGIDS
	.align		4
        /*0028*/ 	.byte	0x04, 0x29
        /*002a*/ 	.short	(.L_3093 - .L_3092)


	//   ....[0]....
.L_3092:
        /*002c*/ 	.word	0xffffffff


	//   ....[1]....
        /*0030*/ 	.word	0xffffffff


	//   ....[2]....
        /*0034*/ 	.word	0xffffffff


	//   ....[3]....
        /*0038*/ 	.word	0xffffffff


	//   ....[4]....
        /*003c*/ 	.word	0xffffffff


	//   ....[5]....
        /*0040*/ 	.word	0xffffffff


	//   ....[6]....
        /*0044*/ 	.word	0xffffffff


	//   ....[7]....
        /*0048*/ 	.word	0xffffffff


	//   ....[8]....
        /*004c*/ 	.word	0xffffffff


	//   ....[9]....
        /*0050*/ 	.word	0xffffffff


	//   ....[10]....
        /*0054*/ 	.word	0xffffffff


	//   ....[11]....
        /*0058*/ 	.word	0xffffffff


	//   ....[12]....
        /*005c*/ 	.word	0xffffffff


	//   ....[13]....
        /*0060*/ 	.word	0xffffffff


	//   ....[14]....
        /*0064*/ 	.word	0xffffffff


	//----- nvinfo : EIATTR_COOP_GROUP_INSTR_OFFSETS
	.align		4
.L_3093:
        /*0068*/ 	.byte	0x04, 0x28
        /*006a*/ 	.short	(.L_3095 - .L_3094)


	//   ....[0]....
.L_3094:
        /*006c*/ 	.word	0x00000f60


	//   ....[1]....
        /*0070*/ 	.word	0x000013c0


	//   ....[2]....
        /*0074*/ 	.word	0x00004780


	//   ....[3]....
        /*0078*/ 	.word	0x00004790


	//   ....[4]....
        /*007c*/ 	.word	0x000047d0


	//   ....[5]....
        /*0080*/ 	.word	0x000047e0


	//   ....[6]....
        /*0084*/ 	.word	0x00004820


	//   ....[7]....
        /*0088*/ 	.word	0x00004830


	//   ....[8]....
        /*008c*/ 	.word	0x00004880


	//   ....[9]....
        /*0090*/ 	.word	0x00004890


	//   ....[10]....
        /*0094*/ 	.word	0x000048f0


	//   ....[11]....
        /*0098*/ 	.word	0x00004900


	//   ....[12]....
        /*009c*/ 	.word	0x000049f0


	//   ....[13]....
        /*00a0*/ 	.word	0x00004a00


	//   ....[14]....
        /*00a4*/ 	.word	0x00005000


	//----- nvinfo : EIATTR_EXIT_INSTR_OFFSETS
	.align		4
.L_3095:
        /*00a8*/ 	.byte	0x04, 0x1c
        /*00aa*/ 	.short	(.L_3097 - .L_3096)


	//   ....[0]....
.L_3096:
        /*00ac*/ 	.word	0x00000150


	//   ....[1]....
        /*00b0*/ 	.word	0x000055e0


	//----- nvinfo : EIATTR_MAX_THREADS
	.align		4
.L_3097:
        /*00b4*/ 	.byte	0x04, 0x05
        /*00b6*/ 	.short	(.L_3099 - .L_3098)
.L_3098:
        /*00b8*/ 	.word	0x00000020
        /*00bc*/ 	.word	0x00000001
        /*00c0*/ 	.word	0x00000001


	//----- nvinfo : EIATTR_CRS_STACK_SIZE
	.align		4
.L_3099:
        /*00c4*/ 	.byte	0x04, 0x1e
        /*00c6*/ 	.short	(.L_3101 - .L_3100)
.L_3100:
        /*00c8*/ 	.word	0x00000000


	//----- nvinfo : EIATTR_CBANK_PARAM_SIZE
	.align		4
.L_3101:
        /*00cc*/ 	.byte	0x03, 0x19
        /*00ce*/ 	.short	0x0118


	//----- nvinfo : EIATTR_PARAM_CBANK
	.align		4
        /*00d0*/ 	.byte	0x04, 0x0a
        /*00d2*/ 	.short	(.L_3103 - .L_3102)
	.align		4
.L_3102:
        /*00d4*/ 	.word	index@(.nv.constant0._Z25selective_scan_fwd_kernelI32Selective_Scan_fwd_kernel_traitsILi32ELi16ELi1ELb0ELb0ELb0ELb0EN3c108BFloat16EfEEv13SSMParamsBase)
        /*00d8*/ 	.short	0x0210
        /*00da*/ 	.short	0x0118


	//----- nvinfo : EIATTR_SW_WAR
	.align		4
.L_3103:
        /*00dc*/ 	.byte	0x04, 0x36
        /*00de*/ 	.short	(.L_3105 - .L_3104)
.L_3104:
        /*00e0*/ 	.word	0x00000008
.L_3105:


//--------------------- .nv.info._Z25selective_scan_fwd_kernelI32Selective_Scan_fwd_kernel_traitsILi32ELi16ELi1ELb0ELb0ELb0ELb1EN3c108BFloat16EfEEv13SSMParamsBase --------------------------
	.section	.nv.info._Z25selective_scan_fwd_kernelI32Selective_Scan_fwd_kernel_traitsILi32ELi16ELi1ELb0ELb0ELb0ELb1EN3c108BFloat16EfEEv13SSMParamsBase,"",@"SHT_CUDA_INFO"
	.sectionflags	@""
	.align	4


	//----- nvinfo : EIATTR_CUDA_API_VERSION
	.align		4
        /*0000*/ 	.byte	0x04, 0x37
        /*0002*/ 	.short	(.L_3107 - .L_3106)
.L_3106:
        /*0004*/ 	.word	0x00000082


	//----- nvinfo : EIATTR_KPARAM_INFO
	.align		4
.L_3107:
        /*0008*/ 	.byte	0x04, 0x17
        /*000a*/ 	.short	(.L_3109 - .L_3108)
.L_3108:
        /*000c*/ 	.word	0x00000000
        /*0010*/ 	.short	0x0000
        /*0012*/ 	.short	0x0000
        /*0014*/ 	.byte	0x00, 0xf0, 0x61, 0x04


	//----- nvinfo : EIATTR_SPARSE_MMA_MASK
	.align		4
.L_3109:
        /*0018*/ 	.byte	0x03, 0x50
        /*001a*/ 	.short	0x0000


	//----- nvinfo : EIATTR_MAXREG_COUNT
	.align		4
        /*001c*/ 	.byte	0x03, 0x1b
        /*001e*/ 	.short	0x00ff


	//----- nvinfo : EIATTR_NUM_BARRIERS
	.align		4
        /*0020*/ 	.byte	0x02, 0x4c
        /*0022*/ 	.byte	0x01
	.zero		1


	//----- nvinfo : EIATTR_MERCURY_ISA_VERSION
	.align		4
        /*0024*/ 	.byte	0x03, 0x5f
        /*0026*/ 	.short	0x0101


	//----- nvinfo : EIATTR_COOP_GROUP_MASK_REGIDS
	.align		4
        /*0028*/ 	.byte	0x04, 0x29
        /*002a*/ 	.short	(.L_3111 - .L_3110)


	//   ....[0]....
.L_3110:
        /*002c*/ 	.word	0xffffffff


	//   ....[1]....
        /*0030*/ 	.word	0xffffffff


	//   ....[2]....
        /*0034*/ 	.word	0xffffffff


	//   ....[3]....
        /*0038*/ 	.word	0xffffffff


	//   ....[4]....
        /*003c*/ 	.word	0xffffffff


	//   ....[5]....
        /*0040*/ 	.word	0xffffffff


	//   ....[6]....
        /*0044*/ 	.word	0xffffffff


	//   ....[7]....
        /*0048*/ 	.word	0xffffffff


	//   ....[8]....
        /*004c*/ 	.word	0xffffffff


	//   ....[9]....
        /*0050*/ 	.word	0xffffffff


	//   ....[10]....
        /*0054*/ 	.word	0xffffffff


	//   ....[11]....
        /*0058*/ 	.word	0xffffffff


	//   ....[12]....
        /*005c*/ 	.word	0xffffffff


	//   ....[13]....
        /*0060*/ 	.word	0xffffffff


	//   ....[14]....
        /*0064*/ 	.word	0xffffffff


	//   ....[15]....
        /*0068*/ 	.word	0xffffffff


	//   ....[16]....
        /*006c*/ 	.word	0xffffffff


	//----- nvinfo : EIATTR_COOP_GROUP_INSTR_OFFSETS
	.align		4
.L_3111:
        /*0070*/ 	.byte	0x04, 0x28
        /*0072*/ 	.short	(.L_3113 - .L_3112)


	//   ....[0]....
.L_3112:
        /*0074*/ 	.word	0x00000f60


	//   ....[1]....
        /*0078*/ 	.word	0x000013c0


	//   ....[2]....
        /*007c*/ 	.word	0x00004780


	//   ....[3]....
        /*0080*/ 	.word	0x00004790


	//   ....[4]....
        /*0084*/ 	.word	0x000047d0


	//   ....[5]....
        /*0088*/ 	.word	0x000047e0


	//   ....[6]....
        /*008c*/ 	.word	0x00004820


	//   ....[7]....
        /*0090*/ 	.word	0x00004830


	//   ....[8]....
        /*0094*/ 	.word	0x00004880


	//   ....[9]....
        /*0098*/ 	.word	0x00004890


	//   ....[10]....
        /*009c*/ 	.word	0x00004900


	//   ....[11]....
        /*00a0*/ 	.word	0x00004910


	//   ....[12]....
        /*00a4*/ 	.word	0x000049f0


	//   ....[13]....
        /*00a8*/ 	.word	0x00004a00


	//   ....[14]....
        /*00ac*/ 	.word	0x00005050


	//   ....[15]....
        /*00b0*/ 	.word	0x00005b60


	//   ....[16]....
        /*00b4*/ 	.word	0x00006590


	//----- nvinfo : EIATTR_EXIT_INSTR_OFFSETS
	.align		4
.L_3113:
        /*00b8*/ 	.byte	0x04, 0x1c
        /*00ba*/ 	.short	(.L_3115 - .L_3114)


	//   ....[0]....
.L_3114:
        /*00bc*/ 	.word	0x00000150


	//   ....[1]....
        /*00c0*/ 	.word	0x00006b30


	//----- nvinfo : EIATTR_MAX_THREADS
	.align		4
.L_3115:
        /*00c4*/ 	.byte	0x04, 0x05
        /*00c6*/ 	.short	(.L_3117 - .L_3116)
.L_3116:
        /*00c8*/ 	.word	0x00000020
        /*00cc*/ 	.word	0x00000001
        /*00d0*/ 	.word	0x00000001


	//----- nvinfo : EIATTR_CRS_STACK_SIZE
	.align		4
.L_3117:
        /*00d4*/ 	.byte	0x04, 0x1e
        /*00d6*/ 	.short	(.L_3119 - .L_3118)
.L_3118:
        /*00d8*/ 	.word	0x00000000


	//----- nvinfo : EIATTR_CBANK_PARAM_SIZE
	.align		4
.L_3119:
        /*00dc*/ 	.byte	0x03, 0x19
        /*00de*/ 	.short	0x0118


	//----- nvinfo : EIATTR_PARAM_CBANK
	.align		4
        /*00e0*/ 	.byte	0x04, 0x0a
        /*00e2*/ 	.short	(.L_3121 - .L_3120)
	.align		4
.L_3120:
        /*00e4*/ 	.word	index@(.nv.constant0._Z25selective_scan_fwd_kernelI32Selective_Scan_fwd_kernel_traitsILi32ELi16ELi1ELb0ELb0ELb0ELb1EN3c108BFloat16EfEEv13SSMParamsBase)
        /*00e8*/ 	.short	0x0210
        /*00ea*/ 	.short	0x0118


	//----- nvinfo : EIATTR_SW_WAR
	.align		4
.L_3121:
        /*00ec*/ 	.byte	0x04, 0x36
        /*00ee*/ 	.short	(.L_3123 - .L_3122)
.L_3122:
        /*00f0*/ 	.word	0x00000008
.L_3123:


//--------------------- .nv.info._Z25selective_scan_fwd_kernelI32Selective_Scan_fwd_kernel_traitsILi32ELi16ELi1ELb0ELb0ELb1ELb0EN3c108BFloat16EfEEv13SSMParamsBase --------------------------
	.section	.nv.info._Z25selective_scan_fwd_kernelI32Selective_Scan_fwd_kernel_traitsILi32ELi16ELi1ELb0ELb0ELb1ELb0EN3c108BFloat16EfEEv13SSMParamsBase,"",@"SHT_CUDA_INFO"
	.sectionflags	@""
	.align	4


	//----- nvinfo : EIATTR_CUDA_API_VERSION
	.align		4
        /*0000*/ 	.byte	0x04, 0x37
        /*0002*/ 	.short	(.L_3125 - .L_3124)
.L_3124:
        /*0004*/ 	.word	0x00000082


	//----- nvinfo : EIATTR_KPARAM_INFO
	.align		4
.L_3125:
        /*0008*/ 	.byte	0x04, 0x17
        /*000a*/ 	.short	(.L_3127 - .L_3126)
.L_3126:
        /*000c*/ 	.word	0x00000000
        /*0010*/ 	.short	0x0000
        /*0012*/ 	.short	0x0000
        /*0014*/ 	.byte	0x00, 0xf0, 0x61, 0x04


	//----- nvinfo : EIATTR_SPARSE_MMA_MASK
	.align		4
.L_3127:
        /*0018*/ 	.byte	0x03, 0x50
        /*001a*/ 	.short	0x0000


	//----- nvinfo : EIATTR_MAXREG_COUNT
	.align		4
        /*001c*/ 	.byte	0x03, 0x1b
        /*001e*/ 	.short	0x00ff


	//----- nvinfo : EIATTR_NUM_BARRIERS
	.align		4
        /*0020*/ 	.byte	0x02, 0x4c
        /*0022*/ 	.byte	0x01
	.zero		1


	//----- nvinfo : EIATTR_MERCURY_ISA_VERSION
	.align		4
        /*0024*/ 	.byte	0x03, 0x5f
        /*0026*/ 	.short	0x0101


	//----- nvinfo : EIATTR_COOP_GROUP_MASK_REGIDS
	.align		4
        /*0028*/ 	.byte	0x04, 0x29
        /*002a*/ 	.short	(.L_3129 - .L_3128)


	//   ....[0]....
.L_3128:
        /*002c*/ 	.word	0xffffffff


	//   ....[1]....
        /*0030*/ 	.word	0xffffffff


	//   ....[2]....
        /*0034*/ 	.word	0xffffffff


	//   ....[3]....
        /*0038*/ 	.word	0xffffffff


	//   ....[4]....
        /*003c*/ 	.word	0xffffffff


	//   ....[5]....
        /*0040*/ 	.word	0xffffffff


	//   ....[6]....
        /*0044*/ 	.word	0xffffffff


	//   ....[7]....
        /*0048*/ 	.word	0xffffffff


	//   ....[8]....
        /*004c*/ 	.word	0xffffffff


	//   ....[9]....
        /*0050*/ 	.word	0xffffffff


	//   ....[10]....
        /*0054*/ 	.word	0xffffffff


	//   ....[11]....
        /*0058*/ 	.word	0xffffffff


	//   ....[12]....
        /*005c*/ 	.word	0xffffffff


	//   ....[13]....
        /*0060*/ 	.word	0xffffffff


	//   ....[14]....
        /*0064*/ 	.word	0xffffffff


	//   ....[15]....
        /*0068*/ 	.word	0xffffffff


	//----- nvinfo : EIATTR_COOP_GROUP_INSTR_OFFSETS
	.align		4
.L_3129:
        /*006c*/ 	.byte	0x04, 0x28
        /*006e*/ 	.short	(.L_3131 - .L_3130)


	//   ....[0]....
.L_3130:
        /*0070*/ 	.word	0x00001030


	//   ....[1]....
        /*0074*/ 	.word	0x00001450


	//   ....[2]....
        /*0078*/ 	.word	0x00004a90


	//   ....[3]....
        /*007c*/ 	.word	0x00004e20


	//   ....[4]....
        /*0080*/ 	.word	0x00004e30


	//   ....[5]....
        /*0084*/ 	.word	0x00004eb0


	//   ....[6]....
        /*0088*/ 	.word	0x00004ec0


	//   ....[7]....
        /*008c*/ 	.word	0x00004f40


	//   ....[8]....
        /*0090*/ 	.word	0x00004f50


	//   ....[9]....
        /*0094*/ 	.word	0x00004f90


	//   ....[10]....
        /*0098*/ 	.word	0x00004fa0


	//   ....[11]....
        /*009c*/ 	.word	0x00004ff0


	//   ....[12]....
        /*00a0*/ 	.word	0x00005000


	//   ....[13]....
        /*00a4*/ 	.word	0x000050f0


	//   ....[14]....
        /*00a8*/ 	.word	0x00005100


	//   ....[15]....
        /*00ac*/ 	.word	0x000058a0


	//----- nvinfo : EIATTR_EXIT_INSTR_OFFSETS
	.align		4
.L_3131:
        /*00b0*/ 	.byte	0x04, 0x1c
        /*00b2*/ 	.short	(.L_3133 - .L_3132)


	//   ....[0]....
.L_3132:
        /*00b4*/ 	.word	0x000002c0


	//   ....[1]....
        /*00b8*/ 	.word	0x00005ea0


	//----- nvinfo : EIATTR_MAX_THREADS
	.align		4
.L_3133:
        /*00bc*/ 	.byte	0x04, 0x05
        /*00be*/ 	.short	(.L_3135 - .L_3134)
.L_3134:
        /*00c0*/ 	.word	0x00000020
        /*00c4*/ 	.word	0x00000001
        /*00c8*/ 	.word	0x00000001


	//----- nvinfo : EIATTR_CRS_STACK_SIZE
	.align		4
.L_3135:
        /*00cc*/ 	.byte	0x04, 0x1e
        /*00ce*/ 	.short	(.L_3137 - .L_3136)
.L_3136:
        /*00d0*/ 	.word	0x00000000


	//----- nvinfo : EIATTR_CBANK_PARAM_SIZE
	.align		4
.L_3137:
        /*00d4*/ 	.byte	0x03, 0x19
        /*00d6*/ 	.short	0x0118


	//----- nvinfo : EIATTR_PARAM_CBANK
	.align		4
        /*00d8*/ 	.byte	0x04, 0x0a
        /*00da*/ 	.short	(.L_3139 - .L_3138)
	.align		4
.L_3138:
        /*00dc*/ 	.word	index@(.nv.constant0._Z25selective_scan_fwd_kernelI32Selective_Scan_fwd_kernel_traitsILi32ELi16ELi1ELb0ELb0ELb1ELb0EN3c108BFloat16EfEEv13SSMParamsBase)
        /*00e0*/ 	.short	0x0210
        /*00e2*/ 	.short	0x0118


	//----- nvinfo : EIATTR_SW_WAR
	.align		4
.L_3139:
        /*00e4*/ 	.byte	0x04, 0x36
        /*00e6*/ 	.short	(.L_3141 - .L_3140)
.L_3140:
        /*00e8*/ 	.word	0x00000008
.L_3141:


//--------------------- .nv.info._Z25selective_scan_fwd_kernelI32Selective_Scan_fwd_kernel_traitsILi32ELi16ELi1ELb0ELb0ELb1ELb1EN3c108BFloat16EfEEv13SSMParamsBase --------------------------
	.section	.nv.info._Z25selective_scan_fwd_kernelI32Selective_Scan_fwd_kernel_traitsILi32ELi16ELi1ELb0ELb0ELb1ELb1EN3c108BFloat16EfEEv13SSMParamsBase,"",@"SHT_CUDA_INFO"
	.sectionflags	@""
	.align	4


	//----- nvinfo : EIATTR_CUDA_API_VERSION
	.align		4
        /*0000*/ 	.byte	0x04, 0x37
        /*0002*/ 	.short	(.L_3143 - .L_3142)
.L_3142:
        /*0004*/ 	.word	0x00000082


	//----- nvinfo : EIATTR_KPARAM_INFO
	.align		4
.L_3143:
        /*0008*/ 	.byte	0x04, 0x17
        /*000a*/ 	.short	(.L_3145 - .L_3144)
.L_3144:
        /*000c*/ 	.word	0x00000000
        /*0010*/ 	.short	0x0000
        /*0012*/ 	.short	0x0000
        /*0014*/ 	.byte	0x00, 0xf0, 0x61, 0x04


	//----- nvinfo : EIATTR_SPARSE_MMA_MASK
	.align		4
.L_3145:
        /*0018*/ 	.byte	0x03, 0x50
        /*001a*/ 	.short	0x0000


	//----- nvinfo : EIATTR_MAXREG_COUNT
	.align		4
        /*001c*/ 	.byte	0x03, 0x1b
        /*001e*/ 	.short	0x00ff


	//----- nvinfo : EIATTR_NUM_BARRIERS
	.align		4
        /*0020*/ 	.byte	0x02, 0x4c
        /*0022*/ 	.byte	0x01
	.zero		1


	//----- nvinfo : EIATTR_MERCURY_ISA_VERSION
	.align		4
        /*0024*/ 	.byte	0x03, 0x5f
        /*0026*/ 	.short	0x0101


	//----- nvinfo : EIATTR_COOP_GROUP_MASK_REGIDS
	.align		4
        /*0028*/ 	.byte	0x04, 0x29
        /*002a*/ 	.short	(.L_3147 - .L_3146)


	//   ....[0]....
.L_3146:
        /*002c*/ 	.word	0xffffffff


	//   ....[1]....
        /*0030*/ 	.word	0xffffffff


	//   ....[2]....
        /*0034*/ 	.word	0xffffffff


	//   ....[3]....
        /*0038*/ 	.word	0xffffffff


	//   ....[4]....
        /*003c*/ 	.word	0xffffffff


	//   ....[5]....
        /*0040*/ 	.word	0xffffffff


	//   ....[6]....
        /*0044*/ 	.word	0xffffffff


	//   ....[7]....
        /*0048*/ 	.word	0xffffffff


	//   ....[8]....
        /*004c*/ 	.word	0xffffffff


	//   ....[9]....
        /*0050*/ 	.word	0xffffffff


	//   ....[10]....
        /*0054*/ 	.word	0xffffffff


	//   ....[11]....
        /*0058*/ 	.word	0xffffffff


	//   ....[12]....
        /*005c*/ 	.word	0xffffffff


	//   ....[13]....
        /*0060*/ 	.word	0xffffffff


	//   ....[14]....
        /*0064*/ 	.word	0xffffffff


	//   ....[15]....
        /*0068*/ 	.word	0xffffffff


	//   ....[16]....
        /*006c*/ 	.word	0xffffffff


	//   ....[17]....
        /*0070*/ 	.word	0xffffffff


	//----- nvinfo : EIATTR_COOP_GROUP_INSTR_OFFSETS
	.align		4
.L_3147:
        /*0074*/ 	.byte	0x04, 0x28
        /*0076*/ 	.short	(.L_3149 - .L_3148)


	//   ....[0]....
.L_3148:
        /*0078*/ 	.word	0x00001030


	//   ....[1]....
        /*007c*/ 	.word	0x00001450


	//   ....[2]....
        /*0080*/ 	.word	0x00004a90


	//   ....[3]....
        /*0084*/ 	.word	0x00004e20


	//   ....[4]....
        /*0088*/ 	.word	0x00004e30


	//   ....[5]....
        /*008c*/ 	.word	0x00004eb0


	//   ....[6]....
        /*0090*/ 	.word	0x00004ec0


	//   ....[7]....
        /*0094*/ 	.word	0x00004f40


	//   ....[8]....
        /*0098*/ 	.word	0x00004f50


	//   ....[9]....
        /*009c*/ 	.word	0x00004f90


	//   ....[10]....
        /*00a0*/ 	.word	0x00004fa0


	//   ....[11]....
        /*00a4*/ 	.word	0x00004ff0


	//   ....[12]....
        /*00a8*/ 	.word	0x00005000


	//   ....[13]....
        /*00ac*/ 	.word	0x000050f0


	//   ....[14]....
        /*00b0*/ 	.word	0x00005100


	//   ....[15]....
        /*00b4*/ 	.word	0x00005920


	//   ....[16]....
        /*00b8*/ 	.word	0x000063f0


	//   ....[17]....
        /*00bc*/ 	.word	0x00006e20


	//----- nvinfo : EIATTR_EXIT_INSTR_OFFSETS
	.align		4
.L_3149:
        /*00c0*/ 	.byte	0x04, 0x1c
        /*00c2*/ 	.short	(.L_3151 - .L_3150)


	//   ....[0]....
.L_3150:
        /*00c4*/ 	.word	0x000002c0


	//   ....[1]....
        /*00c8*/ 	.word	0x000073e0


	//----- nvinfo : EIATTR_MAX_THREADS
	.align		4
.L_3151:
        /*00cc*/ 	.byte	0x04, 0x05
        /*00ce*/ 	.short	(.L_3153 - .L_3152)
.L_3152:
        /*00d0*/ 	.word	0x00000020
        /*00d4*/ 	.word	0x00000001
        /*00d8*/ 	.word	0x00000001


	//----- nvinfo : EIATTR_CRS_STACK_SIZE
	.align		4
.L_3153:
        /*00dc*/ 	.byte	0x04, 0x1e
        /*00de*/ 	.short	(.L_3155 - .L_3154)
.L_3154:
        /*00e0*/ 	.word	0x00000000


	//----- nvinfo : EIATTR_CBANK_PARAM_SIZE
	.align		4
.L_3155:
        /*00e4*/ 	.byte	0x03, 0x19
        /*00e6*/ 	.short	0x0118


	//----- nvinfo : EIATTR_PARAM_CBANK
	.align		4
        /*00e8*/ 	.byte	0x04, 0x0a
        /*00ea*/ 	.short	(.L_3157 - .L_3156)
	.align		4
.L_3156:
        /*00ec*/ 	.word	index@(.nv.constant0._Z25selective_scan_fwd_kernelI32Selective_Scan_fwd_kernel_traitsILi32ELi16ELi1ELb0ELb0ELb1ELb1EN3c108BFloat16EfEEv13SSMParamsBase)
        /*00f0*/ 	.short	0x0210
        /*00f2*/ 	.short	0x0118


	//----- nvinfo : EIATTR_SW_WAR
	.align		4
.L_3157:
        /*00f4*/ 	.byte	0x04, 0x36
        /*00f6*/ 	.short	(.L_3159 - .L_3158)
.L_3158:
        /*00f8*/ 	.word	0x00000008
.L_3159:


//--------------------- .nv.info._Z25selective_scan_fwd_kernelI32Selective_Scan_fwd_kernel_traitsILi32ELi16ELi1ELb0ELb1ELb0ELb0EN3c108BFloat16EfEEv13SSMParamsBase --------------------------
	.section	.nv.info._Z25selective_scan_fwd_kernelI32Selective_Scan_fwd_kernel_traitsILi32ELi16ELi1ELb0ELb1ELb0ELb0EN3c108BFloat16EfEEv13SSMParamsBase,"",@"SHT_CUDA_INFO"
	.sectionflags	@""
	.align	4


	//----- nvinfo : EIATTR_CUDA_API_VERSION
	.align		4
        /*0000*/ 	.byte	0x04, 0x37
        /*0002*/ 	.short	(.L_3161 - .L_3160)
.L_3160:
        /*0004*/ 	.word	0x00000082


	//----- nvinfo : EIATTR_KPARAM_INFO
	.align		4
.L_3161:
        /*0008*/ 	.byte	0x04, 0x17
        /*000a*/ 	.short	(.L_3163 - .L_3162)
.L_3162:
        /*000c*/ 	.word	0x00000000
        /*0010*/ 	.short	0x0000
        /*0012*/ 	.short	0x0000
        /*0014*/ 	.byte	0x00, 0xf0, 0x61, 0x04


	//----- nvinfo : EIATTR_SPARSE_MMA_MASK
	.align		4
.L_3163:
        /*0018*/ 	.byte	0x03, 0x50
        /*001a*/ 	.short	0x0000


	//----- nvinfo : EIATTR_MAXREG_COUNT
	.align		4
        /*001c*/ 	.byte	0x03, 0x1b
        /*001e*/ 	.short	0x00ff


	//----- nvinfo : EIATTR_NUM_BARRIERS
	.align		4
        /*0020*/ 	.byte	0x02, 0x4c
        /*0022*/ 	.byte	0x01
	.zero		1


	//----- nvinfo : EIATTR_MERCURY_ISA_VERSION
	.align		4
        /*0024*/ 	.byte	0x03, 0x5f
        /*0026*/ 	.short	0x0101


	//----- nvinfo : EIATTR_COOP_GROUP_MASK_REGIDS
	.align		4
        /*0028*/ 	.byte	0x04, 0x29
        /*002a*/ 	.short	(.L_3165 - .L_3164)


	//   ....[0]....
.L_3164:
        /*002c*/ 	.word	0xffffffff


	//   ....[1]....
        /*0030*/ 	.word	0xffffffff


	//   ....[2]....
        /*0034*/ 	.word	0xffffffff


	//   ....[3]....
        /*0038*/ 	.word	0xffffffff


	//   ....[4]....
        /*003c*/ 	.word	0xffffffff


	//   ....[5]....
        /*0040*/ 	.word	0xffffffff


	//   ....[6]....
        /*0044*/ 	.word	0xffffffff


	//   ....[7]....
        /*0048*/ 	.word	0xffffffff


	//   ....[8]....
        /*004c*/ 	.word	0xffffffff


	//   ....[9]....
        /*0050*/ 	.word	0xffffffff


	//   ....[10]....
        /*0054*/ 	.word	0xffffffff


	//   ....[11]....
        /*0058*/ 	.word	0xffffffff


	//   ....[12]....
        /*005c*/ 	.word	0xffffffff


	//   ....[13]....
        /*0060*/ 	.word	0xffffffff


	//   ....[14]....
        /*0064*/ 	.word	0xffffffff


	//   ....[15]....
        /*0068*/ 	.word	0xffffffff


	//----- nvinfo : EIATTR_COOP_GROUP_INSTR_OFFSETS
	.align		4
.L_3165:
        /*006c*/ 	.byte	0x04, 0x28
        /*006e*/ 	.short	(.L_3167 - .L_3166)


	//   ....[0]....
.L_3166:
        /*0070*/ 	.word	0x00001180


	//   ....[1]....
        /*0074*/ 	.word	0x000015b0


	//   ....[2]....
        /*0078*/ 	.word	0x000045e0


	//   ....[3]....
        /*007c*/ 	.word	0x00005080


	//   ....[4]....
        /*0080*/ 	.word	0x00005090


	//   ....[5]....
        /*0084*/ 	.word	0x000050d0


	//   ....[6]....
        /*0088*/ 	.word	0x000050e0


	//   ....[7]....
        /*008c*/ 	.word	0x00005120


	//   ....[8]....
        /*0090*/ 	.word	0x00005130


	//   ....[9]....
        /*0094*/ 	.word	0x00005180


	//   ....[10]....
        /*0098*/ 	.word	0x00005190


	//   ....[11]....
        /*009c*/ 	.word	0x000051f0


	//   ....[12]....
        /*00a0*/ 	.word	0x00005200


	//   ....[13]....
        /*00a4*/ 	.word	0x000052f0


	//   ....[14]....
        /*00a8*/ 	.word	0x00005300


	//   ....[15]....
        /*00ac*/ 	.word	0x000058a0


	//----- nvinfo : EIATTR_EXIT_INSTR_OFFSETS
	.align		4
.L_3167:
        /*00b0*/ 	.byte	0x04, 0x1c
        /*00b2*/ 	.short	(.L_3169 - .L_3168)


	//   ....[0]....
.L_3168:
        /*00b4*/ 	.word	0x00000310


	//   ....[1]....
        /*00b8*/ 	.word	0x00005ea0


	//----- nvinfo : EIATTR_MAX_THREADS
	.align		4
.L_3169:
        /*00bc*/ 	.byte	0x04, 0x05
        /*00be*/ 	.short	(.L_3171 - .L_3170)
.L_3170:
        /*00c0*/ 	.word	0x00000020
        /*00c4*/ 	.word	0x00000001
        /*00c8*/ 	.word	0x00000001


	//----- nvinfo : EIATTR_CRS_STACK_SIZE
	.align		4
.L_3171:
        /*00cc*/ 	.byte	0x04, 0x1e
        /*00ce*/ 	.short	(.L_3173 - .L_3172)
.L_3172:
        /*00d0*/ 	.word	0x00000000


	//----- nvinfo : EIATTR_CBANK_PARAM_SIZE
	.align		4
.L_3173:
        /*00d4*/ 	.byte	0x03, 0x19
        /*00d6*/ 	.short	0x0118


	//----- nvinfo : EIATTR_PARAM_CBANK
	.align		4
        /*00d8*/ 	.byte	0x04, 0x0a
        /*00da*/ 	.short	(.L_3175 - .L_3174)
	.align		4
.L_3174:
        /*00dc*/ 	.word	index@(.nv.constant0._Z25selective_scan_fwd_kernelI32Selective_Scan_fwd_kernel_traitsILi32ELi16ELi1ELb0ELb1ELb0ELb0EN3c108BFloat16EfEEv13SSMParamsBase)
        /*00e0*/ 	.short	0x0210
        /*00e2*/ 	.short	0x0118


	//----- nvinfo : EIATTR_SW_WAR
	.align		4
.L_3175:
        /*00e4*/ 	.byte	0x04, 0x36
        /*00e6*/ 	.short	(.L_3177 - .L_3176)
.L_3176:
        /*00e8*/ 	.word	0x00000008
.L_3177:


//--------------------- .nv.info._Z25selective_scan_fwd_kernelI32Selective_Scan_fwd_kernel_traitsILi32ELi16ELi1ELb0ELb1ELb0ELb1EN3c108BFloat16EfEEv13SSMParamsBase --------------------------
	.section	.nv.info._Z25selective_scan_fwd_kernelI32Selective_Scan_fwd_kernel_traitsILi32ELi16ELi1ELb0ELb1ELb0ELb1EN3c108BFloat16EfEEv13SSMParamsBase,"",@"SHT_CUDA_INFO"
	.sectionflags	@""
	.align	4


	//----- nvinfo : EIATTR_CUDA_API_VERSION
	.align		4
        /*0000*/ 	.byte	0x04, 0x37
        /*0002*/ 	.short	(.L_3179 - .L_3178)
.L_3178:
        /*0004*/ 	.word	0x00000082


	//----- nvinfo : EIATTR_KPARAM_INFO
	.align		4
.L_3179:
        /*0008*/ 	.byte	0x04, 0x17
        /*000a*/ 	.short	(.L_3181 - .L_3180)
.L_3180:
        /*000c*/ 	.word	0x00000000
        /*0010*/ 	.short	0x0000
        /*0012*/ 	.short	0x0000
        /*0014*/ 	.byte	0x00, 0xf0, 0x61, 0x04


	//----- nvinfo : EIATTR_SPARSE_MMA_MASK
	.align		4
.L_3181:
        /*0018*/ 	.byte	0x03, 0x50
        /*001a*/ 	.short	0x0000


	//----- nvinfo : EIATTR_MAXREG_COUNT
	.align		4
        /*001c*/ 	.byte	0x03, 0x1b
        /*001e*/ 	.short	0x00ff


	//----- nvinfo : EIATTR_NUM_BARRIERS
	.align		4
        /*0020*/ 	.byte	0x02, 0x4c
        /*0022*/ 	.byte	0x01
	.zero		1


	//----- nvinfo : EIATTR_MERCURY_ISA_VERSION
	.align		4
        /*0024*/ 	.byte	0x03, 0x5f
        /*0026*/ 	.short	0x0101


	//----- nvinfo : EIATTR_COOP_GROUP_MASK_REGIDS
	.align		4
        /*0028*/ 	.byte	0x04, 0x29
        /*002a*/ 	.short	(.L_3183 - .L_3182)


	//   ....[0]....
.L_3182:
        /*002c*/ 	.word	0xffffffff


	//   ....[1]....
        /*0030*/ 	.word	0xffffffff


	//   ....[2]....
        /*0034*/ 	.word	0xffffffff


	//   ....[3]....
        /*0038*/ 	.word	0xffffffff


	//   ....[4]....
        /*003c*/ 	.word	0xffffffff


	//   ....[5]....
        /*0040*/ 	.word	0xffffffff


	//   ....[6]....
        /*0044*/ 	.word	0xffffffff


	//   ....[7]....
        /*0048*/ 	.word	0xffffffff


	//   ....[8]....
        /*004c*/ 	.word	0xffffffff


	//   ....[9]....
        /*0050*/ 	.word	0xffffffff


	//   ....[10]....
        /*0054*/ 	.word	0xffffffff


	//   ....[11]....
        /*0058*/ 	.word	0xffffffff


	//   ....[12]....
        /*005c*/ 	.word	0xffffffff


	//   ....[13]....
        /*0060*/ 	.word	0xffffffff


	//   ....[14]....
        /*0064*/ 	.word	0xffffffff


	//   ....[15]....
        /*0068*/ 	.word	0xffffffff


	//   ....[16]....
        /*006c*/ 	.word	0xffffffff


	//   ....[17]....
        /*0070*/ 	.word	0xffffffff


	//----- nvinfo : EIATTR_COOP_GROUP_INSTR_OFFSETS
	.align		4
.L_3183:
        /*0074*/ 	.byte	0x04, 0x28
        /*0076*/ 	.short	(.L_3185 - .L_3184)


	//   ....[0]....
.L_3184:
        /*0078*/ 	.word	0x00001180


	//   ....[1]....
        /*007c*/ 	.word	0x000015b0


	//   ....[2]....
        /*0080*/ 	.word	0x000045f0


	//   ....[3]....
        /*0084*/ 	.word	0x00005080


	//   ....[4]....
        /*0088*/ 	.word	0x00005090


	//   ....[5]....
        /*008c*/ 	.word	0x000050d0


	//   ....[6]....
        /*0090*/ 	.word	0x000050e0


	//   ....[7]....
        /*0094*/ 	.word	0x00005120


	//   ....[8]....
        /*0098*/ 	.word	0x00005130


	//   ....[9]....
        /*009c*/ 	.word	0x00005180


	//   ....[10]....
        /*00a0*/ 	.word	0x00005190


	//   ....[11]....
        /*00a4*/ 	.word	0x000051f0


	//   ....[12]....
        /*00a8*/ 	.word	0x00005200


	//   ....[13]....
        /*00ac*/ 	.word	0x000052f0


	//   ....[14]....
        /*00b0*/ 	.word	0x00005300


	//   ....[15]....
        /*00b4*/ 	.word	0x00005920


	//   ....[16]....
        /*00b8*/ 	.word	0x000063f0


	//   ....[17]....
        /*00bc*/ 	.word	0x00006e20


	//----- nvinfo : EIATTR_EXIT_INSTR_OFFSETS
	.align		4
.L_3185:
        /*00c0*/ 	.byte	0x04, 0x1c
        /*00c2*/ 	.short	(.L_3187 - .L_3186)


	//   ....[0]....
.L_3186:
        /*00c4*/ 	.word	0x00000310


	//   ....[1]....
        /*00c8*/ 	.word	0x000073e0


	//----- nvinfo : EIATTR_MAX_THREADS
	.align		4
.L_3187:
        /*00cc*/ 	.byte	0x04, 0x05
        /*00ce*/ 	.short	(.L_3189 - .L_3188)
.L_3188:
        /*00d0*/ 	.word	0x00000020
        /*00d4*/ 	.word	0x00000001
        /*00d8*/ 	.word	0x00000001


	//----- nvinfo : EIATTR_CRS_STACK_SIZE
	.align		4
.L_3189:
        /*00dc*/ 	.byte	0x04, 0x1e
        /*00de*/ 	.short	(.L_3191 - .L_3190)
.L_3190:
        /*00e0*/ 	.word	0x00000000


	//----- nvinfo : EIATTR_CBANK_PARAM_SIZE
	.align		4
.L_3191:
        /*00e4*/ 	.byte	0x03, 0x19
        /*00e6*/ 	.short	0x0118


	//----- nvinfo : EIATTR_PARAM_CBANK
	.align		4
        /*00e8*/ 	.byte	0x04, 0x0a
        /*00ea*/ 	.short	(.L_3193 - .L_3192)
	.align		4
.L_3192:
        /*00ec*/ 	.word	index@(.nv.constant0._Z25selective_scan_fwd_kernelI32Selective_Scan_fwd_kernel_traitsILi32ELi16ELi1ELb0ELb1ELb0ELb1EN3c108BFloat16EfEEv13SSMParamsBase)
        /*00f0*/ 	.short	0x0210
        /*00f2*/ 	.short	0x0118


	//----- nvinfo : EIATTR_SW_WAR
	.align		4
.L_3193:
        /*00f4*/ 	.byte	0x04, 0x36
        /*00f6*/ 	.short	(.L_3195 - .L_3194)
.L_3194:
        /*00f8*/ 	.word	0x00000008
.L_3195:


//--------------------- .nv.info._Z25selective_scan_fwd_kernelI32Selective_Scan_fwd_kernel_traitsILi32ELi16ELi1ELb0ELb1ELb1ELb0EN3c108BFloat16EfEEv13SSMParamsBase --------------------------
	.section	.nv.info._Z25selective_scan_fwd_kernelI32Selective_Scan_fwd_kernel_traitsILi32ELi16ELi1ELb0ELb1ELb1ELb0EN3c108BFloat16EfEEv13SSMParamsBase,"",@"SHT_CUDA_INFO"
	.sectionflags	@""
	.align	4


	//----- nvinfo : EIATTR_CUDA_API_VERSION
	.align		4
        /*0000*/ 	.byte	0x04, 0x37
        /*0002*/ 	.short	(.L_3197 - .L_3196)
.L_3196:
        /*0004*/ 	.word	0x00000082


	//----- nvinfo : EIATTR_KPARAM_INFO
	.align		4
.L_3197:
        /*0008*/ 	.byte	0x04, 0x17
        /*000a*/ 	.short	(.L_3199 - .L_3198)
.L_3198:
        /*000c*/ 	.word	0x00000000
        /*0010*/ 	.short	0x0000
        /*0012*/ 	.short	0x0000
        /*0014*/ 	.byte	0x00, 0xf0, 0x61, 0x04


	//----- nvinfo : EIATTR_SPARSE_MMA_MASK
	.align		4
.L_3199:
        /*0018*/ 	.byte	0x03, 0x50
        /*001a*/ 	.short	0x0000


	//----- nvinfo : EIATTR_MAXREG_COUNT
	.align		4
        /*001c*/ 	.byte	0x03, 0x1b
        /*001e*/ 	.short	0x00ff


	//----- nvinfo : EIATTR_NUM_BARRIERS
	.align		4
        /*0020*/ 	.byte	0x02, 0x4c
        /*0022*/ 	.byte	0x01
	.zero		1


	//----- nvinfo : EIATTR_MERCURY_ISA_VERSION
	.align		4
        /*0024*/ 	.byte	0x03, 0x5f
        /*0026*/ 	.short	0x0101


	//----- nvinfo : EIATTR_COOP_GROUP_MASK_REGIDS
	.align		4
        /*0028*/ 	.byte	0x04, 0x29
        /*002a*/ 	.short	(.L_3201 - .L_3200)


	//   ....[0]....
.L_3200:
        /*002c*/ 	.word	0xffffffff


	//   ....[1]....
        /*0030*/ 	.word	0xffffffff


	//   ....[2]....
        /*0034*/ 	.word	0xffffffff


	//   ....[3]....
        /*0038*/ 	.word	0xffffffff


	//   ....[4]....
        /*003c*/ 	.word	0xffffffff


	//   ....[5]....
        /*0040*/ 	.word	0xffffffff


	//   ....[6]....
        /*0044*/ 	.word	0xffffffff


	//   ....[7]....
        /*0048*/ 	.word	0xffffffff


	//   ....[8]....
        /*004c*/ 	.word	0xffffffff


	//   ....[9]....
        /*0050*/ 	.word	0xffffffff


	//   ....[10]....
        /*0054*/ 	.word	0xffffffff


	//   ....[11]....
        /*0058*/ 	.word	0xffffffff


	//   ....[12]....
        /*005c*/ 	.word	0xffffffff


	//   ....[13]....
        /*0060*/ 	.word	0xffffffff


	//   ....[14]....
        /*0064*/ 	.word	0xffffffff


	//   ....[15]....
        /*0068*/ 	.word	0xffffffff


	//   ....[16]....
        /*006c*/ 	.word	0xffffffff


	//----- nvinfo : EIATTR_COOP_GROUP_INSTR_OFFSETS
	.align		4
.L_3201:
        /*0070*/ 	.byte	0x04, 0x28
        /*0072*/ 	.short	(.L_3203 - .L_3202)


	//   ....[0]....
.L_3202:
        /*0074*/ 	.word	0x000010b0


	//   ....[1]....
        /*0078*/ 	.word	0x00001500


	//   ....[2]....
        /*007c*/ 	.word	0x00004600


	//   ....[3]....
        /*0080*/ 	.word	0x000053d0


	//   ....[4]....
        /*0084*/ 	.word	0x000053e0


	//   ....[5]....
        /*0088*/ 	.word	0x00005450


	//   ....[6]....
        /*008c*/ 	.word	0x00005460


	//   ....[7]....
        /*0090*/ 	.word	0x00005550


	//   ....[8]....
        /*0094*/ 	.word	0x00005570


	//   ....[9]....
        /*0098*/ 	.word	0x00005600


	//   ....[10]....
        /*009c*/ 	.word	0x00005610


	//   ....[11]....
        /*00a0*/ 	.word	0x000058e0


	//   ....[12]....
        /*00a4*/ 	.word	0x00005910


	//   ....[13]....
        /*00a8*/ 	.word	0x000059a0


	//   ....[14]....
        /*00ac*/ 	.word	0x00005b90


	//   ....[15]....
        /*00b0*/ 	.word	0x00005ba0


	//   ....[16]....
        /*00b4*/ 	.word	0x000062c0


	//----- nvinfo : EIATTR_EXIT_INSTR_OFFSETS
	.align		4
.L_3203:
        /*00b8*/ 	.byte	0x04, 0x1c
        /*00ba*/ 	.short	(.L_3205 - .L_3204)


	//   ....[0]....
.L_3204:
        /*00bc*/ 	.word	0x00000330


	//   ....[1]....
        /*00c0*/ 	.word	0x000068e0


	//----- nvinfo : EIATTR_MAX_THREADS
	.align		4
.L_3205:
        /*00c4*/ 	.byte	0x04, 0x05
        /*00c6*/ 	.short	(.L_3207 - .L_3206)
.L_3206:
        /*00c8*/ 	.word	0x00000020
        /*00cc*/ 	.word	0x00000001
        /*00d0*/ 	.word	0x00000001


	//----- nvinfo : EIATTR_CRS_STACK_SIZE
	.align		4
.L_3207:
        /*00d4*/ 	.byte	0x04, 0x1e
        /*00d6*/ 	.short	(.L_3209 - .L_3208)
.L_3208:
        /*00d8*/ 	.word	0x00000000


	//----- nvinfo : EIATTR_CBANK_PARAM_SIZE
	.align		4
.L_3209:
        /*00dc*/ 	.byte	0x03, 0x19
        /*00de*/ 	.short	0x0118


	//----- nvinfo : EIATTR_PARAM_CBANK
	.align		4
        /*00e0*/ 	.byte	0x04, 0x0a
        /*00e2*/ 	.short	(.L_3211 - .L_3210)
	.align		4
.L_3210:
        /*00e4*/ 	.word	index@(.nv.constant0._Z25selective_scan_fwd_kernelI32Selective_Scan_fwd_kernel_traitsILi32ELi16ELi1ELb0ELb1ELb1ELb0EN3c108BFloat16EfEEv13SSMParamsBase)
        /*00e8*/ 	.short	0x0210
        /*00ea*/ 	.short	0x0118


	//----- nvinfo : EIATTR_SW_WAR
	.align		4
.L_3211:
        /*00ec*/ 	.byte	0x04, 0x36
        /*00ee*/ 	.short	(.L_3213 - .L_3212)
.L_3212:
        /*00f0*/ 	.word	0x00000008
.L_3213:


//--------------------- .nv.info._Z25selective_scan_fwd_kernelI32Selective_Scan_fwd_kernel_traitsILi32ELi16ELi1ELb0ELb1ELb1ELb1EN3c108BFloat16EfEEv13SSMParamsBase --------------------------
	.section	.nv.info._Z25selective_scan_fwd_kernelI32Selective_Scan_fwd_kernel_traitsILi32ELi16ELi1ELb0ELb1ELb1ELb1EN3c108BFloat16EfEEv13SSMParamsBase,"",@"SHT_CUDA_INFO"
	.sectionflags	@""
	.align	4


	//----- nvinfo : EIATTR_CUDA_API_VERSION
	.align		4
        /*0000*/ 	.byte	0x04, 0x37
        /*0002*/ 	.short	(.L_3215 - .L_3214)
.L_3214:
        /*0004*/ 	.word	0x00000082


	//----- nvinfo : EIATTR_KPARAM_INFO
	.align		4
.L_3215:
        /*0008*/ 	.byte	0x04, 0x17
        /*000a*/ 	.short	(.L_3217 - .L_3216)
.L_3216:
        /*000c*/ 	.word	0x00000000
        /*0010*/ 	.short	0x0000
        /*0012*/ 	.short	0x0000
        /*0014*/ 	.byte	0x00, 0xf0, 0x61, 0x04


	//----- nvinfo : EIATTR_SPARSE_MMA_MASK
	.align		4
.L_3217:
        /*0018*/ 	.byte	0x03, 0x50
        /*001a*/ 	.short	0x0000


	//----- nvinfo : EIATTR_MAXREG_COUNT
	.align		4
        /*001c*/ 	.byte	0x03, 0x1b
        /*001e*/ 	.short	0x00ff


	//----- nvinfo : EIATTR_NUM_BARRIERS
	.align		4
        /*0020*/ 	.byte	0x02, 0x4c
        /*0022*/ 	.byte	0x01
	.zero		1


	//----- nvinfo : EIATTR_MERCURY_ISA_VERSION
	.align		4
        /*0024*/ 	.byte	0x03, 0x5f
        /*0026*/ 	.short	0x0101


	//----- nvinfo : EIATTR_COOP_GROUP_MASK_REGIDS
	.align		4
        /*0028*/ 	.byte	0x04, 0x29
        /*002a*/ 	.short	(.L_3219 - .L_3218)


	//   ....[0]....
.L_3218:
        /*002c*/ 	.word	0xffffffff


	//   ....[1]....
        /*0030*/ 	.word	0xffffffff


	//   ....[2]....
        /*0034*/ 	.word	0xffffffff


	//   ....[3]....
        /*0038*/ 	.word	0xffffffff


	//   ....[4]....
        /*003c*/ 	.word	0xffffffff


	//   ....[5]....
        /*0040*/ 	.word	0xffffffff


	//   ....[6]....
        /*0044*/ 	.word	0xffffffff


	//   ....[7]....
        /*0048*/ 	.word	0xffffffff


	//   ....[8]....
        /*004c*/ 	.word	0xffffffff


	//   ....[9]....
        /*0050*/ 	.word	0xffffffff


	//   ....[10]....
        /*0054*/ 	.word	0xffffffff


	//   ....[11]....
        /*0058*/ 	.word	0xffffffff


	//   ....[12]....
        /*005c*/ 	.word	0xffffffff


	//   ....[13]....
        /*0060*/ 	.word	0xffffffff


	//   ....[14]....
        /*0064*/ 	.word	0xffffffff


	//   ....[15]....
        /*0068*/ 	.word	0xffffffff


	//   ....[16]....
        /*006c*/ 	.word	0xffffffff


	//   ....[17]....
        /*0070*/ 	.word	0xffffffff


	//   ....[18]....
        /*0074*/ 	.word	0xffffffff


	//----- nvinfo : EIATTR_COOP_GROUP_INSTR_OFFSETS
	.align		4
.L_3219:
        /*0078*/ 	.byte	0x04, 0x28
        /*007a*/ 	.short	(.L_3221 - .L_3220)


	//   ....[0]....
.L_3220:
        /*007c*/ 	.word	0x000010c0


	//   ....[1]....
        /*0080*/ 	.word	0x00001510


	//   ....[2]....
        /*0084*/ 	.word	0x00004640


	//   ....[3]....
        /*0088*/ 	.word	0x00005410


	//   ....[4]....
        /*008c*/ 	.word	0x00005420


	//   ....[5]....
        /*0090*/ 	.word	0x00005490


	//   ....[6]....
        /*0094*/ 	.word	0x000054a0


	//   ....[7]....
        /*0098*/ 	.word	0x00005590


	//   ....[8]....
        /*009c*/ 	.word	0x000055b0


	//   ....[9]....
        /*00a0*/ 	.word	0x00005640


	//   ....[10]....
        /*00a4*/ 	.word	0x00005650


	//   ....[11]....
        /*00a8*/ 	.word	0x00005930


	//   ....[12]....
        /*00ac*/ 	.word	0x00005960


	//   ....[13]....
        /*00b0*/ 	.word	0x000059e0


	//   ....[14]....
        /*00b4*/ 	.word	0x00005bd0


	//   ....[15]....
        /*00b8*/ 	.word	0x00005be0


	//   ....[16]....
        /*00bc*/ 	.word	0x000063a0


	//   ....[17]....
        /*00c0*/ 	.word	0x00006e90


	//   ....[18]....
        /*00c4*/ 	.word	0x000078b0


	//----- nvinfo : EIATTR_EXIT_INSTR_OFFSETS
	.align		4
.L_3221:
        /*00c8*/ 	.byte	0x04, 0x1c
        /*00ca*/ 	.short	(.L_3223 - .L_3222)


	//   ....[0]....
.L_3222:
        /*00cc*/ 	.word	0x00000330


	//   ....[1]....
        /*00d0*/ 	.word	0x00007e90


	//----- nvinfo : EIATTR_MAX_THREADS
	.align		4
.L_3223:
        /*00d4*/ 	.byte	0x04, 0x05
        /*00d6*/ 	.short	(.L_3225 - .L_3224)
.L_3224:
        /*00d8*/ 	.word	0x00000020
        /*00dc*/ 	.word	0x00000001
        /*00e0*/ 	.word	0x00000001


	//----- nvinfo : EIATTR_CRS_STACK_SIZE
	.align		4
.L_3225:
        /*00e4*/ 	.byte	0x04, 0x1e
        /*00e6*/ 	.short	(.L_3227 - .L_3226)
.L_3226:
        /*00e8*/ 	.word	0x00000000


	//----- nvinfo : EIATTR_CBANK_PARAM_SIZE
	.align		4
.L_3227:
        /*00ec*/ 	.byte	0x03, 0x19
        /*00ee*/ 	.short	0x0118


	//----- nvinfo : EIATTR_PARAM_CBANK
	.align		4
        /*00f0*/ 	.byte	0x04, 0x0a
        /*00f2*/ 	.short	(.L_3229 - .L_3228)
	.align		4
.L_3228:
        /*00f4*/ 	.word	index@(.nv.constant0._Z25selective_scan_fwd_kernelI32Selective_Scan_fwd_kernel_traitsILi32ELi16ELi1ELb0ELb1ELb1ELb1EN3c108BFloat16EfEEv13SSMParamsBase)
        /*00f8*/ 	.short	0x0210
        /*00fa*/ 	.short	0x0118


	//----- nvinfo : EIATTR_SW_WAR
	.align		4
.L_3229:
        /*00fc*/ 	.byte	0x04, 0x36
        /*00fe*/ 	.short	(.L_3231 - .L_3230)
.L_3230:
        /*0100*/ 	.word	0x00000008
.L_3231:


//--------------------- .nv.info._Z25selective_scan_fwd_kernelI32Selective_Scan_fwd_kernel_traitsILi32ELi16ELi1ELb1ELb0ELb0ELb0EN3c108BFloat16EfEEv13SSMParamsBase --------------------------
	.section	.nv.info._Z25selective_scan_fwd_kernelI32Selective_Scan_fwd_kernel_traitsILi32ELi16ELi1ELb1ELb0ELb0ELb0EN3c108BFloat16EfEEv13SSMParamsBase,"",@"SHT_CUDA_INFO"
	.sectionflags	@""
	.align	4


	//----- nvinfo : EIATTR_CUDA_API_VERSION
	.align		4
        /*0000*/ 	.byte	0x04, 0x37
        /*0002*/ 	.short	(.L_3233 - .L_3232)
.L_3232:
        /*0004*/ 	.word	0x00000082


	//----- nvinfo : EIATTR_KPARAM_INFO
	.align		4
.L_3233:
        /*0008*/ 	.byte	0x04, 0x17
        /*000a*/ 	.short	(.L_3235 - .L_3234)
.L_3234:
        /*000c*/ 	.word	0x00000000
        /*0010*/ 	.short	0x0000
        /*0012*/ 	.short	0x0000
        /*0014*/ 	.byte	0x00, 0xf0, 0x61, 0x04


	//----- nvinfo : EIATTR_SPARSE_MMA_MASK
	.align		4
.L_3235:
        /*0018*/ 	.byte	0x03, 0x50
        /*001a*/ 	.short	0x0000


	//----- nvinfo : EIATTR_MAXREG_COUNT
	.align		4
        /*001c*/ 	.byte	0x03, 0x1b
        /*001e*/ 	.short	0x00ff


	//----- nvinfo : EIATTR_NUM_BARRIERS
	.align		4
        /*0020*/ 	.byte	0x02, 0x4c
        /*0022*/ 	.byte	0x01
	.zero		1


	//----- nvinfo : EIATTR_MERCURY_ISA_VERSION
	.align		4
        /*0024*/ 	.byte	0x03, 0x5f
        /*0026*/ 	.short	0x0101


	//----- nvinfo : EIATTR_COOP_GROUP_MASK_REGIDS
	.align		4
        /*0028*/ 	.byte	0x04, 0x29
        /*002a*/ 	.short	(.L_3237 - .L_3236)


	//   ....[0]....
.L_3236:
        /*002c*/ 	.word	0xffffffff


	//   ....[1]....
        /*0030*/ 	.word	0xffffffff


	//   ....[2]....
        /*0034*/ 	.word	0xffffffff


	//   ....[3]....
        /*0038*/ 	.word	0xffffffff


	//   ....[4]....
        /*003c*/ 	.word	0xffffffff


	//   ....[5]....
        /*0040*/ 	.word	0xffffffff


	//   ....[6]....
        /*0044*/ 	.word	0xffffffff


	//   ....[7]....
        /*0048*/ 	.word	0xffffffff


	//   ....[8]....
        /*004c*/ 	.word	0xffffffff


	//   ....[9]....
        /*0050*/ 	.word	0xffffffff


	//   ....[10]....
        /*0054*/ 	.word	0xffffffff


	//   ....[11]....
        /*0058*/ 	.word	0xffffffff


	//   ....[12]....
        /*005c*/ 	.word	0xffffffff


	//   ....[13]....
        /*0060*/ 	.word	0xffffffff


	//   ....[14]....
        /*0064*/ 	.word	0xffffffff


	//----- nvinfo : EIATTR_COOP_GROUP_INSTR_OFFSETS
	.align		4
.L_3237:
        /*0068*/ 	.byte	0x04, 0x28
        /*006a*/ 	.short	(.L_3239 - .L_3238)


	//   ....[0]....
.L_3238:
        /*006c*/ 	.word	0x00000470


	//   ....[1]....
        /*0070*/ 	.word	0x00000530


	//   ....[2]....
        /*0074*/ 	.word	0x00003710


	//   ....[3]....
        /*0078*/ 	.word	0x00003720


	//   ....[4]....
        /*007c*/ 	.word	0x00003750


	//   ....[5]....
        /*0080*/ 	.word	0x00003760


	//   ....[6]....
        /*0084*/ 	.word	0x000037a0


	//   ....[7]....
        /*0088*/ 	.word	0x000037b0


	//   ....[8]....
        /*008c*/ 	.word	0x000037f0


	//   ....[9]....
        /*0090*/ 	.word	0x00003800


	//   ....[10]....
        /*0094*/ 	.word	0x00003870


	//   ....[11]....
        /*0098*/ 	.word	0x00003880


	//   ....[12]....
        /*009c*/ 	.word	0x00003920


	//   ....[13]....
        /*00a0*/ 	.word	0x00003940


	//   ....[14]....
        /*00a4*/ 	.word	0x00003e70


	//----- nvinfo : EIATTR_EXIT_INSTR_OFFSETS
	.align		4
.L_3239:
        /*00a8*/ 	.byte	0x04, 0x1c
        /*00aa*/ 	.short	(.L_3241 - .L_3240)


	//   ....[0]....
.L_3240:
        /*00ac*/ 	.word	0x00000180


	//   ....[1]....
        /*00b0*/ 	.word	0x00003f60


	//----- nvinfo : EIATTR_MAX_THREADS
	.align		4
.L_3241:
        /*00b4*/ 	.byte	0x04, 0x05
        /*00b6*/ 	.short	(.L_3243 - .L_3242)
.L_3242:
        /*00b8*/ 	.word	0x00000020
        /*00bc*/ 	.word	0x00000001
        /*00c0*/ 	.word	0x00000001


	//----- nvinfo : EIATTR_CRS_STACK_SIZE
	.align		4
.L_3243:
        /*00c4*/ 	.byte	0x04, 0x1e
        /*00c6*/ 	.short	(.L_3245 - .L_3244)
.L_3244:
        /*00c8*/ 	.word	0x00000000


	//----- nvinfo : EIATTR_CBANK_PARAM_SIZE
	.align		4
.L_3245:
        /*00cc*/ 	.byte	0x03, 0x19
        /*00ce*/ 	.short	0x0118


	//----- nvinfo : EIATTR_PARAM_CBANK
	.align		4
        /*00d0*/ 	.byte	0x04, 0x0a
        /*00d2*/ 	.short	(.L_3247 - .L_3246)
	.align		4
.L_3246:
        /*00d4*/ 	.word	index@(.nv.constant0._Z25selective_scan_fwd_kernelI32Selective_Scan_fwd_kernel_traitsILi32ELi16ELi1ELb1ELb0ELb0ELb0EN3c108BFloat16EfEEv13SSMParamsBase)
        /*00d8*/ 	.short	0x0210
        /*00da*/ 	.short	0x0118


	//----- nvinfo : EIATTR_SW_WAR
	.align		4
.L_3247:
        /*00dc*/ 	.byte	0x04, 0x36
        /*00de*/ 	.short	(.L_3249 - .L_3248)
.L_3248:
        /*00e0*/ 	.word	0x00000008
.L_3249:


//--------------------- .nv.info._Z25selective_scan_fwd_kernelI32Selective_Scan_fwd_kernel_traitsILi32ELi16ELi1ELb1ELb0ELb0ELb1EN3c108BFloat16EfEEv13SSMParamsBase --------------------------
	.section	.nv.info._Z25selective_scan_fwd_kernelI32Selective_Scan_fwd_kernel_traitsILi32ELi16ELi1ELb1ELb0ELb0ELb1EN3c108BFloat16EfEEv13SSMParamsBase,"",@"SHT_CUDA_INFO"
	.sectionflags	@""
	.align	4


	//----- nvinfo : EIATTR_CUDA_API_VERSION
	.align		4
        /*0000*/ 	.byte	0x04, 0x37
        /*0002*/ 	.short	(.L_3251 - .L_3250)
.L_3250:
        /*0004*/ 	.word	0x00000082


	//----- nvinfo : EIATTR_KPARAM_INFO
	.align		4
.L_3251:
        /*0008*/ 	.byte	0x04, 0x17
        /*000a*/ 	.short	(.L_3253 - .L_3252)
.L_3252:
        /*000c*/ 	.word	0x00000000
        /*0010*/ 	.short	0x0000
        /*0012*/ 	.short	0x0000
        /*0014*/ 	.byte	0x00, 0xf0, 0x61, 0x04


	//----- nvinfo : EIATTR_SPARSE_MMA_MASK
	.align		4
.L_3253:
        /*0018*/ 	.byte	0x03, 0x50
        /*001a*/ 	.short	0x0000


	//----- nvinfo : EIATTR_MAXREG_COUNT
	.align		4
        /*001c*/ 	.byte	0x03, 0x1b
        /*001e*/ 	.short	0x00ff


	//----- nvinfo : EIATTR_NUM_BARRIERS
	.align		4
        /*0020*/ 	.byte	0x02, 0x4c
        /*0022*/ 	.byte	0x01
	.zero		1


	//----- nvinfo : EIATTR_MERCURY_ISA_VERSION
	.align		4
        /*0024*/ 	.byte	0x03, 0x5f
        /*0026*/ 	.short	0x0101


	//----- nvinfo : EIATTR_COOP_GROUP_MASK_REGIDS
	.align		4
        /*0028*/ 	.byte	0x04, 0x29
        /*002a*/ 	.short	(.L_3255 - .L_3254)


	//   ....[0]....
.L_3254:
        /*002c*/ 	.word	0xffffffff


	//   ....[1]....
        /*0030*/ 	.word	0xffffffff


	//   ....[2]....
        /*0034*/ 	.word	0xffffffff


	//   ....[3]....
        /*0038*/ 	.word	0xffffffff


	//   ....[4]....
        /*003c*/ 	.word	0xffffffff


	//   ....[5]....
        /*0040*/ 	.word	0xffffffff


	//   ....[6]....
        /*0044*/ 	.word	0xffffffff


	//   ....[7]....
        /*0048*/ 	.word	0xffffffff


	//   ....[8]....
        /*004c*/ 	.word	0xffffffff


	//   ....[9]....
        /*0050*/ 	.word	0xffffffff


	//   ....[10]....
        /*0054*/ 	.word	0xffffffff


	//   ....[11]....
        /*0058*/ 	.word	0xffffffff


	//   ....[12]....
        /*005c*/ 	.word	0xffffffff


	//   ....[13]....
        /*0060*/ 	.word	0xffffffff


	//   ....[14]....
        /*0064*/ 	.word	0xffffffff


	//   ....[15]....
        /*0068*/ 	.word	0xffffffff


	//   ....[16]....
        /*006c*/ 	.word	0xffffffff


	//----- nvinfo : EIATTR_COOP_GROUP_INSTR_OFFSETS
	.align		4
.L_3255:
        /*0070*/ 	.byte	0x04, 0x28
        /*0072*/ 	.short	(.L_3257 - .L_3256)


	//   ....[0]....
.L_3256:
        /*0074*/ 	.word	0x000004a0


	//   ....[1]....
        /*0078*/ 	.word	0x00000570


	//   ....[2]....
        /*007c*/ 	.word	0x00003750


	//   ....[3]....
        /*0080*/ 	.word	0x00003760


	//   ....[4]....
        /*0084*/ 	.word	0x00003790


	//   ....[5]....
        /*0088*/ 	.word	0x000037a0


	//   ....[6]....
        /*008c*/ 	.word	0x000037e0


	//   ....[7]....
        /*0090*/ 	.word	0x000037f0


	//   ....[8]....
        /*0094*/ 	.word	0x00003830


	//   ....[9]....
        /*0098*/ 	.word	0x00003840


	//   ....[10]....
        /*009c*/ 	.word	0x000038b0


	//   ....[11]....
        /*00a0*/ 	.word	0x000038c0


	//   ....[12]....
        /*00a4*/ 	.word	0x00003960


	//   ....[13]....
        /*00a8*/ 	.word	0x00003980


	//   ....[14]....
        /*00ac*/ 	.word	0x00003e90


	//   ....[15]....
        /*00b0*/ 	.word	0x000040f0


	//   ....[16]....
        /*00b4*/ 	.word	0x00004990


	//----- nvinfo : EIATTR_EXIT_INSTR_OFFSETS
	.align		4
.L_3257:
        /*00b8*/ 	.byte	0x04, 0x1c
        /*00ba*/ 	.short	(.L_3259 - .L_3258)


	//   ....[0]....
.L_3258:
        /*00bc*/ 	.word	0x00000180


	//   ....[1]....
        /*00c0*/ 	.word	0x00004a60


	//----- nvinfo : EIATTR_MAX_THREADS
	.align		4
.L_3259:
        /*00c4*/ 	.byte	0x04, 0x05
        /*00c6*/ 	.short	(.L_3261 - .L_3260)
.L_3260:
        /*00c8*/ 	.word	0x00000020
        /*00cc*/ 	.word	0x00000001
        /*00d0*/ 	.word	0x00000001


	//----- nvinfo : EIATTR_CRS_STACK_SIZE
	.align		4
.L_3261:
        /*00d4*/ 	.byte	0x04, 0x1e
        /*00d6*/ 	.short	(.L_3263 - .L_3262)
.L_3262:
        /*00d8*/ 	.word	0x00000000


	//----- nvinfo : EIATTR_CBANK_PARAM_SIZE
	.align		4
.L_3263:
        /*00dc*/ 	.byte	0x03, 0x19
        /*00de*/ 	.short	0x0118


	//----- nvinfo : EIATTR_PARAM_CBANK
	.align		4
        /*00e0*/ 	.byte	0x04, 0x0a
        /*00e2*/ 	.short	(.L_3265 - .L_3264)
	.align		4
.L_3264:
        /*00e4*/ 	.word	index@(.nv.constant0._Z25selective_scan_fwd_kernelI32Selective_Scan_fwd_kernel_traitsILi32ELi16ELi1ELb1ELb0ELb0ELb1EN3c108BFloat16EfEEv13SSMParamsBase)
        /*00e8*/ 	.short	0x0210
        /*00ea*/ 	.short	0x0118


	//----- nvinfo : EIATTR_SW_WAR
	.align		4
.L_3265:
        /*00ec*/ 	.byte	0x04, 0x36
        /*00ee*/ 	.short	(.L_3267 - .L_3266)
.L_3266:
        /*00f0*/ 	.word	0x00000008
.L_3267:


//--------------------- .nv.info._Z25selective_scan_fwd_kernelI32Selective_Scan_fwd_kernel_traitsILi32ELi16ELi1ELb1ELb0ELb1ELb0EN3c108BFloat16EfEEv13SSMParamsBase --------------------------
	.section	.nv.info._Z25selective_scan_fwd_kernelI32Selective_Scan_fwd_kernel_traitsILi32ELi16ELi1ELb1ELb0ELb1ELb0EN3c108BFloat16EfEEv13SSMParamsBase,"",@"SHT_CUDA_INFO"
	.sectionflags	@""
	.align	4


	//----- nvinfo : EIATTR_CUDA_API_VERSION
	.align		4
        /*0000*/ 	.byte	0x04, 0x37
        /*0002*/ 	.short	(.L_3269 - .L_3268)
.L_3268:
        /*0004*/ 	.word	0x00000082


	//----- nvinfo : EIATTR_KPARAM_INFO
	.align		4
.L_3269:
        /*0008*/ 	.byte	0x04, 0x17
        /*000a*/ 	.short	(.L_3271 - .L_3270)
.L_3270:
        /*000c*/ 	.word	0x00000000
        /*0010*/ 	.short	0x0000
        /*0012*/ 	.short	0x0000
        /*0014*/ 	.byte	0x00, 0xf0, 0x61, 0x04


	//----- nvinfo : EIATTR_SPARSE_MMA_MASK
	.align		4
.L_3271:
        /*0018*/ 	.byte	0x03, 0x50
        /*001a*/ 	.short	0x0000


	//----- nvinfo : EIATTR_MAXREG_COUNT
	.align		4
        /*001c*/ 	.byte	0x03, 0x1b
        /*001e*/ 	.short	0x00ff


	//----- nvinfo : EIATTR_NUM_BARRIERS
	.align		4
        /*0020*/ 	.byte	0x02, 0x4c
        /*0022*/ 	.byte	0x01
	.zero		1


	//----- nvinfo : EIATTR_MERCURY_ISA_VERSION
	.align		4
        /*0024*/ 	.byte	0x03, 0x5f
        /*0026*/ 	.short	0x0101


	//----- nvinfo : EIATTR_COOP_GROUP_MASK_REGIDS
	.align		4
        /*0028*/ 	.byte	0x04, 0x29
        /*002a*/ 	.short	(.L_3273 - .L_3272)


	//   ....[0]....
.L_3272:
        /*002c*/ 	.word	0xffffffff


	//   ....[1]....
        /*0030*/ 	.word	0xffffffff


	//   ....[2]....
        /*0034*/ 	.word	0xffffffff


	//   ....[3]....
        /*0038*/ 	.word	0xffffffff


	//   ....[4]....
        /*003c*/ 	.word	0xffffffff


	//   ....[5]....
        /*0040*/ 	.word	0xffffffff


	//   ....[6]....
        /*0044*/ 	.word	0xffffffff


	//   ....[7]....
        /*0048*/ 	.word	0xffffffff


	//   ....[8]....
        /*004c*/ 	.word	0xffffffff


	//   ....[9]....
        /*0050*/ 	.word	0xffffffff


	//   ....[10]....
        /*0054*/ 	.word	0xffffffff


	//   ....[11]....
        /*0058*/ 	.word	0xffffffff


	//   ....[12]....
        /*005c*/ 	.word	0xffffffff


	//   ....[13]....
        /*0060*/ 	.word	0xffffffff


	//   ....[14]....
        /*0064*/ 	.word	0xffffffff


	//   ....[15]....
        /*0068*/ 	.word	0xffffffff


	//----- nvinfo : EIATTR_COOP_GROUP_INSTR_OFFSETS
	.align		4
.L_3273:
        /*006c*/ 	.byte	0x04, 0x28
        /*006e*/ 	.short	(.L_3275 - .L_3274)


	//   ....[0]....
.L_3274:
        /*0070*/ 	.word	0x00000720


	//   ....[1]....
        /*0074*/ 	.word	0x000007e0


	//   ....[2]....
        /*0078*/ 	.word	0x00003660


	//   ....[3]....
        /*007c*/ 	.word	0x00003960


	//   ....[4]....
        /*0080*/ 	.word	0x00003970


	//   ....[5]....
        /*0084*/ 	.word	0x000039b0


	//   ....[6]....
        /*0088*/ 	.word	0x000039c0


	//   ....[7]....
        /*008c*/ 	.word	0x00003a00


	//   ....[8]....
        /*0090*/ 	.word	0x00003a10


	//   ....[9]....
        /*0094*/ 	.word	0x00003a50


	//   ....[10]....
        /*0098*/ 	.word	0x00003a60


	//   ....[11]....
        /*009c*/ 	.word	0x00003ad0


	//   ....[12]....
        /*00a0*/ 	.word	0x00003ae0


	//   ....[13]....
        /*00a4*/ 	.word	0x00003bd0


	//   ....[14]....
        /*00a8*/ 	.word	0x00003bf0


	//   ....[15]....
        /*00ac*/ 	.word	0x000043a0


	//----- nvinfo : EIATTR_EXIT_INSTR_OFFSETS
	.align		4
.L_3275:
        /*00b0*/ 	.byte	0x04, 0x1c
        /*00b2*/ 	.short	(.L_3277 - .L_3276)


	//   ....[0]....
.L_3276:
        /*00b4*/ 	.word	0x00000350


	//   ....[1]....
        /*00b8*/ 	.word	0x000044f0


	//----- nvinfo : EIATTR_MAX_THREADS
	.align		4
.L_3277:
        /*00bc*/ 	.byte	0x04, 0x05
        /*00be*/ 	.short	(.L_3279 - .L_3278)
.L_3278:
        /*00c0*/ 	.word	0x00000020
        /*00c4*/ 	.word	0x00000001
        /*00c8*/ 	.word	0x00000001


	//----- nvinfo : EIATTR_CRS_STACK_SIZE
	.align		4
.L_3279:
        /*00cc*/ 	.byte	0x04, 0x1e
        /*00ce*/ 	.short	(.L_3281 - .L_3280)
.L_3280:
        /*00d0*/ 	.word	0x00000000


	//----- nvinfo : EIATTR_CBANK_PARAM_SIZE
	.align		4
.L_3281:
        /*00d4*/ 	.byte	0x03, 0x19
        /*00d6*/ 	.short	0x0118


	//----- nvinfo : EIATTR_PARAM_CBANK
	.align		4
        /*00d8*/ 	.byte	0x04, 0x0a
        /*00da*/ 	.short	(.L_3283 - .L_3282)
	.align		4
.L_3282:
        /*00dc*/ 	.word	index@(.nv.constant0._Z25selective_scan_fwd_kernelI32Selective_Scan_fwd_kernel_traitsILi32ELi16ELi1ELb1ELb0ELb1ELb0EN3c108BFloat16EfEEv13SSMParamsBase)
        /*00e0*/ 	.short	0x0210
        /*00e2*/ 	.short	0x0118


	//----- nvinfo : EIATTR_SW_WAR
	.align		4
.L_3283:
        /*00e4*/ 	.byte	0x04, 0x36
        /*00e6*/ 	.short	(.L_3285 - .L_3284)
.L_3284:
        /*00e8*/ 	.word	0x00000008
.L_3285:


//--------------------- .nv.info._Z25selective_scan_fwd_kernelI32Selective_Scan_fwd_kernel_traitsILi32ELi16ELi1ELb1ELb0ELb1ELb1EN3c108BFloat16EfEEv13SSMParamsBase --------------------------
	.section	.nv.info._Z25selective_scan_fwd_kernelI32Selective_Scan_fwd_kernel_traitsILi32ELi16ELi1ELb1ELb0ELb1ELb1EN3c108BFloat16EfEEv13SSMParamsBase,"",@"SHT_CUDA_INFO"
	.sectionflags	@""
	.align	4


	//----- nvinfo : EIATTR_CUDA_API_VERSION
	.align		4
        /*0000*/ 	.byte	0x04, 0x37
        /*0002*/ 	.short	(.L_3287 - .L_3286)
.L_3286:
        /*0004*/ 	.word	0x00000082


	//----- nvinfo : EIATTR_KPARAM_INFO
	.align		4
.L_3287:
        /*0008*/ 	.byte	0x04, 0x17
        /*000a*/ 	.short	(.L_3289 - .L_3288)
.L_3288:
        /*000c*/ 	.word	0x00000000
        /*0010*/ 	.short	0x0000
        /*0012*/ 	.short	0x0000
        /*0014*/ 	.byte	0x00, 0xf0, 0x61, 0x04


	//----- nvinfo : EIATTR_SPARSE_MMA_MASK
	.align		4
.L_3289:
        /*0018*/ 	.byte	0x03, 0x50
        /*001a*/ 	.short	0x0000


	//----- nvinfo : EIATTR_MAXREG_COUNT
	.align		4
        /*001c*/ 	.byte	0x03, 0x1b
        /*001e*/ 	.short	0x00ff


	//----- nvinfo : EIATTR_NUM_BARRIERS
	.align		4
        /*0020*/ 	.byte	0x02, 0x4c
        /*0022*/ 	.byte	0x01
	.zero		1


	//----- nvinfo : EIATTR_MERCURY_ISA_VERSION
	.align		4
        /*0024*/ 	.byte	0x03, 0x5f
        /*0026*/ 	.short	0x0101


	//----- nvinfo : EIATTR_COOP_GROUP_MASK_REGIDS
	.align		4
        /*0028*/ 	.byte	0x04, 0x29
        /*002a*/ 	.short	(.L_3291 - .L_3290)


	//   ....[0]....
.L_3290:
        /*002c*/ 	.word	0xffffffff


	//   ....[1]....
        /*0030*/ 	.word	0xffffffff


	//   ....[2]....
        /*0034*/ 	.word	0xffffffff


	//   ....[3]....
        /*0038*/ 	.word	0xffffffff


	//   ....[4]....
        /*003c*/ 	.word	0xffffffff


	//   ....[5]....
        /*0040*/ 	.word	0xffffffff


	//   ....[6]....
        /*0044*/ 	.word	0xffffffff


	//   ....[7]....
        /*0048*/ 	.word	0xffffffff


	//   ....[8]....
        /*004c*/ 	.word	0xffffffff


	//   ....[9]....
        /*0050*/ 	.word	0xffffffff


	//   ....[10]....
        /*0054*/ 	.word	0xffffffff


	//   ....[11]....
        /*0058*/ 	.word	0xffffffff


	//   ....[12]....
        /*005c*/ 	.word	0xffffffff


	//   ....[13]....
        /*0060*/ 	.word	0xffffffff


	//   ....[14]....
        /*0064*/ 	.word	0xffffffff


	//   ....[15]....
        /*0068*/ 	.word	0xffffffff


	//   ....[16]....
        /*006c*/ 	.word	0xffffffff


	//   ....[17]....
        /*0070*/ 	.word	0xffffffff


	//----- nvinfo : EIATTR_COOP_GROUP_INSTR_OFFSETS
	.align		4
.L_3291:
        /*0074*/ 	.byte	0x04, 0x28
        /*0076*/ 	.short	(.L_3293 - .L_3292)


	//   ....[0]....
.L_3292:
        /*0078*/ 	.word	0x00000720


	//   ....[1]....
        /*007c*/ 	.word	0x000007f0


	//   ....[2]....
        /*0080*/ 	.word	0x00003660


	//   ....[3]....
        /*0084*/ 	.word	0x00003960


	//   ....[4]....
        /*0088*/ 	.word	0x00003970


	//   ....[5]....
        /*008c*/ 	.word	0x000039b0


	//   ....[6]....
        /*0090*/ 	.word	0x000039c0


	//   ....[7]....
        /*0094*/ 	.word	0x00003a00


	//   ....[8]....
        /*0098*/ 	.word	0x00003a10


	//   ....[9]....
        /*009c*/ 	.word	0x00003a50


	//   ....[10]....
        /*00a0*/ 	.word	0x00003a60


	//   ....[11]....
        /*00a4*/ 	.word	0x00003ad0


	//   ....[12]....
        /*00a8*/ 	.word	0x00003ae0


	//   ....[13]....
        /*00ac*/ 	.word	0x00003bd0


	//   ....[14]....
        /*00b0*/ 	.word	0x00003bf0


	//   ....[15]....
        /*00b4*/ 	.word	0x00004360


	//   ....[16]....
        /*00b8*/ 	.word	0x000045f0


	//   ....[17]....
        /*00bc*/ 	.word	0x00004ed0


	//----- nvinfo : EIATTR_EXIT_INSTR_OFFSETS
	.align		4
.L_3293:
        /*00c0*/ 	.byte	0x04, 0x1c
        /*00c2*/ 	.short	(.L_3295 - .L_3294)


	//   ....[0]....
.L_3294:
        /*00c4*/ 	.word	0x00000350


	//   ....[1]....
        /*00c8*/ 	.word	0x00004fb0


	//----- nvinfo : EIATTR_MAX_THREADS
	.align		4
.L_3295:
        /*00cc*/ 	.byte	0x04, 0x05
        /*00ce*/ 	.short	(.L_3297 - .L_3296)
.L_3296:
        /*00d0*/ 	.word	0x00000020
        /*00d4*/ 	.word	0x00000001
        /*00d8*/ 	.word	0x00000001


	//----- nvinfo : EIATTR_CRS_STACK_SIZE
	.align		4
.L_3297:
        /*00dc*/ 	.byte	0x04, 0x1e
        /*00de*/ 	.short	(.L_3299 - .L_3298)
.L_3298:
        /*00e0*/ 	.word	0x00000000


	//----- nvinfo : EIATTR_CBANK_PARAM_SIZE
	.align		4
.L_3299:
        /*00e4*/ 	.byte	0x03, 0x19
        /*00e6*/ 	.short	0x0118


	//----- nvinfo : EIATTR_PARAM_CBANK
	.align		4
        /*00e8*/ 	.byte	0x04, 0x0a
        /*00ea*/ 	.short	(.L_3301 - .L_3300)
	.align		4
.L_3300:
        /*00ec*/ 	.word	index@(.nv.constant0._Z25selective_scan_fwd_kernelI32Selective_Scan_fwd_kernel_traitsILi32ELi16ELi1ELb1ELb0ELb1ELb1EN3c108BFloat16EfEEv13SSMParamsBase)
        /*00f0*/ 	.short	0x0210
        /*00f2*/ 	.short	0x0118


	//----- nvinfo : EIATTR_SW_WAR
	.align		4
.L_3301:
        /*00f4*/ 	.byte	0x04, 0x36
        /*00f6*/ 	.short	(.L_3303 - .L_3302)
.L_3302:
        /*00f8*/ 	.word	0x00000008
.L_3303:


//--------------------- .nv.info._Z25selective_scan_fwd_kernelI32Selective_Scan_fwd_kernel_traitsILi32ELi16ELi1ELb1ELb1ELb0ELb0EN3c108BFloat16EfEEv13SSMParamsBase --------------------------
	.section	.nv.info._Z25selective_scan_fwd_kernelI32Selective_Scan_fwd_kernel_traitsILi32ELi16ELi1ELb1ELb1ELb0ELb0EN3c108BFloat16EfEEv13SSMParamsBase,"",@"SHT_CUDA_INFO"
	.sectionflags	@""
	.align	4


	//----- nvinfo : EIATTR_CUDA_API_VERSION
	.align		4
        /*0000*/ 	.byte	0x04, 0x37
        /*0002*/ 	.short	(.L_3305 - .L_3304)
.L_3304:
        /*0004*/ 	.word	0x00000082


	//----- nvinfo : EIATTR_KPARAM_INFO
	.align		4
.L_3305:
        /*0008*/ 	.byte	0x04, 0x17
        /*000a*/ 	.short	(.L_3307 - .L_3306)
.L_3306:
        /*000c*/ 	.word	0x00000000
        /*0010*/ 	.short	0x0000
        /*0012*/ 	.short	0x0000
        /*0014*/ 	.byte	0x00, 0xf0, 0x61, 0x04


	//----- nvinfo : EIATTR_SPARSE_MMA_MASK
	.align		4
.L_3307:
        /*0018*/ 	.byte	0x03, 0x50
        /*001a*/ 	.short	0x0000


	//----- nvinfo : EIATTR_MAXREG_COUNT
	.align		4
        /*001c*/ 	.byte	0x03, 0x1b
        /*001e*/ 	.short	0x00ff


	//----- nvinfo : EIATTR_NUM_BARRIERS
	.align		4
        /*0020*/ 	.byte	0x02, 0x4c
        /*0022*/ 	.byte	0x01
	.zero		1


	//----- nvinfo : EIATTR_MERCURY_ISA_VERSION
	.align		4
        /*0024*/ 	.byte	0x03, 0x5f
        /*0026*/ 	.short	0x0101


	//----- nvinfo : EIATTR_COOP_GROUP_MASK_REGIDS
	.align		4
        /*0028*/ 	.byte	0x04, 0x29
        /*002a*/ 	.short	(.L_3309 - .L_3308)


	//   ....[0]....
.L_3308:
        /*002c*/ 	.word	0xffffffff


	//   ....[1]....
        /*0030*/ 	.word	0xffffffff


	//   ....[2]....
        /*0034*/ 	.word	0xffffffff


	//   ....[3]....
        /*0038*/ 	.word	0xffffffff


	//   ....[4]....
        /*003c*/ 	.word	0xffffffff


	//   ....[5]....
        /*0040*/ 	.word	0xffffffff


	//   ....[6]....
        /*0044*/ 	.word	0xffffffff


	//   ....[7]....
        /*0048*/ 	.word	0xffffffff


	//   ....[8]....
        /*004c*/ 	.word	0xffffffff


	//   ....[9]....
        /*0050*/ 	.word	0xffffffff


	//   ....[10]....
        /*0054*/ 	.word	0xffffffff


	//   ....[11]....
        /*0058*/ 	.word	0xffffffff


	//   ....[12]....
        /*005c*/ 	.word	0xffffffff


	//   ....[13]....
        /*0060*/ 	.word	0xffffffff


	//   ....[14]....
        /*0064*/ 	.word	0xffffffff


	//   ....[15]....
        /*0068*/ 	.word	0xffffffff


	//----- nvinfo : EIATTR_COOP_GROUP_INSTR_OFFSETS
	.align		4
.L_3309:
        /*006c*/ 	.byte	0x04, 0x28
        /*006e*/ 	.short	(.L_3311 - .L_3310)


	//   ....[0]....
.L_3310:
        /*0070*/ 	.word	0x00000720


	//   ....[1]....
        /*0074*/ 	.word	0x000007d0


	//   ....[2]....
        /*0078*/ 	.word	0x00003540


	//   ....[3]....
        /*007c*/ 	.word	0x00003c10


	//   ....[4]....
        /*0080*/ 	.word	0x00003c20


	//   ....[5]....
        /*0084*/ 	.word	0x00003c50


	//   ....[6]....
        /*0088*/ 	.word	0x00003c70


	//   ....[7]....
        /*008c*/ 	.word	0x00003ca0


	//   ....[8]....
        /*0090*/ 	.word	0x00003cc0


	//   ....[9]....
        /*0094*/ 	.word	0x00003d00


	//   ....[10]....
        /*0098*/ 	.word	0x00003d30


	//   ....[11]....
        /*009c*/ 	.word	0x00003dc0


	//   ....[12]....
        /*00a0*/ 	.word	0x00003de0


	//   ....[13]....
        /*00a4*/ 	.word	0x00003e10


	//   ....[14]....
        /*00a8*/ 	.word	0x00003e50


	//   ....[15]....
        /*00ac*/ 	.word	0x000043a0


	//----- nvinfo : EIATTR_EXIT_INSTR_OFFSETS
	.align		4
.L_3311:
        /*00b0*/ 	.byte	0x04, 0x1c
        /*00b2*/ 	.short	(.L_3313 - .L_3312)


	//   ....[0]....
.L_3312:
        /*00b4*/ 	.word	0x00000350


	//   ....[1]....
        /*00b8*/ 	.word	0x000044f0


	//----- nvinfo : EIATTR_MAX_THREADS
	.align		4
.L_3313:
        /*00bc*/ 	.byte	0x04, 0x05
        /*00be*/ 	.short	(.L_3315 - .L_3314)
.L_3314:
        /*00c0*/ 	.word	0x00000020
        /*00c4*/ 	.word	0x00000001
        /*00c8*/ 	.word	0x00000001


	//----- nvinfo : EIATTR_CRS_STACK_SIZE
	.align		4
.L_3315:
        /*00cc*/ 	.byte	0x04, 0x1e
        /*00ce*/ 	.short	(.L_3317 - .L_3316)
.L_3316:
        /*00d0*/ 	.word	0x00000000


	//----- nvinfo : EIATTR_CBANK_PARAM_SIZE
	.align		4
.L_3317:
        /*00d4*/ 	.byte	0x03, 0x19
        /*00d6*/ 	.short	0x0118


	//----- nvinfo : EIATTR_PARAM_CBANK
	.align		4
        /*00d8*/ 	.byte	0x04, 0x0a
        /*00da*/ 	.short	(.L_3319 - .L_3318)
	.align		4
.L_3318:
        /*00dc*/ 	.word	index@(.nv.constant0._Z25selective_scan_fwd_kernelI32Selective_Scan_fwd_kernel_traitsILi32ELi16ELi1ELb1ELb1ELb0ELb0EN3c108BFloat16EfEEv13SSMParamsBase)
        /*00e0*/ 	.short	0x0210
        /*00e2*/ 	.short	0x0118


	//----- nvinfo : EIATTR_SW_WAR
	.align		4
.L_3319:
        /*00e4*/ 	.byte	0x04, 0x36
        /*00e6*/ 	.short	(.L_3321 - .L_3320)
.L_3320:
        /*00e8*/ 	.word	0x00000008
.L_3321:


//--------------------- .nv.info._Z25selective_scan_fwd_kernelI32Selective_Scan_fwd_kernel_traitsILi32ELi16ELi1ELb1ELb1ELb0ELb1EN3c108BFloat16EfEEv13SSMParamsBase --------------------------
	.section	.nv.info._Z25selective_scan_fwd_kernelI32Selective_Scan_fwd_kernel_traitsILi32ELi16ELi1ELb1ELb1ELb0ELb1EN3c108BFloat16EfEEv13SSMParamsBase,"",@"SHT_CUDA_INFO"
	.sectionflags	@""
	.align	4


	//----- nvinfo : EIATTR_CUDA_API_VERSION
	.align		4
        /*0000*/ 	.byte	0x04, 0x37
        /*0002*/ 	.short	(.L_3323 - .L_3322)
.L_3322:
        /*0004*/ 	.word	0x00000082


	//----- nvinfo : EIATTR_KPARAM_INFO
	.align		4
.L_3323:
        /*0008*/ 	.byte	0x04, 0x17
        /*000a*/ 	.short	(.L_3325 - .L_3324)
.L_3324:
        /*000c*/ 	.word	0x00000000
        /*0010*/ 	.short	0x0000
        /*0012*/ 	.short	0x0000
        /*0014*/ 	.byte	0x00, 0xf0, 0x61, 0x04


	//----- nvinfo : EIATTR_SPARSE_MMA_MASK
	.align		4
.L_3325:
        /*0018*/ 	.byte	0x03, 0x50
        /*001a*/ 	.short	0x0000


	//----- nvinfo : EIATTR_MAXREG_COUNT
	.align		4
        /*001c*/ 	.byte	0x03, 0x1b
        /*001e*/ 	.short	0x00ff


	//----- nvinfo : EIATTR_NUM_BARRIERS
	.align		4
        /*0020*/ 	.byte	0x02, 0x4c
        /*0022*/ 	.byte	0x01
	.zero		1


	//----- nvinfo : EIATTR_MERCURY_ISA_VERSION
	.align		4
        /*0024*/ 	.byte	0x03, 0x5f
        /*0026*/ 	.short	0x0101


	//----- nvinfo : EIATTR_COOP_GROUP_MASK_REGIDS
	.align		4
        /*0028*/ 	.byte	0x04, 0x29
        /*002a*/ 	.short	(.L_3327 - .L_3326)


	//   ....[0]....
.L_3326:
        /*002c*/ 	.word	0xffffffff


	//   ....[1]....
        /*0030*/ 	.word	0xffffffff


	//   ....[2]....
        /*0034*/ 	.word	0xffffffff


	//   ....[3]....
        /*0038*/ 	.word	0xffffffff


	//   ....[4]....
        /*003c*/ 	.word	0xffffffff


	//   ....[5]....
        /*0040*/ 	.word	0xffffffff


	//   ....[6]....
        /*0044*/ 	.word	0xffffffff


	//   ....[7]....
        /*0048*/ 	.word	0xffffffff


	//   ....[8]....
        /*004c*/ 	.word	0xffffffff


	//   ....[9]....
        /*0050*/ 	.word	0xffffffff


	//   ....[10]....
        /*0054*/ 	.word	0xffffffff


	//   ....[11]....
        /*0058*/ 	.word	0xffffffff


	//   ....[12]....
        /*005c*/ 	.word	0xffffffff


	//   ....[13]....
        /*0060*/ 	.word	0xffffffff


	//   ....[14]....
        /*0064*/ 	.word	0xffffffff


	//   ....[15]....
        /*0068*/ 	.word	0xffffffff


	//   ....[16]....
        /*006c*/ 	.word	0xffffffff


	//   ....[17]....
        /*0070*/ 	.word	0xffffffff


	//----- nvinfo : EIATTR_COOP_GROUP_INSTR_OFFSETS
	.align		4
.L_3327:
        /*0074*/ 	.byte	0x04, 0x28
        /*0076*/ 	.short	(.L_3329 - .L_3328)


	//   ....[0]....
.L_3328:
        /*0078*/ 	.word	0x000006e0


	//   ....[1]....
        /*007c*/ 	.word	0x00000790


	//   ....[2]....
        /*0080*/ 	.word	0x00003500


	//   ....[3]....
        /*0084*/ 	.word	0x00003b90


	//   ....[4]....
        /*0088*/ 	.word	0x00003ba0


	//   ....[5]....
        /*008c*/ 	.word	0x00003be0


	//   ....[6]....
        /*0090*/ 	.word	0x00003bf0


	//   ....[7]....
        /*0094*/ 	.word	0x00003c30


	//   ....[8]....
        /*0098*/ 	.word	0x00003c40


	//   ....[9]....
        /*009c*/ 	.word	0x00003c80


	//   ....[10]....
        /*00a0*/ 	.word	0x00003c90


	//   ....[11]....
        /*00a4*/ 	.word	0x00003d00


	//   ....[12]....
        /*00a8*/ 	.word	0x00003d10


	//   ....[13]....
        /*00ac*/ 	.word	0x00003e10


	//   ....[14]....
        /*00b0*/ 	.word	0x00003e30


	//   ....[15]....
        /*00b4*/ 	.word	0x00004320


	//   ....[16]....
        /*00b8*/ 	.word	0x000045b0


	//   ....[17]....
        /*00bc*/ 	.word	0x00004e90


	//----- nvinfo : EIATTR_EXIT_INSTR_OFFSETS
	.align		4
.L_3329:
        /*00c0*/ 	.byte	0x04, 0x1c
        /*00c2*/ 	.short	(.L_3331 - .L_3330)


	//   ....[0]....
.L_3330:
        /*00c4*/ 	.word	0x00000360


	//   ....[1]....
        /*00c8*/ 	.word	0x00004f70


	//----- nvinfo : EIATTR_MAX_THREADS
	.align		4
.L_3331:
        /*00cc*/ 	.byte	0x04, 0x05
        /*00ce*/ 	.short	(.L_3333 - .L_3332)
.L_3332:
        /*00d0*/ 	.word	0x00000020
        /*00d4*/ 	.word	0x00000001
        /*00d8*/ 	.word	0x00000001


	//----- nvinfo : EIATTR_CRS_STACK_SIZE
	.align		4
.L_3333:
        /*00dc*/ 	.byte	0x04, 0x1e
        /*00de*/ 	.short	(.L_3335 - .L_3334)
.L_3334:
        /*00e0*/ 	.word	0x00000000


	//----- nvinfo : EIATTR_CBANK_PARAM_SIZE
	.align		4
.L_3335:
        /*00e4*/ 	.byte	0x03, 0x19
        /*00e6*/ 	.short	0x0118


	//----- nvinfo : EIATTR_PARAM_CBANK
	.align		4
        /*00e8*/ 	.byte	0x04, 0x0a
        /*00ea*/ 	.short	(.L_3337 - .L_3336)
	.align		4
.L_3336:
        /*00ec*/ 	.word	index@(.nv.constant0._Z25selective_scan_fwd_kernelI32Selective_Scan_fwd_kernel_traitsILi32ELi16ELi1ELb1ELb1ELb0ELb1EN3c108BFloat16EfEEv13SSMParamsBase)
        /*00f0*/ 	.short	0x0210
        /*00f2*/ 	.short	0x0118


	//----- nvinfo : EIATTR_SW_WAR
	.align		4
.L_3337:
        /*00f4*/ 	.byte	0x04, 0x36
        /*00f6*/ 	.short	(.L_3339 - .L_3338)
.L_3338:
        /*00f8*/ 	.word	0x00000008
.L_3339:


//--------------------- .nv.info._Z25selective_scan_fwd_kernelI32Selective_Scan_fwd_kernel_traitsILi32ELi16ELi1ELb1ELb1ELb1ELb0EN3c108BFloat16EfEEv13SSMParamsBase --------------------------
	.section	.nv.info._Z25selective_scan_fwd_kernelI32Selective_Scan_fwd_kernel_traitsILi32ELi16ELi1ELb1ELb1ELb1ELb0EN3c108BFloat16EfEEv13SSMParamsBase,"",@"SHT_CUDA_INFO"
	.sectionflags	@""
	.align	4


	//----- nvinfo : EIATTR_CUDA_API_VERSION
	.align		4
        /*0000*/ 	.byte	0x04, 0x37
        /*0002*/ 	.short	(.L_3341 - .L_3340)
.L_3340:
        /*0004*/ 	.word	0x00000082


	//----- nvinfo : EIATTR_KPARAM_INFO
	.align		4
.L_3341:
        /*0008*/ 	.byte	0x04, 0x17
        /*000a*/ 	.short	(.L_3343 - .L_3342)
.L_3342:
        /*000c*/ 	.word	0x00000000
        /*0010*/ 	.short	0x0000
        /*0012*/ 	.short	0x0000
        /*0014*/ 	.byte	0x00, 0xf0, 0x61, 0x04


	//----- nvinfo : EIATTR_SPARSE_MMA_MASK
	.align		4
.L_3343:
        /*0018*/ 	.byte	0x03, 0x50
        /*001a*/ 	.short	0x0000


	//----- nvinfo : EIATTR_MAXREG_COUNT
	.align		4
        /*001c*/ 	.byte	0x03, 0x1b
        /*001e*/ 	.short	0x00ff


	//----- nvinfo : EIATTR_NUM_BARRIERS
	.align		4
        /*0020*/ 	.byte	0x02, 0x4c
        /*0022*/ 	.byte	0x01
	.zero		1


	//----- nvinfo : EIATTR_MERCURY_ISA_VERSION
	.align		4
        /*0024*/ 	.byte	0x03, 0x5f
        /*0026*/ 	.short	0x0101


	//----- nvinfo : EIATTR_COOP_GROUP_MASK_REGIDS
	.align		4
        /*0028*/ 	.byte	0x04, 0x29
        /*002a*/ 	.short	(.L_3345 - .L_3344)


	//   ....[0]....
.L_3344:
        /*002c*/ 	.word	0xffffffff


	//   ....[1]....
        /*0030*/ 	.word	0xffffffff


	//   ....[2]....
        /*0034*/ 	.word	0xffffffff


	//   ....[3]....
        /*0038*/ 	.word	0xffffffff


	//   ....[4]....
        /*003c*/ 	.word	0xffffffff


	//   ....[5]....
        /*0040*/ 	.word	0xffffffff


	//   ....[6]....
        /*0044*/ 	.word	0xffffffff


	//   ....[7]....
        /*0048*/ 	.word	0xffffffff


	//   ....[8]....
        /*004c*/ 	.word	0xffffffff


	//   ....[9]....
        /*0050*/ 	.word	0xffffffff


	//   ....[10]....
        /*0054*/ 	.word	0xffffffff


	//   ....[11]....
        /*0058*/ 	.word	0xffffffff


	//   ....[12]....
        /*005c*/ 	.word	0xffffffff


	//   ....[13]....
        /*0060*/ 	.word	0xffffffff


	//   ....[14]....
        /*0064*/ 	.word	0xffffffff


	//   ....[15]....
        /*0068*/ 	.word	0xffffffff


	//   ....[16]....
        /*006c*/ 	.word	0xffffffff


	//----- nvinfo : EIATTR_COOP_GROUP_INSTR_OFFSETS
	.align		4
.L_3345:
        /*0070*/ 	.byte	0x04, 0x28
        /*0072*/ 	.short	(.L_3347 - .L_3346)


	//   ....[0]....
.L_3346:
        /*0074*/ 	.word	0x00000850


	//   ....[1]....
        /*0078*/ 	.word	0x00000900


	//   ....[2]....
        /*007c*/ 	.word	0x000035e0


	//   ....[3]....
        /*0080*/ 	.word	0x00003d00


	//   ....[4]....
        /*0084*/ 	.word	0x00003d10


	//   ....[5]....
        /*0088*/ 	.word	0x00003d40


	//   ....[6]....
        /*008c*/ 	.word	0x00003d60


	//   ....[7]....
        /*0090*/ 	.word	0x00003d90


	//   ....[8]....
        /*0094*/ 	.word	0x00003db0


	//   ....[9]....
        /*0098*/ 	.word	0x00003e30


	//   ....[10]....
        /*009c*/ 	.word	0x00003e60


	//   ....[11]....
        /*00a0*/ 	.word	0x00003eb0


	//   ....[12]....
        /*00a4*/ 	.word	0x00003ec0


	//   ....[13]....
        /*00a8*/ 	.word	0x00003ee0


	//   ....[14]....
        /*00ac*/ 	.word	0x00003f80


	//   ....[15]....
        /*00b0*/ 	.word	0x00003f90


	//   ....[16]....
        /*00b4*/ 	.word	0x00004670


	//----- nvinfo : EIATTR_EXIT_INSTR_OFFSETS
	.align		4
.L_3347:
        /*00b8*/ 	.byte	0x04, 0x1c
        /*00ba*/ 	.short	(.L_3349 - .L_3348)


	//   ....[0]....
.L_3348:
        /*00bc*/ 	.word	0x00000440


	//   ....[1]....
        /*00c0*/ 	.word	0x000047e0


	//----- nvinfo : EIATTR_MAX_THREADS
	.align		4
.L_3349:
        /*00c4*/ 	.byte	0x04, 0x05
        /*00c6*/ 	.short	(.L_3351 - .L_3350)
.L_3350:
        /*00c8*/ 	.word	0x00000020
        /*00cc*/ 	.word	0x00000001
        /*00d0*/ 	.word	0x00000001


	//----- nvinfo : EIATTR_CRS_STACK_SIZE
	.align		4
.L_3351:
        /*00d4*/ 	.byte	0x04, 0x1e
        /*00d6*/ 	.short	(.L_3353 - .L_3352)
.L_3352:
        /*00d8*/ 	.word	0x00000000


	//----- nvinfo : EIATTR_CBANK_PARAM_SIZE
	.align		4
.L_3353:
        /*00dc*/ 	.byte	0x03, 0x19
        /*00de*/ 	.short	0x0118


	//----- nvinfo : EIATTR_PARAM_CBANK
	.align		4
        /*00e0*/ 	.byte	0x04, 0x0a
        /*00e2*/ 	.short	(.L_3355 - .L_3354)
	.align		4
.L_3354:
        /*00e4*/ 	.word	index@(.nv.constant0._Z25selective_scan_fwd_kernelI32Selective_Scan_fwd_kernel_traitsILi32ELi16ELi1ELb1ELb1ELb1ELb0EN3c108BFloat16EfEEv13SSMParamsBase)
        /*00e8*/ 	.short	0x0210
        /*00ea*/ 	.short	0x0118


	//----- nvinfo : EIATTR_SW_WAR
	.align		4
.L_3355:
        /*00ec*/ 	.byte	0x04, 0x36
        /*00ee*/ 	.short	(.L_3357 - .L_3356)
.L_3356:
        /*00f0*/ 	.word	0x00000008
.L_3357:


//--------------------- .nv.info._Z25selective_scan_fwd_kernelI32Selective_Scan_fwd_kernel_traitsILi32ELi16ELi1ELb1ELb1ELb1ELb1EN3c108BFloat16EfEEv13SSMParamsBase --------------------------
	.section	.nv.info._Z25selective_scan_fwd_kernelI32Selective_Scan_fwd_kernel_traitsILi32ELi16ELi1ELb1ELb1ELb1ELb1EN3c108BFloat16EfEEv13SSMParamsBase,"",@"SHT_CUDA_INFO"
	.sectionflags	@""
	.align	4


	//----- nvinfo : EIATTR_CUDA_API_VERSION
	.align		4
        /*0000*/ 	.byte	0x04, 0x37
        /*0002*/ 	.short	(.L_3359 - .L_3358)
.L_3358:
        /*0004*/ 	.word	0x00000082


	//----- nvinfo : EIATTR_KPARAM_INFO
	.align		4
.L_3359:
        /*0008*/ 	.byte	0x04, 0x17
        /*000a*/ 	.short	(.L_3361 - .L_3360)
.L_3360:
        /*000c*/ 	.word	0x00000000
        /*0010*/ 	.short	0x0000
        /*0012*/ 	.short	0x0000
        /*0014*/ 	.byte	0x00, 0xf0, 0x61, 0x04


	//----- nvinfo : EIATTR_SPARSE_MMA_MASK
	.align		4
.L_3361:
        /*0018*/ 	.byte	0x03, 0x50
        /*001a*/ 	.short	0x0000


	//----- nvinfo : EIATTR_MAXREG_COUNT
	.align		4
        /*001c*/ 	.byte	0x03, 0x1b
        /*001e*/ 	.short	0x00ff


	//----- nvinfo : EIATTR_NUM_BARRIERS
	.align		4
        /*0020*/ 	.byte	0x02, 0x4c
        /*0022*/ 	.byte	0x01
	.zero		1


	//----- nvinfo : EIATTR_MERCURY_ISA_VERSION
	.align		4
        /*0024*/ 	.byte	0x03, 0x5f
        /*0026*/ 	.short	0x0101


	//----- nvinfo : EIATTR_COOP_GROUP_MASK_REGIDS
	.align		4
        /*0028*/ 	.byte	0x04, 0x29
        /*002a*/ 	.short	(.L_3363 - .L_3362)


	//   ....[0]....
.L_3362:
        /*002c*/ 	.word	0xffffffff


	//   ....[1]....
        /*0030*/ 	.word	0xffffffff


	//   ....[2]....
        /*0034*/ 	.word	0xffffffff


	//   ....[3]....
        /*0038*/ 	.word	0xffffffff


	//   ....[4]....
        /*003c*/ 	.word	0xffffffff


	//   ....[5]....
        /*0040*/ 	.word	0xffffffff


	//   ....[6]....
        /*0044*/ 	.word	0xffffffff


	//   ....[7]....
        /*0048*/ 	.word	0xffffffff


	//   ....[8]....
        /*004c*/ 	.word	0xffffffff


	//   ....[9]....
        /*0050*/ 	.word	0xffffffff


	//   ....[10]....
        /*0054*/ 	.word	0xffffffff


	//   ....[11]....
        /*0058*/ 	.word	0xffffffff


	//   ....[12]....
        /*005c*/ 	.word	0xffffffff


	//   ....[13]....
        /*0060*/ 	.word	0xffffffff


	//   ....[14]....
        /*0064*/ 	.word	0xffffffff


	//   ....[15]....
        /*0068*/ 	.word	0xffffffff


	//   ....[16]....
        /*006c*/ 	.word	0xffffffff


	//   ....[17]....
        /*0070*/ 	.word	0xffffffff


	//   ....[18]....
        /*0074*/ 	.word	0xffffffff


	//----- nvinfo : EIATTR_COOP_GROUP_INSTR_OFFSETS
	.align		4
.L_3363:
        /*0078*/ 	.byte	0x04, 0x28
        /*007a*/ 	.short	(.L_3365 - .L_3364)


	//   ....[0]....
.L_3364:
        /*007c*/ 	.word	0x00000850


	//   ....[1]....
        /*0080*/ 	.word	0x00000900


	//   ....[2]....
        /*0084*/ 	.word	0x000035e0


	//   ....[3]....
        /*0088*/ 	.word	0x00003d00


	//   ....[4]....
        /*008c*/ 	.word	0x00003d10


	//   ....[5]....
        /*0090*/ 	.word	0x00003d40


	//   ....[6]....
        /*0094*/ 	.word	0x00003d60


	//   ....[7]....
        /*0098*/ 	.word	0x00003d90


	//   ....[8]....
        /*009c*/ 	.word	0x00003db0


	//   ....[9]....
        /*00a0*/ 	.word	0x00003e30


	//   ....[10]....
        /*00a4*/ 	.word	0x00003e60


	//   ....[11]....
        /*00a8*/ 	.word	0x00003eb0


	//   ....[12]....
        /*00ac*/ 	.word	0x00003ec0


	//   ....[13]....
        /*00b0*/ 	.word	0x00003ee0


	//   ....[14]....
        /*00b4*/ 	.word	0x00003f80


	//   ....[15]....
        /*00b8*/ 	.word	0x00003f90


	//   ....[16]....
        /*00bc*/ 	.word	0x00004630


	//   ....[17]....
        /*00c0*/ 	.word	0x000048e0


	//   ....[18]....
        /*00c4*/ 	.word	0x000051b0


	//----- nvinfo : EIATTR_EXIT_INSTR_OFFSETS
	.align		4
.L_3365:
        /*00c8*/ 	.byte	0x04, 0x1c
        /*00ca*/ 	.short	(.L_3367 - .L_3366)


	//   ....[0]....
.L_3366:
        /*00cc*/ 	.word	0x00000440


	//   ....[1]....
        /*00d0*/ 	.word	0x000052a0


	//----- nvinfo : EIATTR_MAX_THREADS
	.align		4
.L_3367:
        /*00d4*/ 	.byte	0x04, 0x05
        /*00d6*/ 	.short	(.L_3369 - .L_3368)
.L_3368:
        /*00d8*/ 	.word	0x00000020
        /*00dc*/ 	.word	0x00000001
        /*00e0*/ 	.word	0x00000001


	//----- nvinfo : EIATTR_CRS_STACK_SIZE
	.align		4
.L_3369:
        /*00e4*/ 	.byte	0x04, 0x1e
        /*00e6*/ 	.short	(.L_3371 - .L_3370)
.L_3370:
        /*00e8*/ 	.word	0x00000000


	//----- nvinfo : EIATTR_CBANK_PARAM_SIZE
	.align		4
.L_3371:
        /*00ec*/ 	.byte	0x03, 0x19
        /*00ee*/ 	.short	0x0118


	//----- nvinfo : EIATTR_PARAM_CBANK
	.align		4
        /*00f0*/ 	.byte	0x04, 0x0a
        /*00f2*/ 	.short	(.L_3373 - .L_3372)
	.align		4
.L_3372:
        /*00f4*/ 	.word	index@(.nv.constant0._Z25selective_scan_fwd_kernelI32Selective_Scan_fwd_kernel_traitsILi32ELi16ELi1ELb1ELb1ELb1ELb1EN3c108BFloat16EfEEv13SSMParamsBase)
        /*00f8*/ 	.short	0x0210
        /*00fa*/ 	.short	0x0118


	//----- nvinfo : EIATTR_SW_WAR
	.align		4
.L_3373:
        /*00fc*/ 	.byte	0x04, 0x36
        /*00fe*/ 	.short	(.L_3375 - .L_3374)
.L_3374:
        /*0100*/ 	.word	0x00000008
.L_3375:


//--------------------- .nv.info._Z25selective_scan_fwd_kernelI32Selective_Scan_fwd_kernel_traitsILi32ELi8ELi1ELb0ELb0ELb0ELb0EN3c108BFloat16EfEEv13SSMParamsBase --------------------------
	.section	.nv.info._Z25selective_scan_fwd_kernelI32Selective_Scan_fwd_kernel_traitsILi32ELi8ELi1ELb0ELb0ELb0ELb0EN3c108BFloat16EfEEv13SSMParamsBase,"",@"SHT_CUDA_INFO"
	.sectionflags	@""
	.align	4


	//----- nvinfo : EIATTR_CUDA_API_VERSION
	.align		4
        /*0000*/ 	.byte	0x04, 0x37
        /*0002*/ 	.short	(.L_3377 - .L_3376)
.L_3376:
        /*0004*/ 	.word	0x00000082


	//----- nvinfo : EIATTR_KPARAM_INFO
	.align		4
.L_3377:
        /*0008*/ 	.byte	0x04, 0x17
        /*000a*/ 	.short	(.L_3379 - .L_3378)
.L_3378:
        /*000c*/ 	.word	0x00000000
        /*0010*/ 	.short	0x0000
        /*0012*/ 	.short	0x0000
        /*0014*/ 	.byte	0x00, 0xf0, 0x61, 0x04


	//----- nvinfo : EIATTR_SPARSE_MMA_MASK
	.align		4
.L_3379:
        /*0018*/ 	.byte	0x03, 0x50
        /*001a*/ 	.short	0x0000


	//----- nvinfo : EIATTR_MAXREG_COUNT
	.align		4
        /*001c*/ 	.byte	0x03, 0x1b
        /*001e*/ 	.short	0x00ff


	//----- nvinfo : EIATTR_NUM_BARRIERS
	.align		4
        /*0020*/ 	.byte	0x02, 0x4c
        /*0022*/ 	.byte	0x01
	.zero		1


	//----- nvinfo : EIATTR_MERCURY_ISA_VERSION
	.align		4
        /*0024*/ 	.byte	0x03, 0x5f
        /*0026*/ 	.short	0x0101


	//----- nvinfo : EIATTR_COOP_GROUP_MASK_REGIDS
	.align		4
        /*0028*/ 	.byte	0x04, 0x29
        /*002a*/ 	.short	(.L_3381 - .L_3380)


	//   ....[0]....
.L_3380:
        /*002c*/ 	.word	0xffffffff


	//   ....[1]....
        /*0030*/ 	.word	0xffffffff


	//   ....[2]....
        /*0034*/ 	.word	0xffffffff


	//   ....[3]....
        /*0038*/ 	.word	0xffffffff


	//   ....[4]....
        /*003c*/ 	.word	0xffffffff


	//   ....[5]....
        /*0040*/ 	.word	0xffffffff


	//   ....[6]....
        /*0044*/ 	.word	0xffffffff


	//   ....[7]....
        /*0048*/ 	.word	0xffffffff


	//   ....[8]....
        /*004c*/ 	.word	0xffffffff


	//   ....[9]....
        /*0050*/ 	.word	0xffffffff


	//   ....[10]....
        /*0054*/ 	.word	0xffffffff


	//   ....[11]....
        /*0058*/ 	.word	0xffffffff


	//   ....[12]....
        /*005c*/ 	.word	0xffffffff


	//   ....[13]....
        /*0060*/ 	.word	0xffffffff


	//   ....[14]....
        /*0064*/ 	.word	0xffffffff


	//----- nvinfo : EIATTR_COOP_GROUP_INSTR_OFFSETS
	.align		4
.L_3381:
        /*0068*/ 	.byte	0x04, 0x28
        /*006a*/ 	.short	(.L_3383 - .L_3382)


	//   ....[0]....
.L_3382:
        /*006c*/ 	.word	0x00000970


	//   ....[1]....
        /*0070*/ 	.word	0x00000be0


	//   ....[2]....
        /*0074*/ 	.word	0x00002810


	//   ....[3]....
        /*0078*/ 	.word	0x00002820


	//   ....[4]....
        /*007c*/ 	.word	0x000028a0


	//   ....[5]....
        /*0080*/ 	.word	0x000028b0


	//   ....[6]....
        /*0084*/ 	.word	0x000028f0


	//   ....[7]....
        /*0088*/ 	.word	0x00002900


	//   ....[8]....
        /*008c*/ 	.word	0x00002940


	//   ....[9]....
        /*0090*/ 	.word	0x00002950


	//   ....[10]....
        /*0094*/ 	.word	0x00002990


	//   ....[11]....
        /*0098*/ 	.word	0x000029a0


	//   ....[12]....
        /*009c*/ 	.word	0x00002a90


	//   ....[13]....
        /*00a0*/ 	.word	0x00002aa0


	//   ....[14]....
        /*00a4*/ 	.word	0x00002eb0


	//----- nvinfo : EIATTR_EXIT_INSTR_OFFSETS
	.align		4
.L_3383:
        /*00a8*/ 	.byte	0x04, 0x1c
        /*00aa*/ 	.short	(.L_3385 - .L_3384)


	//   ....[0]....
.L_3384:
        /*00ac*/ 	.word	0x00000150


	//   ....[1]....
        /*00b0*/ 	.word	0x00003310


	//----- nvinfo : EIATTR_MAX_THREADS
	.align		4
.L_3385:
        /*00b4*/ 	.byte	0x04, 0x05
        /*00b6*/ 	.short	(.L_3387 - .L_3386)
.L_3386:
        /*00b8*/ 	.word	0x00000020
        /*00bc*/ 	.word	0x00000001
        /*00c0*/ 	.word	0x00000001


	//----- nvinfo : EIATTR_CRS_STACK_SIZE
	.align		4
.L_3387:
        /*00c4*/ 	.byte	0x04, 0x1e
        /*00c6*/ 	.short	(.L_3389 - .L_3388)
.L_3388:
        /*00c8*/ 	.word	0x00000000


	//----- nvinfo : EIATTR_CBANK_PARAM_SIZE
	.align		4
.L_3389:
        /*00cc*/ 	.byte	0x03, 0x19
        /*00ce*/ 	.short	0x0118


	//----- nvinfo : EIATTR_PARAM_CBANK
	.align		4
        /*00d0*/ 	.byte	0x04, 0x0a
        /*00d2*/ 	.short	(.L_3391 - .L_3390)
	.align		4
.L_3390:
        /*00d4*/ 	.word	index@(.nv.constant0._Z25selective_scan_fwd_kernelI32Selective_Scan_fwd_kernel_traitsILi32ELi8ELi1ELb0ELb0ELb0ELb0EN3c108BFloat16EfEEv13SSMParamsBase)
        /*00d8*/ 	.short	0x0210
        /*00da*/ 	.short	0x0118


	//----- nvinfo : EIATTR_SW_WAR
	.align		4
.L_3391:
        /*00dc*/ 	.byte	0x04, 0x36
        /*00de*/ 	.short	(.L_3393 - .L_3392)
.L_3392:
        /*00e0*/ 	.word	0x00000008
.L_3393:


//--------------------- .nv.info._Z25selective_scan_fwd_kernelI32Selective_Scan_fwd_kernel_traitsILi32ELi8ELi1ELb0ELb0ELb0ELb1EN3c108BFloat16EfEEv13SSMParamsBase --------------------------
	.section	.nv.info._Z25selective_scan_fwd_kernelI32Selective_Scan_fwd_kernel_traitsILi32ELi8ELi1ELb0ELb0ELb0ELb1EN3c108BFloat16EfEEv13SSMParamsBase,"",@"SHT_CUDA_INFO"
	.sectionflags	@""
	.align	4


	//----- nvinfo : EIATTR_CUDA_API_VERSION
	.align		4
        /*0000*/ 	.byte	0x04, 0x37
        /*0002*/ 	.short	(.L_3395 - .L_3394)
.L_3394:
        /*0004*/ 	.word	0x00000082


	//----- nvinfo : EIATTR_KPARAM_INFO
	.align		4
.L_3395:
        /*0008*/ 	.byte	0x04, 0x17
        /*000a*/ 	.short	(.L_3397 - .L_3396)
.L_3396:
        /*000c*/ 	.word	0x00000000
        /*0010*/ 	.short	0x0000
        /*0012*/ 	.short	0x0000
        /*0014*/ 	.byte	0x00, 0xf0, 0x61, 0x04


	//----- nvinfo : EIATTR_SPARSE_MMA_MASK
	.align		4
.L_3397:
        /*0018*/ 	.byte	0x03, 0x50
        /*001a*/ 	.short	0x0000


	//----- nvinfo : EIATTR_MAXREG_COUNT
	.align		4
        /*001c*/ 	.byte	0x03, 0x1b
        /*001e*/ 	.short	0x00ff


	//----- nvinfo : EIATTR_NUM_BARRIERS
	.align		4
        /*0020*/ 	.byte	0x02, 0x4c
        /*0022*/ 	.byte	0x01
	.zero		1


	//----- nvinfo : EIATTR_MERCURY_ISA_VERSION
	.align		4
        /*0024*/ 	.byte	0x03, 0x5f
        /*0026*/ 	.short	0x0101


	//----- nvinfo : EIATTR_COOP_GROUP_MASK_REGIDS
	.align		4
        /*0028*/ 	.byte	0x04, 0x29
        /*002a*/ 	.short	(.L_3399 - .L_3398)


	//   ....[0]....
.L_3398:
        /*002c*/ 	.word	0xffffffff


	//   ....[1]....
        /*0030*/ 	.word	0xffffffff


	//   ....[2]....
        /*0034*/ 	.word	0xffffffff


	//   ....[3]....
        /*0038*/ 	.word	0xffffffff


	//   ....[4]....
        /*003c*/ 	.word	0xffffffff


	//   ....[5]....
        /*0040*/ 	.word	0xffffffff


	//   ....[6]....
        /*0044*/ 	.word	0xffffffff


	//   ....[7]....
        /*0048*/ 	.word	0xffffffff


	//   ....[8]....
        /*004c*/ 	.word	0xffffffff


	//   ....[9]....
        /*0050*/ 	.word	0xffffffff


	//   ....[10]....
        /*0054*/ 	.word	0xffffffff


	//   ....[11]....
        /*0058*/ 	.word	0xffffffff


	//   ....[12]....
        /*005c*/ 	.word	0xffffffff


	//   ....[13]....
        /*0060*/ 	.word	0xffffffff


	//   ....[14]....
        /*0064*/ 	.word	0xffffffff


	//   ....[15]....
        /*0068*/ 	.word	0xffffffff


	//   ....[16]....
        /*006c*/ 	.word	0xffffffff


	//----- nvinfo : EIATTR_COOP_GROUP_INSTR_OFFSETS
	.align		4
.L_3399:
        /*0070*/ 	.byte	0x04, 0x28
        /*0072*/ 	.short	(.L_3401 - .L_3400)


	//   ....[0]....
.L_3400:
        /*0074*/ 	.word	0x00000960


	//   ....[1]....
        /*0078*/ 	.word	0x00000be0


	//   ....[2]....
        /*007c*/ 	.word	0x00002810


	//   ....[3]....
        /*0080*/ 	.word	0x00002820


	//   ....[4]....
        /*0084*/ 	.word	0x000028a0


	//   ....[5]....
        /*0088*/ 	.word	0x000028b0


	//   ....[6]....
        /*008c*/ 	.word	0x000028f0


	//   ....[7]....
        /*0090*/ 	.word	0x00002900


	//   ....[8]....
        /*0094*/ 	.word	0x00002940


	//   ....[9]....
        /*0098*/ 	.word	0x00002950


	//   ....[10]....
        /*009c*/ 	.word	0x00002990


	//   ....[11]....
        /*00a0*/ 	.word	0x000029a0


	//   ....[12]....
        /*00a4*/ 	.word	0x00002a90


	//   ....[13]....
        /*00a8*/ 	.word	0x00002aa0


	//   ....[14]....
        /*00ac*/ 	.word	0x00002ee0


	//   ....[15]....
        /*00b0*/ 	.word	0x00003650


	//   ....[16]....
        /*00b4*/ 	.word	0x00003b80


	//----- nvinfo : EIATTR_EXIT_INSTR_OFFSETS
	.align		4
.L_3401:
        /*00b8*/ 	.byte	0x04, 0x1c
        /*00ba*/ 	.short	(.L_3403 - .L_3402)


	//   ....[0]....
.L_3402:
        /*00bc*/ 	.word	0x00000150


	//   ....[1]....
        /*00c0*/ 	.word	0x00003f90


	//----- nvinfo : EIATTR_MAX_THREADS
	.align		4
.L_3403:
        /*00c4*/ 	.byte	0x04, 0x05
        /*00c6*/ 	.short	(.L_3405 - .L_3404)
.L_3404:
        /*00c8*/ 	.word	0x00000020
        /*00cc*/ 	.word	0x00000001
        /*00d0*/ 	.word	0x00000001


	//----- nvinfo : EIATTR_CRS_STACK_SIZE
	.align		4
.L_3405:
        /*00d4*/ 	.byte	0x04, 0x1e
        /*00d6*/ 	.short	(.L_3407 - .L_3406)
.L_3406:
        /*00d8*/ 	.word	0x00000000


	//----- nvinfo : EIATTR_CBANK_PARAM_SIZE
	.align		4
.L_3407:
        /*00dc*/ 	.byte	0x03, 0x19
        /*00de*/ 	.short	0x0118


	//----- nvinfo : EIATTR_PARAM_CBANK
	.align		4
        /*00e0*/ 	.byte	0x04, 0x0a
        /*00e2*/ 	.short	(.L_3409 - .L_3408)
	.align		4
.L_3408:
        /*00e4*/ 	.word	index@(.nv.constant0._Z25selective_scan_fwd_kernelI32Selective_Scan_fwd_kernel_traitsILi32ELi8ELi1ELb0ELb0ELb0ELb1EN3c108BFloat16EfEEv13SSMParamsBase)
        /*00e8*/ 	.short	0x0210
        /*00ea*/ 	.short	0x0118


	//----- nvinfo : EIATTR_SW_WAR
	.align		4
.L_3409:
        /*00ec*/ 	.byte	0x04, 0x36
        /*00ee*/ 	.short	(.L_3411 - .L_3410)
.L_3410:
        /*00f0*/ 	.word	0x00000008
.L_3411:


//--------------------- .nv.info._Z25selective_scan_fwd_kernelI32Selective_Scan_fwd_kernel_traitsILi32ELi8ELi1ELb0ELb0ELb1ELb0EN3c108BFloat16EfEEv13SSMParamsBase --------------------------
	.section	.nv.info._Z25selective_scan_fwd_kernelI32Selective_Scan_fwd_kernel_traitsILi32ELi8ELi1ELb0ELb0ELb1ELb0EN3c108BFloat16EfEEv13SSMParamsBase,"",@"SHT_CUDA_INFO"
	.sectionflags	@""
	.align	4


	//----- nvinfo : EIATTR_CUDA_API_VERSION
	.align		4
        /*0000*/ 	.byte	0x04, 0x37
        /*0002*/ 	.short	(.L_3413 - .L_3412)
.L_3412:
        /*0004*/ 	.word	0x00000082


	//----- nvinfo : EIATTR_KPARAM_INFO
	.align		4
.L_3413:
        /*0008*/ 	.byte	0x04, 0x17
        /*000a*/ 	.short	(.L_3415 - .L_3414)
.L_3414:
        /*000c*/ 	.word	0x00000000
        /*0010*/ 	.short	0x0000
        /*0012*/ 	.short	0x0000
        /*0014*/ 	.byte	0x00, 0xf0, 0x61, 0x04


	//----- nvinfo : EIATTR_SPARSE_MMA_MASK
	.align		4
.L_3415:
        /*0018*/ 	.byte	0x03, 0x50
        /*001a*/ 	.short	0x0000


	//----- nvinfo : EIATTR_MAXREG_COUNT
	.align		4
        /*001c*/ 	.byte	0x03, 0x1b
        /*001e*/ 	.short	0x00ff


	//----- nvinfo : EIATTR_NUM_BARRIERS
	.align		4
        /*0020*/ 	.byte	0x02, 0x4c
        /*0022*/ 	.byte	0x01
	.zero		1


	//----- nvinfo : EIATTR_MERCURY_ISA_VERSION
	.align		4
        /*0024*/ 	.byte	0x03, 0x5f
        /*0026*/ 	.short	0x0101


	//----- nvinfo : EIATTR_COOP_GROUP_MASK_REGIDS
	.align		4
        /*0028*/ 	.byte	0x04, 0x29
        /*002a*/ 	.short	(.L_3417 - .L_3416)


	//   ....[0]....
.L_3416:
        /*002c*/ 	.word	0xffffffff


	//   ....[1]....
        /*0030*/ 	.word	0xffffffff


	//   ....[2]....
        /*0034*/ 	.word	0xffffffff


	//   ....[3]....
        /*0038*/ 	.word	0xffffffff


	//   ....[4]....
        /*003c*/ 	.word	0xffffffff


	//   ....[5]....
        /*0040*/ 	.word	0xffffffff


	//   ....[6]....
        /*0044*/ 	.word	0xffffffff


	//   ....[7]....
        /*0048*/ 	.word	0xffffffff


	//   ....[8]....
        /*004c*/ 	.word	0xffffffff


	//   ....[9]....
        /*0050*/ 	.word	0xffffffff


	//   ....[10]....
        /*0054*/ 	.word	0xffffffff


	//   ....[11]....
        /*0058*/ 	.word	0xffffffff


	//   ....[12]....
        /*005c*/ 	.word	0xffffffff


	//   ....[13]....
        /*0060*/ 	.word	0xffffffff


	//   ....[14]....
        /*0064*/ 	.word	0xffffffff


	//   ....[15]....
        /*0068*/ 	.word	0xffffffff


	//----- nvinfo : EIATTR_COOP_GROUP_INSTR_OFFSETS
	.align		4
.L_3417:
        /*006c*/ 	.byte	0x04, 0x28
        /*006e*/ 	.short	(.L_3419 - .L_3418)


	//   ....[0]....
.L_3418:
        /*0070*/ 	.word	0x00000bd0


	//   ....[1]....
        /*0074*/ 	.word	0x00000e10


	//   ....[2]....
        /*0078*/ 	.word	0x000028a0


	//   ....[3]....
        /*007c*/ 	.word	0x00002c80


	//   ....[4]....
        /*0080*/ 	.word	0x00002c90


	//   ....[5]....
        /*0084*/ 	.word	0x00002cd0


	//   ....[6]....
        /*0088*/ 	.word	0x00002ce0


	//   ....[7]....
        /*008c*/ 	.word	0x00002d20


	//   ....[8]....
        /*0090*/ 	.word	0x00002d30


	//   ....[9]....
        /*0094*/ 	.word	0x00002d70


	//   ....[10]....
        /*0098*/ 	.word	0x00002d80


	//   ....[11]....
        /*009c*/ 	.word	0x00002e10


	//   ....[12]....
        /*00a0*/ 	.word	0x00002e20


	//   ....[13]....
        /*00a4*/ 	.word	0x00002ef0


	//   ....[14]....
        /*00a8*/ 	.word	0x00002f00


	//   ....[15]....
        /*00ac*/ 	.word	0x000033c0


	//----- nvinfo : EIATTR_EXIT_INSTR_OFFSETS
	.align		4
.L_3419:
        /*00b0*/ 	.byte	0x04, 0x1c
        /*00b2*/ 	.short	(.L_3421 - .L_3420)


	//   ....[0]....
.L_3420:
        /*00b4*/ 	.word	0x000002c0


	//   ....[1]....
        /*00b8*/ 	.word	0x00003820


	//----- nvinfo : EIATTR_MAX_THREADS
	.align		4
.L_3421:
        /*00bc*/ 	.byte	0x04, 0x05
        /*00be*/ 	.short	(.L_3423 - .L_3422)
.L_3422:
        /*00c0*/ 	.word	0x00000020
        /*00c4*/ 	.word	0x00000001
        /*00c8*/ 	.word	0x00000001


	//----- nvinfo : EIATTR_CRS_STACK_SIZE
	.align		4
.L_3423:
        /*00cc*/ 	.byte	0x04, 0x1e
        /*00ce*/ 	.short	(.L_3425 - .L_3424)
.L_3424:
        /*00d0*/ 	.word	0x00000000


	//----- nvinfo : EIATTR_CBANK_PARAM_SIZE
	.align		4
.L_3425:
        /*00d4*/ 	.byte	0x03, 0x19
        /*00d6*/ 	.short	0x0118


	//----- nvinfo : EIATTR_PARAM_CBANK
	.align		4
        /*00d8*/ 	.byte	0x04, 0x0a
        /*00da*/ 	.short	(.L_3427 - .L_3426)
	.align		4
.L_3426:
        /*00dc*/ 	.word	index@(.nv.constant0._Z25selective_scan_fwd_kernelI32Selective_Scan_fwd_kernel_traitsILi32ELi8ELi1ELb0ELb0ELb1ELb0EN3c108BFloat16EfEEv13SSMParamsBase)
        /*00e0*/ 	.short	0x0210
        /*00e2*/ 	.short	0x0118


	//----- nvinfo : EIATTR_SW_WAR
	.align		4
.L_3427:
        /*00e4*/ 	.byte	0x04, 0x36
        /*00e6*/ 	.short	(.L_3429 - .L_3428)
.L_3428:
        /*00e8*/ 	.word	0x00000008
.L_3429:


//--------------------- .nv.info._Z25selective_scan_fwd_kernelI32Selective_Scan_fwd_kernel_traitsILi32ELi8ELi1ELb0ELb0ELb1ELb1EN3c108BFloat16EfEEv13SSMParamsBase --------------------------
	.section	.nv.info._Z25selective_scan_fwd_kernelI32Selective_Scan_fwd_kernel_traitsILi32ELi8ELi1ELb0ELb0ELb1ELb1EN3c108BFloat16EfEEv13SSMParamsBase,"",@"SHT_CUDA_INFO"
	.sectionflags	@""
	.align	4


	//----- nvinfo : EIATTR_CUDA_API_VERSION
	.align		4
        /*0000*/ 	.byte	0x04, 0x37
        /*0002*/ 	.short	(.L_3431 - .L_3430)
.L_3430:
        /*0004*/ 	.word	0x00000082


	//----- nvinfo : EIATTR_KPARAM_INFO
	.align		4
.L_3431:
        /*0008*/ 	.byte	0x04, 0x17
        /*000a*/ 	.short	(.L_3433 - .L_3432)
.L_3432:
        /*000c*/ 	.word	0x00000000
        /*0010*/ 	.short	0x0000
        /*0012*/ 	.short	0x0000
        /*0014*/ 	.byte	0x00, 0xf0, 0x61, 0x04


	//----- nvinfo : EIATTR_SPARSE_MMA_MASK
	.align		4
.L_3433:
        /*0018*/ 	.byte	0x03, 0x50
        /*001a*/ 	.short	0x0000


	//----- nvinfo : EIATTR_MAXREG_COUNT
	.align		4
        /*001c*/ 	.byte	0x03, 0x1b
        /*001e*/ 	.short	0x00ff


	//----- nvinfo : EIATTR_NUM_BARRIERS
	.align		4
        /*0020*/ 	.byte	0x02, 0x4c
        /*0022*/ 	.byte	0x01
	.zero		1


	//----- nvinfo : EIATTR_MERCURY_ISA_VERSION
	.align		4
        /*0024*/ 	.byte	0x03, 0x5f
        /*0026*/ 	.short	0x0101


	//----- nvinfo : EIATTR_COOP_GROUP_MASK_REGIDS
	.align		4
        /*0028*/ 	.byte	0x04, 0x29
        /*002a*/ 	.short	(.L_3435 - .L_3434)


	//   ....[0]....
.L_3434:
        /*002c*/ 	.word	0xffffffff


	//   ....[1]....
        /*0030*/ 	.word	0xffffffff


	//   ....[2]....
        /*0034*/ 	.word	0xffffffff


	//   ....[3]....
        /*0038*/ 	.word	0xffffffff


	//   ....[4]....
        /*003c*/ 	.word	0xffffffff


	//   ....[5]....
        /*0040*/ 	.word	0xffffffff


	//   ....[6]....
        /*0044*/ 	.word	0xffffffff


	//   ....[7]....
        /*0048*/ 	.word	0xffffffff


	//   ....[8]....
        /*004c*/ 	.word	0xffffffff


	//   ....[9]....
        /*0050*/ 	.word	0xffffffff


	//   ....[10]....
        /*0054*/ 	.word	0xffffffff


	//   ....[11]....
        /*0058*/ 	.word	0xffffffff


	//   ....[12]....
        /*005c*/ 	.word	0xffffffff


	//   ....[13]....
        /*0060*/ 	.word	0xffffffff


	//   ....[14]....
        /*0064*/ 	.word	0xffffffff


	//   ....[15]....
        /*0068*/ 	.word	0xffffffff


	//   ....[16]....
        /*006c*/ 	.word	0xffffffff


	//   ....[17]....
        /*0070*/ 	.word	0xffffffff


	//----- nvinfo : EIATTR_COOP_GROUP_INSTR_OFFSETS
	.align		4
.L_3435:
        /*0074*/ 	.byte	0x04, 0x28
        /*0076*/ 	.short	(.L_3437 - .L_3436)


	//   ....[0]....
.L_3436:
        /*0078*/ 	.word	0x00000bd0


	//   ....[1]....
        /*007c*/ 	.word	0x00000e10


	//   ....[2]....
        /*0080*/ 	.word	0x00002890


	//   ....[3]....
        /*0084*/ 	.word	0x00002c90


	//   ....[4]....
        /*0088*/ 	.word	0x00002ca0


	//   ....[5]....
        /*008c*/ 	.word	0x00002ce0


	//   ....[6]....
        /*0090*/ 	.word	0x00002cf0


	//   ....[7]....
        /*0094*/ 	.word	0x00002d30


	//   ....[8]....
        /*0098*/ 	.word	0x00002d40


	//   ....[9]....
        /*009c*/ 	.word	0x00002d80


	//   ....[10]....
        /*00a0*/ 	.word	0x00002d90


	//   ....[11]....
        /*00a4*/ 	.word	0x00002e00


	//   ....[12]....
        /*00a8*/ 	.word	0x00002e10


	//   ....[13]....
        /*00ac*/ 	.word	0x00002ef0


	//   ....[14]....
        /*00b0*/ 	.word	0x00002f00


	//   ....[15]....
        /*00b4*/ 	.word	0x000033f0


	//   ....[16]....
        /*00b8*/ 	.word	0x00003b30


	//   ....[17]....
        /*00bc*/ 	.word	0x00004070


	//----- nvinfo : EIATTR_EXIT_INSTR_OFFSETS
	.align		4
.L_3437:
        /*00c0*/ 	.byte	0x04, 0x1c
        /*00c2*/ 	.short	(.L_3439 - .L_3438)


	//   ....[0]....
.L_3438:
        /*00c4*/ 	.word	0x000002c0


	//   ....[1]....
        /*00c8*/ 	.word	0x000044a0


	//----- nvinfo : EIATTR_MAX_THREADS
	.align		4
.L_3439:
        /*00cc*/ 	.byte	0x04, 0x05
        /*00ce*/ 	.short	(.L_3441 - .L_3440)
.L_3440:
        /*00d0*/ 	.word	0x00000020
        /*00d4*/ 	.word	0x00000001
        /*00d8*/ 	.word	0x00000001


	//----- nvinfo : EIATTR_CRS_STACK_SIZE
	.align		4
.L_3441:
        /*00dc*/ 	.byte	0x04, 0x1e
        /*00de*/ 	.short	(.L_3443 - .L_3442)
.L_3442:
        /*00e0*/ 	.word	0x00000000


	//----- nvinfo : EIATTR_CBANK_PARAM_SIZE
	.align		4
.L_3443:
        /*00e4*/ 	.byte	0x03, 0x19
        /*00e6*/ 	.short	0x0118


	//----- nvinfo : EIATTR_PARAM_CBANK
	.align		4
        /*00e8*/ 	.byte	0x04, 0x0a
        /*00ea*/ 	.short	(.L_3445 - .L_3444)
	.align		4
.L_3444:
        /*00ec*/ 	.word	index@(.nv.constant0._Z25selective_scan_fwd_kernelI32Selective_Scan_fwd_kernel_traitsILi32ELi8ELi1ELb0ELb0ELb1ELb1EN3c108BFloat16EfEEv13SSMParamsBase)
        /*00f0*/ 	.short	0x0210
        /*00f2*/ 	.short	0x0118


	//----- nvinfo : EIATTR_SW_WAR
	.align		4
.L_3445:
        /*00f4*/ 	.byte	0x04, 0x36
        /*00f6*/ 	.short	(.L_3447 - .L_3446)
.L_3446:
        /*00f8*/ 	.word	0x00000008
.L_3447:


//--------------------- .nv.info._Z25selective_scan_fwd_kernelI32Selective_Scan_fwd_kernel_traitsILi32ELi8ELi1ELb0ELb1ELb0ELb0EN3c108BFloat16EfEEv13SSMParamsBase --------------------------
	.section	.nv.info._Z25selective_scan_fwd_kernelI32Selective_Scan_fwd_kernel_traitsILi32ELi8ELi1ELb0ELb1ELb0ELb0EN3c108BFloat16EfEEv13SSMParamsBase,"",@"SHT_CUDA_INFO"
	.sectionflags	@""
	.align	4


	//----- nvinfo : EIATTR_CUDA_API_VERSION
	.align		4
        /*0000*/ 	.byte	0x04, 0x37
        /*0002*/ 	.short	(.L_3449 - .L_3448)
.L_3448:
        /*0004*/ 	.word	0x00000082


	//----- nvinfo : EIATTR_KPARAM_INFO
	.align		4
.L_3449:
        /*0008*/ 	.byte	0x04, 0x17
        /*000a*/ 	.short	(.L_3451 - .L_3450)
.L_3450:
        /*000c*/ 	.word	0x00000000
        /*0010*/ 	.short	0x0000
        /*0012*/ 	.short	0x0000
        /*0014*/ 	.byte	0x00, 0xf0, 0x61, 0x04


	//----- nvinfo : EIATTR_SPARSE_MMA_MASK
	.align		4
.L_3451:
        /*0018*/ 	.byte	0x03, 0x50
        /*001a*/ 	.short	0x0000


	//----- nvinfo : EIATTR_MAXREG_COUNT
	.align		4
        /*001c*/ 	.byte	0x03, 0x1b
        /*001e*/ 	.short	0x00ff


	//----- nvinfo : EIATTR_NUM_BARRIERS
	.align		4
        /*0020*/ 	.byte	0x02, 0x4c
        /*0022*/ 	.byte	0x01
	.zero		1


	//----- nvinfo : EIATTR_MERCURY_ISA_VERSION
	.align		4
        /*0024*/ 	.byte	0x03, 0x5f
        /*0026*/ 	.short	0x0101


	//----- nvinfo : EIATTR_COOP_GROUP_MASK_REGIDS
	.align		4
        /*0028*/ 	.byte	0x04, 0x29
        /*002a*/ 	.short	(.L_3453 - .L_3452)


	//   ....[0]....
.L_3452:
        /*002c*/ 	.word	0xffffffff


	//   ....[1]....
        /*0030*/ 	.word	0xffffffff


	//   ....[2]....
        /*0034*/ 	.word	0xffffffff


	//   ....[3]....
        /*0038*/ 	.word	0xffffffff


	//   ....[4]....
        /*003c*/ 	.word	0xffffffff


	//   ....[5]....
        /*0040*/ 	.word	0xffffffff


	//   ....[6]....
        /*0044*/ 	.word	0xffffffff


	//   ....[7]....
        /*0048*/ 	.word	0xffffffff


	//   ....[8]....
        /*004c*/ 	.word	0xffffffff


	//   ....[9]....
        /*0050*/ 	.word	0xffffffff


	//   ....[10]....
        /*0054*/ 	.word	0xffffffff


	//   ....[11]....
        /*0058*/ 	.word	0xffffffff


	//   ....[12]....
        /*005c*/ 	.word	0xffffffff


	//   ....[13]....
        /*0060*/ 	.word	0xffffffff


	//   ....[14]....
        /*0064*/ 	.word	0xffffffff


	//   ....[15]....
        /*0068*/ 	.word	0xffffffff


	//----- nvinfo : EIATTR_COOP_GROUP_INSTR_OFFSETS
	.align		4
.L_3453:
        /*006c*/ 	.byte	0x04, 0x28
        /*006e*/ 	.short	(.L_3455 - .L_3454)


	//   ....[0]....
.L_3454:
        /*0070*/ 	.word	0x00000cc0


	//   ....[1]....
        /*0074*/ 	.word	0x00000eb0


	//   ....[2]....
        /*0078*/ 	.word	0x00002820


	//   ....[3]....
        /*007c*/ 	.word	0x00002d80


	//   ....[4]....
        /*0080*/ 	.word	0x00002d90


	//   ....[5]....
        /*0084*/ 	.word	0x00002dd0


	//   ....[6]....
        /*0088*/ 	.word	0x00002de0


	//   ....[7]....
        /*008c*/ 	.word	0x00002e20


	//   ....[8]....
        /*0090*/ 	.word	0x00002e30


	//   ....[9]....
        /*0094*/ 	.word	0x00002e70


	//   ....[10]....
        /*0098*/ 	.word	0x00002e80


	//   ....[11]....
        /*009c*/ 	.word	0x00002ee0


	//   ....[12]....
        /*00a0*/ 	.word	0x00002ef0


	//   ....[13]....
        /*00a4*/ 	.word	0x00002fe0


	//   ....[14]....
        /*00a8*/ 	.word	0x00002ff0


	//   ....[15]....
        /*00ac*/ 	.word	0x000033c0


	//----- nvinfo : EIATTR_EXIT_INSTR_OFFSETS
	.align		4
.L_3455:
        /*00b0*/ 	.byte	0x04, 0x1c
        /*00b2*/ 	.short	(.L_3457 - .L_3456)


	//   ....[0]....
.L_3456:
        /*00b4*/ 	.word	0x000002b0


	//   ....[1]....
        /*00b8*/ 	.word	0x00003810


	//----- nvinfo : EIATTR_MAX_THREADS
	.align		4
.L_3457:
        /*00bc*/ 	.byte	0x04, 0x05
        /*00be*/ 	.short	(.L_3459 - .L_3458)
.L_3458:
        /*00c0*/ 	.word	0x00000020
        /*00c4*/ 	.word	0x00000001
        /*00c8*/ 	.word	0x00000001


	//----- nvinfo : EIATTR_CRS_STACK_SIZE
	.align		4
.L_3459:
        /*00cc*/ 	.byte	0x04, 0x1e
        /*00ce*/ 	.short	(.L_3461 - .L_3460)
.L_3460:
        /*00d0*/ 	.word	0x00000000


	//----- nvinfo : EIATTR_CBANK_PARAM_SIZE
	.align		4
.L_3461:
        /*00d4*/ 	.byte	0x03, 0x19
        /*00d6*/ 	.short	0x0118


	//----- nvinfo : EIATTR_PARAM_CBANK
	.align		4
        /*00d8*/ 	.byte	0x04, 0x0a
        /*00da*/ 	.short	(.L_3463 - .L_3462)
	.align		4
.L_3462:
        /*00dc*/ 	.word	index@(.nv.constant0._Z25selective_scan_fwd_kernelI32Selective_Scan_fwd_kernel_traitsILi32ELi8ELi1ELb0ELb1ELb0ELb0EN3c108BFloat16EfEEv13SSMParamsBase)
        /*00e0*/ 	.short	0x0210
        /*00e2*/ 	.short	0x0118


	//----- nvinfo : EIATTR_SW_WAR
	.align		4
.L_3463:
        /*00e4*/ 	.byte	0x04, 0x36
        /*00e6*/ 	.short	(.L_3465 - .L_3464)
.L_3464:
        /*00e8*/ 	.word	0x00000008
.L_3465:


//--------------------- .nv.info._Z25selective_scan_fwd_kernelI32Selective_Scan_fwd_kernel_traitsILi32ELi8ELi1ELb0ELb1ELb0ELb1EN3c108BFloat16EfEEv13SSMParamsBase --------------------------
	.section	.nv.info._Z25selective_scan_fwd_kernelI32Selective_Scan_fwd_kernel_traitsILi32ELi8ELi1ELb0ELb1ELb0ELb1EN3c108BFloat16EfEEv13SSMParamsBase,"",@"SHT_CUDA_INFO"
	.sectionflags	@""
	.align	4


	//----- nvinfo : EIATTR_CUDA_API_VERSION
	.align		4
        /*0000*/ 	.byte	0x04, 0x37
        /*0002*/ 	.short	(.L_3467 - .L_3466)
.L_3466:
        /*0004*/ 	.word	0x00000082


	//----- nvinfo : EIATTR_KPARAM_INFO
	.align		4
.L_3467:
        /*0008*/ 	.byte	0x04, 0x17
        /*000a*/ 	.short	(.L_3469 - .L_3468)
.L_3468:
        /*000c*/ 	.word	0x00000000
        /*0010*/ 	.short	0x0000
        /*0012*/ 	.short	0x0000
        /*0014*/ 	.byte	0x00, 0xf0, 0x61, 0x04


	//----- nvinfo : EIATTR_SPARSE_MMA_MASK
	.align		4
.L_3469:
        /*0018*/ 	.byte	0x03, 0x50
        /*001a*/ 	.short	0x0000


	//----- nvinfo : EIATTR_MAXREG_COUNT
	.align		4
        /*001c*/ 	.byte	0x03, 0x1b
        /*001e*/ 	.short	0x00ff


	//----- nvinfo : EIATTR_NUM_BARRIERS
	.align		4
        /*0020*/ 	.byte	0x02, 0x4c
        /*0022*/ 	.byte	0x01
	.zero		1


	//----- nvinfo : EIATTR_MERCURY_ISA_VERSION
	.align		4
        /*0024*/ 	.byte	0x03, 0x5f
        /*0026*/ 	.short	0x0101


	//----- nvinfo : EIATTR_COOP_GROUP_MASK_REGIDS
	.align		4
        /*0028*/ 	.byte	0x04, 0x29
        /*002a*/ 	.short	(.L_3471 - .L_3470)


	//   ....[0]....
.L_3470:
        /*002c*/ 	.word	0xffffffff


	//   ....[1]....
        /*0030*/ 	.word	0xffffffff


	//   ....[2]....
        /*0034*/ 	.word	0xffffffff


	//   ....[3]....
        /*0038*/ 	.word	0xffffffff


	//   ....[4]....
        /*003c*/ 	.word	0xffffffff


	//   ....[5]....
        /*0040*/ 	.word	0xffffffff


	//   ....[6]....
        /*0044*/ 	.word	0xffffffff


	//   ....[7]....
        /*0048*/ 	.word	0xffffffff


	//   ....[8]....
        /*004c*/ 	.word	0xffffffff


	//   ....[9]....
        /*0050*/ 	.word	0xffffffff


	//   ....[10]....
        /*0054*/ 	.word	0xffffffff


	//   ....[11]....
        /*0058*/ 	.word	0xffffffff


	//   ....[12]....
        /*005c*/ 	.word	0xffffffff


	//   ....[13]....
        /*0060*/ 	.word	0xffffffff


	//   ....[14]....
        /*0064*/ 	.word	0xffffffff


	//   ....[15]....
        /*0068*/ 	.word	0xffffffff


	//   ....[16]....
        /*006c*/ 	.word	0xffffffff


	//   ....[17]....
        /*0070*/ 	.word	0xffffffff


	//----- nvinfo : EIATTR_COOP_GROUP_INSTR_OFFSETS
	.align		4
.L_3471:
        /*0074*/ 	.byte	0x04, 0x28
        /*0076*/ 	.short	(.L_3473 - .L_3472)


	//   ....[0]....
.L_3472:
        /*0078*/ 	.word	0x00000ce0


	//   ....[1]....
        /*007c*/ 	.word	0x00000ed0


	//   ....[2]....
        /*0080*/ 	.word	0x00002840


	//   ....[3]....
        /*0084*/ 	.word	0x00002da0


	//   ....[4]....
        /*0088*/ 	.word	0x00002db0


	//   ....[5]....
        /*008c*/ 	.word	0x00002df0


	//   ....[6]....
        /*0090*/ 	.word	0x00002e00


	//   ....[7]....
        /*0094*/ 	.word	0x00002e40


	//   ....[8]....
        /*0098*/ 	.word	0x00002e50


	//   ....[9]....
        /*009c*/ 	.word	0x00002e90


	//   ....[10]....
        /*00a0*/ 	.word	0x00002ea0


	//   ....[11]....
        /*00a4*/ 	.word	0x00002f00


	//   ....[12]....
        /*00a8*/ 	.word	0x00002f10


	//   ....[13]....
        /*00ac*/ 	.word	0x00003000


	//   ....[14]....
        /*00b0*/ 	.word	0x00003010


	//   ....[15]....
        /*00b4*/ 	.word	0x000033f0


	//   ....[16]....
        /*00b8*/ 	.word	0x00003b50


	//   ....[17]....
        /*00bc*/ 	.word	0x00004090


	//----- nvinfo : EIATTR_EXIT_INSTR_OFFSETS
	.align		4
.L_3473:
        /*00c0*/ 	.byte	0x04, 0x1c
        /*00c2*/ 	.short	(.L_3475 - .L_3474)


	//   ....[0]....
.L_3474:
        /*00c4*/ 	.word	0x000002b0


	//   ....[1]....
        /*00c8*/ 	.word	0x000044c0


	//----- nvinfo : EIATTR_MAX_THREADS
	.align		4
.L_3475:
        /*00cc*/ 	.byte	0x04, 0x05
        /*00ce*/ 	.short	(.L_3477 - .L_3476)
.L_3476:
        /*00d0*/ 	.word	0x00000020
        /*00d4*/ 	.word	0x00000001
        /*00d8*/ 	.word	0x00000001


	//----- nvinfo : EIATTR_CRS_STACK_SIZE
	.align		4
.L_3477:
        /*00dc*/ 	.byte	0x04, 0x1e
        /*00de*/ 	.short	(.L_3479 - .L_3478)
.L_3478:
        /*00e0*/ 	.word	0x00000000


	//----- nvinfo : EIATTR_CBANK_PARAM_SIZE
	.align		4
.L_3479:
        /*00e4*/ 	.byte	0x03, 0x19
        /*00e6*/ 	.short	0x0118


	//----- nvinfo : EIATTR_PARAM_CBANK
	.align		4
        /*00e8*/ 	.byte	0x04, 0x0a
        /*00ea*/ 	.short	(.L_3481 - .L_3480)
	.align		4
.L_3480:
        /*00ec*/ 	.word	index@(.nv.constant0._Z25selective_scan_fwd_kernelI32Selective_Scan_fwd_kernel_traitsILi32ELi8ELi1ELb0ELb1ELb0ELb1EN3c108BFloat16EfEEv13SSMParamsBase)
        /*00f0*/ 	.short	0x0210
        /*00f2*/ 	.short	0x0118


	//----- nvinfo : EIATTR_SW_WAR
	.align		4
.L_3481:
        /*00f4*/ 	.byte	0x04, 0x36
        /*00f6*/ 	.short	(.L_3483 - .L_3482)
.L_3482:
        /*00f8*/ 	.word	0x00000008
.L_3483:


//--------------------- .nv.info._Z25selective_scan_fwd_kernelI32Selective_Scan_fwd_kernel_traitsILi32ELi8ELi1ELb0ELb1ELb1ELb0EN3c108BFloat16EfEEv13SSMParamsBase --------------------------
	.section	.nv.info._Z25selective_scan_fwd_kernelI32Selective_Scan_fwd_kernel_traitsILi32ELi8ELi1ELb0ELb1ELb1ELb0EN3c108BFloat16EfEEv13SSMParamsBase,"",@"SHT_CUDA_INFO"
	.sectionflags	@""
	.align	4


	//----- nvinfo : EIATTR_CUDA_API_VERSION
	.align		4
        /*0000*/ 	.byte	0x04, 0x37
        /*0002*/ 	.short	(.L_3485 - .L_3484)
.L_3484:
        /*0004*/ 	.word	0x00000082


	//----- nvinfo : EIATTR_KPARAM_INFO
	.align		4
.L_3485:
        /*0008*/ 	.byte	0x04, 0x17
        /*000a*/ 	.short	(.L_3487 - .L_3486)
.L_3486:
        /*000c*/ 	.word	0x00000000
        /*0010*/ 	.short	0x0000
        /*0012*/ 	.short	0x0000
        /*0014*/ 	.byte	0x00, 0xf0, 0x61, 0x04


	//----- nvinfo : EIATTR_SPARSE_MMA_MASK
	.align		4
.L_3487:
        /*0018*/ 	.byte	0x03, 0x50
        /*001a*/ 	.short	0x0000


	//----- nvinfo : EIATTR_MAXREG_COUNT
	.align		4
        /*001c*/ 	.byte	0x03, 0x1b
        /*001e*/ 	.short	0x00ff


	//----- nvinfo : EIATTR_NUM_BARRIERS
	.align		4
        /*0020*/ 	.byte	0x02, 0x4c
        /*0022*/ 	.byte	0x01
	.zero		1


	//----- nvinfo : EIATTR_MERCURY_ISA_VERSION
	.align		4
        /*0024*/ 	.byte	0x03, 0x5f
        /*0026*/ 	.short	0x0101


	//----- nvinfo : EIATTR_COOP_GROUP_MASK_REGIDS
	.align		4
        /*0028*/ 	.byte	0x04, 0x29
        /*002a*/ 	.short	(.L_3489 - .L_3488)


	//   ....[0]....
.L_3488:
        /*002c*/ 	.word	0xffffffff


	//   ....[1]....
        /*0030*/ 	.word	0xffffffff


	//   ....[2]....
        /*0034*/ 	.word	0xffffffff


	//   ....[3]....
        /*0038*/ 	.word	0xffffffff


	//   ....[4]....
        /*003c*/ 	.word	0xffffffff


	//   ....[5]....
        /*0040*/ 	.word	0xffffffff


	//   ....[6]....
        /*0044*/ 	.word	0xffffffff


	//   ....[7]....
        /*0048*/ 	.word	0xffffffff


	//   ....[8]....
        /*004c*/ 	.word	0xffffffff


	//   ....[9]....
        /*0050*/ 	.word	0xffffffff


	//   ....[10]....
        /*0054*/ 	.word	0xffffffff


	//   ....[11]....
        /*0058*/ 	.word	0xffffffff


	//   ....[12]....
        /*005c*/ 	.word	0xffffffff


	//   ....[13]....
        /*0060*/ 	.word	0xffffffff


	//   ....[14]....
        /*0064*/ 	.word	0xffffffff


	//   ....[15]....
        /*0068*/ 	.word	0xffffffff


	//   ....[16]....
        /*006c*/ 	.word	0xffffffff


	//----- nvinfo : EIATTR_COOP_GROUP_INSTR_OFFSETS
	.align		4
.L_3489:
        /*0070*/ 	.byte	0x04, 0x28
        /*0072*/ 	.short	(.L_3491 - .L_3490)


	//   ....[0]....
.L_3490:
        /*0074*/ 	.word	0x00000d30


	//   ....[1]....
        /*0078*/ 	.word	0x00000f50


	//   ....[2]....
        /*007c*/ 	.word	0x00002970


	//   ....[3]....
        /*0080*/ 	.word	0x00002f50


	//   ....[4]....
        /*0084*/ 	.word	0x00002f60


	//   ....[5]....
        /*0088*/ 	.word	0x00002fa0


	//   ....[6]....
        /*008c*/ 	.word	0x00002fb0


	//   ....[7]....
        /*0090*/ 	.word	0x00003000


	//   ....[8]....
        /*0094*/ 	.word	0x00003010


	//   ....[9]....
        /*0098*/ 	.word	0x000030c0


	//   ....[10]....
        /*009c*/ 	.word	0x000031b0


	//   ....[11]....
        /*00a0*/ 	.word	0x00003260


	//   ....[12]....
        /*00a4*/ 	.word	0x00003280


	//   ....[13]....
        /*00a8*/ 	.word	0x00003310


	//   ....[14]....
        /*00ac*/ 	.word	0x00003470


	//   ....[15]....
        /*00b0*/ 	.word	0x00003480


	//   ....[16]....
        /*00b4*/ 	.word	0x000038d0


	//----- nvinfo : EIATTR_EXIT_INSTR_OFFSETS
	.align		4
.L_3491:
        /*00b8*/ 	.byte	0x04, 0x1c
        /*00ba*/ 	.short	(.L_3493 - .L_3492)


	//   ....[0]....
.L_3492:
        /*00bc*/ 	.word	0x000002f0


	//   ....[1]....
        /*00c0*/ 	.word	0x00003d40


	//----- nvinfo : EIATTR_MAX_THREADS
	.align		4
.L_3493:
        /*00c4*/ 	.byte	0x04, 0x05
        /*00c6*/ 	.short	(.L_3495 - .L_3494)
.L_3494:
        /*00c8*/ 	.word	0x00000020
        /*00cc*/ 	.word	0x00000001
        /*00d0*/ 	.word	0x00000001


	//----- nvinfo : EIATTR_CRS_STACK_SIZE
	.align		4
.L_3495:
        /*00d4*/ 	.byte	0x04, 0x1e
        /*00d6*/ 	.short	(.L_3497 - .L_3496)
.L_3496:
        /*00d8*/ 	.word	0x00000000


	//----- nvinfo : EIATTR_CBANK_PARAM_SIZE
	.align		4
.L_3497:
        /*00dc*/ 	.byte	0x03, 0x19
        /*00de*/ 	.short	0x0118


	//----- nvinfo : EIATTR_PARAM_CBANK
	.align		4
        /*00e0*/ 	.byte	0x04, 0x0a
        /*00e2*/ 	.short	(.L_3499 - .L_3498)
	.align		4
.L_3498:
        /*00e4*/ 	.word	index@(.nv.constant0._Z25selective_scan_fwd_kernelI32Selective_Scan_fwd_kernel_traitsILi32ELi8ELi1ELb0ELb1ELb1ELb0EN3c108BFloat16EfEEv13SSMParamsBase)
        /*00e8*/ 	.short	0x0210
        /*00ea*/ 	.short	0x0118


	//----- nvinfo : EIATTR_SW_WAR
	.align		4
.L_3499:
        /*00ec*/ 	.byte	0x04, 0x36
        /*00ee*/ 	.short	(.L_3501 - .L_3500)
.L_3500:
        /*00f0*/ 	.word	0x00000008
.L_3501:


//--------------------- .nv.info._Z25selective_scan_fwd_kernelI32Selective_Scan_fwd_kernel_traitsILi32ELi8ELi1ELb0ELb1ELb1ELb1EN3c108BFloat16EfEEv13SSMParamsBase --------------------------
	.section	.nv.info._Z25selective_scan_fwd_kernelI32Selective_Scan_fwd_kernel_traitsILi32ELi8ELi1ELb0ELb1ELb1ELb1EN3c108BFloat16EfEEv13SSMParamsBase,"",@"SHT_CUDA_INFO"
	.sectionflags	@""
	.align	4


	//----- nvinfo : EIATTR_CUDA_API_VERSION
	.align		4
        /*0000*/ 	.byte	0x04, 0x37
        /*0002*/ 	.short	(.L_3503 - .L_3502)
.L_3502:
        /*0004*/ 	.word	0x00000082


	//----- nvinfo : EIATTR_KPARAM_INFO
	.align		4
.L_3503:
        /*0008*/ 	.byte	0x04, 0x17
        /*000a*/ 	.short	(.L_3505 - .L_3504)
.L_3504:
        /*000c*/ 	.word	0x00000000
        /*0010*/ 	.short	0x0000
        /*0012*/ 	.short	0x0000
        /*0014*/ 	.byte	0x00, 0xf0, 0x61, 0x04


	//----- nvinfo : EIATTR_SPARSE_MMA_MASK
	.align		4
.L_3505:
        /*0018*/ 	.byte	0x03, 0x50
        /*001a*/ 	.short	0x0000


	//----- nvinfo : EIATTR_MAXREG_COUNT
	.align		4
        /*001c*/ 	.byte	0x03, 0x1b
        /*001e*/ 	.short	0x00ff


	//----- nvinfo : EIATTR_NUM_BARRIERS
	.align		4
        /*0020*/ 	.byte	0x02, 0x4c
        /*0022*/ 	.byte	0x01
	.zero		1


	//----- nvinfo : EIATTR_MERCURY_ISA_VERSION
	.align		4
        /*0024*/ 	.byte	0x03, 0x5f
        /*0026*/ 	.short	0x0101


	//----- nvinfo : EIATTR_COOP_GROUP_MASK_REGIDS
	.align		4
        /*0028*/ 	.byte	0x04, 0x29
        /*002a*/ 	.short	(.L_3507 - .L_3506)


	//   ....[0]....
.L_3506:
        /*002c*/ 	.word	0xffffffff


	//   ....[1]....
        /*0030*/ 	.word	0xffffffff


	//   ....[2]....
        /*0034*/ 	.word	0xffffffff


	//   ....[3]....
        /*0038*/ 	.word	0xffffffff


	//   ....[4]....
        /*003c*/ 	.word	0xffffffff


	//   ....[5]....
        /*0040*/ 	.word	0xffffffff


	//   ....[6]....
        /*0044*/ 	.word	0xffffffff


	//   ....[7]....
        /*0048*/ 	.word	0xffffffff


	//   ....[8]....
        /*004c*/ 	.word	0xffffffff


	//   ....[9]....
        /*0050*/ 	.word	0xffffffff


	//   ....[10]....
        /*0054*/ 	.word	0xffffffff


	//   ....[11]....
        /*0058*/ 	.word	0xffffffff


	//   ....[12]....
        /*005c*/ 	.word	0xffffffff


	//   ....[13]....
        /*0060*/ 	.word	0xffffffff


	//   ....[14]....
        /*0064*/ 	.word	0xffffffff


	//   ....[15]....
        /*0068*/ 	.word	0xffffffff


	//   ....[16]....
        /*006c*/ 	.word	0xffffffff


	//   ....[17]....
        /*0070*/ 	.word	0xffffffff


	//   ....[18]....
        /*0074*/ 	.word	0xffffffff


	//----- nvinfo : EIATTR_COOP_GROUP_INSTR_OFFSETS
	.align		4
.L_3507:
        /*0078*/ 	.byte	0x04, 0x28
        /*007a*/ 	.short	(.L_3509 - .L_3508)


	//   ....[0]....
.L_3508:
        /*007c*/ 	.word	0x00000d50


	//   ....[1]....
        /*0080*/ 	.word	0x00000f40


	//   ....[2]....
        /*0084*/ 	.word	0x00002970


	//   ....[3]....
        /*0088*/ 	.word	0x00002f40


	//   ....[4]....
        /*008c*/ 	.word	0x00002f50


	//   ....[5]....
        /*0090*/ 	.word	0x00002f90


	//   ....[6]....
        /*0094*/ 	.word	0x00002fa0


	//   ....[7]....
        /*0098*/ 	.word	0x00002fe0


	//   ....[8]....
        /*009c*/ 	.word	0x00002ff0


	//   ....[9]....
        /*00a0*/ 	.word	0x00003070


	//   ....[10]....
        /*00a4*/ 	.word	0x00003080


	//   ....[11]....
        /*00a8*/ 	.word	0x00003270


	//   ....[12]....
        /*00ac*/ 	.word	0x00003280


	//   ....[13]....
        /*00b0*/ 	.word	0x00003310


	//   ....[14]....
        /*00b4*/ 	.word	0x00003460


	//   ....[15]....
        /*00b8*/ 	.word	0x00003470


	//   ....[16]....
        /*00bc*/ 	.word	0x000038d0


	//   ....[17]....
        /*00c0*/ 	.word	0x00004030


	//   ....[18]....
        /*00c4*/ 	.word	0x00004570


	//----- nvinfo : EIATTR_EXIT_INSTR_OFFSETS
	.align		4
.L_3509:
        /*00c8*/ 	.byte	0x04, 0x1c
        /*00ca*/ 	.short	(.L_3511 - .L_3510)


	//   ....[0]....
.L_3510:
        /*00cc*/ 	.word	0x000002e0


	//   ....[1]....
        /*00d0*/ 	.word	0x000049c0


	//----- nvinfo : EIATTR_MAX_THREADS
	.align		4
.L_3511:
        /*00d4*/ 	.byte	0x04, 0x05
        /*00d6*/ 	.short	(.L_3513 - .L_3512)
.L_3512:
        /*00d8*/ 	.word	0x00000020
        /*00dc*/ 	.word	0x00000001
        /*00e0*/ 	.word	0x00000001


	//----- nvinfo : EIATTR_CRS_STACK_SIZE
	.align		4
.L_3513:
        /*00e4*/ 	.byte	0x04, 0x1e
        /*00e6*/ 	.short	(.L_3515 - .L_3514)
.L_3514:
        /*00e8*/ 	.word	0x00000000


	//----- nvinfo : EIATTR_CBANK_PARAM_SIZE
	.align		4
.L_3515:
        /*00ec*/ 	.byte	0x03, 0x19
        /*00ee*/ 	.short	0x0118


	//----- nvinfo : EIATTR_PARAM_CBANK
	.align		4
        /*00f0*/ 	.byte	0x04, 0x0a
        /*00f2*/ 	.short	(.L_3517 - .L_3516)
	.align		4
.L_3516:
        /*00f4*/ 	.word	index@(.nv.constant0._Z25selective_scan_fwd_kernelI32Selective_Scan_fwd_kernel_traitsILi32ELi8ELi1ELb0ELb1ELb1ELb1EN3c108BFloat16EfEEv13SSMParamsBase)
        /*00f8*/ 	.short	0x0210
        /*00fa*/ 	.short	0x0118


	//----- nvinfo : EIATTR_SW_WAR
	.align		4
.L_3517:
        /*00fc*/ 	.byte	0x04, 0x36
        /*00fe*/ 	.short	(.L_3519 - .L_3518)
.L_3518:
        /*0100*/ 	.word	0x00000008
.L_3519:


//--------------------- .nv.info._Z25selective_scan_fwd_kernelI32Selective_Scan_fwd_kernel_traitsILi32ELi8ELi1ELb1ELb0ELb0ELb0EN3c108BFloat16EfEEv13SSMParamsBase --------------------------
	.section	.nv.info._Z25selective_scan_fwd_kernelI32Selective_Scan_fwd_kernel_traitsILi32ELi8ELi1ELb1ELb0ELb0ELb0EN3c108BFloat16EfEEv13SSMParamsBase,"",@"SHT_CUDA_INFO"
	.sectionflags	@""
	.align	4


	//----- nvinfo : EIATTR_CUDA_API_VERSION
	.align		4
        /*0000*/ 	.byte	0x04, 0x37
        /*0002*/ 	.short	(.L_3521 - .L_3520)
.L_3520:
        /*0004*/ 	.word	0x00000082


	//----- nvinfo : EIATTR_KPARAM_INFO
	.align		4
.L_3521:
        /*0008*/ 	.byte	0x04, 0x17
        /*000a*/ 	.short	(.L_3523 - .L_3522)
.L_3522:
        /*000c*/ 	.word	0x00000000
        /*0010*/ 	.short	0x0000
        /*0012*/ 	.short	0x0000
        /*0014*/ 	.byte	0x00, 0xf0, 0x61, 0x04


	//----- nvinfo : EIATTR_SPARSE_MMA_MASK
	.align		4
.L_3523:
        /*0018*/ 	.byte	0x03, 0x50
        /*001a*/ 	.short	0x0000


	//----- nvinfo : EIATTR_MAXREG_COUNT
	.align		4
        /*001c*/ 	.byte	0x03, 0x1b
        /*001e*/ 	.short	0x00ff


	//----- nvinfo : EIATTR_NUM_BARRIERS
	.align		4
        /*0020*/ 	.byte	0x02, 0x4c
        /*0022*/ 	.byte	0x01
	.zero		1


	//----- nvinfo : EIATTR_MERCURY_ISA_VERSION
	.align		4
        /*0024*/ 	.byte	0x03, 0x5f
        /*0026*/ 	.short	0x0101


	//----- nvinfo : EIATTR_COOP_GROUP_MASK_REGIDS
	.align		4
        /*0028*/ 	.byte	0x04, 0x29
        /*002a*/ 	.short	(.L_3525 - .L_3524)


	//   ....[0]....
.L_3524:
        /*002c*/ 	.word	0xffffffff


	//   ....[1]....
        /*0030*/ 	.word	0xffffffff


	//   ....[2]....
        /*0034*/ 	.word	0xffffffff


	//   ....[3]....
        /*0038*/ 	.word	0xffffffff


	//   ....[4]....
        /*003c*/ 	.word	0xffffffff


	//   ....[5]....
        /*0040*/ 	.word	0xffffffff


	//   ....[6]....
        /*0044*/ 	.word	0xffffffff


	//   ....[7]....
        /*0048*/ 	.word	0xffffffff


	//   ....[8]....
        /*004c*/ 	.word	0xffffffff


	//   ....[9]....
        /*0050*/ 	.word	0xffffffff


	//   ....[10]....
        /*0054*/ 	.word	0xffffffff


	//   ....[11]....
        /*0058*/ 	.word	0xffffffff


	//----- nvinfo : EIATTR_COOP_GROUP_INSTR_OFFSETS
	.align		4
.L_3525:
        /*005c*/ 	.byte	0x04, 0x28
        /*005e*/ 	.short	(.L_3527 - .L_3526)


	//   ....[0]....
.L_3526:
        /*0060*/ 	.word	0x00001f60


	//   ....[1]....
        /*0064*/ 	.word	0x00001f70


	//   ....[2]....
        /*0068*/ 	.word	0x00001fa0


	//   ....[3]....
        /*006c*/ 	.word	0x00001fb0


	//   ....[4]....
        /*0070*/ 	.word	0x00001ff0


	//   ....[5]....
        /*0074*/ 	.word	0x00002000


	//   ....[6]....
        /*0078*/ 	.word	0x00002040


	//   ....[7]....
        /*007c*/ 	.word	0x00002050


	//   ....[8]....
        /*0080*/ 	.word	0x000020c0


	//   ....[9]....
        /*0084*/ 	.word	0x000020d0


	//   ....[10]....
        /*0088*/ 	.word	0x00002160


	//   ....[11]....
        /*008c*/ 	.word	0x00002170


	//----- nvinfo : EIATTR_EXIT_INSTR_OFFSETS
	.align		4
.L_3527:
        /*0090*/ 	.byte	0x04, 0x1c
        /*0092*/ 	.short	(.L_3529 - .L_3528)


	//   ....[0]....
.L_3528:
        /*0094*/ 	.word	0x00000180


	//   ....[1]....
        /*0098*/ 	.word	0x00002600


	//----- nvinfo : EIATTR_MAX_THREADS
	.align		4
.L_3529:
        /*009c*/ 	.byte	0x04, 0x05
        /*009e*/ 	.short	(.L_3531 - .L_3530)
.L_3530:
        /*00a0*/ 	.word	0x00000020
        /*00a4*/ 	.word	0x00000001
        /*00a8*/ 	.word	0x00000001


	//----- nvinfo : EIATTR_CRS_STACK_SIZE
	.align		4
.L_3531:
        /*00ac*/ 	.byte	0x04, 0x1e
        /*00ae*/ 	.short	(.L_3533 - .L_3532)
.L_3532:
        /*00b0*/ 	.word	0x00000000


	//----- nvinfo : EIATTR_CBANK_PARAM_SIZE
	.align		4
.L_3533:
        /*00b4*/ 	.byte	0x03, 0x19
        /*00b6*/ 	.short	0x0118


	//----- nvinfo : EIATTR_PARAM_CBANK
	.align		4
        /*00b8*/ 	.byte	0x04, 0x0a
        /*00ba*/ 	.short	(.L_3535 - .L_3534)
	.align		4
.L_3534:
        /*00bc*/ 	.word	index@(.nv.constant0._Z25selective_scan_fwd_kernelI32Selective_Scan_fwd_kernel_traitsILi32ELi8ELi1ELb1ELb0ELb0ELb0EN3c108BFloat16EfEEv13SSMParamsBase)
        /*00c0*/ 	.short	0x0210
        /*00c2*/ 	.short	0x0118


	//----- nvinfo : EIATTR_SW_WAR
	.align		4
.L_3535:
        /*00c4*/ 	.byte	0x04, 0x36
        /*00c6*/ 	.short	(.L_3537 - .L_3536)
.L_3536:
        /*00c8*/ 	.word	0x00000008
.L_3537:


//--------------------- .nv.info._Z25selective_scan_fwd_kernelI32Selective_Scan_fwd_kernel_traitsILi32ELi8ELi1ELb1ELb0ELb0ELb1EN3c108BFloat16EfEEv13SSMParamsBase --------------------------
	.section	.nv.info._Z25selective_scan_fwd_kernelI32Selective_Scan_fwd_kernel_traitsILi32ELi8ELi1ELb1ELb0ELb0ELb1EN3c108BFloat16EfEEv13SSMParamsBase,"",@"SHT_CUDA_INFO"
	.sectionflags	@""
	.align	4


	//----- nvinfo : EIATTR_CUDA_API_VERSION
	.align		4
        /*0000*/ 	.byte	0x04, 0x37
        /*0002*/ 	.short	(.L_3539 - .L_3538)
.L_3538:
        /*0004*/ 	.word	0x00000082


	//----- nvinfo : EIATTR_KPARAM_INFO
	.align		4
.L_3539:
        /*0008*/ 	.byte	0x04, 0x17
        /*000a*/ 	.short	(.L_3541 - .L_3540)
.L_3540:
        /*000c*/ 	.word	0x00000000
        /*0010*/ 	.short	0x0000
        /*0012*/ 	.short	0x0000
        /*0014*/ 	.byte	0x00, 0xf0, 0x61, 0x04


	//----- nvinfo : EIATTR_SPARSE_MMA_MASK
	.align		4
.L_3541:
        /*0018*/ 	.byte	0x03, 0x50
        /*001a*/ 	.short	0x0000


	//----- nvinfo : EIATTR_MAXREG_COUNT
	.align		4
        /*001c*/ 	.byte	0x03, 0x1b
        /*001e*/ 	.short	0x00ff


	//----- nvinfo : EIATTR_NUM_BARRIERS
	.align		4
        /*0020*/ 	.byte	0x02, 0x4c
        /*0022*/ 	.byte	0x01
	.zero		1


	//----- nvinfo : EIATTR_MERCURY_ISA_VERSION
	.align		4
        /*0024*/ 	.byte	0x03, 0x5f
        /*0026*/ 	.short	0x0101


	//----- nvinfo : EIATTR_COOP_GROUP_MASK_REGIDS
	.align		4
        /*0028*/ 	.byte	0x04, 0x29
        /*002a*/ 	.short	(.L_3543 - .L_3542)


	//   ....[0]....
.L_3542:
        /*002c*/ 	.word	0xffffffff


	//   ....[1]....
        /*0030*/ 	.word	0xffffffff


	//   ....[2]....
        /*0034*/ 	.word	0xffffffff


	//   ....[3]....
        /*0038*/ 	.word	0xffffffff


	//   ....[4]....
        /*003c*/ 	.word	0xffffffff


	//   ....[5]....
        /*0040*/ 	.word	0xffffffff


	//   ....[6]....
        /*0044*/ 	.word	0xffffffff


	//   ....[7]....
        /*0048*/ 	.word	0xffffffff


	//   ....[8]....
        /*004c*/ 	.word	0xffffffff


	//   ....[9]....
        /*0050*/ 	.word	0xffffffff


	//   ....[10]....
        /*0054*/ 	.word	0xffffffff


	//   ....[11]....
        /*0058*/ 	.word	0xffffffff


	//----- nvinfo : EIATTR_COOP_GROUP_INSTR_OFFSETS
	.align		4
.L_3543:
        /*005c*/ 	.byte	0x04, 0x28
        /*005e*/ 	.short	(.L_3545 - .L_3544)


	//   ....[0]....
.L_3544:
        /*0060*/ 	.word	0x00001f60


	//   ....[1]....
        /*0064*/ 	.word	0x00001f70


	//   ....[2]....
        /*0068*/ 	.word	0x00001fa0


	//   ....[3]....
        /*006c*/ 	.word	0x00001fb0


	//   ....[4]....
        /*0070*/ 	.word	0x00001ff0


	//   ....[5]....
        /*0074*/ 	.word	0x00002000


	//   ....[6]....
        /*0078*/ 	.word	0x00002040


	//   ....[7]....
        /*007c*/ 	.word	0x00002050


	//   ....[8]....
        /*0080*/ 	.word	0x000020c0


	//   ....[9]....
        /*0084*/ 	.word	0x000020d0


	//   ....[10]....
        /*0088*/ 	.word	0x00002160


	//   ....[11]....
        /*008c*/ 	.word	0x00002170


	//----- nvinfo : EIATTR_EXIT_INSTR_OFFSETS
	.align		4
.L_3545:
        /*0090*/ 	.byte	0x04, 0x1c
        /*0092*/ 	.short	(.L_3547 - .L_3546)


	//   ....[0]....
.L_3546:
        /*0094*/ 	.word	0x00000180


	//   ....[1]....
        /*0098*/ 	.word	0x00002c20


	//----- nvinfo : EIATTR_MAX_THREADS
	.align		4
.L_3547:
        /*009c*/ 	.byte	0x04, 0x05
        /*009e*/ 	.short	(.L_3549 - .L_3548)
.L_3548:
        /*00a0*/ 	.word	0x00000020
        /*00a4*/ 	.word	0x00000001
        /*00a8*/ 	.word	0x00000001


	//----- nvinfo : EIATTR_CRS_STACK_SIZE
	.align		4
.L_3549:
        /*00ac*/ 	.byte	0x04, 0x1e
        /*00ae*/ 	.short	(.L_3551 - .L_3550)
.L_3550:
        /*00b0*/ 	.word	0x00000000


	//----- nvinfo : EIATTR_CBANK_PARAM_SIZE
	.align		4
.L_3551:
        /*00b4*/ 	.byte	0x03, 0x19
        /*00b6*/ 	.short	0x0118


	//----- nvinfo : EIATTR_PARAM_CBANK
	.align		4
        /*00b8*/ 	.byte	0x04, 0x0a
        /*00ba*/ 	.short	(.L_3553 - .L_3552)
	.align		4
.L_3552:
        /*00bc*/ 	.word	index@(.nv.constant0._Z25selective_scan_fwd_kernelI32Selective_Scan_fwd_kernel_traitsILi32ELi8ELi1ELb1ELb0ELb0ELb1EN3c108BFloat16EfEEv13SSMParamsBase)
        /*00c0*/ 	.short	0x0210
        /*00c2*/ 	.short	0x0118


	//----- nvinfo : EIATTR_SW_WAR
	.align		4
.L_3553:
        /*00c4*/ 	.byte	0x04, 0x36
        /*00c6*/ 	.short	(.L_3555 - .L_3554)
.L_3554:
        /*00c8*/ 	.word	0x00000008
.L_3555:


//--------------------- .nv.info._Z25selective_scan_fwd_kernelI32Selective_Scan_fwd_kernel_traitsILi32ELi8ELi1ELb1ELb0ELb1ELb0EN3c108BFloat16EfEEv13SSMParamsBase --------------------------
	.section	.nv.info._Z25selective_scan_fwd_kernelI32Selective_Scan_fwd_kernel_traitsILi32ELi8ELi1ELb1ELb0ELb1ELb0EN3c108BFloat16EfEEv13SSMParamsBase,"",@"SHT_CUDA_INFO"
	.sectionflags	@""
	.align	4


	//----- nvinfo : EIATTR_CUDA_API_VERSION
	.align		4
        /*0000*/ 	.byte	0x04, 0x37
        /*0002*/ 	.short	(.L_3557 - .L_3556)
.L_3556:
        /*0004*/ 	.word	0x00000082


	//----- nvinfo : EIATTR_KPARAM_INFO
	.align		4
.L_3557:
        /*0008*/ 	.byte	0x04, 0x17
        /*000a*/ 	.short	(.L_3559 - .L_3558)
.L_3558:
        /*000c*/ 	.word	0x00000000
        /*0010*/ 	.short	0x0000
        /*0012*/ 	.short	0x0000
        /*0014*/ 	.byte	0x00, 0xf0, 0x61, 0x04


	//----- nvinfo : EIATTR_SPARSE_MMA_MASK
	.align		4
.L_3559:
        /*0018*/ 	.byte	0x03, 0x50
        /*001a*/ 	.short	0x0000


	//----- nvinfo : EIATTR_MAXREG_COUNT
	.align		4
        /*001c*/ 	.byte	0x03, 0x1b
        /*001e*/ 	.short	0x00ff


	//----- nvinfo : EIATTR_NUM_BARRIERS
	.align		4
        /*0020*/ 	.byte	0x02, 0x4c
        /*0022*/ 	.byte	0x01
	.zero		1


	//----- nvinfo : EIATTR_MERCURY_ISA_VERSION
	.align		4
        /*0024*/ 	.byte	0x03, 0x5f
        /*0026*/ 	.short	0x0101


	//----- nvinfo : EIATTR_COOP_GROUP_MASK_REGIDS
	.align		4
        /*0028*/ 	.byte	0x04, 0x29
        /*002a*/ 	.short	(.L_3561 - .L_3560)


	//   ....[0]....
.L_3560:
        /*002c*/ 	.word	0xffffffff


	//   ....[1]....
        /*0030*/ 	.word	0xffffffff


	//   ....[2]....
        /*0034*/ 	.word	0xffffffff


	//   ....[3]....
        /*0038*/ 	.word	0xffffffff


	//   ....[4]....
        /*003c*/ 	.word	0xffffffff


	//   ....[5]....
        /*0040*/ 	.word	0xffffffff


	//   ....[6]....
        /*0044*/ 	.word	0xffffffff


	//   ....[7]....
        /*0048*/ 	.word	0xffffffff


	//   ....[8]....
        /*004c*/ 	.word	0xffffffff


	//   ....[9]....
        /*0050*/ 	.word	0xffffffff


	//   ....[10]....
        /*0054*/ 	.word	0xffffffff


	//   ....[11]....
        /*0058*/ 	.word	0xffffffff


	//----- nvinfo : EIATTR_COOP_GROUP_INSTR_OFFSETS
	.align		4
.L_3561:
        /*005c*/ 	.byte	0x04, 0x28
        /*005e*/ 	.short	(.L_3563 - .L_3562)


	//   ....[0]....
.L_3562:
        /*0060*/ 	.word	0x00002210


	//   ....[1]....
        /*0064*/ 	.word	0x00002220


	//   ....[2]....
        /*0068*/ 	.word	0x00002250


	//   ....[3]....
        /*006c*/ 	.word	0x00002270


	//   ....[4]....
        /*0070*/ 	.word	0x000022a0


	//   ....[5]....
        /*0074*/ 	.word	0x000022c0


	//   ....[6]....
        /*0078*/ 	.word	0x00002300


	//   ....[7]....
        /*007c*/ 	.word	0x00002330


	//   ....[8]....
        /*0080*/ 	.word	0x00002370


	//   ....[9]....
        /*0084*/ 	.word	0x00002390


	//   ....[10]....
        /*0088*/ 	.word	0x000023f0


	//   ....[11]....
        /*008c*/ 	.word	0x00002400


	//----- nvinfo : EIATTR_EXIT_INSTR_OFFSETS
	.align		4
.L_3563:
        /*0090*/ 	.byte	0x04, 0x1c
        /*0092*/ 	.short	(.L_3565 - .L_3564)


	//   ....[0]....
.L_3564:
        /*0094*/ 	.word	0x00000470


	//   ....[1]....
        /*0098*/ 	.word	0x00002990


	//----- nvinfo : EIATTR_MAX_THREADS
	.align		4
.L_3565:
        /*009c*/ 	.byte	0x04, 0x05
        /*009e*/ 	.short	(.L_3567 - .L_3566)
.L_3566:
        /*00a0*/ 	.word	0x00000020
        /*00a4*/ 	.word	0x00000001
        /*00a8*/ 	.word	0x00000001


	//----- nvinfo : EIATTR_CRS_STACK_SIZE
	.align		4
.L_3567:
        /*00ac*/ 	.byte	0x04, 0x1e
        /*00ae*/ 	.short	(.L_3569 - .L_3568)
.L_3568:
        /*00b0*/ 	.word	0x00000000


	//----- nvinfo : EIATTR_CBANK_PARAM_SIZE
	.align		4
.L_3569:
        /*00b4*/ 	.byte	0x03, 0x19
        /*00b6*/ 	.short	0x0118


	//----- nvinfo : EIATTR_PARAM_CBANK
	.align		4
        /*00b8*/ 	.byte	0x04, 0x0a
        /*00ba*/ 	.short	(.L_3571 - .L_3570)
	.align		4
.L_3570:
        /*00bc*/ 	.word	index@(.nv.constant0._Z25selective_scan_fwd_kernelI32Selective_Scan_fwd_kernel_traitsILi32ELi8ELi1ELb1ELb0ELb1ELb0EN3c108BFloat16EfEEv13SSMParamsBase)
        /*00c0*/ 	.short	0x0210
        /*00c2*/ 	.short	0x0118


	//----- nvinfo : EIATTR_SW_WAR
	.align		4
.L_3571:
        /*00c4*/ 	.byte	0x04, 0x36
        /*00c6*/ 	.short	(.L_3573 - .L_3572)
.L_3572:
        /*00c8*/ 	.word	0x00000008
.L_3573:


//--------------------- .nv.info._Z25selective_scan_fwd_kernelI32Selective_Scan_fwd_kernel_traitsILi32ELi8ELi1ELb1ELb0ELb1ELb1EN3c108BFloat16EfEEv13SSMParamsBase --------------------------
	.section	.nv.info._Z25selective_scan_fwd_kernelI32Selective_Scan_fwd_kernel_traitsILi32ELi8ELi1ELb1ELb0ELb1ELb1EN3c108BFloat16EfEEv13SSMParamsBase,"",@"SHT_CUDA_INFO"
	.sectionflags	@""
	.align	4


	//----- nvinfo : EIATTR_CUDA_API_VERSION
	.align		4
        /*0000*/ 	.byte	0x04, 0x37
        /*0002*/ 	.short	(.L_3575 - .L_3574)
.L_3574:
        /*0004*/ 	.word	0x00000082


	//----- nvinfo : EIATTR_KPARAM_INFO
	.align		4
.L_3575:
        /*0008*/ 	.byte	0x04, 0x17
        /*000a*/ 	.short	(.L_3577 - .L_3576)
.L_3576:
        /*000c*/ 	.word	0x00000000
        /*0010*/ 	.short	0x0000
        /*0012*/ 	.short	0x0000
        /*0014*/ 	.byte	0x00, 0xf0, 0x61, 0x04


	//----- nvinfo : EIATTR_SPARSE_MMA_MASK
	.align		4
.L_3577:
        /*0018*/ 	.byte	0x03, 0x50
        /*001a*/ 	.short	0x0000


	//----- nvinfo : EIATTR_MAXREG_COUNT
	.align		4
        /*001c*/ 	.byte	0x03, 0x1b
        /*001e*/ 	.short	0x00ff


	//----- nvinfo : EIATTR_NUM_BARRIERS
	.align		4
        /*0020*/ 	.byte	0x02, 0x4c
        /*0022*/ 	.byte	0x01
	.zero		1


	//----- nvinfo : EIATTR_MERCURY_ISA_VERSION
	.align		4
        /*0024*/ 	.byte	0x03, 0x5f
        /*0026*/ 	.short	0x0101


	//----- nvinfo : EIATTR_COOP_GROUP_MASK_REGIDS
	.align		4
        /*0028*/ 	.byte	0x04, 0x29
        /*002a*/ 	.short	(.L_3579 - .L_3578)


	//   ....[0]....
.L_3578:
        /*002c*/ 	.word	0xffffffff


	//   ....[1]....
        /*0030*/ 	.word	0xffffffff


	//   ....[2]....
        /*0034*/ 	.word	0xffffffff


	//   ....[3]....
        /*0038*/ 	.word	0xffffffff


	//   ....[4]....
        /*003c*/ 	.word	0xffffffff


	//   ....[5]....
        /*0040*/ 	.word	0xffffffff


	//   ....[6]....
        /*0044*/ 	.word	0xffffffff


	//   ....[7]....
        /*0048*/ 	.word	0xffffffff


	//   ....[8]....
        /*004c*/ 	.word	0xffffffff


	//   ....[9]....
        /*0050*/ 	.word	0xffffffff


	//   ....[10]....
        /*0054*/ 	.word	0xffffffff


	//   ....[11]....
        /*0058*/ 	.word	0xffffffff


	//----- nvinfo : EIATTR_COOP_GROUP_INSTR_OFFSETS
	.align		4
.L_3579:
        /*005c*/ 	.byte	0x04, 0x28
        /*005e*/ 	.short	(.L_3581 - .L_3580)


	//   ....[0]....
.L_3580:
        /*0060*/ 	.word	0x00002210


	//   ....[1]....
        /*0064*/ 	.word	0x00002220


	//   ....[2]....
        /*0068*/ 	.word	0x00002250


	//   ....[3]....
        /*006c*/ 	.word	0x00002270


	//   ....[4]....
        /*0070*/ 	.word	0x000022a0


	//   ....[5]....
        /*0074*/ 	.word	0x000022c0


	//   ....[6]....
        /*0078*/ 	.word	0x00002300


	//   ....[7]....
        /*007c*/ 	.word	0x00002330


	//   ....[8]....
        /*0080*/ 	.word	0x00002370


	//   ....[9]....
        /*0084*/ 	.word	0x00002390


	//   ....[10]....
        /*0088*/ 	.word	0x000023f0


	//   ....[11]....
        /*008c*/ 	.word	0x00002400


	//----- nvinfo : EIATTR_EXIT_INSTR_OFFSETS
	.align		4
.L_3581:
        /*0090*/ 	.byte	0x04, 0x1c
        /*0092*/ 	.short	(.L_3583 - .L_3582)


	//   ....[0]....
.L_3582:
        /*0094*/ 	.word	0x00000470


	//   ....[1]....
        /*0098*/ 	.word	0x00002fc0


	//----- nvinfo : EIATTR_MAX_THREADS
	.align		4
.L_3583:
        /*009c*/ 	.byte	0x04, 0x05
        /*009e*/ 	.short	(.L_3585 - .L_3584)
.L_3584:
        /*00a0*/ 	.word	0x00000020
        /*00a4*/ 	.word	0x00000001
        /*00a8*/ 	.word	0x00000001


	//----- nvinfo : EIATTR_CRS_STACK_SIZE
	.align		4
.L_3585:
        /*00ac*/ 	.byte	0x04, 0x1e
        /*00ae*/ 	.short	(.L_3587 - .L_3586)
.L_3586:
        /*00b0*/ 	.word	0x00000000


	//----- nvinfo : EIATTR_CBANK_PARAM_SIZE
	.align		4
.L_3587:
        /*00b4*/ 	.byte	0x03, 0x19
        /*00b6*/ 	.short	0x0118


	//----- nvinfo : EIATTR_PARAM_CBANK
	.align		4
        /*00b8*/ 	.byte	0x04, 0x0a
        /*00ba*/ 	.short	(.L_3589 - .L_3588)
	.align		4
.L_3588:
        /*00bc*/ 	.word	index@(.nv.constant0._Z25selective_scan_fwd_kernelI32Selective_Scan_fwd_kernel_traitsILi32ELi8ELi1ELb1ELb0ELb1ELb1EN3c108BFloat16EfEEv13SSMParamsBase)
        /*00c0*/ 	.short	0x0210
        /*00c2*/ 	.short	0x0118


	//----- nvinfo : EIATTR_SW_WAR
	.align		4
.L_3589:
        /*00c4*/ 	.byte	0x04, 0x36
        /*00c6*/ 	.short	(.L_3591 - .L_3590)
.L_3590:
        /*00c8*/ 	.word	0x00000008
.L_3591:


//--------------------- .nv.info._Z25selective_scan_fwd_kernelI32Selective_Scan_fwd_kernel_traitsILi32ELi8ELi1ELb1ELb1ELb0ELb0EN3c108BFloat16EfEEv13SSMParamsBase --------------------------
	.section	.nv.info._Z25selective_scan_fwd_kernelI32Selective_Scan_fwd_kernel_traitsILi32ELi8ELi1ELb1ELb1ELb0ELb0EN3c108BFloat16EfEEv13SSMParamsBase,"",@"SHT_CUDA_INFO"
	.sectionflags	@""
	.align	4


	//----- nvinfo : EIATTR_CUDA_API_VERSION
	.align		4
        /*0000*/ 	.byte	0x04, 0x37
        /*0002*/ 	.short	(.L_3593 - .L_3592)
.L_3592:
        /*0004*/ 	.word	0x00000082


	//----- nvinfo : EIATTR_KPARAM_INFO
	.align		4
.L_3593:
        /*0008*/ 	.byte	0x04, 0x17
        /*000a*/ 	.short	(.L_3595 - .L_3594)
.L_3594:
        /*000c*/ 	.word	0x00000000
        /*0010*/ 	.short	0x0000
        /*0012*/ 	.short	0x0000
        /*0014*/ 	.byte	0x00, 0xf0, 0x61, 0x04


	//----- nvinfo : EIATTR_SPARSE_MMA_MASK
	.align		4
.L_3595:
        /*0018*/ 	.byte	0x03, 0x50
        /*001a*/ 	.short	0x0000


	//----- nvinfo : EIATTR_MAXREG_COUNT
	.align		4
        /*001c*/ 	.byte	0x03, 0x1b
        /*001e*/ 	.short	0x00ff


	//----- nvinfo : EIATTR_NUM_BARRIERS
	.align		4
        /*0020*/ 	.byte	0x02, 0x4c
        /*0022*/ 	.byte	0x01
	.zero		1


	//----- nvinfo : EIATTR_MERCURY_ISA_VERSION
	.align		4
        /*0024*/ 	.byte	0x03, 0x5f
        /*0026*/ 	.short	0x0101


	//----- nvinfo : EIATTR_COOP_GROUP_MASK_REGIDS
	.align		4
        /*0028*/ 	.byte	0x04, 0x29
        /*002a*/ 	.short	(.L_3597 - .L_3596)


	//   ....[0]....
.L_3596:
        /*002c*/ 	.word	0xffffffff


	//   ....[1]....
        /*0030*/ 	.word	0xffffffff


	//   ....[2]....
        /*0034*/ 	.word	0xffffffff


	//   ....[3]....
        /*0038*/ 	.word	0xffffffff


	//   ....[4]....
        /*003c*/ 	.word	0xffffffff


	//   ....[5]....
        /*0040*/ 	.word	0xffffffff


	//   ....[6]....
        /*0044*/ 	.word	0xffffffff


	//   ....[7]....
        /*0048*/ 	.word	0xffffffff


	//   ....[8]....
        /*004c*/ 	.word	0xffffffff


	//   ....[9]....
        /*0050*/ 	.word	0xffffffff


	//   ....[10]....
        /*0054*/ 	.word	0xffffffff


	//   ....[11]....
        /*0058*/ 	.word	0xffffffff


	//----- nvinfo : EIATTR_COOP_GROUP_INSTR_OFFSETS
	.align		4
.L_3597:
        /*005c*/ 	.byte	0x04, 0x28
        /*005e*/ 	.short	(.L_3599 - .L_3598)


	//   ....[0]....
.L_3598:
        /*0060*/ 	.word	0x000022d0


	//   ....[1]....
        /*0064*/ 	.word	0x000022e0


	//   ....[2]....
        /*0068*/ 	.word	0x00002310


	//   ....[3]....
        /*006c*/ 	.word	0x00002330


	//   ....[4]....
        /*0070*/ 	.word	0x00002360


	//   ....[5]....
        /*0074*/ 	.word	0x00002380


	//   ....[6]....
        /*0078*/ 	.word	0x000023c0


	//   ....[7]....
        /*007c*/ 	.word	0x000023f0


	//   ....[8]....
        /*0080*/ 	.word	0x00002430


	//   ....[9]....
        /*0084*/ 	.word	0x00002450


	//   ....[10]....
        /*0088*/ 	.word	0x00002480


	//   ....[11]....
        /*008c*/ 	.word	0x000024c0


	//----- nvinfo : EIATTR_EXIT_INSTR_OFFSETS
	.align		4
.L_3599:
        /*0090*/ 	.byte	0x04, 0x1c
        /*0092*/ 	.short	(.L_3601 - .L_3600)


	//   ....[0]....
.L_3600:
        /*0094*/ 	.word	0x00000480


	//   ....[1]....
        /*0098*/ 	.word	0x00002960


	//----- nvinfo : EIATTR_MAX_THREADS
	.align		4
.L_3601:
        /*009c*/ 	.byte	0x04, 0x05
        /*009e*/ 	.short	(.L_3603 - .L_3602)
.L_3602:
        /*00a0*/ 	.word	0x00000020
        /*00a4*/ 	.word	0x00000001
        /*00a8*/ 	.word	0x00000001


	//----- nvinfo : EIATTR_CRS_STACK_SIZE
	.align		4
.L_3603:
        /*00ac*/ 	.byte	0x04, 0x1e
        /*00ae*/ 	.short	(.L_3605 - .L_3604)
.L_3604:
        /*00b0*/ 	.word	0x00000000


	//----- nvinfo : EIATTR_CBANK_PARAM_SIZE
	.align		4
.L_3605:
        /*00b4*/ 	.byte	0x03, 0x19
        /*00b6*/ 	.short	0x0118


	//----- nvinfo : EIATTR_PARAM_CBANK
	.align		4
        /*00b8*/ 	.byte	0x04, 0x0a
        /*00ba*/ 	.short	(.L_3607 - .L_3606)
	.align		4
.L_3606:
        /*00bc*/ 	.word	index@(.nv.constant0._Z25selective_scan_fwd_kernelI32Selective_Scan_fwd_kernel_traitsILi32ELi8ELi1ELb1ELb1ELb0ELb0EN3c108BFloat16EfEEv13SSMParamsBase)
        /*00c0*/ 	.short	0x0210
        /*00c2*/ 	.short	0x0118


	//----- nvinfo : EIATTR_SW_WAR
	.align		4
.L_3607:
        /*00c4*/ 	.byte	0x04, 0x36
        /*00c6*/ 	.short	(.L_3609 - .L_3608)
.L_3608:
        /*00c8*/ 	.word	0x00000008
.L_3609:


//--------------------- .nv.info._Z25selective_scan_fwd_kernelI32Selective_Scan_fwd_kernel_traitsILi32ELi8ELi1ELb1ELb1ELb0ELb1EN3c108BFloat16EfEEv13SSMParamsBase --------------------------
	.section	.nv.info._Z25selective_scan_fwd_kernelI32Selective_Scan_fwd_kernel_traitsILi32ELi8ELi1ELb1ELb1ELb0ELb1EN3c108BFloat16EfEEv13SSMParamsBase,"",@"SHT_CUDA_INFO"
	.sectionflags	@""
	.align	4


	//----- nvinfo : EIATTR_CUDA_API_VERSION
	.align		4
        /*0000*/ 	.byte	0x04, 0x37
        /*0002*/ 	.short	(.L_3611 - .L_3610)
.L_3610:
        /*0004*/ 	.word	0x00000082


	//----- nvinfo : EIATTR_KPARAM_INFO
	.align		4
.L_3611:
        /*0008*/ 	.byte	0x04, 0x17
        /*000a*/ 	.short	(.L_3613 - .L_3612)
.L_3612:
        /*000c*/ 	.word	0x00000000
        /*0010*/ 	.short	0x0000
        /*0012*/ 	.short	0x0000
        /*0014*/ 	.byte	0x00, 0xf0, 0x61, 0x04


	//----- nvinfo : EIATTR_SPARSE_MMA_MASK
	.align		4
.L_3613:
        /*0018*/ 	.byte	0x03, 0x50
        /*001a*/ 	.short	0x0000


	//----- nvinfo : EIATTR_MAXREG_COUNT
	.align		4
        /*001c*/ 	.byte	0x03, 0x1b
        /*001e*/ 	.short	0x00ff


	//----- nvinfo : EIATTR_NUM_BARRIERS
	.align		4
        /*0020*/ 	.byte	0x02, 0x4c
        /*0022*/ 	.byte	0x01
	.zero		1


	//----- nvinfo : EIATTR_MERCURY_ISA_VERSION
	.align		4
        /*0024*/ 	.byte	0x03, 0x5f
        /*0026*/ 	.short	0x0101


	//----- nvinfo : EIATTR_COOP_GROUP_MASK_REGIDS
	.align		4
        /*0028*/ 	.byte	0x04, 0x29
        /*002a*/ 	.short	(.L_3615 - .L_3614)


	//   ....[0]....
.L_3614:
        /*002c*/ 	.word	0xffffffff


	//   ....[1]....
        /*0030*/ 	.word	0xffffffff


	//   ....[2]....
        /*0034*/ 	.word	0xffffffff


	//   ....[3]....
        /*0038*/ 	.word	0xffffffff


	//   ....[4]....
        /*003c*/ 	.word	0xffffffff


	//   ....[5]....
        /*0040*/ 	.word	0xffffffff


	//   ....[6]....
        /*0044*/ 	.word	0xffffffff


	//   ....[7]....
        /*0048*/ 	.word	0xffffffff


	//   ....[8]....
        /*004c*/ 	.word	0xffffffff


	//   ....[9]....
        /*0050*/ 	.word	0xffffffff


	//   ....[10]....
        /*0054*/ 	.word	0xffffffff


	//   ....[11]....
        /*0058*/ 	.word	0xffffffff


	//----- nvinfo : EIATTR_COOP_GROUP_INSTR_OFFSETS
	.align		4
.L_3615:
        /*005c*/ 	.byte	0x04, 0x28
        /*005e*/ 	.short	(.L_3617 - .L_3616)


	//   ....[0]....
.L_3616:
        /*0060*/ 	.word	0x000022e0


	//   ....[1]....
        /*0064*/ 	.word	0x000022f0


	//   ....[2]....
        /*0068*/ 	.word	0x00002320


	//   ....[3]....
        /*006c*/ 	.word	0x00002340


	//   ....[4]....
        /*0070*/ 	.word	0x00002370


	//   ....[5]....
        /*0074*/ 	.word	0x00002390


	//   ....[6]....
        /*0078*/ 	.word	0x000023d0


	//   ....[7]....
        /*007c*/ 	.word	0x00002400


	//   ....[8]....
        /*0080*/ 	.word	0x00002440


	//   ....[9]....
        /*0084*/ 	.word	0x00002460


	//   ....[10]....
        /*0088*/ 	.word	0x00002490


	//   ....[11]....
        /*008c*/ 	.word	0x000024d0


	//----- nvinfo : EIATTR_EXIT_INSTR_OFFSETS
	.align		4
.L_3617:
        /*0090*/ 	.byte	0x04, 0x1c
        /*0092*/ 	.short	(.L_3619 - .L_3618)


	//   ....[0]....
.L_3618:
        /*0094*/ 	.word	0x00000480


	//   ....[1]....
        /*0098*/ 	.word	0x00002f90


	//----- nvinfo : EIATTR_MAX_THREADS
	.align		4
.L_3619:
        /*009c*/ 	.byte	0x04, 0x05
        /*009e*/ 	.short	(.L_3621 - .L_3620)
.L_3620:
        /*00a0*/ 	.word	0x00000020
        /*00a4*/ 	.word	0x00000001
        /*00a8*/ 	.word	0x00000001


	//----- nvinfo : EIATTR_CRS_STACK_SIZE
	.align		4
.L_3621:
        /*00ac*/ 	.byte	0x04, 0x1e
        /*00ae*/ 	.short	(.L_3623 - .L_3622)
.L_3622:
        /*00b0*/ 	.word	0x00000000


	//----- nvinfo : EIATTR_CBANK_PARAM_SIZE
	.align		4
.L_3623:
        /*00b4*/ 	.byte	0x03, 0x19
        /*00b6*/ 	.short	0x0118


	//----- nvinfo : EIATTR_PARAM_CBANK
	.align		4
        /*00b8*/ 	.byte	0x04, 0x0a
        /*00ba*/ 	.short	(.L_3625 - .L_3624)
	.align		4
.L_3624:
        /*00bc*/ 	.word	index@(.nv.constant0._Z25selective_scan_fwd_kernelI32Selective_Scan_fwd_kernel_traitsILi32ELi8ELi1ELb1ELb1ELb0ELb1EN3c108BFloat16EfEEv13SSMParamsBase)
        /*00c0*/ 	.short	0x0210
        /*00c2*/ 	.short	0x0118


	//----- nvinfo : EIATTR_SW_WAR
	.align		4
.L_3625:
        /*00c4*/ 	.byte	0x04, 0x36
        /*00c6*/ 	.short	(.L_3627 - .L_3626)
.L_3626:
        /*00c8*/ 	.word	0x00000008
.L_3627:


//--------------------- .nv.info._Z25selective_scan_fwd_kernelI32Selective_Scan_fwd_kernel_traitsILi32ELi8ELi1ELb1ELb1ELb1ELb0EN3c108BFloat16EfEEv13SSMParamsBase --------------------------
	.section	.nv.info._Z25selective_scan_fwd_kernelI32Selective_Scan_fwd_kernel_traitsILi32ELi8ELi1ELb1ELb1ELb1ELb0EN3c108BFloat16EfEEv13SSMParamsBase,"",@"SHT_CUDA_INFO"
	.sectionflags	@""
	.align	4


	//----- nvinfo : EIATTR_CUDA_API_VERSION
	.align		4
        /*0000*/ 	.byte	0x04, 0x37
        /*0002*/ 	.short	(.L_3629 - .L_3628)
.L_3628:
        /*0004*/ 	.word	0x00000082


	//----- nvinfo : EIATTR_KPARAM_INFO
	.align		4
.L_3629:
        /*0008*/ 	.byte	0x04, 0x17
        /*000a*/ 	.short	(.L_3631 - .L_3630)
.L_3630:
        /*000c*/ 	.word	0x00000000
        /*0010*/ 	.short	0x0000
        /*0012*/ 	.short	0x0000
        /*0014*/ 	.byte	0x00, 0xf0, 0x61, 0x04


	//----- nvinfo : EIATTR_SPARSE_MMA_MASK
	.align		4
.L_3631:
        /*0018*/ 	.byte	0x03, 0x50
        /*001a*/ 	.short	0x0000


	//----- nvinfo : EIATTR_MAXREG_COUNT
	.align		4
        /*001c*/ 	.byte	0x03, 0x1b
        /*001e*/ 	.short	0x00ff


	//----- nvinfo : EIATTR_NUM_BARRIERS
	.align		4
        /*0020*/ 	.byte	0x02, 0x4c
        /*0022*/ 	.byte	0x01
	.zero		1


	//----- nvinfo : EIATTR_MERCURY_ISA_VERSION
	.align		4
        /*0024*/ 	.byte	0x03, 0x5f
        /*0026*/ 	.short	0x0101


	//----- nvinfo : EIATTR_COOP_GROUP_MASK_REGIDS
	.align		4
        /*0028*/ 	.byte	0x04, 0x29
        /*002a*/ 	.short	(.L_3633 - .L_3632)


	//   ....[0]....
.L_3632:
        /*002c*/ 	.word	0xffffffff


	//   ....[1]....
        /*0030*/ 	.word	0xffffffff


	//   ....[2]....
        /*0034*/ 	.word	0xffffffff


	//   ....[3]....
        /*0038*/ 	.word	0xffffffff


	//   ....[4]....
        /*003c*/ 	.word	0xffffffff


	//   ....[5]....
        /*0040*/ 	.word	0xffffffff


	//   ....[6]....
        /*0044*/ 	.word	0xffffffff


	//   ....[7]....
        /*0048*/ 	.word	0xffffffff


	//   ....[8]....
        /*004c*/ 	.word	0xffffffff


	//   ....[9]....
        /*0050*/ 	.word	0xffffffff


	//   ....[10]....
        /*0054*/ 	.word	0xffffffff


	//   ....[11]....
        /*0058*/ 	.word	0xffffffff


	//----- nvinfo : EIATTR_COOP_GROUP_INSTR_OFFSETS
	.align		4
.L_3633:
        /*005c*/ 	.byte	0x04, 0x28
        /*005e*/ 	.short	(.L_3635 - .L_3634)


	//   ....[0]....
.L_3634:
        /*0060*/ 	.word	0x00002330


	//   ....[1]....
        /*0064*/ 	.word	0x00002340


	//   ....[2]....
        /*0068*/ 	.word	0x00002370


	//   ....[3]....
        /*006c*/ 	.word	0x00002390


	//   ....[4]....
        /*0070*/ 	.word	0x000023c0


	//   ....[5]....
        /*0074*/ 	.word	0x000023e0


	//   ....[6]....
        /*0078*/ 	.word	0x00002420


	//   ....[7]....
        /*007c*/ 	.word	0x00002450


	//   ....[8]....
        /*0080*/ 	.word	0x00002490


	//   ....[9]....
        /*0084*/ 	.word	0x000024b0


	//   ....[10]....
        /*0088*/ 	.word	0x000024e0


	//   ....[11]....
        /*008c*/ 	.word	0x00002520


	//----- nvinfo : EIATTR_EXIT_INSTR_OFFSETS
	.align		4
.L_3635:
        /*0090*/ 	.byte	0x04, 0x1c
        /*0092*/ 	.short	(.L_3637 - .L_3636)


	//   ....[0]....
.L_3636:
        /*0094*/ 	.word	0x000004d0


	//   ....[1]....
        /*0098*/ 	.word	0x00002aa0


	//----- nvinfo : EIATTR_MAX_THREADS
	.align		4
.L_3637:
        /*009c*/ 	.byte	0x04, 0x05
        /*009e*/ 	.short	(.L_3639 - .L_3638)
.L_3638:
        /*00a0*/ 	.word	0x00000020
        /*00a4*/ 	.word	0x00000001
        /*00a8*/ 	.word	0x00000001


	//----- nvinfo : EIATTR_CRS_STACK_SIZE
	.align		4
.L_3639:
        /*00ac*/ 	.byte	0x04, 0x1e
        /*00ae*/ 	.short	(.L_3641 - .L_3640)
.L_3640:
        /*00b0*/ 	.word	0x00000000


	//----- nvinfo : EIATTR_CBANK_PARAM_SIZE
	.align		4
.L_3641:
        /*00b4*/ 	.byte	0x03, 0x19
        /*00b6*/ 	.short	0x0118


	//----- nvinfo : EIATTR_PARAM_CBANK
	.align		4
        /*00b8*/ 	.byte	0x04, 0x0a
        /*00ba*/ 	.short	(.L_3643 - .L_3642)
	.align		4
.L_3642:
        /*00bc*/ 	.word	index@(.nv.constant0._Z25selective_scan_fwd_kernelI32Selective_Scan_fwd_kernel_traitsILi32ELi8ELi1ELb1ELb1ELb1ELb0EN3c108BFloat16EfEEv13SSMParamsBase)
        /*00c0*/ 	.short	0x0210
        /*00c2*/ 	.short	0x0118


	//----- nvinfo : EIATTR_SW_WAR
	.align		4
.L_3643:
        /*00c4*/ 	.byte	0x04, 0x36
        /*00c6*/ 	.short	(.L_3645 - .L_3644)
.L_3644:
        /*00c8*/ 	.word	0x00000008
.L_3645:


//--------------------- .nv.info._Z25selective_scan_fwd_kernelI32Selective_Scan_fwd_kernel_traitsILi32ELi8ELi1ELb1ELb1ELb1ELb1EN3c108BFloat16EfEEv13SSMParamsBase --------------------------
	.section	.nv.info._Z25selective_scan_fwd_kernelI32Selective_Scan_fwd_kernel_traitsILi32ELi8ELi1ELb1ELb1ELb1ELb1EN3c108BFloat16EfEEv13SSMParamsBase,"",@"SHT_CUDA_INFO"
	.sectionflags	@""
	.align	4


	//----- nvinfo : EIATTR_CUDA_API_VERSION
	.align		4
        /*0000*/ 	.byte	0x04, 0x37
        /*0002*/ 	.short	(.L_3647 - .L_3646)
.L_3646:
        /*0004*/ 	.word	0x00000082


	//----- nvinfo : EIATTR_KPARAM_INFO
	.align		4
.L_3647:
        /*0008*/ 	.byte	0x04, 0x17
        /*000a*/ 	.short	(.L_3649 - .L_3648)
.L_3648:
        /*000c*/ 	.word	0x00000000
        /*0010*/ 	.short	0x0000
        /*0012*/ 	.short	0x0000
        /*0014*/ 	.byte	0x00, 0xf0, 0x61, 0x04


	//----- nvinfo : EIATTR_SPARSE_MMA_MASK
	.align		4
.L_3649:
        /*0018*/ 	.byte	0x03, 0x50
        /*001a*/ 	.short	0x0000


	//----- nvinfo : EIATTR_MAXREG_COUNT
	.align		4
        /*001c*/ 	.byte	0x03, 0x1b
        /*001e*/ 	.short	0x00ff


	//----- nvinfo : EIATTR_NUM_BARRIERS
	.align		4
        /*0020*/ 	.byte	0x02, 0x4c
        /*0022*/ 	.byte	0x01
	.zero		1


	//----- nvinfo : EIATTR_MERCURY_ISA_VERSION
	.align		4
        /*0024*/ 	.byte	0x03, 0x5f
        /*0026*/ 	.short	0x0101


	//----- nvinfo : EIATTR_COOP_GROUP_MASK_REGIDS
	.align		4
        /*0028*/ 	.byte	0x04, 0x29
        /*002a*/ 	.short	(.L_3651 - .L_3650)


	//   ....[0]....
.L_3650:
        /*002c*/ 	.word	0xffffffff


	//   ....[1]....
        /*0030*/ 	.word	0xffffffff


	//   ....[2]....
        /*0034*/ 	.word	0xffffffff


	//   ....[3]....
        /*0038*/ 	.word	0xffffffff


	//   ....[4]....
        /*003c*/ 	.word	0xffffffff


	//   ....[5]....
        /*0040*/ 	.word	0xffffffff


	//   ....[6]....
        /*0044*/ 	.word	0xffffffff


	//   ....[7]....
        /*0048*/ 	.word	0xffffffff


	//   ....[8]....
        /*004c*/ 	.word	0xffffffff


	//   ....[9]....
        /*0050*/ 	.word	0xffffffff


	//   ....[10]....
        /*0054*/ 	.word	0xffffffff


	//   ....[11]....
        /*0058*/ 	.word	0xffffffff


	//----- nvinfo : EIATTR_COOP_GROUP_INSTR_OFFSETS
	.align		4
.L_3651:
        /*005c*/ 	.byte	0x04, 0x28
        /*005e*/ 	.short	(.L_3653 - .L_3652)


	//   ....[0]....
.L_3652:
        /*0060*/ 	.word	0x00002340


	//   ....[1]....
        /*0064*/ 	.word	0x00002350


	//   ....[2]....
        /*0068*/ 	.word	0x00002380


	//   ....[3]....
        /*006c*/ 	.word	0x000023a0


	//   ....[4]....
        /*0070*/ 	.word	0x000023d0


	//   ....[5]....
        /*0074*/ 	.word	0x000023f0


	//   ....[6]....
        /*0078*/ 	.word	0x00002430


	//   ....[7]....
        /*007c*/ 	.word	0x00002460


	//   ....[8]....
        /*0080*/ 	.word	0x000024a0


	//   ....[9]....
        /*0084*/ 	.word	0x000024c0


	//   ....[10]....
        /*0088*/ 	.word	0x000024f0


	//   ....[11]....
        /*008c*/ 	.word	0x00002530


	//----- nvinfo : EIATTR_EXIT_INSTR_OFFSETS
	.align		4
.L_3653:
        /*0090*/ 	.byte	0x04, 0x1c
        /*0092*/ 	.short	(.L_3655 - .L_3654)


	//   ....[0]....
.L_3654:
        /*0094*/ 	.word	0x000004d0


	//   ....[1]....
        /*0098*/ 	.word	0x000030d0


	//----- nvinfo : EIATTR_MAX_THREADS
	.align		4
.L_3655:
        /*009c*/ 	.byte	0x04, 0x05
        /*009e*/ 	.short	(.L_3657 - .L_3656)
.L_3656:
        /*00a0*/ 	.word	0x00000020
        /*00a4*/ 	.word	0x00000001
        /*00a8*/ 	.word	0x00000001


	//----- nvinfo : EIATTR_CRS_STACK_SIZE
	.align		4
.L_3657:
        /*00ac*/ 	.byte	0x04, 0x1e
        /*00ae*/ 	.short	(.L_3659 - .L_3658)
.L_3658:
        /*00b0*/ 	.word	0x00000000


	//----- nvinfo : EIATTR_CBANK_PARAM_SIZE
	.align		4
.L_3659:
        /*00b4*/ 	.byte	0x03, 0x19
        /*00b6*/ 	.short	0x0118


	//----- nvinfo : EIATTR_PARAM_CBANK
	.align		4
        /*00b8*/ 	.byte	0x04, 0x0a
        /*00ba*/ 	.short	(.L_3661 - .L_3660)
	.align		4
.L_3660:
        /*00bc*/ 	.word	index@(.nv.constant0._Z25selective_scan_fwd_kernelI32Selective_Scan_fwd_kernel_traitsILi32ELi8ELi1ELb1ELb1ELb1ELb1EN3c108BFloat16EfEEv13SSMParamsBase)
        /*00c0*/ 	.short	0x0210
        /*00c2*/ 	.short	0x0118


	//----- nvinfo : EIATTR_SW_WAR
	.align		4
.L_3661:
        /*00c4*/ 	.byte	0x04, 0x36
        /*00c6*/ 	.short	(.L_3663 - .L_3662)
.L_3662:
        /*00c8*/ 	.word	0x00000008
.L_3663:


//--------------------- .nv.info._Z25selective_scan_fwd_kernelI32Selective_Scan_fwd_kernel_traitsILi32ELi4ELi1ELb0ELb0ELb0ELb0EN3c108BFloat16EfEEv13SSMParamsBase --------------------------
	.section	.nv.info._Z25selective_scan_fwd_kernelI32Selective_Scan_fwd_kernel_traitsILi32ELi4ELi1ELb0ELb0ELb0ELb0EN3c108BFloat16EfEEv13SSMParamsBase,"",@"SHT_CUDA_INFO"
	.sectionflags	@""
	.align	4


	//----- nvinfo : EIATTR_CUDA_API_VERSION
	.align		4
        /*0000*/ 	.byte	0x04, 0x37
        /*0002*/ 	.short	(.L_3665 - .L_3664)
.L_3664:
        /*0004*/ 	.word	0x00000082


	//----- nvinfo : EIATTR_KPARAM_INFO
	.align		4
.L_3665:
        /*0008*/ 	.byte	0x04, 0x17
        /*000a*/ 	.short	(.L_3667 - .L_3666)
.L_3666:
        /*000c*/ 	.word	0x00000000
        /*0010*/ 	.short	0x0000
        /*0012*/ 	.short	0x0000
        /*0014*/ 	.byte	0x00, 0xf0, 0x61, 0x04


	//----- nvinfo : EIATTR_SPARSE_MMA_MASK
	.align		4
.L_3667:
        /*0018*/ 	.byte	0x03, 0x50
        /*001a*/ 	.short	0x0000


	//----- nvinfo : EIATTR_MAXREG_COUNT
	.align		4
        /*001c*/ 	.byte	0x03, 0x1b
        /*001e*/ 	.short	0x00ff


	//----- nvinfo : EIATTR_NUM_BARRIERS
	.align		4
        /*0020*/ 	.byte	0x02, 0x4c
        /*0022*/ 	.byte	0x01
	.zero		1


	//----- nvinfo : EIATTR_MERCURY_ISA_VERSION
	.align		4
        /*0024*/ 	.byte	0x03, 0x5f
        /*0026*/ 	.short	0x0101


	//----- nvinfo : EIATTR_COOP_GROUP_MASK_REGIDS
	.align		4
        /*0028*/ 	.byte	0x04, 0x29
        /*002a*/ 	.short	(.L_3669 - .L_3668)


	//   ....[0]....
.L_3668:
        /*002c*/ 	.word	0xffffffff


	//   ....[1]....
        /*0030*/ 	.word	0xffffffff


	//   ....[2]....
        /*0034*/ 	.word	0xffffffff


	//   ....[3]....
        /*0038*/ 	.word	0xffffffff


	//   ....[4]....
        /*003c*/ 	.word	0xffffffff


	//   ....[5]....
        /*0040*/ 	.word	0xffffffff


	//   ....[6]....
        /*0044*/ 	.word	0xffffffff


	//   ....[7]....
        /*0048*/ 	.word	0xffffffff


	//   ....[8]....
        /*004c*/ 	.word	0xffffffff


	//   ....[9]....
        /*0050*/ 	.word	0xffffffff


	//   ....[10]....
        /*0054*/ 	.word	0xffffffff


	//   ....[11]....
        /*0058*/ 	.word	0xffffffff


	//   ....[12]....
        /*005c*/ 	.word	0xffffffff


	//   ....[13]....
        /*0060*/ 	.word	0xffffffff


	//   ....[14]....
        /*0064*/ 	.word	0xffffffff


	//----- nvinfo : EIATTR_COOP_GROUP_INSTR_OFFSETS
	.align		4
.L_3669:
        /*0068*/ 	.byte	0x04, 0x28
        /*006a*/ 	.short	(.L_3671 - .L_3670)


	//   ....[0]....
.L_3670:
        /*006c*/ 	.word	0x00000640


	//   ....[1]....
        /*0070*/ 	.word	0x000007a0


	//   ....[2]....
        /*0074*/ 	.word	0x00001760


	//   ....[3]....
        /*0078*/ 	.word	0x00001770


	//   ....[4]....
        /*007c*/ 	.word	0x000017a0


	//   ....[5]....
        /*0080*/ 	.word	0x000017b0


	//   ....[6]....
        /*0084*/ 	.word	0x000017f0


	//   ....[7]....
        /*0088*/ 	.word	0x00001800


	//   ....[8]....
        /*008c*/ 	.word	0x00001840


	//   ....[9]....
        /*0090*/ 	.word	0x00001850


	//   ....[10]....
        /*0094*/ 	.word	0x000018a0


	//   ....[11]....
        /*0098*/ 	.word	0x000018b0


	//   ....[12]....
        /*009c*/ 	.word	0x00001970


	//   ....[13]....
        /*00a0*/ 	.word	0x00001980


	//   ....[14]....
        /*00a4*/ 	.word	0x00001c20


	//----- nvinfo : EIATTR_EXIT_INSTR_OFFSETS
	.align		4
.L_3671:
        /*00a8*/ 	.byte	0x04, 0x1c
        /*00aa*/ 	.short	(.L_3673 - .L_3672)


	//   ....[0]....
.L_3672:
        /*00ac*/ 	.word	0x00000150


	//   ....[1]....
        /*00b0*/ 	.word	0x00001fd0


	//----- nvinfo : EIATTR_MAX_THREADS
	.align		4
.L_3673:
        /*00b4*/ 	.byte	0x04, 0x05
        /*00b6*/ 	.short	(.L_3675 - .L_3674)
.L_3674:
        /*00b8*/ 	.word	0x00000020
        /*00bc*/ 	.word	0x00000001
        /*00c0*/ 	.word	0x00000001


	//----- nvinfo : EIATTR_CRS_STACK_SIZE
	.align		4
.L_3675:
        /*00c4*/ 	.byte	0x04, 0x1e
        /*00c6*/ 	.short	(.L_3677 - .L_3676)
.L_3676:
        /*00c8*/ 	.word	0x00000000


	//----- nvinfo : EIATTR_CBANK_PARAM_SIZE
	.align		4
.L_3677:
        /*00cc*/ 	.byte	0x03, 0x19
        /*00ce*/ 	.short	0x0118


	//----- nvinfo : EIATTR_PARAM_CBANK
	.align		4
        /*00d0*/ 	.byte	0x04, 0x0a
        /*00d2*/ 	.short	(.L_3679 - .L_3678)
	.align		4
.L_3678:
        /*00d4*/ 	.word	index@(.nv.constant0._Z25selective_scan_fwd_kernelI32Selective_Scan_fwd_kernel_traitsILi32ELi4ELi1ELb0ELb0ELb0ELb0EN3c108BFloat16EfEEv13SSMParamsBase)
        /*00d8*/ 	.short	0x0210
        /*00da*/ 	.short	0x0118


	//----- nvinfo : EIATTR_SW_WAR
	.align		4
.L_3679:
        /*00dc*/ 	.byte	0x04, 0x36
        /*00de*/ 	.short	(.L_3681 - .L_3680)
.L_3680:
        /*00e0*/ 	.word	0x00000008
.L_3681:


//--------------------- .nv.info._Z25selective_scan_fwd_kernelI32Selective_Scan_fwd_kernel_traitsILi32ELi4ELi1ELb0ELb0ELb0ELb1EN3c108BFloat16EfEEv13SSMParamsBase --------------------------
	.section	.nv.info._Z25selective_scan_fwd_kernelI32Selective_Scan_fwd_kernel_traitsILi32ELi4ELi1ELb0ELb0ELb0ELb1EN3c108BFloat16EfEEv13SSMParamsBase,"",@"SHT_CUDA_INFO"
	.sectionflags	@""
	.align	4


	//----- nvinfo : EIATTR_CUDA_API_VERSION
	.align		4
        /*0000*/ 	.byte	0x04, 0x37
        /*0002*/ 	.short	(.L_3683 - .L_3682)
.L_3682:
        /*0004*/ 	.word	0x00000082


	//----- nvinfo : EIATTR_KPARAM_INFO
	.align		4
.L_3683:
        /*0008*/ 	.byte	0x04, 0x17
        /*000a*/ 	.short	(.L_3685 - .L_3684)
.L_3684:
        /*000c*/ 	.word	0x00000000
        /*0010*/ 	.short	0x0000
        /*0012*/ 	.short	0x0000
        /*0014*/ 	.byte	0x00, 0xf0, 0x61, 0x04


	//----- nvinfo : EIATTR_SPARSE_MMA_MASK
	.align		4
.L_3685:
        /*0018*/ 	.byte	0x03, 0x50
        /*001a*/ 	.short	0x0000


	//----- nvinfo : EIATTR_MAXREG_COUNT
	.align		4
        /*001c*/ 	.byte	0x03, 0x1b
        /*001e*/ 	.short	0x00ff


	//----- nvinfo : EIATTR_NUM_BARRIERS
	.align		4
        /*0020*/ 	.byte	0x02, 0x4c
        /*0022*/ 	.byte	0x01
	.zero		1


	//----- nvinfo : EIATTR_MERCURY_ISA_VERSION
	.align		4
        /*0024*/ 	.byte	0x03, 0x5f
        /*0026*/ 	.short	0x0101


	//----- nvinfo : EIATTR_COOP_GROUP_MASK_REGIDS
	.align		4
        /*0028*/ 	.byte	0x04, 0x29
        /*002a*/ 	.short	(.L_3687 - .L_3686)


	//   ....[0]....
.L_3686:
        /*002c*/ 	.word	0xffffffff


	//   ....[1]....
        /*0030*/ 	.word	0xffffffff


	//   ....[2]....
        /*0034*/ 	.word	0xffffffff


	//   ....[3]....
        /*0038*/ 	.word	0xffffffff


	//   ....[4]....
        /*003c*/ 	.word	0xffffffff


	//   ....[5]....
        /*0040*/ 	.word	0xffffffff


	//   ....[6]....
        /*0044*/ 	.word	0xffffffff


	//   ....[7]....
        /*0048*/ 	.word	0xffffffff


	//   ....[8]....
        /*004c*/ 	.word	0xffffffff


	//   ....[9]....
        /*0050*/ 	.word	0xffffffff


	//   ....[10]....
        /*0054*/ 	.word	0xffffffff


	//   ....[11]....
        /*0058*/ 	.word	0xffffffff


	//   ....[12]....
        /*005c*/ 	.word	0xffffffff


	//   ....[13]....
        /*0060*/ 	.word	0xffffffff


	//   ....[14]....
        /*0064*/ 	.word	0xffffffff


	//   ....[15]....
        /*0068*/ 	.word	0xffffffff


	//   ....[16]....
        /*006c*/ 	.word	0xffffffff


	//----- nvinfo : EIATTR_COOP_GROUP_INSTR_OFFSETS
	.align		4
.L_3687:
        /*0070*/ 	.byte	0x04, 0x28
        /*0072*/ 	.short	(.L_3689 - .L_3688)


	//   ....[0]....
.L_3688:
        /*0074*/ 	.word	0x00000640


	//   ....[1]....
        /*0078*/ 	.word	0x000007a0


	//   ....[2]....
        /*007c*/ 	.word	0x00001760


	//   ....[3]....
        /*0080*/ 	.word	0x00001770


	//   ....[4]....
        /*0084*/ 	.word	0x000017a0


	//   ....[5]....
        /*0088*/ 	.word	0x000017b0


	//   ....[6]....
        /*008c*/ 	.word	0x000017f0


	//   ....[7]....
        /*0090*/ 	.word	0x00001800


	//   ....[8]....
        /*0094*/ 	.word	0x00001840


	//   ....[9]....
        /*0098*/ 	.word	0x00001850


	//   ....[10]....
        /*009c*/ 	.word	0x000018a0


	//   ....[11]....
        /*00a0*/ 	.word	0x000018b0


	//   ....[12]....
        /*00a4*/ 	.word	0x00001970


	//   ....[13]....
        /*00a8*/ 	.word	0x00001980


	//   ....[14]....
        /*00ac*/ 	.word	0x00001c30


	//   ....[15]....
        /*00b0*/ 	.word	0x00002210


	//   ....[16]....
        /*00b4*/ 	.word	0x00002470


	//----- nvinfo : EIATTR_EXIT_INSTR_OFFSETS
	.align		4
.L_3689:
        /*00b8*/ 	.byte	0x04, 0x1c
        /*00ba*/ 	.short	(.L_3691 - .L_3690)


	//   ....[0]....
.L_3690:
        /*00bc*/ 	.word	0x00000150


	//   ....[1]....
        /*00c0*/ 	.word	0x000027b0


	//----- nvinfo : EIATTR_MAX_THREADS
	.align		4
.L_3691:
        /*00c4*/ 	.byte	0x04, 0x05
        /*00c6*/ 	.short	(.L_3693 - .L_3692)
.L_3692:
        /*00c8*/ 	.word	0x00000020
        /*00cc*/ 	.word	0x00000001
        /*00d0*/ 	.word	0x00000001


	//----- nvinfo : EIATTR_CRS_STACK_SIZE
	.align		4
.L_3693:
        /*00d4*/ 	.byte	0x04, 0x1e
        /*00d6*/ 	.short	(.L_3695 - .L_3694)
.L_3694:
        /*00d8*/ 	.word	0x00000000


	//----- nvinfo : EIATTR_CBANK_PARAM_SIZE
	.align		4
.L_3695:
        /*00dc*/ 	.byte	0x03, 0x19
        /*00de*/ 	.short	0x0118


	//----- nvinfo : EIATTR_PARAM_CBANK
	.align		4
        /*00e0*/ 	.byte	0x04, 0x0a
        /*00e2*/ 	.short	(.L_3697 - .L_3696)
	.align		4
.L_3696:
        /*00e4*/ 	.word	index@(.nv.constant0._Z25selective_scan_fwd_kernelI32Selective_Scan_fwd_kernel_traitsILi32ELi4ELi1ELb0ELb0ELb0ELb1EN3c108BFloat16EfEEv13SSMParamsBase)
        /*00e8*/ 	.short	0x0210
        /*00ea*/ 	.short	0x0118


	//----- nvinfo : EIATTR_SW_WAR
	.align		4
.L_3697:
        /*00ec*/ 	.byte	0x04, 0x36
        /*00ee*/ 	.short	(.L_3699 - .L_3698)
.L_3698:
        /*00f0*/ 	.word	0x00000008
.L_3699:


//--------------------- .nv.info._Z25selective_scan_fwd_kernelI32Selective_Scan_fwd_kernel_traitsILi32ELi4ELi1ELb0ELb0ELb1ELb0EN3c108BFloat16EfEEv13SSMParamsBase --------------------------
	.section	.nv.info._Z25selective_scan_fwd_kernelI32Selective_Scan_fwd_kernel_traitsILi32ELi4ELi1ELb0ELb0ELb1ELb0EN3c108BFloat16EfEEv13SSMParamsBase,"",@"SHT_CUDA_INFO"
	.sectionflags	@""
	.align	4


	//----- nvinfo : EIATTR_CUDA_API_VERSION
	.align		4
        /*0000*/ 	.byte	0x04, 0x37
        /*0002*/ 	.short	(.L_3701 - .L_3700)
.L_3700:
        /*0004*/ 	.word	0x00000082


	//----- nvinfo : EIATTR_KPARAM_INFO
	.align		4
.L_3701:
        /*0008*/ 	.byte	0x04, 0x17
        /*000a*/ 	.short	(.L_3703 - .L_3702)
.L_3702:
        /*000c*/ 	.word	0x00000000
        /*0010*/ 	.short	0x0000
        /*0012*/ 	.short	0x0000
        /*0014*/ 	.byte	0x00, 0xf0, 0x61, 0x04


	//----- nvinfo : EIATTR_SPARSE_MMA_MASK
	.align		4
.L_3703:
        /*0018*/ 	.byte	0x03, 0x50
        /*001a*/ 	.short	0x0000


	//----- nvinfo : EIATTR_MAXREG_COUNT
	.align		4
        /*001c*/ 	.byte	0x03, 0x1b
        /*001e*/ 	.short	0x00ff


	//----- nvinfo : EIATTR_NUM_BARRIERS
	.align		4
        /*0020*/ 	.byte	0x02, 0x4c
        /*0022*/ 	.byte	0x01
	.zero		1


	//----- nvinfo : EIATTR_MERCURY_ISA_VERSION
	.align		4
        /*0024*/ 	.byte	0x03, 0x5f
        /*0026*/ 	.short	0x0101


	//----- nvinfo : EIATTR_COOP_GROUP_MASK_REGIDS
	.align		4
        /*0028*/ 	.byte	0x04, 0x29
        /*002a*/ 	.short	(.L_3705 - .L_3704)


	//   ....[0]....
.L_3704:
        /*002c*/ 	.word	0xffffffff


	//   ....[1]....
        /*0030*/ 	.word	0xffffffff


	//   ....[2]....
        /*0034*/ 	.word	0xffffffff


	//   ....[3]....
        /*0038*/ 	.word	0xffffffff


	//   ....[4]....
        /*003c*/ 	.word	0xffffffff


	//   ....[5]....
        /*0040*/ 	.word	0xffffffff


	//   ....[6]....
        /*0044*/ 	.word	0xffffffff


	//   ....[7]....
        /*0048*/ 	.word	0xffffffff


	//   ....[8]....
        /*004c*/ 	.word	0xffffffff


	//   ....[9]....
        /*0050*/ 	.word	0xffffffff


	//   ....[10]....
        /*0054*/ 	.word	0xffffffff


	//   ....[11]....
        /*0058*/ 	.word	0xffffffff


	//   ....[12]....
        /*005c*/ 	.word	0xffffffff


	//   ....[13]....
        /*0060*/ 	.word	0xffffffff


	//   ....[14]....
        /*0064*/ 	.word	0xffffffff


	//   ....[15]....
        /*0068*/ 	.word	0xffffffff


	//----- nvinfo : EIATTR_COOP_GROUP_INSTR_OFFSETS
	.align		4
.L_3705:
        /*006c*/ 	.byte	0x04, 0x28
        /*006e*/ 	.short	(.L_3707 - .L_3706)


	//   ....[0]....
.L_3706:
        /*0070*/ 	.word	0x00000960


	//   ....[1]....
        /*0074*/ 	.word	0x00000a30


	//   ....[2]....
        /*0078*/ 	.word	0x000018f0


	//   ....[3]....
        /*007c*/ 	.word	0x00001b20


	//   ....[4]....
        /*0080*/ 	.word	0x00001b30


	//   ....[5]....
        /*0084*/ 	.word	0x00001b60


	//   ....[6]....
        /*0088*/ 	.word	0x00001b80


	//   ....[7]....
        /*008c*/ 	.word	0x00001bb0


	//   ....[8]....
        /*0090*/ 	.word	0x00001bd0


	//   ....[9]....
        /*0094*/ 	.word	0x00001c00


	//   ....[10]....
        /*0098*/ 	.word	0x00001c20


	//   ....[11]....
        /*009c*/ 	.word	0x00001c50


	//   ....[12]....
        /*00a0*/ 	.word	0x00001c70


	//   ....[13]....
        /*00a4*/ 	.word	0x00001ca0


	//   ....[14]....
        /*00a8*/ 	.word	0x00001cf0


	//   ....[15]....
        /*00ac*/ 	.word	0x00002000


	//----- nvinfo : EIATTR_EXIT_INSTR_OFFSETS
	.align		4
.L_3707:
        /*00b0*/ 	.byte	0x04, 0x1c
        /*00b2*/ 	.short	(.L_3709 - .L_3708)


	//   ....[0]....
.L_3708:
        /*00b4*/ 	.word	0x000002e0


	//   ....[1]....
        /*00b8*/ 	.word	0x000023b0


	//----- nvinfo : EIATTR_MAX_THREADS
	.align		4
.L_3709:
        /*00bc*/ 	.byte	0x04, 0x05
        /*00be*/ 	.short	(.L_3711 - .L_3710)
.L_3710:
        /*00c0*/ 	.word	0x00000020
        /*00c4*/ 	.word	0x00000001
        /*00c8*/ 	.word	0x00000001


	//----- nvinfo : EIATTR_CRS_STACK_SIZE
	.align		4
.L_3711:
        /*00cc*/ 	.byte	0x04, 0x1e
        /*00ce*/ 	.short	(.L_3713 - .L_3712)
.L_3712:
        /*00d0*/ 	.word	0x00000000


	//----- nvinfo : EIATTR_CBANK_PARAM_SIZE
	.align		4
.L_3713:
        /*00d4*/ 	.byte	0x03, 0x19
        /*00d6*/ 	.short	0x0118


	//----- nvinfo : EIATTR_PARAM_CBANK
	.align		4
        /*00d8*/ 	.byte	0x04, 0x0a
        /*00da*/ 	.short	(.L_3715 - .L_3714)
	.align		4
.L_3714:
        /*00dc*/ 	.word	index@(.nv.constant0._Z25selective_scan_fwd_kernelI32Selective_Scan_fwd_kernel_traitsILi32ELi4ELi1ELb0ELb0ELb1ELb0EN3c108BFloat16EfEEv13SSMParamsBase)
        /*00e0*/ 	.short	0x0210
        /*00e2*/ 	.short	0x0118


	//----- nvinfo : EIATTR_SW_WAR
	.align		4
.L_3715:
        /*00e4*/ 	.byte	0x04, 0x36
        /*00e6*/ 	.short	(.L_3717 - .L_3716)
.L_3716:
        /*00e8*/ 	.word	0x00000008
.L_3717:


//--------------------- .nv.info._Z25selective_scan_fwd_kernelI32Selective_Scan_fwd_kernel_traitsILi32ELi4ELi1ELb0ELb0ELb1ELb1EN3c108BFloat16EfEEv13SSMParamsBase --------------------------
	.section	.nv.info._Z25selective_scan_fwd_kernelI32Selective_Scan_fwd_kernel_traitsILi32ELi4ELi1ELb0ELb0ELb1ELb1EN3c108BFloat16EfEEv13SSMParamsBase,"",@"SHT_CUDA_INFO"
	.sectionflags	@""
	.align	4


	//----- nvinfo : EIATTR_CUDA_API_VERSION
	.align		4
        /*0000*/ 	.byte	0x04, 0x37
        /*0002*/ 	.short	(.L_3719 - .L_3718)
.L_3718:
        /*0004*/ 	.word	0x00000082


	//----- nvinfo : EIATTR_KPARAM_INFO
	.align		4
.L_3719:
        /*0008*/ 	.byte	0x04, 0x17
        /*000a*/ 	.short	(.L_3721 - .L_3720)
.L_3720:
        /*000c*/ 	.word	0x00000000
        /*0010*/ 	.short	0x0000
        /*0012*/ 	.short	0x0000
        /*0014*/ 	.byte	0x00, 0xf0, 0x61, 0x04


	//----- nvinfo : EIATTR_SPARSE_MMA_MASK
	.align		4
.L_3721:
        /*0018*/ 	.byte	0x03, 0x50
        /*001a*/ 	.short	0x0000


	//----- nvinfo : EIATTR_MAXREG_COUNT
	.align		4
        /*001c*/ 	.byte	0x03, 0x1b
        /*001e*/ 	.short	0x00ff


	//----- nvinfo : EIATTR_NUM_BARRIERS
	.align		4
        /*0020*/ 	.byte	0x02, 0x4c
        /*0022*/ 	.byte	0x01
	.zero		1


	//----- nvinfo : EIATTR_MERCURY_ISA_VERSION
	.align		4
        /*0024*/ 	.byte	0x03, 0x5f
        /*0026*/ 	.short	0x0101


	//----- nvinfo : EIATTR_COOP_GROUP_MASK_REGIDS
	.align		4
        /*0028*/ 	.byte	0x04, 0x29
        /*002a*/ 	.short	(.L_3723 - .L_3722)


	//   ....[0]....
.L_3722:
        /*002c*/ 	.word	0xffffffff


	//   ....[1]....
        /*0030*/ 	.word	0xffffffff


	//   ....[2]....
        /*0034*/ 	.word	0xffffffff


	//   ....[3]....
        /*0038*/ 	.word	0xffffffff


	//   ....[4]....
        /*003c*/ 	.word	0xffffffff


	//   ....[5]....
        /*0040*/ 	.word	0xffffffff


	//   ....[6]....
        /*0044*/ 	.word	0xffffffff


	//   ....[7]....
        /*0048*/ 	.word	0xffffffff


	//   ....[8]....
        /*004c*/ 	.word	0xffffffff


	//   ....[9]....
        /*0050*/ 	.word	0xffffffff


	//   ....[10]....
        /*0054*/ 	.word	0xffffffff


	//   ....[11]....
        /*0058*/ 	.word	0xffffffff


	//   ....[12]....
        /*005c*/ 	.word	0xffffffff


	//   ....[13]....
        /*0060*/ 	.word	0xffffffff


	//   ....[14]....
        /*0064*/ 	.word	0xffffffff


	//   ....[15]....
        /*0068*/ 	.word	0xffffffff


	//   ....[16]....
        /*006c*/ 	.word	0xffffffff


	//   ....[17]....
        /*0070*/ 	.word	0xffffffff


	//----- nvinfo : EIATTR_COOP_GROUP_INSTR_OFFSETS
	.align		4
.L_3723:
        /*0074*/ 	.byte	0x04, 0x28
        /*0076*/ 	.short	(.L_3725 - .L_3724)


	//   ....[0]....
.L_3724:
        /*0078*/ 	.word	0x00000960


	//   ....[1]....
        /*007c*/ 	.word	0x00000a30


	//   ....[2]....
        /*0080*/ 	.word	0x000019c0


	//   ....[3]....
        /*0084*/ 	.word	0x00001a60


	//   ....[4]....
        /*0088*/ 	.word	0x00001a70


	//   ....[5]....
        /*008c*/ 	.word	0x00001ab0


	//   ....[6]....
        /*0090*/ 	.word	0x00001ac0


	//   ....[7]....
        /*0094*/ 	.word	0x00001b00


	//   ....[8]....
        /*0098*/ 	.word	0x00001b10


	//   ....[9]....
        /*009c*/ 	.word	0x00001b60


	//   ....[10]....
        /*00a0*/ 	.word	0x00001b70


	//   ....[11]....
        /*00a4*/ 	.word	0x00001bd0


	//   ....[12]....
        /*00a8*/ 	.word	0x00001be0


	//   ....[13]....
        /*00ac*/ 	.word	0x00001cd0


	//   ....[14]....
        /*00b0*/ 	.word	0x00001ce0


	//   ....[15]....
        /*00b4*/ 	.word	0x00001ff0


	//   ....[16]....
        /*00b8*/ 	.word	0x000025b0


	//   ....[17]....
        /*00bc*/ 	.word	0x00002800


	//----- nvinfo : EIATTR_EXIT_INSTR_OFFSETS
	.align		4
.L_3725:
        /*00c0*/ 	.byte	0x04, 0x1c
        /*00c2*/ 	.short	(.L_3727 - .L_3726)


	//   ....[0]....
.L_3726:
        /*00c4*/ 	.word	0x000002e0


	//   ....[1]....
        /*00c8*/ 	.word	0x00002b70


	//----- nvinfo : EIATTR_MAX_THREADS
	.align		4
.L_3727:
        /*00cc*/ 	.byte	0x04, 0x05
        /*00ce*/ 	.short	(.L_3729 - .L_3728)
.L_3728:
        /*00d0*/ 	.word	0x00000020
        /*00d4*/ 	.word	0x00000001
        /*00d8*/ 	.word	0x00000001


	//----- nvinfo : EIATTR_CRS_STACK_SIZE
	.align		4
.L_3729:
        /*00dc*/ 	.byte	0x04, 0x1e
        /*00de*/ 	.short	(.L_3731 - .L_3730)
.L_3730:
        /*00e0*/ 	.word	0x00000000


	//----- nvinfo : EIATTR_CBANK_PARAM_SIZE
	.align		4
.L_3731:
        /*00e4*/ 	.byte	0x03, 0x19
        /*00e6*/ 	.short	0x0118


	//----- nvinfo : EIATTR_PARAM_CBANK
	.align		4
        /*00e8*/ 	.byte	0x04, 0x0a
        /*00ea*/ 	.short	(.L_3733 - .L_3732)
	.align		4
.L_3732:
        /*00ec*/ 	.word	index@(.nv.constant0._Z25selective_scan_fwd_kernelI32Selective_Scan_fwd_kernel_traitsILi32ELi4ELi1ELb0ELb0ELb1ELb1EN3c108BFloat16EfEEv13SSMParamsBase)
        /*00f0*/ 	.short	0x0210
        /*00f2*/ 	.short	0x0118


	//----- nvinfo : EIATTR_SW_WAR
	.align		4
.L_3733:
        /*00f4*/ 	.byte	0x04, 0x36
        /*00f6*/ 	.short	(.L_3735 - .L_3734)
.L_3734:
        /*00f8*/ 	.word	0x00000008
.L_3735:


//--------------------- .nv.info._Z25selective_scan_fwd_kernelI32Selective_Scan_fwd_kernel_traitsILi32ELi4ELi1ELb0ELb1ELb0ELb0EN3c108BFloat16EfEEv13SSMParamsBase --------------------------
	.section	.nv.info._Z25selective_scan_fwd_kernelI32Selective_Scan_fwd_kernel_traitsILi32ELi4ELi1ELb0ELb1ELb0ELb0EN3c108BFloat16EfEEv13SSMParamsBase,"",@"SHT_CUDA_INFO"
	.sectionflags	@""
	.align	4


	//----- nvinfo : EIATTR_CUDA_API_VERSION
	.align		4
        /*0000*/ 	.byte	0x04, 0x37
        /*0002*/ 	.short	(.L_3737 - .L_3736)
.L_3736:
        /*0004*/ 	.word	0x00000082


	//----- nvinfo : EIATTR_KPARAM_INFO
	.align		4
.L_3737:
        /*0008*/ 	.byte	0x04, 0x17
        /*000a*/ 	.short	(.L_3739 - .L_3738)
.L_3738:
        /*000c*/ 	.word	0x00000000
        /*0010*/ 	.short	0x0000
        /*0012*/ 	.short	0x0000
        /*0014*/ 	.byte	0x00, 0xf0, 0x61, 0x04


	//----- nvinfo : EIATTR_SPARSE_MMA_MASK
	.align		4
.L_3739:
        /*0018*/ 	.byte	0x03, 0x50
        /*001a*/ 	.short	0x0000


	//----- nvinfo : EIATTR_MAXREG_COUNT
	.align		4
        /*001c*/ 	.byte	0x03, 0x1b
        /*001e*/ 	.short	0x00ff


	//----- nvinfo : EIATTR_NUM_BARRIERS
	.align		4
        /*0020*/ 	.byte	0x02, 0x4c
        /*0022*/ 	.byte	0x01
	.zero		1


	//----- nvinfo : EIATTR_MERCURY_ISA_VERSION
	.align		4
        /*0024*/ 	.byte	0x03, 0x5f
        /*0026*/ 	.short	0x0101


	//----- nvinfo : EIATTR_COOP_GROUP_MASK_REGIDS
	.align		4
        /*0028*/ 	.byte	0x04, 0x29
        /*002a*/ 	.short	(.L_3741 - .L_3740)


	//   ....[0]....
.L_3740:
        /*002c*/ 	.word	0xffffffff


	//   ....[1]....
        /*0030*/ 	.word	0xffffffff


	//   ....[2]....
        /*0034*/ 	.word	0xffffffff


	//   ....[3]....
        /*0038*/ 	.word	0xffffffff


	//   ....[4]....
        /*003c*/ 	.word	0xffffffff


	//   ....[5]....
        /*0040*/ 	.word	0xffffffff


	//   ....[6]....
        /*0044*/ 	.word	0xffffffff


	//   ....[7]....
        /*0048*/ 	.word	0xffffffff


	//   ....[8]....
        /*004c*/ 	.word	0xffffffff


	//   ....[9]....
        /*0050*/ 	.word	0xffffffff


	//   ....[10]....
        /*0054*/ 	.word	0xffffffff


	//   ....[11]....
        /*0058*/ 	.word	0xffffffff


	//   ....[12]....
        /*005c*/ 	.word	0xffffffff


	//   ....[13]....
        /*0060*/ 	.word	0xffffffff


	//   ....[14]....
        /*0064*/ 	.word	0xffffffff


	//   ....[15]....
        /*0068*/ 	.word	0xffffffff


	//----- nvinfo : EIATTR_COOP_GROUP_INSTR_OFFSETS
	.align		4
.L_3741:
        /*006c*/ 	.byte	0x04, 0x28
        /*006e*/ 	.short	(.L_3743 - .L_3742)


	//   ....[0]....
.L_3742:
        /*0070*/ 	.word	0x00000960


	//   ....[1]....
        /*0074*/ 	.word	0x00000a30


	//   ....[2]....
        /*0078*/ 	.word	0x000018c0


	//   ....[3]....
        /*007c*/ 	.word	0x00001ba0


	//   ....[4]....
        /*0080*/ 	.word	0x00001bb0


	//   ....[5]....
        /*0084*/ 	.word	0x00001be0


	//   ....[6]....
        /*0088*/ 	.word	0x00001c00


	//   ....[7]....
        /*008c*/ 	.word	0x00001c30


	//   ....[8]....
        /*0090*/ 	.word	0x00001c50


	//   ....[9]....
        /*0094*/ 	.word	0x00001c90


	//   ....[10]....
        /*0098*/ 	.word	0x00001cc0


	//   ....[11]....
        /*009c*/ 	.word	0x00001d00


	//   ....[12]....
        /*00a0*/ 	.word	0x00001d20


	//   ....[13]....
        /*00a4*/ 	.word	0x00001d50


	//   ....[14]....
        /*00a8*/ 	.word	0x00001d90


	//   ....[15]....
        /*00ac*/ 	.word	0x00002000


	//----- nvinfo : EIATTR_EXIT_INSTR_OFFSETS
	.align		4
.L_3743:
        /*00b0*/ 	.byte	0x04, 0x1c
        /*00b2*/ 	.short	(.L_3745 - .L_3744)


	//   ....[0]....
.L_3744:
        /*00b4*/ 	.word	0x000002e0


	//   ....[1]....
        /*00b8*/ 	.word	0x000023b0


	//----- nvinfo : EIATTR_MAX_THREADS
	.align		4
.L_3745:
        /*00bc*/ 	.byte	0x04, 0x05
        /*00be*/ 	.short	(.L_3747 - .L_3746)
.L_3746:
        /*00c0*/ 	.word	0x00000020
        /*00c4*/ 	.word	0x00000001
        /*00c8*/ 	.word	0x00000001


	//----- nvinfo : EIATTR_CRS_STACK_SIZE
	.align		4
.L_3747:
        /*00cc*/ 	.byte	0x04, 0x1e
        /*00ce*/ 	.short	(.L_3749 - .L_3748)
.L_3748:
        /*00d0*/ 	.word	0x00000000


	//----- nvinfo : EIATTR_CBANK_PARAM_SIZE
	.align		4
.L_3749:
        /*00d4*/ 	.byte	0x03, 0x19
        /*00d6*/ 	.short	0x0118


	//----- nvinfo : EIATTR_PARAM_CBANK
	.align		4
        /*00d8*/ 	.byte	0x04, 0x0a
        /*00da*/ 	.short	(.L_3751 - .L_3750)
	.align		4
.L_3750:
        /*00dc*/ 	.word	index@(.nv.constant0._Z25selective_scan_fwd_kernelI32Selective_Scan_fwd_kernel_traitsILi32ELi4ELi1ELb0ELb1ELb0ELb0EN3c108BFloat16EfEEv13SSMParamsBase)
        /*00e0*/ 	.short	0x0210
        /*00e2*/ 	.short	0x0118


	//----- nvinfo : EIATTR_SW_WAR
	.align		4
.L_3751:
        /*00e4*/ 	.byte	0x04, 0x36
        /*00e6*/ 	.short	(.L_3753 - .L_3752)
.L_3752:
        /*00e8*/ 	.word	0x00000008
.L_3753:


//--------------------- .nv.info._Z25selective_scan_fwd_kernelI32Selective_Scan_fwd_kernel_traitsILi32ELi4ELi1ELb0ELb1ELb0ELb1EN3c108BFloat16EfEEv13SSMParamsBase --------------------------
	.section	.nv.info._Z25selective_scan_fwd_kernelI32Selective_Scan_fwd_kernel_traitsILi32ELi4ELi1ELb0ELb1ELb0ELb1EN3c108BFloat16EfEEv13SSMParamsBase,"",@"SHT_CUDA_INFO"
	.sectionflags	@""
	.align	4


	//----- nvinfo : EIATTR_CUDA_API_VERSION
	.align		4
        /*0000*/ 	.byte	0x04, 0x37
        /*0002*/ 	.short	(.L_3755 - .L_3754)
.L_3754:
        /*0004*/ 	.word	0x00000082


	//----- nvinfo : EIATTR_KPARAM_INFO
	.align		4
.L_3755:
        /*0008*/ 	.byte	0x04, 0x17
        /*000a*/ 	.short	(.L_3757 - .L_3756)
.L_3756:
        /*000c*/ 	.word	0x00000000
        /*0010*/ 	.short	0x0000
        /*0012*/ 	.short	0x0000
        /*0014*/ 	.byte	0x00, 0xf0, 0x61, 0x04


	//----- nvinfo : EIATTR_SPARSE_MMA_MASK
	.align		4
.L_3757:
        /*0018*/ 	.byte	0x03, 0x50
        /*001a*/ 	.short	0x0000


	//----- nvinfo : EIATTR_MAXREG_COUNT
	.align		4
        /*001c*/ 	.byte	0x03, 0x1b
        /*001e*/ 	.short	0x00ff


	//----- nvinfo : EIATTR_NUM_BARRIERS
	.align		4
        /*0020*/ 	.byte	0x02, 0x4c
        /*0022*/ 	.byte	0x01
	.zero		1


	//----- nvinfo : EIATTR_MERCURY_ISA_VERSION
	.align		4
        /*0024*/ 	.byte	0x03, 0x5f
        /*0026*/ 	.short	0x0101


	//----- nvinfo : EIATTR_COOP_GROUP_MASK_REGIDS
	.align		4
        /*0028*/ 	.byte	0x04, 0x29
        /*002a*/ 	.short	(.L_3759 - .L_3758)


	//   ....[0]....
.L_3758:
        /*002c*/ 	.word	0xffffffff


	//   ....[1]....
        /*0030*/ 	.word	0xffffffff


	//   ....[2]....
        /*0034*/ 	.word	0xffffffff


	//   ....[3]....
        /*0038*/ 	.word	0xffffffff


	//   ....[4]....
        /*003c*/ 	.word	0xffffffff


	//   ....[5]....
        /*0040*/ 	.word	0xffffffff


	//   ....[6]....
        /*0044*/ 	.word	0xffffffff


	//   ....[7]....
        /*0048*/ 	.word	0xffffffff


	//   ....[8]....
        /*004c*/ 	.word	0xffffffff


	//   ....[9]....
        /*0050*/ 	.word	0xffffffff


	//   ....[10]....
        /*0054*/ 	.word	0xffffffff


	//   ....[11]....
        /*0058*/ 	.word	0xffffffff


	//   ....[12]....
        /*005c*/ 	.word	0xffffffff


	//   ....[13]....
        /*0060*/ 	.word	0xffffffff


	//   ....[14]....
        /*0064*/ 	.word	0xffffffff


	//   ....[15]....
        /*0068*/ 	.word	0xffffffff


	//   ....[16]....
        /*006c*/ 	.word	0xffffffff


	//   ....[17]....
        /*0070*/ 	.word	0xffffffff


	//----- nvinfo : EIATTR_COOP_GROUP_INSTR_OFFSETS
	.align		4
.L_3759:
        /*0074*/ 	.byte	0x04, 0x28
        /*0076*/ 	.short	(.L_3761 - .L_3760)


	//   ....[0]....
.L_3760:
        /*0078*/ 	.word	0x00000960


	//   ....[1]....
        /*007c*/ 	.word	0x00000a30


	//   ....[2]....
        /*0080*/ 	.word	0x00001880


	//   ....[3]....
        /*0084*/ 	.word	0x00001b70


	//   ....[4]....
        /*0088*/ 	.word	0x00001b90


	//   ....[5]....
        /*008c*/ 	.word	0x00001bc0


	//   ....[6]....
        /*0090*/ 	.word	0x00001be0


	//   ....[7]....
        /*0094*/ 	.word	0x00001c10


	//   ....[8]....
        /*0098*/ 	.word	0x00001c30


	//   ....[9]....
        /*009c*/ 	.word	0x00001c70


	//   ....[10]....
        /*00a0*/ 	.word	0x00001ca0


	//   ....[11]....
        /*00a4*/ 	.word	0x00001ce0


	//   ....[12]....
        /*00a8*/ 	.word	0x00001d00


	//   ....[13]....
        /*00ac*/ 	.word	0x00001d30


	//   ....[14]....
        /*00b0*/ 	.word	0x00001d70


	//   ....[15]....
        /*00b4*/ 	.word	0x00002000


	//   ....[16]....
        /*00b8*/ 	.word	0x000025b0


	//   ....[17]....
        /*00bc*/ 	.word	0x00002800


	//----- nvinfo : EIATTR_EXIT_INSTR_OFFSETS
	.align		4
.L_3761:
        /*00c0*/ 	.byte	0x04, 0x1c
        /*00c2*/ 	.short	(.L_3763 - .L_3762)


	//   ....[0]....
.L_3762:
        /*00c4*/ 	.word	0x000002e0


	//   ....[1]....
        /*00c8*/ 	.word	0x00002b70


	//----- nvinfo : EIATTR_MAX_THREADS
	.align		4
.L_3763:
        /*00cc*/ 	.byte	0x04, 0x05
        /*00ce*/ 	.short	(.L_3765 - .L_3764)
.L_3764:
        /*00d0*/ 	.word	0x00000020
        /*00d4*/ 	.word	0x00000001
        /*00d8*/ 	.word	0x00000001


	//----- nvinfo : EIATTR_CRS_STACK_SIZE
	.align		4
.L_3765:
        /*00dc*/ 	.byte	0x04, 0x1e
        /*00de*/ 	.short	(.L_3767 - .L_3766)
.L_3766:
        /*00e0*/ 	.word	0x00000000


	//----- nvinfo : EIATTR_CBANK_PARAM_SIZE
	.align		4
.L_3767:
        /*00e4*/ 	.byte	0x03, 0x19
        /*00e6*/ 	.short	0x0118


	//----- nvinfo : EIATTR_PARAM_CBANK
	.align		4
        /*00e8*/ 	.byte	0x04, 0x0a
        /*00ea*/ 	.short	(.L_3769 - .L_3768)
	.align		4
.L_3768:
        /*00ec*/ 	.word	index@(.nv.constant0._Z25selective_scan_fwd_kernelI32Selective_Scan_fwd_kernel_traitsILi32ELi4ELi1ELb0ELb1ELb0ELb1EN3c108BFloat16EfEEv13SSMParamsBase)
        /*00f0*/ 	.short	0x0210
        /*00f2*/ 	.short	0x0118


	//----- nvinfo : EIATTR_SW_WAR
	.align		4
.L_3769:
        /*00f4*/ 	.byte	0x04, 0x36
        /*00f6*/ 	.short	(.L_3771 - .L_3770)
.L_3770:
        /*00f8*/ 	.word	0x00000008
.L_3771:


//--------------------- .nv.info._Z25selective_scan_fwd_kernelI32Selective_Scan_fwd_kernel_traitsILi32ELi4ELi1ELb0ELb1ELb1ELb0EN3c108BFloat16EfEEv13SSMParamsBase --------------------------
	.section	.nv.info._Z25selective_scan_fwd_kernelI32Selective_Scan_fwd_kernel_traitsILi32ELi4ELi1ELb0ELb1ELb1ELb0EN3c108BFloat16EfEEv13SSMParamsBase,"",@"SHT_CUDA_INFO"
	.sectionflags	@""
	.align	4


	//----- nvinfo : EIATTR_CUDA_API_VERSION
	.align		4
        /*0000*/ 	.byte	0x04, 0x37
        /*0002*/ 	.short	(.L_3773 - .L_3772)
.L_3772:
        /*0004*/ 	.word	0x00000082


	//----- nvinfo : EIATTR_KPARAM_INFO
	.align		4
.L_3773:
        /*0008*/ 	.byte	0x04, 0x17
        /*000a*/ 	.short	(.L_3775 - .L_3774)
.L_3774:
        /*000c*/ 	.word	0x00000000
        /*0010*/ 	.short	0x0000
        /*0012*/ 	.short	0x0000
        /*0014*/ 	.byte	0x00, 0xf0, 0x61, 0x04


	//----- nvinfo : EIATTR_SPARSE_MMA_MASK
	.align		4
.L_3775:
        /*0018*/ 	.byte	0x03, 0x50
        /*001a*/ 	.short	0x0000


	//----- nvinfo : EIATTR_MAXREG_COUNT
	.align		4
        /*001c*/ 	.byte	0x03, 0x1b
        /*001e*/ 	.short	0x00ff


	//----- nvinfo : EIATTR_NUM_BARRIERS
	.align		4
        /*0020*/ 	.byte	0x02, 0x4c
        /*0022*/ 	.byte	0x01
	.zero		1


	//----- nvinfo : EIATTR_MERCURY_ISA_VERSION
	.align		4
        /*0024*/ 	.byte	0x03, 0x5f
        /*0026*/ 	.short	0x0101


	//----- nvinfo : EIATTR_COOP_GROUP_MASK_REGIDS
	.align		4
        /*0028*/ 	.byte	0x04, 0x29
        /*002a*/ 	.short	(.L_3777 - .L_3776)


	//   ....[0]....
.L_3776:
        /*002c*/ 	.word	0xffffffff


	//   ....[1]....
        /*0030*/ 	.word	0xffffffff


	//   ....[2]....
        /*0034*/ 	.word	0xffffffff


	//   ....[3]....
        /*0038*/ 	.word	0xffffffff


	//   ....[4]....
        /*003c*/ 	.word	0xffffffff


	//   ....[5]....
        /*0040*/ 	.word	0xffffffff


	//   ....[6]....
        /*0044*/ 	.word	0xffffffff


	//   ....[7]....
        /*0048*/ 	.word	0xffffffff


	//   ....[8]....
        /*004c*/ 	.word	0xffffffff


	//   ....[9]....
        /*0050*/ 	.word	0xffffffff


	//   ....[10]....
        /*0054*/ 	.word	0xffffffff


	//   ....[11]....
        /*0058*/ 	.word	0xffffffff


	//   ....[12]....
        /*005c*/ 	.word	0xffffffff


	//   ....[13]....
        /*0060*/ 	.word	0xffffffff


	//   ....[14]....
        /*0064*/ 	.word	0xffffffff


	//   ....[15]....
        /*0068*/ 	.word	0xffffffff


	//   ....[16]....
        /*006c*/ 	.word	0xffffffff


	//----- nvinfo : EIATTR_COOP_GROUP_INSTR_OFFSETS
	.align		4
.L_3777:
        /*0070*/ 	.byte	0x04, 0x28
        /*0072*/ 	.short	(.L_3779 - .L_3778)


	//   ....[0]....
.L_3778:
        /*0074*/ 	.word	0x00000a00


	//   ....[1]....
        /*0078*/ 	.word	0x00000ad0


	//   ....[2]....
        /*007c*/ 	.word	0x000019c0


	//   ....[3]....
        /*0080*/ 	.word	0x00001ce0


	//   ....[4]....
        /*0084*/ 	.word	0x00001cf0


	//   ....[5]....
        /*0088*/ 	.word	0x00001d30


	//   ....[6]....
        /*008c*/ 	.word	0x00001d40


	//   ....[7]....
        /*0090*/ 	.word	0x00001d70


	//   ....[8]....
        /*0094*/ 	.word	0x00001d90


	//   ....[9]....
        /*0098*/ 	.word	0x00001dc0


	//   ....[10]....
        /*009c*/ 	.word	0x00001de0


	//   ....[11]....
        /*00a0*/ 	.word	0x00001e10


	//   ....[12]....
        /*00a4*/ 	.word	0x00001e30


	//   ....[13]....
        /*00a8*/ 	.word	0x00001eb0


	//   ....[14]....
        /*00ac*/ 	.word	0x00001f00


	//   ....[15]....
        /*00b0*/ 	.word	0x00001f10


	//   ....[16]....
        /*00b4*/ 	.word	0x000021e0


	//----- nvinfo : EIATTR_EXIT_INSTR_OFFSETS
	.align		4
.L_3779:
        /*00b8*/ 	.byte	0x04, 0x1c
        /*00ba*/ 	.short	(.L_3781 - .L_3780)


	//   ....[0]....
.L_3780:
        /*00bc*/ 	.word	0x00000370


	//   ....[1]....
        /*00c0*/ 	.word	0x000025b0


	//----- nvinfo : EIATTR_MAX_THREADS
	.align		4
.L_3781:
        /*00c4*/ 	.byte	0x04, 0x05
        /*00c6*/ 	.short	(.L_3783 - .L_3782)
.L_3782:
        /*00c8*/ 	.word	0x00000020
        /*00cc*/ 	.word	0x00000001
        /*00d0*/ 	.word	0x00000001


	//----- nvinfo : EIATTR_CRS_STACK_SIZE
	.align		4
.L_3783:
        /*00d4*/ 	.byte	0x04, 0x1e
        /*00d6*/ 	.short	(.L_3785 - .L_3784)
.L_3784:
        /*00d8*/ 	.word	0x00000000


	//----- nvinfo : EIATTR_CBANK_PARAM_SIZE
	.align		4
.L_3785:
        /*00dc*/ 	.byte	0x03, 0x19
        /*00de*/ 	.short	0x0118


	//----- nvinfo : EIATTR_PARAM_CBANK
	.align		4
        /*00e0*/ 	.byte	0x04, 0x0a
        /*00e2*/ 	.short	(.L_3787 - .L_3786)
	.align		4
.L_3786:
        /*00e4*/ 	.word	index@(.nv.constant0._Z25selective_scan_fwd_kernelI32Selective_Scan_fwd_kernel_traitsILi32ELi4ELi1ELb0ELb1ELb1ELb0EN3c108BFloat16EfEEv13SSMParamsBase)
        /*00e8*/ 	.short	0x0210
        /*00ea*/ 	.short	0x0118


	//----- nvinfo : EIATTR_SW_WAR
	.align		4
.L_3787:
        /*00ec*/ 	.byte	0x04, 0x36
        /*00ee*/ 	.short	(.L_3789 - .L_3788)
.L_3788:
        /*00f0*/ 	.word	0x00000008
.L_3789:


//--------------------- .nv.info._Z25selective_scan_fwd_kernelI32Selective_Scan_fwd_kernel_traitsILi32ELi4ELi1ELb0ELb1ELb1ELb1EN3c108BFloat16EfEEv13SSMParamsBase --------------------------
	.section	.nv.info._Z25selective_scan_fwd_kernelI32Selective_Scan_fwd_kernel_traitsILi32ELi4ELi1ELb0ELb1ELb1ELb1EN3c108BFloat16EfEEv13SSMParamsBase,"",@"SHT_CUDA_INFO"
	.sectionflags	@""
	.align	4


	//----- nvinfo : EIATTR_CUDA_API_VERSION
	.align		4
        /*0000*/ 	.byte	0x04, 0x37
        /*0002*/ 	.short	(.L_3791 - .L_3790)
.L_3790:
        /*0004*/ 	.word	0x00000082


	//----- nvinfo : EIATTR_KPARAM_INFO
	.align		4
.L_3791:
        /*0008*/ 	.byte	0x04, 0x17
        /*000a*/ 	.short	(.L_3793 - .L_3792)
.L_3792:
        /*000c*/ 	.word	0x00000000
        /*0010*/ 	.short	0x0000
        /*0012*/ 	.short	0x0000
        /*0014*/ 	.byte	0x00, 0xf0, 0x61, 0x04


	//----- nvinfo : EIATTR_SPARSE_MMA_MASK
	.align		4
.L_3793:
        /*0018*/ 	.byte	0x03, 0x50
        /*001a*/ 	.short	0x0000


	//----- nvinfo : EIATTR_MAXREG_COUNT
	.align		4
        /*001c*/ 	.byte	0x03, 0x1b
        /*001e*/ 	.short	0x00ff


	//----- nvinfo : EIATTR_NUM_BARRIERS
	.align		4
        /*0020*/ 	.byte	0x02, 0x4c
        /*0022*/ 	.byte	0x01
	.zero		1


	//----- nvinfo : EIATTR_MERCURY_ISA_VERSION
	.align		4
        /*0024*/ 	.byte	0x03, 0x5f
        /*0026*/ 	.short	0x0101


	//----- nvinfo : EIATTR_COOP_GROUP_MASK_REGIDS
	.align		4
        /*0028*/ 	.byte	0x04, 0x29
        /*002a*/ 	.short	(.L_3795 - .L_3794)


	//   ....[0]....
.L_3794:
        /*002c*/ 	.word	0xffffffff


	//   ....[1]....
        /*0030*/ 	.word	0xffffffff


	//   ....[2]....
        /*0034*/ 	.word	0xffffffff


	//   ....[3]....
        /*0038*/ 	.word	0xffffffff


	//   ....[4]....
        /*003c*/ 	.word	0xffffffff


	//   ....[5]....
        /*0040*/ 	.word	0xffffffff


	//   ....[6]....
        /*0044*/ 	.word	0xffffffff


	//   ....[7]....
        /*0048*/ 	.word	0xffffffff


	//   ....[8]....
        /*004c*/ 	.word	0xffffffff


	//   ....[9]....
        /*0050*/ 	.word	0xffffffff


	//   ....[10]....
        /*0054*/ 	.word	0xffffffff


	//   ....[11]....
        /*0058*/ 	.word	0xffffffff


	//   ....[12]....
        /*005c*/ 	.word	0xffffffff


	//   ....[13]....
        /*0060*/ 	.word	0xffffffff


	//   ....[14]....
        /*0064*/ 	.word	0xffffffff


	//   ....[15]....
        /*0068*/ 	.word	0xffffffff


	//   ....[16]....
        /*006c*/ 	.word	0xffffffff


	//   ....[17]....
        /*0070*/ 	.word	0xffffffff


	//   ....[18]....
        /*0074*/ 	.word	0xffffffff


	//----- nvinfo : EIATTR_COOP_GROUP_INSTR_OFFSETS
	.align		4
.L_3795:
        /*0078*/ 	.byte	0x04, 0x28
        /*007a*/ 	.short	(.L_3797 - .L_3796)


	//   ....[0]....
.L_3796:
        /*007c*/ 	.word	0x000009f0


	//   ....[1]....
        /*0080*/ 	.word	0x00000ac0


	//   ....[2]....
        /*0084*/ 	.word	0x00001940


	//   ....[3]....
        /*0088*/ 	.word	0x00001c80


	//   ....[4]....
        /*008c*/ 	.word	0x00001ca0


	//   ....[5]....
        /*0090*/ 	.word	0x00001d10


	//   ....[6]....
        /*0094*/ 	.word	0x00001d20


	//   ....[7]....
        /*0098*/ 	.word	0x00001d50


	//   ....[8]....
        /*009c*/ 	.word	0x00001d70


	//   ....[9]....
        /*00a0*/ 	.word	0x00001db0


	//   ....[10]....
        /*00a4*/ 	.word	0x00001dd0


	//   ....[11]....
        /*00a8*/ 	.word	0x00001e10


	//   ....[12]....
        /*00ac*/ 	.word	0x00001e30


	//   ....[13]....
        /*00b0*/ 	.word	0x00001e70


	//   ....[14]....
        /*00b4*/ 	.word	0x00001ef0


	//   ....[15]....
        /*00b8*/ 	.word	0x00001f00


	//   ....[16]....
        /*00bc*/ 	.word	0x000021f0


	//   ....[17]....
        /*00c0*/ 	.word	0x000027a0


	//   ....[18]....
        /*00c4*/ 	.word	0x000029f0


	//----- nvinfo : EIATTR_EXIT_INSTR_OFFSETS
	.align		4
.L_3797:
        /*00c8*/ 	.byte	0x04, 0x1c
        /*00ca*/ 	.short	(.L_3799 - .L_3798)


	//   ....[0]....
.L_3798:
        /*00cc*/ 	.word	0x00000370


	//   ....[1]....
        /*00d0*/ 	.word	0x00002d70


	//----- nvinfo : EIATTR_MAX_THREADS
	.align		4
.L_3799:
        /*00d4*/ 	.byte	0x04, 0x05
        /*00d6*/ 	.short	(.L_3801 - .L_3800)
.L_3800:
        /*00d8*/ 	.word	0x00000020
        /*00dc*/ 	.word	0x00000001
        /*00e0*/ 	.word	0x00000001


	//----- nvinfo : EIATTR_CRS_STACK_SIZE
	.align		4
.L_3801:
        /*00e4*/ 	.byte	0x04, 0x1e
        /*00e6*/ 	.short	(.L_3803 - .L_3802)
.L_3802:
        /*00e8*/ 	.word	0x00000000


	//----- nvinfo : EIATTR_CBANK_PARAM_SIZE
	.align		4
.L_3803:
        /*00ec*/ 	.byte	0x03, 0x19
        /*00ee*/ 	.short	0x0118


	//----- nvinfo : EIATTR_PARAM_CBANK
	.align		4
        /*00f0*/ 	.byte	0x04, 0x0a
        /*00f2*/ 	.short	(.L_3805 - .L_3804)
	.align		4
.L_3804:
        /*00f4*/ 	.word	index@(.nv.constant0._Z25selective_scan_fwd_kernelI32Selective_Scan_fwd_kernel_traitsILi32ELi4ELi1ELb0ELb1ELb1ELb1EN3c108BFloat16EfEEv13SSMParamsBase)
        /*00f8*/ 	.short	0x0210
        /*00fa*/ 	.short	0x0118


	//----- nvinfo : EIATTR_SW_WAR
	.align		4
.L_3805:
        /*00fc*/ 	.byte	0x04, 0x36
        /*00fe*/ 	.short	(.L_3807 - .L_3806)
.L_3806:
        /*0100*/ 	.word	0x00000008
.L_3807:


//--------------------- .nv.info._Z25selective_scan_fwd_kernelI32Selective_Scan_fwd_kernel_traitsILi32ELi4ELi1ELb1ELb0ELb0ELb0EN3c108BFloat16EfEEv13SSMParamsBase --------------------------
	.section	.nv.info._Z25selective_scan_fwd_kernelI32Selective_Scan_fwd_kernel_traitsILi32ELi4ELi1ELb1ELb0ELb0ELb0EN3c108BFloat16EfEEv13SSMParamsBase,"",@"SHT_CUDA_INFO"
	.sectionflags	@""
	.align	4


	//----- nvinfo : EIATTR_CUDA_API_VERSION
	.align		4
        /*0000*/ 	.byte	0x04, 0x37
        /*0002*/ 	.short	(.L_3809 - .L_3808)
.L_3808:
        /*0004*/ 	.word	0x00000082


	//----- nvinfo : EIATTR_KPARAM_INFO
	.align		4
.L_3809:
        /*0008*/ 	.byte	0x04, 0x17
        /*000a*/ 	.short	(.L_3811 - .L_3810)
.L_3810:
        /*000c*/ 	.word	0x00000000
        /*0010*/ 	.short	0x0000
        /*0012*/ 	.short	0x0000
        /*0014*/ 	.byte	0x00, 0xf0, 0x61, 0x04


	//----- nvinfo : EIATTR_SPARSE_MMA_MASK
	.align		4
.L_3811:
        /*0018*/ 	.byte	0x03, 0x50
        /*001a*/ 	.short	0x0000


	//----- nvinfo : EIATTR_MAXREG_COUNT
	.align		4
        /*001c*/ 	.byte	0x03, 0x1b
        /*001e*/ 	.short	0x00ff


	//----- nvinfo : EIATTR_NUM_BARRIERS
	.align		4
        /*0020*/ 	.byte	0x02, 0x4c
        /*0022*/ 	.byte	0x01
	.zero		1


	//----- nvinfo : EIATTR_MERCURY_ISA_VERSION
	.align		4
        /*0024*/ 	.byte	0x03, 0x5f
        /*0026*/ 	.short	0x0101


	//----- nvinfo : EIATTR_COOP_GROUP_MASK_REGIDS
	.align		4
        /*0028*/ 	.byte	0x04, 0x29
        /*002a*/ 	.short	(.L_3813 - .L_3812)


	//   ....[0]....
.L_3812:
        /*002c*/ 	.word	0xffffffff


	//   ....[1]....
        /*0030*/ 	.word	0xffffffff


	//   ....[2]....
        /*0034*/ 	.word	0xffffffff


	//   ....[3]....
        /*0038*/ 	.word	0xffffffff


	//   ....[4]....
        /*003c*/ 	.word	0xffffffff


	//   ....[5]....
        /*0040*/ 	.word	0xffffffff


	//   ....[6]....
        /*0044*/ 	.word	0xffffffff


	//   ....[7]....
        /*0048*/ 	.word	0xffffffff


	//   ....[8]....
        /*004c*/ 	.word	0xffffffff


	//   ....[9]....
        /*0050*/ 	.word	0xffffffff


	//   ....[10]....
        /*0054*/ 	.word	0xffffffff


	//   ....[11]....
        /*0058*/ 	.word	0xffffffff


	//----- nvinfo : EIATTR_COOP_GROUP_INSTR_OFFSETS
	.align		4
.L_3813:
        /*005c*/ 	.byte	0x04, 0x28
        /*005e*/ 	.short	(.L_3815 - .L_3814)


	//   ....[0]....
.L_3814:
        /*0060*/ 	.word	0x000013c0


	//   ....[1]....
        /*0064*/ 	.word	0x000013d0


	//   ....[2]....
        /*0068*/ 	.word	0x00001400


	//   ....[3]....
        /*006c*/ 	.word	0x00001410


	//   ....[4]....
        /*0070*/ 	.word	0x00001450


	//   ....[5]....
        /*0074*/ 	.word	0x00001460


	//   ....[6]....
        /*0078*/ 	.word	0x000014a0


	//   ....[7]....
        /*007c*/ 	.word	0x000014b0


	//   ....[8]....
        /*0080*/ 	.word	0x00001520


	//   ....[9]....
        /*0084*/ 	.word	0x00001530


	//   ....[10]....
        /*0088*/ 	.word	0x000015c0


	//   ....[11]....
        /*008c*/ 	.word	0x000015d0


	//----- nvinfo : EIATTR_EXIT_INSTR_OFFSETS
	.align		4
.L_3815:
        /*0090*/ 	.byte	0x04, 0x1c
        /*0092*/ 	.short	(.L_3817 - .L_3816)


	//   ....[0]....
.L_3816:
        /*0094*/ 	.word	0x000001e0


	//   ....[1]....
        /*0098*/ 	.word	0x00001a20


	//----- nvinfo : EIATTR_MAX_THREADS
	.align		4
.L_3817:
        /*009c*/ 	.byte	0x04, 0x05
        /*009e*/ 	.short	(.L_3819 - .L_3818)
.L_3818:
        /*00a0*/ 	.word	0x00000020
        /*00a4*/ 	.word	0x00000001
        /*00a8*/ 	.word	0x00000001


	//----- nvinfo : EIATTR_CRS_STACK_SIZE
	.align		4
.L_3819:
        /*00ac*/ 	.byte	0x04, 0x1e
        /*00ae*/ 	.short	(.L_3821 - .L_3820)
.L_3820:
        /*00b0*/ 	.word	0x00000000


	//----- nvinfo : EIATTR_CBANK_PARAM_SIZE
	.align		4
.L_3821:
        /*00b4*/ 	.byte	0x03, 0x19
        /*00b6*/ 	.short	0x0118


	//----- nvinfo : EIATTR_PARAM_CBANK
	.align		4
        /*00b8*/ 	.byte	0x04, 0x0a
        /*00ba*/ 	.short	(.L_3823 - .L_3822)
	.align		4
.L_3822:
        /*00bc*/ 	.word	index@(.nv.constant0._Z25selective_scan_fwd_kernelI32Selective_Scan_fwd_kernel_traitsILi32ELi4ELi1ELb1ELb0ELb0ELb0EN3c108BFloat16EfEEv13SSMParamsBase)
        /*00c0*/ 	.short	0x0210
        /*00c2*/ 	.short	0x0118


	//----- nvinfo : EIATTR_SW_WAR
	.align		4
.L_3823:
        /*00c4*/ 	.byte	0x04, 0x36
        /*00c6*/ 	.short	(.L_3825 - .L_3824)
.L_3824:
        /*00c8*/ 	.word	0x00000008
.L_3825:


//--------------------- .nv.info._Z25selective_scan_fwd_kernelI32Selective_Scan_fwd_kernel_traitsILi32ELi4ELi1ELb1ELb0ELb0ELb1EN3c108BFloat16EfEEv13SSMParamsBase --------------------------
	.section	.nv.info._Z25selective_scan_fwd_kernelI32Selective_Scan_fwd_kernel_traitsILi32ELi4ELi1ELb1ELb0ELb0ELb1EN3c108BFloat16EfEEv13SSMParamsBase,"",@"SHT_CUDA_INFO"
	.sectionflags	@""
	.align	4


	//----- nvinfo : EIATTR_CUDA_API_VERSION
	.align		4
        /*0000*/ 	.byte	0x04, 0x37
        /*0002*/ 	.short	(.L_3827 - .L_3826)
.L_3826:
        /*0004*/ 	.word	0x00000082


	//----- nvinfo : EIATTR_KPARAM_INFO
	.align		4
.L_3827:
        /*0008*/ 	.byte	0x04, 0x17
        /*000a*/ 	.short	(.L_3829 - .L_3828)
.L_3828:
        /*000c*/ 	.word	0x00000000
        /*0010*/ 	.short	0x0000
        /*0012*/ 	.short	0x0000
        /*0014*/ 	.byte	0x00, 0xf0, 0x61, 0x04


	//----- nvinfo : EIATTR_SPARSE_MMA_MASK
	.align		4
.L_3829:
        /*0018*/ 	.byte	0x03, 0x50
        /*001a*/ 	.short	0x0000


	//----- nvinfo : EIATTR_MAXREG_COUNT
	.align		4
        /*001c*/ 	.byte	0x03, 0x1b
        /*001e*/ 	.short	0x00ff


	//----- nvinfo : EIATTR_NUM_BARRIERS
	.align		4
        /*0020*/ 	.byte	0x02, 0x4c
        /*0022*/ 	.byte	0x01
	.zero		1


	//----- nvinfo : EIATTR_MERCURY_ISA_VERSION
	.align		4
        /*0024*/ 	.byte	0x03, 0x5f
        /*0026*/ 	.short	0x0101


	//----- nvinfo : EIATTR_COOP_GROUP_MASK_REGIDS
	.align		4
        /*0028*/ 	.byte	0x04, 0x29
        /*002a*/ 	.short	(.L_3831 - .L_3830)


	//   ....[0]....
.L_3830:
        /*002c*/ 	.word	0xffffffff


	//   ....[1]....
        /*0030*/ 	.word	0xffffffff


	//   ....[2]....
        /*0034*/ 	.word	0xffffffff


	//   ....[3]....
        /*0038*/ 	.word	0xffffffff


	//   ....[4]....
        /*003c*/ 	.word	0xffffffff


	//   ....[5]....
        /*0040*/ 	.word	0xffffffff


	//   ....[6]....
        /*0044*/ 	.word	0xffffffff


	//   ....[7]....
        /*0048*/ 	.word	0xffffffff


	//   ....[8]....
        /*004c*/ 	.word	0xffffffff


	//   ....[9]....
        /*0050*/ 	.word	0xffffffff


	//   ....[10]....
        /*0054*/ 	.word	0xffffffff


	//   ....[11]....
        /*0058*/ 	.word	0xffffffff


	//----- nvinfo : EIATTR_COOP_GROUP_INSTR_OFFSETS
	.align		4
.L_3831:
        /*005c*/ 	.byte	0x04, 0x28
        /*005e*/ 	.short	(.L_3833 - .L_3832)


	//   ....[0]....
.L_3832:
        /*0060*/ 	.word	0x000013c0


	//   ....[1]....
        /*0064*/ 	.word	0x000013d0


	//   ....[2]....
        /*0068*/ 	.word	0x00001400


	//   ....[3]....
        /*006c*/ 	.word	0x00001410


	//   ....[4]....
        /*0070*/ 	.word	0x00001450


	//   ....[5]....
        /*0074*/ 	.word	0x00001460


	//   ....[6]....
        /*0078*/ 	.word	0x000014a0


	//   ....[7]....
        /*007c*/ 	.word	0x000014b0


	//   ....[8]....
        /*0080*/ 	.word	0x00001520


	//   ....[9]....
        /*0084*/ 	.word	0x00001530


	//   ....[10]....
        /*0088*/ 	.word	0x000015c0


	//   ....[11]....
        /*008c*/ 	.word	0x000015d0


	//----- nvinfo : EIATTR_EXIT_INSTR_OFFSETS
	.align		4
.L_3833:
        /*0090*/ 	.byte	0x04, 0x1c
        /*0092*/ 	.short	(.L_3835 - .L_3834)


	//   ....[0]....
.L_3834:
        /*0094*/ 	.word	0x000001e0


	//   ....[1]....
        /*0098*/ 	.word	0x00001ed0


	//----- nvinfo : EIATTR_MAX_THREADS
	.align		4
.L_3835:
        /*009c*/ 	.byte	0x04, 0x05
        /*009e*/ 	.short	(.L_3837 - .L_3836)
.L_3836:
        /*00a0*/ 	.word	0x00000020
        /*00a4*/ 	.word	0x00000001
        /*00a8*/ 	.word	0x00000001


	//----- nvinfo : EIATTR_CRS_STACK_SIZE
	.align		4
.L_3837:
        /*00ac*/ 	.byte	0x04, 0x1e
        /*00ae*/ 	.short	(.L_3839 - .L_3838)
.L_3838:
        /*00b0*/ 	.word	0x00000000


	//----- nvinfo : EIATTR_CBANK_PARAM_SIZE
	.align		4
.L_3839:
        /*00b4*/ 	.byte	0x03, 0x19
        /*00b6*/ 	.short	0x0118


	//----- nvinfo : EIATTR_PARAM_CBANK
	.align		4
        /*00b8*/ 	.byte	0x04, 0x0a
        /*00ba*/ 	.short	(.L_3841 - .L_3840)
	.align		4
.L_3840:
        /*00bc*/ 	.word	index@(.nv.constant0._Z25selective_scan_fwd_kernelI32Selective_Scan_fwd_kernel_traitsILi32ELi4ELi1ELb1ELb0ELb0ELb1EN3c108BFloat16EfEEv13SSMParamsBase)
        /*00c0*/ 	.short	0x0210
        /*00c2*/ 	.short	0x0118


	//----- nvinfo : EIATTR_SW_WAR
	.align		4
.L_3841:
        /*00c4*/ 	.byte	0x04, 0x36
        /*00c6*/ 	.short	(.L_3843 - .L_3842)
.L_3842:
        /*00c8*/ 	.word	0x00000008
.L_3843:


//--------------------- .nv.info._Z25selective_scan_fwd_kernelI32Selective_Scan_fwd_kernel_traitsILi32ELi4ELi1ELb1ELb0ELb1ELb0EN3c108BFloat16EfEEv13SSMParamsBase --------------------------
	.section	.nv.info._Z25selective_scan_fwd_kernelI32Selective_Scan_fwd_kernel_traitsILi32ELi4ELi1ELb1ELb0ELb1ELb0EN3c108BFloat16EfEEv13SSMParamsBase,"",@"SHT_CUDA_INFO"
	.sectionflags	@""
	.align	4


	//----- nvinfo : EIATTR_CUDA_API_VERSION
	.align		4
        /*0000*/ 	.byte	0x04, 0x37
        /*0002*/ 	.short	(.L_3845 - .L_3844)
.L_3844:
        /*0004*/ 	.word	0x00000082


	//----- nvinfo : EIATTR_KPARAM_INFO
	.align		4
.L_3845:
        /*0008*/ 	.byte	0x04, 0x17
        /*000a*/ 	.short	(.L_3847 - .L_3846)
.L_3846:
        /*000c*/ 	.word	0x00000000
        /*0010*/ 	.short	0x0000
        /*0012*/ 	.short	0x0000
        /*0014*/ 	.byte	0x00, 0xf0, 0x61, 0x04


	//----- nvinfo : EIATTR_SPARSE_MMA_MASK
	.align		4
.L_3847:
        /*0018*/ 	.byte	0x03, 0x50
        /*001a*/ 	.short	0x0000


	//----- nvinfo : EIATTR_MAXREG_COUNT
	.align		4
        /*001c*/ 	.byte	0x03, 0x1b
        /*001e*/ 	.short	0x00ff


	//----- nvinfo : EIATTR_NUM_BARRIERS
	.align		4
        /*0020*/ 	.byte	0x02, 0x4c
        /*0022*/ 	.byte	0x01
	.zero		1


	//----- nvinfo : EIATTR_MERCURY_ISA_VERSION
	.align		4
        /*0024*/ 	.byte	0x03, 0x5f
        /*0026*/ 	.short	0x0101


	//----- nvinfo : EIATTR_COOP_GROUP_MASK_REGIDS
	.align		4
        /*0028*/ 	.byte	0x04, 0x29
        /*002a*/ 	.short	(.L_3849 - .L_3848)


	//   ....[0]....
.L_3848:
        /*002c*/ 	.word	0xffffffff


	//   ....[1]....
        /*0030*/ 	.word	0xffffffff


	//   ....[2]....
        /*0034*/ 	.word	0xffffffff


	//   ....[3]....
        /*0038*/ 	.word	0xffffffff


	//   ....[4]....
        /*003c*/ 	.word	0xffffffff


	//   ....[5]....
        /*0040*/ 	.word	0xffffffff


	//   ....[6]....
        /*0044*/ 	.word	0xffffffff


	//   ....[7]....
        /*0048*/ 	.word	0xffffffff


	//   ....[8]....
        /*004c*/ 	.word	0xffffffff


	//   ....[9]....
        /*0050*/ 	.word	0xffffffff


	//   ....[10]....
        /*0054*/ 	.word	0xffffffff


	//   ....[11]....
        /*0058*/ 	.word	0xffffffff


	//----- nvinfo : EIATTR_COOP_GROUP_INSTR_OFFSETS
	.align		4
.L_3849:
        /*005c*/ 	.byte	0x04, 0x28
        /*005e*/ 	.short	(.L_3851 - .L_3850)


	//   ....[0]....
.L_3850:
        /*0060*/ 	.word	0x00001660


	//   ....[1]....
        /*0064*/ 	.word	0x00001670


	//   ....[2]....
        /*0068*/ 	.word	0x000016a0


	//   ....[3]....
        /*006c*/ 	.word	0x000016c0


	//   ....[4]....
        /*0070*/ 	.word	0x000016f0


	//   ....[5]....
        /*0074*/ 	.word	0x00001710


	//   ....[6]....
        /*0078*/ 	.word	0x00001750


	//   ....[7]....
        /*007c*/ 	.word	0x00001780


	//   ....[8]....
        /*0080*/ 	.word	0x000017c0


	//   ....[9]....
        /*0084*/ 	.word	0x000017e0


	//   ....[10]....
        /*0088*/ 	.word	0x00001810


	//   ....[11]....
        /*008c*/ 	.word	0x00001860


	//----- nvinfo : EIATTR_EXIT_INSTR_OFFSETS
	.align		4
.L_3851:
        /*0090*/ 	.byte	0x04, 0x1c
        /*0092*/ 	.short	(.L_3853 - .L_3852)


	//   ....[0]....
.L_3852:
        /*0094*/ 	.word	0x000003e0


	//   ....[1]....
        /*0098*/ 	.word	0x00001cf0


	//----- nvinfo : EIATTR_MAX_THREADS
	.align		4
.L_3853:
        /*009c*/ 	.byte	0x04, 0x05
        /*009e*/ 	.short	(.L_3855 - .L_3854)
.L_3854:
        /*00a0*/ 	.word	0x00000020
        /*00a4*/ 	.word	0x00000001
        /*00a8*/ 	.word	0x00000001


	//----- nvinfo : EIATTR_CRS_STACK_SIZE
	.align		4
.L_3855:
        /*00ac*/ 	.byte	0x04, 0x1e
        /*00ae*/ 	.short	(.L_3857 - .L_3856)
.L_3856:
        /*00b0*/ 	.word	0x00000000


	//----- nvinfo : EIATTR_CBANK_PARAM_SIZE
	.align		4
.L_3857:
        /*00b4*/ 	.byte	0x03, 0x19
        /*00b6*/ 	.short	0x0118


	//----- nvinfo : EIATTR_PARAM_CBANK
	.align		4
        /*00b8*/ 	.byte	0x04, 0x0a
        /*00ba*/ 	.short	(.L_3859 - .L_3858)
	.align		4
.L_3858:
        /*00bc*/ 	.word	index@(.nv.constant0._Z25selective_scan_fwd_kernelI32Selective_Scan_fwd_kernel_traitsILi32ELi4ELi1ELb1ELb0ELb1ELb0EN3c108BFloat16EfEEv13SSMParamsBase)
        /*00c0*/ 	.short	0x0210
        /*00c2*/ 	.short	0x0118


	//----- nvinfo : EIATTR_SW_WAR
	.align		4
.L_3859:
        /*00c4*/ 	.byte	0x04, 0x36
        /*00c6*/ 	.short	(.L_3861 - .L_3860)
.L_3860:
        /*00c8*/ 	.word	0x00000008
.L_3861:


//--------------------- .nv.info._Z25selective_scan_fwd_kernelI32Selective_Scan_fwd_kernel_traitsILi32ELi4ELi1ELb1ELb0ELb1ELb1EN3c108BFloat16EfEEv13SSMParamsBase --------------------------
	.section	.nv.info._Z25selective_scan_fwd_kernelI32Selective_Scan_fwd_kernel_traitsILi32ELi4ELi1ELb1ELb0ELb1ELb1EN3c108BFloat16EfEEv13SSMParamsBase,"",@"SHT_CUDA_INFO"
	.sectionflags	@""
	.align	4


	//----- nvinfo : EIATTR_CUDA_API_VERSION
	.align		4
        /*0000*/ 	.byte	0x04, 0x37
        /*0002*/ 	.short	(.L_3863 - .L_3862)
.L_3862:
        /*0004*/ 	.word	0x00000082


	//----- nvinfo : EIATTR_KPARAM_INFO
	.align		4
.L_3863:
        /*0008*/ 	.byte	0x04, 0x17
        /*000a*/ 	.short	(.L_3865 - .L_3864)
.L_3864:
        /*000c*/ 	.word	0x00000000
        /*0010*/ 	.short	0x0000
        /*0012*/ 	.short	0x0000
        /*0014*/ 	.byte	0x00, 0xf0, 0x61, 0x04


	//----- nvinfo : EIATTR_SPARSE_MMA_MASK
	.align		4
.L_3865:
        /*0018*/ 	.byte	0x03, 0x50
        /*001a*/ 	.short	0x0000


	//----- nvinfo : EIATTR_MAXREG_COUNT
	.align		4
        /*001c*/ 	.byte	0x03, 0x1b
        /*001e*/ 	.short	0x00ff


	//----- nvinfo : EIATTR_NUM_BARRIERS
	.align		4
        /*0020*/ 	.byte	0x02, 0x4c
        /*0022*/ 	.byte	0x01
	.zero		1


	//----- nvinfo : EIATTR_MERCURY_ISA_VERSION
	.align		4
        /*0024*/ 	.byte	0x03, 0x5f
        /*0026*/ 	.short	0x0101


	//----- nvinfo : EIATTR_COOP_GROUP_MASK_REGIDS
	.align		4
        /*0028*/ 	.byte	0x04, 0x29
        /*002a*/ 	.short	(.L_3867 - .L_3866)


	//   ....[0]....
.L_3866:
        /*002c*/ 	.word	0xffffffff


	//   ....[1]....
        /*0030*/ 	.word	0xffffffff


	//   ....[2]....
        /*0034*/ 	.word	0xffffffff


	//   ....[3]....
        /*0038*/ 	.word	0xffffffff


	//   ....[4]....
        /*003c*/ 	.word	0xffffffff


	//   ....[5]....
        /*0040*/ 	.word	0xffffffff


	//   ....[6]....
        /*0044*/ 	.word	0xffffffff


	//   ....[7]....
        /*0048*/ 	.word	0xffffffff


	//   ....[8]....
        /*004c*/ 	.word	0xffffffff


	//   ....[9]....
        /*0050*/ 	.word	0xffffffff


	//   ....[10]....
        /*0054*/ 	.word	0xffffffff


	//   ....[11]....
        /*0058*/ 	.word	0xffffffff


	//----- nvinfo : EIATTR_COOP_GROUP_INSTR_OFFSETS
	.align		4
.L_3867:
        /*005c*/ 	.byte	0x04, 0x28
        /*005e*/ 	.short	(.L_3869 - .L_3868)


	//   ....[0]....
.L_3868:
        /*0060*/ 	.word	0x00001660


	//   ....[1]....
        /*0064*/ 	.word	0x00001670


	//   ....[2]....
        /*0068*/ 	.word	0x000016a0


	//   ....[3]....
        /*006c*/ 	.word	0x000016c0


	//   ....[4]....
        /*0070*/ 	.word	0x000016f0


	//   ....[5]....
        /*0074*/ 	.word	0x00001710


	//   ....[6]....
        /*0078*/ 	.word	0x00001750


	//   ....[7]....
        /*007c*/ 	.word	0x00001780


	//   ....[8]....
        /*0080*/ 	.word	0x000017c0


	//   ....[9]....
        /*0084*/ 	.word	0x000017e0


	//   ....[10]....
        /*0088*/ 	.word	0x00001810


	//   ....[11]....
        /*008c*/ 	.word	0x00001860


	//----- nvinfo : EIATTR_EXIT_INSTR_OFFSETS
	.align		4
.L_3869:
        /*0090*/ 	.byte	0x04, 0x1c
        /*0092*/ 	.short	(.L_3871 - .L_3870)


	//   ....[0]....
.L_3870:
        /*0094*/ 	.word	0x000003e0


	//   ....[1]....
        /*0098*/ 	.word	0x00002110


	//----- nvinfo : EIATTR_MAX_THREADS
	.align		4
.L_3871:
        /*009c*/ 	.byte	0x04, 0x05
        /*009e*/ 	.short	(.L_3873 - .L_3872)
.L_3872:
        /*00a0*/ 	.word	0x00000020
        /*00a4*/ 	.word	0x00000001
        /*00a8*/ 	.word	0x00000001


	//----- nvinfo : EIATTR_CRS_STACK_SIZE
	.align		4
.L_3873:
        /*00ac*/ 	.byte	0x04, 0x1e
        /*00ae*/ 	.short	(.L_3875 - .L_3874)
.L_3874:
        /*00b0*/ 	.word	0x00000000


	//----- nvinfo : EIATTR_CBANK_PARAM_SIZE
	.align		4
.L_3875:
        /*00b4*/ 	.byte	0x03, 0x19
        /*00b6*/ 	.short	0x0118


	//----- nvinfo : EIATTR_PARAM_CBANK
	.align		4
        /*00b8*/ 	.byte	0x04, 0x0a
        /*00ba*/ 	.short	(.L_3877 - .L_3876)
	.align		4
.L_3876:
        /*00bc*/ 	.word	index@(.nv.constant0._Z25selective_scan_fwd_kernelI32Selective_Scan_fwd_kernel_traitsILi32ELi4ELi1ELb1ELb0ELb1ELb1EN3c108BFloat16EfEEv13SSMParamsBase)
        /*00c0*/ 	.short	0x0210
        /*00c2*/ 	.short	0x0118


	//----- nvinfo : EIATTR_SW_WAR
	.align		4
.L_3877:
        /*00c4*/ 	.byte	0x04, 0x36
        /*00c6*/ 	.short	(.L_3879 - .L_3878)
.L_3878:
        /*00c8*/ 	.word	0x00000008
.L_3879:


//--------------------- .nv.info._Z25selective_scan_fwd_kernelI32Selective_Scan_fwd_kernel_traitsILi32ELi4ELi1ELb1ELb1ELb0ELb0EN3c108BFloat16EfEEv13SSMParamsBase --------------------------
	.section	.nv.info._Z25selective_scan_fwd_kernelI32Selective_Scan_fwd_kernel_traitsILi32ELi4ELi1ELb1ELb1ELb0ELb0EN3c108BFloat16EfEEv13SSMParamsBase,"",@"SHT_CUDA_INFO"
	.sectionflags	@""
	.align	4


	//----- nvinfo : EIATTR_CUDA_API_VERSION
	.align		4
        /*0000*/ 	.byte	0x04, 0x37
        /*0002*/ 	.short	(.L_3881 - .L_3880)
.L_3880:
        /*0004*/ 	.word	0x00000082


	//----- nvinfo : EIATTR_KPARAM_INFO
	.align		4
.L_3881:
        /*0008*/ 	.byte	0x04, 0x17
        /*000a*/ 	.short	(.L_3883 - .L_3882)
.L_3882:
        /*000c*/ 	.word	0x00000000
        /*0010*/ 	.short	0x0000
        /*0012*/ 	.short	0x0000
        /*0014*/ 	.byte	0x00, 0xf0, 0x61, 0x04


	//----- nvinfo : EIATTR_SPARSE_MMA_MASK
	.align		4
.L_3883:
        /*0018*/ 	.byte	0x03, 0x50
        /*001a*/ 	.short	0x0000


	//----- nvinfo : EIATTR_MAXREG_COUNT
	.align		4
        /*001c*/ 	.byte	0x03, 0x1b
        /*001e*/ 	.short	0x00ff


	//----- nvinfo : EIATTR_NUM_BARRIERS
	.align		4
        /*0020*/ 	.byte	0x02, 0x4c
        /*0022*/ 	.byte	0x01
	.zero		1


	//----- nvinfo : EIATTR_MERCURY_ISA_VERSION
	.align		4
        /*0024*/ 	.byte	0x03, 0x5f
        /*0026*/ 	.short	0x0101


	//----- nvinfo : EIATTR_COOP_GROUP_MASK_REGIDS
	.align		4
        /*0028*/ 	.byte	0x04, 0x29
        /*002a*/ 	.short	(.L_3885 - .L_3884)


	//   ....[0]....
.L_3884:
        /*002c*/ 	.word	0xffffffff


	//   ....[1]....
        /*0030*/ 	.word	0xffffffff


	//   ....[2]....
        /*0034*/ 	.word	0xffffffff


	//   ....[3]....
        /*0038*/ 	.word	0xffffffff


	//   ....[4]....
        /*003c*/ 	.word	0xffffffff


	//   ....[5]....
        /*0040*/ 	.word	0xffffffff


	//   ....[6]....
        /*0044*/ 	.word	0xffffffff


	//   ....[7]....
        /*0048*/ 	.word	0xffffffff


	//   ....[8]....
        /*004c*/ 	.word	0xffffffff


	//   ....[9]....
        /*0050*/ 	.word	0xffffffff


	//   ....[10]....
        /*0054*/ 	.word	0xffffffff


	//   ....[11]....
        /*0058*/ 	.word	0xffffffff


	//----- nvinfo : EIATTR_COOP_GROUP_INSTR_OFFSETS
	.align		4
.L_3885:
        /*005c*/ 	.byte	0x04, 0x28
        /*005e*/ 	.short	(.L_3887 - .L_3886)


	//   ....[0]....
.L_3886:
        /*0060*/ 	.word	0x00001700


	//   ....[1]....
        /*0064*/ 	.word	0x00001710


	//   ....[2]....
        /*0068*/ 	.word	0x00001740


	//   ....[3]....
        /*006c*/ 	.word	0x00001760


	//   ....[4]....
        /*0070*/ 	.word	0x00001790


	//   ....[5]....
        /*0074*/ 	.word	0x000017b0


	//   ....[6]....
        /*0078*/ 	.word	0x000017f0


	//   ....[7]....
        /*007c*/ 	.word	0x00001820


	//   ....[8]....
        /*0080*/ 	.word	0x00001860


	//   ....[9]....
        /*0084*/ 	.word	0x00001880


	//   ....[10]....
        /*0088*/ 	.word	0x000018b0


	//   ....[11]....
        /*008c*/ 	.word	0x000018f0


	//----- nvinfo : EIATTR_EXIT_INSTR_OFFSETS
	.align		4
.L_3887:
        /*0090*/ 	.byte	0x04, 0x1c
        /*0092*/ 	.short	(.L_3889 - .L_3888)


	//   ....[0]....
.L_3888:
        /*0094*/ 	.word	0x000003e0


	//   ....[1]....
        /*0098*/ 	.word	0x00001cf0


	//----- nvinfo : EIATTR_MAX_THREADS
	.align		4
.L_3889:
        /*009c*/ 	.byte	0x04, 0x05
        /*009e*/ 	.short	(.L_3891 - .L_3890)
.L_3890:
        /*00a0*/ 	.word	0x00000020
        /*00a4*/ 	.word	0x00000001
        /*00a8*/ 	.word	0x00000001


	//----- nvinfo : EIATTR_CRS_STACK_SIZE
	.align		4
.L_3891:
        /*00ac*/ 	.byte	0x04, 0x1e
        /*00ae*/ 	.short	(.L_3893 - .L_3892)
.L_3892:
        /*00b0*/ 	.word	0x00000000


	//----- nvinfo : EIATTR_CBANK_PARAM_SIZE
	.align		4
.L_3893:
        /*00b4*/ 	.byte	0x03, 0x19
        /*00b6*/ 	.short	0x0118


	//----- nvinfo : EIATTR_PARAM_CBANK
	.align		4
        /*00b8*/ 	.byte	0x04, 0x0a
        /*00ba*/ 	.short	(.L_3895 - .L_3894)
	.align		4
.L_3894:
        /*00bc*/ 	.word	index@(.nv.constant0._Z25selective_scan_fwd_kernelI32Selective_Scan_fwd_kernel_traitsILi32ELi4ELi1ELb1ELb1ELb0ELb0EN3c108BFloat16EfEEv13SSMParamsBase)
        /*00c0*/ 	.short	0x0210
        /*00c2*/ 	.short	0x0118


	//----- nvinfo : EIATTR_SW_WAR
	.align		4
.L_3895:
        /*00c4*/ 	.byte	0x04, 0x36
        /*00c6*/ 	.short	(.L_3897 - .L_3896)
.L_3896:
        /*00c8*/ 	.word	0x00000008
.L_3897:


//--------------------- .nv.info._Z25selective_scan_fwd_kernelI32Selective_Scan_fwd_kernel_traitsILi32ELi4ELi1ELb1ELb1ELb0ELb1EN3c108BFloat16EfEEv13SSMParamsBase --------------------------
	.section	.nv.info._Z25selective_scan_fwd_kernelI32Selective_Scan_fwd_kernel_traitsILi32ELi4ELi1ELb1ELb1ELb0ELb1EN3c108BFloat16EfEEv13SSMParamsBase,"",@"SHT_CUDA_INFO"
	.sectionflags	@""
	.align	4


	//----- nvinfo : EIATTR_CUDA_API_VERSION
	.align		4
        /*0000*/ 	.byte	0x04, 0x37
        /*0002*/ 	.short	(.L_3899 - .L_3898)
.L_3898:
        /*0004*/ 	.word	0x00000082


	//----- nvinfo : EIATTR_KPARAM_INFO
	.align		4
.L_3899:
        /*0008*/ 	.byte	0x04, 0x17
        /*000a*/ 	.short	(.L_3901 - .L_3900)
.L_3900:
        /*000c*/ 	.word	0x00000000
        /*0010*/ 	.short	0x0000
        /*0012*/ 	.short	0x0000
        /*0014*/ 	.byte	0x00, 0xf0, 0x61, 0x04


	//----- nvinfo : EIATTR_SPARSE_MMA_MASK
	.align		4
.L_3901:
        /*0018*/ 	.byte	0x03, 0x50
        /*001a*/ 	.short	0x0000


	//----- nvinfo : EIATTR_MAXREG_COUNT
	.align		4
        /*001c*/ 	.byte	0x03, 0x1b
        /*001e*/ 	.short	0x00ff


	//----- nvinfo : EIATTR_NUM_BARRIERS
	.align		4
        /*0020*/ 	.byte	0x02, 0x4c
        /*0022*/ 	.byte	0x01
	.zero		1


	//----- nvinfo : EIATTR_MERCURY_ISA_VERSION
	.align		4
        /*0024*/ 	.byte	0x03, 0x5f
        /*0026*/ 	.short	0x0101


	//----- nvinfo : EIATTR_COOP_GROUP_MASK_REGIDS
	.align		4
        /*0028*/ 	.byte	0x04, 0x29
        /*002a*/ 	.short	(.L_3903 - .L_3902)


	//   ....[0]....
.L_3902:
        /*002c*/ 	.word	0xffffffff


	//   ....[1]....
        /*0030*/ 	.word	0xffffffff


	//   ....[2]....
        /*0034*/ 	.word	0xffffffff


	//   ....[3]....
        /*0038*/ 	.word	0xffffffff


	//   ....[4]....
        /*003c*/ 	.word	0xffffffff


	//   ....[5]....
        /*0040*/ 	.word	0xffffffff


	//   ....[6]....
        /*0044*/ 	.word	0xffffffff


	//   ....[7]....
        /*0048*/ 	.word	0xffffffff


	//   ....[8]....
        /*004c*/ 	.word	0xffffffff


	//   ....[9]....
        /*0050*/ 	.word	0xffffffff


	//   ....[10]....
        /*0054*/ 	.word	0xffffffff


	//   ....[11]....
        /*0058*/ 	.word	0xffffffff


	//----- nvinfo : EIATTR_COOP_GROUP_INSTR_OFFSETS
	.align		4
.L_3903:
        /*005c*/ 	.byte	0x04, 0x28
        /*005e*/ 	.short	(.L_3905 - .L_3904)


	//   ....[0]....
.L_3904:
        /*0060*/ 	.word	0x00001700


	//   ....[1]....
        /*0064*/ 	.word	0x00001710


	//   ....[2]....
        /*0068*/ 	.word	0x00001740


	//   ....[3]....
        /*006c*/ 	.word	0x00001760


	//   ....[4]....
        /*0070*/ 	.word	0x00001790


	//   ....[5]....
        /*0074*/ 	.word	0x000017b0


	//   ....[6]....
        /*0078*/ 	.word	0x000017f0


	//   ....[7]....
        /*007c*/ 	.word	0x00001820


	//   ....[8]....
        /*0080*/ 	.word	0x00001860


	//   ....[9]....
        /*0084*/ 	.word	0x00001880


	//   ....[10]....
        /*0088*/ 	.word	0x000018b0


	//   ....[11]....
        /*008c*/ 	.word	0x000018f0


	//----- nvinfo : EIATTR_EXIT_INSTR_OFFSETS
	.align		4
.L_3905:
        /*0090*/ 	.byte	0x04, 0x1c
        /*0092*/ 	.short	(.L_3907 - .L_3906)


	//   ....[0]....
.L_3906:
        /*0094*/ 	.word	0x000003e0


	//   ....[1]....
        /*0098*/ 	.word	0x00002110


	//----- nvinfo : EIATTR_MAX_THREADS
	.align		4
.L_3907:
        /*009c*/ 	.byte	0x04, 0x05
        /*009e*/ 	.short	(.L_3909 - .L_3908)
.L_3908:
        /*00a0*/ 	.word	0x00000020
        /*00a4*/ 	.word	0x00000001
        /*00a8*/ 	.word	0x00000001


	//----- nvinfo : EIATTR_CRS_STACK_SIZE
	.align		4
.L_3909:
        /*00ac*/ 	.byte	0x04, 0x1e
        /*00ae*/ 	.short	(.L_3911 - .L_3910)
.L_3910:
        /*00b0*/ 	.word	0x00000000


	//----- nvinfo : EIATTR_CBANK_PARAM_SIZE
	.align		4
.L_3911:
        /*00b4*/ 	.byte	0x03, 0x19
        /*00b6*/ 	.short	0x0118


	//----- nvinfo : EIATTR_PARAM_CBANK
	.align		4
        /*00b8*/ 	.byte	0x04, 0x0a
        /*00ba*/ 	.short	(.L_3913 - .L_3912)
	.align		4
.L_3912:
        /*00bc*/ 	.word	index@(.nv.constant0._Z25selective_scan_fwd_kernelI32Selective_Scan_fwd_kernel_traitsILi32ELi4ELi1ELb1ELb1ELb0ELb1EN3c108BFloat16EfEEv13SSMParamsBase)
        /*00c0*/ 	.short	0x0210
        /*00c2*/ 	.short	0x0118


	//----- nvinfo : EIATTR_SW_WAR
	.align		4
.L_3913:
        /*00c4*/ 	.byte	0x04, 0x36
        /*00c6*/ 	.short	(.L_3915 - .L_3914)
.L_3914:
        /*00c8*/ 	.word	0x00000008
.L_3915:


//--------------------- .nv.info._Z25selective_scan_fwd_kernelI32Selective_Scan_fwd_kernel_traitsILi32ELi4ELi1ELb1ELb1ELb1ELb0EN3c108BFloat16EfEEv13SSMParamsBase --------------------------
	.section	.nv.info._Z25selective_scan_fwd_kernelI32Selective_Scan_fwd_kernel_traitsILi32ELi4ELi1ELb1ELb1ELb1ELb0EN3c108BFloat16EfEEv13SSMParamsBase,"",@"SHT_CUDA_INFO"
	.sectionflags	@""
	.align	4


	//----- nvinfo : EIATTR_CUDA_API_VERSION
	.align		4
        /*0000*/ 	.byte	0x04, 0x37
        /*0002*/ 	.short	(.L_3917 - .L_3916)
.L_3916:
        /*0004*/ 	.word	0x00000082


	//----- nvinfo : EIATTR_KPARAM_INFO
	.align		4
.L_3917:
        /*0008*/ 	.byte	0x04, 0x17
        /*000a*/ 	.short	(.L_3919 - .L_3918)
.L_3918:
        /*000c*/ 	.word	0x00000000
        /*0010*/ 	.short	0x0000
        /*0012*/ 	.short	0x0000
        /*0014*/ 	.byte	0x00, 0xf0, 0x61, 0x04


	//----- nvinfo : EIATTR_SPARSE_MMA_MASK
	.align		4
.L_3919:
        /*0018*/ 	.byte	0x03, 0x50
        /*001a*/ 	.short	0x0000


	//----- nvinfo : EIATTR_MAXREG_COUNT
	.align		4
        /*001c*/ 	.byte	0x03, 0x1b
        /*001e*/ 	.short	0x00ff


	//----- nvinfo : EIATTR_NUM_BARRIERS
	.align		4
        /*0020*/ 	.byte	0x02, 0x4c
        /*0022*/ 	.byte	0x01
	.zero		1


	//----- nvinfo : EIATTR_MERCURY_ISA_VERSION
	.align		4
        /*0024*/ 	.byte	0x03, 0x5f
        /*0026*/ 	.short	0x0101


	//----- nvinfo : EIATTR_COOP_GROUP_MASK_REGIDS
	.align		4
        /*0028*/ 	.byte	0x04, 0x29
        /*002a*/ 	.short	(.L_3921 - .L_3920)


	//   ....[0]....
.L_3920:
        /*002c*/ 	.word	0xffffffff


	//   ....[1]....
        /*0030*/ 	.word	0xffffffff


	//   ....[2]....
        /*0034*/ 	.word	0xffffffff


	//   ....[3]....
        /*0038*/ 	.word	0xffffffff


	//   ....[4]....
        /*003c*/ 	.word	0xffffffff


	//   ....[5]....
        /*0040*/ 	.word	0xffffffff


	//   ....[6]....
        /*0044*/ 	.word	0xffffffff


	//   ....[7]....
        /*0048*/ 	.word	0xffffffff


	//   ....[8]....
        /*004c*/ 	.word	0xffffffff


	//   ....[9]....
        /*0050*/ 	.word	0xffffffff


	//   ....[10]....
        /*0054*/ 	.word	0xffffffff


	//   ....[11]....
        /*0058*/ 	.word	0xffffffff


	//----- nvinfo : EIATTR_COOP_GROUP_INSTR_OFFSETS
	.align		4
.L_3921:
        /*005c*/ 	.byte	0x04, 0x28
        /*005e*/ 	.short	(.L_3923 - .L_3922)


	//   ....[0]....
.L_3922:
        /*0060*/ 	.word	0x00001790


	//   ....[1]....
        /*0064*/ 	.word	0x000017a0


	//   ....[2]....
        /*0068*/ 	.word	0x000017d0


	//   ....[3]....
        /*006c*/ 	.word	0x000017f0


	//   ....[4]....
        /*0070*/ 	.word	0x00001820


	//   ....[5]....
        /*0074*/ 	.word	0x00001840


	//   ....[6]....
        /*0078*/ 	.word	0x00001880


	//   ....[7]....
        /*007c*/ 	.word	0x000018b0


	//   ....[8]....
        /*0080*/ 	.word	0x000018f0


	//   ....[9]....
        /*0084*/ 	.word	0x00001910


	//   ....[10]....
        /*0088*/ 	.word	0x00001940


	//   ....[11]....
        /*008c*/ 	.word	0x00001980


	//----- nvinfo : EIATTR_EXIT_INSTR_OFFSETS
	.align		4
.L_3923:
        /*0090*/ 	.byte	0x04, 0x1c
        /*0092*/ 	.short	(.L_3925 - .L_3924)


	//   ....[0]....
.L_3924:
        /*0094*/ 	.word	0x00000460


	//   ....[1]....
        /*0098*/ 	.word	0x00001e70


	//----- nvinfo : EIATTR_MAX_THREADS
	.align		4
.L_3925:
        /*009c*/ 	.byte	0x04, 0x05
        /*009e*/ 	.short	(.L_3927 - .L_3926)
.L_3926:
        /*00a0*/ 	.word	0x00000020
        /*00a4*/ 	.word	0x00000001
        /*00a8*/ 	.word	0x00000001


	//----- nvinfo : EIATTR_CRS_STACK_SIZE
	.align		4
.L_3927:
        /*00ac*/ 	.byte	0x04, 0x1e
        /*00ae*/ 	.short	(.L_3929 - .L_3928)
.L_3928:
        /*00b0*/ 	.word	0x00000000


	//----- nvinfo : EIATTR_CBANK_PARAM_SIZE
	.align		4
.L_3929:
        /*00b4*/ 	.byte	0x03, 0x19
        /*00b6*/ 	.short	0x0118


	//----- nvinfo : EIATTR_PARAM_CBANK
	.align		4
        /*00b8*/ 	.byte	0x04, 0x0a
        /*00ba*/ 	.short	(.L_3931 - .L_3930)
	.align		4
.L_3930:
        /*00bc*/ 	.word	index@(.nv.constant0._Z25selective_scan_fwd_kernelI32Selective_Scan_fwd_kernel_traitsILi32ELi4ELi1ELb1ELb1ELb1ELb0EN3c108BFloat16EfEEv13SSMParamsBase)
        /*00c0*/ 	.short	0x0210
        /*00c2*/ 	.short	0x0118


	//----- nvinfo : EIATTR_SW_WAR
	.align		4
.L_3931:
        /*00c4*/ 	.byte	0x04, 0x36
        /*00c6*/ 	.short	(.L_3933 - .L_3932)
.L_3932:
        /*00c8*/ 	.word	0x00000008
.L_3933:


//--------------------- .nv.info._Z25selective_scan_fwd_kernelI32Selective_Scan_fwd_kernel_traitsILi32ELi4ELi1ELb1ELb1ELb1ELb1EN3c108BFloat16EfEEv13SSMParamsBase --------------------------
	.section	.nv.info._Z25selective_scan_fwd_kernelI32Selective_Scan_fwd_kernel_traitsILi32ELi4ELi1ELb1ELb1ELb1ELb1EN3c108BFloat16EfEEv13SSMParamsBase,"",@"SHT_CUDA_INFO"
	.sectionflags	@""
	.align	4


	//----- nvinfo : EIATTR_CUDA_API_VERSION
	.align		4
        /*0000*/ 	.byte	0x04, 0x37
        /*0002*/ 	.short	(.L_3935 - .L_3934)
.L_3934:
        /*0004*/ 	.word	0x00000082


	//----- nvinfo : EIATTR_KPARAM_INFO
	.align		4
.L_3935:
        /*0008*/ 	.byte	0x04, 0x17
        /*000a*/ 	.short	(.L_3937 - .L_3936)
.L_3936:
        /*000c*/ 	.word	0x00000000
        /*0010*/ 	.short	0x0000
        /*0012*/ 	.short	0x0000
        /*0014*/ 	.byte	0x00, 0xf0, 0x61, 0x04


	//----- nvinfo : EIATTR_SPARSE_MMA_MASK
	.align		4
.L_3937:
        /*0018*/ 	.byte	0x03, 0x50
        /*001a*/ 	.short	0x0000


	//----- nvinfo : EIATTR_MAXREG_COUNT
	.align		4
        /*001c*/ 	.byte	0x03, 0x1b
        /*001e*/ 	.short	0x00ff


	//----- nvinfo : EIATTR_NUM_BARRIERS
	.align		4
        /*0020*/ 	.byte	0x02, 0x4c
        /*0022*/ 	.byte	0x01
	.zero		1


	//----- nvinfo : EIATTR_MERCURY_ISA_VERSION
	.align		4
        /*0024*/ 	.byte	0x03, 0x5f
        /*0026*/ 	.short	0x0101


	//----- nvinfo : EIATTR_COOP_GROUP_MASK_REGIDS
	.align		4
        /*0028*/ 	.byte	0x04, 0x29
        /*002a*/ 	.short	(.L_3939 - .L_3938)


	//   ....[0]....
.L_3938:
        /*002c*/ 	.word	0xffffffff


	//   ....[1]....
        /*0030*/ 	.word	0xffffffff


	//   ....[2]....
        /*0034*/ 	.word	0xffffffff


	//   ....[3]....
        /*0038*/ 	.word	0xffffffff


	//   ....[4]....
        /*003c*/ 	.word	0xffffffff


	//   ....[5]....
        /*0040*/ 	.word	0xffffffff


	//   ....[6]....
        /*0044*/ 	.word	0xffffffff


	//   ....[7]....
        /*0048*/ 	.word	0xffffffff


	//   ....[8]....
        /*004c*/ 	.word	0xffffffff


	//   ....[9]....
        /*0050*/ 	.word	0xffffffff


	//   ....[10]....
        /*0054*/ 	.word	0xffffffff


	//   ....[11]....
        /*0058*/ 	.word	0xffffffff


	//----- nvinfo : EIATTR_COOP_GROUP_INSTR_OFFSETS
	.align		4
.L_3939:
        /*005c*/ 	.byte	0x04, 0x28
        /*005e*/ 	.short	(.L_3941 - .L_3940)


	//   ....[0]....
.L_3940:
        /*0060*/ 	.word	0x00001790


	//   ....[1]....
        /*0064*/ 	.word	0x000017a0


	//   ....[2]....
        /*0068*/ 	.word	0x000017d0


	//   ....[3]....
        /*006c*/ 	.word	0x000017f0


	//   ....[4]....
        /*0070*/ 	.word	0x00001820


	//   ....[5]....
        /*0074*/ 	.word	0x00001840


	//   ....[6]....
        /*0078*/ 	.word	0x00001880


	//   ....[7]....
        /*007c*/ 	.word	0x000018b0


	//   ....[8]....
        /*0080*/ 	.word	0x000018f0


	//   ....[9]....
        /*0084*/ 	.word	0x00001910


	//   ....[10]....
        /*0088*/ 	.word	0x00001940


	//   ....[11]....
        /*008c*/ 	.word	0x00001980


	//----- nvinfo : EIATTR_EXIT_INSTR_OFFSETS
	.align		4
.L_3941:
        /*0090*/ 	.byte	0x04, 0x1c
        /*0092*/ 	.short	(.L_3943 - .L_3942)


	//   ....[0]....
.L_3942:
        /*0094*/ 	.word	0x00000460


	//   ....[1]....
        /*0098*/ 	.word	0x00002290


	//----- nvinfo : EIATTR_MAX_THREADS
	.align		4
.L_3943:
        /*009c*/ 	.byte	0x04, 0x05
        /*009e*/ 	.short	(.L_3945 - .L_3944)
.L_3944:
        /*00a0*/ 	.word	0x00000020
        /*00a4*/ 	.word	0x00000001
        /*00a8*/ 	.word	0x00000001


	//----- nvinfo : EIATTR_CRS_STACK_SIZE
	.align		4
.L_3945:
        /*00ac*/ 	.byte	0x04, 0x1e
        /*00ae*/ 	.short	(.L_3947 - .L_3946)
.L_3946:
        /*00b0*/ 	.word	0x00000000


	//----- nvinfo : EIATTR_CBANK_PARAM_SIZE
	.align		4
.L_3947:
        /*00b4*/ 	.byte	0x03, 0x19
        /*00b6*/ 	.short	0x0118


	//----- nvinfo : EIATTR_PARAM_CBANK
	.align		4
        /*00b8*/ 	.byte	0x04, 0x0a
        /*00ba*/ 	.short	(.L_3949 - .L_3948)
	.align		4
.L_3948:
        /*00bc*/ 	.word	index@(.nv.constant0._Z25selective_scan_fwd_kernelI32Selective_Scan_fwd_kernel_traitsILi32ELi4ELi1ELb1ELb1ELb1ELb1EN3c108BFloat16EfEEv13SSMParamsBase)
        /*00c0*/ 	.short	0x0210
        /*00c2*/ 	.short	0x0118


	//----- nvinfo : EIATTR_SW_WAR
	.align		4
.L_3949:
        /*00c4*/ 	.byte	0x04, 0x36
        /*00c6*/ 	.short	(.L_3951 - .L_3950)
.L_3950:
        /*00c8*/ 	.word	0x00000008
.L_3951:


//--------------------- .nv.callgraph             --------------------------
	.section	.nv.callgraph,"",@"SHT_CUDA_CALLGRAPH"
	.align	4
	.sectionentsize	8
	.align		4
        /*0000*/ 	.word	0x00000000
	.align		4
        /*0004*/ 	.word	0xffffffff
	.align		4
        /*0008*/ 	.word	0x00000000
	.align		4
        /*000c*/ 	.word	0xfffffffe
	.align		4
        /*0010*/ 	.word	0x00000000
	.align		4
        /*0014*/ 	.word	0xfffffffd
	.align		4
        /*0018*/ 	.word	0x00000000
	.align		4
        /*001c*/ 	.word	0xfffffffc


//--------------------- .nv.constant4             --------------------------
	.section	.nv.constant4,"a",@progbits
	.align	8
	.align		8
.nv.constant4:
        /*0000*/ 	.dword	_ZN62_INTERNAL_00950170_26_selective_scan_fwd_bf16_cu_07742435_30334cuda3std3__45__cpo5beginE
	.align		8
        /*0008*/ 	.dword	_ZN62_INTERNAL_00950170_26_selective_scan_fwd_bf16_cu_07742435_30334cuda3std3__45__cpo3endE
	.align		8
        /*0010*/ 	.dword	_ZN62_INTERNAL_00950170_26_selective_scan_fwd_bf16_cu_07742435_30334cuda3std3__45__cpo6cbeginE
	.align		8
        /*0018*/ 	.dword	_ZN62_INTERNAL_00950170_26_selective_scan_fwd_bf16_cu_07742435_30334cuda3std3__45__cpo4cendE
	.align		8
        /*0020*/ 	.dword	_ZN62_INTERNAL_00950170_26_selective_scan_fwd_bf16_cu_07742435_30334cuda3std3__45__cpo6rbeginE
	.align		8
        /*0028*/ 	.dword	_ZN62_INTERNAL_00950170_26_selective_scan_fwd_bf16_cu_07742435_30334cuda3std3__45__cpo4rendE
	.align		8
        /*0030*/ 	.dword	_ZN62_INTERNAL_00950170_26_selective_scan_fwd_bf16_cu_07742435_30334cuda3std3__45__cpo7crbeginE
	.align		8
        /*0038*/ 	.dword	_ZN62_INTERNAL_00950170_26_selective_scan_fwd_bf16_cu_07742435_30334cuda3std3__45__cpo5crendE
	.align		8
        /*0040*/ 	.dword	_ZN62_INTERNAL_00950170_26_selective_scan_fwd_bf16_cu_07742435_30334cuda3std3__464_GLOBAL__N__00950170_26_selective_scan_fwd_bf16_cu_07742435_30336ignoreE
	.align		8
        /*0048*/ 	.dword	_ZN62_INTERNAL_00950170_26_selective_scan_fwd_bf16_cu_07742435_30334cuda3std3__419piecewise_constructE
	.align		8
        /*0050*/ 	.dword	_ZN62_INTERNAL_00950170_26_selective_scan_fwd_bf16_cu_07742435_30334cuda3std3__48in_placeE
	.align		8
        /*0058*/ 	.dword	_ZN62_INTERNAL_00950170_26_selective_scan_fwd_bf16_cu_07742435_30334cuda3std3__420unreachable_sentinelE
	.align		8
        /*0060*/ 	.dword	_ZN62_INTERNAL_00950170_26_selective_scan_fwd_bf16_cu_07742435_30334cuda3std6ranges3__45__cpo4swapE
	.align		8
        /*0068*/ 	.dword	_ZN62_INTERNAL_00950170_26_selective_scan_fwd_bf16_cu_07742435_30334cuda3std6ranges3__45__cpo9iter_moveE
	.align		8
        /*0070*/ 	.dword	_ZN62_INTERNAL_00950170_26_selective_scan_fwd_bf16_cu_07742435_30334cuda3std6ranges3__45__cpo5beginE
	.align		8
        /*0078*/ 	.dword	_ZN62_INTERNAL_00950170_26_selective_scan_fwd_bf16_cu_07742435_30334cuda3std6ranges3__45__cpo3endE
	.align		8
        /*0080*/ 	.dword	_ZN62_INTERNAL_00950170_26_selective_scan_fwd_bf16_cu_07742435_30334cuda3std6ranges3__45__cpo6cbeginE
	.align		8
        /*0088*/ 	.dword	_ZN62_INTERNAL_00950170_26_selective_scan_fwd_bf16_cu_07742435_30334cuda3std6ranges3__45__cpo4cendE
	.align		8
        /*0090*/ 	.dword	_ZN62_INTERNAL_00950170_26_selective_scan_fwd_bf16_cu_07742435_30334cuda3std6ranges3__45__cpo7advanceE
	.align		8
        /*0098*/ 	.dword	_ZN62_INTERNAL_00950170_26_selective_scan_fwd_bf16_cu_07742435_30334cuda3std6ranges3__45__cpo9iter_swapE
	.align		8
        /*00a0*/ 	.dword	_ZN62_INTERNAL_00950170_26_selective_scan_fwd_bf16_cu_07742435_30334cuda3std6ranges3__45__cpo4nextE
	.align		8
        /*00a8*/ 	.dword	_ZN62_INTERNAL_00950170_26_selective_scan_fwd_bf16_cu_07742435_30334cuda3std6ranges3__45__cpo4prevE
	.align		8
        /*00b0*/ 	.dword	_ZN62_INTERNAL_00950170_26_selective_scan_fwd_bf16_cu_07742435_30334cuda3std6ranges3__45__cpo4dataE
	.align		8
        /*00b8*/ 	.dword	_ZN62_INTERNAL_00950170_26_selective_scan_fwd_bf16_cu_07742435_30334cuda3std6ranges3__45__cpo5cdataE
	.align		8
        /*00c0*/ 	.dword	_ZN62_INTERNAL_00950170_26_selective_scan_fwd_bf16_cu_07742435_30334cuda3std6ranges3__45__cpo4sizeE
	.align		8
        /*00c8*/ 	.dword	_ZN62_INTERNAL_00950170_26_selective_scan_fwd_bf16_cu_07742435_30334cuda3std6ranges3__45__cpo5ssizeE
	.align		8
        /*00d0*/ 	.dword	_ZN62_INTERNAL_00950170_26_selective_scan_fwd_bf16_cu_07742435_30334cuda3std6ranges3__45__cpo8distanceE
	.align		8
        /*00d8*/ 	.dword	_ZN62_INTERNAL_00950170_26_selective_scan_fwd_bf16_cu_07742435_30336thrust23THRUST_300001_SM_900_NS6system6detail10sequential3seqE


//--------------------- .text._Z25selective_scan_fwd_kernelI32Selective_Scan_fwd_kernel_traitsILi128ELi16ELi1ELb0ELb0ELb0ELb0EN3c108BFloat16ENS1_7complexIfEEEEv13SSMParamsBase --------------------------
	.section	.text._Z25selective_scan_fwd_kernelI32Selective_Scan_fwd_kernel_traitsILi128ELi16ELi1ELb0ELb0ELb0ELb0EN3c108BFloat16ENS1_7complexIfEEEEv13SSMParamsBase,"ax",@progbits
	.align	128
        .global         _Z25selective_scan_fwd_kernelI32Selective_Scan_fwd_kernel_traitsILi128ELi16ELi1ELb0ELb0ELb0ELb0EN3c108BFloat16ENS1_7complexIfEEEEv13SSMParamsBase
        .type           _Z25selective_scan_fwd_kernelI32Selective_Scan_fwd_kernel_traitsILi128ELi16ELi1ELb0ELb0ELb0ELb0EN3c108BFloat16ENS1_7complexIfEEEEv13SSMParamsBase,@function
        .size           _Z25selective_scan_fwd_kernelI32Selective_Scan_fwd_kernel_traitsILi128ELi16ELi1ELb0ELb0ELb0ELb0EN3c108BFloat16ENS1_7complexIfEEEEv13SSMParamsBase,(.L_x_5160 - _Z25selective_scan_fwd_kernelI32Selective_Scan_fwd_kernel_traitsILi128ELi16ELi1ELb0ELb0ELb0ELb0EN3c108BFloat16ENS1_7complexIfEEEEv13SSMParamsBase)
        .other          _Z25selective_scan_fwd_kernelI32Selective_Scan_fwd_kernel_traitsILi128ELi16ELi1ELb0ELb0ELb0ELb0EN3c108BFloat16ENS1_7complexIfEEEEv13SSMParamsBase,@"STO_CUDA_ENTRY STV_DEFAULT"
_Z25selective_scan_fwd_kernelI32Selective_Scan_fwd_kernel_traitsILi128ELi16ELi1ELb0ELb0ELb0ELb0EN3c108BFloat16ENS1_7complexIfEEEEv13SSMParamsBase:
.text._Z25selective_scan_fwd_kernelI32Selective_Scan_fwd_kernel_traitsILi128ELi16ELi1ELb0ELb0ELb0ELb0EN3c108BFloat16ENS1_7complexIfEEEEv13SSMParamsBase:
[----:B------:R-:W-:Y:S08]  /*0000*/  LDC R1, c[0x0][0x28] ;  /* 0x00000a00ff017b82 */ /* 0x000ff00000000800 */
[----:B------:R-:W0:Y:S01]  /*0010*/  S2UR UR8, SR_CTAID.Y ;  /* 0x00000000000879c3 */ /* 0x000e220000002600 */
[----:B------:R-:W-:Y:S01]  /*0020*/  ULDC.64 UR4, c[0x0][0x2e8] ;  /* 0x0000ba0000047ab9 */ /* 0x000fe20000000a00 */
[----:B------:R-:W-:Y:S01]  /*0030*/  ULDC.64 UR6, c[0x0][0x300] ;  /* 0x0000c00000067ab9 */ /* 0x000fe20000000a00 */
[----:B------:R-:W-:Y:S01]  /*0040*/  ISETP.NE.U32.AND P0, PT, RZ, UR4, PT ;  /* 0x00000004ff007c0c */ /* 0x000fe2000bf05070 */
[----:B------:R-:W-:Y:S01]  /*0050*/  ULDC.64 UR12, c[0x0][0x208] ;  /* 0x00008200000c7ab9 */ /* 0x000fe20000000a00 */
[----:B------:R-:W-:-:S02]  /*0060*/  ISETP.NE.U32.AND P1, PT, RZ, UR6, PT ;  /* 0x00000006ff007c0c */ /* 0x000fc4000bf25070 */
[----:B------:R-:W-:Y:S01]  /*0070*/  ISETP.NE.AND.EX P0, PT, RZ, UR5, PT, P0 ;  /* 0x00000005ff007c0c */ /* 0x000fe2000bf05300 */
[----:B------:R-:W1:Y:S01]  /*0080*/  LDC R7, c[0x0][0x224] ;  /* 0x00008900ff077b82 */ /* 0x000e620000000800 */
[----:B------:R-:W-:Y:S02]  /*0090*/  ISETP.NE.AND.EX P1, PT, RZ, UR7, PT, P1 ;  /* 0x00000007ff007c0c */ /* 0x000fe4000bf25310 */
[----:B0-----:R-:W-:-:S04]  /*00a0*/  MOV R28, UR8 ;  /* 0x00000008001c7c02 */ /* 0x001fc80008000f00 */
[----:B------:R-:W-:-:S05]  /*00b0*/  SHF.R.S32.HI R29, RZ, 0x1f, R28 ;  /* 0x0000001fff1d7819 */ /* 0x000fca000001141c */
[C---:B------:R-:W-:Y:S02]  /*00c0*/  @P0 LEA R2, P2, R28.reuse, UR4, 0x2 ;  /* 0x000000041c020c11 */ /* 0x040fe4000f8410ff */
[C---:B------:R-:W-:Y:S02]  /*00d0*/  @P1 LEA R4, P3, R28.reuse, UR6, 0x2 ;  /* 0x000000061c041c11 */ /* 0x040fe4000f8610ff */
[C-C-:B------:R-:W-:Y:S02]  /*00e0*/  @P0 LEA.HI.X R3, R28.reuse, UR5, R29.reuse, 0x2, P2 ;  /* 0x000000051c030c11 */ /* 0x140fe400090f141d */
[----:B------:R-:W-:-:S03]  /*00f0*/  @P1 LEA.HI.X R5, R28, UR7, R29, 0x2, P3 ;  /* 0x000000071c051c11 */ /* 0x000fc600098f141d */
[----:B------:R0:W5:Y:S04]  /*0100*/  @P0 LDG.E R0, desc[UR12][R2.64] ;  /* 0x0000000c02000981 */ /* 0x000168000c1e1900 */
[----:B------:R0:W5:Y:S01]  /*0110*/  @P1 LDG.E R6, desc[UR12][R4.64] ;  /* 0x0000000c04061981 */ /* 0x000162000c1e1900 */
[----:B------:R-:W2:Y:S01]  /*0120*/  S2UR UR4, SR_CTAID.X ;  /* 0x00000000000479c3 */ /* 0x000ea20000002500 */
[----:B-1----:R-:W-:Y:S02]  /*0130*/  ISETP.GE.AND P2, PT, R7, 0x1, PT ;  /* 0x000000010700780c */ /* 0x002fe40003f46270 */
[----:B--2---:R-:W-:Y:S01]  /*0140*/  MOV R31, UR4 ;  /* 0x00000004001f7c02 */ /* 0x004fe20008000f00 */
[----:B------:R-:W-:-:S03]  /*0150*/  ULDC.64 UR4, c[0x0][0x280] ;  /* 0x0000a00000047ab9 */ /* 0x000fc60000000a00 */
[----:B------:R-:W-:-:S07]  /*0160*/  SHF.R.S32.HI R30, RZ, 0x1f, R31 ;  /* 0x0000001fff1e7819 */ /* 0x000fce000001141f */
[----:B0-----:R-:W-:Y:S05]  /*0170*/  @!P2 EXIT ;  /* 0x000000000000a94d */ /* 0x001fea0003800000 */
[----:B------:R-:W0:Y:S01]  /*0180*/  S2R R105, SR_TID.X ;  /* 0x0000000000697919 */ /* 0x000e220000002100 */
[----:B------:R-:W1:Y:S01]  /*0190*/  LDC.64 R10, c[0x0][0x2f0] ;  /* 0x0000bc00ff0a7b82 */ /* 0x000e620000000a00 */
[----:B------:R-:W-:Y:S01]  /*01a0*/  ULDC.64 UR6, c[0x0][0x290] ;  /* 0x0000a40000067ab9 */ /* 0x000fe20000000a00 */
[C---:B------:R-:W-:Y:S01]  /*01b0*/  IMAD R4, R30.reuse, UR4, RZ ;  /* 0x000000041e047c24 */ /* 0x040fe2000f8e02ff */
[----:B------:R-:W2:Y:S01]  /*01c0*/  S2R R32, SR_LANEID ;  /* 0x0000000000207919 */ /* 0x000ea20000000000 */
[----:B------:R-:W-:Y:S01]  /*01d0*/  IMAD R8, R30, UR6, RZ ;  /* 0x000000061e087c24 */ /* 0x000fe2000f8e02ff */
[----:B------:R-:W-:Y:S01]  /*01e0*/  ULDC.64 UR8, c[0x0][0x298] ;  /* 0x0000a60000087ab9 */ /* 0x000fe20000000a00 */
[C---:B------:R-:W-:Y:S01]  /*01f0*/  IMAD R7, R31.reuse, UR5, R4 ;  /* 0x000000051f077c24 */ /* 0x040fe2000f8e0204 */
[----:B------:R-:W-:Y:S01]  /*0200*/  UMOV UR5, URZ ;  /* 0x0000003f00057c82 */ /* 0x000fe20008000000 */
[----:B------:R-:W3:Y:S01]  /*0210*/  LDC.64 R12, c[0x0][0x2f8] ;  /* 0x0000be00ff0c7b82 */ /* 0x000ee20000000a00 */
[----:B------:R-:W-:Y:S01]  /*0220*/  IMAD.WIDE.U32 R2, R31, UR4, RZ ;  /* 0x000000041f027c25 */ /* 0x000fe2000f8e00ff */
[----:B------:R-:W-:Y:S01]  /*0230*/  UMOV UR4, URZ ;  /* 0x0000003f00047c82 */ /* 0x000fe20008000000 */
[----:B-----5:R-:W-:-:S02]  /*0240*/  @P0 R2UR UR4, R0 ;  /* 0x00000000000402ca */ /* 0x020fc400000e0000 */
[----:B------:R-:W-:Y:S01]  /*0250*/  IMAD.WIDE.U32 R4, R31, UR6, RZ ;  /* 0x000000061f047c25 */ /* 0x000fe2000f8e00ff */
[----:B------:R-:W-:Y:S02]  /*0260*/  IADD3 R3, R3, R7, RZ ;  /* 0x0000000703037210 */ /* 0x000fe40007ffe0ff */
[----:B------:R-:W-:Y:S01]  /*0270*/  @P1 R2UR UR5, R6 ;  /* 0x00000000060512ca */ /* 0x000fe200000e0000 */
[----:B------:R-:W-:Y:S01]  /*0280*/  IMAD R9, R31, UR7, R8 ;  /* 0x000000071f097c24 */ /* 0x000fe2000f8e0208 */
[----:B------:R-:W-:Y:S02]  /*0290*/  ULDC.64 UR6, c[0x0][0x288] ;  /* 0x0000a20000067ab9 */ /* 0x000fe40000000a00 */
[----:B------:R-:W-:Y:S02]  /*02a0*/  IMAD R7, R29, UR6, RZ ;  /* 0x000000061d077c24 */ /* 0x000fe4000f8e02ff */
[----:B------:R-:W-:Y:S01]  /*02b0*/  IADD3 R5, R5, R9, RZ ;  /* 0x0000000905057210 */ /* 0x000fe20007ffe0ff */
[----:B------:R-:W-:-:S02]  /*02c0*/  IMAD R9, R29, UR8, RZ ;  /* 0x000000081d097c24 */ /* 0x000fc4000f8e02ff */
[C---:B------:R-:W-:Y:S02]  /*02d0*/  IMAD R7, R28.reuse, UR7, R7 ;  /* 0x000000071c077c24 */ /* 0x040fe4000f8e0207 */
[----:B------:R-:W-:Y:S01]  /*02e0*/  IMAD.WIDE.U32 R2, R28, UR6, R2 ;  /* 0x000000061c027c25 */ /* 0x000fe2000f8e0002 */
[----:B------:R-:W-:-:S03]  /*02f0*/  UMOV UR6, URZ ;  /* 0x0000003f00067c82 */ /* 0x000fc60008000000 */
[C---:B------:R-:W-:Y:S01]  /*0300*/  IMAD R9, R28.reuse, UR9, R9 ;  /* 0x000000091c097c24 */ /* 0x040fe2000f8e0209 */
[C---:B0-----:R-:W-:Y:S01]  /*0310*/  SHF.L.U32 R34, R105.reuse, 0x4, RZ ;  /* 0x0000000469227819 */ /* 0x041fe200000006ff */
[----:B------:R-:W-:Y:S01]  /*0320*/  IMAD.WIDE.U32 R4, R28, UR8, R4 ;  /* 0x000000081c047c25 */ /* 0x000fe2000f8e0004 */
[----:B------:R-:W-:Y:S02]  /*0330*/  LOP3.LUT R33, R105, 0x1f, RZ, 0xc0, !PT ;  /* 0x0000001f69217812 */ /* 0x000fe400078ec0ff */
[----:B------:R-:W-:Y:S02]  /*0340*/  IADD3 R37, R3, R7, RZ ;  /* 0x0000000703257210 */ /* 0x000fe40007ffe0ff */
[----:B------:R-:W-:Y:S02]  /*0350*/  IADD3 R39, R5, R9, RZ ;  /* 0x0000000905277210 */ /* 0x000fe40007ffe0ff */
[----:B-1----:R-:W-:Y:S02]  /*0360*/  LEA R36, P0, R2, R10, 0x1 ;  /* 0x0000000a02247211 */ /* 0x002fe400078008ff */
[----:B---3--:R-:W-:-:S02]  /*0370*/  LEA R38, P1, R4, R12, 0x1 ;  /* 0x0000000c04267211 */ /* 0x008fc400078208ff */
[----:B------:R-:W-:Y:S02]  /*0380*/  LOP3.LUT R34, R34, 0xfffffe00, RZ, 0xc0, !PT ;  /* 0xfffffe0022227812 */ /* 0x000fe400078ec0ff */
[----:B------:R-:W-:Y:S02]  /*0390*/  LEA.HI.X R37, R2, R11, R37, 0x1, P0 ;  /* 0x0000000b02257211 */ /* 0x000fe400000f0c25 */
[----:B------:R-:W-:Y:S02]  /*03a0*/  LEA.HI.X R39, R4, R13, R39, 0x1, P1 ;  /* 0x0000000d04277211 */ /* 0x000fe400008f0c27 */
[----:B--2---:R-:W-:-:S07]  /*03b0*/  LOP3.LUT R35, R34, R33, RZ, 0xfc, !PT ;  /* 0x0000002122237212 */ /* 0x004fce00078efcff */
.L_x_41:
[----:B------:R-:W-:Y:S01]  /*03c0*/  BAR.SYNC.DEFER_BLOCKING 0x0 ;  /* 0x0000000000007b1d */ /* 0x000fe20000010000 */
[C---:B------:R-:W-:Y:S01]  /*03d0*/  LOP3.LUT R18, R34.reuse, 0x20, R33, 0xfe, !PT ;  /* 0x0000002022127812 */ /* 0x040fe200078efe21 */
[----:B0-----:R-:W-:Y:S01]  /*03e0*/  IMAD.WIDE R2, R35, 0x2, R36 ;  /* 0x0000000223027825 */ /* 0x001fe200078e0224 */
[C-C-:B------:R-:W-:Y:S02]  /*03f0*/  LOP3.LUT R20, R34.reuse, 0x40, R33.reuse, 0xfe, !PT ;  /* 0x0000004022147812 */ /* 0x140fe400078efe21 */
[C---:B------:R-:W-:Y:S01]  /*0400*/  LOP3.LUT R21, R34.reuse, 0x60, R33, 0xfe, !PT ;  /* 0x0000006022157812 */ /* 0x040fe200078efe21 */
[----:B------:R-:W-:Y:S01]  /*0410*/  ULDC UR7, c[0x0][0x218] ;  /* 0x0000860000077ab9 */ /* 0x000fe20000000800 */
[----:B------:R-:W-:Y:S01]  /*0420*/  PRMT R5, RZ, 0x7610, R5 ;  /* 0x00007610ff057816 */ /* 0x000fe20000000005 */
[----:B------:R-:W-:Y:S01]  /*0430*/  UIMAD UR34, UR6, -0x800, UR7 ;  /* 0xfffff800062278a4 */ /* 0x000fe2000f8e0207 */
[----:B------:R-:W-:Y:S02]  /*0440*/  LOP3.LUT R22, R34, 0x80, R33, 0xfe, !PT ;  /* 0x0000008022167812 */ /* 0x000fe400078efe21 */
[----:B------:R-:W-:-:S02]  /*0450*/  PRMT R0, RZ, 0x7610, R0 ;  /* 0x00007610ff007816 */ /* 0x000fc40000000000 */
[--C-:B------:R-:W-:Y:S02]  /*0460*/  LOP3.LUT R23, R34, 0xa0, R33.reuse, 0xfe, !PT ;  /* 0x000000a022177812 */ /* 0x100fe400078efe21 */
[----:B------:R-:W-:Y:S02]  /*0470*/  ISETP.GE.AND P2, PT, R35, UR34, PT ;  /* 0x0000002223007c0c */ /* 0x000fe4000bf46270 */
[----:B------:R-:W-:Y:S02]  /*0480*/  ISETP.GE.AND P1, PT, R18, UR34, PT ;  /* 0x0000002212007c0c */ /* 0x000fe4000bf26270 */
[--C-:B------:R-:W-:Y:S02]  /*0490*/  LOP3.LUT R24, R34, 0xc0, R33.reuse, 0xfe, !PT ;  /* 0x000000c022187812 */ /* 0x100fe400078efe21 */
[----:B------:R-:W-:Y:S02]  /*04a0*/  ISETP.GE.AND P0, PT, R20, UR34, PT ;  /* 0x0000002214007c0c */ /* 0x000fe4000bf06270 */
[----:B------:R-:W-:-:S02]  /*04b0*/  LOP3.LUT R25, R34, 0xe0, R33, 0xfe, !PT ;  /* 0x000000e022197812 */ /* 0x000fc400078efe21 */
[----:B------:R-:W-:Y:S02]  /*04c0*/  ISETP.GE.AND P4, PT, R21, UR34, PT ;  /* 0x0000002215007c0c */ /* 0x000fe4000bf86270 */
[----:B------:R-:W-:Y:S01]  /*04d0*/  LOP3.LUT R26, R34, 0x100, R33, 0xfe, !PT ;  /* 0x00000100221a7812 */ /* 0x000fe200078efe21 */
[----:B------:R-:W2:Y:S01]  /*04e0*/  @!P2 LDG.E.U16 R5, desc[UR12][R2.64] ;  /* 0x0000000c0205a981 */ /* 0x000ea2000c1e1500 */
[----:B------:R-:W-:Y:S02]  /*04f0*/  ISETP.GE.AND P6, PT, R22, UR34, PT ;  /* 0x0000002216007c0c */ /* 0x000fe4000bfc6270 */
[----:B------:R-:W-:Y:S01]  /*0500*/  ISETP.GE.AND P5, PT, R23, UR34, PT ;  /* 0x0000002217007c0c */ /* 0x000fe2000bfa6270 */
[----:B------:R-:W3:Y:S01]  /*0510*/  @!P1 LDG.E.U16 R0, desc[UR12][R2.64+0x40] ;  /* 0x0000400c02009981 */ /* 0x000ee2000c1e1500 */
[----:B------:R-:W-:Y:S02]  /*0520*/  ISETP.GE.AND P3, PT, R24, UR34, PT ;  /* 0x0000002218007c0c */ /* 0x000fe4000bf66270 */
[----:B------:R-:W-:-:S02]  /*0530*/  ISETP.GE.AND P2, PT, R25, UR34, PT ;  /* 0x0000002219007c0c */ /* 0x000fc4000bf46270 */
[----:B------:R-:W-:Y:S02]  /*0540*/  ISETP.GE.AND P1, PT, R26, UR34, PT ;  /* 0x000000221a007c0c */ /* 0x000fe4000bf26270 */
[----:B------:R-:W-:Y:S02]  /*0550*/  PRMT R7, RZ, 0x7610, R7 ;  /* 0x00007610ff077816 */ /* 0x000fe40000000007 */
[----:B------:R-:W-:Y:S02]  /*0560*/  PRMT R4, RZ, 0x7610, R4 ;  /* 0x00007610ff047816 */ /* 0x000fe40000000004 */
[----:B------:R-:W-:Y:S02]  /*0570*/  PRMT R9, RZ, 0x7610, R9 ;  /* 0x00007610ff097816 */ /* 0x000fe40000000009 */
[----:B------:R-:W-:Y:S01]  /*0580*/  PRMT R6, RZ, 0x7610, R6 ;  /* 0x00007610ff067816 */ /* 0x000fe20000000006 */
[----:B------:R-:W4:Y:S01]  /*0590*/  @!P0 LDG.E.U16 R7, desc[UR12][R2.64+0x80] ;  /* 0x0000800c02078981 */ /* 0x000f22000c1e1500 */
[----:B------:R-:W-:-:S02]  /*05a0*/  LOP3.LUT R58, R34, 0x120, R33, 0xfe, !PT ;  /* 0x00000120223a7812 */ /* 0x000fc400078efe21 */
[----:B------:R-:W-:Y:S01]  /*05b0*/  PRMT R11, RZ, 0x7610, R11 ;  /* 0x00007610ff0b7816 */ /* 0x000fe2000000000b */
[----:B------:R-:W5:Y:S01]  /*05c0*/  @!P4 LDG.E.U16 R4, desc[UR12][R2.64+0xc0] ;  /* 0x0000c00c0204c981 */ /* 0x000f62000c1e1500 */
[C-C-:B------:R-:W-:Y:S02]  /*05d0*/  LOP3.LUT R60, R34.reuse, 0x140, R33.reuse, 0xfe, !PT ;  /* 0x00000140223c7812 */ /* 0x140fe400078efe21 */
[----:B------:R-:W-:Y:S01]  /*05e0*/  PRMT R8, RZ, 0x7610, R8 ;  /* 0x00007610ff087816 */ /* 0x000fe20000000008 */
[----:B------:R-:W5:Y:S01]  /*05f0*/  @!P6 LDG.E.U16 R9, desc[UR12][R2.64+0x100] ;  /* 0x0001000c0209e981 */ /* 0x000f62000c1e1500 */
[C---:B------:R-:W-:Y:S02]  /*0600*/  LOP3.LUT R62, R34.reuse, 0x160, R33, 0xfe, !PT ;  /* 0x00000160223e7812 */ /* 0x040fe400078efe21 */
[----:B------:R-:W-:Y:S01]  /*0610*/  PRMT R13, RZ, 0x7610, R13 ;  /* 0x00007610ff0d7816 */ /* 0x000fe2000000000d */
[----:B------:R-:W5:Y:S01]  /*0620*/  @!P5 LDG.E.U16 R6, desc[UR12][R2.64+0x140] ;  /* 0x0001400c0206d981 */ /* 0x000f62000c1e1500 */
[----:B------:R-:W-:-:S02]  /*0630*/  LOP3.LUT R64, R34, 0x180, R33, 0xfe, !PT ;  /* 0x0000018022407812 */ /* 0x000fc400078efe21 */
[--C-:B------:R-:W-:Y:S01]  /*0640*/  LOP3.LUT R66, R34, 0x1a0, R33.reuse, 0xfe, !PT ;  /* 0x000001a022427812 */ /* 0x100fe200078efe21 */
[----:B------:R-:W5:Y:S01]  /*0650*/  @!P3 LDG.E.U16 R11, desc[UR12][R2.64+0x180] ;  /* 0x0001800c020bb981 */ /* 0x000f62000c1e1500 */
[----:B------:R-:W-:Y:S02]  /*0660*/  ISETP.GE.AND P0, PT, R58, UR34, PT ;  /* 0x000000223a007c0c */ /* 0x000fe4000bf06270 */
[--C-:B------:R-:W-:Y:S01]  /*0670*/  LOP3.LUT R68, R34, 0x1c0, R33.reuse, 0xfe, !PT ;  /* 0x000001c022447812 */ /* 0x100fe200078efe21 */
[----:B------:R-:W5:Y:S01]  /*0680*/  @!P2 LDG.E.U16 R8, desc[UR12][R2.64+0x1c0] ;  /* 0x0001c00c0208a981 */ /* 0x000f62000c1e1500 */
[----:B------:R-:W-:Y:S02]  /*0690*/  ISETP.GE.AND P4, PT, R60, UR34, PT ;  /* 0x000000223c007c0c */ /* 0x000fe4000bf86270 */
[----:B------:R-:W-:Y:S01]  /*06a0*/  LOP3.LUT R70, R34, 0x1e0, R33, 0xfe, !PT ;  /* 0x000001e022467812 */ /* 0x000fe200078efe21 */
[----:B------:R-:W5:Y:S01]  /*06b0*/  @!P1 LDG.E.U16 R13, desc[UR12][R2.64+0x200] ;  /* 0x0002000c020d9981 */ /* 0x000f62000c1e1500 */
[----:B------:R-:W-:-:S02]  /*06c0*/  ISETP.GE.AND P6, PT, R62, UR34, PT ;  /* 0x000000223e007c0c */ /* 0x000fc4000bfc6270 */
[----:B------:R-:W-:Y:S02]  /*06d0*/  ISETP.GE.AND P5, PT, R64, UR34, PT ;  /* 0x0000002240007c0c */ /* 0x000fe4000bfa6270 */
[----:B------:R-:W-:Y:S02]  /*06e0*/  ISETP.GE.AND P3, PT, R66, UR34, PT ;  /* 0x0000002242007c0c */ /* 0x000fe4000bf66270 */
[----:B------:R-:W-:Y:S02]  /*06f0*/  ISETP.GE.AND P2, PT, R68, UR34, PT ;  /* 0x0000002244007c0c */ /* 0x000fe4000bf46270 */
[----:B------:R-:W-:Y:S02]  /*0700*/  ISETP.GE.AND P1, PT, R70, UR34, PT ;  /* 0x0000002246007c0c */ /* 0x000fe4000bf26270 */
[----:B------:R-:W-:Y:S02]  /*0710*/  PRMT R10, RZ, 0x7610, R10 ;  /* 0x00007610ff0a7816 */ /* 0x000fe4000000000a */
[----:B------:R-:W-:-:S02]  /*0720*/  PRMT R15, RZ, 0x7610, R15 ;  /* 0x00007610ff0f7816 */ /* 0x000fc4000000000f */
[----:B------:R-:W-:Y:S02]  /*0730*/  PRMT R12, RZ, 0x7610, R12 ;  /* 0x00007610ff0c7816 */ /* 0x000fe4000000000c */
[----:B------:R-:W-:Y:S01]  /*0740*/  PRMT R17, RZ, 0x7610, R17 ;  /* 0x00007610ff117816 */ /* 0x000fe20000000011 */
[----:B------:R-:W5:Y:S01]  /*0750*/  @!P0 LDG.E.U16 R10, desc[UR12][R2.64+0x240] ;  /* 0x0002400c020a8981 */ /* 0x000f62000c1e1500 */
[----:B------:R-:W-:Y:S02]  /*0760*/  PRMT R14, RZ, 0x7610, R14 ;  /* 0x00007610ff0e7816 */ /* 0x000fe4000000000e */
[----:B------:R-:W-:Y:S01]  /*0770*/  PRMT R19, RZ, 0x7610, R19 ;  /* 0x00007610ff137816 */ /* 0x000fe20000000013 */
[----:B------:R-:W5:Y:S01]  /*0780*/  @!P4 LDG.E.U16 R15, desc[UR12][R2.64+0x280] ;  /* 0x0002800c020fc981 */ /* 0x000f62000c1e1500 */
[----:B------:R-:W-:-:S03]  /*0790*/  PRMT R16, RZ, 0x7610, R16 ;  /* 0x00007610ff107816 */ /* 0x000fc60000000010 */
[----:B------:R-:W5:Y:S04]  /*07a0*/  @!P6 LDG.E.U16 R12, desc[UR12][R2.64+0x2c0] ;  /* 0x0002c00c020ce981 */ /* 0x000f68000c1e1500 */
[----:B------:R-:W5:Y:S04]  /*07b0*/  @!P5 LDG.E.U16 R17, desc[UR12][R2.64+0x300] ;  /* 0x0003000c0211d981 */ /* 0x000f68000c1e1500 */
[----:B------:R-:W5:Y:S04]  /*07c0*/  @!P3 LDG.E.U16 R14, desc[UR12][R2.64+0x340] ;  /* 0x0003400c020eb981 */ /* 0x000f68000c1e1500 */
[----:B------:R-:W5:Y:S04]  /*07d0*/  @!P2 LDG.E.U16 R19, desc[UR12][R2.64+0x380] ;  /* 0x0003800c0213a981 */ /* 0x000f68000c1e1500 */
[----:B------:R0:W5:Y:S01]  /*07e0*/  @!P1 LDG.E.U16 R16, desc[UR12][R2.64+0x3c0] ;  /* 0x0003c00c02109981 */ /* 0x000162000c1e1500 */
[----:B------:R-:W1:Y:S01]  /*07f0*/  S2UR UR8, SR_CgaCtaId ;  /* 0x00000000000879c3 */ /* 0x000e620000008800 */
[----:B------:R-:W-:-:S02]  /*0800*/  ISETP.GE.AND P2, PT, R18, UR34, PT ;  /* 0x0000002212007c0c */ /* 0x000fc4000bf46270 */
[----:B------:R-:W-:Y:S01]  /*0810*/  IADD3 R18, R34, R32, RZ ;  /* 0x0000002022127210 */ /* 0x000fe20007ffe0ff */
[----:B------:R-:W-:Y:S01]  /*0820*/  UMOV UR7, 0x400 ;  /* 0x0000040000077882 */ /* 0x000fe20000000000 */
[----:B------:R-:W-:Y:S02]  /*0830*/  ISETP.GE.AND P0, PT, R21, UR34, PT ;  /* 0x0000002215007c0c */ /* 0x000fe4000bf06270 */
[----:B------:R-:W-:Y:S02]  /*0840*/  ISETP.GE.AND P6, PT, R23, UR34, PT ;  /* 0x0000002217007c0c */ /* 0x000fe4000bfc6270 */
[C---:B0-----:R-:W-:Y:S02]  /*0850*/  IADD3 R3, R18.reuse, 0x20, RZ ;  /* 0x0000002012037810 */ /* 0x041fe40007ffe0ff */
[----:B------:R-:W-:Y:S02]  /*0860*/  IADD3 R21, R18, 0x40, RZ ;  /* 0x0000004012157810 */ /* 0x000fe40007ffe0ff */
[----:B------:R-:W-:-:S02]  /*0870*/  ISETP.GE.AND P3, PT, R25, UR34, PT ;  /* 0x0000002219007c0c */ /* 0x000fc4000bf66270 */
[C---:B------:R-:W-:Y:S02]  /*0880*/  IADD3 R23, R18.reuse, 0x60, RZ ;  /* 0x0000006012177810 */ /* 0x040fe40007ffe0ff */
[CC--:B------:R-:W-:Y:S02]  /*0890*/  LEA.HI.SX32 R40, R18.reuse, R18.reuse, 0x1b ;  /* 0x0000001212287211 */ /* 0x0c0fe400078fdaff */
[C---:B------:R-:W-:Y:S02]  /*08a0*/  IADD3 R25, R18.reuse, 0x80, RZ ;  /* 0x0000008012197810 */ /* 0x040fe40007ffe0ff */
[C---:B------:R-:W-:Y:S01]  /*08b0*/  IADD3 R41, R18.reuse, 0xc0, RZ ;  /* 0x000000c012297810 */ /* 0x040fe20007ffe0ff */
[----:B-1----:R-:W-:Y:S01]  /*08c0*/  ULEA UR8, UR8, UR7, 0x18 ;  /* 0x0000000708087291 */ /* 0x002fe2000f8ec03f */
[----:B------:R-:W-:Y:S02]  /*08d0*/  IADD3 R27, R18, 0xa0, RZ ;  /* 0x000000a0121b7810 */ /* 0x000fe40007ffe0ff */
[----:B------:R-:W-:-:S02]  /*08e0*/  LEA.HI.SX32 R3, R3, R18, 0x1b ;  /* 0x0000001203037211 */ /* 0x000fc400078fdaff */
[C---:B------:R-:W-:Y:S02]  /*08f0*/  IADD3 R43, R18.reuse, 0xe0, RZ ;  /* 0x000000e0122b7810 */ /* 0x040fe40007ffe0ff */
[-C--:B------:R-:W-:Y:S02]  /*0900*/  LEA.HI.SX32 R21, R21, R18.reuse, 0x1b ;  /* 0x0000001215157211 */ /* 0x080fe400078fdaff */
[-C--:B------:R-:W-:Y:S02]  /*0910*/  LEA.HI.SX32 R23, R23, R18.reuse, 0x1b ;  /* 0x0000001217177211 */ /* 0x080fe400078fdaff */
[----:B------:R-:W-:Y:S02]  /*0920*/  IADD3 R45, R18, 0x100, RZ ;  /* 0x00000100122d7810 */ /* 0x000fe40007ffe0ff */
[----:B------:R-:W-:Y:S02]  /*0930*/  LEA R40, R40, UR8, 0x1 ;  /* 0x0000000828287c11 */ /* 0x000fe4000f8e08ff */
[----:B------:R-:W-:-:S02]  /*0940*/  LEA.HI.SX32 R25, R25, R18, 0x1b ;  /* 0x0000001219197211 */ /* 0x000fc400078fdaff */
[-C--:B------:R-:W-:Y:S02]  /*0950*/  LEA.HI.SX32 R46, R41, R18.reuse, 0x1b ;  /* 0x00000012292e7211 */ /* 0x080fe400078fdaff */
[C---:B------:R-:W-:Y:S02]  /*0960*/  IADD3 R49, R18.reuse, 0x120, RZ ;  /* 0x0000012012317810 */ /* 0x040fe40007ffe0ff */
[-C--:B------:R-:W-:Y:S02]  /*0970*/  LEA.HI.SX32 R27, R27, R18.reuse, 0x1b ;  /* 0x000000121b1b7211 */ /* 0x080fe400078fdaff */
[----:B------:R-:W-:Y:S02]  /*0980*/  LEA R41, R3, UR8, 0x1 ;  /* 0x0000000803297c11 */ /* 0x000fe4000f8e08ff */
[----:B------:R-:W-:Y:S02]  /*0990*/  IADD3 R51, R18, 0x140, RZ ;  /* 0x0000014012337810 */ /* 0x000fe40007ffe0ff */
[----:B------:R-:W-:-:S02]  /*09a0*/  LEA.HI.SX32 R47, R43, R18, 0x1b ;  /* 0x000000122b2f7211 */ /* 0x000fc400078fdaff */
[----:B------:R-:W-:Y:S02]  /*09b0*/  LEA R42, R21, UR8, 0x1 ;  /* 0x00000008152a7c11 */ /* 0x000fe4000f8e08ff */
[C---:B------:R-:W-:Y:S02]  /*09c0*/  IADD3 R53, R18.reuse, 0x160, RZ ;  /* 0x0000016012357810 */ /* 0x040fe40007ffe0ff */
[----:B------:R-:W-:Y:S02]  /*09d0*/  LEA R43, R23, UR8, 0x1 ;  /* 0x00000008172b7c11 */ /* 0x000fe4000f8e08ff */
[----:B------:R-:W-:Y:S02]  /*09e0*/  IADD3 R55, R18, 0x180, RZ ;  /* 0x0000018012377810 */ /* 0x000fe40007ffe0ff */
[----:B------:R-:W-:Y:S02]  /*09f0*/  LEA.HI.SX32 R48, R45, R18, 0x1b ;  /* 0x000000122d307211 */ /* 0x000fe400078fdaff */
[----:B------:R-:W-:-:S02]  /*0a00*/  LEA R44, R25, UR8, 0x1 ;  /* 0x00000008192c7c11 */ /* 0x000fc4000f8e08ff */
[C---:B------:R-:W-:Y:S02]  /*0a10*/  IADD3 R57, R18.reuse, 0x1a0, RZ ;  /* 0x000001a012397810 */ /* 0x040fe40007ffe0ff */
[-C--:B------:R-:W-:Y:S02]  /*0a20*/  LEA.HI.SX32 R49, R49, R18.reuse, 0x1b ;  /* 0x0000001231317211 */ /* 0x080fe400078fdaff */
[----:B------:R-:W-:Y:S02]  /*0a30*/  LEA R45, R27, UR8, 0x1 ;  /* 0x000000081b2d7c11 */ /* 0x000fe4000f8e08ff */
[----:B------:R-:W-:Y:S02]  /*0a40*/  IADD3 R59, R18, 0x1c0, RZ ;  /* 0x000001c0123b7810 */ /* 0x000fe40007ffe0ff */
[----:B------:R-:W-:Y:S02]  /*0a50*/  LEA.HI.SX32 R50, R51, R18, 0x1b ;  /* 0x0000001233327211 */ /* 0x000fe400078fdaff */
[----:B------:R-:W-:-:S02]  /*0a60*/  LEA R46, R46, UR8, 0x1 ;  /* 0x000000082e2e7c11 */ /* 0x000fc4000f8e08ff */
[----:B------:R-:W-:Y:S02]  /*0a70*/  IADD3 R61, R18, 0x1e0, RZ ;  /* 0x000001e0123d7810 */ /* 0x000fe40007ffe0ff */
[-C--:B------:R-:W-:Y:S02]  /*0a80*/  LEA.HI.SX32 R51, R53, R18.reuse, 0x1b ;  /* 0x0000001235337211 */ /* 0x080fe400078fdaff */
[----:B------:R-:W-:Y:S02]  /*0a90*/  LEA R47, R47, UR8, 0x1 ;  /* 0x000000082f2f7c11 */ /* 0x000fe4000f8e08ff */
[-C--:B------:R-:W-:Y:S02]  /*0aa0*/  LEA.HI.SX32 R52, R55, R18.reuse, 0x1b ;  /* 0x0000001237347211 */ /* 0x080fe400078fdaff */
[----:B------:R-:W-:Y:S02]  /*0ab0*/  LEA R48, R48, UR8, 0x1 ;  /* 0x0000000830307c11 */ /* 0x000fe4000f8e08ff */
[----:B------:R-:W-:-:S02]  /*0ac0*/  LEA.HI.SX32 R53, R57, R18, 0x1b ;  /* 0x0000001239357211 */ /* 0x000fc400078fdaff */
[----:B------:R-:W-:Y:S02]  /*0ad0*/  LEA R49, R49, UR8, 0x1 ;  /* 0x0000000831317c11 */ /* 0x000fe4000f8e08ff */
[-C--:B------:R-:W-:Y:S02]  /*0ae0*/  LEA.HI.SX32 R54, R59, R18.reuse, 0x1b ;  /* 0x000000123b367211 */ /* 0x080fe400078fdaff */
[----:B------:R-:W-:Y:S02]  /*0af0*/  LEA R50, R50, UR8, 0x1 ;  /* 0x0000000832327c11 */ /* 0x000fe4000f8e08ff */
[----:B------:R-:W-:Y:S02]  /*0b00*/  LEA.HI.SX32 R55, R61, R18, 0x1b ;  /* 0x000000123d377211 */ /* 0x000fe400078fdaff */
[----:B------:R-:W-:Y:S02]  /*0b10*/  LEA R51, R51, UR8, 0x1 ;  /* 0x0000000833337c11 */ /* 0x000fe4000f8e08ff */
[----:B------:R-:W-:-:S02]  /*0b20*/  LEA R52, R52, UR8, 0x1 ;  /* 0x0000000834347c11 */ /* 0x000fc4000f8e08ff */
[----:B------:R-:W-:Y:S02]  /*0b30*/  LEA R53, R53, UR8, 0x1 ;  /* 0x0000000835357c11 */ /* 0x000fe4000f8e08ff */
[----:B------:R-:W-:Y:S02]  /*0b40*/  LEA R54, R54, UR8, 0x1 ;  /* 0x0000000836367c11 */ /* 0x000fe4000f8e08ff */
[----:B------:R-:W-:Y:S02]  /*0b50*/  LEA R55, R55, UR8, 0x1 ;  /* 0x0000000837377c11 */ /* 0x000fe4000f8e08ff */
[----:B------:R-:W-:Y:S01]  /*0b60*/  ISETP.GE.AND P1, PT, R22, UR34, PT ;  /* 0x0000002216007c0c */ /* 0x000fe2000bf26270 */
[----:B------:R-:W-:Y:S01]  /*0b70*/  IMAD.WIDE R2, R35, 0x2, R38 ;  /* 0x0000000223027825 */ /* 0x000fe200078e0226 */
[----:B------:R-:W-:Y:S02]  /*0b80*/  ISETP.GE.AND P4, PT, R20, UR34, PT ;  /* 0x0000002214007c0c */ /* 0x000fe4000bf86270 */
[----:B------:R-:W-:Y:S01]  /*0b90*/  ISETP.GE.AND P5, PT, R24, UR34, PT ;  /* 0x0000002218007c0c */ /* 0x000fe2000bfa6270 */
[----:B--2---:R-:W-:Y:S04]  /*0ba0*/  STS.U16 [R40], R5 ;  /* 0x0000000528007388 */ /* 0x004fe80000000400 */
[----:B---3--:R0:W-:Y:S02]  /*0bb0*/  STS.U16 [R41+0x40], R0 ;  /* 0x0000400029007388 */ /* 0x0081e40000000400 */
[----:B0-----:R-:W-:-:S02]  /*0bc0*/  LEA R0, R32, R34, 0x4 ;  /* 0x0000002220007211 */ /* 0x001fc400078e20ff */
[----:B----4-:R-:W-:Y:S04]  /*0bd0*/  STS.U16 [R42+0x80], R7 ;  /* 0x000080072a007388 */ /* 0x010fe80000000400 */
[----:B-----5:R0:W-:Y:S04]  /*0be0*/  STS.U16 [R43+0xc0], R4 ;  /* 0x0000c0042b007388 */ /* 0x0201e80000000400 */
[----:B------:R1:W-:Y:S01]  /*0bf0*/  STS.U16 [R44+0x100], R9 ;  /* 0x000100092c007388 */ /* 0x0003e20000000400 */
[----:B------:R-:W-:-:S03]  /*0c00*/  LEA.HI.SX32 R56, R0, R0, 0x1b ;  /* 0x0000000000387211 */ /* 0x000fc600078fdaff */
[----:B------:R2:W-:Y:S04]  /*0c10*/  STS.U16 [R45+0x140], R6 ;  /* 0x000140062d007388 */ /* 0x0005e80000000400 */
[----:B------:R3:W-:Y:S04]  /*0c20*/  STS.U16 [R46+0x180], R11 ;  /* 0x0001800b2e007388 */ /* 0x0007e80000000400 */
[----:B------:R4:W-:Y:S04]  /*0c30*/  STS.U16 [R47+0x1c0], R8 ;  /* 0x0001c0082f007388 */ /* 0x0009e80000000400 */
[----:B------:R5:W-:Y:S01]  /*0c40*/  STS.U16 [R48+0x200], R13 ;  /* 0x0002000d30007388 */ /* 0x000be20000000400 */
[----:B------:R-:W-:-:S03]  /*0c50*/  LEA R56, R56, UR8, 0x1 ;  /* 0x0000000838387c11 */ /* 0x000fc6000f8e08ff */
[----:B------:R5:W-:Y:S04]  /*0c60*/  STS.U16 [R49+0x240], R10 ;  /* 0x0002400a31007388 */ /* 0x000be80000000400 */
[----:B------:R5:W-:Y:S04]  /*0c70*/  STS.U16 [R50+0x280], R15 ;  /* 0x0002800f32007388 */ /* 0x000be80000000400 */
[----:B------:R5:W-:Y:S04]  /*0c80*/  STS.U16 [R51+0x2c0], R12 ;  /* 0x0002c00c33007388 */ /* 0x000be80000000400 */
[----:B------:R5:W-:Y:S04]  /*0c90*/  STS.U16 [R52+0x300], R17 ;  /* 0x0003001134007388 */ /* 0x000be80000000400 */
[----:B------:R5:W-:Y:S04]  /*0ca0*/  STS.U16 [R53+0x340], R14 ;  /* 0x0003400e35007388 */ /* 0x000be80000000400 */
[----:B------:R5:W-:Y:S04]  /*0cb0*/  STS.U16 [R54+0x380], R19 ;  /* 0x0003801336007388 */ /* 0x000be80000000400 */
[----:B------:R5:W-:Y:S01]  /*0cc0*/  STS.U16 [R55+0x3c0], R16 ;  /* 0x0003c01037007388 */ /* 0x000be20000000400 */
[----:B------:R-:W-:-:S03]  /*0cd0*/  NOP ;  /* 0x0000000000007918 */ /* 0x000fc60000000000 */
[----:B------:R-:W-:Y:S04]  /*0ce0*/  LDS.U16 R57, [R56] ;  /* 0x0000000038397984 */ /* 0x000fe80000000400 */
[----:B------:R-:W-:Y:S04]  /*0cf0*/  LDS.U16 R59, [R56+0x2] ;  /* 0x00000200383b7984 */ /* 0x000fe80000000400 */
        /* <DEDUP_REMOVED lines=13> */
[----:B------:R-:W-:Y:S01]  /*0dd0*/  LDS.U16 R87, [R56+0x1e] ;  /* 0x00001e0038577984 */ /* 0x000fe20000000400 */
[----:B0-----:R-:W-:Y:S01]  /*0de0*/  PRMT R4, RZ, 0x7610, R4 ;  /* 0x00007610ff047816 */ /* 0x001fe20000000004 */
[----:B------:R-:W-:Y:S01]  /*0df0*/  BAR.SYNC.DEFER_BLOCKING 0x0 ;  /* 0x0000000000007b1d */ /* 0x000fe20000010000 */
[----:B-1----:R-:W-:-:S02]  /*0e00*/  PRMT R9, RZ, 0x7610, R9 ;  /* 0x00007610ff097816 */ /* 0x002fc40000000009 */
[----:B------:R-:W-:Y:S02]  /*0e10*/  PRMT R7, RZ, 0x7610, R7 ;  /* 0x00007610ff077816 */ /* 0x000fe40000000007 */
[----:B------:R-:W-:Y:S02]  /*0e20*/  PRMT R0, RZ, 0x7610, R0 ;  /* 0x00007610ff007816 */ /* 0x000fe40000000000 */
[----:B--2---:R-:W-:Y:S02]  /*0e30*/  PRMT R6, RZ, 0x7610, R6 ;  /* 0x00007610ff067816 */ /* 0x004fe40000000006 */
[----:B---3--:R-:W-:Y:S02]  /*0e40*/  PRMT R11, RZ, 0x7610, R11 ;  /* 0x00007610ff0b7816 */ /* 0x008fe4000000000b */
[----:B----4-:R-:W-:Y:S02]  /*0e50*/  PRMT R8, RZ, 0x7610, R8 ;  /* 0x00007610ff087816 */ /* 0x010fe40000000008 */
[----:B-----5:R-:W-:-:S02]  /*0e60*/  PRMT R13, RZ, 0x7610, R13 ;  /* 0x00007610ff0d7816 */ /* 0x020fc4000000000d */
[----:B------:R-:W-:Y:S01]  /*0e70*/  PRMT R5, RZ, 0x7610, R5 ;  /* 0x00007610ff057816 */ /* 0x000fe20000000005 */
[----:B------:R-:W2:Y:S01]  /*0e80*/  @!P2 LDG.E.U16 R4, desc[UR12][R2.64+0x40] ;  /* 0x0000400c0204a981 */ /* 0x000ea2000c1e1500 */
[----:B------:R-:W-:-:S03]  /*0e90*/  ISETP.GE.AND P2, PT, R26, UR34, PT ;  /* 0x000000221a007c0c */ /* 0x000fc6000bf46270 */
[----:B------:R-:W3:Y:S01]  /*0ea0*/  @!P1 LDG.E.U16 R9, desc[UR12][R2.64+0x100] ;  /* 0x0001000c02099981 */ /* 0x000ee2000c1e1500 */
[----:B------:R-:W-:-:S03]  /*0eb0*/  ISETP.GE.AND P1, PT, R35, UR34, PT ;  /* 0x0000002223007c0c */ /* 0x000fc6000bf26270 */
[----:B------:R-:W4:Y:S01]  /*0ec0*/  @!P4 LDG.E.U16 R7, desc[UR12][R2.64+0x80] ;  /* 0x0000800c0207c981 */ /* 0x000f22000c1e1500 */
[----:B------:R-:W-:-:S03]  /*0ed0*/  ISETP.GE.AND P4, PT, R58, UR34, PT ;  /* 0x000000223a007c0c */ /* 0x000fc6000bf86270 */
[----:B------:R-:W5:Y:S01]  /*0ee0*/  @!P0 LDG.E.U16 R0, desc[UR12][R2.64+0xc0] ;  /* 0x0000c00c02008981 */ /* 0x000f62000c1e1500 */
[----:B------:R-:W-:-:S03]  /*0ef0*/  ISETP.GE.AND P0, PT, R60, UR34, PT ;  /* 0x000000223c007c0c */ /* 0x000fc6000bf06270 */
[----:B------:R-:W3:Y:S01]  /*0f00*/  @!P6 LDG.E.U16 R6, desc[UR12][R2.64+0x140] ;  /* 0x0001400c0206e981 */ /* 0x000ee2000c1e1500 */
[----:B------:R-:W-:-:S03]  /*0f10*/  ISETP.GE.AND P6, PT, R62, UR34, PT ;  /* 0x000000223e007c0c */ /* 0x000fc6000bfc6270 */
[----:B------:R-:W3:Y:S01]  /*0f20*/  @!P5 LDG.E.U16 R11, desc[UR12][R2.64+0x180] ;  /* 0x0001800c020bd981 */ /* 0x000ee2000c1e1500 */
[----:B------:R-:W-:-:S03]  /*0f30*/  ISETP.GE.AND P5, PT, R64, UR34, PT ;  /* 0x0000002240007c0c */ /* 0x000fc6000bfa6270 */
[----:B------:R-:W3:Y:S01]  /*0f40*/  @!P3 LDG.E.U16 R8, desc[UR12][R2.64+0x1c0] ;  /* 0x0001c00c0208b981 */ /* 0x000ee2000c1e1500 */
[----:B------:R-:W-:-:S03]  /*0f50*/  ISETP.GE.AND P3, PT, R66, UR34, PT ;  /* 0x0000002242007c0c */ /* 0x000fc6000bf66270 */
[----:B------:R-:W3:Y:S01]  /*0f60*/  @!P2 LDG.E.U16 R13, desc[UR12][R2.64+0x200] ;  /* 0x0002000c020da981 */ /* 0x000ee2000c1e1500 */
[----:B------:R-:W-:-:S03]  /*0f70*/  ISETP.GE.AND P2, PT, R68, UR34, PT ;  /* 0x0000002244007c0c */ /* 0x000fc6000bf46270 */
[----:B------:R-:W2:Y:S01]  /*0f80*/  @!P1 LDG.E.U16 R5, desc[UR12][R2.64] ;  /* 0x0000000c02059981 */ /* 0x000ea2000c1e1500 */
[----:B------:R-:W-:Y:S02]  /*0f90*/  ISETP.GE.AND P1, PT, R70, UR34, PT ;  /* 0x0000002246007c0c */ /* 0x000fe4000bf26270 */
[----:B------:R-:W-:Y:S02]  /*0fa0*/  PRMT R10, RZ, 0x7610, R10 ;  /* 0x00007610ff0a7816 */ /* 0x000fe4000000000a */
[----:B------:R-:W-:Y:S02]  /*0fb0*/  PRMT R15, RZ, 0x7610, R15 ;  /* 0x00007610ff0f7816 */ /* 0x000fe4000000000f */
[----:B------:R-:W-:Y:S02]  /*0fc0*/  PRMT R12, RZ, 0x7610, R12 ;  /* 0x00007610ff0c7816 */ /* 0x000fe4000000000c */
[----:B------:R-:W-:Y:S01]  /*0fd0*/  PRMT R17, RZ, 0x7610, R17 ;  /* 0x00007610ff117816 */ /* 0x000fe20000000011 */
[----:B------:R-:W3:Y:S01]  /*0fe0*/  @!P4 LDG.E.U16 R10, desc[UR12][R2.64+0x240] ;  /* 0x0002400c020ac981 */ /* 0x000ee2000c1e1500 */
[----:B------:R-:W-:-:S02]  /*0ff0*/  PRMT R14, RZ, 0x7610, R14 ;  /* 0x00007610ff0e7816 */ /* 0x000fc4000000000e */
[----:B------:R-:W-:Y:S01]  /*1000*/  PRMT R19, RZ, 0x7610, R19 ;  /* 0x00007610ff137816 */ /* 0x000fe20000000013 */
[----:B------:R-:W3:Y:S01]  /*1010*/  @!P0 LDG.E.U16 R15, desc[UR12][R2.64+0x280] ;  /* 0x0002800c020f8981 */ /* 0x000ee2000c1e1500 */
[----:B------:R-:W-:-:S03]  /*1020*/  PRMT R16, RZ, 0x7610, R16 ;  /* 0x00007610ff107816 */ /* 0x000fc60000000010 */
[----:B------:R-:W3:Y:S04]  /*1030*/  @!P6 LDG.E.U16 R12, desc[UR12][R2.64+0x2c0] ;  /* 0x0002c00c020ce981 */ /* 0x000ee8000c1e1500 */
[----:B------:R-:W3:Y:S04]  /*1040*/  @!P5 LDG.E.U16 R17, desc[UR12][R2.64+0x300] ;  /* 0x0003000c0211d981 */ /* 0x000ee8000c1e1500 */
[----:B------:R-:W3:Y:S04]  /*1050*/  @!P3 LDG.E.U16 R14, desc[UR12][R2.64+0x340] ;  /* 0x0003400c020eb981 */ /* 0x000ee8000c1e1500 */
[----:B------:R-:W3:Y:S04]  /*1060*/  @!P2 LDG.E.U16 R19, desc[UR12][R2.64+0x380] ;  /* 0x0003800c0213a981 */ /* 0x000ee8000c1e1500 */
[----:B------:R-:W3:Y:S01]  /*1070*/  @!P1 LDG.E.U16 R16, desc[UR12][R2.64+0x3c0] ;  /* 0x0003c00c02109981 */ /* 0x000ee2000c1e1500 */
[----:B------:R-:W-:Y:S01]  /*1080*/  ULDC.U8 UR7, c[0x0][0x22e] ;  /* 0x00008b8000077ab9 */ /* 0x000fe20000000000 */
[----:B------:R-:W-:Y:S02]  /*1090*/  BSSY B0, `(.L_x_0) ;  /* 0x000005a000007945 */ /* 0x000fe40003800000 */
[----:B--2---:R-:W-:Y:S04]  /*10a0*/  STS.U16 [R40], R5 ;  /* 0x0000000528007388 */ /* 0x004fe80000000400 */
[----:B------:R-:W-:Y:S04]  /*10b0*/  STS.U16 [R41+0x40], R4 ;  /* 0x0000400429007388 */ /* 0x000fe80000000400 */
[----:B----4-:R-:W-:Y:S04]  /*10c0*/  STS.U16 [R42+0x80], R7 ;  /* 0x000080072a007388 */ /* 0x010fe80000000400 */
[----:B-----5:R-:W-:Y:S04]  /*10d0*/  STS.U16 [R43+0xc0], R0 ;  /* 0x0000c0002b007388 */ /* 0x020fe80000000400 */
[----:B---3--:R-:W-:Y:S04]  /*10e0*/  STS.U16 [R44+0x100], R9 ;  /* 0x000100092c007388 */ /* 0x008fe80000000400 */
[----:B------:R-:W-:Y:S04]  /*10f0*/  STS.U16 [R45+0x140], R6 ;  /* 0x000140062d007388 */ /* 0x000fe80000000400 */
[----:B------:R-:W-:Y:S04]  /*1100*/  STS.U16 [R46+0x180], R11 ;  /* 0x0001800b2e007388 */ /* 0x000fe80000000400 */
[----:B------:R-:W-:Y:S04]  /*1110*/  STS.U16 [R47+0x1c0], R8 ;  /* 0x0001c0082f007388 */ /* 0x000fe80000000400 */
[----:B------:R-:W-:Y:S04]  /*1120*/  STS.U16 [R48+0x200], R13 ;  /* 0x0002000d30007388 */ /* 0x000fe80000000400 */
[----:B------:R-:W-:Y:S04]  /*1130*/  STS.U16 [R49+0x240], R10 ;  /* 0x0002400a31007388 */ /* 0x000fe80000000400 */
[----:B------:R-:W-:Y:S04]  /*1140*/  STS.U16 [R50+0x280], R15 ;  /* 0x0002800f32007388 */ /* 0x000fe80000000400 */
[----:B------:R-:W-:Y:S04]  /*1150*/  STS.U16 [R51+0x2c0], R12 ;  /* 0x0002c00c33007388 */ /* 0x000fe80000000400 */
[----:B------:R0:W-:Y:S04]  /*1160*/  STS.U16 [R52+0x300], R17 ;  /* 0x0003001134007388 */ /* 0x0001e80000000400 */
[----:B------:R-:W-:Y:S04]  /*1170*/  STS.U16 [R53+0x340], R14 ;  /* 0x0003400e35007388 */ /* 0x000fe80000000400 */
[----:B------:R-:W-:Y:S01]  /*1180*/  STS.U16 [R54+0x380], R19 ;  /* 0x0003801336007388 */ /* 0x000fe20000000400 */
[----:B0-----:R-:W0:Y:S03]  /*1190*/  LDC R17, c[0x0][0x21c] ;  /* 0x00008700ff117b82 */ /* 0x001e260000000800 */
[----:B------:R-:W-:Y:S01]  /*11a0*/  STS.U16 [R55+0x3c0], R16 ;  /* 0x0003c01037007388 */ /* 0x000fe20000000400 */
[----:B------:R-:W-:-:S03]  /*11b0*/  NOP ;  /* 0x0000000000007918 */ /* 0x000fc60000000000 */
[----:B------:R-:W1:Y:S04]  /*11c0*/  LDS.U16 R7, [R56] ;  /* 0x0000000038077984 */ /* 0x000e680000000400 */
[----:B------:R-:W2:Y:S04]  /*11d0*/  LDS.U16 R8, [R56+0x2] ;  /* 0x0000020038087984 */ /* 0x000ea80000000400 */
[----:B------:R-:W3:Y:S04]  /*11e0*/  LDS.U16 R9, [R56+0x4] ;  /* 0x0000040038097984 */ /* 0x000ee80000000400 */
[----:B------:R-:W4:Y:S04]  /*11f0*/  LDS.U16 R10, [R56+0x6] ;  /* 0x00000600380a7984 */ /* 0x000f280000000400 */
[----:B------:R-:W5:Y:S04]  /*1200*/  LDS.U16 R11, [R56+0x8] ;  /* 0x00000800380b7984 */ /* 0x000f680000000400 */
[----:B------:R-:W0:Y:S04]  /*1210*/  LDS.U16 R12, [R56+0xa] ;  /* 0x00000a00380c7984 */ /* 0x000e280000000400 */
[----:B------:R-:W0:Y:S04]  /*1220*/  LDS.U16 R13, [R56+0xc] ;  /* 0x00000c00380d7984 */ /* 0x000e280000000400 */
[----:B------:R0:W0:Y:S04]  /*1230*/  LDS.U16 R14, [R56+0xe] ;  /* 0x00000e00380e7984 */ /* 0x0000280000000400 */
[----:B------:R0:W0:Y:S04]  /*1240*/  LDS.U16 R15, [R56+0x10] ;  /* 0x00001000380f7984 */ /* 0x0000280000000400 */
[----:B------:R0:W0:Y:S04]  /*1250*/  LDS.U16 R16, [R56+0x12] ;  /* 0x0000120038107984 */ /* 0x0000280000000400 */
[----:B------:R0:W0:Y:S04]  /*1260*/  LDS.U16 R6, [R56+0x14] ;  /* 0x0000140038067984 */ /* 0x0000280000000400 */
[----:B------:R0:W0:Y:S04]  /*1270*/  LDS.U16 R5, [R56+0x16] ;  /* 0x0000160038057984 */ /* 0x0000280000000400 */
[----:B------:R0:W0:Y:S04]  /*1280*/  LDS.U16 R4, [R56+0x18] ;  /* 0x0000180038047984 */ /* 0x0000280000000400 */
[----:B------:R0:W0:Y:S04]  /*1290*/  LDS.U16 R3, [R56+0x1a] ;  /* 0x00001a0038037984 */ /* 0x0000280000000400 */
[----:B------:R0:W0:Y:S04]  /*12a0*/  LDS.U16 R2, [R56+0x1c] ;  /* 0x00001c0038027984 */ /* 0x0000280000000400 */
[----:B------:R0:W0:Y:S01]  /*12b0*/  LDS.U16 R0, [R56+0x1e] ;  /* 0x00001e0038007984 */ /* 0x0000220000000400 */
[----:B-1----:R-:W-:-:S05]  /*12c0*/  SHF.L.U32 R7, R7, 0x10, RZ ;  /* 0x0000001007077819 */ /* 0x002fca00000006ff */
[----:B------:R-:W-:-:S05]  /*12d0*/  FADD.FTZ R58, R7, UR5 ;  /* 0x00000005073a7e21 */ /* 0x000fca0008010000 */
[----:B------:R-:W-:Y:S02]  /*12e0*/  FSETP.GTU.FTZ.AND P4, PT, R58, 20, PT ;  /* 0x41a000003a00780b */ /* 0x000fe40003f9c000 */
[----:B--2---:R-:W-:Y:S02]  /*12f0*/  SHF.L.U32 R8, R8, 0x10, RZ ;  /* 0x0000001008087819 */ /* 0x004fe400000006ff */
[----:B------:R-:W-:Y:S02]  /*1300*/  ISETP.EQ.OR P4, PT, RZ, UR7, P4 ;  /* 0x00000007ff007c0c */ /* 0x000fe4000a782670 */
[----:B---3--:R-:W-:Y:S01]  /*1310*/  SHF.L.U32 R9, R9, 0x10, RZ ;  /* 0x0000001009097819 */ /* 0x008fe200000006ff */
[----:B------:R-:W-:Y:S01]  /*1320*/  FADD.FTZ R60, R8, UR5 ;  /* 0x00000005083c7e21 */ /* 0x000fe20008010000 */
[----:B----4-:R-:W-:Y:S02]  /*1330*/  SHF.L.U32 R10, R10, 0x10, RZ ;  /* 0x000000100a0a7819 */ /* 0x010fe400000006ff */
[----:B-----5:R-:W-:-:S02]  /*1340*/  SHF.L.U32 R11, R11, 0x10, RZ ;  /* 0x000000100b0b7819 */ /* 0x020fc400000006ff */
[----:B0-----:R-:W-:Y:S01]  /*1350*/  SHF.L.U32 R12, R12, 0x10, RZ ;  /* 0x000000100c0c7819 */ /* 0x001fe200000006ff */
[----:B------:R-:W-:Y:S01]  /*1360*/  FADD.FTZ R62, R9, UR5 ;  /* 0x00000005093e7e21 */ /* 0x000fe20008010000 */
[----:B------:R-:W-:Y:S01]  /*1370*/  FADD.FTZ R64, R10, UR5 ;  /* 0x000000050a407e21 */ /* 0x000fe20008010000 */
[----:B------:R-:W-:Y:S01]  /*1380*/  FADD.FTZ R66, R11, UR5 ;  /* 0x000000050b427e21 */ /* 0x000fe20008010000 */
[----:B------:R-:W-:Y:S01]  /*1390*/  SHF.L.U32 R13, R13, 0x10, RZ ;  /* 0x000000100d0d7819 */ /* 0x000fe200000006ff */
[----:B------:R-:W-:Y:S01]  /*13a0*/  FADD.FTZ R68, R12, UR5 ;  /* 0x000000050c447e21 */ /* 0x000fe20008010000 */
[----:B------:R-:W-:Y:S02]  /*13b0*/  FSETP.GTU.FTZ.AND P5, PT, R60, 20, PT ;  /* 0x41a000003c00780b */ /* 0x000fe40003fbc000 */
[----:B------:R-:W-:Y:S01]  /*13c0*/  ISETP.GE.AND P6, PT, R17, 0x1, PT ;  /* 0x000000011100780c */ /* 0x000fe20003fc6270 */
[----:B------:R-:W-:Y:S01]  /*13d0*/  FADD.FTZ R70, R13, UR5 ;  /* 0x000000050d467e21 */ /* 0x000fe20008010000 */
[----:B------:R-:W-:-:S02]  /*13e0*/  FSETP.GTU.FTZ.AND P3, PT, R62, 20, PT ;  /* 0x41a000003e00780b */ /* 0x000fc40003f7c000 */
[----:B------:R-:W-:Y:S02]  /*13f0*/  FSETP.GTU.FTZ.AND P2, PT, R64, 20, PT ;  /* 0x41a000004000780b */ /* 0x000fe40003f5c000 */
[----:B------:R-:W-:Y:S02]  /*1400*/  FSETP.GTU.FTZ.AND P1, PT, R66, 20, PT ;  /* 0x41a000004200780b */ /* 0x000fe40003f3c000 */
[----:B------:R-:W-:Y:S02]  /*1410*/  FSETP.GTU.FTZ.AND P0, PT, R68, 20, PT ;  /* 0x41a000004400780b */ /* 0x000fe40003f1c000 */
[----:B------:R-:W-:Y:S01]  /*1420*/  ISETP.EQ.OR P5, PT, RZ, UR7, P5 ;  /* 0x00000007ff007c0c */ /* 0x000fe2000afa2670 */
[----:B------:R-:W-:-:S12]  /*1430*/  @P4 BRA `(.L_x_1) ;  /* 0x00000000007c4947 */ /* 0x000fd80003800000 */
[----:B------:R-:W-:Y:S01]  /*1440*/  FMUL.FTZ R58, R58, 1.4426950216293334961 ;  /* 0x3fb8aa3b3a3a7820 */ /* 0x000fe20000410000 */
[----:B------:R-:W-:Y:S01]  /*1450*/  HFMA2.MMA R10, -RZ, RZ, 1.625, 0 ;  /* 0x3e800000ff0a7435 */ /* 0x000fe200000001ff */
[----:B------:R-:W-:Y:S02]  /*1460*/  MOV R11, 0x3d39bf78 ;  /* 0x3d39bf78000b7802 */ /* 0x000fe40000000f00 */
[----:B------:R-:W0:Y:S02]  /*1470*/  MUFU.EX2 R12, R58 ;  /* 0x0000003a000c7308 */ /* 0x000e240000000800 */
[C---:B0-----:R-:W-:Y:S01]  /*1480*/  FADD.FTZ.RZ R7, R12.reuse, 1 ;  /* 0x3f8000000c077421 */ /* 0x041fe2000001c000 */
[----:B------:R-:W-:-:S04]  /*1490*/  ISETP.GE.U32.AND P4, PT, R12, 0x7f800000, PT ;  /* 0x7f8000000c00780c */ /* 0x000fc80003f86070 */
[----:B------:R-:W-:-:S04]  /*14a0*/  IADD3 R7, R7, -0x3f400000, RZ ;  /* 0xc0c0000007077810 */ /* 0x000fc80007ffe0ff */
[----:B------:R-:W-:-:S04]  /*14b0*/  LOP3.LUT R7, R7, 0xff800000, RZ, 0xc0, !PT ;  /* 0xff80000007077812 */ /* 0x000fc800078ec0ff */
[----:B------:R-:W-:Y:S02]  /*14c0*/  IADD3 R9, -R7, 0x40800000, RZ ;  /* 0x4080000007097810 */ /* 0x000fe40007ffe1ff */
[-C--:B------:R-:W-:Y:S02]  /*14d0*/  IADD3 R8, R12, -R7.reuse, RZ ;  /* 0x800000070c087210 */ /* 0x080fe40007ffe0ff */
[----:B------:R-:W-:Y:S01]  /*14e0*/  I2FP.F32.S32 R7, R7 ;  /* 0x0000000700077245 */ /* 0x000fe20000201400 */
[----:B------:R-:W-:-:S04]  /*14f0*/  FFMA.FTZ R9, R9, R10, -1 ;  /* 0xbf80000009097423 */ /* 0x000fc8000001000a */
[----:B------:R-:W-:Y:S01]  /*1500*/  FADD.FTZ R8, R8, R9 ;  /* 0x0000000908087221 */ /* 0x000fe20000010000 */
[----:B------:R-:W-:-:S03]  /*1510*/  FMUL.FTZ R7, R7, 1.1920928955078125e-07 ;  /* 0x3400000007077820 */ /* 0x000fc60000410000 */
[----:B------:R-:W-:-:S04]  /*1520*/  FFMA.FTZ R9, R8, -R11, 0.10546888411045074463 ;  /* 0x3dd8001208097423 */ /* 0x000fc8000001080b */
[----:B------:R-:W-:-:S04]  /*1530*/  FFMA.FTZ R9, R8, R9, -0.13229703903198242188 ;  /* 0xbe0778e008097423 */ /* 0x000fc80000010009 */
[----:B------:R-:W-:-:S04]  /*1540*/  FFMA.FTZ R9, R8, R9, 0.14491446316242218018 ;  /* 0x3e14647508097423 */ /* 0x000fc80000010009 */
[----:B------:R-:W-:-:S04]  /*1550*/  FFMA.FTZ R9, R8, R9, -0.16641564667224884033 ;  /* 0xbe2a68dd08097423 */ /* 0x000fc80000010009 */
[----:B------:R-:W-:-:S04]  /*1560*/  FFMA.FTZ R9, R8, R9, 0.19988867640495300293 ;  /* 0x3e4caf9e08097423 */ /* 0x000fc80000010009 */
[----:B------:R-:W-:-:S04]  /*1570*/  FFMA.FTZ R9, R8, R9, -0.25000196695327758789 ;  /* 0xbe80004208097423 */ /* 0x000fc80000010009 */
[----:B------:R-:W-:-:S04]  /*1580*/  FFMA.FTZ R9, R8, R9, 0.33333510160446166992 ;  /* 0x3eaaaae608097423 */ /* 0x000fc80000010009 */
[----:B------:R-:W-:-:S04]  /*1590*/  FFMA.FTZ R9, R8, R9, -0.5 ;  /* 0xbf00000008097423 */ /* 0x000fc80000010009 */
[----:B------:R-:W-:-:S04]  /*15a0*/  FMUL.FTZ R9, R8, R9 ;  /* 0x0000000908097220 */ /* 0x000fc80000410000 */
[----:B------:R-:W-:-:S04]  /*15b0*/  FFMA.FTZ R8, R8, R9, R8 ;  /* 0x0000000908087223 */ /* 0x000fc80000010008 */
[----:B------:R-:W-:Y:S01]  /*15c0*/  FFMA.FTZ R58, R7, 0.69314718246459960938, R8 ;  /* 0x3f317218073a7823 */ /* 0x000fe20000010008 */
[----:B------:R-:W-:Y:S06]  /*15d0*/  @!P4 BRA `(.L_x_1) ;  /* 0x000000000014c947 */ /* 0x000fec0003800000 */
[----:B------:R-:W-:-:S13]  /*15e0*/  ISETP.GE.AND P4, PT, R12, -0x407fffff, PT ;  /* 0xbf8000010c00780c */ /* 0x000fda0003f86270 */
[----:B------:R-:W-:-:S05]  /*15f0*/  @P4 MOV R7, 0x7f800000 ;  /* 0x7f80000000074802 */ /* 0x000fca0000000f00 */
[C---:B------:R-:W-:Y:S01]  /*1600*/  @P4 FFMA.FTZ R58, R12.reuse, R7, +INF ;  /* 0x7f8000000c3a4423 */ /* 0x040fe20000010007 */
[----:B------:R-:W-:-:S04]  /*1610*/  FSETP.NEU.FTZ.AND P4, PT, R12, RZ, PT ;  /* 0x000000ff0c00720b */ /* 0x000fc80003f9d000 */
[----:B------:R-:W-:-:S09]  /*1620*/  FSEL R58, R58, -RZ, P4 ;  /* 0x800000ff3a3a7208 */ /* 0x000fd20002000000 */
.L_x_1:
[----:B------:R-:W-:Y:S05]  /*1630*/  BSYNC B0 ;  /* 0x0000000000007941 */ /* 0x000fea0003800000 */
.L_x_0:
[----:B------:R-:W-:Y:S01]  /*1640*/  SHF.L.U32 R14, R14, 0x10, RZ ;  /* 0x000000100e0e7819 */ /* 0x000fe200000006ff */
[----:B------:R-:W-:Y:S01]  /*1650*/  BSSY B0, `(.L_x_2) ;  /* 0x0000023000007945 */ /* 0x000fe20003800000 */
[----:B------:R-:W-:-:S03]  /*1660*/  FSETP.GTU.FTZ.AND P4, PT, R70, 20, PT ;  /* 0x41a000004600780b */ /* 0x000fc60003f9c000 */
[----:B------:R-:W-:Y:S01]  /*1670*/  FADD.FTZ R72, R14, UR5 ;  /* 0x000000050e487e21 */ /* 0x000fe20008010000 */
[----:B------:R-:W-:Y:S09]  /*1680*/  @P5 BRA `(.L_x_3) ;  /* 0x00000000007c5947 */ /* 0x000ff20003800000 */
        /* <DEDUP_REMOVED lines=31> */
.L_x_3:
[----:B------:R-:W-:Y:S05]  /*1880*/  BSYNC B0 ;  /* 0x0000000000007941 */ /* 0x000fea0003800000 */
.L_x_2:
[----:B------:R-:W-:Y:S01]  /*1890*/  ISETP.EQ.OR P3, PT, RZ, UR7, P3 ;  /* 0x00000007ff007c0c */ /* 0x000fe20009f62670 */
[----:B------:R-:W-:Y:S01]  /*18a0*/  BSSY B0, `(.L_x_4) ;  /* 0x0000025000007945 */ /* 0x000fe20003800000 */
[----:B------:R-:W-:Y:S02]  /*18b0*/  SHF.L.U32 R15, R15, 0x10, RZ ;  /* 0x000000100f0f7819 */ /* 0x000fe400000006ff */
[----:B------:R-:W-:Y:S02]  /*18c0*/  FSETP.GTU.FTZ.AND P5, PT, R72, 20, PT ;  /* 0x41a000004800780b */ /* 0x000fe40003fbc000 */
[----:B------:R-:W-:Y:S01]  /*18d0*/  ISETP.EQ.OR P2, PT, RZ, UR7, P2 ;  /* 0x00000007ff007c0c */ /* 0x000fe20009742670 */
[----:B------:R-:W-:-:S06]  /*18e0*/  FADD.FTZ R74, R15, UR5 ;  /* 0x000000050f4a7e21 */ /* 0x000fcc0008010000 */
[----:B------:R-:W-:Y:S06]  /*18f0*/  @P3 BRA `(.L_x_5) ;  /* 0x00000000007c3947 */ /* 0x000fec0003800000 */
        /* <DEDUP_REMOVED lines=31> */
.L_x_5:
[----:B------:R-:W-:Y:S05]  /*1af0*/  BSYNC B0 ;  /* 0x0000000000007941 */ /* 0x000fea0003800000 */
.L_x_4:
        /* <DEDUP_REMOVED lines=36> */
.L_x_7:
[----:B------:R-:W-:Y:S05]  /*1d40*/  BSYNC B0 ;  /* 0x0000000000007941 */ /* 0x000fea0003800000 */
.L_x_6:
        /* <DEDUP_REMOVED lines=38> */
.L_x_9:
[----:B------:R-:W-:Y:S05]  /*1fb0*/  BSYNC B0 ;  /* 0x0000000000007941 */ /* 0x000fea0003800000 */
.L_x_8:
        /* <DEDUP_REMOVED lines=36> */
.L_x_11:
[----:B------:R-:W-:Y:S05]  /*2200*/  BSYNC B0 ;  /* 0x0000000000007941 */ /* 0x000fea0003800000 */
.L_x_10:
        /* <DEDUP_REMOVED lines=38> */
.L_x_13:
[----:B------:R-:W-:Y:S05]  /*2470*/  BSYNC B0 ;  /* 0x0000000000007941 */ /* 0x000fea0003800000 */
.L_x_12:
[----:B------:R-:W-:Y:S01]  /*2480*/  SHF.L.U32 R3, R3, 0x10, RZ ;  /* 0x0000001003037819 */ /* 0x000fe200000006ff */
[----:B------:R-:W-:Y:S01]  /*2490*/  BSSY B0, `(.L_x_14) ;  /* 0x0000024000007945 */ /* 0x000fe20003800000 */
[----:B------:R-:W-:Y:S02]  /*24a0*/  FSETP.GTU.FTZ.AND P4, PT, R82, 20, PT ;  /* 0x41a000005200780b */ /* 0x000fe40003f9c000 */
[----:B------:R-:W-:Y:S01]  /*24b0*/  SHF.L.U32 R57, R57, 0x10, RZ ;  /* 0x0000001039397819 */ /* 0x000fe200000006ff */
        /* <DEDUP_REMOVED lines=33> */
.L_x_15:
[----:B------:R-:W-:Y:S05]  /*26d0*/  BSYNC B0 ;  /* 0x0000000000007941 */ /* 0x000fea0003800000 */
.L_x_14:
[----:B------:R-:W-:Y:S01]  /*26e0*/  ISETP.EQ.OR P3, PT, RZ, UR7, P3 ;  /* 0x00000007ff007c0c */ /* 0x000fe20009f62670 */
[----:B------:R-:W-:Y:S01]  /*26f0*/  BSSY B0, `(.L_x_16) ;  /* 0x0000029000007945 */ /* 0x000fe20003800000 */
[----:B------:R-:W-:Y:S02]  /*2700*/  SHF.L.U32 R2, R2, 0x10, RZ ;  /* 0x0000001002027819 */ /* 0x000fe400000006ff */
[----:B------:R-:W-:Y:S02]  /*2710*/  FSETP.GTU.FTZ.AND P5, PT, R84, 20, PT ;  /* 0x41a000005400780b */ /* 0x000fe40003fbc000 */
[----:B------:R-:W-:Y:S01]  /*2720*/  ISETP.EQ.OR P2, PT, RZ, UR7, P2 ;  /* 0x00000007ff007c0c */ /* 0x000fe20009742670 */
[----:B------:R-:W-:Y:S01]  /*2730*/  FADD.FTZ R86, R2, UR5 ;  /* 0x0000000502567e21 */ /* 0x000fe20008010000 */
[----:B------:R-:W-:Y:S02]  /*2740*/  SHF.L.U32 R59, R59, 0x10, RZ ;  /* 0x000000103b3b7819 */ /* 0x000fe400000006ff */
[----:B------:R-:W-:-:S02]  /*2750*/  SHF.L.U32 R61, R61, 0x10, RZ ;  /* 0x000000103d3d7819 */ /* 0x000fc400000006ff */
[----:B------:R-:W-:Y:S02]  /*2760*/  SHF.L.U32 R63, R63, 0x10, RZ ;  /* 0x000000103f3f7819 */ /* 0x000fe400000006ff */
[----:B------:R-:W-:Y:S01]  /*2770*/  SHF.L.U32 R65, R65, 0x10, RZ ;  /* 0x0000001041417819 */ /* 0x000fe200000006ff */
        /* <DEDUP_REMOVED lines=32> */
.L_x_17:
[----:B------:R-:W-:Y:S05]  /*2980*/  BSYNC B0 ;  /* 0x0000000000007941 */ /* 0x000fea0003800000 */
.L_x_16:
[----:B------:R-:W-:Y:S01]  /*2990*/  SHF.L.U32 R0, R0, 0x10, RZ ;  /* 0x0000001000007819 */ /* 0x000fe200000006ff */
[----:B------:R-:W-:Y:S01]  /*29a0*/  BSSY B0, `(.L_x_18) ;  /* 0x0000027000007945 */ /* 0x000fe20003800000 */
[----:B------:R-:W-:Y:S02]  /*29b0*/  FSETP.GTU.FTZ.AND P3, PT, R86, 20, PT ;  /* 0x41a000005600780b */ /* 0x000fe40003f7c000 */
[----:B------:R-:W-:Y:S01]  /*29c0*/  SHF.L.U32 R67, R67, 0x10, RZ ;  /* 0x0000001043437819 */ /* 0x000fe200000006ff */
[----:B------:R-:W-:Y:S01]  /*29d0*/  FADD.FTZ R88, R0, UR5 ;  /* 0x0000000500587e21 */ /* 0x000fe20008010000 */
[----:B------:R-:W-:Y:S02]  /*29e0*/  SHF.L.U32 R69, R69, 0x10, RZ ;  /* 0x0000001045457819 */ /* 0x000fe400000006ff */
        /* <DEDUP_REMOVED lines=34> */
.L_x_19:
[----:B------:R-:W-:Y:S05]  /*2c10*/  BSYNC B0 ;  /* 0x0000000000007941 */ /* 0x000fea0003800000 */
.L_x_18:
[----:B------:R-:W-:Y:S01]  /*2c20*/  ISETP.EQ.OR P1, PT, RZ, UR7, P1 ;  /* 0x00000007ff007c0c */ /* 0x000fe20008f22670 */
[----:B------:R-:W-:Y:S01]  /*2c30*/  BSSY B0, `(.L_x_20) ;  /* 0x000002d000007945 */ /* 0x000fe20003800000 */
[----:B------:R-:W-:Y:S02]  /*2c40*/  FSETP.GTU.FTZ.AND P2, PT, R88, 20, PT ;  /* 0x41a000005800780b */ /* 0x000fe40003f5c000 */
[----:B------:R-:W-:Y:S02]  /*2c50*/  ISETP.EQ.OR P0, PT, RZ, UR7, P0 ;  /* 0x00000007ff007c0c */ /* 0x000fe40008702670 */
[----:B------:R-:W-:Y:S02]  /*2c60*/  ISETP.EQ.OR P4, PT, RZ, UR7, P4 ;  /* 0x00000007ff007c0c */ /* 0x000fe4000a782670 */
[----:B------:R-:W-:Y:S02]  /*2c70*/  ISETP.EQ.OR P5, PT, RZ, UR7, P5 ;  /* 0x00000007ff007c0c */ /* 0x000fe4000afa2670 */
[----:B------:R-:W-:-:S02]  /*2c80*/  ISETP.EQ.OR P3, PT, RZ, UR7, P3 ;  /* 0x00000007ff007c0c */ /* 0x000fc40009f62670 */
[----:B------:R-:W-:Y:S02]  /*2c90*/  ISETP.EQ.OR P2, PT, RZ, UR7, P2 ;  /* 0x00000007ff007c0c */ /* 0x000fe40009742670 */
[----:B------:R-:W-:Y:S02]  /*2ca0*/  SHF.L.U32 R75, R75, 0x10, RZ ;  /* 0x000000104b4b7819 */ /* 0x000fe400000006ff */
[----:B------:R-:W-:Y:S02]  /*2cb0*/  SHF.L.U32 R77, R77, 0x10, RZ ;  /* 0x000000104d4d7819 */ /* 0x000fe400000006ff */
[----:B------:R-:W-:Y:S02]  /*2cc0*/  SHF.L.U32 R79, R79, 0x10, RZ ;  /* 0x000000104f4f7819 */ /* 0x000fe400000006ff */
[----:B------:R-:W-:Y:S02]  /*2cd0*/  SHF.L.U32 R81, R81, 0x10, RZ ;  /* 0x0000001051517819 */ /* 0x000fe400000006ff */
[----:B------:R-:W-:-:S02]  /*2ce0*/  SHF.L.U32 R83, R83, 0x10, RZ ;  /* 0x0000001053537819 */ /* 0x000fc400000006ff */
        /* <DEDUP_REMOVED lines=33> */
.L_x_21:
[----:B------:R-:W-:Y:S05]  /*2f00*/  BSYNC B0 ;  /* 0x0000000000007941 */ /* 0x000fea0003800000 */
.L_x_20:
[----:B------:R-:W-:Y:S04]  /*2f10*/  BSSY B0, `(.L_x_22) ;  /* 0x0000021000007945 */ /* 0x000fe80003800000 */
[----:B------:R-:W-:Y:S05]  /*2f20*/  @P0 BRA `(.L_x_23) ;  /* 0x00000000007c0947 */ /* 0x000fea0003800000 */
        /* <DEDUP_REMOVED lines=26> */
[C---:B------:R-:W-:Y:S02]  /*30d0*/  ISETP.GE.AND P0, PT, R5.reuse, -0x407fffff, PT ;  /* 0xbf8000010500780c */ /* 0x040fe40003f06270 */
[----:B------:R-:W-:-:S11]  /*30e0*/  FSETP.NEU.FTZ.AND P1, PT, R5, RZ, PT ;  /* 0x000000ff0500720b */ /* 0x000fd60003f3d000 */
[----:B------:R-:W-:-:S05]  /*30f0*/  @P0 MOV R0, 0x7f800000 ;  /* 0x7f80000000000802 */ /* 0x000fca0000000f00 */
[----:B------:R-:W-:-:S05]  /*3100*/  @P0 FFMA.FTZ R80, R5, R0, +INF ;  /* 0x7f80000005500423 */ /* 0x000fca0000010000 */
[----:B------:R-:W-:-:S07]  /*3110*/  FSEL R80, R80, -RZ, P1 ;  /* 0x800000ff50507208 */ /* 0x000fce0000800000 */
.L_x_23:
[----:B------:R-:W-:Y:S05]  /*3120*/  BSYNC B0 ;  /* 0x0000000000007941 */ /* 0x000fea0003800000 */
.L_x_22:
        /* <DEDUP_REMOVED lines=33> */
.L_x_25:
[----:B------:R-:W-:Y:S05]  /*3340*/  BSYNC B0 ;  /* 0x0000000000007941 */ /* 0x000fea0003800000 */
.L_x_24:
        /* <DEDUP_REMOVED lines=33> */
.L_x_27:
[----:B------:R-:W-:Y:S05]  /*3560*/  BSYNC B0 ;  /* 0x0000000000007941 */ /* 0x000fea0003800000 */
.L_x_26:
        /* <DEDUP_REMOVED lines=33> */
.L_x_29:
[----:B------:R-:W-:Y:S05]  /*3780*/  BSYNC B0 ;  /* 0x0000000000007941 */ /* 0x000fea0003800000 */
.L_x_28:
        /* <DEDUP_REMOVED lines=33> */
.L_x_31:
[----:B------:R-:W-:Y:S05]  /*39a0*/  BSYNC B0 ;  /* 0x0000000000007941 */ /* 0x000fea0003800000 */
.L_x_30:
[----:B------:R-:W-:Y:S01]  /*39b0*/  SHF.L.U32 R87, R87, 0x10, RZ ;  /* 0x0000001057577819 */ /* 0x000fe200000006ff */
[----:B------:R-:W-:Y:S01]  /*39c0*/  BAR.SYNC.DEFER_BLOCKING 0x0 ;  /* 0x0000000000007b1d */ /* 0x000fe20000010000 */
[----:B------:R-:W-:Y:S01]  /*39d0*/  FMUL.FTZ R89, R57, UR4 ;  /* 0x0000000439597c20 */ /* 0x000fe20008410000 */
        /* <DEDUP_REMOVED lines=15> */
[----:B------:R-:W-:Y:S06]  /*3ad0*/  @!P6 BRA `(.L_x_32) ;  /* 0x000000300078e947 */ /* 0x000fec0003800000 */
[----:B------:R-:W-:Y:S01]  /*3ae0*/  UMOV UR7, URZ ;  /* 0x0000003f00077c82 */ /* 0x000fe20008000000 */
[----:B------:R-:W-:Y:S01]  /*3af0*/  ULDC UR37, c[0x0][0x224] ;  /* 0x0000890000257ab9 */ /* 0x000fe20000000800 */
[----:B------:R-:W-:Y:S01]  /*3b00*/  ULDC UR38, c[0x0][0x21c] ;  /* 0x0000870000267ab9 */ /* 0x000fe20000000800 */
[----:B------:R-:W-:Y:S01]  /*3b10*/  ULDC UR36, c[0x0][0x218] ;  /* 0x0000860000247ab9 */ /* 0x000fe20000000800 */
[----:B------:R-:W-:Y:S01]  /*3b20*/  ULDC UR35, c[0x0][0x214] ;  /* 0x0000850000237ab9 */ /* 0x000fe20000000800 */
[----:B------:R-:W-:Y:S01]  /*3b30*/  ULDC.64 UR14, c[0x0][0x230] ;  /* 0x00008c00000e7ab9 */ /* 0x000fe20000000a00 */
        /* <DEDUP_REMOVED lines=8> */
[----:B------:R-:W-:-:S05]  /*3bc0*/  ULDC.64 UR32, c[0x0][0x310] ;  /* 0x0000c40000207ab9 */ /* 0x000fca0000000a00 */
.L_x_38:
[----:B------:R-:W-:Y:S01]  /*3bd0*/  IMAD R5, R29, UR14, RZ ;  /* 0x0000000e1d057c24 */ /* 0x000fe2000f8e02ff */
[----:B------:R-:W-:Y:S01]  /*3be0*/  USHF.R.S32.HI UR8, URZ, 0x1f, UR7 ;  /* 0x0000001f3f087899 */ /* 0x000fe20008011407 */
[----:B------:R-:W-:-:S03]  /*3bf0*/  IMAD.WIDE.U32 R2, R28, UR14, RZ ;  /* 0x0000000e1c027c25 */ /* 0x000fc6000f8e00ff */
[----:B------:R-:W-:Y:S01]  /*3c00*/  UIMAD UR9, UR8, UR16, URZ ;  /* 0x00000010080972a4 */ /* 0x000fe2000f8e023f */
[----:B------:R-:W-:-:S03]  /*3c10*/  IMAD R5, R28, UR15, R5 ;  /* 0x0000000f1c057c24 */ /* 0x000fc6000f8e0205 */
[----:B------:R-:W-:Y:S02]  /*3c20*/  UIMAD UR9, UR7, UR17, UR9 ;  /* 0x00000011070972a4 */ /* 0x000fe4000f8e0209 */
[----:B------:R-:W-:Y:S02]  /*3c30*/  IADD3 R3, R3, R5, RZ ;  /* 0x0000000503037210 */ /* 0x000fe40007ffe0ff */
[----:B------:R-:W-:-:S05]  /*3c40*/  MOV R5, UR16 ;  /* 0x0000001000057c02 */ /* 0x000fca0008000f00 */
[----:B------:R-:W-:-:S05]  /*3c50*/  IMAD.WIDE.U32 R2, R5, UR7, R2 ;  /* 0x0000000705027c25 */ /* 0x000fca000f8e0002 */
[----:B------:R-:W-:Y:S02]  /*3c60*/  IADD3 R3, R3, UR9, RZ ;  /* 0x0000000903037c10 */ /* 0x000fe4000fffe0ff */
[----:B------:R-:W-:-:S04]  /*3c70*/  LEA R4, P0, R2, UR18, 0x3 ;  /* 0x0000001202047c11 */ /* 0x000fc8000f8018ff */
[----:B------:R-:W-:-:S06]  /*3c80*/  LEA.HI.X R5, R2, UR19, R3, 0x3, P0 ;  /* 0x0000001302057c11 */ /* 0x000fcc00080f1c03 */
[----:B------:R-:W2:Y:S01]  /*3c90*/  LDG.E.64 R4, desc[UR12][R4.64] ;  /* 0x0000000c04047981 */ /* 0x000ea2000c1e1b00 */
[----:B------:R-:W-:Y:S01]  /*3ca0*/  IMAD R13, R29, UR24, RZ ;  /* 0x000000181d0d7c24 */ /* 0x000fe2000f8e02ff */
[----:B------:R-:W-:Y:S01]  /*3cb0*/  UIMAD UR34, UR6, -0x800, UR36 ;  /* 0xfffff800062278a4 */ /* 0x000fe2000f8e0224 */
[----:B------:R-:W-:Y:S01]  /*3cc0*/  MOV R25, UR22 ;  /* 0x0000001600197c02 */ /* 0x000fe20008000f00 */
[----:B------:R-:W0:Y:S01]  /*3cd0*/  S2R R105, SR_TID.X ;  /* 0x0000000000697919 */ /* 0x000e220000002100 */
[----:B------:R-:W-:Y:S01]  /*3ce0*/  IMAD R13, R28, UR25, R13 ;  /* 0x000000191c0d7c24 */ /* 0x000fe2000f8e020d */
[----:B------:R-:W-:Y:S01]  /*3cf0*/  UIMAD UR9, UR8, UR22, URZ ;  /* 0x00000016080972a4 */ /* 0x000fe2000f8e023f */
[----:B------:R-:W-:Y:S01]  /*3d00*/  MOV R125, UR26 ;  /* 0x0000001a007d7c02 */ /* 0x000fe20008000f00 */
[----:B------:R-:W-:Y:S01]  /*3d10*/  UIMAD UR8, UR8, UR26, URZ ;  /* 0x0000001a080872a4 */ /* 0x000fe2000f8e023f */
[----:B------:R-:W-:Y:S01]  /*3d20*/  FMUL.FTZ R128, R73, R74 ;  /* 0x0000004a49807220 */ /* 0x000fe20000410000 */
[----:B------:R-:W-:Y:S01]  /*3d30*/  UIMAD UR9, UR7, UR23, UR9 ;  /* 0x00000017070972a4 */ /* 0x000fe2000f8e0209 */
[----:B------:R-:W-:Y:S01]  /*3d40*/  FMUL.FTZ R131, R59, R60 ;  /* 0x0000003c3b837220 */ /* 0x000fe20000410000 */
[----:B------:R-:W-:Y:S01]  /*3d50*/  UIMAD UR8, UR7, UR27, UR8 ;  /* 0x0000001b070872a4 */ /* 0x000fe2000f8e0208 */
[----:B------:R-:W-:Y:S01]  /*3d60*/  FMUL.FTZ R139, R79, R80 ;  /* 0x000000504f8b7220 */ /* 0x000fe20000410000 */
[----:B0-----:R-:W-:-:S04]  /*3d70*/  SHF.L.U32 R14, R105, 0x4, RZ ;  /* 0x00000004690e7819 */ /* 0x001fc800000006ff */
[----:B------:R-:W-:-:S04]  /*3d80*/  IADD3 R16, R14, 0xc, RZ ;  /* 0x0000000c0e107810 */ /* 0x000fc80007ffe0ff */
[----:B------:R-:W-:Y:S01]  /*3d90*/  ISETP.GE.U32.AND P3, PT, R16, UR34, PT ;  /* 0x0000002210007c0c */ /* 0x000fe2000bf66070 */
[----:B------:R-:W-:-:S05]  /*3da0*/  FMUL.FTZ R143, R81, R82 ;  /* 0x00000052518f7220 */ /* 0x000fca0000410000 */
[----:B------:R-:W-:Y:S01]  /*3db0*/  FSEL R143, R143, RZ, !P3 ;  /* 0x000000ff8f8f7208 */ /* 0x000fe20005800000 */
[----:B------:R-:W-:Y:S01]  /*3dc0*/  FMUL.FTZ R145, R83, R84 ;  /* 0x0000005453917220 */ /* 0x000fe20000410000 */
[----:B------:R-:W-:Y:S01]  /*3dd0*/  FMUL.FTZ R149, R85, R86 ;  /* 0x0000005655957220 */ /* 0x000fe20000410000 */
[C---:B--2---:R-:W-:Y:S01]  /*3de0*/  FMUL.FTZ R0, R5.reuse, R58 ;  /* 0x0000003a05007220 */ /* 0x044fe20000410000 */
[C---:B------:R-:W-:Y:S01]  /*3df0*/  FMUL.FTZ R2, R5.reuse, R62 ;  /* 0x0000003e05027220 */ /* 0x040fe20000410000 */
[----:B------:R-:W-:Y:S02]  /*3e00*/  FMUL.FTZ R19, R4, 1.4426950216293334961 ;  /* 0x3fb8aa3b04137820 */ /* 0x000fe40000410000 */
[----:B------:R-:W-:Y:S01]  /*3e10*/  FMUL.RZ R3, R0, 0.15915493667125701904 ;  /* 0x3e22f98300037820 */ /* 0x000fe2000040c000 */
[----:B------:R-:W-:Y:S01]  /*3e20*/  FMUL.RZ R4, R2, 0.15915493667125701904 ;  /* 0x3e22f98302047820 */ /* 0x000fe2000040c000 */
[C---:B------:R-:W-:Y:S01]  /*3e30*/  FMUL.FTZ R0, R5.reuse, R60 ;  /* 0x0000003c05007220 */ /* 0x040fe20000410000 */
[----:B------:R-:W-:Y:S01]  /*3e40*/  FMUL.FTZ R2, R5, R64 ;  /* 0x0000004005027220 */ /* 0x000fe20000410000 */
[----:B------:R-:W-:Y:S01]  /*3e50*/  MUFU.SIN R15, R3 ;  /* 0x00000003000f7308 */ /* 0x000fe20000000400 */
[C---:B------:R-:W-:Y:S01]  /*3e60*/  FMUL.FTZ R8, R19.reuse, R74 ;  /* 0x0000004a13087220 */ /* 0x040fe20000410000 */
[----:B------:R-:W-:Y:S01]  /*3e70*/  FMUL.RZ R6, R0, 0.15915493667125701904 ;  /* 0x3e22f98300067820 */ /* 0x000fe2000040c000 */
[C---:B------:R-:W-:Y:S01]  /*3e80*/  FMUL.FTZ R119, R19.reuse, R72 ;  /* 0x0000004813777220 */ /* 0x040fe20000410000 */
[C---:B------:R-:W-:Y:S01]  /*3e90*/  FMUL.FTZ R115, R19.reuse, R70 ;  /* 0x0000004613737220 */ /* 0x040fe20000410000 */
[C---:B------:R-:W-:Y:S01]  /*3ea0*/  FMUL.FTZ R114, R19.reuse, R68 ;  /* 0x0000004413727220 */ /* 0x040fe20000410000 */
[C---:B------:R-:W-:Y:S01]  /*3eb0*/  FMUL.FTZ R107, R19.reuse, R64 ;  /* 0x00000040136b7220 */ /* 0x040fe20000410000 */
[C---:B------:R-:W-:Y:S01]  /*3ec0*/  FMUL.FTZ R112, R19.reuse, R66 ;  /* 0x0000004213707220 */ /* 0x040fe20000410000 */
[----:B------:R0:W-:Y:S01]  /*3ed0*/  MUFU.COS R27, R3 ;  /* 0x00000003001b7308 */ /* 0x0001e20000000000 */
[C---:B------:R-:W-:Y:S01]  /*3ee0*/  FMUL.FTZ R23, R19.reuse, R62 ;  /* 0x0000003e13177220 */ /* 0x040fe20000410000 */
[C---:B------:R-:W-:Y:S01]  /*3ef0*/  FMUL.FTZ R17, R19.reuse, R60 ;  /* 0x0000003c13117220 */ /* 0x040fe20000410000 */
[C---:B------:R-:W-:Y:S01]  /*3f00*/  FMUL.FTZ R20, R19.reuse, R58 ;  /* 0x0000003a13147220 */ /* 0x040fe20000410000 */
[C---:B------:R-:W-:Y:S01]  /*3f10*/  FMUL.FTZ R133, R19.reuse, R82 ;  /* 0x0000005213857220 */ /* 0x040fe20000410000 */
[----:B------:R-:W-:-:S03]  /*3f20*/  FMUL.FTZ R136, R19, R84 ;  /* 0x0000005413887220 */ /* 0x000fc60000410000 */
[----:B------:R-:W-:Y:S01]  /*3f30*/  MUFU.SIN R18, R6 ;  /* 0x0000000600127308 */ /* 0x000fe20000000400 */
[----:B0-----:R-:W-:Y:S01]  /*3f40*/  FMUL.RZ R3, R2, 0.15915493667125701904 ;  /* 0x3e22f98302037820 */ /* 0x001fe2000040c000 */
[----:B------:R-:W-:-:S06]  /*3f50*/  FMUL.FTZ R2, R5, R66 ;  /* 0x0000004205027220 */ /* 0x000fcc0000410000 */
[----:B------:R0:W-:Y:S08]  /*3f60*/  MUFU.COS R0, R6 ;  /* 0x0000000600007308 */ /* 0x0001f00000000000 */
        /* <DEDUP_REMOVED lines=14> */
[----:B------:R-:W-:-:S04]  /*4050*/  FMUL.FTZ R2, R5, R74 ;  /* 0x0000004a05027220 */ /* 0x000fc80000410000 */
[----:B------:R-:W-:Y:S01]  /*4060*/  FMUL.RZ R9, R2, 0.15915493667125701904 ;  /* 0x3e22f98302097820 */ /* 0x000fe2000040c000 */
[----:B------:R-:W-:Y:S01]  /*4070*/  FMUL.FTZ R2, R5, R76 ;  /* 0x0000004c05027220 */ /* 0x000fe20000410000 */
[----:B------:R0:W-:Y:S03]  /*4080*/  MUFU.COS R116, R3 ;  /* 0x0000000300747308 */ /* 0x0001e60000000000 */
[----:B------:R-:W-:-:S05]  /*4090*/  FMUL.RZ R12, R2, 0.15915493667125701904 ;  /* 0x3e22f983020c7820 */ /* 0x000fca000040c000 */
[----:B------:R1:W-:Y:S01]  /*40a0*/  MUFU.EX2 R120, R8 ;  /* 0x0000000800787308 */ /* 0x0003e20000000800 */
[----:B0-----:R-:W-:-:S04]  /*40b0*/  IMAD R3, R29, UR20, RZ ;  /* 0x000000141d037c24 */ /* 0x001fc8000f8e02ff */
[C---:B------:R-:W-:Y:S02]  /*40c0*/  IMAD R11, R28.reuse, UR21, R3 ;  /* 0x000000151c0b7c24 */ /* 0x040fe4000f8e0203 */
[----:B------:R-:W-:Y:S01]  /*40d0*/  IMAD.WIDE.U32 R2, R28, UR24, RZ ;  /* 0x000000181c027c25 */ /* 0x000fe2000f8e00ff */
[----:B------:R-:W-:Y:S03]  /*40e0*/  MUFU.SIN R117, R6 ;  /* 0x0000000600757308 */ /* 0x000fe60000000400 */
[----:B-1----:R-:W-:Y:S01]  /*40f0*/  FMUL.FTZ R8, R5, R78 ;  /* 0x0000004e05087220 */ /* 0x002fe20000410000 */
[----:B------:R-:W-:-:S03]  /*4100*/  IADD3 R3, R3, R13, RZ ;  /* 0x0000000d03037210 */ /* 0x000fc60007ffe0ff */
[----:B------:R-:W-:Y:S01]  /*4110*/  FMUL.RZ R24, R8, 0.15915493667125701904 ;  /* 0x3e22f98308187820 */ /* 0x000fe2000040c000 */
[C---:B------:R-:W-:Y:S01]  /*4120*/  IADD3 R8, R14.reuse, 0xf, RZ ;  /* 0x0000000f0e087810 */ /* 0x040fe20007ffe0ff */
[----:B------:R0:W-:Y:S01]  /*4130*/  MUFU.COS R118, R6 ;  /* 0x0000000600767308 */ /* 0x0001e20000000000 */
[----:B------:R-:W-:Y:S02]  /*4140*/  IADD3 R13, R14, 0xd, RZ ;  /* 0x0000000d0e0d7810 */ /* 0x000fe40007ffe0ff */
[----:B------:R-:W-:Y:S02]  /*4150*/  ISETP.GE.U32.AND P0, PT, R8, UR34, PT ;  /* 0x0000002208007c0c */ /* 0x000fe4000bf06070 */
[----:B------:R-:W-:Y:S02]  /*4160*/  IADD3 R8, R14, 0xb, RZ ;  /* 0x0000000b0e087810 */ /* 0x000fe40007ffe0ff */
[----:B------:R-:W-:Y:S01]  /*4170*/  ISETP.GE.U32.AND P2, PT, R13, UR34, PT ;  /* 0x000000220d007c0c */ /* 0x000fe2000bf46070 */
[----:B------:R-:W1:Y:S01]  /*4180*/  MUFU.SIN R121, R9 ;  /* 0x0000000900797308 */ /* 0x000e620000000400 */
[----:B0-----:R-:W-:Y:S01]  /*4190*/  IMAD.WIDE.U32 R6, R28, UR20, RZ ;  /* 0x000000141c067c25 */ /* 0x001fe2000f8e00ff */
[----:B------:R-:W-:-:S03]  /*41a0*/  ISETP.GE.U32.AND P4, PT, R8, UR34, PT ;  /* 0x0000002208007c0c */ /* 0x000fc6000bf86070 */
[----:B------:R-:W-:Y:S01]  /*41b0*/  FMUL.FTZ R13, R19, R78 ;  /* 0x0000004e130d7220 */ /* 0x000fe20000410000 */
[----:B------:R-:W-:Y:S01]  /*41c0*/  IADD3 R7, R7, R11, RZ ;  /* 0x0000000b07077210 */ /* 0x000fe20007ffe0ff */
[----:B------:R-:W-:Y:S01]  /*41d0*/  FMUL.FTZ R11, R19, R76 ;  /* 0x0000004c130b7220 */ /* 0x000fe20000410000 */
[----:B------:R0:W2:Y:S01]  /*41e0*/  MUFU.COS R123, R9 ;  /* 0x00000009007b7308 */ /* 0x0000a20000000000 */
[----:B------:R-:W-:Y:S01]  /*41f0*/  IMAD.WIDE.U32 R6, R25, UR7, R6 ;  /* 0x0000000719067c25 */ /* 0x000fe2000f8e0006 */
[----:B------:R-:W-:-:S06]  /*4200*/  IADD3 R25, R14, 0x8, RZ ;  /* 0x000000080e197810 */ /* 0x000fcc0007ffe0ff */
[----:B------:R-:W3:Y:S01]  /*4210*/  MUFU.EX2 R119, R119 ;  /* 0x0000007700777308 */ /* 0x000ee20000000800 */
[----:B0-----:R-:W-:Y:S01]  /*4220*/  IADD3 R9, R14, 0xe, RZ ;  /* 0x0000000e0e097810 */ /* 0x001fe20007ffe0ff */
[----:B-1----:R-:W-:-:S03]  /*4230*/  FMUL.FTZ R121, R120, R121 ;  /* 0x0000007978797220 */ /* 0x002fc60000410000 */
[----:B------:R-:W-:Y:S01]  /*4240*/  ISETP.GE.U32.AND P1, PT, R9, UR34, PT ;  /* 0x0000002209007c0c */ /* 0x000fe2000bf26070 */
[----:B------:R-:W-:Y:S02]  /*4250*/  FMUL.FTZ R9, R5, R80 ;  /* 0x0000005005097220 */ /* 0x000fe40000410000 */
[----:B------:R-:W0:Y:S01]  /*4260*/  MUFU.EX2 R115, R115 ;  /* 0x0000007300737308 */ /* 0x000e220000000800 */
[----:B--2---:R-:W-:Y:S01]  /*4270*/  FMUL.FTZ R123, R120, R123 ;  /* 0x0000007b787b7220 */ /* 0x004fe20000410000 */
[----:B------:R-:W-:Y:S01]  /*4280*/  FMUL.RZ R122, R9, 0.15915493667125701904 ;  /* 0x3e22f983097a7820 */ /* 0x000fe2000040c000 */
[----:B------:R-:W-:Y:S01]  /*4290*/  IMAD.WIDE.U32 R8, R125, UR7, R2 ;  /* 0x000000077d087c25 */ /* 0x000fe2000f8e0002 */
[----:B------:R-:W-:-:S03]  /*42a0*/  IADD3 R3, R7, UR9, RZ ;  /* 0x0000000907037c10 */ /* 0x000fc6000fffe0ff */
[----:B------:R-:W-:Y:S01]  /*42b0*/  FMUL.FTZ R125, R71, R72 ;  /* 0x00000048477d7220 */ /* 0x000fe20000410000 */
[C---:B------:R-:W-:Y:S01]  /*42c0*/  LEA R2, P6, R6.reuse, UR28, 0x3 ;  /* 0x0000001c06027c11 */ /* 0x040fe2000f8c18ff */
[----:B------:R-:W-:Y:S01]  /*42d0*/  FMUL.FTZ R120, R5, R82 ;  /* 0x0000005205787220 */ /* 0x000fe20000410000 */
[----:B------:R-:W-:Y:S01]  /*42e0*/  MUFU.SIN R109, R4 ;  /* 0x00000004006d7308 */ /* 0x000fe20000000400 */
[----:B------:R-:W-:Y:S01]  /*42f0*/  IADD3 R9, R9, UR8, RZ ;  /* 0x0000000809097c10 */ /* 0x000fe2000fffe0ff */
[C---:B---3--:R-:W-:Y:S01]  /*4300*/  FMUL.FTZ R127, R119.reuse, R117 ;  /* 0x00000075777f7220 */ /* 0x048fe20000410000 */
[----:B------:R-:W-:Y:S01]  /*4310*/  LEA.HI.X R3, R6, UR29, R3, 0x3, P6 ;  /* 0x0000001d06037c11 */ /* 0x000fe2000b0f1c03 */
[----:B------:R-:W-:Y:S01]  /*4320*/  FMUL.FTZ R118, R119, R118 ;  /* 0x0000007677767220 */ /* 0x000fe20000410000 */
[----:B------:R-:W-:Y:S01]  /*4330*/  IADD3 R6, R14, 0x7, RZ ;  /* 0x000000070e067810 */ /* 0x000fe20007ffe0ff */
[----:B------:R-:W-:Y:S01]  /*4340*/  FMUL.RZ R120, R120, 0.15915493667125701904 ;  /* 0x3e22f98378787820 */ /* 0x000fe2000040c000 */
[----:B------:R-:W-:Y:S01]  /*4350*/  ISETP.GE.U32.AND P6, PT, R25, UR34, PT ;  /* 0x0000002219007c0c */ /* 0x000fe2000bfc6070 */
[----:B------:R-:W-:Y:S01]  /*4360*/  MUFU.COS R113, R4 ;  /* 0x0000000400717308 */ /* 0x000fe20000000000 */
[----:B------:R-:W-:Y:S01]  /*4370*/  IADD3 R117, R14, 0x5, RZ ;  /* 0x000000050e757810 */ /* 0x000fe20007ffe0ff */
[----:B0-----:R-:W-:Y:S01]  /*4380*/  FMUL.FTZ R116, R115, R116 ;  /* 0x0000007473747220 */ /* 0x001fe20000410000 */
[----:B------:R-:W-:Y:S01]  /*4390*/  FSEL R130, R121, RZ, !P6 ;  /* 0x000000ff79827208 */ /* 0x000fe20007000000 */
[----:B------:R-:W-:Y:S01]  /*43a0*/  FMUL.FTZ R124, R115, R26 ;  /* 0x0000001a737c7220 */ /* 0x000fe20000410000 */
[----:B------:R-:W-:Y:S01]  /*43b0*/  FSEL R129, R123, 1, !P6 ;  /* 0x3f8000007b817808 */ /* 0x000fe20007000000 */
[----:B------:R-:W-:Y:S01]  /*43c0*/  FMUL.FTZ R119, R67, R68 ;  /* 0x0000004443777220 */ /* 0x000fe20000410000 */
[----:B------:R-:W-:Y:S01]  /*43d0*/  FSEL R128, R128, RZ, !P6 ;  /* 0x000000ff80807208 */ /* 0x000fe20007000000 */
[----:B------:R-:W0:Y:S01]  /*43e0*/  MUFU.EX2 R114, R114 ;  /* 0x0000007200727308 */ /* 0x000e220000000800 */
[----:B------:R-:W-:Y:S01]  /*43f0*/  IADD3 R115, R14, 0x4, RZ ;  /* 0x000000040e737810 */ /* 0x000fe20007ffe0ff */
[----:B------:R-:W2:Y:S06]  /*4400*/  LDG.E.64 R2, desc[UR12][R2.64] ;  /* 0x0000000c02027981 */ /* 0x000eac000c1e1b00 */
[----:B------:R-:W1:Y:S08]  /*4410*/  MUFU.EX2 R107, R107 ;  /* 0x0000006b006b7308 */ /* 0x000e700000000800 */
[----:B------:R-:W-:Y:S01]  /*4420*/  MUFU.SIN R4, R12 ;  /* 0x0000000c00047308 */ /* 0x000fe20000000400 */
[C---:B0-----:R-:W-:Y:S01]  /*4430*/  FMUL.FTZ R113, R114.reuse, R113 ;  /* 0x0000007172717220 */ /* 0x041fe20000410000 */
[----:B------:R-:W-:Y:S01]  /*4440*/  FMUL.FTZ R121, R114, R109 ;  /* 0x0000006d72797220 */ /* 0x000fe20000410000 */
[----:B------:R-:W-:-:S05]  /*4450*/  IADD3 R109, R14, 0x3, RZ ;  /* 0x000000030e6d7810 */ /* 0x000fca0007ffe0ff */
[----:B------:R-:W-:Y:S01]  /*4460*/  MUFU.COS R10, R12 ;  /* 0x0000000c000a7308 */ /* 0x000fe20000000000 */
[C---:B-1----:R-:W-:Y:S01]  /*4470*/  FMUL.FTZ R108, R107.reuse, R108 ;  /* 0x0000006c6b6c7220 */ /* 0x042fe20000410000 */
[----:B------:R-:W-:Y:S01]  /*4480*/  FMUL.FTZ R114, R107, R106 ;  /* 0x0000006a6b727220 */ /* 0x000fe20000410000 */
[----:B------:R-:W-:Y:S01]  /*4490*/  IADD3 R106, R14, 0x1, RZ ;  /* 0x000000010e6a7810 */ /* 0x000fe20007ffe0ff */
[----:B------:R-:W-:-:S04]  /*44a0*/  FMUL.FTZ R107, R57, R58 ;  /* 0x0000003a396b7220 */ /* 0x000fc80000410000 */
[----:B------:R-:W0:Y:S08]  /*44b0*/  MUFU.EX2 R112, R112 ;  /* 0x0000007000707308 */ /* 0x000e300000000800 */
[----:B------:R-:W-:Y:S08]  /*44c0*/  MUFU.SIN R12, R24 ;  /* 0x00000018000c7308 */ /* 0x000ff00000000400 */
[----:B------:R1:W-:Y:S01]  /*44d0*/  MUFU.COS R16, R24 ;  /* 0x0000001800107308 */ /* 0x0003e20000000000 */
[C---:B0-----:R-:W-:Y:S01]  /*44e0*/  FMUL.FTZ R111, R112.reuse, R111 ;  /* 0x0000006f706f7220 */ /* 0x041fe20000410000 */
[----:B------:R-:W-:-:S06]  /*44f0*/  FMUL.FTZ R110, R112, R110 ;  /* 0x0000006e706e7220 */ /* 0x000fcc0000410000 */
[----:B------:R-:W0:Y:S01]  /*4500*/  MUFU.EX2 R23, R23 ;  /* 0x0000001700177308 */ /* 0x000e220000000800 */
[----:B-1----:R-:W-:-:S04]  /*4510*/  LEA R24, P5, R8, UR30, 0x3 ;  /* 0x0000001e08187c11 */ /* 0x002fc8000f8a18ff */
[----:B------:R-:W-:Y:S02]  /*4520*/  LEA.HI.X R25, R8, UR31, R9, 0x3, P5 ;  /* 0x0000001f08197c11 */ /* 0x000fe4000a8f1c09 */
[----:B------:R-:W-:Y:S01]  /*4530*/  IADD3 R8, R14, 0x6, RZ ;  /* 0x000000060e087810 */ /* 0x000fe20007ffe0ff */
[----:B------:R-:W-:Y:S01]  /*4540*/  MUFU.SIN R7, R122 ;  /* 0x0000007a00077308 */ /* 0x000fe20000000400 */
[----:B------:R-:W-:Y:S01]  /*4550*/  ISETP.GE.U32.AND P5, PT, R6, UR34, PT ;  /* 0x0000002206007c0c */ /* 0x000fe2000bfa6070 */
[----:B------:R-:W-:Y:S01]  /*4560*/  FMUL.FTZ R6, R19, R80 ;  /* 0x0000005013067220 */ /* 0x000fe20000410000 */
[----:B------:R-:W-:Y:S01]  /*4570*/  ISETP.GE.U32.AND P6, PT, R8, UR34, PT ;  /* 0x0000002208007c0c */ /* 0x000fe2000bfc6070 */
[----:B------:R-:W2:Y:S01]  /*4580*/  LDG.E.64 R24, desc[UR12][R24.64] ;  /* 0x0000000c18187981 */ /* 0x000ea2000c1e1b00 */
[----:B------:R-:W-:Y:S02]  /*4590*/  FSEL R127, R127, RZ, !P5 ;  /* 0x000000ff7f7f7208 */ /* 0x000fe40006800000 */
[----:B------:R-:W-:Y:S01]  /*45a0*/  FSEL R126, R118, 1, !P5 ;  /* 0x3f800000767e7808 */ /* 0x000fe20006800000 */
[----:B------:R1:W-:Y:S01]  /*45b0*/  MUFU.COS R9, R122 ;  /* 0x0000007a00097308 */ /* 0x0003e20000000000 */
[----:B------:R-:W-:Y:S01]  /*45c0*/  FSEL R125, R125, RZ, !P5 ;  /* 0x000000ff7d7d7208 */ /* 0x000fe20006800000 */
[----:B0-----:R-:W-:Y:S01]  /*45d0*/  FMUL.FTZ R22, R23, R22 ;  /* 0x0000001617167220 */ /* 0x001fe20000410000 */
[----:B------:R-:W-:Y:S01]  /*45e0*/  ISETP.GE.U32.AND P5, PT, R117, UR34, PT ;  /* 0x0000002275007c0c */ /* 0x000fe2000bfa6070 */
[----:B------:R-:W-:Y:S01]  /*45f0*/  FMUL.FTZ R21, R23, R21 ;  /* 0x0000001517157220 */ /* 0x000fe20000410000 */
[----:B------:R-:W-:-:S02]  /*4600*/  FSEL R124, R124, RZ, !P6 ;  /* 0x000000ff7c7c7208 */ /* 0x000fc40007000000 */
[----:B------:R-:W-:Y:S01]  /*4610*/  FSEL R123, R116, 1, !P6 ;  /* 0x3f800000747b7808 */ /* 0x000fe20007000000 */
[----:B------:R-:W0:Y:S01]  /*4620*/  MUFU.EX2 R17, R17 ;  /* 0x0000001100117308 */ /* 0x000e220000000800 */
[----:B-1----:R-:W-:Y:S01]  /*4630*/  FMUL.FTZ R122, R69, R70 ;  /* 0x00000046457a7220 */ /* 0x002fe20000410000 */
[----:B------:R-:W-:Y:S01]  /*4640*/  FSEL R121, R121, RZ, !P5 ;  /* 0x000000ff79797208 */ /* 0x000fe20006800000 */
[----:B------:R-:W-:Y:S01]  /*4650*/  FMUL.FTZ R116, R65, R66 ;  /* 0x0000004241747220 */ /* 0x000fe20000410000 */
[----:B------:R-:W-:Y:S02]  /*4660*/  FSEL R119, R119, RZ, !P5 ;  /* 0x000000ff77777208 */ /* 0x000fe40006800000 */
[----:B------:R-:W-:Y:S02]  /*4670*/  FSEL R122, R122, RZ, !P6 ;  /* 0x000000ff7a7a7208 */ /* 0x000fe40007000000 */
[----:B------:R-:W1:Y:S01]  /*4680*/  MUFU.EX2 R20, R20 ;  /* 0x0000001400147308 */ /* 0x000e620000000800 */
[----:B------:R-:W-:Y:S01]  /*4690*/  ISETP.GE.U32.AND P6, PT, R115, UR34, PT ;  /* 0x0000002273007c0c */ /* 0x000fe2000bfc6070 */
[----:B------:R-:W-:-:S03]  /*46a0*/  FMUL.FTZ R115, R5, R84 ;  /* 0x0000005405737220 */ /* 0x000fc60000410000 */
[----:B------:R-:W-:Y:S01]  /*46b0*/  FSEL R118, R110, RZ, !P6 ;  /* 0x000000ff6e767208 */ /* 0x000fe20007000000 */
[----:B------:R-:W-:Y:S01]  /*46c0*/  FMUL.RZ R112, R115, 0.15915493667125701904 ;  /* 0x3e22f98373707820 */ /* 0x000fe2000040c000 */
[----:B------:R-:W-:Y:S01]  /*46d0*/  FSEL R117, R111, 1, !P6 ;  /* 0x3f8000006f757808 */ /* 0x000fe20007000000 */
[----:B------:R-:W-:Y:S01]  /*46e0*/  MUFU.SIN R8, R120 ;  /* 0x0000007800087308 */ /* 0x000fe20000000400 */
[----:B------:R-:W-:Y:S01]  /*46f0*/  FSEL R116, R116, RZ, !P6 ;  /* 0x000000ff74747208 */ /* 0x000fe20007000000 */
[----:B0-----:R-:W-:Y:S01]  /*4700*/  FMUL.FTZ R132, R17, R0 ;  /* 0x0000000011847220 */ /* 0x001fe20000410000 */
[----:B------:R-:W-:-:S05]  /*4710*/  IADD3 R0, R14, 0xa, RZ ;  /* 0x0000000a0e007810 */ /* 0x000fca0007ffe0ff */
[----:B------:R0:W-:Y:S01]  /*4720*/  MUFU.COS R26, R120 ;  /* 0x00000078001a7308 */ /* 0x0001e20000000000 */
[C---:B-1----:R-:W-:Y:S01]  /*4730*/  FMUL.FTZ R27, R20.reuse, R27 ;  /* 0x0000001b141b7220 */ /* 0x042fe20000410000 */
[----:B------:R-:W-:Y:S01]  /*4740*/  FMUL.FTZ R111, R20, R15 ;  /* 0x0000000f146f7220 */ /* 0x000fe20000410000 */
[----:B------:R-:W-:-:S05]  /*4750*/  FMUL.FTZ R15, R19, R86 ;  /* 0x00000056130f7220 */ /* 0x000fca0000410000 */
[----:B------:R-:W-:Y:S01]  /*4760*/  MUFU.SIN R134, R112 ;  /* 0x0000007000867308 */ /* 0x000fe20000000400 */
[----:B0-----:R-:W-:Y:S01]  /*4770*/  FSEL R120, R113, 1, !P5 ;  /* 0x3f80000071787808 */ /* 0x001fe20006800000 */
[----:B------:R-:W-:Y:S01]  /*4780*/  FMUL.FTZ R113, R63, R64 ;  /* 0x000000403f717220 */ /* 0x000fe20000410000 */
[----:B------:R-:W-:Y:S02]  /*4790*/  ISETP.GE.U32.AND P5, PT, R109, UR34, PT ;  /* 0x000000226d007c0c */ /* 0x000fe4000bfa6070 */
[----:B------:R-:W-:Y:S02]  /*47a0*/  IADD3 R109, R14, 0x2, RZ ;  /* 0x000000020e6d7810 */ /* 0x000fe40007ffe0ff */
[----:B------:R-:W-:Y:S01]  /*47b0*/  FSEL R115, R108, RZ, !P5 ;  /* 0x000000ff6c737208 */ /* 0x000fe20006800000 */
[----:B------:R-:W-:Y:S01]  /*47c0*/  FMUL.FTZ R108, R61, R62 ;  /* 0x0000003e3d6c7220 */ /* 0x000fe20000410000 */
[----:B------:R-:W-:Y:S01]  /*47d0*/  ISETP.GE.U32.AND P6, PT, R109, UR34, PT ;  /* 0x000000226d007c0c */ /* 0x000fe2000bfc6070 */
[----:B------:R0:W-:Y:S01]  /*47e0*/  MUFU.COS R135, R112 ;  /* 0x0000007000877308 */ /* 0x0001e20000000000 */
[----:B------:R-:W-:-:S02]  /*47f0*/  FSEL R114, R114, 1, !P5 ;  /* 0x3f80000072727808 */ /* 0x000fc40006800000 */
[----:B------:R-:W-:Y:S02]  /*4800*/  FSEL R113, R113, RZ, !P5 ;  /* 0x000000ff71717208 */ /* 0x000fe40006800000 */
[----:B------:R-:W-:Y:S01]  /*4810*/  ISETP.GE.U32.AND P5, PT, R106, UR34, PT ;  /* 0x000000226a007c0c */ /* 0x000fe2000bfa6070 */
[----:B------:R-:W-:Y:S01]  /*4820*/  FMUL.FTZ R106, R17, R18 ;  /* 0x00000012116a7220 */ /* 0x000fe20000410000 */
[----:B------:R-:W-:Y:S01]  /*4830*/  FSEL R110, R22, 1, !P6 ;  /* 0x3f800000166e7808 */ /* 0x000fe20007000000 */
[----:B------:R-:W-:Y:S01]  /*4840*/  FMUL.FTZ R17, R19, R88 ;  /* 0x0000005813117220 */ /* 0x000fe20000410000 */
[----:B0-----:R-:W-:Y:S01]  /*4850*/  FSEL R112, R21, RZ, !P6 ;  /* 0x000000ff15707208 */ /* 0x001fe20007000000 */
[C---:B------:R-:W-:Y:S01]  /*4860*/  FMUL.FTZ R18, R5.reuse, R86 ;  /* 0x0000005605127220 */ /* 0x040fe20000410000 */
[----:B------:R-:W-:Y:S01]  /*4870*/  FSEL R108, R108, RZ, !P6 ;  /* 0x000000ff6c6c7208 */ /* 0x000fe20007000000 */
[----:B------:R-:W-:Y:S01]  /*4880*/  FMUL.FTZ R5, R5, R88 ;  /* 0x0000005805057220 */ /* 0x000fe20000410000 */
[----:B------:R-:W-:Y:S01]  /*4890*/  ISETP.GE.U32.AND P6, PT, R14, UR34, PT ;  /* 0x000000220e007c0c */ /* 0x000fe2000bfc6070 */
[----:B------:R-:W0:Y:S01]  /*48a0*/  MUFU.EX2 R6, R6 ;  /* 0x0000000600067308 */ /* 0x000e220000000800 */
[----:B------:R-:W-:Y:S01]  /*48b0*/  FSEL R106, R106, RZ, !P5 ;  /* 0x000000ff6a6a7208 */ /* 0x000fe20006800000 */
[----:B------:R-:W-:Y:S01]  /*48c0*/  FMUL.RZ R23, R5, 0.15915493667125701904 ;  /* 0x3e22f98305177820 */ /* 0x000fe2000040c000 */
[----:B------:R-:W-:Y:S01]  /*48d0*/  FSEL R107, R107, RZ, !P6 ;  /* 0x000000ff6b6b7208 */ /* 0x000fe20007000000 */
[----:B------:R-:W-:Y:S01]  /*48e0*/  FMUL.RZ R22, R18, 0.15915493667125701904 ;  /* 0x3e22f98312167820 */ /* 0x000fe2000040c000 */
[----:B------:R-:W-:Y:S01]  /*48f0*/  FSEL R111, R111, RZ, !P6 ;  /* 0x000000ff6f6f7208 */ /* 0x000fe20007000000 */
[----:B------:R-:W-:Y:S01]  /*4900*/  FMUL.FTZ R19, RZ, R106 ;  /* 0x0000006aff137220 */ /* 0x000fe20000410000 */
[----:B------:R-:W-:Y:S01]  /*4910*/  FSEL R109, R27, 1, !P6 ;  /* 0x3f8000001b6d7808 */ /* 0x000fe20007000000 */
[----:B------:R-:W1:Y:S01]  /*4920*/  MUFU.EX2 R11, R11 ;  /* 0x0000000b000b7308 */ /* 0x000e620000000800 */
[----:B------:R-:W-:Y:S01]  /*4930*/  ISETP.GE.U32.AND P6, PT, R0, UR34, PT ;  /* 0x0000002200007c0c */ /* 0x000fe2000bfc6070 */
[----:B------:R-:W-:Y:S01]  /*4940*/  FMUL.FTZ R0, R106, R107 ;  /* 0x0000006b6a007220 */ /* 0x000fe20000410000 */
[----:B------:R-:W-:-:S02]  /*4950*/  FSEL R132, R132, 1, !P5 ;  /* 0x3f80000084847808 */ /* 0x000fc40006800000 */
[----:B------:R-:W-:Y:S02]  /*4960*/  FSEL R131, R131, RZ, !P5 ;  /* 0x000000ff83837208 */ /* 0x000fe40006800000 */
[----:B------:R-:W-:Y:S01]  /*4970*/  IADD3 R14, R14, 0x9, RZ ;  /* 0x000000090e0e7810 */ /* 0x000fe20007ffe0ff */
[----:B------:R-:W-:Y:S01]  /*4980*/  FFMA.FTZ R20, RZ, R132, R0 ;  /* 0x00000084ff147223 */ /* 0x000fe20000010000 */
[----:B------:R-:W-:Y:S01]  /*4990*/  FFMA.FTZ R0, R132, R107, -R19 ;  /* 0x0000006b84007223 */ /* 0x000fe20000010813 */
[C---:B0-----:R-:W-:Y:S01]  /*49a0*/  FMUL.FTZ R9, R6.reuse, R9 ;  /* 0x0000000906097220 */ /* 0x041fe20000410000 */
[----:B------:R-:W-:Y:S01]  /*49b0*/  FMUL.FTZ R7, R6, R7 ;  /* 0x0000000706077220 */ /* 0x000fe20000410000 */
[----:B------:R-:W-:Y:S01]  /*49c0*/  FADD.FTZ R19, RZ, R20 ;  /* 0x00000014ff137221 */ /* 0x000fe20000010000 */
[----:B------:R-:W-:Y:S01]  /*49d0*/  FADD.FTZ R5, R0, R131 ;  /* 0x0000008300057221 */ /* 0x000fe20000010000 */
[----:B------:R-:W-:Y:S01]  /*49e0*/  MUFU.EX2 R17, R17 ;  /* 0x0000001100117308 */ /* 0x000fe20000000800 */
[----:B------:R-:W-:Y:S01]  /*49f0*/  ISETP.GE.U32.AND P5, PT, R14, UR34, PT ;  /* 0x000000220e007c0c */ /* 0x000fe2000bfa6070 */
[C---:B------:R-:W-:Y:S01]  /*4a00*/  FMUL.FTZ R21, R112.reuse, R19 ;  /* 0x0000001370157220 */ /* 0x040fe20000410000 */
[-C--:B------:R-:W-:Y:S01]  /*4a10*/  FMUL.FTZ R0, R112, R5.reuse ;  /* 0x0000000570007220 */ /* 0x080fe20000410000 */
[C---:B-1----:R-:W-:Y:S01]  /*4a20*/  FMUL.FTZ R10, R11.reuse, R10 ;  /* 0x0000000a0b0a7220 */ /* 0x042fe20000410000 */
[----:B------:R-:W-:Y:S01]  /*4a30*/  FMUL.FTZ R4, R11, R4 ;  /* 0x000000040b047220 */ /* 0x000fe20000410000 */
[C---:B------:R-:W-:Y:S01]  /*4a40*/  FFMA.FTZ R21, R110.reuse, R5, -R21 ;  /* 0x000000056e157223 */ /* 0x040fe20000010815 */
[----:B------:R-:W-:Y:S01]  /*4a50*/  FFMA.FTZ R19, R110, R19, R0 ;  /* 0x000000136e137223 */ /* 0x000fe20000010000 */
[----:B------:R-:W-:Y:S02]  /*4a60*/  MUFU.EX2 R15, R15 ;  /* 0x0000000f000f7308 */ /* 0x000fe40000000800 */
[----:B------:R-:W-:Y:S01]  /*4a70*/  FADD.FTZ R21, R21, R108 ;  /* 0x0000006c15157221 */ /* 0x000fe20000010000 */
[----:B------:R-:W-:Y:S01]  /*4a80*/  FADD.FTZ R19, RZ, R19 ;  /* 0x00000013ff137221 */ /* 0x000fe20000010000 */
[----:B------:R-:W-:-:S02]  /*4a90*/  FSEL R137, R4, RZ, !P5 ;  /* 0x000000ff04897208 */ /* 0x000fc40006800000 */
[C---:B------:R-:W-:Y:S01]  /*4aa0*/  FMUL.FTZ R5, R115.reuse, R21 ;  /* 0x0000001573057220 */ /* 0x040fe20000410000 */
[-C--:B------:R-:W-:Y:S01]  /*4ab0*/  FMUL.FTZ R6, R115, R19.reuse ;  /* 0x0000001373067220 */ /* 0x080fe20000410000 */
[----:B------:R-:W0:Y:S02]  /*4ac0*/  MUFU.COS R0, R23 ;  /* 0x0000001700007308 */ /* 0x000e240000000000 */
[C---:B------:R-:W-:Y:S01]  /*4ad0*/  FFMA.FTZ R5, R114.reuse, R19, R5 ;  /* 0x0000001372057223 */ /* 0x040fe20000010005 */
[----:B------:R-:W-:-:S03]  /*4ae0*/  FFMA.FTZ R6, R114, R21, -R6 ;  /* 0x0000001572067223 */ /* 0x000fc60000010806 */
[----:B------:R-:W-:Y:S01]  /*4af0*/  FADD.FTZ R5, RZ, R5 ;  /* 0x00000005ff057221 */ /* 0x000fe20000010000 */
[----:B------:R-:W-:Y:S01]  /*4b00*/  FADD.FTZ R6, R6, R113 ;  /* 0x0000007106067221 */ /* 0x000fe20000010000 */
[----:B------:R-:W1:Y:S02]  /*4b10*/  MUFU.SIN R18, R22 ;  /* 0x0000001600127308 */ /* 0x000e640000000400 */
[C---:B------:R-:W-:Y:S01]  /*4b20*/  FMUL.FTZ R14, R118.reuse, R5 ;  /* 0x00000005760e7220 */ /* 0x040fe20000410000 */
[----:B------:R-:W-:-:S03]  /*4b30*/  FMUL.FTZ R20, R118, R6 ;  /* 0x0000000676147220 */ /* 0x000fc60000410000 */
[C---:B------:R-:W-:Y:S01]  /*4b40*/  FFMA.FTZ R11, R117.reuse, R6, -R14 ;  /* 0x00000006750b7223 */ /* 0x040fe2000001080e */
[----:B------:R-:W-:Y:S01]  /*4b50*/  FFMA.FTZ R20, R117, R5, R20 ;  /* 0x0000000575147223 */ /* 0x000fe20000010014 */
[----:B------:R-:W3:Y:S01]  /*4b60*/  MUFU.COS R148, R22 ;  /* 0x0000001600947308 */ /* 0x000ee20000000000 */
[----:B------:R-:W-:Y:S01]  /*4b70*/  FMUL.FTZ R6, R109, R106 ;  /* 0x0000006a6d067220 */ /* 0x000fe20000410000 */
[----:B------:R-:W-:Y:S01]  /*4b80*/  FADD.FTZ R14, R11, R116 ;  /* 0x000000740b0e7221 */ /* 0x000fe20000010000 */
[----:B------:R-:W-:Y:S01]  /*4b90*/  FADD.FTZ R20, RZ, R20 ;  /* 0x00000014ff147221 */ /* 0x000fe20000010000 */
[----:B0-----:R-:W-:Y:S01]  /*4ba0*/  FMUL.FTZ R151, R17, R0 ;  /* 0x0000000011977220 */ /* 0x001fe20000410000 */
[C---:B------:R-:W-:Y:S01]  /*4bb0*/  FMUL.FTZ R0, R111.reuse, R106 ;  /* 0x0000006a6f007220 */ /* 0x040fe20000410000 */
[----:B------:R-:W-:Y:S02]  /*4bc0*/  FFMA.FTZ R11, R111, R132, R6 ;  /* 0x000000846f0b7223 */ /* 0x000fe40000010006 */
[----:B------:R-:W0:Y:S01]  /*4bd0*/  MUFU.SIN R150, R23 ;  /* 0x0000001700967308 */ /* 0x000e220000000400 */
[----:B-1----:R-:W-:Y:S01]  /*4be0*/  FMUL.FTZ R18, R15, R18 ;  /* 0x000000120f127220 */ /* 0x002fe20000410000 */
[----:B------:R-:W-:-:S04]  /*4bf0*/  FFMA.FTZ R5, R109, R132, -R0 ;  /* 0x000000846d057223 */ /* 0x000fc80000010800 */
[----:B------:R-:W-:Y:S02]  /*4c00*/  FMUL.FTZ R0, R112, R5 ;  /* 0x0000000570007220 */ /* 0x000fe40000410000 */
[----:B------:R-:W1:Y:S01]  /*4c10*/  MUFU.EX2 R13, R13 ;  /* 0x0000000d000d7308 */ /* 0x000e620000000800 */
[----:B---3--:R-:W-:Y:S01]  /*4c20*/  FMUL.FTZ R148, R15, R148 ;  /* 0x000000940f947220 */ /* 0x008fe20000410000 */
[----:B------:R-:W-:Y:S01]  /*4c30*/  FMUL.FTZ R15, R121, R20 ;  /* 0x00000014790f7220 */ /* 0x000fe20000410000 */
[----:B------:R-:W-:-:S04]  /*4c40*/  FFMA.FTZ R0, R110, R11, R0 ;  /* 0x0000000b6e007223 */ /* 0x000fc80000010000 */
[----:B------:R-:W-:Y:S01]  /*4c50*/  FMUL.FTZ R6, R115, R0 ;  /* 0x0000000073067220 */ /* 0x000fe20000410000 */
[----:B------:R-:W3:Y:S01]  /*4c60*/  MUFU.EX2 R136, R136 ;  /* 0x0000008800887308 */ /* 0x000ee20000000800 */
[----:B0-----:R-:W-:Y:S01]  /*4c70*/  FMUL.FTZ R150, R17, R150 ;  /* 0x0000009611967220 */ /* 0x001fe20000410000 */
[-C--:B------:R-:W-:Y:S01]  /*4c80*/  FMUL.FTZ R17, R121, R14.reuse ;  /* 0x0000000e79117220 */ /* 0x080fe20000410000 */
[----:B------:R-:W-:-:S03]  /*4c90*/  FFMA.FTZ R14, R120, R14, -R15 ;  /* 0x0000000e780e7223 */ /* 0x000fc6000001080f */
[----:B------:R-:W-:Y:S01]  /*4ca0*/  FFMA.FTZ R17, R120, R20, R17 ;  /* 0x0000001478117223 */ /* 0x000fe20000010011 */
[----:B------:R-:W-:Y:S01]  /*4cb0*/  FADD.FTZ R14, R14, R119 ;  /* 0x000000770e0e7221 */ /* 0x000fe20000010000 */
[----:B------:R-:W0:Y:S01]  /*4cc0*/  MUFU.EX2 R133, R133 ;  /* 0x0000008500857308 */ /* 0x000e220000000800 */
[C---:B-1----:R-:W-:Y:S01]  /*4cd0*/  FMUL.FTZ R16, R13.reuse, R16 ;  /* 0x000000100d107220 */ /* 0x042fe20000410000 */
[----:B------:R-:W-:Y:S01]  /*4ce0*/  FMUL.FTZ R12, R13, R12 ;  /* 0x0000000c0d0c7220 */ /* 0x000fe20000410000 */
[----:B------:R-:W-:Y:S01]  /*4cf0*/  FMUL.FTZ R13, R112, R11 ;  /* 0x0000000b700d7220 */ /* 0x000fe20000410000 */
[----:B------:R-:W-:Y:S01]  /*4d00*/  FADD.FTZ R17, RZ, R17 ;  /* 0x00000011ff117221 */ /* 0x000fe20000010000 */
[-C--:B------:R-:W-:Y:S02]  /*4d10*/  FMUL.FTZ R22, R124, R14.reuse ;  /* 0x0000000e7c167220 */ /* 0x080fe40000410000 */
[----:B------:R-:W-:Y:S01]  /*4d20*/  FFMA.FTZ R13, R110, R5, -R13 ;  /* 0x000000056e0d7223 */ /* 0x000fe2000001080d */
[-C--:B------:R-:W-:Y:S01]  /*4d30*/  FMUL.FTZ R20, R124, R17.reuse ;  /* 0x000000117c147220 */ /* 0x080fe20000410000 */
[----:B------:R-:W-:Y:S01]  /*4d40*/  FFMA.FTZ R22, R123, R17, R22 ;  /* 0x000000117b167223 */ /* 0x000fe20000010016 */
[----:B---3--:R-:W-:Y:S01]  /*4d50*/  FMUL.FTZ R146, R136, R135 ;  /* 0x0000008788927220 */ /* 0x008fe20000410000 */
[-C--:B------:R-:W-:Y:S01]  /*4d60*/  FMUL.FTZ R5, R115, R13.reuse ;  /* 0x0000000d73057220 */ /* 0x080fe20000410000 */
[----:B------:R-:W-:Y:S01]  /*4d70*/  FFMA.FTZ R11, R123, R14, -R20 ;  /* 0x0000000e7b0b7223 */ /* 0x000fe20000010814 */
[C---:B------:R-:W-:Y:S01]  /*4d80*/  FFMA.FTZ R6, R114.reuse, R13, -R6 ;  /* 0x0000000d72067223 */ /* 0x040fe20000010806 */
[----:B------:R-:W-:Y:S01]  /*4d90*/  FADD.FTZ R22, RZ, R22 ;  /* 0x00000016ff167221 */ /* 0x000fe20000010000 */
[----:B------:R-:W-:Y:S01]  /*4da0*/  FFMA.FTZ R5, R114, R0, R5 ;  /* 0x0000000072057223 */ /* 0x000fe20000010005 */
[----:B------:R-:W-:Y:S01]  /*4db0*/  FADD.FTZ R13, R11, R122 ;  /* 0x0000007a0b0d7221 */ /* 0x000fe20000010000 */
[----:B------:R-:W-:Y:S01]  /*4dc0*/  FMUL.FTZ R14, R118, R6 ;  /* 0x00000006760e7220 */ /* 0x000fe20000410000 */
[----:B------:R-:W-:Y:S01]  /*4dd0*/  FMUL.FTZ R142, R136, R134 ;  /* 0x00000086888e7220 */ /* 0x000fe20000410000 */
[----:B------:R-:W-:Y:S01]  /*4de0*/  FMUL.FTZ R0, R118, R5 ;  /* 0x0000000576007220 */ /* 0x000fe20000410000 */
[----:B------:R-:W-:Y:S01]  /*4df0*/  FMUL.FTZ R15, R127, R13 ;  /* 0x0000000d7f0f7220 */ /* 0x000fe20000410000 */
[----:B------:R-:W-:Y:S01]  /*4e00*/  FFMA.FTZ R14, R117, R5, R14 ;  /* 0x00000005750e7223 */ /* 0x000fe2000001000e */
[----:B------:R-:W-:Y:S01]  /*4e10*/  FMUL.FTZ R135, R75, R76 ;  /* 0x0000004c4b877220 */ /* 0x000fe20000410000 */
[----:B------:R-:W-:Y:S01]  /*4e20*/  FFMA.FTZ R0, R117, R6, -R0 ;  /* 0x0000000675007223 */ /* 0x000fe20000010800 */
[-C--:B------:R-:W-:Y:S01]  /*4e30*/  FMUL.FTZ R6, R127, R22.reuse ;  /* 0x000000167f067220 */ /* 0x080fe20000410000 */
[C---:B------:R-:W-:Y:S01]  /*4e40*/  FFMA.FTZ R15, R126.reuse, R22, R15 ;  /* 0x000000167e0f7223 */ /* 0x040fe2000001000f */
[C---:B------:R-:W-:Y:S01]  /*4e50*/  FMUL.FTZ R5, R121.reuse, R14 ;  /* 0x0000000e79057220 */ /* 0x040fe20000410000 */
[-C--:B------:R-:W-:Y:S01]  /*4e60*/  FMUL.FTZ R11, R121, R0.reuse ;  /* 0x00000000790b7220 */ /* 0x080fe20000410000 */
[----:B------:R-:W-:Y:S01]  /*4e70*/  FFMA.FTZ R6, R126, R13, -R6 ;  /* 0x0000000d7e067223 */ /* 0x000fe20000010806 */
[----:B------:R-:W-:Y:S01]  /*4e80*/  FADD.FTZ R15, RZ, R15 ;  /* 0x0000000fff0f7221 */ /* 0x000fe20000010000 */
[C---:B------:R-:W-:Y:S01]  /*4e90*/  FFMA.FTZ R5, R120.reuse, R0, -R5 ;  /* 0x0000000078057223 */ /* 0x040fe20000010805 */
[----:B------:R-:W-:Y:S01]  /*4ea0*/  FFMA.FTZ R11, R120, R14, R11 ;  /* 0x0000000e780b7223 */ /* 0x000fe2000001000b */
[----:B------:R-:W-:Y:S01]  /*4eb0*/  FADD.FTZ R13, R6, R125 ;  /* 0x0000007d060d7221 */ /* 0x000fe20000010000 */
[----:B------:R-:W-:Y:S01]  /*4ec0*/  FMUL.FTZ R14, R130, R15 ;  /* 0x0000000f820e7220 */ /* 0x000fe20000410000 */
[C---:B------:R-:W-:Y:S01]  /*4ed0*/  FMUL.FTZ R6, R124.reuse, R5 ;  /* 0x000000057c067220 */ /* 0x040fe20000410000 */
[----:B------:R-:W-:Y:S01]  /*4ee0*/  FMUL.FTZ R0, R124, R11 ;  /* 0x0000000b7c007220 */ /* 0x000fe20000410000 */
[-C--:B------:R-:W-:Y:S01]  /*4ef0*/  FMUL.FTZ R20, R130, R13.reuse ;  /* 0x0000000d82147220 */ /* 0x080fe20000410000 */
[----:B------:R-:W-:Y:S01]  /*4f00*/  FFMA.FTZ R13, R129, R13, -R14 ;  /* 0x0000000d810d7223 */ /* 0x000fe2000001080e */
[C---:B------:R-:W-:Y:S01]  /*4f10*/  FFMA.FTZ R6, R123.reuse, R11, R6 ;  /* 0x0000000b7b067223 */ /* 0x040fe20000010006 */
[----:B------:R-:W-:Y:S01]  /*4f20*/  FFMA.FTZ R0, R123, R5, -R0 ;  /* 0x000000057b007223 */ /* 0x000fe20000010800 */
[----:B------:R-:W-:Y:S01]  /*4f30*/  FFMA.FTZ R20, R129, R15, R20 ;  /* 0x0000000f81147223 */ /* 0x000fe20000010014 */
[----:B------:R-:W-:Y:S01]  /*4f40*/  FADD.FTZ R13, R13, R128 ;  /* 0x000000800d0d7221 */ /* 0x000fe20000010000 */
[----:B------:R-:W-:Y:S01]  /*4f50*/  FSEL R136, R10, 1, !P5 ;  /* 0x3f8000000a887808 */ /* 0x000fe20006800000 */
[C---:B------:R-:W-:Y:S01]  /*4f60*/  FMUL.FTZ R11, R127.reuse, R0 ;  /* 0x000000007f0b7220 */ /* 0x040fe20000410000 */
[----:B------:R-:W-:Y:S01]  /*4f70*/  FADD.FTZ R20, RZ, R20 ;  /* 0x00000014ff147221 */ /* 0x000fe20000010000 */
[-C--:B------:R-:W-:Y:S01]  /*4f80*/  FMUL.FTZ R5, R127, R6.reuse ;  /* 0x000000067f057220 */ /* 0x080fe20000410000 */
[CC--:B------:R-:W-:Y:S01]  /*4f90*/  FMUL.FTZ R17, R137.reuse, R13.reuse ;  /* 0x0000000d89117220 */ /* 0x0c0fe20000410000 */
[C---:B------:R-:W-:Y:S01]  /*4fa0*/  FFMA.FTZ R11, R126.reuse, R6, R11 ;  /* 0x000000067e0b7223 */ /* 0x040fe2000001000b */
[----:B------:R-:W-:Y:S01]  /*4fb0*/  FMUL.FTZ R15, R137, R20 ;  /* 0x00000014890f7220 */ /* 0x000fe20000410000 */
[----:B------:R-:W-:Y:S01]  /*4fc0*/  FSEL R135, R135, RZ, !P5 ;  /* 0x000000ff87877208 */ /* 0x000fe20006800000 */
[----:B------:R-:W-:Y:S01]  /*4fd0*/  FFMA.FTZ R5, R126, R0, -R5 ;  /* 0x000000007e057223 */ /* 0x000fe20000010805 */
[C---:B------:R-:W-:Y:S01]  /*4fe0*/  FFMA.FTZ R17, R136.reuse, R20, R17 ;  /* 0x0000001488117223 */ /* 0x040fe20000010011 */
[----:B------:R-:W-:Y:S01]  /*4ff0*/  FFMA.FTZ R4, R136, R13, -R15 ;  /* 0x0000000d88047223 */ /* 0x000fe2000001080f */
[----:B------:R-:W-:Y:S01]  /*5000*/  FMUL.FTZ R0, R130, R11 ;  /* 0x0000000b82007220 */ /* 0x000fe20000410000 */
[----:B------:R-:W-:Y:S01]  /*5010*/  FSEL R134, R12, RZ, !P6 ;  /* 0x000000ff0c867208 */ /* 0x000fe20007000000 */
[----:B------:R-:W-:Y:S01]  /*5020*/  FADD.FTZ R17, RZ, R17 ;  /* 0x00000011ff117221 */ /* 0x000fe20000010000 */
[----:B------:R-:W-:Y:S01]  /*5030*/  FADD.FTZ R10, R4, R135 ;  /* 0x00000087040a7221 */ /* 0x000fe20000010000 */
[C---:B0-----:R-:W-:Y:S01]  /*5040*/  FMUL.FTZ R26, R133.reuse, R26 ;  /* 0x0000001a851a7220 */ /* 0x041fe20000410000 */
[----:B------:R-:W-:Y:S01]  /*5050*/  FMUL.FTZ R8, R133, R8 ;  /* 0x0000000885087220 */ /* 0x000fe20000410000 */
[----:B------:R-:W-:Y:S01]  /*5060*/  FFMA.FTZ R4, R129, R5, -R0 ;  /* 0x0000000581047223 */ /* 0x000fe20000010800 */
[----:B------:R-:W-:Y:S01]  /*5070*/  FSEL R133, R16, 1, !P6 ;  /* 0x3f80000010857808 */ /* 0x000fe20007000000 */
[----:B------:R-:W-:Y:S01]  /*5080*/  FMUL.FTZ R0, R77, R78 ;  /* 0x0000004e4d007220 */ /* 0x000fe20000410000 */
[C---:B------:R-:W-:Y:S01]  /*5090*/  FMUL.FTZ R14, R134.reuse, R10 ;  /* 0x0000000a860e7220 */ /* 0x040fe20000410000 */
[----:B------:R-:W-:Y:S01]  /*50a0*/  FMUL.FTZ R12, R134, R17 ;  /* 0x00000011860c7220 */ /* 0x000fe20000410000 */
[----:B------:R-:W-:-:S02]  /*50b0*/  FMUL.FTZ R6, R130, R5 ;  /* 0x0000000582067220 */ /* 0x000fc40000410000 */
[C---:B------:R-:W-:Y:S01]  /*50c0*/  FFMA.FTZ R14, R133.reuse, R17, R14 ;  /* 0x00000011850e7223 */ /* 0x040fe2000001000e */
[----:B------:R-:W-:Y:S01]  /*50d0*/  FSEL R0, R0, RZ, !P6 ;  /* 0x000000ff00007208 */ /* 0x000fe20007000000 */
[----:B------:R-:W-:Y:S01]  /*50e0*/  FFMA.FTZ R5, R133, R10, -R12 ;  /* 0x0000000a85057223 */ /* 0x000fe2000001080c */
[----:B------:R-:W-:Y:S01]  /*50f0*/  FFMA.FTZ R6, R129, R11, R6 ;  /* 0x0000000b81067223 */ /* 0x000fe20000010006 */
[----:B------:R-:W-:Y:S01]  /*5100*/  FSEL R138, R7, RZ, !P4 ;  /* 0x000000ff078a7208 */ /* 0x000fe20006000000 */
[----:B------:R-:W-:Y:S01]  /*5110*/  FADD.FTZ R11, RZ, R14 ;  /* 0x0000000eff0b7221 */ /* 0x000fe20000010000 */
[----:B------:R-:W-:Y:S01]  /*5120*/  FSEL R140, R9, 1, !P4 ;  /* 0x3f800000098c7808 */ /* 0x000fe20006000000 */
[----:B------:R-:W-:Y:S01]  /*5130*/  FADD.FTZ R9, R5, R0 ;  /* 0x0000000005097221 */ /* 0x000fe20000010000 */
[C---:B------:R-:W-:Y:S01]  /*5140*/  FMUL.FTZ R5, R137.reuse, R6 ;  /* 0x0000000689057220 */ /* 0x040fe20000410000 */
[C---:B------:R-:W-:Y:S02]  /*5150*/  FMUL.FTZ R13, R138.reuse, R11 ;  /* 0x0000000b8a0d7220 */ /* 0x040fe40000410000 */
[-C--:B------:R-:W-:Y:S01]  /*5160*/  FMUL.FTZ R10, R138, R9.reuse ;  /* 0x000000098a0a7220 */ /* 0x080fe20000410000 */
[-C--:B------:R-:W-:Y:S01]  /*5170*/  FMUL.FTZ R7, R137, R4.reuse ;  /* 0x0000000489077220 */ /* 0x080fe20000410000 */
[----:B------:R-:W-:Y:S01]  /*5180*/  FFMA.FTZ R5, R136, R4, -R5 ;  /* 0x0000000488057223 */ /* 0x000fe20000010805 */
[----:B------:R-:W-:Y:S01]  /*5190*/  FSEL R139, R139, RZ, !P4 ;  /* 0x000000ff8b8b7208 */ /* 0x000fe20006000000 */
[C---:B------:R-:W-:Y:S01]  /*51a0*/  FFMA.FTZ R4, R140.reuse, R9, -R13 ;  /* 0x000000098c047223 */ /* 0x040fe2000001080d */
[----:B------:R-:W-:Y:S01]  /*51b0*/  FFMA.FTZ R10, R140, R11, R10 ;  /* 0x0000000b8c0a7223 */ /* 0x000fe2000001000a */
[----:B------:R-:W-:-:S02]  /*51c0*/  FSEL R141, R8, RZ, !P3 ;  /* 0x000000ff088d7208 */ /* 0x000fc40005800000 */
[----:B------:R-:W-:Y:S01]  /*51d0*/  FADD.FTZ R8, R4, R139 ;  /* 0x0000008b04087221 */ /* 0x000fe20000010000 */
[----:B------:R-:W-:Y:S01]  /*51e0*/  FADD.FTZ R10, RZ, R10 ;  /* 0x0000000aff0a7221 */ /* 0x000fe20000010000 */
[----:B------:R-:W-:Y:S01]  /*51f0*/  FSEL R144, R26, 1, !P3 ;  /* 0x3f8000001a907808 */ /* 0x000fe20005800000 */
[----:B------:R-:W-:Y:S01]  /*5200*/  FFMA.FTZ R7, R136, R6, R7 ;  /* 0x0000000688077223 */ /* 0x000fe20000010007 */
[C---:B------:R-:W-:Y:S01]  /*5210*/  FMUL.FTZ R11, R141.reuse, R8 ;  /* 0x000000088d0b7220 */ /* 0x040fe20000410000 */
[-C--:B------:R-:W-:Y:S02]  /*5220*/  FMUL.FTZ R9, R141, R10.reuse ;  /* 0x0000000a8d097220 */ /* 0x080fe40000410000 */
[----:B------:R-:W-:Y:S01]  /*5230*/  FMUL.FTZ R4, R134, R7 ;  /* 0x0000000786047220 */ /* 0x000fe20000410000 */
[C---:B------:R-:W-:Y:S01]  /*5240*/  FFMA.FTZ R11, R144.reuse, R10, R11 ;  /* 0x0000000a900b7223 */ /* 0x040fe2000001000b */
[----:B------:R-:W-:Y:S01]  /*5250*/  FFMA.FTZ R8, R144, R8, -R9 ;  /* 0x0000000890087223 */ /* 0x000fe20000010809 */
[-C--:B------:R-:W-:Y:S01]  /*5260*/  FMUL.FTZ R6, R134, R5.reuse ;  /* 0x0000000586067220 */ /* 0x080fe20000410000 */
[----:B------:R-:W-:Y:S01]  /*5270*/  FSEL R142, R142, RZ, !P2 ;  /* 0x000000ff8e8e7208 */ /* 0x000fe20005000000 */
[----:B------:R-:W-:Y:S01]  /*5280*/  FADD.FTZ R13, RZ, R11 ;  /* 0x0000000bff0d7221 */ /* 0x000fe20000010000 */
[C---:B------:R-:W-:Y:S01]  /*5290*/  FFMA.FTZ R5, R133.reuse, R5, -R4 ;  /* 0x0000000585057223 */ /* 0x040fe20000010804 */
[----:B------:R-:W-:Y:S01]  /*52a0*/  FADD.FTZ R11, R8, R143 ;  /* 0x0000008f080b7221 */ /* 0x000fe20000010000 */
[----:B------:R-:W-:Y:S01]  /*52b0*/  FFMA.FTZ R7, R133, R7, R6 ;  /* 0x0000000785077223 */ /* 0x000fe20000010006 */
[----:B------:R-:W-:Y:S01]  /*52c0*/  FSEL R146, R146, 1, !P2 ;  /* 0x3f80000092927808 */ /* 0x000fe20005000000 */
[----:B------:R-:W-:Y:S01]  /*52d0*/  FMUL.FTZ R9, R138, R5 ;  /* 0x000000058a097220 */ /* 0x000fe20000410000 */
[C---:B------:R-:W-:Y:S01]  /*52e0*/  FMUL.FTZ R6, R142.reuse, R11 ;  /* 0x0000000b8e067220 */ /* 0x040fe20000410000 */
[----:B------:R-:W-:-:S02]  /*52f0*/  FMUL.FTZ R15, R142, R13 ;  /* 0x0000000d8e0f7220 */ /* 0x000fc40000410000 */
[----:B------:R-:W-:Y:S01]  /*5300*/  FFMA.FTZ R9, R140, R7, R9 ;  /* 0x000000078c097223 */ /* 0x000fe20000010009 */
[----:B------:R-:W-:Y:S01]  /*5310*/  FFMA.FTZ R6, R146, R13, R6 ;  /* 0x0000000d92067223 */ /* 0x000fe20000010006 */
[----:B------:R-:W-:Y:S01]  /*5320*/  FMUL.FTZ R7, R138, R7 ;  /* 0x000000078a077220 */ /* 0x000fe20000410000 */
[----:B------:R-:W-:Y:S01]  /*5330*/  FSEL R145, R145, RZ, !P2 ;  /* 0x000000ff91917208 */ /* 0x000fe20005000000 */
[----:B------:R-:W-:Y:S01]  /*5340*/  FFMA.FTZ R4, R146, R11, -R15 ;  /* 0x0000000b92047223 */ /* 0x000fe2000001080f */
[----:B------:R-:W-:Y:S01]  /*5350*/  FSEL R147, R18, RZ, !P1 ;  /* 0x000000ff12937208 */ /* 0x000fe20004800000 */
[----:B------:R-:W-:Y:S01]  /*5360*/  FADD.FTZ R6, RZ, R6 ;  /* 0x00000006ff067221 */ /* 0x000fe20000010000 */
[----:B------:R-:W-:Y:S01]  /*5370*/  FFMA.FTZ R7, R140, R5, -R7 ;  /* 0x000000058c077223 */ /* 0x000fe20000010807 */
[----:B------:R-:W-:Y:S01]  /*5380*/  FMUL.FTZ R5, R141, R9 ;  /* 0x000000098d057220 */ /* 0x000fe20000410000 */
[----:B------:R-:W-:Y:S01]  /*5390*/  FADD.FTZ R4, R4, R145 ;  /* 0x0000009104047221 */ /* 0x000fe20000010000 */
[----:B------:R-:W-:Y:S01]  /*53a0*/  FSEL R148, R148, 1, !P1 ;  /* 0x3f80000094947808 */ /* 0x000fe20004800000 */
[----:B------:R-:W-:Y:S01]  /*53b0*/  FMUL.FTZ R11, R147, R6 ;  /* 0x00000006930b7220 */ /* 0x000fe20000410000 */
[-C--:B------:R-:W-:Y:S01]  /*53c0*/  FFMA.FTZ R5, R144, R7.reuse, -R5 ;  /* 0x0000000790057223 */ /* 0x080fe20000010805 */
[----:B------:R-:W-:Y:S01]  /*53d0*/  FMUL.FTZ R7, R141, R7 ;  /* 0x000000078d077220 */ /* 0x000fe20000410000 */
[-C--:B------:R-:W-:Y:S01]  /*53e0*/  FMUL.FTZ R13, R147, R4.reuse ;  /* 0x00000004930d7220 */ /* 0x080fe20000410000 */
[----:B------:R-:W-:Y:S01]  /*53f0*/  FSEL R149, R149, RZ, !P1 ;  /* 0x000000ff95957208 */ /* 0x000fe20004800000 */
[----:B------:R-:W-:Y:S01]  /*5400*/  FFMA.FTZ R4, R148, R4, -R11 ;  /* 0x0000000494047223 */ /* 0x000fe2000001080b */
[----:B------:R-:W-:Y:S01]  /*5410*/  FFMA.FTZ R7, R144, R9, R7 ;  /* 0x0000000990077223 */ /* 0x000fe20000010007 */
[----:B------:R-:W-:Y:S01]  /*5420*/  FFMA.FTZ R13, R148, R6, R13 ;  /* 0x00000006940d7223 */ /* 0x000fe2000001000d */
[----:B------:R-:W-:Y:S01]  /*5430*/  FSEL R150, R150, RZ, !P0 ;  /* 0x000000ff96967208 */ /* 0x000fe20004000000 */
[----:B------:R-:W-:Y:S01]  /*5440*/  FADD.FTZ R6, R4, R149 ;  /* 0x0000009504067221 */ /* 0x000fe20000010000 */
[----:B------:R-:W-:Y:S01]  /*5450*/  FSEL R151, R151, 1, !P0 ;  /* 0x3f80000097977808 */ /* 0x000fe20004000000 */
[----:B------:R-:W-:Y:S01]  /*5460*/  FMUL.FTZ R9, R142, R7 ;  /* 0x000000078e097220 */ /* 0x000fe20000410000 */
[----:B------:R-:W-:Y:S01]  /*5470*/  FADD.FTZ R13, RZ, R13 ;  /* 0x0000000dff0d7221 */ /* 0x000fe20000010000 */
[----:B------:R-:W-:Y:S01]  /*5480*/  FMUL.FTZ R8, R150, R6 ;  /* 0x0000000696087220 */ /* 0x000fe20000410000 */
[-C--:B------:R-:W-:Y:S01]  /*5490*/  FMUL.FTZ R4, R142, R5.reuse ;  /* 0x000000058e047220 */ /* 0x080fe20000410000 */
[----:B------:R-:W-:Y:S01]  /*54a0*/  FMUL.FTZ R152, R87, R88 ;  /* 0x0000005857987220 */ /* 0x000fe20000410000 */
[----:B------:R-:W-:Y:S01]  /*54b0*/  FFMA.FTZ R9, R146, R5, -R9 ;  /* 0x0000000592097223 */ /* 0x000fe20000010809 */
[-C--:B------:R-:W-:Y:S01]  /*54c0*/  FFMA.FTZ R11, R151, R13.reuse, R8 ;  /* 0x0000000d970b7223 */ /* 0x080fe20000010008 */
[----:B------:R-:W-:Y:S01]  /*54d0*/  FMUL.FTZ R8, R150, R13 ;  /* 0x0000000d96087220 */ /* 0x000fe20000410000 */
[----:B------:R-:W-:Y:S01]  /*54e0*/  FFMA.FTZ R4, R146, R7, R4 ;  /* 0x0000000792047223 */ /* 0x000fe20000010004 */
[-C--:B------:R-:W-:Y:S01]  /*54f0*/  FMUL.FTZ R7, R147, R9.reuse ;  /* 0x0000000993077220 */ /* 0x080fe20000410000 */
[----:B------:R-:W-:Y:S01]  /*5500*/  FSEL R152, R152, RZ, !P0 ;  /* 0x000000ff98987208 */ /* 0x000fe20004000000 */
[----:B------:R-:W-:Y:S01]  /*5510*/  FFMA.FTZ R13, R151, R6, -R8 ;  /* 0x00000006970d7223 */ /* 0x000fe20000010808 */
[-C--:B------:R-:W-:Y:S01]  /*5520*/  FMUL.FTZ R5, R147, R4.reuse ;  /* 0x0000000493057220 */ /* 0x080fe20000410000 */
[----:B------:R-:W-:Y:S01]  /*5530*/  FADD.FTZ R11, RZ, R11 ;  /* 0x0000000bff0b7221 */ /* 0x000fe20000010000 */
[C---:B------:R-:W-:Y:S01]  /*5540*/  FFMA.FTZ R7, R148.reuse, R4, R7 ;  /* 0x0000000494077223 */ /* 0x040fe20000010007 */
[----:B------:R-:W-:Y:S01]  /*5550*/  FADD.FTZ R10, R13, R152 ;  /* 0x000000980d0a7221 */ /* 0x000fe20000010000 */
[----:B------:R-:W-:-:S02]  /*5560*/  FFMA.FTZ R5, R148, R9, -R5 ;  /* 0x0000000994057223 */ /* 0x000fc40000010805 */
[C---:B------:R-:W-:Y:S01]  /*5570*/  FMUL.FTZ R8, R150.reuse, R7 ;  /* 0x0000000796087220 */ /* 0x040fe20000410000 */
[----:B------:R-:W0:Y:S01]  /*5580*/  SHFL.UP PT, R13, R11, 0x1, RZ ;  /* 0x042000000b0d7989 */ /* 0x000e2200000e00ff */
[-C--:B------:R-:W-:Y:S02]  /*5590*/  FMUL.FTZ R4, R150, R5.reuse ;  /* 0x0000000596047220 */ /* 0x080fe40000410000 */
[C---:B------:R-:W-:Y:S01]  /*55a0*/  FFMA.FTZ R8, R151.reuse, R5, -R8 ;  /* 0x0000000597087223 */ /* 0x040fe20000010808 */
[----:B------:R-:W1:Y:S01]  /*55b0*/  SHFL.UP PT, R9, R10, 0x1, RZ ;  /* 0x042000000a097989 */ /* 0x000e6200000e00ff */
[----:B------:R-:W-:-:S03]  /*55c0*/  FFMA.FTZ R4, R151, R7, R4 ;  /* 0x0000000797047223 */ /* 0x000fc60000010004 */
[----:B------:R-:W3:Y:S04]  /*55d0*/  SHFL.UP PT, R5, R8, 0x1, RZ ;  /* 0x0420000008057989 */ /* 0x000ee800000e00ff */
[----:B------:R-:W4:Y:S01]  /*55e0*/  SHFL.UP PT, R7, R4, 0x1, RZ ;  /* 0x0420000004077989 */ /* 0x000f2200000e00ff */
[----:B------:R-:W-:Y:S01]  /*55f0*/  ISETP.GE.AND P0, PT, R32, 0x1, PT ;  /* 0x000000012000780c */ /* 0x000fe20003f06270 */
[C---:B0-----:R-:W-:Y:S01]  /*5600*/  FMUL.FTZ R15, R4.reuse, R13 ;  /* 0x0000000d040f7220 */ /* 0x041fe20000410000 */
[----:B-1----:R-:W-:-:S03]  /*5610*/  FMUL.FTZ R6, R4, R9 ;  /* 0x0000000904067220 */ /* 0x002fc60000410000 */
[C---:B------:R-:W-:Y:S01]  /*5620*/  FFMA.FTZ R15, R8.reuse, R9, -R15 ;  /* 0x00000009080f7223 */ /* 0x040fe2000001080f */
[----:B------:R-:W-:-:S07]  /*5630*/  FFMA.FTZ R6, R8, R13, R6 ;  /* 0x0000000d08067223 */ /* 0x000fce0000010006 */
[----:B------:R-:W-:Y:S01]  /*5640*/  @P0 FADD.FTZ R10, R10, R15 ;  /* 0x0000000f0a0a0221 */ /* 0x000fe20000010000 */
[C---:B---3--:R-:W-:Y:S01]  /*5650*/  FMUL.FTZ R9, R4.reuse, R5 ;  /* 0x0000000504097220 */ /* 0x048fe20000410000 */
[----:B------:R-:W-:Y:S01]  /*5660*/  @P0 FADD.FTZ R11, R11, R6 ;  /* 0x000000060b0b0221 */ /* 0x000fe20000010000 */
[-C--:B----4-:R-:W-:Y:S02]  /*5670*/  FMUL.FTZ R6, R4, R7.reuse ;  /* 0x0000000704067220 */ /* 0x090fe40000410000 */
[C---:B------:R-:W-:Y:S01]  /*5680*/  FFMA.FTZ R9, R8.reuse, R7, R9 ;  /* 0x0000000708097223 */ /* 0x040fe20000010009 */
[----:B------:R-:W0:Y:S01]  /*5690*/  SHFL.UP PT, R12, R10, 0x2, RZ ;  /* 0x044000000a0c7989 */ /* 0x000e2200000e00ff */
[----:B------:R-:W-:-:S03]  /*56a0*/  @P0 FFMA.FTZ R8, R8, R5, -R6 ;  /* 0x0000000508080223 */ /* 0x000fc60000010806 */
[----:B------:R-:W1:Y:S01]  /*56b0*/  SHFL.UP PT, R7, R11, 0x2, RZ ;  /* 0x044000000b077989 */ /* 0x000e6200000e00ff */
[----:B------:R-:W-:-:S03]  /*56c0*/  FSEL R9, R4, R9, !P0 ;  /* 0x0000000904097208 */ /* 0x000fc60004000000 */
[----:B------:R-:W3:Y:S04]  /*56d0*/  SHFL.UP PT, R4, R8, 0x2, RZ ;  /* 0x0440000008047989 */ /* 0x000ee800000e00ff */
[----:B------:R-:W4:Y:S01]  /*56e0*/  SHFL.UP PT, R5, R9, 0x2, RZ ;  /* 0x0440000009057989 */ /* 0x000f2200000e00ff */
[----:B------:R-:W-:Y:S01]  /*56f0*/  ISETP.GE.AND P0, PT, R32, 0x2, PT ;  /* 0x000000022000780c */ /* 0x000fe20003f06270 */
[C---:B0-----:R-:W-:Y:S01]  /*5700*/  FMUL.FTZ R15, R9.reuse, R12 ;  /* 0x0000000c090f7220 */ /* 0x041fe20000410000 */
[----:B-1----:R-:W-:-:S03]  /*5710*/  FMUL.FTZ R13, R9, R7 ;  /* 0x00000007090d7220 */ /* 0x002fc60000410000 */
[C---:B------:R-:W-:Y:S01]  /*5720*/  FFMA.FTZ R6, R8.reuse, R7, R15 ;  /* 0x0000000708067223 */ /* 0x040fe2000001000f */
[----:B------:R-:W-:Y:S01]  /*5730*/  FFMA.FTZ R15, R8, R12, -R13 ;  /* 0x0000000c080f7223 */ /* 0x000fe2000001080d */
[----:B---3--:R-:W-:-:S06]  /*5740*/  FMUL.FTZ R13, R9, R4 ;  /* 0x00000004090d7220 */ /* 0x008fcc0000410000 */
[----:B------:R-:W-:Y:S01]  /*5750*/  @P0 FADD.FTZ R11, R11, R6 ;  /* 0x000000060b0b0221 */ /* 0x000fe20000010000 */
[-C--:B----4-:R-:W-:Y:S01]  /*5760*/  FMUL.FTZ R7, R9, R5.reuse ;  /* 0x0000000509077220 */ /* 0x090fe20000410000 */
[----:B------:R-:W-:Y:S01]  /*5770*/  @P0 FADD.FTZ R10, R10, R15 ;  /* 0x0000000f0a0a0221 */ /* 0x000fe20000010000 */
[C---:B------:R-:W-:Y:S02]  /*5780*/  FFMA.FTZ R6, R8.reuse, R5, R13 ;  /* 0x0000000508067223 */ /* 0x040fe4000001000d */
        /* <DEDUP_REMOVED lines=9> */
[----:B------:R-:W-:Y:S01]  /*5820*/  FFMA.FTZ R9, R8, R13, -R9 ;  /* 0x0000000d08097223 */ /* 0x000fe20000010809 */
[----:B---3--:R-:W-:Y:S01]  /*5830*/  FMUL.FTZ R12, R6, R5 ;  /* 0x00000005060c7220 */ /* 0x008fe20000410000 */
[----:B------:R-:W-:-:S06]  /*5840*/  FFMA.FTZ R14, R8, R15, R4 ;  /* 0x0000000f080e7223 */ /* 0x000fcc0000010004 */
[----:B------:R-:W-:Y:S01]  /*5850*/  @P0 FADD.FTZ R10, R10, R9 ;  /* 0x000000090a0a0221 */ /* 0x000fe20000010000 */
[-C--:B----4-:R-:W-:Y:S01]  /*5860*/  FMUL.FTZ R4, R6, R7.reuse ;  /* 0x0000000706047220 */ /* 0x090fe20000410000 */
[C---:B------:R-:W-:Y:S01]  /*5870*/  FFMA.FTZ R7, R8.reuse, R7, R12 ;  /* 0x0000000708077223 */ /* 0x040fe2000001000c */
[----:B------:R-:W-:Y:S02]  /*5880*/  @P0 FADD.FTZ R11, R11, R14 ;  /* 0x0000000e0b0b0221 */ /* 0x000fe40000010000 */
[----:B------:R-:W0:Y:S01]  /*5890*/  SHFL.UP PT, R9, R10, 0x8, RZ ;  /* 0x050000000a097989 */ /* 0x000e2200000e00ff */
[----:B------:R-:W-:Y:S01]  /*58a0*/  @P0 FFMA.FTZ R8, R8, R5, -R4 ;  /* 0x0000000508080223 */ /* 0x000fe20000010804 */
[----:B------:R-:W-:Y:S02]  /*58b0*/  FSEL R7, R6, R7, !P0 ;  /* 0x0000000706077208 */ /* 0x000fe40004000000 */
[----:B------:R-:W1:Y:S04]  /*58c0*/  SHFL.UP PT, R6, R11, 0x8, RZ ;  /* 0x050000000b067989 */ /* 0x000e6800000e00ff */
[----:B------:R-:W3:Y:S04]  /*58d0*/  SHFL.UP PT, R4, R8, 0x8, RZ ;  /* 0x0500000008047989 */ /* 0x000ee800000e00ff */
[----:B------:R-:W4:Y:S01]  /*58e0*/  SHFL.UP PT, R5, R7, 0x8, RZ ;  /* 0x0500000007057989 */ /* 0x000f2200000e00ff */
[----:B------:R-:W-:-:S02]  /*58f0*/  ISETP.NE.AND P2, PT, R32, 0x1f, PT ;  /* 0x0000001f2000780c */ /* 0x000fc40003f45270 */
[----:B------:R-:W-:Y:S01]  /*5900*/  ISETP.GE.AND P0, PT, R32, 0x8, PT ;  /* 0x000000082000780c */ /* 0x000fe20003f06270 */
[----:B0-----:R-:W-:-:S10]  /*5910*/  FMUL.FTZ R13, R7, R9 ;  /* 0x00000009070d7220 */ /* 0x001fd40000410000 */
[----:B------:R-:W0:Y:S01]  /*5920*/  @!P2 S2R R16, SR_CgaCtaId ;  /* 0x000000000010a919 */ /* 0x000e220000008800 */
[CC--:B-1----:R-:W-:Y:S01]  /*5930*/  FMUL.FTZ R12, R7.reuse, R6.reuse ;  /* 0x00000006070c7220 */ /* 0x0c2fe20000410000 */
[C---:B------:R-:W-:Y:S01]  /*5940*/  FFMA.FTZ R14, R8.reuse, R6, R13 ;  /* 0x00000006080e7223 */ /* 0x040fe2000001000d */
[C---:B---3--:R-:W-:Y:S02]  /*5950*/  FMUL.FTZ R6, R7.reuse, R4 ;  /* 0x0000000407067220 */ /* 0x048fe40000410000 */
[C---:B------:R-:W-:Y:S01]  /*5960*/  FFMA.FTZ R9, R8.reuse, R9, -R12 ;  /* 0x0000000908097223 */ /* 0x040fe2000001080c */
[-C--:B----4-:R-:W-:Y:S01]  /*5970*/  FMUL.FTZ R13, R7, R5.reuse ;  /* 0x00000005070d7220 */ /* 0x090fe20000410000 */
[----:B------:R-:W-:-:S03]  /*5980*/  FFMA.FTZ R6, R8, R5, R6 ;  /* 0x0000000508067223 */ /* 0x000fc60000010006 */
[----:B------:R-:W-:Y:S01]  /*5990*/  @P0 FFMA.FTZ R8, R8, R4, -R13 ;  /* 0x0000000408080223 */ /* 0x000fe2000001080d */
[----:B------:R-:W-:Y:S01]  /*59a0*/  @P0 FADD.FTZ R10, R10, R9 ;  /* 0x000000090a0a0221 */ /* 0x000fe20000010000 */
[----:B------:R-:W-:Y:S01]  /*59b0*/  @P0 FADD.FTZ R11, R11, R14 ;  /* 0x0000000e0b0b0221 */ /* 0x000fe20000010000 */
[----:B------:R-:W-:Y:S02]  /*59c0*/  FSEL R9, R7, R6, !P0 ;  /* 0x0000000607097208 */ /* 0x000fe40004000000 */
[----:B------:R-:W1:Y:S01]  /*59d0*/  SHFL.UP PT, R4, R8, 0x10, RZ ;  /* 0x0600000008047989 */ /* 0x000e6200000e00ff */
[----:B------:R-:W3:Y:S03]  /*59e0*/  S2UR UR9, SR_CgaCtaId ;  /* 0x00000000000979c3 */ /* 0x000ee60000008800 */
[----:B------:R-:W4:Y:S04]  /*59f0*/  SHFL.UP PT, R12, R11, 0x10, RZ ;  /* 0x060000000b0c7989 */ /* 0x000f2800000e00ff */
[----:B------:R-:W5:Y:S04]  /*5a00*/  SHFL.UP PT, R6, R10, 0x10, RZ ;  /* 0x060000000a067989 */ /* 0x000f6800000e00ff */
[----:B------:R-:W2:Y:S01]  /*5a10*/  SHFL.UP PT, R5, R9, 0x10, RZ ;  /* 0x0600000009057989 */ /* 0x000ea200000e00ff */
[----:B------:R-:W-:-:S02]  /*5a20*/  ISETP.NE.AND P0, PT, R33, RZ, PT ;  /* 0x000000ff2100720c */ /* 0x000fc40003f05270 */
[----:B------:R-:W-:Y:S02]  /*5a30*/  @!P2 MOV R13, 0x400 ;  /* 0x00000400000da802 */ /* 0x000fe40000000f00 */
[----:B------:R-:W-:Y:S02]  /*5a40*/  ISETP.EQ.OR P0, PT, RZ, UR6, P0 ;  /* 0x00000006ff007c0c */ /* 0x000fe40008702670 */
[----:B------:R-:W-:Y:S02]  /*5a50*/  @!P2 SHF.R.U32.HI R7, RZ, 0x1, R105 ;  /* 0x00000001ff07a819 */ /* 0x000fe40000011669 */
[----:B------:R-:W-:Y:S02]  /*5a60*/  ISETP.GE.AND P1, PT, R32, 0x10, PT ;  /* 0x000000102000780c */ /* 0x000fe40003f26270 */
[----:B0-----:R-:W-:Y:S01]  /*5a70*/  @!P2 LEA R16, R16, R13, 0x18 ;  /* 0x0000000d1010a211 */ /* 0x001fe200078ec0ff */
[----:B-1----:R-:W-:Y:S01]  /*5a80*/  FMUL.FTZ R14, R9, R4 ;  /* 0x00000004090e7220 */ /* 0x002fe20000410000 */
[----:B------:R-:W-:Y:S01]  /*5a90*/  @!P2 LOP3.LUT R13, R7, 0x7ffffff0, RZ, 0xc0, !PT ;  /* 0x7ffffff0070da812 */ /* 0x000fe200078ec0ff */
[----:B------:R-:W-:Y:S01]  /*5aa0*/  UMOV UR8, 0x400 ;  /* 0x0000040000087882 */ /* 0x000fe20000000000 */
[----:B----4-:R-:W-:-:S02]  /*5ab0*/  FMUL.FTZ R7, R9, R12 ;  /* 0x0000000c09077220 */ /* 0x010fc40000410000 */
[----:B------:R-:W-:Y:S01]  /*5ac0*/  @!P2 IADD3 R155, R16, R13, RZ ;  /* 0x0000000d109ba210 */ /* 0x000fe20007ffe0ff */
[----:B------:R-:W-:Y:S01]  /*5ad0*/  VOTEU.ALL UP0, P0 ;  /* 0x00000000003f7886 */ /* 0x000fe20000000000 */
[CC--:B-----5:R-:W-:Y:S01]  /*5ae0*/  FMUL.FTZ R13, R9.reuse, R6.reuse ;  /* 0x00000006090d7220 */ /* 0x0e0fe20000410000 */
[----:B---3--:R-:W-:Y:S01]  /*5af0*/  ULEA UR8, UR9, UR8, 0x18 ;  /* 0x0000000809087291 */ /* 0x008fe2000f8ec03f */
[CC--:B--2---:R-:W-:Y:S01]  /*5b00*/  FFMA.FTZ R14, R8.reuse, R5.reuse, R14 ;  /* 0x00000005080e7223 */ /* 0x0c4fe2000001000e */
[----:B------:R-:W-:Y:S01]  /*5b10*/  FMUL.FTZ R5, R9, R5 ;  /* 0x0000000509057220 */ /* 0x000fe20000410000 */
[C---:B------:R-:W-:Y:S01]  /*5b20*/  FFMA.FTZ R7, R8.reuse, R6, -R7 ;  /* 0x0000000608077223 */ /* 0x040fe20000010807 */
[C---:B------:R-:W-:Y:S02]  /*5b30*/  FFMA.FTZ R12, R8.reuse, R12, R13 ;  /* 0x0000000c080c7223 */ /* 0x040fe4000001000d */
[----:B------:R-:W-:Y:S01]  /*5b40*/  @P1 FFMA.FTZ R8, R8, R4, -R5 ;  /* 0x0000000408081223 */ /* 0x000fe20000010805 */
[----:B------:R-:W-:Y:S01]  /*5b50*/  HFMA2.MMA R5, -RZ, RZ, 0, 0 ;  /* 0x00000000ff057435 */ /* 0x000fe200000001ff */
[----:B------:R-:W-:Y:S01]  /*5b60*/  @!UP0 ULEA UR9, UR7, UR8, 0x4 ;  /* 0x0000000807098291 */ /* 0x000fe2000f8e203f */
[----:B------:R-:W-:Y:S01]  /*5b70*/  @P1 FADD.FTZ R10, R10, R7 ;  /* 0x000000070a0a1221 */ /* 0x000fe20000010000 */
[----:B------:R-:W-:-:S02]  /*5b80*/  MOV R4, 0x3f800000 ;  /* 0x3f80000000047802 */ /* 0x000fc40000000f00 */
[----:B------:R-:W-:Y:S01]  /*5b90*/  CS2R R6, SRZ ;  /* 0x0000000000067805 */ /* 0x000fe2000001ff00 */
[----:B------:R-:W-:Y:S01]  /*5ba0*/  @P1 FADD.FTZ R11, R11, R12 ;  /* 0x0000000c0b0b1221 */ /* 0x000fe20000010000 */
[----:B------:R-:W-:-:S04]  /*5bb0*/  FSEL R9, R9, R14, !P1 ;  /* 0x0000000e09097208 */ /* 0x000fc80004800000 */
[----:B------:R-:W-:Y:S04]  /*5bc0*/  @!P0 LDS.128 R4, [UR9+0x10f0] ;  /* 0x0010f009ff048984 */ /* 0x000fe80008000c00 */
[----:B------:R-:W-:Y:S01]  /*5bd0*/  @!P2 STS.128 [R155+0x1090], R8 ;  /* 0x001090089b00a388 */ /* 0x000fe20000000c00 */
[----:B------:R-:W-:Y:S01]  /*5be0*/  BAR.SYNC.DEFER_BLOCKING 0x0 ;  /* 0x0000000000007b1d */ /* 0x000fe20000010000 */
[-C--:B------:R-:W-:Y:S01]  /*5bf0*/  FMUL.FTZ R153, R3, R25.reuse ;  /* 0x0000001903997220 */ /* 0x080fe20000410000 */
[----:B------:R-:W-:-:S04]  /*5c00*/  FMUL.FTZ R154, R2, R25 ;  /* 0x00000019029a7220 */ /* 0x000fc80000410000 */
[----:B------:R-:W-:Y:S04]  /*5c10*/  LDS.128 R12, [UR8+0x1090] ;  /* 0x00109008ff0c7984 */ /* 0x000fe80008000c00 */
[----:B------:R-:W0:Y:S04]  /*5c20*/  LDS.128 R16, [UR8+0x10a0] ;  /* 0x0010a008ff107984 */ /* 0x000e280008000c00 */
[----:B------:R-:W1:Y:S01]  /*5c30*/  LDS.128 R20, [UR8+0x10b0] ;  /* 0x0010b008ff147984 */ /* 0x000e620008000c00 */
[-C--:B------:R-:W-:Y:S01]  /*5c40*/  FFMA.FTZ R153, R2, R24.reuse, -R153 ;  /* 0x0000001802997223 */ /* 0x080fe20000010899 */
[----:B------:R-:W-:-:S02]  /*5c50*/  FFMA.FTZ R154, R3, R24, R154 ;  /* 0x00000018039a7223 */ /* 0x000fc4000001009a */
[----:B------:R-:W2:Y:S01]  /*5c60*/  LDS.128 R24, [UR8+0x10c0] ;  /* 0x0010c008ff187984 */ /* 0x000ea20008000c00 */
[----:B------:R-:W-:-:S04]  /*5c70*/  SHF.R.U32.HI R2, RZ, 0x5, R105 ;  /* 0x00000005ff027819 */ /* 0x000fc80000011669 */
[C---:B------:R-:W-:Y:S02]  /*5c80*/  ISETP.NE.AND P2, PT, R2.reuse, RZ, PT ;  /* 0x000000ff0200720c */ /* 0x040fe40003f45270 */
[C---:B------:R-:W-:Y:S02]  /*5c90*/  ISETP.NE.AND P0, PT, R2.reuse, 0x3, PT ;  /* 0x000000030200780c */ /* 0x040fe40003f05270 */
[----:B------:R-:W-:Y:S01]  /*5ca0*/  ISETP.NE.AND P1, PT, R2, 0x2, PT ;  /* 0x000000020200780c */ /* 0x000fe20003f25270 */
[-C--:B0-----:R-:W-:Y:S01]  /*5cb0*/  FMUL.FTZ R155, R15, R17.reuse ;  /* 0x000000110f9b7220 */ /* 0x081fe20000410000 */
[-C--:B------:R-:W-:Y:S01]  /*5cc0*/  FMUL.FTZ R3, R13, R17.reuse ;  /* 0x000000110d037220 */ /* 0x080fe20000410000 */
[-C--:B------:R-:W-:Y:S01]  /*5cd0*/  FMUL.FTZ R156, R14, R17.reuse ;  /* 0x000000110e9c7220 */ /* 0x080fe20000410000 */
[----:B------:R-:W-:Y:S01]  /*5ce0*/  FMUL.FTZ R2, R12, R17 ;  /* 0x000000110c027220 */ /* 0x000fe20000410000 */
[-C--:B------:R-:W-:Y:S01]  /*5cf0*/  FFMA.FTZ R155, R14, R16.reuse, -R155 ;  /* 0x000000100e9b7223 */ /* 0x080fe2000001089b */
[-C--:B------:R-:W-:Y:S01]  /*5d00*/  FFMA.FTZ R3, R12, R16.reuse, -R3 ;  /* 0x000000100c037223 */ /* 0x080fe20000010803 */
[-C--:B------:R-:W-:Y:S01]  /*5d10*/  FFMA.FTZ R156, R15, R16.reuse, R156 ;  /* 0x000000100f9c7223 */ /* 0x080fe2000001009c */
[----:B------:R-:W-:Y:S01]  /*5d20*/  FFMA.FTZ R16, R13, R16, R2 ;  /* 0x000000100d107223 */ /* 0x000fe20000010002 */
[----:B------:R-:W-:-:S02]  /*5d30*/  FADD.FTZ R155, R18, R155 ;  /* 0x0000009b129b7221 */ /* 0x000fc40000010000 */
[----:B------:R-:W-:Y:S01]  /*5d40*/  FADD.FTZ R2, R19, R156 ;  /* 0x0000009c13027221 */ /* 0x000fe20000010000 */
[-C--:B-1----:R-:W-:Y:S01]  /*5d50*/  FMUL.FTZ R18, R16, R21.reuse ;  /* 0x0000001510127220 */ /* 0x082fe20000410000 */
[C---:B------:R-:W-:Y:S01]  /*5d60*/  FSEL R12, R3.reuse, R12, !P1 ;  /* 0x0000000c030c7208 */ /* 0x040fe20004800000 */
[CC--:B------:R-:W-:Y:S02]  /*5d70*/  FMUL.FTZ R17, R3.reuse, R21.reuse ;  /* 0x0000001503117220 */ /* 0x0c0fe40000410000 */
[-C--:B------:R-:W-:Y:S01]  /*5d80*/  FFMA.FTZ R3, R3, R20.reuse, -R18 ;  /* 0x0000001403037223 */ /* 0x080fe20000010812 */
[----:B------:R-:W-:Y:S01]  /*5d90*/  FMUL.FTZ R18, R2, R21 ;  /* 0x0000001502127220 */ /* 0x000fe20000410000 */
[C---:B------:R-:W-:Y:S01]  /*5da0*/  FSEL R13, R16.reuse, R13, !P1 ;  /* 0x0000000d100d7208 */ /* 0x040fe20004800000 */
[C---:B------:R-:W-:Y:S01]  /*5db0*/  FMUL.FTZ R21, R155.reuse, R21 ;  /* 0x000000159b157220 */ /* 0x040fe20000410000 */
[----:B------:R-:W-:Y:S01]  /*5dc0*/  FFMA.FTZ R16, R16, R20, R17 ;  /* 0x0000001410107223 */ /* 0x000fe20000010011 */
[C---:B------:R-:W-:Y:S01]  /*5dd0*/  FSEL R17, R155.reuse, R14, !P1 ;  /* 0x0000000e9b117208 */ /* 0x040fe20004800000 */
[-C--:B------:R-:W-:Y:S01]  /*5de0*/  FFMA.FTZ R155, R155, R20.reuse, -R18 ;  /* 0x000000149b9b7223 */ /* 0x080fe20000010812 */
[C---:B------:R-:W-:Y:S01]  /*5df0*/  FFMA.FTZ R20, R2.reuse, R20, R21 ;  /* 0x0000001402147223 */ /* 0x040fe20000010015 */
[----:B------:R-:W-:Y:S01]  /*5e00*/  FSEL R15, R2, R15, !P1 ;  /* 0x0000000f020f7208 */ /* 0x000fe20004800000 */
[-C--:B--2---:R-:W-:Y:S01]  /*5e10*/  FMUL.FTZ R2, R16, R25.reuse ;  /* 0x0000001910027220 */ /* 0x084fe20000410000 */
[----:B------:R-:W-:Y:S01]  /*5e20*/  FADD.FTZ R22, R22, R155 ;  /* 0x0000009b16167221 */ /* 0x000fe20000010000 */
[----:B------:R-:W-:Y:S01]  /*5e30*/  FADD.FTZ R20, R23, R20 ;  /* 0x0000001417147221 */ /* 0x000fe20000010000 */
[C---:B------:R-:W-:Y:S01]  /*5e40*/  FSEL R12, R3.reuse, R12, !P0 ;  /* 0x0000000c030c7208 */ /* 0x040fe20004000000 */
[CC--:B------:R-:W-:Y:S01]  /*5e50*/  FFMA.FTZ R2, R3.reuse, R24.reuse, -R2 ;  /* 0x0000001803027223 */ /* 0x0c0fe20000010802 */
[-C--:B------:R-:W-:Y:S01]  /*5e60*/  FMUL.FTZ R3, R3, R25.reuse ;  /* 0x0000001903037220 */ /* 0x080fe20000410000 */
[-C--:B------:R-:W-:Y:S01]  /*5e70*/  FMUL.FTZ R19, R20, R25.reuse ;  /* 0x0000001914137220 */ /* 0x080fe20000410000 */
[----:B------:R-:W-:Y:S01]  /*5e80*/  FMUL.FTZ R25, R22, R25 ;  /* 0x0000001916197220 */ /* 0x000fe20000410000 */
[----:B------:R-:W-:Y:S01]  /*5e90*/  FSEL R15, R20, R15, !P0 ;  /* 0x0000000f140f7208 */ /* 0x000fe20004000000 */
[----:B------:R-:W0:Y:S01]  /*5ea0*/  SHFL.UP PT, R8, R8, 0x1, RZ ;  /* 0x0420000008087989 */ /* 0x000e2200000e00ff */
[-C--:B------:R-:W-:Y:S01]  /*5eb0*/  FFMA.FTZ R19, R22, R24.reuse, -R19 ;  /* 0x0000001816137223 */ /* 0x080fe20000010813 */
[----:B------:R-:W-:Y:S01]  /*5ec0*/  FFMA.FTZ R20, R20, R24, R25 ;  /* 0x0000001814147223 */ /* 0x000fe20000010019 */
[----:B------:R-:W-:Y:S01]  /*5ed0*/  BSSY B0, `(.L_x_33) ;  /* 0x000002a000007945 */ /* 0x000fe20003800000 */
[----:B------:R-:W1:Y:S01]  /*5ee0*/  SHFL.UP PT, R10, R10, 0x1, RZ ;  /* 0x042000000a0a7989 */ /* 0x000e6200000e00ff */
[----:B------:R-:W-:-:S03]  /*5ef0*/  FSEL R17, R22, R17, !P0 ;  /* 0x0000001116117208 */ /* 0x000fc60004000000 */
[----:B------:R2:W3:Y:S01]  /*5f00*/  SHFL.UP PT, R14, R11, 0x1, RZ ;  /* 0x042000000b0e7989 */ /* 0x0004e200000e00ff */
[----:B------:R-:W-:-:S03]  /*5f10*/  FSEL R13, R16, R13, !P0 ;  /* 0x0000000d100d7208 */ /* 0x000fc60004000000 */
[----:B------:R-:W4:Y:S01]  /*5f20*/  SHFL.UP PT, R9, R9, 0x1, RZ ;  /* 0x0420000009097989 */ /* 0x000f2200000e00ff */
[----:B------:R-:W-:Y:S01]  /*5f30*/  FFMA.FTZ R3, R16, R24, R3 ;  /* 0x0000001810037223 */ /* 0x000fe20000010003 */
[----:B------:R-:W-:Y:S01]  /*5f40*/  FADD.FTZ R19, R26, R19 ;  /* 0x000000131a137221 */ /* 0x000fe20000010000 */
[----:B------:R-:W-:Y:S01]  /*5f50*/  FADD.FTZ R20, R27, R20 ;  /* 0x000000141b147221 */ /* 0x000fe20000010000 */
[----:B--2---:R-:W-:Y:S06]  /*5f60*/  @!P2 BRA `(.L_x_34) ;  /* 0x000000000040a947 */ /* 0x004fec0003800000 */
[----:B------:R-:W-:Y:S01]  /*5f70*/  ISETP.NE.AND P0, PT, R32, RZ, PT ;  /* 0x000000ff2000720c */ /* 0x000fe20003f05270 */
[C---:B----4-:R-:W-:Y:S01]  /*5f80*/  FMUL.FTZ R11, R9.reuse, R15 ;  /* 0x0000000f090b7220 */ /* 0x050fe20000410000 */
[C---:B------:R-:W-:Y:S01]  /*5f90*/  FMUL.FTZ R16, R9.reuse, R17 ;  /* 0x0000001109107220 */ /* 0x040fe20000410000 */
[C---:B------:R-:W-:Y:S01]  /*5fa0*/  FMUL.FTZ R3, R9.reuse, R13 ;  /* 0x0000000d09037220 */ /* 0x040fe20000410000 */
[----:B------:R-:W-:Y:S01]  /*5fb0*/  FMUL.FTZ R2, R9, R12 ;  /* 0x0000000c09027220 */ /* 0x000fe20000410000 */
[C---:B0-----:R-:W-:Y:S01]  /*5fc0*/  FFMA.FTZ R11, R8.reuse, R17, -R11 ;  /* 0x00000011080b7223 */ /* 0x041fe2000001080b */
[----:B------:R-:W-:-:S07]  /*5fd0*/  FFMA.FTZ R9, R8, R15, R16 ;  /* 0x0000000f08097223 */ /* 0x000fce0000010010 */
[C---:B------:R-:W-:Y:S01]  /*5fe0*/  @P0 FFMA.FTZ R12, R8.reuse, R12, -R3 ;  /* 0x0000000c080c0223 */ /* 0x040fe20000010803 */
[----:B------:R-:W-:Y:S01]  /*5ff0*/  @P0 FFMA.FTZ R13, R8, R13, R2 ;  /* 0x0000000d080d0223 */ /* 0x000fe20000010002 */
[----:B-1----:R-:W-:Y:S01]  /*6000*/  @P0 FADD.FTZ R17, R10, R11 ;  /* 0x0000000b0a110221 */ /* 0x002fe20000010000 */
[----:B---3--:R-:W-:Y:S02]  /*6010*/  @P0 FADD.FTZ R15, R14, R9 ;  /* 0x000000090e0f0221 */ /* 0x008fe40000010000 */
[----:B------:R-:W-:Y:S02]  /*6020*/  MOV R8, R12 ;  /* 0x0000000c00087202 */ /* 0x000fe40000000f00 */
[----:B------:R-:W-:Y:S02]  /*6030*/  MOV R9, R13 ;  /* 0x0000000d00097202 */ /* 0x000fe40000000f00 */
[----:B------:R-:W-:Y:S02]  /*6040*/  MOV R10, R17 ;  /* 0x00000011000a7202 */ /* 0x000fe40000000f00 */
[----:B------:R-:W-:Y:S01]  /*6050*/  MOV R14, R15 ;  /* 0x0000000f000e7202 */ /* 0x000fe20000000f00 */
[----:B------:R-:W-:Y:S06]  /*6060*/  BRA `(.L_x_35) ;  /* 0x0000000000407947 */ /* 0x000fec0003800000 */
.L_x_34:
[----:B------:R-:W-:Y:S01]  /*6070*/  ISETP.NE.AND P0, PT, R32, RZ, PT ;  /* 0x000000ff2000720c */ /* 0x000fe20003f05270 */
[C---:B------:R-:W-:Y:S01]  /*6080*/  FMUL.FTZ R13, R3.reuse, R7 ;  /* 0x00000007030d7220 */ /* 0x040fe20000410000 */
[C---:B------:R-:W-:Y:S01]  /*6090*/  FMUL.FTZ R18, R3.reuse, R6 ;  /* 0x0000000603127220 */ /* 0x040fe20000410000 */
[C---:B------:R-:W-:Y:S01]  /*60a0*/  FMUL.FTZ R11, R3.reuse, R5 ;  /* 0x00000005030b7220 */ /* 0x040fe20000410000 */
[----:B------:R-:W-:Y:S01]  /*60b0*/  FMUL.FTZ R12, R3, R4 ;  /* 0x00000004030c7220 */ /* 0x000fe20000410000 */
[C---:B------:R-:W-:Y:S01]  /*60c0*/  FFMA.FTZ R16, R2.reuse, R6, -R13 ;  /* 0x0000000602107223 */ /* 0x040fe2000001080d */
[----:B------:R-:W-:-:S07]  /*60d0*/  FFMA.FTZ R3, R2, R7, R18 ;  /* 0x0000000702037223 */ /* 0x000fce0000010012 */
[----:B------:R2:W-:Y:S01]  /*60e0*/  @!P0 STS.128 [UR8+0x10e0], R4 ;  /* 0x0010e004ff008988 */ /* 0x0005e20008000c08 */
[----:B-1----:R-:W-:Y:S02]  /*60f0*/  @!P0 MOV R10, R6 ;  /* 0x00000006000a8202 */ /* 0x002fe40000000f00 */
[-C--:B0-----:R-:W-:Y:S02]  /*6100*/  @!P0 MOV R8, R4.reuse ;  /* 0x0000000400088202 */ /* 0x081fe40000000f00 */
[----:B----4-:R-:W-:Y:S02]  /*6110*/  @!P0 MOV R9, R5 ;  /* 0x0000000500098202 */ /* 0x010fe40000000f00 */
[----:B---3--:R-:W-:Y:S01]  /*6120*/  @!P0 MOV R14, R7 ;  /* 0x00000007000e8202 */ /* 0x008fe20000000f00 */
[C---:B--2---:R-:W-:Y:S01]  /*6130*/  FFMA.FTZ R4, R2.reuse, R4, -R11 ;  /* 0x0000000402047223 */ /* 0x044fe2000001080b */
[----:B------:R-:W-:Y:S01]  /*6140*/  FFMA.FTZ R5, R2, R5, R12 ;  /* 0x0000000502057223 */ /* 0x000fe2000001000c */
[----:B------:R-:W-:Y:S01]  /*6150*/  FADD.FTZ R6, R19, R16 ;  /* 0x0000001013067221 */ /* 0x000fe20000010000 */
[----:B------:R-:W-:-:S07]  /*6160*/  FADD.FTZ R7, R20, R3 ;  /* 0x0000000314077221 */ /* 0x000fce0000010000 */
.L_x_35:
[----:B------:R-:W-:Y:S05]  /*6170*/  BSYNC B0 ;  /* 0x0000000000007941 */ /* 0x000fea0003800000 */
.L_x_33:
[----:B------:R-:W-:Y:S01]  /*6180*/  BAR.SYNC.DEFER_BLOCKING 0x0 ;  /* 0x0000000000007b1d */ /* 0x000fe20000010000 */
[----:B------:R-:W-:-:S05]  /*6190*/  ISETP.NE.AND P0, PT, R105, RZ, PT ;  /* 0x000000ff6900720c */ /* 0x000fca0003f05270 */
[----:B------:R-:W-:Y:S08]  /*61a0*/  BSSY B0, `(.L_x_36) ;  /* 0x000007c000007945 */ /* 0x000ff00003800000 */
[----:B------:R-:W0:Y:S02]  /*61b0*/  @P0 LDS.64 R2, [UR8+0x10e8] ;  /* 0x0010e808ff020984 */ /* 0x000e240008000a00 */
[-C--:B0-----:R-:W-:Y:S01]  /*61c0*/  @P0 FMUL.FTZ R11, R3, R9.reuse ;  /* 0x00000009030b0220 */ /* 0x081fe20000410000 */
[----:B------:R-:W-:-:S03]  /*61d0*/  @P0 FMUL.FTZ R12, R2, R9 ;  /* 0x00000009020c0220 */ /* 0x000fc60000410000 */
[-C--:B------:R-:W-:Y:S01]  /*61e0*/  @P0 FFMA.FTZ R11, R2, R8.reuse, -R11 ;  /* 0x00000008020b0223 */ /* 0x080fe2000001080b */
[----:B------:R-:W-:-:S03]  /*61f0*/  @P0 FFMA.FTZ R3, R3, R8, R12 ;  /* 0x0000000803030223 */ /* 0x000fc6000001000c */
[----:B------:R-:W-:Y:S01]  /*6200*/  @P0 FADD.FTZ R10, R10, R11 ;  /* 0x0000000b0a0a0221 */ /* 0x000fe20000010000 */
[----:B------:R-:W-:Y:S01]  /*6210*/  @P0 FADD.FTZ R14, R14, R3 ;  /* 0x000000030e0e0221 */ /* 0x000fe20000010000 */
[----:B------:R-:W-:Y:S02]  /*6220*/  ISETP.NE.AND P0, PT, R105, RZ, PT ;  /* 0x000000ff6900720c */ /* 0x000fe40003f05270 */
[C---:B------:R-:W-:Y:S01]  /*6230*/  FMUL.FTZ R2, R111.reuse, R10 ;  /* 0x0000000a6f027220 */ /* 0x040fe20000410000 */
[----:B------:R-:W-:-:S03]  /*6240*/  FMUL.FTZ R111, R111, R14 ;  /* 0x0000000e6f6f7220 */ /* 0x000fc60000410000 */
[C---:B------:R-:W-:Y:S01]  /*6250*/  FFMA.FTZ R2, R109.reuse, R14, R2 ;  /* 0x0000000e6d027223 */ /* 0x040fe20000010002 */
[----:B------:R-:W-:-:S03]  /*6260*/  FFMA.FTZ R10, R109, R10, -R111 ;  /* 0x0000000a6d0a7223 */ /* 0x000fc6000001086f */
[----:B------:R-:W-:Y:S01]  /*6270*/  FADD.FTZ R9, RZ, R2 ;  /* 0x00000002ff097221 */ /* 0x000fe20000010000 */
[----:B------:R-:W-:-:S03]  /*6280*/  FADD.FTZ R107, R107, R10 ;  /* 0x0000000a6b6b7221 */ /* 0x000fc60000010000 */
[C---:B------:R-:W-:Y:S01]  /*6290*/  FMUL.FTZ R3, R106.reuse, R9 ;  /* 0x000000096a037220 */ /* 0x040fe20000410000 */
[----:B------:R-:W-:-:S03]  /*62a0*/  FMUL.FTZ R106, R106, R107 ;  /* 0x0000006b6a6a7220 */ /* 0x000fc60000410000 */
[C---:B------:R-:W-:Y:S01]  /*62b0*/  FFMA.FTZ R2, R132.reuse, R107, -R3 ;  /* 0x0000006b84027223 */ /* 0x040fe20000010803 */
[----:B------:R-:W-:-:S03]  /*62c0*/  FFMA.FTZ R11, R132, R9, R106 ;  /* 0x00000009840b7223 */ /* 0x000fc6000001006a */
[----:B------:R-:W-:Y:S01]  /*62d0*/  FADD.FTZ R131, R131, R2 ;  /* 0x0000000283837221 */ /* 0x000fe20000010000 */
[----:B------:R-:W-:-:S03]  /*62e0*/  FADD.FTZ R11, RZ, R11 ;  /* 0x0000000bff0b7221 */ /* 0x000fc60000010000 */
        /* <DEDUP_REMOVED lines=83> */
[----:B------:R-:W-:Y:S06]  /*6820*/  @P0 BRA `(.L_x_37) ;  /* 0x00000000004c0947 */ /* 0x000fec0003800000 */
[----:B------:R-:W0:Y:S08]  /*6830*/  S2UR UR9, SR_CTAID.Y ;  /* 0x00000000000979c3 */ /* 0x000e300000002600 */
[----:B------:R-:W1:Y:S01]  /*6840*/  S2UR UR10, SR_CTAID.X ;  /* 0x00000000000a79c3 */ /* 0x000e620000002500 */
[----:B0-----:R-:W-:Y:S02]  /*6850*/  MOV R28, UR9 ;  /* 0x00000009001c7c02 */ /* 0x001fe40008000f00 */
[----:B-1----:R-:W-:-:S05]  /*6860*/  MOV R31, UR10 ;  /* 0x0000000a001f7c02 */ /* 0x002fca0008000f00 */
[----:B------:R-:W-:-:S05]  /*6870*/  IMAD R2, R31, UR35, R28 ;  /* 0x000000231f027c24 */ /* 0x000fca000f8e021c */
[----:B------:R-:W-:-:S13]  /*6880*/  R2UR UR9, R2 ;  /* 0x00000000020972ca */ /* 0x000fda00000e0000 */
[----:B------:R-:W-:-:S04]  /*6890*/  UIMAD UR9, UR9, UR37, URZ ;  /* 0x00000025090972a4 */ /* 0x000fc8000f8e023f */
[----:B------:R-:W-:Y:S02]  /*68a0*/  UIMAD UR10, UR9, UR38, URZ ;  /* 0x00000026090a72a4 */ /* 0x000fe4000f8e023f */
[----:B------:R-:W-:Y:S02]  /*68b0*/  UIMAD UR9, UR6, UR38, UR7 ;  /* 0x00000026060972a4 */ /* 0x000fe4000f8e0207 */
[----:B------:R-:W-:Y:S02]  /*68c0*/  USHF.R.S32.HI UR11, URZ, 0x1f, UR10 ;  /* 0x0000001f3f0b7899 */ /* 0x000fe4000801140a */
[----:B------:R-:W-:-:S04]  /*68d0*/  UIADD3 UR10, UP0, UR9, UR10, URZ ;  /* 0x0000000a090a7290 */ /* 0x000fc8000ff1e03f */
[----:B------:R-:W-:Y:S02]  /*68e0*/  ULEA.HI.X.SX32 UR9, UR9, UR11, 0x1, UP0 ;  /* 0x0000000b09097291 */ /* 0x000fe400080f0e3f */
[----:B------:R-:W-:-:S04]  /*68f0*/  ULEA UR11, UP0, UR10, UR32, 0x4 ;  /* 0x000000200a0b7291 */ /* 0x000fc8000f80203f */
[----:B------:R-:W-:Y:S02]  /*6900*/  ULEA.HI.X UR9, UR10, UR33, UR9, 0x4, UP0 ;  /* 0x000000210a097291 */ /* 0x000fe400080f2409 */
[----:B------:R-:W-:Y:S01]  /*6910*/  ULEA UR10, UR7, UR8, 0x4 ;  /* 0x00000008070a7291 */ /* 0x000fe2000f8e203f */
[----:B------:R-:W-:-:S03]  /*6920*/  MOV R2, UR11 ;  /* 0x0000000b00027c02 */ /* 0x000fc60008000f00 */
[----:B------:R-:W-:-:S05]  /*6930*/  MOV R3, UR9 ;  /* 0x0000000900037c02 */ /* 0x000fca0008000f00 */
[----:B------:R0:W-:Y:S04]  /*6940*/  STS.128 [UR10+0x10f0], R4 ;  /* 0x0010f004ff007988 */ /* 0x0001e80008000c0a */
[----:B------:R0:W-:Y:S02]  /*6950*/  STG.E.128 desc[UR12][R2.64], R4 ;  /* 0x0000000402007986 */ /* 0x0001e4000c101d0c */
.L_x_37:
[----:B------:R-:W-:Y:S05]  /*6960*/  BSYNC B0 ;  /* 0x0000000000007941 */ /* 0x000fea0003800000 */
.L_x_36:
[----:B------:R-:W-:Y:S01]  /*6970*/  UIADD3 UR7, UR7, 0x1, URZ ;  /* 0x0000000107077890 */ /* 0x000fe2000fffe03f */
[C---:B0-----:R-:W-:Y:S01]  /*6980*/  FMUL.FTZ R4, R154.reuse, R11 ;  /* 0x0000000b9a047220 */ /* 0x041fe20000410000 */
[C---:B------:R-:W-:Y:S01]  /*6990*/  FMUL.FTZ R15, R154.reuse, R15 ;  /* 0x0000000f9a0f7220 */ /* 0x040fe20000410000 */
[C---:B------:R-:W-:Y:S01]  /*69a0*/  FMUL.FTZ R19, R154.reuse, R19 ;  /* 0x000000139a137220 */ /* 0x040fe20000410000 */
[----:B------:R-:W-:Y:S01]  /*69b0*/  UISETP.GE.AND UP0, UPT, UR7, UR38, UPT ;  /* 0x000000260700728c */ /* 0x000fe2000bf06270 */
[C---:B------:R-:W-:Y:S01]  /*69c0*/  FMUL.FTZ R23, R154.reuse, R23 ;  /* 0x000000179a177220 */ /* 0x040fe20000410000 */
[C---:B------:R-:W-:Y:S01]  /*69d0*/  FMUL.FTZ R3, R154.reuse, R138 ;  /* 0x0000008a9a037220 */ /* 0x040fe20000410000 */
[----:B------:R-:W-:Y:S01]  /*69e0*/  FADD.FTZ R5, RZ, R150 ;  /* 0x00000096ff057221 */ /* 0x000fe20000010000 */
[C---:B------:R-:W-:Y:S01]  /*69f0*/  FFMA.FTZ R131, R153.reuse, R131, -R4 ;  /* 0x0000008399837223 */ /* 0x040fe20000010804 */
[C---:B------:R-:W-:Y:S01]  /*6a00*/  FFMA.FTZ R15, R153.reuse, R8, -R15 ;  /* 0x00000008990f7223 */ /* 0x040fe2000001080f */
[----:B------:R-:W-:Y:S01]  /*6a10*/  PLOP3.LUT P0, PT, PT, PT, UP0, 0x80, 0x0 ;  /* 0x000000000000781c */ /* 0x000fe20003f0f008 */
[C---:B------:R-:W-:Y:S01]  /*6a20*/  FFMA.FTZ R19, R153.reuse, R10, -R19 ;  /* 0x0000000a99137223 */ /* 0x040fe20000010813 */
[C---:B------:R-:W-:Y:S01]  /*6a30*/  FFMA.FTZ R23, R153.reuse, R12, -R23 ;  /* 0x0000000c99177223 */ /* 0x040fe20000010817 */
[C---:B------:R-:W-:Y:S01]  /*6a40*/  FFMA.FTZ R3, R153.reuse, R0, -R3 ;  /* 0x0000000099037223 */ /* 0x040fe20000010803 */
[C---:B------:R-:W-:Y:S01]  /*6a50*/  FMUL.FTZ R2, R154.reuse, R9 ;  /* 0x000000099a027220 */ /* 0x040fe20000410000 */
        /* <DEDUP_REMOVED lines=9> */
[----:B------:R-:W-:Y:S01]  /*6af0*/  FMUL.FTZ R154, R154, R5 ;  /* 0x000000059a9a7220 */ /* 0x000fe20000410000 */
[C---:B------:R-:W-:Y:S01]  /*6b00*/  FFMA.FTZ R2, R153.reuse, R107, -R2 ;  /* 0x0000006b99027223 */ /* 0x040fe20000010802 */
        /* <DEDUP_REMOVED lines=9> */
[----:B------:R-:W-:Y:S01]  /*6ba0*/  FFMA.FTZ R153, R153, R117, -R154 ;  /* 0x0000007599997223 */ /* 0x000fe2000001089a */
[----:B------:R-:W-:Y:S01]  /*6bb0*/  FFMA.FTZ R89, R2, 2, R89 ;  /* 0x4000000002597823 */ /* 0x000fe20000010059 */
        /* <DEDUP_REMOVED lines=15> */
[----:B------:R-:W-:Y:S06]  /*6cb0*/  @!P0 BRA `(.L_x_38) ;  /* 0xffffffcc00c48947 */ /* 0x000fec000383ffff */
.L_x_32:
[----:B------:R-:W-:Y:S01]  /*6cc0*/  BAR.SYNC.DEFER_BLOCKING 0x0 ;  /* 0x0000000000007b1d */ /* 0x000fe20000010000 */
[----:B------:R-:W-:Y:S02]  /*6cd0*/  F2FP.BF16.F32.PACK_AB R89, R90, R89 ;  /* 0x000000595a59723e */ /* 0x000fe400000010ff */
[----:B------:R-:W-:Y:S02]  /*6ce0*/  F2FP.BF16.F32.PACK_AB R91, R92, R91 ;  /* 0x0000005b5c5b723e */ /* 0x000fe400000010ff */
[----:B------:R-:W-:Y:S01]  /*6cf0*/  F2FP.BF16.F32.PACK_AB R93, R94, R93 ;  /* 0x0000005d5e5d723e */ /* 0x000fe200000010ff */
[----:B------:R-:W-:Y:S01]  /*6d00*/  BSSY B0, `(.L_x_39) ;  /* 0x000004b000007945 */ /* 0x000fe20003800000 */
[----:B------:R-:W-:Y:S02]  /*6d10*/  PRMT R0, R89, 0x7632, R0 ;  /* 0x0000763259007816 */ /* 0x000fe40000000000 */
[----:B------:R-:W-:Y:S02]  /*6d20*/  PRMT R2, R91, 0x7632, R2 ;  /* 0x000076325b027816 */ /* 0x000fe40000000002 */
[----:B------:R-:W-:-:S02]  /*6d30*/  PRMT R3, R93, 0x7632, R3 ;  /* 0x000076325d037816 */ /* 0x000fc40000000003 */
[----:B------:R-:W-:Y:S02]  /*6d40*/  ISETP.NE.AND P0, PT, R105, RZ, PT ;  /* 0x000000ff6900720c */ /* 0x000fe40003f05270 */
[----:B------:R-:W-:Y:S02]  /*6d50*/  F2FP.BF16.F32.PACK_AB R95, R96, R95 ;  /* 0x0000005f605f723e */ /* 0x000fe400000010ff */
[----:B------:R-:W-:Y:S02]  /*6d60*/  F2FP.BF16.F32.PACK_AB R97, R98, R97 ;  /* 0x000000616261723e */ /* 0x000fe400000010ff */
[----:B------:R-:W-:Y:S02]  /*6d70*/  F2FP.BF16.F32.PACK_AB R99, R100, R99 ;  /* 0x000000636463723e */ /* 0x000fe400000010ff */
[----:B------:R-:W-:Y:S02]  /*6d80*/  F2FP.BF16.F32.PACK_AB R101, R102, R101 ;  /* 0x000000656665723e */ /* 0x000fe400000010ff */
[----:B------:R-:W-:Y:S01]  /*6d90*/  F2FP.BF16.F32.PACK_AB R103, R104, R103 ;  /* 0x000000676867723e */ /* 0x000fe200000010ff */
[----:B------:R0:W-:Y:S01]  /*6da0*/  STS.U16 [R56+0x2], R0 ;  /* 0x0000020038007388 */ /* 0x0001e20000000400 */
[----:B------:R-:W-:-:S02]  /*6db0*/  PRMT R4, R97, 0x7632, R4 ;  /* 0x0000763261047816 */ /* 0x000fc40000000004 */
[----:B------:R-:W-:Y:S01]  /*6dc0*/  PRMT R6, R103, 0x7632, R6 ;  /* 0x0000763267067816 */ /* 0x000fe20000000006 */
[----:B------:R1:W-:Y:S01]  /*6dd0*/  STS.U16 [R56+0x6], R2 ;  /* 0x0000060238007388 */ /* 0x0003e20000000400 */
[----:B------:R-:W-:Y:S02]  /*6de0*/  MOV R5, UR34 ;  /* 0x0000002200057c02 */ /* 0x000fe40008000f00 */
[----:B------:R-:W-:Y:S01]  /*6df0*/  SHF.R.S32.HI R8, RZ, 0x1f, R35 ;  /* 0x0000001fff087819 */ /* 0x000fe20000011423 */
[----:B------:R2:W-:Y:S01]  /*6e00*/  STS.U16 [R56+0xa], R3 ;  /* 0x00000a0338007388 */ /* 0x0005e20000000400 */
[----:B0-----:R-:W-:-:S03]  /*6e10*/  PRMT R0, R95, 0x7632, R0 ;  /* 0x000076325f007816 */ /* 0x001fc60000000000 */
[----:B------:R-:W-:Y:S01]  /*6e20*/  STS.U16 [R56], R89 ;  /* 0x0000005938007388 */ /* 0x000fe20000000400 */
[----:B-1----:R-:W-:-:S03]  /*6e30*/  PRMT R2, R99, 0x7632, R2 ;  /* 0x0000763263027816 */ /* 0x002fc60000000002 */
[----:B------:R-:W-:Y:S01]  /*6e40*/  STS.U16 [R56+0x4], R91 ;  /* 0x0000045b38007388 */ /* 0x000fe20000000400 */
[----:B--2---:R-:W-:-:S03]  /*6e50*/  PRMT R3, R101, 0x7632, R3 ;  /* 0x0000763265037816 */ /* 0x004fc60000000003 */
[----:B------:R-:W-:Y:S04]  /*6e60*/  STS.U16 [R56+0x8], R93 ;  /* 0x0000085d38007388 */ /* 0x000fe80000000400 */
[----:B------:R-:W-:Y:S04]  /*6e70*/  STS.U16 [R56+0xc], R95 ;  /* 0x00000c5f38007388 */ /* 0x000fe80000000400 */
[----:B------:R-:W-:Y:S04]  /*6e80*/  STS.U16 [R56+0xe], R0 ;  /* 0x00000e0038007388 */ /* 0x000fe80000000400 */
[----:B------:R-:W-:Y:S04]  /*6e90*/  STS.U16 [R56+0x10], R97 ;  /* 0x0000106138007388 */ /* 0x000fe80000000400 */
[----:B------:R0:W-:Y:S04]  /*6ea0*/  STS.U16 [R56+0x12], R4 ;  /* 0x0000120438007388 */ /* 0x0001e80000000400 */
[----:B------:R-:W-:Y:S04]  /*6eb0*/  STS.U16 [R56+0x14], R99 ;  /* 0x0000146338007388 */ /* 0x000fe80000000400 */
[----:B------:R-:W-:Y:S04]  /*6ec0*/  STS.U16 [R56+0x16], R2 ;  /* 0x0000160238007388 */ /* 0x000fe80000000400 */
[----:B------:R-:W-:Y:S04]  /*6ed0*/  STS.U16 [R56+0x18], R101 ;  /* 0x0000186538007388 */ /* 0x000fe80000000400 */
[----:B------:R1:W-:Y:S04]  /*6ee0*/  STS.U16 [R56+0x1a], R3 ;  /* 0x00001a0338007388 */ /* 0x0003e80000000400 */
[----:B------:R-:W-:Y:S04]  /*6ef0*/  STS.U16 [R56+0x1c], R103 ;  /* 0x00001c6738007388 */ /* 0x000fe80000000400 */
[----:B------:R-:W-:Y:S01]  /*6f00*/  STS.U16 [R56+0x1e], R6 ;  /* 0x00001e0638007388 */ /* 0x000fe20000000400 */
        /* <DEDUP_REMOVED lines=17> */
[----:B------:R-:W-:Y:S01]  /*7020*/  @!P0 STS [UR8+0x1080], R5 ;  /* 0x00108005ff008988 */ /* 0x000fe20008000808 */
[----:B------:R-:W-:Y:S06]  /*7030*/  BAR.SYNC.DEFER_BLOCKING 0x0 ;  /* 0x0000000000007b1d */ /* 0x000fec0000010000 */
[----:B------:R-:W2:Y:S01]  /*7040*/  LDS R0, [UR8+0x1080] ;  /* 0x00108008ff007984 */ /* 0x000ea20008000800 */
[----:B------:R-:W-:-:S02]  /*7050*/  ULDC.64 UR8, c[0x0][0x2b0] ;  /* 0x0000ac0000087ab9 */ /* 0x000fc40000000a00 */
[----:B0-----:R-:W-:Y:S02]  /*7060*/  IMAD R4, R30, UR8, RZ ;  /* 0x000000081e047c24 */ /* 0x001fe4000f8e02ff */
[----:B-1----:R-:W-:-:S04]  /*7070*/  IMAD.WIDE.U32 R2, R31, UR8, RZ ;  /* 0x000000081f027c25 */ /* 0x002fc8000f8e00ff */
[----:B------:R-:W-:-:S05]  /*7080*/  IMAD R7, R31, UR9, R4 ;  /* 0x000000091f077c24 */ /* 0x000fca000f8e0204 */
[----:B------:R-:W-:Y:S02]  /*7090*/  IADD3 R25, R3, R7, RZ ;  /* 0x0000000703197210 */ /* 0x000fe40007ffe0ff */
[----:B--2---:R-:W-:-:S13]  /*70a0*/  ISETP.GE.AND P0, PT, R35, R0, PT ;  /* 0x000000002300720c */ /* 0x004fda0003f06270 */
[----:B------:R-:W-:Y:S05]  /*70b0*/  @P0 BRA `(.L_x_40) ;  /* 0x00000000003c0947 */ /* 0x000fea0003800000 */
[----:B------:R-:W-:Y:S01]  /*70c0*/  USHF.L.U32 UR7, UR6, 0xb, URZ ;  /* 0x0000000b06077899 */ /* 0x000fe2000800063f */
[----:B------:R-:W-:Y:S02]  /*70d0*/  ULDC.64 UR10, c[0x0][0x2b8] ;  /* 0x0000ae00000a7ab9 */ /* 0x000fe40000000a00 */
[----:B------:R-:W-:-:S03]  /*70e0*/  IMAD R27, R29, UR10, RZ ;  /* 0x0000000a1d1b7c24 */ /* 0x000fc6000f8e02ff */
[----:B------:R-:W-:Y:S02]  /*70f0*/  IADD3 R4, P0, R35, UR7, RZ ;  /* 0x0000000723047c10 */ /* 0x000fe4000ff1e0ff */
[----:B------:R-:W-:Y:S01]  /*7100*/  MOV R5, UR7 ;  /* 0x0000000700057c02 */ /* 0x000fe20008000f00 */
[----:B------:R-:W-:-:S03]  /*7110*/  IMAD R27, R28, UR11, R27 ;  /* 0x0000000b1c1b7c24 */ /* 0x000fc6000f8e021b */
[----:B------:R-:W-:-:S03]  /*7120*/  LEA.HI.X.SX32 R5, R5, R8, 0x1, P0 ;  /* 0x0000000805057211 */ /* 0x000fc600000f0eff */
[----:B------:R-:W-:-:S05]  /*7130*/  IMAD.WIDE.U32 R4, R31, UR8, R4 ;  /* 0x000000081f047c25 */ /* 0x000fca000f8e0004 */
[----:B------:R-:W-:-:S03]  /*7140*/  IADD3 R5, R7, R5, RZ ;  /* 0x0000000507057210 */ /* 0x000fc60007ffe0ff */
[----:B------:R-:W-:Y:S01]  /*7150*/  IMAD.WIDE.U32 R4, R28, UR10, R4 ;  /* 0x0000000a1c047c25 */ /* 0x000fe2000f8e0004 */
[----:B------:R-:W-:-:S04]  /*7160*/  ULDC.64 UR10, c[0x0][0x308] ;  /* 0x0000c200000a7ab9 */ /* 0x000fc80000000a00 */
[----:B------:R-:W-:Y:S02]  /*7170*/  IADD3 R5, R5, R27, RZ ;  /* 0x0000001b05057210 */ /* 0x000fe40007ffe0ff */
[----:B------:R-:W-:-:S04]  /*7180*/  LEA R6, P0, R4, UR10, 0x1 ;  /* 0x0000000a04067c11 */ /* 0x000fc8000f8008ff */
[----:B------:R-:W-:-:S05]  /*7190*/  LEA.HI.X R7, R4, UR11, R5, 0x1, P0 ;  /* 0x0000000b04077c11 */ /* 0x000fca00080f0c05 */
[----:B------:R0:W-:Y:S04]  /*71a0*/  STG.E.U16 desc[UR12][R6.64], R9 ;  /* 0x0000000906007986 */ /* 0x0001e8000c10150c */
.L_x_40:
[----:B------:R-:W-:Y:S05]  /*71b0*/  BSYNC B0 ;  /* 0x0000000000007941 */ /* 0x000fea0003800000 */
.L_x_39:
[C-C-:B------:R-:W-:Y:S01]  /*71c0*/  LOP3.LUT R5, R34.reuse, 0x20, R33.reuse, 0xfe, !PT ;  /* 0x0000002022057812 */ /* 0x140fe200078efe21 */
[----:B------:R-:W-:Y:S01]  /*71d0*/  ULDC.64 UR8, c[0x0][0x2b8] ;  /* 0x0000ae0000087ab9 */ /* 0x000fe20000000a00 */
[----:B------:R-:W-:Y:S01]  /*71e0*/  MOV R3, R25 ;  /* 0x0000001900037202 */ /* 0x000fe20000000f00 */
[----:B------:R-:W-:Y:S01]  /*71f0*/  USHF.L.U32 UR7, UR6, 0xb, URZ ;  /* 0x0000000b06077899 */ /* 0x000fe2000800063f */
[----:B0-----:R-:W-:Y:S01]  /*7200*/  LOP3.LUT R7, R34, 0x40, R33, 0xfe, !PT ;  /* 0x0000004022077812 */ /* 0x001fe200078efe21 */
[----:B------:R-:W-:Y:S01]  /*7210*/  UIADD3 UR6, UR6, 0x1, URZ ;  /* 0x0000000106067890 */ /* 0x000fe2000fffe03f */
[-C--:B------:R-:W-:Y:S01]  /*7220*/  ISETP.GE.AND P3, PT, R5, R0.reuse, PT ;  /* 0x000000000500720c */ /* 0x080fe20003f66270 */
[----:B------:R-:W-:Y:S01]  /*7230*/  IMAD R5, R29, UR8, RZ ;  /* 0x000000081d057c24 */ /* 0x000fe2000f8e02ff */
[----:B------:R-:W-:Y:S01]  /*7240*/  ISETP.GE.AND P4, PT, R7, R0, PT ;  /* 0x000000000700720c */ /* 0x000fe20003f86270 */
[----:B------:R-:W-:Y:S01]  /*7250*/  IMAD.WIDE.U32 R2, R28, UR8, R2 ;  /* 0x000000081c027c25 */ /* 0x000fe2000f8e0002 */
[----:B------:R-:W-:Y:S01]  /*7260*/  USHF.R.S32.HI UR10, URZ, 0x1f, UR7 ;  /* 0x0000001f3f0a7899 */ /* 0x000fe20008011407 */
[----:B------:R-:W-:-:S02]  /*7270*/  LOP3.LUT R25, R34, 0x80, R33, 0xfe, !PT ;  /* 0x0000008022197812 */ /* 0x000fc400078efe21 */
[----:B------:R-:W-:Y:S01]  /*7280*/  IMAD R7, R28, UR9, R5 ;  /* 0x000000091c077c24 */ /* 0x000fe2000f8e0205 */
[----:B------:R-:W-:Y:S01]  /*7290*/  ULDC.64 UR8, c[0x0][0x308] ;  /* 0x0000c20000087ab9 */ /* 0x000fe20000000a00 */
[----:B------:R-:W-:Y:S01]  /*72a0*/  IADD3 R4, P1, R2, UR7, RZ ;  /* 0x0000000702047c10 */ /* 0x000fe2000ff3e0ff */
[----:B------:R-:W-:Y:S01]  /*72b0*/  ULDC UR7, c[0x0][0x224] ;  /* 0x0000890000077ab9 */ /* 0x000fe20000000800 */
[----:B------:R-:W-:Y:S01]  /*72c0*/  LEA R5, P0, R35, UR8, 0x1 ;  /* 0x0000000823057c11 */ /* 0x000fe2000f8008ff */
[----:B------:R-:W-:Y:S01]  /*72d0*/  UISETP.GE.AND UP0, UPT, UR6, UR7, UPT ;  /* 0x000000070600728c */ /* 0x000fe2000bf06270 */
[----:B------:R-:W-:Y:S02]  /*72e0*/  IADD3.X R3, R7, UR10, R3, P1, !PT ;  /* 0x0000000a07037c10 */ /* 0x000fe40008ffe403 */
[----:B------:R-:W-:Y:S02]  /*72f0*/  LEA.HI.X R8, R35, UR9, R8, 0x1, P0 ;  /* 0x0000000923087c11 */ /* 0x000fe400080f0c08 */
[----:B------:R-:W-:-:S02]  /*7300*/  LEA R2, P0, R4, R5, 0x1 ;  /* 0x0000000504027211 */ /* 0x000fc400078008ff */
[C-C-:B------:R-:W-:Y:S02]  /*7310*/  LOP3.LUT R9, R34.reuse, 0x60, R33.reuse, 0xfe, !PT ;  /* 0x0000006022097812 */ /* 0x140fe400078efe21 */
[----:B------:R-:W-:Y:S02]  /*7320*/  ISETP.GE.AND P6, PT, R25, R0, PT ;  /* 0x000000001900720c */ /* 0x000fe40003fc6270 */
[C-C-:B------:R-:W-:Y:S02]  /*7330*/  LOP3.LUT R7, R34.reuse, 0xc0, R33.reuse, 0xfe, !PT ;  /* 0x000000c022077812 */ /* 0x140fe400078efe21 */
[----:B------:R-:W-:Y:S02]  /*7340*/  LOP3.LUT R5, R34, 0xa0, R33, 0xfe, !PT ;  /* 0x000000a022057812 */ /* 0x000fe400078efe21 */
[----:B------:R-:W-:Y:S02]  /*7350*/  LEA.HI.X R3, R4, R8, R3, 0x1, P0 ;  /* 0x0000000804037211 */ /* 0x000fe400000f0c03 */
[----:B------:R-:W-:-:S02]  /*7360*/  ISETP.GE.AND P5, PT, R9, R0, PT ;  /* 0x000000000900720c */ /* 0x000fc40003fa6270 */
[-C--:B------:R-:W-:Y:S01]  /*7370*/  ISETP.GE.AND P1, PT, R7, R0.reuse, PT ;  /* 0x000000000700720c */ /* 0x080fe20003f26270 */
[----:B------:R0:W-:Y:S01]  /*7380*/  @!P4 STG.E.U16 desc[UR12][R2.64+0x80], R11 ;  /* 0x0000800b0200c986 */ /* 0x0001e2000c10150c */
[-C--:B------:R-:W-:Y:S02]  /*7390*/  ISETP.GE.AND P0, PT, R5, R0.reuse, PT ;  /* 0x000000000500720c */ /* 0x080fe40003f06270 */
[C-C-:B------:R-:W-:Y:S01]  /*73a0*/  LOP3.LUT R7, R34.reuse, 0x120, R33.reuse, 0xfe, !PT ;  /* 0x0000012022077812 */ /* 0x140fe200078efe21 */
[----:B------:R0:W-:Y:S01]  /*73b0*/  @!P3 STG.E.U16 desc[UR12][R2.64+0x40], R41 ;  /* 0x000040290200b986 */ /* 0x0001e2000c10150c */
[C-C-:B------:R-:W-:Y:S02]  /*73c0*/  LOP3.LUT R5, R34.reuse, 0x100, R33.reuse, 0xfe, !PT ;  /* 0x0000010022057812 */ /* 0x140fe400078efe21 */
[----:B------:R-:W-:Y:S01]  /*73d0*/  ISETP.GE.AND P4, PT, R7, R0, PT ;  /* 0x000000000700720c */ /* 0x000fe20003f86270 */
[----:B------:R0:W-:Y:S01]  /*73e0*/  @!P6 STG.E.U16 desc[UR12][R2.64+0x100], R13 ;  /* 0x0001000d0200e986 */ /* 0x0001e2000c10150c */
[----:B------:R-:W-:-:S02]  /*73f0*/  LOP3.LUT R9, R34, 0xe0, R33, 0xfe, !PT ;  /* 0x000000e022097812 */ /* 0x000fc400078efe21 */
[-C--:B------:R-:W-:Y:S01]  /*7400*/  ISETP.GE.AND P3, PT, R5, R0.reuse, PT ;  /* 0x000000000500720c */ /* 0x080fe20003f66270 */
[----:B------:R0:W-:Y:S01]  /*7410*/  @!P5 STG.E.U16 desc[UR12][R2.64+0xc0], R43 ;  /* 0x0000c02b0200d986 */ /* 0x0001e2000c10150c */
[C-C-:B------:R-:W-:Y:S02]  /*7420*/  LOP3.LUT R7, R34.reuse, 0x160, R33.reuse, 0xfe, !PT ;  /* 0x0000016022077812 */ /* 0x140fe400078efe21 */
[-C--:B------:R-:W-:Y:S01]  /*7430*/  ISETP.GE.AND P2, PT, R9, R0.reuse, PT ;  /* 0x000000000900720c */ /* 0x080fe20003f46270 */
        /* <DEDUP_REMOVED lines=16> */
[----:B------:R-:W-:-:S03]  /*7540*/  ISETP.GE.AND P2, PT, R5, R0, PT ;  /* 0x000000000500720c */ /* 0x000fc60003f46270 */
[----:B------:R0:W-:Y:S04]  /*7550*/  @!P6 STG.E.U16 desc[UR12][R2.64+0x2c0], R51 ;  /* 0x0002c0330200e986 */ /* 0x0001e8000c10150c */
[----:B------:R0:W-:Y:S01]  /*7560*/  @!P0 STG.E.U16 desc[UR12][R2.64+0x300], R21 ;  /* 0x0003001502008986 */ /* 0x0001e2000c10150c */
[----:B------:R-:W-:-:S03]  /*7570*/  IADD3 R38, P0, R38, 0x1000, RZ ;  /* 0x0000100026267810 */ /* 0x000fc60007f1e0ff */
[----:B------:R0:W-:Y:S01]  /*7580*/  @!P3 STG.E.U16 desc[UR12][R2.64+0x3c0], R55 ;  /* 0x0003c0370200b986 */ /* 0x0001e2000c10150c */
[----:B------:R-:W-:-:S03]  /*7590*/  IADD3.X R39, RZ, R39, RZ, P0, !PT ;  /* 0x00000027ff277210 */ /* 0x000fc600007fe4ff */
[----:B------:R0:W-:Y:S01]  /*75a0*/  @!P2 STG.E.U16 desc[UR12][R2.64+0x380], R23 ;  /* 0x000380170200a986 */ /* 0x0001e2000c10150c */
[----:B------:R-:W-:-:S03]  /*75b0*/  PLOP3.LUT P2, PT, PT, PT, UP0, 0x80, 0x0 ;  /* 0x000000000000781c */ /* 0x000fc60003f4f008 */
[----:B------:R0:W-:Y:S01]  /*75c0*/  @!P1 STG.E.U16 desc[UR12][R2.64+0x340], R53 ;  /* 0x0003403502009986 */ /* 0x0001e2000c10150c */
[----:B------:R-:W-:-:S04]  /*75d0*/  IADD3 R36, P1, R36, 0x1000, RZ ;  /* 0x0000100024247810 */ /* 0x000fc80007f3e0ff */
[----:B------:R-:W-:-:S05]  /*75e0*/  IADD3.X R37, RZ, R37, RZ, P1, !PT ;  /* 0x00000025ff257210 */ /* 0x000fca0000ffe4ff */
[----:B------:R-:W-:Y:S05]  /*75f0*/  @!P2 BRA `(.L_x_41) ;  /* 0xffffff8c0070a947 */ /* 0x000fea000383ffff */
[----:B------:R-:W-:Y:S05]  /*7600*/  EXIT ;  /* 0x000000000000794d */ /* 0x000fea0003800000 */
.L_x_42:
[----:B------:R-:W-:-:S00]  /*7610*/  BRA `(.L_x_42) ;  /* 0xfffffffc00fc7947 */ /* 0x000fc0000383ffff */
[----:B------:R-:W-:-:S00]  /*7620*/  NOP ;  /* 0x0000000000007918 */ /* 0x000fc00000000000 */
        /* <DEDUP_REMOVED lines=13> */
.L_x_5160:


//--------------------- .text._Z25selective_scan_fwd_kernelI32Selective_Scan_fwd_kernel_traitsILi128ELi16ELi1ELb0ELb0ELb0ELb1EN3c108BFloat16ENS1_7complexIfEEEEv13SSMParamsBase --------------------------
	.section	.text._Z25selective_scan_fwd_kernelI32Selective_Scan_fwd_kernel_traitsILi128ELi16ELi1ELb0ELb0ELb0ELb1EN3c108BFloat16ENS1_7complexIfEEEEv13SSMParamsBase,"ax",@progbits
	.align	128
        .global         _Z25selective_scan_fwd_kernelI32Selective_Scan_fwd_kernel_traitsILi128ELi16ELi1ELb0ELb0ELb0ELb1EN3c108BFloat16ENS1_7complexIfEEEEv13SSMParamsBase
        .type           _Z25selective_scan_fwd_kernelI32Selective_Scan_fwd_kernel_traitsILi128ELi16ELi1ELb0ELb0ELb0ELb1EN3c108BFloat16ENS1_7complexIfEEEEv13SSMParamsBase,@function
        .size           _Z25selective_scan_fwd_kernelI32Selective_Scan_fwd_kernel_traitsILi128ELi16ELi1ELb0ELb0ELb0ELb1EN3c108BFloat16ENS1_7complexIfEEEEv13SSMParamsBase,(.L_x_5161 - _Z25selective_scan_fwd_kernelI32Selective_Scan_fwd_kernel_traitsILi128ELi16ELi1ELb0ELb0ELb0ELb1EN3c108BFloat16ENS1_7complexIfEEEEv13SSMParamsBase)
        .other          _Z25selective_scan_fwd_kernelI32Selective_Scan_fwd_kernel_traitsILi128ELi16ELi1ELb0ELb0ELb0ELb1EN3c108BFloat16ENS1_7complexIfEEEEv13SSMParamsBase,@"STO_CUDA_ENTRY STV_DEFAULT"
_Z25selective_scan_fwd_kernelI32Selective_Scan_fwd_kernel_traitsILi128ELi16ELi1ELb0ELb0ELb0ELb1EN3c108BFloat16ENS1_7complexIfEEEEv13SSMParamsBase:
.text._Z25selective_scan_fwd_kernelI32Selective_Scan_fwd_kernel_traitsILi128ELi16ELi1ELb0ELb0ELb0ELb1EN3c108BFloat16ENS1_7complexIfEEEEv13SSMParamsBase:
        /* <DEDUP_REMOVED lines=48> */
[----:B------:R-:W-:Y:S01]  /*0300*/  IMAD R9, R28, UR9, R9 ;  /* 0x000000091c097c24 */ /* 0x000fe2000f8e0209 */
[----:B0-----:R-:W-:Y:S01]  /*0310*/  SHF.L.U32 R34, R104, 0x4, RZ ;  /* 0x0000000468227819 */ /* 0x001fe200000006ff */
[----:B------:R-:W-:Y:S01]  /*0320*/  IMAD.WIDE.U32 R4, R28, UR8, R4 ;  /* 0x000000081c047c25 */ /* 0x000fe2000f8e0004 */
[----:B------:R-:W-:Y:S02]  /*0330*/  IADD3 R37, R3, R7, RZ ;  /* 0x0000000703257210 */ /* 0x000fe40007ffe0ff */
[----:B-1----:R-:W-:Y:S02]  /*0340*/  LEA R36, P0, R2, R10, 0x1 ;  /* 0x0000000a02247211 */ /* 0x002fe400078008ff */
[----:B------:R-:W-:Y:S02]  /*0350*/  IADD3 R39, R5, R9, RZ ;  /* 0x0000000905277210 */ /* 0x000fe40007ffe0ff */
[----:B---3--:R-:W-:Y:S02]  /*0360*/  LEA R38, P1, R4, R12, 0x1 ;  /* 0x0000000c04267211 */ /* 0x008fe400078208ff */
[----:B------:R-:W-:-:S02]  /*0370*/  LOP3.LUT R33, R104, 0x1f, RZ, 0xc0, !PT ;  /* 0x0000001f68217812 */ /* 0x000fc400078ec0ff */
[----:B------:R-:W-:Y:S02]  /*0380*/  LEA.HI.X R37, R2, R11, R37, 0x1, P0 ;  /* 0x0000000b02257211 */ /* 0x000fe400000f0c25 */
[----:B------:R-:W-:Y:S02]  /*0390*/  LEA.HI.X R39, R4, R13, R39, 0x1, P1 ;  /* 0x0000000d04277211 */ /* 0x000fe400008f0c27 */
[----:B--2---:R-:W-:-:S07]  /*03a0*/  LOP3.LUT R34, R33, 0xfffffe00, R34, 0xf8, !PT ;  /* 0xfffffe0021227812 */ /* 0x004fce00078ef822 */
.L_x_86:
[----:B------:R-:W-:Y:S01]  /*03b0*/  BAR.SYNC.DEFER_BLOCKING 0x0 ;  /* 0x0000000000007b1d */ /* 0x000fe20000010000 */
[C---:B------:R-:W-:Y:S01]  /*03c0*/  LOP3.LUT R18, R34.reuse, 0x20, RZ, 0xfc, !PT ;  /* 0x0000002022127812 */ /* 0x040fe200078efcff */
[C---:B0-----:R-:W-:Y:S01]  /*03d0*/  IMAD.WIDE R2, R34.reuse, 0x2, R36 ;  /* 0x0000000222027825 */ /* 0x041fe200078e0224 */
[C---:B------:R-:W-:Y:S02]  /*03e0*/  LOP3.LUT R20, R34.reuse, 0x40, RZ, 0xfc, !PT ;  /* 0x0000004022147812 */ /* 0x040fe400078efcff */
[C---:B------:R-:W-:Y:S01]  /*03f0*/  LOP3.LUT R21, R34.reuse, 0x60, RZ, 0xfc, !PT ;  /* 0x0000006022157812 */ /* 0x040fe200078efcff */
[----:B------:R-:W-:Y:S01]  /*0400*/  ULDC UR8, c[0x0][0x218] ;  /* 0x0000860000087ab9 */ /* 0x000fe20000000800 */
[----:B------:R-:W-:Y:S01]  /*0410*/  PRMT R0, RZ, 0x7610, R0 ;  /* 0x00007610ff007816 */ /* 0x000fe20000000000 */
[----:B------:R-:W-:Y:S01]  /*0420*/  UIMAD UR8, UR6, -0x800, UR8 ;  /* 0xfffff800060878a4 */ /* 0x000fe2000f8e0208 */
[----:B------:R-:W-:Y:S02]  /*0430*/  LOP3.LUT R22, R34, 0x80, RZ, 0xfc, !PT ;  /* 0x0000008022167812 */ /* 0x000fe400078efcff */
[----:B------:R-:W-:-:S02]  /*0440*/  PRMT R5, RZ, 0x7610, R5 ;  /* 0x00007610ff057816 */ /* 0x000fc40000000005 */
[C---:B------:R-:W-:Y:S02]  /*0450*/  LOP3.LUT R23, R34.reuse, 0xa0, RZ, 0xfc, !PT ;  /* 0x000000a022177812 */ /* 0x040fe400078efcff */
[----:B------:R-:W-:Y:S02]  /*0460*/  ISETP.GE.AND P2, PT, R34, UR8, PT ;  /* 0x0000000822007c0c */ /* 0x000fe4000bf46270 */
[----:B------:R-:W-:Y:S02]  /*0470*/  ISETP.GE.AND P1, PT, R18, UR8, PT ;  /* 0x0000000812007c0c */ /* 0x000fe4000bf26270 */
[----:B------:R-:W-:Y:S02]  /*0480*/  LOP3.LUT R24, R34, 0xc0, RZ, 0xfc, !PT ;  /* 0x000000c022187812 */ /* 0x000fe400078efcff */
[----:B------:R-:W-:Y:S02]  /*0490*/  ISETP.GE.AND P0, PT, R20, UR8, PT ;  /* 0x0000000814007c0c */ /* 0x000fe4000bf06270 */
[----:B------:R-:W-:-:S02]  /*04a0*/  LOP3.LUT R25, R34, 0xe0, RZ, 0xfc, !PT ;  /* 0x000000e022197812 */ /* 0x000fc400078efcff */
[----:B------:R-:W-:Y:S02]  /*04b0*/  ISETP.GE.AND P4, PT, R21, UR8, PT ;  /* 0x0000000815007c0c */ /* 0x000fe4000bf86270 */
[----:B------:R-:W-:Y:S01]  /*04c0*/  LOP3.LUT R26, R34, 0x100, RZ, 0xfc, !PT ;  /* 0x00000100221a7812 */ /* 0x000fe200078efcff */
        /* <DEDUP_REMOVED lines=12> */
[----:B------:R-:W-:-:S02]  /*0590*/  LOP3.LUT R56, R34, 0x120, RZ, 0xfc, !PT ;  /* 0x0000012022387812 */ /* 0x000fc400078efcff */
[----:B------:R-:W-:Y:S01]  /*05a0*/  PRMT R8, RZ, 0x7610, R8 ;  /* 0x00007610ff087816 */ /* 0x000fe20000000008 */
[----:B------:R-:W5:Y:S01]  /*05b0*/  @!P4 LDG.E.U16 R7, desc[UR14][R2.64+0xc0] ;  /* 0x0000c00e0207c981 */ /* 0x000f62000c1e1500 */
[C---:B------:R-:W-:Y:S02]  /*05c0*/  LOP3.LUT R58, R34.reuse, 0x140, RZ, 0xfc, !PT ;  /* 0x00000140223a7812 */ /* 0x040fe400078efcff */
[----:B------:R-:W-:Y:S01]  /*05d0*/  PRMT R11, RZ, 0x7610, R11 ;  /* 0x00007610ff0b7816 */ /* 0x000fe2000000000b */
[----:B------:R-:W5:Y:S01]  /*05e0*/  @!P6 LDG.E.U16 R6, desc[UR14][R2.64+0x100] ;  /* 0x0001000e0206e981 */ /* 0x000f62000c1e1500 */
[C---:B------:R-:W-:Y:S02]  /*05f0*/  LOP3.LUT R60, R34.reuse, 0x160, RZ, 0xfc, !PT ;  /* 0x00000160223c7812 */ /* 0x040fe400078efcff */
[----:B------:R-:W-:Y:S01]  /*0600*/  PRMT R10, RZ, 0x7610, R10 ;  /* 0x00007610ff0a7816 */ /* 0x000fe2000000000a */
[----:B------:R-:W5:Y:S01]  /*0610*/  @!P5 LDG.E.U16 R9, desc[UR14][R2.64+0x140] ;  /* 0x0001400e0209d981 */ /* 0x000f62000c1e1500 */
[----:B------:R-:W-:-:S02]  /*0620*/  LOP3.LUT R62, R34, 0x180, RZ, 0xfc, !PT ;  /* 0x00000180223e7812 */ /* 0x000fc400078efcff */
[----:B------:R-:W-:Y:S01]  /*0630*/  LOP3.LUT R64, R34, 0x1a0, RZ, 0xfc, !PT ;  /* 0x000001a022407812 */ /* 0x000fe200078efcff */
[----:B------:R-:W5:Y:S01]  /*0640*/  @!P3 LDG.E.U16 R8, desc[UR14][R2.64+0x180] ;  /* 0x0001800e0208b981 */ /* 0x000f62000c1e1500 */
[----:B------:R-:W-:Y:S02]  /*0650*/  ISETP.GE.AND P0, PT, R56, UR8, PT ;  /* 0x0000000838007c0c */ /* 0x000fe4000bf06270 */
[----:B------:R-:W-:Y:S01]  /*0660*/  LOP3.LUT R66, R34, 0x1c0, RZ, 0xfc, !PT ;  /* 0x000001c022427812 */ /* 0x000fe200078efcff */
[----:B------:R-:W5:Y:S01]  /*0670*/  @!P2 LDG.E.U16 R11, desc[UR14][R2.64+0x1c0] ;  /* 0x0001c00e020ba981 */ /* 0x000f62000c1e1500 */
[----:B------:R-:W-:Y:S02]  /*0680*/  ISETP.GE.AND P4, PT, R58, UR8, PT ;  /* 0x000000083a007c0c */ /* 0x000fe4000bf86270 */
[----:B------:R-:W-:Y:S01]  /*0690*/  LOP3.LUT R68, R34, 0x1e0, RZ, 0xfc, !PT ;  /* 0x000001e022447812 */ /* 0x000fe200078efcff */
        /* <DEDUP_REMOVED lines=21> */
[----:B------:R-:W-:-:S04]  /*07f0*/  SHF.L.U32 R105, R104, 0x4, RZ ;  /* 0x0000000468697819 */ /* 0x000fc800000006ff */
[----:B------:R-:W-:Y:S02]  /*0800*/  LOP3.LUT R63, R105, 0xfffffe00, RZ, 0xc0, !PT ;  /* 0xfffffe00693f7812 */ /* 0x000fe400078ec0ff */
[----:B------:R-:W-:Y:S02]  /*0810*/  ISETP.GE.AND P2, PT, R18, UR8, PT ;  /* 0x0000000812007c0c */ /* 0x000fe4000bf46270 */
[----:B------:R-:W-:Y:S01]  /*0820*/  IADD3 R18, R63, R32, RZ ;  /* 0x000000203f127210 */ /* 0x000fe20007ffe0ff */
[----:B------:R-:W-:Y:S01]  /*0830*/  UMOV UR9, 0x400 ;  /* 0x0000040000097882 */ /* 0x000fe20000000000 */
[----:B------:R-:W-:Y:S02]  /*0840*/  ISETP.GE.AND P0, PT, R21, UR8, PT ;  /* 0x0000000815007c0c */ /* 0x000fe4000bf06270 */
[----:B0-----:R-:W-:Y:S02]  /*0850*/  IADD3 R3, R18, 0x20, RZ ;  /* 0x0000002012037810 */ /* 0x001fe40007ffe0ff */
[----:B------:R-:W-:-:S02]  /*0860*/  ISETP.GE.AND P6, PT, R23, UR8, PT ;  /* 0x0000000817007c0c */ /* 0x000fc4000bfc6270 */
[C---:B------:R-:W-:Y:S02]  /*0870*/  IADD3 R21, R18.reuse, 0x40, RZ ;  /* 0x0000004012157810 */ /* 0x040fe40007ffe0ff */
[----:B------:R-:W-:Y:S02]  /*0880*/  ISETP.GE.AND P3, PT, R25, UR8, PT ;  /* 0x0000000819007c0c */ /* 0x000fe4000bf66270 */
[C---:B------:R-:W-:Y:S01]  /*0890*/  IADD3 R23, R18.reuse, 0x60, RZ ;  /* 0x0000006012177810 */ /* 0x040fe20007ffe0ff */
[----:B-1----:R-:W-:Y:S01]  /*08a0*/  ULEA UR9, UR7, UR9, 0x18 ;  /* 0x0000000907097291 */ /* 0x002fe2000f8ec03f */
[C---:B------:R-:W-:Y:S02]  /*08b0*/  LEA.HI.SX32 R35, R18.reuse, R18, 0x1b ;  /* 0x0000001212237211 */ /* 0x040fe400078fdaff */
[C---:B------:R-:W-:Y:S02]  /*08c0*/  IADD3 R25, R18.reuse, 0x80, RZ ;  /* 0x0000008012197810 */ /* 0x040fe40007ffe0ff */
[----:B------:R-:W-:-:S02]  /*08d0*/  IADD3 R27, R18, 0xa0, RZ ;  /* 0x000000a0121b7810 */ /* 0x000fc40007ffe0ff */
[C---:B------:R-:W-:Y:S02]  /*08e0*/  IADD3 R41, R18.reuse, 0xc0, RZ ;  /* 0x000000c012297810 */ /* 0x040fe40007ffe0ff */
[-C--:B------:R-:W-:Y:S02]  /*08f0*/  LEA.HI.SX32 R3, R3, R18.reuse, 0x1b ;  /* 0x0000001203037211 */ /* 0x080fe400078fdaff */
[-C--:B------:R-:W-:Y:S02]  /*0900*/  LEA.HI.SX32 R21, R21, R18.reuse, 0x1b ;  /* 0x0000001215157211 */ /* 0x080fe400078fdaff */
[C---:B------:R-:W-:Y:S02]  /*0910*/  IADD3 R43, R18.reuse, 0xe0, RZ ;  /* 0x000000e0122b7810 */ /* 0x040fe40007ffe0ff */
[----:B------:R-:W-:Y:S02]  /*0920*/  LEA.HI.SX32 R23, R23, R18, 0x1b ;  /* 0x0000001217177211 */ /* 0x000fe400078fdaff */
[----:B------:R-:W-:-:S02]  /*0930*/  IADD3 R47, R18, 0x100, RZ ;  /* 0x00000100122f7810 */ /* 0x000fc40007ffe0ff */
[----:B------:R-:W-:Y:S02]  /*0940*/  LEA R35, R35, UR9, 0x1 ;  /* 0x0000000923237c11 */ /* 0x000fe4000f8e08ff */
[-C--:B------:R-:W-:Y:S02]  /*0950*/  LEA.HI.SX32 R25, R25, R18.reuse, 0x1b ;  /* 0x0000001219197211 */ /* 0x080fe400078fdaff */
[----:B------:R-:W-:Y:S02]  /*0960*/  IADD3 R49, R18, 0x120, RZ ;  /* 0x0000012012317810 */ /* 0x000fe40007ffe0ff */
[-C--:B------:R-:W-:Y:S02]  /*0970*/  LEA.HI.SX32 R27, R27, R18.reuse, 0x1b ;  /* 0x000000121b1b7211 */ /* 0x080fe400078fdaff */
[----:B------:R-:W-:Y:S02]  /*0980*/  LEA.HI.SX32 R45, R41, R18, 0x1b ;  /* 0x00000012292d7211 */ /* 0x000fe400078fdaff */
[----:B------:R-:W-:-:S02]  /*0990*/  LEA R40, R3, UR9, 0x1 ;  /* 0x0000000903287c11 */ /* 0x000fc4000f8e08ff */
[C---:B------:R-:W-:Y:S02]  /*09a0*/  IADD3 R51, R18.reuse, 0x140, RZ ;  /* 0x0000014012337810 */ /* 0x040fe40007ffe0ff */
[----:B------:R-:W-:Y:S02]  /*09b0*/  LEA R41, R21, UR9, 0x1 ;  /* 0x0000000915297c11 */ /* 0x000fe4000f8e08ff */
[C---:B------:R-:W-:Y:S02]  /*09c0*/  IADD3 R53, R18.reuse, 0x160, RZ ;  /* 0x0000016012357810 */ /* 0x040fe40007ffe0ff */
[----:B------:R-:W-:Y:S02]  /*09d0*/  LEA.HI.SX32 R46, R43, R18, 0x1b ;  /* 0x000000122b2e7211 */ /* 0x000fe400078fdaff */
[----:B------:R-:W-:Y:S02]  /*09e0*/  LEA R42, R23, UR9, 0x1 ;  /* 0x00000009172a7c11 */ /* 0x000fe4000f8e08ff */
[----:B------:R-:W-:-:S02]  /*09f0*/  IADD3 R55, R18, 0x180, RZ ;  /* 0x0000018012377810 */ /* 0x000fc40007ffe0ff */
[-C--:B------:R-:W-:Y:S02]  /*0a00*/  LEA.HI.SX32 R47, R47, R18.reuse, 0x1b ;  /* 0x000000122f2f7211 */ /* 0x080fe400078fdaff */
[----:B------:R-:W-:Y:S02]  /*0a10*/  LEA R43, R25, UR9, 0x1 ;  /* 0x00000009192b7c11 */ /* 0x000fe4000f8e08ff */
[C---:B------:R-:W-:Y:S02]  /*0a20*/  IADD3 R57, R18.reuse, 0x1a0, RZ ;  /* 0x000001a012397810 */ /* 0x040fe40007ffe0ff */
[----:B------:R-:W-:Y:S02]  /*0a30*/  LEA.HI.SX32 R48, R49, R18, 0x1b ;  /* 0x0000001231307211 */ /* 0x000fe400078fdaff */
[----:B------:R-:W-:Y:S02]  /*0a40*/  LEA R44, R27, UR9, 0x1 ;  /* 0x000000091b2c7c11 */ /* 0x000fe4000f8e08ff */
[----:B------:R-:W-:-:S02]  /*0a50*/  IADD3 R59, R18, 0x1c0, RZ ;  /* 0x000001c0123b7810 */ /* 0x000fc40007ffe0ff */
[-C--:B------:R-:W-:Y:S02]  /*0a60*/  LEA.HI.SX32 R49, R51, R18.reuse, 0x1b ;  /* 0x0000001233317211 */ /* 0x080fe400078fdaff */
[----:B------:R-:W-:Y:S02]  /*0a70*/  LEA R45, R45, UR9, 0x1 ;  /* 0x000000092d2d7c11 */ /* 0x000fe4000f8e08ff */
[----:B------:R-:W-:Y:S02]  /*0a80*/  IADD3 R61, R18, 0x1e0, RZ ;  /* 0x000001e0123d7810 */ /* 0x000fe40007ffe0ff */
[-C--:B------:R-:W-:Y:S02]  /*0a90*/  LEA.HI.SX32 R50, R53, R18.reuse, 0x1b ;  /* 0x0000001235327211 */ /* 0x080fe400078fdaff */
[----:B------:R-:W-:Y:S02]  /*0aa0*/  LEA R46, R46, UR9, 0x1 ;  /* 0x000000092e2e7c11 */ /* 0x000fe4000f8e08ff */
[----:B------:R-:W-:-:S02]  /*0ab0*/  LEA.HI.SX32 R51, R55, R18, 0x1b ;  /* 0x0000001237337211 */ /* 0x000fc400078fdaff */
[----:B------:R-:W-:Y:S02]  /*0ac0*/  LEA R47, R47, UR9, 0x1 ;  /* 0x000000092f2f7c11 */ /* 0x000fe4000f8e08ff */
[-C--:B------:R-:W-:Y:S02]  /*0ad0*/  LEA.HI.SX32 R52, R57, R18.reuse, 0x1b ;  /* 0x0000001239347211 */ /* 0x080fe400078fdaff */
[----:B------:R-:W-:Y:S02]  /*0ae0*/  LEA R48, R48, UR9, 0x1 ;  /* 0x0000000930307c11 */ /* 0x000fe4000f8e08ff */
[-C--:B------:R-:W-:Y:S02]  /*0af0*/  LEA.HI.SX32 R53, R59, R18.reuse, 0x1b ;  /* 0x000000123b357211 */ /* 0x080fe400078fdaff */
[----:B------:R-:W-:Y:S02]  /*0b00*/  LEA R49, R49, UR9, 0x1 ;  /* 0x0000000931317c11 */ /* 0x000fe4000f8e08ff */
[----:B------:R-:W-:-:S02]  /*0b10*/  LEA.HI.SX32 R54, R61, R18, 0x1b ;  /* 0x000000123d367211 */ /* 0x000fc400078fdaff */
[----:B------:R-:W-:Y:S02]  /*0b20*/  LEA R50, R50, UR9, 0x1 ;  /* 0x0000000932327c11 */ /* 0x000fe4000f8e08ff */
[----:B------:R-:W-:Y:S01]  /*0b30*/  ISETP.GE.AND P1, PT, R22, UR8, PT ;  /* 0x0000000816007c0c */ /* 0x000fe2000bf26270 */
[----:B------:R-:W-:Y:S01]  /*0b40*/  IMAD.WIDE R2, R34, 0x2, R38 ;  /* 0x0000000222027825 */ /* 0x000fe200078e0226 */
[----:B------:R-:W-:Y:S01]  /*0b50*/  LEA R51, R51, UR9, 0x1 ;  /* 0x0000000933337c11 */ /* 0x000fe2000f8e08ff */
[----:B------:R-:W0:Y:S01]  /*0b60*/  LDC R18, c[0x0][0x21c] ;  /* 0x00008700ff127b82 */ /* 0x000e220000000800 */
[----:B------:R-:W-:Y:S02]  /*0b70*/  LEA R52, R52, UR9, 0x1 ;  /* 0x0000000934347c11 */ /* 0x000fe4000f8e08ff */
[----:B------:R-:W-:Y:S02]  /*0b80*/  LEA R53, R53, UR9, 0x1 ;  /* 0x0000000935357c11 */ /* 0x000fe4000f8e08ff */
[----:B------:R-:W-:-:S02]  /*0b90*/  LEA R54, R54, UR9, 0x1 ;  /* 0x0000000936367c11 */ /* 0x000fc4000f8e08ff */
[----:B------:R-:W-:Y:S02]  /*0ba0*/  ISETP.GE.AND P4, PT, R20, UR8, PT ;  /* 0x0000000814007c0c */ /* 0x000fe4000bf86270 */
[----:B------:R-:W-:Y:S01]  /*0bb0*/  ISETP.GE.AND P5, PT, R24, UR8, PT ;  /* 0x0000000818007c0c */ /* 0x000fe2000bfa6270 */
[----:B--2---:R1:W-:Y:S04]  /*0bc0*/  STS.U16 [R35], R0 ;  /* 0x0000000023007388 */ /* 0x0043e80000000400 */
[----:B---3--:R2:W-:Y:S01]  /*0bd0*/  STS.U16 [R40+0x40], R5 ;  /* 0x0000400528007388 */ /* 0x0085e20000000400 */
[----:B-1----:R-:W-:-:S03]  /*0be0*/  LEA R0, R32, R63, 0x4 ;  /* 0x0000003f20007211 */ /* 0x002fc600078e20ff */
[----:B----4-:R-:W-:Y:S04]  /*0bf0*/  STS.U16 [R41+0x80], R4 ;  /* 0x0000800429007388 */ /* 0x010fe80000000400 */
[----:B-----5:R-:W-:Y:S04]  /*0c00*/  STS.U16 [R42+0xc0], R7 ;  /* 0x0000c0072a007388 */ /* 0x020fe80000000400 */
        /* <DEDUP_REMOVED lines=31> */
[----:B--2---:R-:W-:Y:S01]  /*0e00*/  PRMT R5, RZ, 0x7610, R5 ;  /* 0x00007610ff057816 */ /* 0x004fe20000000005 */
[----:B------:R-:W-:Y:S01]  /*0e10*/  BAR.SYNC.DEFER_BLOCKING 0x0 ;  /* 0x0000000000007b1d */ /* 0x000fe20000010000 */
[----:B-1----:R-:W-:-:S02]  /*0e20*/  PRMT R6, RZ, 0x7610, R6 ;  /* 0x00007610ff067816 */ /* 0x002fc40000000006 */
[----:B------:R-:W-:Y:S02]  /*0e30*/  PRMT R4, RZ, 0x7610, R4 ;  /* 0x00007610ff047816 */ /* 0x000fe40000000004 */
[----:B------:R-:W-:Y:S02]  /*0e40*/  PRMT R7, RZ, 0x7610, R7 ;  /* 0x00007610ff077816 */ /* 0x000fe40000000007 */
[----:B---3--:R-:W-:Y:S02]  /*0e50*/  PRMT R9, RZ, 0x7610, R9 ;  /* 0x00007610ff097816 */ /* 0x008fe40000000009 */
[----:B----4-:R-:W-:Y:S02]  /*0e60*/  PRMT R8, RZ, 0x7610, R8 ;  /* 0x00007610ff087816 */ /* 0x010fe40000000008 */
[----:B-----5:R-:W-:Y:S02]  /*0e70*/  PRMT R11, RZ, 0x7610, R11 ;  /* 0x00007610ff0b7816 */ /* 0x020fe4000000000b */
[----:B0-----:R-:W-:-:S02]  /*0e80*/  PRMT R10, RZ, 0x7610, R10 ;  /* 0x00007610ff0a7816 */ /* 0x001fc4000000000a */
        /* <DEDUP_REMOVED lines=34> */
[----:B------:R-:W-:Y:S01]  /*10b0*/  BSSY B0, `(.L_x_43) ;  /* 0x0000059000007945 */ /* 0x000fe20003800000 */
[----:B------:R-:W-:Y:S01]  /*10c0*/  ISETP.GE.AND P6, PT, R18, 0x1, PT ;  /* 0x000000011200780c */ /* 0x000fe20003fc6270 */
        /* <DEDUP_REMOVED lines=15> */
[----:B------:R-:W-:Y:S01]  /*11c0*/  STS.U16 [R54+0x3c0], R19 ;  /* 0x0003c01336007388 */ /* 0x000fe20000000400 */
[----:B------:R-:W-:-:S03]  /*11d0*/  NOP ;  /* 0x0000000000007918 */ /* 0x000fc60000000000 */
[----:B------:R-:W0:Y:S04]  /*11e0*/  LDS.U16 R7, [R55] ;  /* 0x0000000037077984 */ /* 0x000e280000000400 */
[----:B------:R-:W1:Y:S04]  /*11f0*/  LDS.U16 R8, [R55+0x2] ;  /* 0x0000020037087984 */ /* 0x000e680000000400 */
[----:B------:R-:W2:Y:S04]  /*1200*/  LDS.U16 R9, [R55+0x4] ;  /* 0x0000040037097984 */ /* 0x000ea80000000400 */
[----:B------:R-:W3:Y:S04]  /*1210*/  LDS.U16 R10, [R55+0x6] ;  /* 0x00000600370a7984 */ /* 0x000ee80000000400 */
[----:B------:R-:W4:Y:S04]  /*1220*/  LDS.U16 R11, [R55+0x8] ;  /* 0x00000800370b7984 */ /* 0x000f280000000400 */
[----:B------:R-:W5:Y:S04]  /*1230*/  LDS.U16 R12, [R55+0xa] ;  /* 0x00000a00370c7984 */ /* 0x000f680000000400 */
[----:B------:R-:W5:Y:S04]  /*1240*/  LDS.U16 R13, [R55+0xc] ;  /* 0x00000c00370d7984 */ /* 0x000f680000000400 */
[----:B------:R0:W1:Y:S04]  /*1250*/  LDS.U16 R14, [R55+0xe] ;  /* 0x00000e00370e7984 */ /* 0x0000680000000400 */
[----:B------:R0:W1:Y:S04]  /*1260*/  LDS.U16 R15, [R55+0x10] ;  /* 0x00001000370f7984 */ /* 0x0000680000000400 */
[----:B------:R0:W2:Y:S04]  /*1270*/  LDS.U16 R16, [R55+0x12] ;  /* 0x0000120037107984 */ /* 0x0000a80000000400 */
[----:B------:R0:W4:Y:S04]  /*1280*/  LDS.U16 R6, [R55+0x14] ;  /* 0x0000140037067984 */ /* 0x0001280000000400 */
[----:B------:R0:W5:Y:S04]  /*1290*/  LDS.U16 R5, [R55+0x16] ;  /* 0x0000160037057984 */ /* 0x0001680000000400 */
[----:B------:R0:W5:Y:S04]  /*12a0*/  LDS.U16 R4, [R55+0x18] ;  /* 0x0000180037047984 */ /* 0x0001680000000400 */
[----:B------:R0:W5:Y:S04]  /*12b0*/  LDS.U16 R3, [R55+0x1a] ;  /* 0x00001a0037037984 */ /* 0x0001680000000400 */
[----:B------:R1:W5:Y:S04]  /*12c0*/  LDS.U16 R2, [R55+0x1c] ;  /* 0x00001c0037027984 */ /* 0x0003680000000400 */
[----:B------:R1:W5:Y:S01]  /*12d0*/  LDS.U16 R0, [R55+0x1e] ;  /* 0x00001e0037007984 */ /* 0x0003620000000400 */
[----:B0-----:R-:W-:-:S05]  /*12e0*/  SHF.L.U32 R7, R7, 0x10, RZ ;  /* 0x0000001007077819 */ /* 0x001fca00000006ff */
[----:B------:R-:W-:-:S05]  /*12f0*/  FADD.FTZ R56, R7, UR5 ;  /* 0x0000000507387e21 */ /* 0x000fca0008010000 */
[----:B------:R-:W-:Y:S02]  /*1300*/  FSETP.GTU.FTZ.AND P4, PT, R56, 20, PT ;  /* 0x41a000003800780b */ /* 0x000fe40003f9c000 */
[----:B-1----:R-:W-:Y:S02]  /*1310*/  SHF.L.U32 R8, R8, 0x10, RZ ;  /* 0x0000001008087819 */ /* 0x002fe400000006ff */
[----:B------:R-:W-:Y:S02]  /*1320*/  ISETP.EQ.OR P4, PT, RZ, UR7, P4 ;  /* 0x00000007ff007c0c */ /* 0x000fe4000a782670 */
[----:B--2---:R-:W-:Y:S01]  /*1330*/  SHF.L.U32 R9, R9, 0x10, RZ ;  /* 0x0000001009097819 */ /* 0x004fe200000006ff */
[----:B------:R-:W-:Y:S01]  /*1340*/  FADD.FTZ R58, R8, UR5 ;  /* 0x00000005083a7e21 */ /* 0x000fe20008010000 */
[----:B---3--:R-:W-:Y:S02]  /*1350*/  SHF.L.U32 R10, R10, 0x10, RZ ;  /* 0x000000100a0a7819 */ /* 0x008fe400000006ff */
[----:B----4-:R-:W-:-:S02]  /*1360*/  SHF.L.U32 R11, R11, 0x10, RZ ;  /* 0x000000100b0b7819 */ /* 0x010fc400000006ff */
[----:B-----5:R-:W-:Y:S01]  /*1370*/  SHF.L.U32 R12, R12, 0x10, RZ ;  /* 0x000000100c0c7819 */ /* 0x020fe200000006ff */
[----:B------:R-:W-:Y:S01]  /*1380*/  FADD.FTZ R60, R9, UR5 ;  /* 0x00000005093c7e21 */ /* 0x000fe20008010000 */
[----:B------:R-:W-:Y:S01]  /*1390*/  FADD.FTZ R62, R10, UR5 ;  /* 0x000000050a3e7e21 */ /* 0x000fe20008010000 */
[----:B------:R-:W-:Y:S01]  /*13a0*/  FADD.FTZ R64, R11, UR5 ;  /* 0x000000050b407e21 */ /* 0x000fe20008010000 */
[----:B------:R-:W-:Y:S01]  /*13b0*/  SHF.L.U32 R13, R13, 0x10, RZ ;  /* 0x000000100d0d7819 */ /* 0x000fe200000006ff */
[----:B------:R-:W-:Y:S01]  /*13c0*/  FADD.FTZ R66, R12, UR5 ;  /* 0x000000050c427e21 */ /* 0x000fe20008010000 */
[----:B------:R-:W-:Y:S02]  /*13d0*/  FSETP.GTU.FTZ.AND P5, PT, R58, 20, PT ;  /* 0x41a000003a00780b */ /* 0x000fe40003fbc000 */
[----:B------:R-:W-:Y:S01]  /*13e0*/  FSETP.GTU.FTZ.AND P3, PT, R60, 20, PT ;  /* 0x41a000003c00780b */ /* 0x000fe20003f7c000 */
[----:B------:R-:W-:Y:S01]  /*13f0*/  FADD.FTZ R68, R13, UR5 ;  /* 0x000000050d447e21 */ /* 0x000fe20008010000 */
[----:B------:R-:W-:-:S02]  /*1400*/  FSETP.GTU.FTZ.AND P2, PT, R62, 20, PT ;  /* 0x41a000003e00780b */ /* 0x000fc40003f5c000 */
        /* <DEDUP_REMOVED lines=35> */
.L_x_44:
[----:B------:R-:W-:Y:S05]  /*1640*/  BSYNC B0 ;  /* 0x0000000000007941 */ /* 0x000fea0003800000 */
.L_x_43:
        /* <DEDUP_REMOVED lines=36> */
.L_x_46:
[----:B------:R-:W-:Y:S05]  /*1890*/  BSYNC B0 ;  /* 0x0000000000007941 */ /* 0x000fea0003800000 */
.L_x_45:
        /* <DEDUP_REMOVED lines=38> */
.L_x_48:
[----:B------:R-:W-:Y:S05]  /*1b00*/  BSYNC B0 ;  /* 0x0000000000007941 */ /* 0x000fea0003800000 */
.L_x_47:
        /* <DEDUP_REMOVED lines=36> */
.L_x_50:
[----:B------:R-:W-:Y:S05]  /*1d50*/  BSYNC B0 ;  /* 0x0000000000007941 */ /* 0x000fea0003800000 */
.L_x_49:
        /* <DEDUP_REMOVED lines=38> */
.L_x_52:
[----:B------:R-:W-:Y:S05]  /*1fc0*/  BSYNC B0 ;  /* 0x0000000000007941 */ /* 0x000fea0003800000 */
.L_x_51:
        /* <DEDUP_REMOVED lines=36> */
.L_x_54:
[----:B------:R-:W-:Y:S05]  /*2210*/  BSYNC B0 ;  /* 0x0000000000007941 */ /* 0x000fea0003800000 */
.L_x_53:
        /* <DEDUP_REMOVED lines=38> */
.L_x_56:
[----:B------:R-:W-:Y:S05]  /*2480*/  BSYNC B0 ;  /* 0x0000000000007941 */ /* 0x000fea0003800000 */
.L_x_55:
        /* <DEDUP_REMOVED lines=37> */
.L_x_58:
[----:B------:R-:W-:Y:S05]  /*26e0*/  BSYNC B0 ;  /* 0x0000000000007941 */ /* 0x000fea0003800000 */
.L_x_57:
        /* <DEDUP_REMOVED lines=42> */
.L_x_60:
[----:B------:R-:W-:Y:S05]  /*2990*/  BSYNC B0 ;  /* 0x0000000000007941 */ /* 0x000fea0003800000 */
.L_x_59:
        /* <DEDUP_REMOVED lines=40> */
.L_x_62:
[----:B------:R-:W-:Y:S05]  /*2c20*/  BSYNC B0 ;  /* 0x0000000000007941 */ /* 0x000fea0003800000 */
.L_x_61:
        /* <DEDUP_REMOVED lines=46> */
.L_x_64:
[----:B------:R-:W-:Y:S05]  /*2f10*/  BSYNC B0 ;  /* 0x0000000000007941 */ /* 0x000fea0003800000 */
.L_x_63:
        /* <DEDUP_REMOVED lines=33> */
.L_x_66:
[----:B------:R-:W-:Y:S05]  /*3130*/  BSYNC B0 ;  /* 0x0000000000007941 */ /* 0x000fea0003800000 */
.L_x_65:
        /* <DEDUP_REMOVED lines=33> */
.L_x_68:
[----:B------:R-:W-:Y:S05]  /*3350*/  BSYNC B0 ;  /* 0x0000000000007941 */ /* 0x000fea0003800000 */
.L_x_67:
        /* <DEDUP_REMOVED lines=33> */
.L_x_70:
[----:B------:R-:W-:Y:S05]  /*3570*/  BSYNC B0 ;  /* 0x0000000000007941 */ /* 0x000fea0003800000 */
.L_x_69:
        /* <DEDUP_REMOVED lines=33> */
.L_x_72:
[----:B------:R-:W-:Y:S05]  /*3790*/  BSYNC B0 ;  /* 0x0000000000007941 */ /* 0x000fea0003800000 */
.L_x_71:
        /* <DEDUP_REMOVED lines=33> */
.L_x_74:
[----:B------:R-:W-:Y:S05]  /*39b0*/  BSYNC B0 ;  /* 0x0000000000007941 */ /* 0x000fea0003800000 */
.L_x_73:
        /* <DEDUP_REMOVED lines=34> */
.L_x_81:
        /* <DEDUP_REMOVED lines=26> */
[----:B------:R-:W-:Y:S01]  /*3d80*/  FMUL.FTZ R139, R79, R78 ;  /* 0x0000004e4f8b7220 */ /* 0x000fe20000410000 */
[----:B0-----:R-:W-:-:S04]  /*3d90*/  SHF.L.U32 R105, R104, 0x4, RZ ;  /* 0x0000000468697819 */ /* 0x001fc800000006ff */
[----:B------:R-:W-:-:S04]  /*3da0*/  IADD3 R14, R105, 0x1, RZ ;  /* 0x00000001690e7810 */ /* 0x000fc80007ffe0ff */
[----:B------:R-:W-:-:S04]  /*3db0*/  ISETP.GE.U32.AND P0, PT, R14, UR8, PT ;  /* 0x000000080e007c0c */ /* 0x000fc8000bf06070 */
[----:B------:R-:W-:Y:S01]  /*3dc0*/  FSEL R131, R131, RZ, !P0 ;  /* 0x000000ff83837208 */ /* 0x000fe20004000000 */
[----:B------:R-:W-:Y:S01]  /*3dd0*/  FMUL.FTZ R143, R81, R80 ;  /* 0x00000050518f7220 */ /* 0x000fe20000410000 */
        /* <DEDUP_REMOVED lines=21> */
[----:B------:R-:W-:-:S04]  /*3f30*/  FMUL.FTZ R135, R19, R82 ;  /* 0x0000005213877220 */ /* 0x000fc80000410000 */
        /* <DEDUP_REMOVED lines=33> */
[C---:B------:R-:W-:Y:S02]  /*4150*/  IADD3 R13, R105.reuse, 0x2, RZ ;  /* 0x00000002690d7810 */ /* 0x040fe40007ffe0ff */
        /* <DEDUP_REMOVED lines=23> */
[----:B------:R-:W-:Y:S01]  /*42d0*/  LEA R2, P5, R6, UR30, 0x3 ;  /* 0x0000001e06027c11 */ /* 0x000fe2000f8a18ff */
[----:B------:R-:W-:Y:S01]  /*42e0*/  MUFU.COS R113, R4 ;  /* 0x0000000400717308 */ /* 0x000fe20000000000 */
[----:B------:R-:W-:Y:S01]  /*42f0*/  IADD3 R9, R9, UR9, RZ ;  /* 0x0000000909097c10 */ /* 0x000fe2000fffe0ff */
[----:B---3--:R-:W-:Y:S01]  /*4300*/  FMUL.FTZ R117, R118, R117 ;  /* 0x0000007576757220 */ /* 0x008fe20000410000 */
[----:B------:R-:W-:Y:S01]  /*4310*/  LEA.HI.X R3, R6, UR31, R3, 0x3, P5 ;  /* 0x0000001f06037c11 */ /* 0x000fe2000a8f1c03 */
[----:B------:R-:W-:Y:S01]  /*4320*/  FMUL.FTZ R127, R118, R116 ;  /* 0x00000074767f7220 */ /* 0x000fe20000410000 */
[----:B------:R-:W-:Y:S01]  /*4330*/  IADD3 R6, R105, 0x8, RZ ;  /* 0x0000000869067810 */ /* 0x000fe20007ffe0ff */
[----:B------:R-:W-:Y:S01]  /*4340*/  FMUL.RZ R119, R119, 0.15915493667125701904 ;  /* 0x3e22f98377777820 */ /* 0x000fe2000040c000 */
[----:B------:R-:W-:Y:S01]  /*4350*/  ISETP.GE.U32.AND P5, PT, R25, UR8, PT ;  /* 0x0000000819007c0c */ /* 0x000fe2000bfa6070 */
[----:B------:R-:W1:Y:S01]  /*4360*/  MUFU.EX2 R112, R112 ;  /* 0x0000007000707308 */ /* 0x000e620000000800 */
[----:B0-----:R-:W-:Y:S01]  /*4370*/  FMUL.FTZ R114, R111, R114 ;  /* 0x000000726f727220 */ /* 0x001fe20000410000 */
[----:B------:R-:W-:Y:S01]  /*4380*/  IADD3 R116, R105, 0x9, RZ ;  /* 0x0000000969747810 */ /* 0x000fe20007ffe0ff */
[----:B------:R-:W-:Y:S01]  /*4390*/  FMUL.FTZ R110, R111, R110 ;  /* 0x0000006e6f6e7220 */ /* 0x000fe20000410000 */
[----:B------:R-:W2:Y:S04]  /*43a0*/  LDG.E.64 R2, desc[UR14][R2.64] ;  /* 0x0000000e02027981 */ /* 0x000ea8000c1e1b00 */
[----:B------:R-:W0:Y:S01]  /*43b0*/  MUFU.EX2 R115, R115 ;  /* 0x0000007300737308 */ /* 0x000e220000000800 */
[----:B------:R-:W-:-:S07]  /*43c0*/  FSEL R118, R110, RZ, !P3 ;  /* 0x000000ff6e767208 */ /* 0x000fce0005800000 */
[----:B------:R-:W3:Y:S01]  /*43d0*/  MUFU.EX2 R107, R107 ;  /* 0x0000006b006b7308 */ /* 0x000ee20000000800 */
[----:B-1----:R-:W-:-:S07]  /*43e0*/  FMUL.FTZ R113, R112, R113 ;  /* 0x0000007170717220 */ /* 0x002fce0000410000 */
[----:B------:R-:W-:Y:S01]  /*43f0*/  MUFU.SIN R109, R4 ;  /* 0x00000004006d7308 */ /* 0x000fe20000000400 */
[C---:B0-----:R-:W-:Y:S01]  /*4400*/  FMUL.FTZ R123, R115.reuse, R27 ;  /* 0x0000001b737b7220 */ /* 0x041fe20000410000 */
[----:B------:R-:W-:Y:S01]  /*4410*/  FMUL.FTZ R124, R115, R26 ;  /* 0x0000001a737c7220 */ /* 0x000fe20000410000 */
[----:B------:R-:W-:Y:S01]  /*4420*/  IADD3 R27, R105, 0xa, RZ ;  /* 0x0000000a691b7810 */ /* 0x000fe20007ffe0ff */
[----:B------:R-:W-:Y:S02]  /*4430*/  FMUL.FTZ R115, R19, R80 ;  /* 0x0000005013737220 */ /* 0x000fe40000410000 */
[----:B------:R-:W-:Y:S02]  /*4440*/  FSEL R123, R123, 1, !P5 ;  /* 0x3f8000007b7b7808 */ /* 0x000fe40006800000 */
[----:B------:R-:W-:Y:S01]  /*4450*/  MUFU.SIN R4, R12 ;  /* 0x0000000c00047308 */ /* 0x000fe20000000400 */
[----:B---3--:R-:W-:Y:S01]  /*4460*/  FMUL.FTZ R108, R107, R108 ;  /* 0x0000006c6b6c7220 */ /* 0x008fe20000410000 */
[----:B------:R-:W-:-:S06]  /*4470*/  FSEL R124, R124, RZ, !P5 ;  /* 0x000000ff7c7c7208 */ /* 0x000fcc0006800000 */
[----:B------:R-:W-:Y:S08]  /*4480*/  MUFU.COS R10, R12 ;  /* 0x0000000c000a7308 */ /* 0x000ff00000000000 */
[----:B------:R-:W-:Y:S08]  /*4490*/  MUFU.SIN R12, R24 ;  /* 0x00000018000c7308 */ /* 0x000ff00000000400 */
[----:B------:R0:W-:Y:S08]  /*44a0*/  MUFU.COS R14, R24 ;  /* 0x00000018000e7308 */ /* 0x0001f00000000000 */
[----:B------:R-:W1:Y:S01]  /*44b0*/  MUFU.EX2 R22, R22 ;  /* 0x0000001600167308 */ /* 0x000e620000000800 */
[----:B0-----:R-:W-:-:S04]  /*44c0*/  LEA R24, P4, R8, UR32, 0x3 ;  /* 0x0000002008187c11 */ /* 0x001fc8000f8818ff */
[----:B------:R-:W-:Y:S02]  /*44d0*/  LEA.HI.X R25, R8, UR33, R9, 0x3, P4 ;  /* 0x0000002108197c11 */ /* 0x000fe4000a0f1c09 */
[----:B------:R-:W-:Y:S01]  /*44e0*/  ISETP.GE.U32.AND P4, PT, R6, UR8, PT ;  /* 0x0000000806007c0c */ /* 0x000fe2000bf86070 */
[----:B------:R-:W0:Y:S01]  /*44f0*/  MUFU.EX2 R17, R17 ;  /* 0x0000001100117308 */ /* 0x000e220000000800 */
[----:B------:R-:W-:Y:S01]  /*4500*/  IADD3 R8, R105, 0x7, RZ ;  /* 0x0000000769087810 */ /* 0x000fe20007ffe0ff */
[----:B------:R-:W-:Y:S01]  /*4510*/  FMUL.FTZ R6, R19, R78 ;  /* 0x0000004e13067220 */ /* 0x000fe20000410000 */
[----:B------:R-:W-:Y:S01]  /*4520*/  FSEL R130, R120, RZ, !P4 ;  /* 0x000000ff78827208 */ /* 0x000fe20006000000 */
[----:B------:R-:W2:Y:S01]  /*4530*/  LDG.E.64 R24, desc[UR14][R24.64] ;  /* 0x0000000e18187981 */ /* 0x000ea2000c1e1b00 */
[----:B------:R-:W-:Y:S01]  /*4540*/  FSEL R129, R122, 1, !P4 ;  /* 0x3f8000007a817808 */ /* 0x000fe20006000000 */
[----:B------:R-:W-:Y:S01]  /*4550*/  FMUL.FTZ R122, R69, R68 ;  /* 0x00000044457a7220 */ /* 0x000fe20000410000 */
[----:B------:R-:W-:Y:S01]  /*4560*/  FSEL R128, R128, RZ, !P4 ;  /* 0x000000ff80807208 */ /* 0x000fe20006000000 */
[----:B------:R-:W3:Y:S01]  /*4570*/  MUFU.EX2 R18, R18 ;  /* 0x0000001200127308 */ /* 0x000ee20000000800 */
[----:B------:R-:W-:Y:S01]  /*4580*/  ISETP.GE.U32.AND P4, PT, R8, UR8, PT ;  /* 0x0000000808007c0c */ /* 0x000fe2000bf86070 */
[----:B-1----:R-:W-:Y:S01]  /*4590*/  FMUL.FTZ R21, R22, R21 ;  /* 0x0000001516157220 */ /* 0x002fe20000410000 */
[----:B------:R-:W-:Y:S01]  /*45a0*/  FSEL R122, R122, RZ, !P5 ;  /* 0x000000ff7a7a7208 */ /* 0x000fe20006800000 */
[----:B------:R-:W-:Y:S01]  /*45b0*/  FMUL.FTZ R20, R22, R20 ;  /* 0x0000001416147220 */ /* 0x000fe20000410000 */
[----:B------:R-:W-:-:S02]  /*45c0*/  FSEL R126, R117, 1, !P4 ;  /* 0x3f800000757e7808 */ /* 0x000fc40006000000 */
[----:B------:R-:W-:Y:S01]  /*45d0*/  FSEL R120, R113, 1, !P6 ;  /* 0x3f80000071787808 */ /* 0x000fe20007000000 */
[----:B------:R-:W-:Y:S01]  /*45e0*/  FMUL.FTZ R113, R63, R62 ;  /* 0x0000003e3f717220 */ /* 0x000fe20000410000 */
[----:B------:R-:W-:Y:S01]  /*45f0*/  FSEL R117, R114, 1, !P3 ;  /* 0x3f80000072757808 */ /* 0x000fe20005800000 */
[----:B------:R-:W-:Y:S01]  /*4600*/  FMUL.FTZ R114, R107, R106 ;  /* 0x0000006a6b727220 */ /* 0x000fe20000410000 */
[----:B------:R-:W-:Y:S01]  /*4610*/  FSEL R127, R127, RZ, !P4 ;  /* 0x000000ff7f7f7208 */ /* 0x000fe20006000000 */
[----:B------:R-:W-:Y:S01]  /*4620*/  MUFU.SIN R7, R121 ;  /* 0x0000007900077308 */ /* 0x000fe20000000400 */
[----:B------:R-:W-:Y:S01]  /*4630*/  FSEL R125, R125, RZ, !P4 ;  /* 0x000000ff7d7d7208 */ /* 0x000fe20006000000 */
[----:B------:R-:W-:Y:S01]  /*4640*/  FMUL.FTZ R107, R57, R56 ;  /* 0x00000038396b7220 */ /* 0x000fe20000410000 */
[----:B------:R-:W-:Y:S01]  /*4650*/  ISETP.GE.U32.AND P5, PT, R27, UR8, PT ;  /* 0x000000081b007c0c */ /* 0x000fe2000bfa6070 */
[----:B0-----:R-:W-:Y:S01]  /*4660*/  FMUL.FTZ R132, R17, R16 ;  /* 0x0000001011847220 */ /* 0x001fe20000410000 */
[----:B------:R-:W-:Y:S01]  /*4670*/  ISETP.GE.U32.AND P4, PT, R116, UR8, PT ;  /* 0x0000000874007c0c */ /* 0x000fe2000bf86070 */
[----:B------:R-:W-:Y:S01]  /*4680*/  FMUL.FTZ R116, R5, R82 ;  /* 0x0000005205747220 */ /* 0x000fe20000410000 */
[----:B------:R-:W-:Y:S01]  /*4690*/  IADD3 R106, R105, 0xd, RZ ;  /* 0x0000000d696a7810 */ /* 0x000fe20007ffe0ff */
[----:B------:R0:W-:Y:S01]  /*46a0*/  MUFU.EX2 R27, R115 ;  /* 0x00000073001b7308 */ /* 0x0001e20000000800 */
[----:B------:R-:W-:Y:S01]  /*46b0*/  FSEL R114, R114, 1, !P2 ;  /* 0x3f80000072727808 */ /* 0x000fe20005000000 */
[----:B------:R-:W-:Y:S01]  /*46c0*/  FMUL.RZ R111, R116, 0.15915493667125701904 ;  /* 0x3e22f983746f7820 */ /* 0x000fe2000040c000 */
[----:B------:R-:W-:Y:S01]  /*46d0*/  FSEL R113, R113, RZ, !P2 ;  /* 0x000000ff71717208 */ /* 0x000fe20005000000 */
[----:B------:R-:W-:Y:S01]  /*46e0*/  FMUL.FTZ R116, R65, R64 ;  /* 0x0000004041747220 */ /* 0x000fe20000410000 */
[----:B------:R-:W-:Y:S01]  /*46f0*/  FSEL R110, R21, 1, !P1 ;  /* 0x3f800000156e7808 */ /* 0x000fe20004800000 */
[----:B---3--:R-:W-:Y:S01]  /*4700*/  FMUL.FTZ R23, R18, R23 ;  /* 0x0000001712177220 */ /* 0x008fe20000410000 */
[----:B------:R-:W-:Y:S01]  /*4710*/  FSEL R132, R132, 1, !P0 ;  /* 0x3f80000084847808 */ /* 0x000fe20004000000 */
[----:B------:R1:W-:Y:S01]  /*4720*/  MUFU.COS R9, R121 ;  /* 0x0000007900097308 */ /* 0x0003e20000000000 */
[----:B0-----:R-:W-:Y:S01]  /*4730*/  FSEL R115, R108, RZ, !P2 ;  /* 0x000000ff6c737208 */ /* 0x001fe20005000000 */
[----:B------:R-:W-:Y:S01]  /*4740*/  FMUL.FTZ R108, R61, R60 ;  /* 0x0000003c3d6c7220 */ /* 0x000fe20000410000 */
[----:B------:R-:W-:Y:S01]  /*4750*/  ISETP.GE.U32.AND P2, PT, R106, UR8, PT ;  /* 0x000000086a007c0c */ /* 0x000fe2000bf46070 */
[----:B------:R-:W-:Y:S01]  /*4760*/  FMUL.FTZ R106, R17, R0 ;  /* 0x00000000116a7220 */ /* 0x000fe20000410000 */
[----:B------:R-:W-:Y:S01]  /*4770*/  FMUL.FTZ R17, R5, R84 ;  /* 0x0000005405117220 */ /* 0x000fe20000410000 */
[----:B------:R-:W-:Y:S01]  /*4780*/  IADD3 R0, R105, 0xe, RZ ;  /* 0x0000000e69007810 */ /* 0x000fe20007ffe0ff */
[-C--:B------:R-:W-:Y:S01]  /*4790*/  FMUL.FTZ R16, R19, R86.reuse ;  /* 0x0000005613107220 */ /* 0x080fe20000410000 */
[----:B------:R-:W0:Y:S01]  /*47a0*/  MUFU.SIN R8, R119 ;  /* 0x0000007700087308 */ /* 0x000e220000000400 */
[----:B-1----:R-:W-:Y:S01]  /*47b0*/  FMUL.FTZ R121, R112, R109 ;  /* 0x0000006d70797220 */ /* 0x002fe20000410000 */
[----:B------:R-:W-:Y:S01]  /*47c0*/  IADD3 R109, R105, 0xb, RZ ;  /* 0x0000000b696d7810 */ /* 0x000fe20007ffe0ff */
[----:B------:R-:W-:Y:S01]  /*47d0*/  FMUL.RZ R22, R17, 0.15915493667125701904 ;  /* 0x3e22f98311167820 */ /* 0x000fe2000040c000 */
[----:B------:R-:W-:Y:S01]  /*47e0*/  FSEL R112, R20, RZ, !P1 ;  /* 0x000000ff14707208 */ /* 0x000fe20004800000 */
[----:B------:R-:W-:Y:S01]  /*47f0*/  FMUL.FTZ R5, R5, R86 ;  /* 0x0000005605057220 */ /* 0x000fe20000410000 */
[----:B------:R-:W-:-:S02]  /*4800*/  FSEL R108, R108, RZ, !P1 ;  /* 0x000000ff6c6c7208 */ /* 0x000fc40004800000 */
[----:B------:R1:W3:Y:S01]  /*4810*/  MUFU.COS R26, R119 ;  /* 0x00000077001a7308 */ /* 0x0002e20000000000 */
[----:B------:R-:W-:Y:S02]  /*4820*/  FSEL R121, R121, RZ, !P6 ;  /* 0x000000ff79797208 */ /* 0x000fe40007000000 */
[----:B------:R-:W-:Y:S02]  /*4830*/  ISETP.GE.U32.AND P1, PT, R105, UR8, PT ;  /* 0x0000000869007c0c */ /* 0x000fe4000bf26070 */
[----:B------:R-:W-:Y:S02]  /*4840*/  FSEL R106, R106, RZ, !P0 ;  /* 0x000000ff6a6a7208 */ /* 0x000fe40004000000 */
[----:B------:R-:W-:Y:S01]  /*4850*/  FSEL R107, R107, RZ, !P1 ;  /* 0x000000ff6b6b7208 */ /* 0x000fe20004800000 */
[----:B------:R-:W-:Y:S01]  /*4860*/  MUFU.SIN R133, R111 ;  /* 0x0000006f00857308 */ /* 0x000fe20000000400 */
[----:B-1----:R-:W-:Y:S01]  /*4870*/  FMUL.FTZ R119, R67, R66 ;  /* 0x0000004243777220 */ /* 0x002fe20000410000 */
[----:B------:R-:W-:Y:S01]  /*4880*/  FSEL R116, R116, RZ, !P3 ;  /* 0x000000ff74747208 */ /* 0x000fe20005800000 */
[----:B------:R-:W-:Y:S01]  /*4890*/  FMUL.FTZ R17, RZ, R106 ;  /* 0x0000006aff117220 */ /* 0x000fe20000410000 */
[----:B0-----:R-:W-:-:S02]  /*48a0*/  FMUL.FTZ R8, R27, R8 ;  /* 0x000000081b087220 */ /* 0x001fc40000410000 */
[----:B------:R-:W-:Y:S01]  /*48b0*/  FSEL R119, R119, RZ, !P6 ;  /* 0x000000ff77777208 */ /* 0x000fe20007000000 */
[----:B------:R-:W-:Y:S01]  /*48c0*/  FFMA.FTZ R20, R132, R107, -R17 ;  /* 0x0000006b84147223 */ /* 0x000fe20000010811 */
[----:B------:R-:W-:Y:S01]  /*48d0*/  ISETP.GE.U32.AND P6, PT, R109, UR8, PT ;  /* 0x000000086d007c0c */ /* 0x000fe2000bfc6070 */
[----:B------:R0:W-:Y:S01]  /*48e0*/  MUFU.COS R134, R111 ;  /* 0x0000006f00867308 */ /* 0x0001e20000000000 */
[----:B------:R-:W-:Y:S01]  /*48f0*/  IADD3 R109, R105, 0xc, RZ ;  /* 0x0000000c696d7810 */ /* 0x000fe20007ffe0ff */
[----:B------:R-:W-:Y:S01]  /*4900*/  FADD.FTZ R17, R20, R131 ;  /* 0x0000008314117221 */ /* 0x000fe20000010000 */
[----:B---3--:R-:W-:Y:S02]  /*4910*/  FMUL.FTZ R26, R27, R26 ;  /* 0x0000001a1b1a7220 */ /* 0x008fe40000410000 */
[----:B------:R-:W-:Y:S02]  /*4920*/  ISETP.GE.U32.AND P3, PT, R109, UR8, PT ;  /* 0x000000086d007c0c */ /* 0x000fe4000bf66070 */
[----:B------:R-:W-:Y:S01]  /*4930*/  FSEL R109, R23, 1, !P1 ;  /* 0x3f800000176d7808 */ /* 0x000fe20004800000 */
[----:B------:R-:W1:Y:S01]  /*4940*/  MUFU.EX2 R6, R6 ;  /* 0x0000000600067308 */ /* 0x000e620000000800 */
[----:B0-----:R-:W-:Y:S01]  /*4950*/  FMUL.FTZ R111, R18, R15 ;  /* 0x0000000f126f7220 */ /* 0x001fe20000410000 */
[----:B------:R-:W-:Y:S01]  /*4960*/  FMUL.FTZ R15, R19, R84 ;  /* 0x00000054130f7220 */ /* 0x000fe20000410000 */
[----:B------:R-:W-:-:S03]  /*4970*/  FMUL.RZ R23, R5, 0.15915493667125701904 ;  /* 0x3e22f98305177820 */ /* 0x000fc6000040c000 */
[----:B------:R-:W-:Y:S02]  /*4980*/  FSEL R111, R111, RZ, !P1 ;  /* 0x000000ff6f6f7208 */ /* 0x000fe40004800000 */
[----:B------:R-:W-:Y:S01]  /*4990*/  ISETP.GE.U32.AND P1, PT, R0, UR8, PT ;  /* 0x0000000800007c0c */ /* 0x000fe2000bf26070 */
[----:B------:R-:W-:Y:S01]  /*49a0*/  FMUL.FTZ R0, R106, R107 ;  /* 0x0000006b6a007220 */ /* 0x000fe20000410000 */
[----:B------:R-:W0:Y:S03]  /*49b0*/  MUFU.EX2 R11, R11 ;  /* 0x0000000b000b7308 */ /* 0x000e260000000800 */
[----:B------:R-:W-:Y:S01]  /*49c0*/  FFMA.FTZ R19, RZ, R132, R0 ;  /* 0x00000084ff137223 */ /* 0x000fe20000010000 */
[----:B------:R-:W-:-:S03]  /*49d0*/  IADD3 R0, R105, 0xf, RZ ;  /* 0x0000000f69007810 */ /* 0x000fc60007ffe0ff */
[----:B------:R-:W-:Y:S01]  /*49e0*/  FADD.FTZ R19, RZ, R19 ;  /* 0x00000013ff137221 */ /* 0x000fe20000010000 */
[----:B------:R-:W-:Y:S01]  /*49f0*/  ISETP.GE.U32.AND P0, PT, R0, UR8, PT ;  /* 0x0000000800007c0c */ /* 0x000fe2000bf06070 */
[C---:B------:R-:W-:Y:S01]  /*4a00*/  FMUL.FTZ R0, R112.reuse, R17 ;  /* 0x0000001170007220 */ /* 0x040fe20000410000 */
[----:B------:R-:W-:Y:S01]  /*4a10*/  MUFU.EX2 R16, R16 ;  /* 0x0000001000107308 */ /* 0x000fe20000000800 */
[----:B------:R-:W-:Y:S01]  /*4a20*/  FMUL.FTZ R21, R112, R19 ;  /* 0x0000001370157220 */ /* 0x000fe20000410000 */
[----:B-1----:R-:W-:Y:S01]  /*4a30*/  FMUL.FTZ R9, R6, R9 ;  /* 0x0000000906097220 */ /* 0x002fe20000410000 */
[----:B------:R-:W-:Y:S01]  /*4a40*/  FFMA.FTZ R0, R110, R19, R0 ;  /* 0x000000136e007223 */ /* 0x000fe20000010000 */
[----:B------:R-:W-:Y:S01]  /*4a50*/  FMUL.FTZ R7, R6, R7 ;  /* 0x0000000706077220 */ /* 0x000fe20000410000 */
[----:B------:R-:W-:Y:S02]  /*4a60*/  FFMA.FTZ R21, R110, R17, -R21 ;  /* 0x000000116e157223 */ /* 0x000fe40000010815 */
[----:B------:R-:W-:Y:S01]  /*4a70*/  FADD.FTZ R0, RZ, R0 ;  /* 0x00000000ff007221 */ /* 0x000fe20000010000 */
[----:B------:R-:W1:Y:S01]  /*4a80*/  MUFU.SIN R5, R23 ;  /* 0x0000001700057308 */ /* 0x000e620000000400 */
[----:B------:R-:W-:Y:S01]  /*4a90*/  FADD.FTZ R21, R21, R108 ;  /* 0x0000006c15157221 */ /* 0x000fe20000010000 */
[C---:B0-----:R-:W-:Y:S01]  /*4aa0*/  FMUL.FTZ R10, R11.reuse, R10 ;  /* 0x0000000a0b0a7220 */ /* 0x041fe20000410000 */
[----:B------:R-:W-:Y:S01]  /*4ab0*/  FMUL.FTZ R4, R11, R4 ;  /* 0x000000040b047220 */ /* 0x000fe20000410000 */
[C---:B------:R-:W-:Y:S01]  /*4ac0*/  FMUL.FTZ R6, R115.reuse, R0 ;  /* 0x0000000073067220 */ /* 0x040fe20000410000 */
[----:B------:R-:W-:-:S02]  /*4ad0*/  FMUL.FTZ R11, R115, R21 ;  /* 0x00000015730b7220 */ /* 0x000fc40000410000 */
[----:B------:R-:W-:Y:S01]  /*4ae0*/  FSEL R136, R10, 1, !P4 ;  /* 0x3f8000000a887808 */ /* 0x000fe20006000000 */
[----:B------:R-:W-:Y:S01]  /*4af0*/  MUFU.EX2 R15, R15 ;  /* 0x0000000f000f7308 */ /* 0x000fe20000000800 */
[C---:B------:R-:W-:Y:S01]  /*4b00*/  FFMA.FTZ R6, R114.reuse, R21, -R6 ;  /* 0x0000001572067223 */ /* 0x040fe20000010806 */
[----:B------:R-:W-:Y:S01]  /*4b10*/  FFMA.FTZ R11, R114, R0, R11 ;  /* 0x00000000720b7223 */ /* 0x000fe2000001000b */
[----:B------:R-:W-:Y:S02]  /*4b20*/  FSEL R137, R4, RZ, !P4 ;  /* 0x000000ff04897208 */ /* 0x000fe40006000000 */
[----:B------:R-:W-:Y:S01]  /*4b30*/  FADD.FTZ R6, R6, R113 ;  /* 0x0000007106067221 */ /* 0x000fe20000010000 */
[----:B------:R-:W-:Y:S02]  /*4b40*/  FADD.FTZ R11, RZ, R11 ;  /* 0x0000000bff0b7221 */ /* 0x000fe40000010000 */
[----:B------:R-:W0:Y:S01]  /*4b50*/  MUFU.SIN R18, R22 ;  /* 0x0000001600127308 */ /* 0x000e220000000400 */
[C---:B------:R-:W-:Y:S01]  /*4b60*/  FMUL.FTZ R20, R118.reuse, R6 ;  /* 0x0000000676147220 */ /* 0x040fe20000410000 */
[----:B------:R-:W-:Y:S01]  /*4b70*/  FMUL.FTZ R0, R118, R11 ;  /* 0x0000000b76007220 */ /* 0x000fe20000410000 */
[----:B-1----:R-:W-:-:S02]  /*4b80*/  FMUL.FTZ R150, R16, R5 ;  /* 0x0000000510967220 */ /* 0x002fc40000410000 */
[C---:B------:R-:W-:Y:S01]  /*4b90*/  FFMA.FTZ R20, R117.reuse, R11, R20 ;  /* 0x0000000b75147223 */ /* 0x040fe20000010014 */
[----:B------:R-:W-:Y:S01]  /*4ba0*/  FFMA.FTZ R5, R117, R6, -R0 ;  /* 0x0000000675057223 */ /* 0x000fe20000010800 */
[-C--:B------:R-:W-:Y:S01]  /*4bb0*/  FMUL.FTZ R6, R109, R106.reuse ;  /* 0x0000006a6d067220 */ /* 0x080fe20000410000 */
[----:B------:R-:W1:Y:S01]  /*4bc0*/  MUFU.COS R148, R22 ;  /* 0x0000001600947308 */ /* 0x000e620000000000 */
[C---:B------:R-:W-:Y:S01]  /*4bd0*/  FMUL.FTZ R0, R111.reuse, R106 ;  /* 0x0000006a6f007220 */ /* 0x040fe20000410000 */
[----:B------:R-:W-:Y:S01]  /*4be0*/  FADD.FTZ R20, RZ, R20 ;  /* 0x00000014ff147221 */ /* 0x000fe20000010000 */
[----:B------:R-:W-:-:S03]  /*4bf0*/  FFMA.FTZ R11, R111, R132, R6 ;  /* 0x000000846f0b7223 */ /* 0x000fc60000010006 */
[----:B------:R-:W-:Y:S02]  /*4c00*/  FMUL.FTZ R6, R121, R20 ;  /* 0x0000001479067220 */ /* 0x000fe40000410000 */
[----:B------:R-:W3:Y:S01]  /*4c10*/  MUFU.EX2 R13, R13 ;  /* 0x0000000d000d7308 */ /* 0x000ee20000000800 */
[----:B0-----:R-:W-:-:S07]  /*4c20*/  FMUL.FTZ R18, R15, R18 ;  /* 0x000000120f127220 */ /* 0x001fce0000410000 */
[----:B------:R-:W0:Y:S01]  /*4c30*/  MUFU.COS R151, R23 ;  /* 0x0000001700977308 */ /* 0x000e220000000000 */
[----:B-1----:R-:W-:Y:S01]  /*4c40*/  FMUL.FTZ R148, R15, R148 ;  /* 0x000000940f947220 */ /* 0x002fe20000410000 */
[----:B------:R-:W-:Y:S01]  /*4c50*/  FADD.FTZ R15, R5, R116 ;  /* 0x00000074050f7221 */ /* 0x000fe20000010000 */
[----:B------:R-:W-:-:S03]  /*4c60*/  FFMA.FTZ R5, R109, R132, -R0 ;  /* 0x000000846d057223 */ /* 0x000fc60000010800 */
[----:B------:R-:W-:Y:S01]  /*4c70*/  FMUL.FTZ R17, R121, R15 ;  /* 0x0000000f79117220 */ /* 0x000fe20000410000 */
[----:B------:R-:W-:Y:S01]  /*4c80*/  FMUL.FTZ R0, R112, R5 ;  /* 0x0000000570007220 */ /* 0x000fe20000410000 */
[----:B------:R-:W-:Y:S01]  /*4c90*/  FFMA.FTZ R6, R120, R15, -R6 ;  /* 0x0000000f78067223 */ /* 0x000fe20000010806 */
[C---:B---3--:R-:W-:Y:S01]  /*4ca0*/  FMUL.FTZ R14, R13.reuse, R14 ;  /* 0x0000000e0d0e7220 */ /* 0x048fe20000410000 */
[----:B------:R-:W-:Y:S01]  /*4cb0*/  FMUL.FTZ R12, R13, R12 ;  /* 0x0000000c0d0c7220 */ /* 0x000fe20000410000 */
[-C--:B------:R-:W-:Y:S01]  /*4cc0*/  FMUL.FTZ R13, R112, R11.reuse ;  /* 0x0000000b700d7220 */ /* 0x080fe20000410000 */
[----:B------:R-:W-:Y:S01]  /*4cd0*/  FFMA.FTZ R17, R120, R20, R17 ;  /* 0x0000001478117223 */ /* 0x000fe20000010011 */
[----:B------:R-:W-:Y:S01]  /*4ce0*/  FFMA.FTZ R0, R110, R11, R0 ;  /* 0x0000000b6e007223 */ /* 0x000fe20000010000 */
[----:B------:R-:W-:Y:S01]  /*4cf0*/  FADD.FTZ R11, R6, R119 ;  /* 0x00000077060b7221 */ /* 0x000fe20000010000 */
[----:B------:R-:W-:Y:S01]  /*4d00*/  FFMA.FTZ R13, R110, R5, -R13 ;  /* 0x000000056e0d7223 */ /* 0x000fe2000001080d */
[----:B------:R-:W-:Y:S01]  /*4d10*/  FADD.FTZ R17, RZ, R17 ;  /* 0x00000011ff117221 */ /* 0x000fe20000010000 */
[----:B0-----:R-:W-:Y:S01]  /*4d20*/  FMUL.FTZ R151, R16, R151 ;  /* 0x0000009710977220 */ /* 0x001fe20000410000 */
[C---:B------:R-:W-:Y:S01]  /*4d30*/  FMUL.FTZ R20, R124.reuse, R11 ;  /* 0x0000000b7c147220 */ /* 0x040fe20000410000 */
[C---:B------:R-:W-:Y:S01]  /*4d40*/  FMUL.FTZ R5, R115.reuse, R13 ;  /* 0x0000000d73057220 */ /* 0x040fe20000410000 */
[-C--:B------:R-:W-:Y:S01]  /*4d50*/  FMUL.FTZ R16, R124, R17.reuse ;  /* 0x000000117c107220 */ /* 0x080fe20000410000 */
[-C--:B------:R-:W-:Y:S01]  /*4d60*/  FMUL.FTZ R6, R115, R0.reuse ;  /* 0x0000000073067220 */ /* 0x080fe20000410000 */
[C---:B------:R-:W-:Y:S01]  /*4d70*/  FFMA.FTZ R20, R123.reuse, R17, R20 ;  /* 0x000000117b147223 */ /* 0x040fe20000010014 */
[C---:B------:R-:W-:Y:S01]  /*4d80*/  FFMA.FTZ R5, R114.reuse, R0, R5 ;  /* 0x0000000072057223 */ /* 0x040fe20000010005 */
[----:B------:R-:W-:Y:S01]  /*4d90*/  FFMA.FTZ R11, R123, R11, -R16 ;  /* 0x0000000b7b0b7223 */ /* 0x000fe20000010810 */
[----:B------:R-:W-:Y:S01]  /*4da0*/  FFMA.FTZ R6, R114, R13, -R6 ;  /* 0x0000000d72067223 */ /* 0x000fe20000010806 */
[----:B------:R-:W-:Y:S01]  /*4db0*/  FADD.FTZ R20, RZ, R20 ;  /* 0x00000014ff147221 */ /* 0x000fe20000010000 */
[C---:B------:R-:W-:Y:S01]  /*4dc0*/  FMUL.FTZ R0, R118.reuse, R5 ;  /* 0x0000000576007220 */ /* 0x040fe20000410000 */
[----:B------:R-:W-:Y:S01]  /*4dd0*/  FADD.FTZ R13, R11, R122 ;  /* 0x0000007a0b0d7221 */ /* 0x000fe20000010000 */
[-C--:B------:R-:W-:Y:S01]  /*4de0*/  FMUL.FTZ R16, R118, R6.reuse ;  /* 0x0000000676107220 */ /* 0x080fe20000410000 */
[----:B------:R-:W0:Y:S01]  /*4df0*/  MUFU.EX2 R135, R135 ;  /* 0x0000008700877308 */ /* 0x000e220000000800 */
[----:B------:R-:W-:Y:S01]  /*4e00*/  FFMA.FTZ R0, R117, R6, -R0 ;  /* 0x0000000675007223 */ /* 0x000fe20000010800 */
[C---:B------:R-:W-:Y:S01]  /*4e10*/  FMUL.FTZ R6, R127.reuse, R20 ;  /* 0x000000147f067220 */ /* 0x040fe20000410000 */
[----:B------:R-:W-:Y:S01]  /*4e20*/  FMUL.FTZ R15, R127, R13 ;  /* 0x0000000d7f0f7220 */ /* 0x000fe20000410000 */
[----:B------:R-:W-:Y:S01]  /*4e30*/  FFMA.FTZ R16, R117, R5, R16 ;  /* 0x0000000575107223 */ /* 0x000fe20000010010 */
[C---:B------:R-:W-:Y:S01]  /*4e40*/  FMUL.FTZ R11, R121.reuse, R0 ;  /* 0x00000000790b7220 */ /* 0x040fe20000410000 */
[C---:B------:R-:W-:Y:S01]  /*4e50*/  FFMA.FTZ R6, R126.reuse, R13, -R6 ;  /* 0x0000000d7e067223 */ /* 0x040fe20000010806 */
[----:B------:R-:W-:Y:S01]  /*4e60*/  FFMA.FTZ R15, R126, R20, R15 ;  /* 0x000000147e0f7223 */ /* 0x000fe2000001000f */
[-C--:B------:R-:W-:Y:S01]  /*4e70*/  FMUL.FTZ R5, R121, R16.reuse ;  /* 0x0000001079057220 */ /* 0x080fe20000410000 */
[----:B------:R-:W-:Y:S01]  /*4e80*/  FFMA.FTZ R11, R120, R16, R11 ;  /* 0x00000010780b7223 */ /* 0x000fe2000001000b */
[----:B------:R-:W-:Y:S01]  /*4e90*/  FADD.FTZ R13, R6, R125 ;  /* 0x0000007d060d7221 */ /* 0x000fe20000010000 */
[----:B------:R-:W-:Y:S01]  /*4ea0*/  FADD.FTZ R15, RZ, R15 ;  /* 0x0000000fff0f7221 */ /* 0x000fe20000010000 */
[----:B------:R-:W-:Y:S01]  /*4eb0*/  FFMA.FTZ R5, R120, R0, -R5 ;  /* 0x0000000078057223 */ /* 0x000fe20000010805 */
[----:B------:R-:W-:Y:S01]  /*4ec0*/  FMUL.FTZ R0, R124, R11 ;  /* 0x0000000b7c007220 */ /* 0x000fe20000410000 */
[C---:B------:R-:W-:Y:S01]  /*4ed0*/  FMUL.FTZ R20, R130.reuse, R13 ;  /* 0x0000000d82147220 */ /* 0x040fe20000410000 */
[----:B------:R-:W-:Y:S01]  /*4ee0*/  FMUL.FTZ R16, R130, R15 ;  /* 0x0000000f82107220 */ /* 0x000fe20000410000 */
[-C--:B------:R-:W-:Y:S01]  /*4ef0*/  FMUL.FTZ R6, R124, R5.reuse ;  /* 0x000000057c067220 */ /* 0x080fe20000410000 */
[----:B------:R-:W-:Y:S01]  /*4f00*/  FFMA.FTZ R0, R123, R5, -R0 ;  /* 0x000000057b007223 */ /* 0x000fe20000010800 */
[C---:B------:R-:W-:Y:S01]  /*4f10*/  FFMA.FTZ R20, R129.reuse, R15, R20 ;  /* 0x0000000f81147223 */ /* 0x040fe20000010014 */
[----:B------:R-:W-:Y:S01]  /*4f20*/  FFMA.FTZ R13, R129, R13, -R16 ;  /* 0x0000000d810d7223 */ /* 0x000fe20000010810 */
[C---:B0-----:R-:W-:Y:S01]  /*4f30*/  FMUL.FTZ R146, R135.reuse, R134 ;  /* 0x0000008687927220 */ /* 0x041fe20000410000 */
[----:B------:R-:W-:Y:S01]  /*4f40*/  FMUL.FTZ R142, R135, R133 ;  /* 0x00000085878e7220 */ /* 0x000fe20000410000 */
[----:B------:R-:W-:Y:S01]  /*4f50*/  FADD.FTZ R20, RZ, R20 ;  /* 0x00000014ff147221 */ /* 0x000fe20000010000 */
[----:B------:R-:W-:Y:S01]  /*4f60*/  FFMA.FTZ R6, R123, R11, R6 ;  /* 0x0000000b7b067223 */ /* 0x000fe20000010006 */
[----:B------:R-:W-:Y:S01]  /*4f70*/  FADD.FTZ R13, R13, R128 ;  /* 0x000000800d0d7221 */ /* 0x000fe20000010000 */
[----:B------:R-:W-:Y:S01]  /*4f80*/  FMUL.FTZ R135, R75, R74 ;  /* 0x0000004a4b877220 */ /* 0x000fe20000410000 */
[----:B------:R-:W-:Y:S01]  /*4f90*/  FMUL.FTZ R11, R127, R0 ;  /* 0x000000007f0b7220 */ /* 0x000fe20000410000 */
[----:B------:R-:W-:Y:S01]  /*4fa0*/  FMUL.FTZ R15, R137, R20 ;  /* 0x00000014890f7220 */ /* 0x000fe20000410000 */
[-C--:B------:R-:W-:Y:S01]  /*4fb0*/  FMUL.FTZ R5, R127, R6.reuse ;  /* 0x000000067f057220 */ /* 0x080fe20000410000 */
[-C--:B------:R-:W-:Y:S01]  /*4fc0*/  FMUL.FTZ R17, R137, R13.reuse ;  /* 0x0000000d89117220 */ /* 0x080fe20000410000 */
[----:B------:R-:W-:Y:S01]  /*4fd0*/  FFMA.FTZ R11, R126, R6, R11 ;  /* 0x000000067e0b7223 */ /* 0x000fe2000001000b */
[----:B------:R-:W-:Y:S01]  /*4fe0*/  FSEL R135, R135, RZ, !P4 ;  /* 0x000000ff87877208 */ /* 0x000fe20006000000 */
[----:B------:R-:W-:Y:S01]  /*4ff0*/  FFMA.FTZ R4, R136, R13, -R15 ;  /* 0x0000000d88047223 */ /* 0x000fe2000001080f */
[----:B------:R-:W-:Y:S01]  /*5000*/  FFMA.FTZ R5, R126, R0, -R5 ;  /* 0x000000007e057223 */ /* 0x000fe20000010805 */
[----:B------:R-:W-:Y:S01]  /*5010*/  FFMA.FTZ R17, R136, R20, R17 ;  /* 0x0000001488117223 */ /* 0x000fe20000010011 */
[----:B------:R-:W-:Y:S01]  /*5020*/  FMUL.FTZ R0, R130, R11 ;  /* 0x0000000b82007220 */ /* 0x000fe20000410000 */
[----:B------:R-:W-:Y:S01]  /*5030*/  FSEL R134, R12, RZ, !P5 ;  /* 0x000000ff0c867208 */ /* 0x000fe20006800000 */
[----:B------:R-:W-:Y:S01]  /*5040*/  FADD.FTZ R10, R4, R135 ;  /* 0x00000087040a7221 */ /* 0x000fe20000010000 */
[----:B------:R-:W-:Y:S01]  /*5050*/  FADD.FTZ R17, RZ, R17 ;  /* 0x00000011ff117221 */ /* 0x000fe20000010000 */
        /* <DEDUP_REMOVED lines=28> */
[-C--:B------:R-:W-:Y:S01]  /*5220*/  FMUL.FTZ R9, R141, R10.reuse ;  /* 0x0000000a8d097220 */ /* 0x080fe20000410000 */
[----:B------:R-:W-:Y:S01]  /*5230*/  FSEL R143, R143, RZ, !P3 ;  /* 0x000000ff8f8f7208 */ /* 0x000fe20005800000 */
        /* <DEDUP_REMOVED lines=228> */
.L_x_77:
        /* <DEDUP_REMOVED lines=16> */
.L_x_78:
[----:B------:R-:W-:Y:S05]  /*6180*/  BSYNC B0 ;  /* 0x0000000000007941 */ /* 0x000fea0003800000 */
.L_x_76:
        /* <DEDUP_REMOVED lines=126> */
.L_x_80:
[----:B------:R-:W-:Y:S05]  /*6970*/  BSYNC B0 ;  /* 0x0000000000007941 */ /* 0x000fea0003800000 */
.L_x_79:
[----:B------:R-:W-:Y:S01]  /*6980*/  UIADD3 UR7, UR7, 0x1, URZ ;  /* 0x0000000107077890 */ /* 0x000fe2000fffe03f */
[C---:B0-----:R-:W-:Y:S01]  /*6990*/  FMUL.FTZ R2, R154.reuse, R9 ;  /* 0x000000099a027220 */ /* 0x041fe20000410000 */
[C---:B------:R-:W-:Y:S01]  /*69a0*/  FMUL.FTZ R7, R154.reuse, R138 ;  /* 0x0000008a9a077220 */ /* 0x040fe20000410000 */
[C---:B------:R-:W-:Y:S01]  /*69b0*/  FMUL.FTZ R6, R154.reuse, R111 ;  /* 0x0000006f9a067220 */ /* 0x040fe20000410000 */
[----:B------:R-:W-:Y:S01]  /*69c0*/  UISETP.GE.AND UP0, UPT, UR7, UR38, UPT ;  /* 0x000000260700728c */ /* 0x000fe2000bf06270 */
[C---:B------:R-:W-:Y:S01]  /*69d0*/  FFMA.FTZ R107, R153.reuse, R107, -R2 ;  /* 0x0000006b996b7223 */ /* 0x040fe20000010802 */
[C---:B------:R-:W-:Y:S01]  /*69e0*/  FMUL.FTZ R2, R154.reuse, R17 ;  /* 0x000000119a027220 */ /* 0x040fe20000410000 */
[C---:B------:R-:W-:Y:S01]  /*69f0*/  FFMA.FTZ R0, R153.reuse, R0, -R7 ;  /* 0x0000000099007223 */ /* 0x040fe20000010807 */
[----:B------:R-:W-:Y:S01]  /*6a00*/  FADD.FTZ R7, RZ, R150 ;  /* 0x00000096ff077221 */ /* 0x000fe20000010000 */
[C---:B------:R-:W-:Y:S01]  /*6a10*/  FFMA.FTZ R109, R153.reuse, R109, -R6 ;  /* 0x0000006d996d7223 */ /* 0x040fe20000010806 */
[C---:B------:R-:W-:Y:S01]  /*6a20*/  FFMA.FTZ R3, R153.reuse, R116, -R2 ;  /* 0x0000007499037223 */ /* 0x040fe20000010802 */
[----:B------:R-:W-:Y:S01]  /*6a30*/  PLOP3.LUT P0, PT, PT, PT, UP0, 0x80, 0x0 ;  /* 0x000000000000781c */ /* 0x000fe20003f0f008 */
[C---:B------:R-:W-:Y:S01]  /*6a40*/  FMUL.FTZ R2, R154.reuse, R25 ;  /* 0x000000199a027220 */ /* 0x040fe20000410000 */
[C---:B------:R-:W-:Y:S01]  /*6a50*/  FMUL.FTZ R4, R154.reuse, R11 ;  /* 0x0000000b9a047220 */ /* 0x040fe20000410000 */
[C---:B------:R-:W-:Y:S01]  /*6a60*/  FMUL.FTZ R13, R154.reuse, R13 ;  /* 0x0000000d9a0d7220 */ /* 0x040fe20000410000 */
[C---:B------:R-:W-:Y:S01]  /*6a70*/  FMUL.FTZ R15, R154.reuse, R15 ;  /* 0x0000000f9a0f7220 */ /* 0x040fe20000410000 */
        /* <DEDUP_REMOVED lines=37> */
.L_x_75:
[----:B------:R-:W-:Y:S01]  /*6cd0*/  BAR.SYNC.DEFER_BLOCKING 0x0 ;  /* 0x0000000000007b1d */ /* 0x000fe20000010000 */
[----:B------:R-:W-:Y:S01]  /*6ce0*/  F2FP.BF16.F32.PACK_AB R0, R89, R88 ;  /* 0x000000585900723e */ /* 0x000fe200000010ff */
[----:B------:R-:W-:Y:S01]  /*6cf0*/  USHF.L.U32 UR7, UR6, 0xb, URZ ;  /* 0x0000000b06077899 */ /* 0x000fe2000800063f */
[----:B------:R-:W-:Y:S02]  /*6d00*/  F2FP.BF16.F32.PACK_AB R2, R91, R90 ;  /* 0x0000005a5b02723e */ /* 0x000fe400000010ff */
[C---:B------:R-:W-:Y:S01]  /*6d10*/  PRMT R3, R0.reuse, 0x7610, R3 ;  /* 0x0000761000037816 */ /* 0x040fe20000000003 */
[----:B------:R-:W-:Y:S01]  /*6d20*/  ULDC.64 UR10, c[0x0][0x2b0] ;  /* 0x0000ac00000a7ab9 */ /* 0x000fe20000000a00 */
[----:B------:R-:W-:Y:S01]  /*6d30*/  PRMT R4, R0, 0x7632, R4 ;  /* 0x0000763200047816 */ /* 0x000fe20000000004 */
[----:B------:R-:W-:Y:S01]  /*6d40*/  USHF.R.S32.HI UR16, URZ, 0x1f, UR7 ;  /* 0x0000001f3f107899 */ /* 0x000fe20008011407 */
[----:B------:R-:W-:Y:S01]  /*6d50*/  F2FP.BF16.F32.PACK_AB R0, R93, R92 ;  /* 0x0000005c5d00723e */ /* 0x000fe200000010ff */
[----:B------:R-:W-:Y:S01]  /*6d60*/  BSSY B0, `(.L_x_82) ;  /* 0x000004c000007945 */ /* 0x000fe20003800000 */
[----:B------:R-:W-:-:S02]  /*6d70*/  PRMT R5, R2, 0x7610, R5 ;  /* 0x0000761002057816 */ /* 0x000fc40000000005 */
[----:B------:R-:W-:Y:S02]  /*6d80*/  PRMT R6, R2, 0x7632, R6 ;  /* 0x0000763202067816 */ /* 0x000fe40000000006 */
[C---:B------:R-:W-:Y:S02]  /*6d90*/  PRMT R7, R0.reuse, 0x7610, R7 ;  /* 0x0000761000077816 */ /* 0x040fe40000000007 */
[----:B------:R-:W-:Y:S02]  /*6da0*/  PRMT R8, R0, 0x7632, R8 ;  /* 0x0000763200087816 */ /* 0x000fe40000000008 */
[----:B------:R-:W-:Y:S02]  /*6db0*/  F2FP.BF16.F32.PACK_AB R0, R95, R94 ;  /* 0x0000005e5f00723e */ /* 0x000fe400000010ff */
[----:B------:R-:W-:Y:S02]  /*6dc0*/  F2FP.BF16.F32.PACK_AB R2, R97, R96 ;  /* 0x000000606102723e */ /* 0x000fe400000010ff */
[----:B------:R-:W-:Y:S01]  /*6dd0*/  PRMT R9, R0, 0x7610, R9 ;  /* 0x0000761000097816 */ /* 0x000fe20000000009 */
[----:B------:R0:W-:Y:S01]  /*6de0*/  STS.U16 [R55+0x2], R4 ;  /* 0x0000020437007388 */ /* 0x0001e20000000400 */
[----:B------:R-:W-:-:S02]  /*6df0*/  PRMT R10, R2, 0x7610, R10 ;  /* 0x00007610020a7816 */ /* 0x000fc4000000000a */
[----:B------:R-:W-:Y:S01]  /*6e00*/  PRMT R11, R2, 0x7632, R11 ;  /* 0x00007632020b7816 */ /* 0x000fe2000000000b */
[----:B------:R1:W-:Y:S01]  /*6e10*/  STS.U16 [R55], R3 ;  /* 0x0000000337007388 */ /* 0x0003e20000000400 */
[----:B------:R-:W-:Y:S02]  /*6e20*/  ISETP.NE.AND P0, PT, R104, RZ, PT ;  /* 0x000000ff6800720c */ /* 0x000fe40003f05270 */
[----:B------:R-:W-:Y:S01]  /*6e30*/  F2FP.BF16.F32.PACK_AB R2, R103, R102 ;  /* 0x000000666702723e */ /* 0x000fe200000010ff */
[----:B------:R2:W-:Y:S01]  /*6e40*/  STS.U16 [R55+0x4], R5 ;  /* 0x0000040537007388 */ /* 0x0005e20000000400 */
[----:B------:R-:W-:Y:S02]  /*6e50*/  SHF.R.S32.HI R79, RZ, 0x1f, R34 ;  /* 0x0000001fff4f7819 */ /* 0x000fe40000011422 */
[----:B0-----:R-:W-:Y:S01]  /*6e60*/  PRMT R4, R0, 0x7632, R4 ;  /* 0x0000763200047816 */ /* 0x001fe20000000004 */
[----:B------:R0:W-:Y:S01]  /*6e70*/  STS.U16 [R55+0x6], R6 ;  /* 0x0000060637007388 */ /* 0x0001e20000000400 */
[----:B------:R-:W-:-:S02]  /*6e80*/  F2FP.BF16.F32.PACK_AB R0, R101, R100 ;  /* 0x000000646500723e */ /* 0x000fc400000010ff */
[----:B-1----:R-:W-:Y:S01]  /*6e90*/  F2FP.BF16.F32.PACK_AB R3, R99, R98 ;  /* 0x000000626303723e */ /* 0x002fe200000010ff */
[----:B------:R1:W-:Y:S03]  /*6ea0*/  STS.U16 [R55+0x8], R7 ;  /* 0x0000080737007388 */ /* 0x0003e60000000400 */
[----:B--2---:R-:W-:Y:S01]  /*6eb0*/  PRMT R5, R3, 0x7632, R5 ;  /* 0x0000763203057816 */ /* 0x004fe20000000005 */
[----:B------:R2:W-:Y:S01]  /*6ec0*/  STS.U16 [R55+0xa], R8 ;  /* 0x00000a0837007388 */ /* 0x0005e20000000400 */
[----:B0-----:R-:W-:-:S03]  /*6ed0*/  PRMT R6, R0, 0x7632, R6 ;  /* 0x0000763200067816 */ /* 0x001fc60000000006 */
[----:B------:R-:W-:Y:S01]  /*6ee0*/  STS.U16 [R55+0xc], R9 ;  /* 0x00000c0937007388 */ /* 0x000fe20000000400 */
[----:B-1----:R-:W-:-:S03]  /*6ef0*/  PRMT R7, R2, 0x7610, R7 ;  /* 0x0000761002077816 */ /* 0x002fc60000000007 */
[----:B------:R-:W-:Y:S01]  /*6f00*/  STS.U16 [R55+0xe], R4 ;  /* 0x00000e0437007388 */ /* 0x000fe20000000400 */
[----:B--2---:R-:W-:Y:S02]  /*6f10*/  PRMT R8, R2, 0x7632, R8 ;  /* 0x0000763202087816 */ /* 0x004fe40000000008 */
[----:B------:R-:W-:Y:S01]  /*6f20*/  MOV R2, UR8 ;  /* 0x0000000800027c02 */ /* 0x000fe20008000f00 */
[----:B------:R-:W-:Y:S04]  /*6f30*/  STS.U16 [R55+0x10], R10 ;  /* 0x0000100a37007388 */ /* 0x000fe80000000400 */
[----:B------:R-:W-:Y:S04]  /*6f40*/  STS.U16 [R55+0x12], R11 ;  /* 0x0000120b37007388 */ /* 0x000fe80000000400 */
[----:B------:R-:W-:Y:S04]  /*6f50*/  STS.U16 [R55+0x14], R3 ;  /* 0x0000140337007388 */ /* 0x000fe80000000400 */
[----:B------:R0:W-:Y:S04]  /*6f60*/  STS.U16 [R55+0x16], R5 ;  /* 0x0000160537007388 */ /* 0x0001e80000000400 */
[----:B------:R1:W-:Y:S04]  /*6f70*/  STS.U16 [R55+0x18], R0 ;  /* 0x0000180037007388 */ /* 0x0003e80000000400 */
[----:B------:R-:W-:Y:S01]  /*6f80*/  STS.U16 [R55+0x1a], R6 ;  /* 0x00001a0637007388 */ /* 0x000fe20000000400 */
[----:B0-----:R-:W-:-:S03]  /*6f90*/  IMAD.WIDE.U32 R4, R31, UR10, RZ ;  /* 0x0000000a1f047c25 */ /* 0x001fc6000f8e00ff */
[----:B------:R-:W-:Y:S01]  /*6fa0*/  STS.U16 [R55+0x1c], R7 ;  /* 0x00001c0737007388 */ /* 0x000fe20000000400 */
[----:B-1----:R-:W-:-:S03]  /*6fb0*/  IMAD R0, R30, UR10, RZ ;  /* 0x0000000a1e007c24 */ /* 0x002fc6000f8e02ff */
[----:B------:R-:W-:Y:S01]  /*6fc0*/  STS.U16 [R55+0x1e], R8 ;  /* 0x00001e0837007388 */ /* 0x000fe20000000400 */
[----:B------:R-:W-:-:S03]  /*6fd0*/  NOP ;  /* 0x0000000000007918 */ /* 0x000fc60000000000 */
[----:B------:R-:W-:Y:S01]  /*6fe0*/  LDS.U16 R11, [R35] ;  /* 0x00000000230b7984 */ /* 0x000fe20000000400 */
[----:B------:R-:W-:-:S03]  /*6ff0*/  IMAD R9, R31, UR11, R0 ;  /* 0x0000000b1f097c24 */ /* 0x000fc6000f8e0200 */
[----:B------:R-:W-:Y:S02]  /*7000*/  LDS.U16 R17, [R40+0x40] ;  /* 0x0000400028117984 */ /* 0x000fe40000000400 */
[----:B------:R-:W-:Y:S02]  /*7010*/  IADD3 R13, R5, R9, RZ ;  /* 0x00000009050d7210 */ /* 0x000fe40007ffe0ff */
        /* <DEDUP_REMOVED lines=14> */
[----:B------:R0:W-:Y:S01]  /*7100*/  @!P0 STS [UR9+0x1080], R2 ;  /* 0x00108002ff008988 */ /* 0x0001e20008000809 */
[----:B------:R-:W-:Y:S01]  /*7110*/  BAR.SYNC.DEFER_BLOCKING 0x0 ;  /* 0x0000000000007b1d */ /* 0x000fe20000010000 */
[----:B0-----:R-:W-:-:S04]  /*7120*/  IADD3 R2, P2, R34, UR7, RZ ;  /* 0x0000000722027c10 */ /* 0x001fc8000ff5e0ff */
[----:B------:R-:W-:Y:S01]  /*7130*/  IADD3.X R3, R79, UR16, RZ, P2, !PT ;  /* 0x000000104f037c10 */ /* 0x000fe200097fe4ff */
[----:B------:R-:W0:Y:S02]  /*7140*/  LDS R77, [UR9+0x1080] ;  /* 0x00108009ff4d7984 */ /* 0x000e240008000800 */
[----:B0-----:R-:W-:-:S13]  /*7150*/  ISETP.GE.AND P1, PT, R34, R77, PT ;  /* 0x0000004d2200720c */ /* 0x001fda0003f26270 */
[----:B------:R-:W-:Y:S05]  /*7160*/  @P1 BRA `(.L_x_83) ;  /* 0x00000000002c1947 */ /* 0x000fea0003800000 */
[----:B------:R-:W-:Y:S01]  /*7170*/  IMAD.WIDE.U32 R6, R31, UR10, R2 ;  /* 0x0000000a1f067c25 */ /* 0x000fe2000f8e0002 */
[----:B------:R-:W-:-:S03]  /*7180*/  ULDC.64 UR12, c[0x0][0x2b8] ;  /* 0x0000ae00000c7ab9 */ /* 0x000fc60000000a00 */
[----:B------:R-:W-:Y:S01]  /*7190*/  IMAD R15, R29, UR12, RZ ;  /* 0x0000000c1d0f7c24 */ /* 0x000fe2000f8e02ff */
[----:B------:R-:W-:-:S03]  /*71a0*/  IADD3 R7, R9, R7, RZ ;  /* 0x0000000709077210 */ /* 0x000fc60007ffe0ff */
[C---:B------:R-:W-:Y:S02]  /*71b0*/  IMAD R15, R28.reuse, UR13, R15 ;  /* 0x0000000d1c0f7c24 */ /* 0x040fe4000f8e020f */
[----:B------:R-:W-:Y:S01]  /*71c0*/  IMAD.WIDE.U32 R6, R28, UR12, R6 ;  /* 0x0000000c1c067c25 */ /* 0x000fe2000f8e0006 */
[----:B------:R-:W-:-:S04]  /*71d0*/  ULDC.64 UR12, c[0x0][0x308] ;  /* 0x0000c200000c7ab9 */ /* 0x000fc80000000a00 */
[----:B------:R-:W-:Y:S02]  /*71e0*/  IADD3 R7, R7, R15, RZ ;  /* 0x0000000f07077210 */ /* 0x000fe40007ffe0ff */
[----:B------:R-:W-:-:S04]  /*71f0*/  LEA R8, P1, R6, UR12, 0x1 ;  /* 0x0000000c06087c11 */ /* 0x000fc8000f8208ff */
[----:B------:R-:W-:-:S05]  /*7200*/  LEA.HI.X R9, R6, UR13, R7, 0x1, P1 ;  /* 0x0000000d06097c11 */ /* 0x000fca00088f0c07 */
[----:B------:R0:W-:Y:S04]  /*7210*/  STG.E.U16 desc[UR14][R8.64], R11 ;  /* 0x0000000b08007986 */ /* 0x0001e8000c10150e */
.L_x_83:
[----:B------:R-:W-:Y:S05]  /*7220*/  BSYNC B0 ;  /* 0x0000000000007941 */ /* 0x000fea0003800000 */
.L_x_82:
[----:B------:R-:W-:Y:S01]  /*7230*/  MOV R5, R13 ;  /* 0x0000000d00057202 */ /* 0x000fe20000000f00 */
[----:B------:R-:W-:Y:S01]  /*7240*/  ULDC.64 UR12, c[0x0][0x2b8] ;  /* 0x0000ae00000c7ab9 */ /* 0x000fe20000000a00 */
[----:B------:R-:W-:Y:S01]  /*7250*/  LOP3.LUT R0, R34, 0x20, RZ, 0xfc, !PT ;  /* 0x0000002022007812 */ /* 0x000fe200078efcff */
[----:B------:R-:W-:Y:S01]  /*7260*/  IMAD R7, R29, UR12, RZ ;  /* 0x0000000c1d077c24 */ /* 0x000fe2000f8e02ff */
[----:B------:R-:W-:Y:S01]  /*7270*/  ULDC.64 UR10, c[0x0][0x308] ;  /* 0x0000c200000a7ab9 */ /* 0x000fe20000000a00 */
[----:B------:R-:W-:Y:S01]  /*7280*/  IMAD.WIDE.U32 R4, R28, UR12, R4 ;  /* 0x0000000c1c047c25 */ /* 0x000fe2000f8e0004 */
[C---:B0-----:R-:W-:Y:S02]  /*7290*/  LOP3.LUT R8, R34.reuse, 0x40, RZ, 0xfc, !PT ;  /* 0x0000004022087812 */ /* 0x041fe400078efcff */
[----:B------:R-:W-:Y:S01]  /*72a0*/  LOP3.LUT R12, R34, 0xc0, RZ, 0xfc, !PT ;  /* 0x000000c0220c7812 */ /* 0x000fe200078efcff */
[----:B------:R-:W-:Y:S01]  /*72b0*/  IMAD R9, R28, UR13, R7 ;  /* 0x0000000d1c097c24 */ /* 0x000fe2000f8e0207 */
[----:B------:R-:W-:-:S02]  /*72c0*/  IADD3 R6, P1, R4, UR7, RZ ;  /* 0x0000000704067c10 */ /* 0x000fc4000ff3e0ff */
[----:B------:R-:W-:Y:S02]  /*72d0*/  LEA R7, P2, R34, UR10, 0x1 ;  /* 0x0000000a22077c11 */ /* 0x000fe4000f8408ff */
[----:B------:R-:W-:Y:S02]  /*72e0*/  IADD3.X R5, R9, UR16, R5, P1, !PT ;  /* 0x0000001009057c10 */ /* 0x000fe40008ffe405 */
[----:B------:R-:W-:Y:S02]  /*72f0*/  ISETP.GE.AND P1, PT, R0, R77, PT ;  /* 0x0000004d0000720c */ /* 0x000fe40003f26270 */
[----:B------:R-:W-:Y:S01]  /*7300*/  LEA.HI.X R9, R34, UR11, R79, 0x1, P2 ;  /* 0x0000000b22097c11 */ /* 0x000fe200090f0c4f */
[----:B------:R-:W-:Y:S01]  /*7310*/  ULDC.64 UR10, c[0x0][0x2a0] ;  /* 0x0000a800000a7ab9 */ /* 0x000fe20000000a00 */
[----:B------:R-:W-:Y:S01]  /*7320*/  LEA R4, P3, R6, R7, 0x1 ;  /* 0x0000000706047211 */ /* 0x000fe200078608ff */
[----:B------:R-:W-:Y:S01]  /*7330*/  IMAD R18, R30, UR10, RZ ;  /* 0x0000000a1e127c24 */ /* 0x000fe2000f8e02ff */
[----:B------:R-:W-:-:S02]  /*7340*/  LOP3.LUT R10, R34, 0x80, RZ, 0xfc, !PT ;  /* 0x00000080220a7812 */ /* 0x000fc400078efcff */
[----:B------:R-:W-:Y:S01]  /*7350*/  LEA.HI.X R5, R6, R9, R5, 0x1, P3 ;  /* 0x0000000906057211 */ /* 0x000fe200018f0c05 */
[----:B------:R-:W-:Y:S01]  /*7360*/  IMAD.WIDE.U32 R6, R31, UR10, RZ ;  /* 0x0000000a1f067c25 */ /* 0x000fe2000f8e00ff */
[----:B------:R-:W-:Y:S02]  /*7370*/  LOP3.LUT R9, R34, 0x60, RZ, 0xfc, !PT ;  /* 0x0000006022097812 */ /* 0x000fe400078efcff */
[-C--:B------:R-:W-:Y:S01]  /*7380*/  ISETP.GE.AND P2, PT, R8, R77.reuse, PT ;  /* 0x0000004d0800720c */ /* 0x080fe20003f46270 */
[----:B------:R0:W-:Y:S01]  /*7390*/  @!P1 STG.E.U16 desc[UR14][R4.64+0x40], R17 ;  /* 0x0000401104009986 */ /* 0x0001e2000c10150e */
[-C--:B------:R-:W-:Y:S02]  /*73a0*/  ISETP.GE.AND P1, PT, R9, R77.reuse, PT ;  /* 0x0000004d0900720c */ /* 0x080fe40003f26270 */
[-C--:B------:R-:W-:Y:S02]  /*73b0*/  ISETP.GE.AND P4, PT, R12, R77.reuse, PT ;  /* 0x0000004d0c00720c */ /* 0x080fe40003f86270 */
[----:B------:R-:W-:-:S02]  /*73c0*/  ISETP.GE.AND P6, PT, R10, R77, PT ;  /* 0x0000004d0a00720c */ /* 0x000fc40003fc6270 */
[C---:B------:R-:W-:Y:S02]  /*73d0*/  LOP3.LUT R15, R34.reuse, 0x120, RZ, 0xfc, !PT ;  /* 0x00000120220f7812 */ /* 0x040fe400078efcff */
[C---:B------:R-:W-:Y:S02]  /*73e0*/  LOP3.LUT R11, R34.reuse, 0xa0, RZ, 0xfc, !PT ;  /* 0x000000a0220b7812 */ /* 0x040fe400078efcff */
[C---:B------:R-:W-:Y:S01]  /*73f0*/  LOP3.LUT R13, R34.reuse, 0xe0, RZ, 0xfc, !PT ;  /* 0x000000e0220d7812 */ /* 0x040fe200078efcff */
[----:B------:R1:W-:Y:S01]  /*7400*/  @!P2 STG.E.U16 desc[UR14][R4.64+0x80], R19 ;  /* 0x000080130400a986 */ /* 0x0003e2000c10150e */
[C---:B------:R-:W-:Y:S02]  /*7410*/  LOP3.LUT R14, R34.reuse, 0x100, RZ, 0xfc, !PT ;  /* 0x00000100220e7812 */ /* 0x040fe400078efcff */
[----:B------:R-:W-:Y:S01]  /*7420*/  LOP3.LUT R16, R34, 0x140, RZ, 0xfc, !PT ;  /* 0x0000014022107812 */ /* 0x000fe200078efcff */
[----:B------:R-:W-:Y:S01]  /*7430*/  @!P1 STG.E.U16 desc[UR14][R4.64+0xc0], R21 ;  /* 0x0000c01504009986 */ /* 0x000fe2000c10150e */
[----:B------:R-:W-:-:S02]  /*7440*/  ISETP.GE.AND P1, PT, R15, R77, PT ;  /* 0x0000004d0f00720c */ /* 0x000fc40003f26270 */
[-C--:B------:R-:W-:Y:S01]  /*7450*/  ISETP.GE.AND P5, PT, R11, R77.reuse, PT ;  /* 0x0000004d0b00720c */ /* 0x080fe20003fa6270 */
[----:B------:R-:W-:Y:S01]  /*7460*/  @!P4 STG.E.U16 desc[UR14][R4.64+0x180], R57 ;  /* 0x000180390400c986 */ /* 0x000fe2000c10150e */
[-C--:B------:R-:W-:Y:S02]  /*7470*/  ISETP.GE.AND P3, PT, R13, R77.reuse, PT ;  /* 0x0000004d0d00720c */ /* 0x080fe40003f66270 */
[-C--:B------:R-:W-:Y:S01]  /*7480*/  ISETP.GE.AND P2, PT, R14, R77.reuse, PT ;  /* 0x0000004d0e00720c */ /* 0x080fe20003f46270 */
[----:B------:R2:W-:Y:S01]  /*7490*/  @!P6 STG.E.U16 desc[UR14][R4.64+0x100], R25 ;  /* 0x000100190400e986 */ /* 0x0005e2000c10150e */
[----:B------:R-:W-:Y:S02]  /*74a0*/  ISETP.GE.AND P4, PT, R16, R77, PT ;  /* 0x0000004d1000720c */ /* 0x000fe40003f86270 */
[C---:B------:R-:W-:Y:S02]  /*74b0*/  ISETP.GE.AND P6, PT, R34.reuse, UR8, PT ;  /* 0x0000000822007c0c */ /* 0x040fe4000bfc6270 */
[C---:B0-----:R-:W-:Y:S01]  /*74c0*/  LOP3.LUT R17, R34.reuse, 0x160, RZ, 0xfc, !PT ;  /* 0x0000016022117812 */ /* 0x041fe200078efcff */
[----:B------:R-:W-:Y:S01]  /*74d0*/  @!P1 STG.E.U16 desc[UR14][R4.64+0x240], R63 ;  /* 0x0002403f04009986 */ /* 0x000fe2000c10150e */
[----:B-1----:R-:W-:-:S02]  /*74e0*/  LOP3.LUT R19, R34, 0x1a0, RZ, 0xfc, !PT ;  /* 0x000001a022137812 */ /* 0x002fc400078efcff */
[----:B------:R-:W-:Y:S01]  /*74f0*/  ISETP.GE.AND P1, PT, R17, R77, PT ;  /* 0x0000004d1100720c */ /* 0x000fe20003f26270 */
[----:B------:R0:W-:Y:S01]  /*7500*/  @!P5 STG.E.U16 desc[UR14][R4.64+0x140], R27 ;  /* 0x0001401b0400d986 */ /* 0x0001e2000c10150e */
[C---:B------:R-:W-:Y:S01]  /*7510*/  LOP3.LUT R20, R34.reuse, 0x1c0, RZ, 0xfc, !PT ;  /* 0x000001c022147812 */ /* 0x040fe200078efcff */
[----:B--2---:R-:W-:Y:S01]  /*7520*/  IMAD R25, R31, UR11, R18 ;  /* 0x0000000b1f197c24 */ /* 0x004fe2000f8e0212 */
[C---:B------:R-:W-:Y:S01]  /*7530*/  LOP3.LUT R18, R34.reuse, 0x180, RZ, 0xfc, !PT ;  /* 0x0000018022127812 */ /* 0x040fe200078efcff */
[----:B------:R-:W-:Y:S01]  /*7540*/  @!P3 STG.E.U16 desc[UR14][R4.64+0x1c0], R59 ;  /* 0x0001c03b0400b986 */ /* 0x000fe2000c10150e */
[----:B------:R-:W-:Y:S02]  /*7550*/  LOP3.LUT R21, R34, 0x1e0, RZ, 0xfc, !PT ;  /* 0x000001e022157812 */ /* 0x000fe400078efcff */
[----:B------:R-:W-:Y:S01]  /*7560*/  MOV R22, UR7 ;  /* 0x0000000700167c02 */ /* 0x000fe20008000f00 */
[----:B------:R-:W-:Y:S01]  /*7570*/  @!P2 STG.E.U16 desc[UR14][R4.64+0x200], R61 ;  /* 0x0002003d0400a986 */ /* 0x000fe2000c10150e */
[----:B------:R-:W-:-:S02]  /*7580*/  MOV R23, UR16 ;  /* 0x0000001000177c02 */ /* 0x000fc40008000f00 */
[-C--:B------:R-:W-:Y:S01]  /*7590*/  ISETP.GE.AND P2, PT, R18, R77.reuse, PT ;  /* 0x0000004d1200720c */ /* 0x080fe20003f46270 */
[----:B------:R-:W-:Y:S01]  /*75a0*/  @!P4 STG.E.U16 desc[UR14][R4.64+0x280], R65 ;  /* 0x000280410400c986 */ /* 0x000fe2000c10150e */
[-C--:B------:R-:W-:Y:S01]  /*75b0*/  ISETP.GE.AND P3, PT, R19, R77.reuse, PT ;  /* 0x0000004d1300720c */ /* 0x080fe20003f66270 */
[----:B------:R-:W-:Y:S01]  /*75c0*/  @!P6 IMAD.WIDE.U32 R22, R31, UR10, R22 ;  /* 0x0000000a1f16ec25 */ /* 0x000fe2000f8e0016 */
[-C--:B------:R-:W-:Y:S01]  /*75d0*/  ISETP.GE.AND P5, PT, R20, R77.reuse, PT ;  /* 0x0000004d1400720c */ /* 0x080fe20003fa6270 */
[----:B------:R-:W-:Y:S01]  /*75e0*/  ULDC.64 UR10, c[0x0][0x2a8] ;  /* 0x0000aa00000a7ab9 */ /* 0x000fe20000000a00 */
[----:B------:R-:W-:Y:S01]  /*75f0*/  ISETP.GE.AND P4, PT, R21, R77, PT ;  /* 0x0000004d1500720c */ /* 0x000fe20003f86270 */
[----:B------:R-:W-:Y:S01]  /*7600*/  @!P1 STG.E.U16 desc[UR14][R4.64+0x2c0], R67 ;  /* 0x0002c04304009986 */ /* 0x000fe2000c10150e */
[----:B------:R-:W-:Y:S02]  /*7610*/  @!P6 IADD3 R23, R25, R23, RZ ;  /* 0x000000171917e210 */ /* 0x000fe40007ffe0ff */
[----:B------:R-:W-:Y:S01]  /*7620*/  IADD3 R25, R7, R25, RZ ;  /* 0x0000001907197210 */ /* 0x000fe20007ffe0ff */
[----:B------:R-:W-:Y:S01]  /*7630*/  IMAD R7, R29, UR10, RZ ;  /* 0x0000000a1d077c24 */ /* 0x000fe2000f8e02ff */
[----:B------:R-:W-:Y:S01]  /*7640*/  MOV R24, R6 ;  /* 0x0000000600187202 */ /* 0x000fe20000000f00 */
[----:B------:R-:W-:Y:S01]  /*7650*/  @!P2 STG.E.U16 desc[UR14][R4.64+0x300], R69 ;  /* 0x000300450400a986 */ /* 0x000fe2000c10150e */
[----:B------:R-:W-:Y:S01]  /*7660*/  IADD3 R26, P1, R34, 0x20, RZ ;  /* 0x00000020221a7810 */ /* 0x000fe20007f3e0ff */
[----:B------:R-:W-:-:S02]  /*7670*/  IMAD R57, R28, UR11, R7 ;  /* 0x0000000b1c397c24 */ /* 0x000fc4000f8e0207 */
[----:B------:R-:W-:Y:S01]  /*7680*/  @!P3 STG.E.U16 desc[UR14][R4.64+0x340], R71 ;  /* 0x000340470400b986 */ /* 0x000fe2000c10150e */
[----:B0-----:R-:W-:Y:S01]  /*7690*/  IADD3.X R27, RZ, R79, RZ, P1, !PT ;  /* 0x0000004fff1b7210 */ /* 0x001fe20000ffe4ff */
[----:B------:R-:W-:Y:S01]  /*76a0*/  @!P6 IMAD.WIDE.U32 R6, R28, UR10, R22 ;  /* 0x0000000a1c06ec25 */ /* 0x000fe2000f8e0016 */
[C---:B------:R-:W-:Y:S01]  /*76b0*/  SHF.L.U32 R23, R26.reuse, 0x1, RZ ;  /* 0x000000011a177819 */ /* 0x040fe200000006ff */
[----:B------:R-:W-:Y:S01]  /*76c0*/  @!P5 STG.E.U16 desc[UR14][R4.64+0x380], R73 ;  /* 0x000380490400d986 */ /* 0x000fe2000c10150e */
[----:B------:R-:W-:Y:S01]  /*76d0*/  SHF.L.U64.HI R22, R26, 0x1, R27 ;  /* 0x000000011a167819 */ /* 0x000fe2000001021b */
[----:B------:R-:W-:Y:S01]  /*76e0*/  IMAD.WIDE.U32 R24, R28, UR10, R24 ;  /* 0x0000000a1c187c25 */ /* 0x000fe2000f8e0018 */
[----:B------:R-:W-:Y:S01]  /*76f0*/  ULDC.64 UR10, c[0x0][0x318] ;  /* 0x0000c600000a7ab9 */ /* 0x000fe20000000a00 */
[----:B------:R0:W-:Y:S01]  /*7700*/  @!P4 STG.E.U16 desc[UR14][R4.64+0x3c0], R75 ;  /* 0x0003c04b0400c986 */ /* 0x0001e2000c10150e */
[----:B------:R-:W-:Y:S02]  /*7710*/  @!P6 IADD3 R26, P1, R34, R6, RZ ;  /* 0x00000006221ae210 */ /* 0x000fe40007f3e0ff */
[----:B------:R-:W-:-:S02]  /*7720*/  IADD3 R27, P2, R24, UR7, RZ ;  /* 0x00000007181b7c10 */ /* 0x000fc4000ff5e0ff */
[----:B------:R-:W-:Y:S02]  /*7730*/  IADD3 R6, P3, R23, UR10, RZ ;  /* 0x0000000a17067c10 */ /* 0x000fe4000ff7e0ff */
[----:B------:R-:W-:Y:S02]  /*7740*/  @!P6 IADD3.X R79, R79, R7, R57, P1, !PT ;  /* 0x000000074f4fe210 */ /* 0x000fe40000ffe439 */
[----:B------:R-:W-:Y:S02]  /*7750*/  IADD3.X R56, R57, UR16, R25, P2, !PT ;  /* 0x0000001039387c10 */ /* 0x000fe400097fe419 */
[----:B------:R-:W-:Y:S02]  /*7760*/  IADD3.X R7, R22, UR11, RZ, P3, !PT ;  /* 0x0000000b16077c10 */ /* 0x000fe40009ffe4ff */
[----:B------:R-:W-:Y:S02]  /*7770*/  LEA R6, P2, R27, R6, 0x1 ;  /* 0x000000061b067211 */ /* 0x000fe400078408ff */
[----:B------:R-:W-:-:S02]  /*7780*/  @!P6 LEA R24, P1, R26, UR10, 0x1 ;  /* 0x0000000a1a18ec11 */ /* 0x000fc4000f8208ff */
[----:B------:R-:W-:Y:S02]  /*7790*/  ISETP.GE.AND P4, PT, R0, UR8, PT ;  /* 0x0000000800007c0c */ /* 0x000fe4000bf86270 */
[----:B------:R-:W-:Y:S02]  /*77a0*/  LEA.HI.X R7, R27, R7, R56, 0x1, P2 ;  /* 0x000000071b077211 */ /* 0x000fe400010f0c38 */
[----:B------:R-:W-:Y:S02]  /*77b0*/  ISETP.GE.AND P3, PT, R8, UR8, PT ;  /* 0x0000000808007c0c */ /* 0x000fe4000bf66270 */
[----:B------:R-:W-:Y:S02]  /*77c0*/  ISETP.GE.AND P2, PT, R9, UR8, PT ;  /* 0x0000000809007c0c */ /* 0x000fe4000bf46270 */
[----:B------:R-:W-:Y:S02]  /*77d0*/  @!P6 LEA.HI.X R25, R26, UR11, R79, 0x1, P1 ;  /* 0x0000000b1a19ec11 */ /* 0x000fe400088f0c4f */
[----:B------:R-:W-:Y:S01]  /*77e0*/  PRMT R26, RZ, 0x7610, R26 ;  /* 0x00007610ff1a7816 */ /* 0x000fe2000000001a */
[----:B------:R-:W-:Y:S01]  /*77f0*/  BAR.SYNC.DEFER_BLOCKING 0x0 ;  /* 0x0000000000007b1d */ /* 0x000fe20000010000 */
[----:B------:R-:W-:-:S02]  /*7800*/  PRMT R27, RZ, 0x7610, R27 ;  /* 0x00007610ff1b7816 */ /* 0x000fc4000000001b */
[----:B------:R-:W-:Y:S02]  /*7810*/  PRMT R56, RZ, 0x7610, R56 ;  /* 0x00007610ff387816 */ /* 0x000fe40000000038 */
[----:B------:R-:W-:Y:S02]  /*7820*/  PRMT R57, RZ, 0x7610, R57 ;  /* 0x00007610ff397816 */ /* 0x000fe40000000039 */
[----:B------:R-:W-:Y:S02]  /*7830*/  ISETP.GE.AND P1, PT, R10, UR8, PT ;  /* 0x000000080a007c0c */ /* 0x000fe4000bf26270 */
[----:B------:R-:W-:Y:S02]  /*7840*/  ISETP.GE.AND P5, PT, R12, UR8, PT ;  /* 0x000000080c007c0c */ /* 0x000fe4000bfa6270 */
[----:B0-----:R-:W-:Y:S02]  /*7850*/  PRMT R4, RZ, 0x7610, R4 ;  /* 0x00007610ff047816 */ /* 0x001fe40000000004 */
[----:B------:R-:W-:-:S02]  /*7860*/  PRMT R5, RZ, 0x7610, R5 ;  /* 0x00007610ff057816 */ /* 0x000fc40000000005 */
[----:B------:R-:W-:Y:S01]  /*7870*/  PRMT R58, RZ, 0x7610, R58 ;  /* 0x00007610ff3a7816 */ /* 0x000fe2000000003a */
[----:B------:R0:W2:Y:S01]  /*7880*/  @!P6 LDG.E.U16 R26, desc[UR14][R24.64] ;  /* 0x0000000e181ae981 */ /* 0x0000a2000c1e1500 */
[----:B------:R-:W-:Y:S02]  /*7890*/  ISETP.GE.AND P6, PT, R11, UR8, PT ;  /* 0x000000080b007c0c */ /* 0x000fe4000bfc6270 */
[----:B------:R-:W-:Y:S01]  /*78a0*/  PRMT R59, RZ, 0x7610, R59 ;  /* 0x00007610ff3b7816 */ /* 0x000fe2000000003b */
[----:B------:R-:W3:Y:S01]  /*78b0*/  @!P4 LDG.E.U16 R27, desc[UR14][R6.64] ;  /* 0x0000000e061bc981 */ /* 0x000ee2000c1e1500 */
[----:B------:R-:W-:-:S03]  /*78c0*/  ISETP.GE.AND P4, PT, R13, UR8, PT ;  /* 0x000000080d007c0c */ /* 0x000fc6000bf86270 */
[----:B------:R-:W4:Y:S01]  /*78d0*/  @!P3 LDG.E.U16 R56, desc[UR14][R6.64+0x40] ;  /* 0x0000400e0638b981 */ /* 0x000f22000c1e1500 */
[----:B------:R-:W-:-:S03]  /*78e0*/  ISETP.GE.AND P3, PT, R14, UR8, PT ;  /* 0x000000080e007c0c */ /* 0x000fc6000bf66270 */
[----:B------:R-:W5:Y:S01]  /*78f0*/  @!P2 LDG.E.U16 R57, desc[UR14][R6.64+0x80] ;  /* 0x0000800e0639a981 */ /* 0x000f62000c1e1500 */
[----:B------:R-:W-:Y:S02]  /*7900*/  ISETP.GE.AND P2, PT, R15, UR8, PT ;  /* 0x000000080f007c0c */ /* 0x000fe4000bf46270 */
[----:B0-----:R-:W-:Y:S01]  /*7910*/  PRMT R24, RZ, 0x7610, R24 ;  /* 0x00007610ff187816 */ /* 0x001fe20000000018 */
[----:B------:R-:W5:Y:S01]  /*7920*/  @!P1 LDG.E.U16 R4, desc[UR14][R6.64+0xc0] ;  /* 0x0000c00e06049981 */ /* 0x000f62000c1e1500 */
[----:B------:R-:W-:Y:S02]  /*7930*/  PRMT R25, RZ, 0x7610, R25 ;  /* 0x00007610ff197816 */ /* 0x000fe40000000019 */
[----:B------:R-:W-:Y:S01]  /*7940*/  ISETP.GE.AND P1, PT, R16, UR8, PT ;  /* 0x0000000810007c0c */ /* 0x000fe2000bf26270 */
[----:B------:R-:W5:Y:S01]  /*7950*/  @!P6 LDG.E.U16 R5, desc[UR14][R6.64+0x100] ;  /* 0x0001000e0605e981 */ /* 0x000f62000c1e1500 */
[----:B------:R-:W-:-:S03]  /*7960*/  ISETP.GE.AND P6, PT, R17, UR8, PT ;  /* 0x0000000811007c0c */ /* 0x000fc6000bfc6270 */
[----:B------:R-:W5:Y:S01]  /*7970*/  @!P5 LDG.E.U16 R58, desc[UR14][R6.64+0x140] ;  /* 0x0001400e063ad981 */ /* 0x000f62000c1e1500 */
[----:B------:R-:W-:-:S03]  /*7980*/  ISETP.GE.AND P5, PT, R18, UR8, PT ;  /* 0x0000000812007c0c */ /* 0x000fc6000bfa6270 */
[----:B------:R-:W5:Y:S01]  /*7990*/  @!P4 LDG.E.U16 R59, desc[UR14][R6.64+0x180] ;  /* 0x0001800e063bc981 */ /* 0x000f62000c1e1500 */
[----:B------:R-:W-:-:S03]  /*79a0*/  ISETP.GE.AND P4, PT, R19, UR8, PT ;  /* 0x0000000813007c0c */ /* 0x000fc6000bf86270 */
[----:B------:R-:W5:Y:S01]  /*79b0*/  @!P3 LDG.E.U16 R24, desc[UR14][R6.64+0x1c0] ;  /* 0x0001c00e0618b981 */ /* 0x000f62000c1e1500 */
[----:B------:R-:W-:-:S03]  /*79c0*/  ISETP.GE.AND P3, PT, R20, UR8, PT ;  /* 0x0000000814007c0c */ /* 0x000fc6000bf66270 */
[----:B------:R-:W5:Y:S01]  /*79d0*/  @!P2 LDG.E.U16 R25, desc[UR14][R6.64+0x200] ;  /* 0x0002000e0619a981 */ /* 0x000f62000c1e1500 */
[----:B------:R-:W-:Y:S02]  /*79e0*/  ISETP.GE.AND P2, PT, R21, UR8, PT ;  /* 0x0000000815007c0c */ /* 0x000fe4000bf46270 */
[----:B------:R-:W-:Y:S02]  /*79f0*/  PRMT R60, RZ, 0x7610, R60 ;  /* 0x00007610ff3c7816 */ /* 0x000fe4000000003c */
[----:B------:R-:W-:Y:S02]  /*7a00*/  PRMT R61, RZ, 0x7610, R61 ;  /* 0x00007610ff3d7816 */ /* 0x000fe4000000003d */
[----:B------:R-:W-:Y:S02]  /*7a10*/  PRMT R62, RZ, 0x7610, R62 ;  /* 0x00007610ff3e7816 */ /* 0x000fe4000000003e */
[----:B------:R-:W-:Y:S01]  /*7a20*/  PRMT R63, RZ, 0x7610, R63 ;  /* 0x00007610ff3f7816 */ /* 0x000fe2000000003f */
[----:B------:R-:W5:Y:S01]  /*7a30*/  @!P1 LDG.E.U16 R60, desc[UR14][R6.64+0x240] ;  /* 0x0002400e063c9981 */ /* 0x000f62000c1e1500 */
[----:B------:R-:W-:-:S02]  /*7a40*/  PRMT R64, RZ, 0x7610, R64 ;  /* 0x00007610ff407816 */ /* 0x000fc40000000040 */
[----:B------:R-:W-:Y:S01]  /*7a50*/  PRMT R65, RZ, 0x7610, R65 ;  /* 0x00007610ff417816 */ /* 0x000fe20000000041 */
[----:B------:R-:W5:Y:S04]  /*7a60*/  @!P6 LDG.E.U16 R61, desc[UR14][R6.64+0x280] ;  /* 0x0002800e063de981 */ /* 0x000f68000c1e1500 */
[----:B------:R-:W5:Y:S04]  /*7a70*/  @!P5 LDG.E.U16 R62, desc[UR14][R6.64+0x2c0] ;  /* 0x0002c00e063ed981 */ /* 0x000f68000c1e1500 */
[----:B------:R-:W5:Y:S04]  /*7a80*/  @!P4 LDG.E.U16 R63, desc[UR14][R6.64+0x300] ;  /* 0x0003000e063fc981 */ /* 0x000f68000c1e1500 */
[----:B------:R-:W5:Y:S04]  /*7a90*/  @!P3 LDG.E.U16 R64, desc[UR14][R6.64+0x340] ;  /* 0x0003400e0640b981 */ /* 0x000f68000c1e1500 */
[----:B------:R0:W5:Y:S01]  /*7aa0*/  @!P2 LDG.E.U16 R65, desc[UR14][R6.64+0x380] ;  /* 0x0003800e0641a981 */ /* 0x000162000c1e1500 */
[----:B------:R-:W-:-:S04]  /*7ab0*/  LOP3.LUT R105, R105, 0xfffffe00, RZ, 0xc0, !PT ;  /* 0xfffffe0069697812 */ /* 0x000fc800078ec0ff */
[----:B------:R-:W-:-:S04]  /*7ac0*/  LEA R105, R32, R105, 0x4 ;  /* 0x0000006920697211 */ /* 0x000fc800078e20ff */
[C---:B0-----:R-:W-:Y:S02]  /*7ad0*/  IADD3 R6, R105.reuse, 0x1, RZ ;  /* 0x0000000169067810 */ /* 0x041fe40007ffe0ff */
[----:B------:R-:W-:-:S04]  /*7ae0*/  IADD3 R7, R105, 0x4, RZ ;  /* 0x0000000469077810 */ /* 0x000fc80007ffe0ff */
[----:B------:R-:W-:-:S04]  /*7af0*/  LEA.HI.SX32 R7, R7, R105, 0x1b ;  /* 0x0000006907077211 */ /* 0x000fc800078fdaff */
[----:B------:R-:W-:Y:S02]  /*7b00*/  LEA R7, R7, UR9, 0x1 ;  /* 0x0000000907077c11 */ /* 0x000fe4000f8e08ff */
[----:B------:R-:W-:Y:S01]  /*7b10*/  IADD3 R70, R105, 0xd, RZ ;  /* 0x0000000d69467810 */ /* 0x000fe20007ffe0ff */
[----:B--2---:R-:W-:Y:S04]  /*7b20*/  STS.U16 [R35], R26 ;  /* 0x0000001a23007388 */ /* 0x004fe80000000400 */
[----:B---3--:R-:W-:Y:S04]  /*7b30*/  STS.U16 [R40+0x40], R27 ;  /* 0x0000401b28007388 */ /* 0x008fe80000000400 */
[----:B----4-:R-:W-:Y:S04]  /*7b40*/  STS.U16 [R41+0x80], R56 ;  /* 0x0000803829007388 */ /* 0x010fe80000000400 */
[----:B-----5:R-:W-:Y:S04]  /*7b50*/  STS.U16 [R42+0xc0], R57 ;  /* 0x0000c0392a007388 */ /* 0x020fe80000000400 */
[----:B------:R0:W-:Y:S04]  /*7b60*/  STS.U16 [R43+0x100], R4 ;  /* 0x000100042b007388 */ /* 0x0001e80000000400 */
[----:B------:R1:W-:Y:S04]  /*7b70*/  STS.U16 [R44+0x140], R5 ;  /* 0x000140052c007388 */ /* 0x0003e80000000400 */
[----:B------:R-:W-:Y:S01]  /*7b80*/  STS.U16 [R45+0x180], R58 ;  /* 0x0001803a2d007388 */ /* 0x000fe20000000400 */
[----:B0-----:R-:W-:-:S03]  /*7b90*/  LEA.HI.SX32 R4, R6, R105, 0x1b ;  /* 0x0000006906047211 */ /* 0x001fc600078fdaff */
[----:B------:R-:W-:Y:S01]  /*7ba0*/  STS.U16 [R46+0x1c0], R59 ;  /* 0x0001c03b2e007388 */ /* 0x000fe20000000400 */
[----:B-1----:R-:W-:-:S03]  /*7bb0*/  IADD3 R5, R105, 0x2, RZ ;  /* 0x0000000269057810 */ /* 0x002fc60007ffe0ff */
[----:B------:R0:W-:Y:S01]  /*7bc0*/  STS.U16 [R47+0x200], R24 ;  /* 0x000200182f007388 */ /* 0x0001e20000000400 */
[----:B------:R-:W-:Y:S02]  /*7bd0*/  IADD3 R6, R105, 0x3, RZ ;  /* 0x0000000369067810 */ /* 0x000fe40007ffe0ff */
[-C--:B------:R-:W-:Y:S01]  /*7be0*/  LEA.HI.SX32 R5, R5, R105.reuse, 0x1b ;  /* 0x0000006905057211 */ /* 0x080fe200078fdaff */
[----:B------:R1:W-:Y:S01]  /*7bf0*/  STS.U16 [R48+0x240], R25 ;  /* 0x0002401930007388 */ /* 0x0003e20000000400 */
[----:B------:R-:W-:Y:S02]  /*7c00*/  LEA R4, R4, UR9, 0x1 ;  /* 0x0000000904047c11 */ /* 0x000fe4000f8e08ff */
[----:B------:R-:W-:Y:S02]  /*7c10*/  LEA.HI.SX32 R6, R6, R105, 0x1b ;  /* 0x0000006906067211 */ /* 0x000fe400078fdaff */
[----:B------:R-:W-:Y:S01]  /*7c20*/  LEA R5, R5, UR9, 0x1 ;  /* 0x0000000905057c11 */ /* 0x000fe2000f8e08ff */
[----:B------:R-:W-:Y:S04]  /*7c30*/  STS.U16 [R49+0x280], R60 ;  /* 0x0002803c31007388 */ /* 0x000fe80000000400 */
[----:B------:R-:W-:Y:S04]  /*7c40*/  STS.U16 [R50+0x2c0], R61 ;  /* 0x0002c03d32007388 */ /* 0x000fe80000000400 */
[----:B------:R2:W-:Y:S01]  /*7c50*/  STS.U16 [R51+0x300], R62 ;  /* 0x0003003e33007388 */ /* 0x0005e20000000400 */
[----:B------:R-:W-:-:S03]  /*7c60*/  LEA R6, R6, UR9, 0x1 ;  /* 0x0000000906067c11 */ /* 0x000fc6000f8e08ff */
[----:B------:R-:W-:Y:S04]  /*7c70*/  STS.U16 [R52+0x340], R63 ;  /* 0x0003403f34007388 */ /* 0x000fe80000000400 */
[----:B------:R3:W-:Y:S04]  /*7c80*/  STS.U16 [R53+0x380], R64 ;  /* 0x0003804035007388 */ /* 0x0007e80000000400 */
[----:B------:R-:W-:Y:S01]  /*7c90*/  STS.U16 [R54+0x3c0], R65 ;  /* 0x0003c04136007388 */ /* 0x000fe20000000400 */
[----:B------:R-:W-:-:S03]  /*7ca0*/  NOP ;  /* 0x0000000000007918 */ /* 0x000fc60000000000 */
[----:B------:R-:W4:Y:S04]  /*7cb0*/  LDS.U16 R27, [R4+0x2] ;  /* 0x00000200041b7984 */ /* 0x000f280000000400 */
[----:B------:R-:W5:Y:S04]  /*7cc0*/  LDS.U16 R26, [R55] ;  /* 0x00000000371a7984 */ /* 0x000f680000000400 */
[----:B------:R-:W5:Y:S04]  /*7cd0*/  LDS.U16 R56, [R5+0x4] ;  /* 0x0000040005387984 */ /* 0x000f680000000400 */
[----:B------:R-:W5:Y:S04]  /*7ce0*/  LDS.U16 R66, [R6+0x6] ;  /* 0x0000060006427984 */ /* 0x000f680000000400 */
[----:B------:R-:W5:Y:S01]  /*7cf0*/  LDS.U16 R68, [R7+0x8] ;  /* 0x0000080007447984 */ /* 0x000f620000000400 */
[----:B0-----:R-:W-:-:S02]  /*7d00*/  IADD3 R24, R105, 0x5, RZ ;  /* 0x0000000569187810 */ /* 0x001fc40007ffe0ff */
[C---:B------:R-:W-:Y:S02]  /*7d10*/  IADD3 R59, R105.reuse, 0x9, RZ ;  /* 0x00000009693b7810 */ /* 0x040fe40007ffe0ff */
[C---:B------:R-:W-:Y:S02]  /*7d20*/  IADD3 R58, R105.reuse, 0x8, RZ ;  /* 0x00000008693a7810 */ /* 0x040fe40007ffe0ff */
[C---:B-1----:R-:W-:Y:S02]  /*7d30*/  IADD3 R25, R105.reuse, 0x6, RZ ;  /* 0x0000000669197810 */ /* 0x042fe40007ffe0ff */
[-C--:B------:R-:W-:Y:S02]  /*7d40*/  LEA.HI.SX32 R24, R24, R105.reuse, 0x1b ;  /* 0x0000006918187211 */ /* 0x080fe400078fdaff */
[----:B------:R-:W-:Y:S02]  /*7d50*/  IADD3 R57, R105, 0x7, RZ ;  /* 0x0000000769397810 */ /* 0x000fe40007ffe0ff */
[----:B------:R-:W-:-:S02]  /*7d60*/  LEA.HI.SX32 R59, R59, R105, 0x1b ;  /* 0x000000693b3b7211 */ /* 0x000fc400078fdaff */
[C---:B--2---:R-:W-:Y:S02]  /*7d70*/  IADD3 R62, R105.reuse, 0xb, RZ ;  /* 0x0000000b693e7810 */ /* 0x044fe40007ffe0ff */
[C---:B---3--:R-:W-:Y:S02]  /*7d80*/  IADD3 R64, R105.reuse, 0xc, RZ ;  /* 0x0000000c69407810 */ /* 0x048fe40007ffe0ff */
[----:B------:R-:W-:Y:S02]  /*7d90*/  IADD3 R60, R105, 0xa, RZ ;  /* 0x0000000a693c7810 */ /* 0x000fe40007ffe0ff */
[----:B------:R-:W-:Y:S02]  /*7da0*/  LEA R24, R24, UR9, 0x1 ;  /* 0x0000000918187c11 */ /* 0x000fe4000f8e08ff */
[----:B----4-:R-:W-:Y:S02]  /*7db0*/  SHF.L.U32 R63, R27, 0x10, RZ ;  /* 0x000000101b3f7819 */ /* 0x010fe400000006ff */
[----:B------:R-:W-:Y:S01]  /*7dc0*/  LEA.HI.SX32 R27, R58, R105, 0x1b ;  /* 0x000000693a1b7211 */ /* 0x000fe200078fdaff */
[----:B------:R-:W0:Y:S01]  /*7dd0*/  LDS.U16 R67, [R24+0xa] ;  /* 0x00000a0018437984 */ /* 0x000e220000000400 */
[----:B-----5:R-:W-:-:S02]  /*7de0*/  SHF.L.U32 R61, R26, 0x10, RZ ;  /* 0x000000101a3d7819 */ /* 0x020fc400000006ff */
[-C--:B------:R-:W-:Y:S02]  /*7df0*/  LEA.HI.SX32 R25, R25, R105.reuse, 0x1b ;  /* 0x0000006919197211 */ /* 0x080fe400078fdaff */
[----:B------:R-:W-:Y:S02]  /*7e00*/  SHF.L.U32 R65, R56, 0x10, RZ ;  /* 0x0000001038417819 */ /* 0x000fe400000006ff */
[-C--:B------:R-:W-:Y:S02]  /*7e10*/  LEA.HI.SX32 R26, R57, R105.reuse, 0x1b ;  /* 0x00000069391a7211 */ /* 0x080fe400078fdaff */
[----:B------:R-:W-:Y:S02]  /*7e20*/  LEA R56, R59, UR9, 0x1 ;  /* 0x000000093b387c11 */ /* 0x000fe4000f8e08ff */
[-C--:B------:R-:W-:Y:S02]  /*7e30*/  LEA.HI.SX32 R58, R62, R105.reuse, 0x1b ;  /* 0x000000693e3a7211 */ /* 0x080fe400078fdaff */
[----:B------:R-:W-:-:S02]  /*7e40*/  LEA.HI.SX32 R59, R64, R105, 0x1b ;  /* 0x00000069403b7211 */ /* 0x000fc400078fdaff */
[----:B------:R-:W-:Y:S02]  /*7e50*/  SHF.L.U32 R66, R66, 0x10, RZ ;  /* 0x0000001042427819 */ /* 0x000fe400000006ff */
[C---:B------:R-:W-:Y:S02]  /*7e60*/  IADD3 R62, R105.reuse, 0xe, RZ ;  /* 0x0000000e693e7810 */ /* 0x040fe40007ffe0ff */
[----:B------:R-:W-:Y:S01]  /*7e70*/  IADD3 R64, R105, 0xf, RZ ;  /* 0x0000000f69407810 */ /* 0x000fe20007ffe0ff */
[----:B------:R-:W-:Y:S01]  /*7e80*/  FMUL.FTZ R72, R63, -1.4426950216293334961 ;  /* 0xbfb8aa3b3f487820 */ /* 0x000fe20000410000 */
[----:B------:R-:W-:Y:S02]  /*7e90*/  LEA R27, R27, UR9, 0x1 ;  /* 0x000000091b1b7c11 */ /* 0x000fe4000f8e08ff */
[----:B------:R-:W-:Y:S01]  /*7ea0*/  LEA.HI.SX32 R57, R60, R105, 0x1b ;  /* 0x000000693c397211 */ /* 0x000fe200078fdaff */
[----:B------:R-:W-:Y:S01]  /*7eb0*/  FMUL.FTZ R71, R61, -1.4426950216293334961 ;  /* 0xbfb8aa3b3d477820 */ /* 0x000fe20000410000 */
[----:B------:R-:W-:-:S02]  /*7ec0*/  LEA R25, R25, UR9, 0x1 ;  /* 0x0000000919197c11 */ /* 0x000fc4000f8e08ff */
[----:B------:R-:W-:Y:S02]  /*7ed0*/  LEA R26, R26, UR9, 0x1 ;  /* 0x000000091a1a7c11 */ /* 0x000fe4000f8e08ff */
[----:B------:R-:W-:Y:S02]  /*7ee0*/  SHF.L.U32 R68, R68, 0x10, RZ ;  /* 0x0000001044447819 */ /* 0x000fe400000006ff */
[-C--:B------:R-:W-:Y:S02]  /*7ef0*/  LEA.HI.SX32 R62, R62, R105.reuse, 0x1b ;  /* 0x000000693e3e7211 */ /* 0x080fe400078fdaff */
[-C--:B------:R-:W-:Y:S01]  /*7f00*/  LEA.HI.SX32 R64, R64, R105.reuse, 0x1b ;  /* 0x0000006940407211 */ /* 0x080fe200078fdaff */
[----:B------:R1:W2:Y:S01]  /*7f10*/  MUFU.EX2 R80, R72 ;  /* 0x0000004800507308 */ /* 0x0002a20000000800 */
[----:B------:R-:W-:Y:S01]  /*7f20*/  LEA.HI.SX32 R60, R70, R105, 0x1b ;  /* 0x00000069463c7211 */ /* 0x000fe200078fdaff */
[----:B------:R-:W-:Y:S01]  /*7f30*/  FMUL.FTZ R70, R66, -1.4426950216293334961 ;  /* 0xbfb8aa3b42467820 */ /* 0x000fe20000410000 */
[----:B------:R-:W-:Y:S01]  /*7f40*/  LEA R57, R57, UR9, 0x1 ;  /* 0x0000000939397c11 */ /* 0x000fe2000f8e08ff */
[----:B------:R-:W3:Y:S01]  /*7f50*/  LDS.U16 R78, [R27+0x10] ;  /* 0x000010001b4e7984 */ /* 0x000ee20000000400 */
[----:B------:R-:W-:Y:S01]  /*7f60*/  LEA R58, R58, UR9, 0x1 ;  /* 0x000000093a3a7c11 */ /* 0x000fe2000f8e08ff */
[----:B------:R-:W-:Y:S01]  /*7f70*/  FMUL.FTZ R73, R65, -1.4426950216293334961 ;  /* 0xbfb8aa3b41497820 */ /* 0x000fe20000410000 */
[----:B------:R-:W-:Y:S01]  /*7f80*/  LEA R59, R59, UR9, 0x1 ;  /* 0x000000093b3b7c11 */ /* 0x000fe2000f8e08ff */
[----:B------:R-:W4:Y:S01]  /*7f90*/  LDS.U16 R69, [R25+0xc] ;  /* 0x00000c0019457984 */ /* 0x000f220000000400 */
[----:B------:R-:W-:Y:S01]  /*7fa0*/  LEA R60, R60, UR9, 0x1 ;  /* 0x000000093c3c7c11 */ /* 0x000fe2000f8e08ff */
[----:B-1----:R-:W-:Y:S01]  /*7fb0*/  FMUL.FTZ R72, R68, -1.4426950216293334961 ;  /* 0xbfb8aa3b44487820 */ /* 0x002fe20000410000 */
[----:B------:R1:W5:Y:S01]  /*7fc0*/  MUFU.EX2 R79, R71 ;  /* 0x00000047004f7308 */ /* 0x0003620000000800 */
[----:B------:R-:W2:Y:S01]  /*7fd0*/  LDS.U16 R76, [R26+0xe] ;  /* 0x00000e001a4c7984 */ /* 0x000ea20000000400 */
[----:B------:R-:W-:-:S02]  /*7fe0*/  LEA R62, R62, UR9, 0x1 ;  /* 0x000000093e3e7c11 */ /* 0x000fc4000f8e08ff */
[----:B------:R-:W-:Y:S01]  /*7ff0*/  LEA R64, R64, UR9, 0x1 ;  /* 0x0000000940407c11 */ /* 0x000fe2000f8e08ff */
[----:B------:R-:W5:Y:S03]  /*8000*/  LDS.U16 R74, [R57+0x14] ;  /* 0x00001400394a7984 */ /* 0x000f660000000400 */
[----:B------:R0:W-:Y:S01]  /*8010*/  MUFU.EX2 R82, R70 ;  /* 0x0000004600527308 */ /* 0x0001e20000000800 */
[----:B-1----:R-:W1:Y:S04]  /*8020*/  LDS.U16 R71, [R56+0x12] ;  /* 0x0000120038477984 */ /* 0x002e680000000400 */
[----:B------:R-:W1:Y:S03]  /*8030*/  LDS.U16 R75, [R58+0x16] ;  /* 0x000016003a4b7984 */ /* 0x000e660000000400 */
[----:B------:R0:W-:Y:S01]  /*8040*/  MUFU.EX2 R81, R73 ;  /* 0x0000004900517308 */ /* 0x0001e20000000800 */
[----:B------:R-:W1:Y:S04]  /*8050*/  LDS.U16 R77, [R59+0x18] ;  /* 0x000018003b4d7984 */ /* 0x000e680000000400 */
[----:B0-----:R-:W0:Y:S03]  /*8060*/  LDS.U16 R70, [R60+0x1a] ;  /* 0x00001a003c467984 */ /* 0x001e260000000400 */
[----:B------:R3:W0:Y:S01]  /*8070*/  MUFU.EX2 R83, R72 ;  /* 0x0000004800537308 */ /* 0x0006220000000800 */
[----:B------:R-:W0:Y:S04]  /*8080*/  LDS.U16 R73, [R62+0x1c] ;  /* 0x00001c003e497984 */ /* 0x000e280000000400 */
[----:B---3--:R-:W3:Y:S01]  /*8090*/  LDS.U16 R72, [R64+0x1e] ;  /* 0x00001e0040487984 */ /* 0x008ee20000000400 */
[----:B------:R-:W-:-:S02]  /*80a0*/  SHF.L.U32 R67, R67, 0x10, RZ ;  /* 0x0000001043437819 */ /* 0x000fc400000006ff */
[----:B------:R-:W-:Y:S02]  /*80b0*/  SHF.L.U32 R78, R78, 0x10, RZ ;  /* 0x000000104e4e7819 */ /* 0x000fe400000006ff */
[----:B----4-:R-:W-:Y:S01]  /*80c0*/  SHF.L.U32 R69, R69, 0x10, RZ ;  /* 0x0000001045457819 */ /* 0x010fe200000006ff */
[----:B------:R-:W-:Y:S01]  /*80d0*/  FMUL.FTZ R84, R67, -1.4426950216293334961 ;  /* 0xbfb8aa3b43547820 */ /* 0x000fe20000410000 */
[----:B--2---:R-:W-:Y:S01]  /*80e0*/  SHF.L.U32 R76, R76, 0x10, RZ ;  /* 0x000000104c4c7819 */ /* 0x004fe200000006ff */
[----:B------:R-:W-:Y:S02]  /*80f0*/  FMUL.FTZ R87, R78, -1.4426950216293334961 ;  /* 0xbfb8aa3b4e577820 */ /* 0x000fe40000410000 */
[----:B------:R-:W-:Y:S01]  /*8100*/  FMUL.FTZ R85, R69, -1.4426950216293334961 ;  /* 0xbfb8aa3b45557820 */ /* 0x000fe20000410000 */
[----:B-----5:R-:W-:Y:S01]  /*8110*/  SHF.L.U32 R74, R74, 0x10, RZ ;  /* 0x000000104a4a7819 */ /* 0x020fe200000006ff */
[----:B------:R-:W-:Y:S01]  /*8120*/  FMUL.FTZ R86, R76, -1.4426950216293334961 ;  /* 0xbfb8aa3b4c567820 */ /* 0x000fe20000410000 */
[----:B-1----:R-:W-:Y:S01]  /*8130*/  SHF.L.U32 R71, R71, 0x10, RZ ;  /* 0x0000001047477819 */ /* 0x002fe200000006ff */
[----:B------:R-:W1:Y:S01]  /*8140*/  MUFU.EX2 R84, R84 ;  /* 0x0000005400547308 */ /* 0x000e620000000800 */
[----:B------:R-:W-:-:S03]  /*8150*/  SHF.L.U32 R75, R75, 0x10, RZ ;  /* 0x000000104b4b7819 */ /* 0x000fc600000006ff */
[----:B------:R-:W-:Y:S01]  /*8160*/  FMUL.FTZ R105, R71, -1.4426950216293334961 ;  /* 0xbfb8aa3b47697820 */ /* 0x000fe20000410000 */
[----:B------:R-:W-:Y:S02]  /*8170*/  SHF.L.U32 R77, R77, 0x10, RZ ;  /* 0x000000104d4d7819 */ /* 0x000fe400000006ff */
[----:B0-----:R-:W-:Y:S01]  /*8180*/  SHF.L.U32 R70, R70, 0x10, RZ ;  /* 0x0000001046467819 */ /* 0x001fe200000006ff */
[----:B------:R-:W-:Y:S01]  /*8190*/  FMUL.FTZ R106, R74, -1.4426950216293334961 ;  /* 0xbfb8aa3b4a6a7820 */ /* 0x000fe20000410000 */
[----:B------:R-:W-:Y:S01]  /*81a0*/  SHF.L.U32 R73, R73, 0x10, RZ ;  /* 0x0000001049497819 */ /* 0x000fe200000006ff */
[----:B------:R-:W-:Y:S01]  /*81b0*/  FMUL.FTZ R107, R75, -1.4426950216293334961 ;  /* 0xbfb8aa3b4b6b7820 */ /* 0x000fe20000410000 */
[----:B------:R-:W-:Y:S01]  /*81c0*/  FMUL.FTZ R108, R77, -1.4426950216293334961 ;  /* 0xbfb8aa3b4d6c7820 */ /* 0x000fe20000410000 */
[----:B------:R-:W-:Y:S01]  /*81d0*/  FMUL.FTZ R109, R70, -1.4426950216293334961 ;  /* 0xbfb8aa3b466d7820 */ /* 0x000fe20000410000 */
[----:B------:R-:W0:Y:S01]  /*81e0*/  MUFU.EX2 R87, R87 ;  /* 0x0000005700577308 */ /* 0x000e220000000800 */
[----:B---3--:R-:W-:Y:S01]  /*81f0*/  SHF.L.U32 R72, R72, 0x10, RZ ;  /* 0x0000001048487819 */ /* 0x008fe200000006ff */
[----:B------:R-:W-:-:S06]  /*8200*/  FMUL.FTZ R110, R73, -1.4426950216293334961 ;  /* 0xbfb8aa3b496e7820 */ /* 0x000fcc0000410000 */
[----:B------:R-:W2:Y:S01]  /*8210*/  MUFU.EX2 R85, R85 ;  /* 0x0000005500557308 */ /* 0x000ea20000000800 */
[----:B------:R-:W-:-:S07]  /*8220*/  FMUL.FTZ R111, R72, -1.4426950216293334961 ;  /* 0xbfb8aa3b486f7820 */ /* 0x000fce0000410000 */
[----:B------:R-:W3:Y:S01]  /*8230*/  MUFU.EX2 R86, R86 ;  /* 0x0000005600567308 */ /* 0x000ee20000000800 */
[----:B------:R-:W-:-:S07]  /*8240*/  FADD.FTZ R80, R80, 1 ;  /* 0x3f80000050507421 */ /* 0x000fce0000010000 */
[----:B------:R-:W4:Y:S08]  /*8250*/  MUFU.EX2 R105, R105 ;  /* 0x0000006900697308 */ /* 0x000f300000000800 */
[----:B------:R-:W5:Y:S01]  /*8260*/  MUFU.EX2 R106, R106 ;  /* 0x0000006a006a7308 */ /* 0x000f620000000800 */
[----:B------:R-:W-:-:S07]  /*8270*/  FADD.FTZ R79, R79, 1 ;  /* 0x3f8000004f4f7421 */ /* 0x000fce0000010000 */
[----:B------:R-:W5:Y:S08]  /*8280*/  MUFU.EX2 R107, R107 ;  /* 0x0000006b006b7308 */ /* 0x000f700000000800 */
[----:B------:R-:W5:Y:S08]  /*8290*/  MUFU.EX2 R108, R108 ;  /* 0x0000006c006c7308 */ /* 0x000f700000000800 */
[----:B------:R-:W5:Y:S01]  /*82a0*/  MUFU.EX2 R109, R109 ;  /* 0x0000006d006d7308 */ /* 0x000f620000000800 */
[----:B------:R-:W-:-:S07]  /*82b0*/  FADD.FTZ R83, R83, 1 ;  /* 0x3f80000053537421 */ /* 0x000fce0000010000 */
[----:B------:R-:W5:Y:S01]  /*82c0*/  MUFU.EX2 R110, R110 ;  /* 0x0000006e006e7308 */ /* 0x000f620000000800 */
[----:B------:R-:W-:-:S07]  /*82d0*/  FADD.FTZ R81, R81, 1 ;  /* 0x3f80000051517421 */ /* 0x000fce0000010000 */
[----:B------:R-:W5:Y:S01]  /*82e0*/  MUFU.EX2 R111, R111 ;  /* 0x0000006f006f7308 */ /* 0x000f620000000800 */
[----:B------:R-:W-:Y:S01]  /*82f0*/  FADD.FTZ R82, R82, 1 ;  /* 0x3f80000052527421 */ /* 0x000fe20000010000 */
[----:B-1----:R-:W-:Y:S01]  /*8300*/  FADD.FTZ R84, R84, 1 ;  /* 0x3f80000054547421 */ /* 0x002fe20000010000 */
[----:B0-----:R-:W-:Y:S01]  /*8310*/  FADD.FTZ R87, R87, 1 ;  /* 0x3f80000057577421 */ /* 0x001fe20000010000 */
[----:B--2---:R-:W-:Y:S01]  /*8320*/  FADD.FTZ R85, R85, 1 ;  /* 0x3f80000055557421 */ /* 0x004fe20000010000 */
[----:B---3--:R-:W-:-:S03]  /*8330*/  FADD.FTZ R86, R86, 1 ;  /* 0x3f80000056567421 */ /* 0x008fc60000010000 */
[----:B------:R-:W0:Y:S01]  /*8340*/  MUFU.RCP R112, R79 ;  /* 0x0000004f00707308 */ /* 0x000e220000001000 */
[----:B----4-:R-:W-:Y:S01]  /*8350*/  FADD.FTZ R105, R105, 1 ;  /* 0x3f80000069697421 */ /* 0x010fe20000010000 */
[----:B-----5:R-:W-:-:S06]  /*8360*/  FADD.FTZ R106, R106, 1 ;  /* 0x3f8000006a6a7421 */ /* 0x020fcc0000010000 */
[----:B------:R-:W1:Y:S01]  /*8370*/  MUFU.RCP R80, R80 ;  /* 0x0000005000507308 */ /* 0x000e620000001000 */
[----:B------:R-:W-:Y:S01]  /*8380*/  FADD.FTZ R107, R107, 1 ;  /* 0x3f8000006b6b7421 */ /* 0x000fe20000010000 */
[----:B------:R-:W-:Y:S01]  /*8390*/  FADD.FTZ R108, R108, 1 ;  /* 0x3f8000006c6c7421 */ /* 0x000fe20000010000 */
[----:B------:R-:W-:-:S05]  /*83a0*/  FADD.FTZ R109, R109, 1 ;  /* 0x3f8000006d6d7421 */ /* 0x000fca0000010000 */
[----:B------:R-:W2:Y:S01]  /*83b0*/  MUFU.RCP R114, R81 ;  /* 0x0000005100727308 */ /* 0x000ea20000001000 */
[----:B------:R-:W-:Y:S01]  /*83c0*/  FADD.FTZ R110, R110, 1 ;  /* 0x3f8000006e6e7421 */ /* 0x000fe20000010000 */
[----:B------:R-:W-:-:S06]  /*83d0*/  FADD.FTZ R111, R111, 1 ;  /* 0x3f8000006f6f7421 */ /* 0x000fcc0000010000 */
[----:B------:R-:W3:Y:S08]  /*83e0*/  MUFU.RCP R113, R82 ;  /* 0x0000005200717308 */ /* 0x000ef00000001000 */
[----:B------:R-:W4:Y:S08]  /*83f0*/  MUFU.RCP R83, R83 ;  /* 0x0000005300537308 */ /* 0x000f300000001000 */
[----:B------:R-:W5:Y:S08]  /*8400*/  MUFU.RCP R84, R84 ;  /* 0x0000005400547308 */ /* 0x000f700000001000 */
[----:B------:R-:W5:Y:S08]  /*8410*/  MUFU.RCP R116, R85 ;  /* 0x0000005500747308 */ /* 0x000f700000001000 */
[----:B------:R-:W5:Y:S08]  /*8420*/  MUFU.RCP R79, R86 ;  /* 0x00000056004f7308 */ /* 0x000f700000001000 */
[----:B------:R-:W5:Y:S08]  /*8430*/  MUFU.RCP R87, R87 ;  /* 0x0000005700577308 */ /* 0x000f700000001000 */
[----:B------:R-:W5:Y:S08]  /*8440*/  MUFU.RCP R82, R105 ;  /* 0x0000006900527308 */ /* 0x000f700000001000 */
[----:B------:R-:W5:Y:S01]  /*8450*/  MUFU.RCP R81, R106 ;  /* 0x0000006a00517308 */ /* 0x000f620000001000 */
[----:B0-----:R-:W-:-:S07]  /*8460*/  FMUL.FTZ R61, R61, R112 ;  /* 0x000000703d3d7220 */ /* 0x001fce0000410000 */
[----:B------:R-:W0:Y:S01]  /*8470*/  MUFU.RCP R118, R107 ;  /* 0x0000006b00767308 */ /* 0x000e220000001000 */
[----:B-1----:R-:W-:-:S07]  /*8480*/  FMUL.FTZ R80, R63, R80 ;  /* 0x000000503f507220 */ /* 0x002fce0000410000 */
[----:B------:R-:W1:Y:S01]  /*8490*/  MUFU.RCP R108, R108 ;  /* 0x0000006c006c7308 */ /* 0x000e620000001000 */
[----:B--2---:R-:W-:-:S07]  /*84a0*/  FMUL.FTZ R65, R65, R114 ;  /* 0x0000007241417220 */ /* 0x004fce0000410000 */
[----:B------:R-:W2:Y:S01]  /*84b0*/  MUFU.RCP R109, R109 ;  /* 0x0000006d006d7308 */ /* 0x000ea20000001000 */
[----:B---3--:R-:W-:Y:S01]  /*84c0*/  FMUL.FTZ R66, R66, R113 ;  /* 0x0000007142427220 */ /* 0x008fe20000410000 */
[----:B----4-:R-:W-:-:S06]  /*84d0*/  FMUL.FTZ R63, R68, R83 ;  /* 0x00000053443f7220 */ /* 0x010fcc0000410000 */
[----:B------:R-:W3:Y:S01]  /*84e0*/  MUFU.RCP R110, R110 ;  /* 0x0000006e006e7308 */ /* 0x000ee20000001000 */
[----:B------:R-:W-:-:S07]  /*84f0*/  FMUL.FTZ R61, R61, R88 ;  /* 0x000000583d3d7220 */ /* 0x000fce0000410000 */
[----:B------:R-:W4:Y:S01]  /*8500*/  MUFU.RCP R111, R111 ;  /* 0x0000006f006f7308 */ /* 0x000f220000001000 */
[----:B------:R-:W-:Y:S01]  /*8510*/  FMUL.FTZ R80, R80, R89 ;  /* 0x0000005950507220 */ /* 0x000fe20000410000 */
[----:B-----5:R-:W-:Y:S01]  /*8520*/  FMUL.FTZ R68, R67, R84 ;  /* 0x0000005443447220 */ /* 0x020fe20000410000 */
[----:B------:R-:W-:Y:S01]  /*8530*/  FMUL.FTZ R65, R65, R90 ;  /* 0x0000005a41417220 */ /* 0x000fe20000410000 */
        /* <DEDUP_REMOVED lines=8> */
[----:B------:R-:W-:Y:S01]  /*85c0*/  F2FP.BF16.F32.PACK_AB R61, R80, R61 ;  /* 0x0000003d503d723e */ /* 0x000fe200000010ff */
[----:B------:R-:W-:Y:S01]  /*85d0*/  BAR.SYNC.DEFER_BLOCKING 0x0 ;  /* 0x0000000000007b1d */ /* 0x000fe20000010000 */
[----:B------:R-:W-:Y:S01]  /*85e0*/  FMUL.FTZ R69, R69, R94 ;  /* 0x0000005e45457220 */ /* 0x000fe20000410000 */
[----:B------:R-:W-:Y:S01]  /*85f0*/  FMUL.FTZ R76, R76, R95 ;  /* 0x0000005f4c4c7220 */ /* 0x000fe20000410000 */
[----:B0-----:R-:W-:Y:S01]  /*8600*/  FMUL.FTZ R74, R75, R118 ;  /* 0x000000764b4a7220 */ /* 0x001fe20000410000 */
[----:B------:R-:W-:Y:S01]  /*8610*/  F2FP.BF16.F32.PACK_AB R65, R66, R65 ;  /* 0x000000414241723e */ /* 0x000fe200000010ff */
[----:B------:R-:W-:Y:S01]  /*8620*/  FMUL.FTZ R67, R67, R96 ;  /* 0x0000006043437220 */ /* 0x000fe20000410000 */
[----:B-1----:R-:W-:Y:S01]  /*8630*/  FMUL.FTZ R77, R77, R108 ;  /* 0x0000006c4d4d7220 */ /* 0x002fe20000410000 */
[----:B------:R-:W-:Y:S01]  /*8640*/  FMUL.FTZ R78, R78, R97 ;  /* 0x000000614e4e7220 */ /* 0x000fe20000410000 */
[----:B--2---:R-:W-:Y:S01]  /*8650*/  FMUL.FTZ R70, R70, R109 ;  /* 0x0000006d46467220 */ /* 0x004fe20000410000 */
[----:B------:R-:W-:Y:S01]  /*8660*/  PRMT R66, R61, 0x7632, R66 ;  /* 0x000076323d427816 */ /* 0x000fe20000000042 */
[----:B------:R-:W-:Y:S01]  /*8670*/  FMUL.FTZ R71, R71, R98 ;  /* 0x0000006247477220 */ /* 0x000fe20000410000 */
[----:B------:R-:W-:Y:S01]  /*8680*/  F2FP.BF16.F32.PACK_AB R63, R68, R63 ;  /* 0x0000003f443f723e */ /* 0x000fe200000010ff */
[----:B------:R-:W-:Y:S01]  /*8690*/  FMUL.FTZ R74, R74, R99 ;  /* 0x000000634a4a7220 */ /* 0x000fe20000410000 */
[----:B---3--:R-:W-:Y:S01]  /*86a0*/  FMUL.FTZ R73, R73, R110 ;  /* 0x0000006e49497220 */ /* 0x008fe20000410000 */
[----:B----4-:R-:W-:Y:S01]  /*86b0*/  FMUL.FTZ R72, R72, R111 ;  /* 0x0000006f48487220 */ /* 0x010fe20000410000 */
[----:B------:R-:W-:Y:S01]  /*86c0*/  PRMT R68, R65, 0x7632, R68 ;  /* 0x0000763241447816 */ /* 0x000fe20000000044 */
[----:B------:R-:W-:Y:S01]  /*86d0*/  FMUL.FTZ R77, R77, R100 ;  /* 0x000000644d4d7220 */ /* 0x000fe20000410000 */
[----:B------:R-:W-:Y:S01]  /*86e0*/  F2FP.BF16.F32.PACK_AB R69, R76, R69 ;  /* 0x000000454c45723e */ /* 0x000fe200000010ff */
[----:B------:R-:W-:Y:S01]  /*86f0*/  FMUL.FTZ R70, R70, R101 ;  /* 0x0000006546467220 */ /* 0x000fe20000410000 */
[----:B------:R-:W-:Y:S01]  /*8700*/  PRMT R75, R63, 0x7632, R75 ;  /* 0x000076323f4b7816 */ /* 0x000fe2000000004b */
[----:B------:R-:W-:Y:S01]  /*8710*/  FMUL.FTZ R73, R73, R102 ;  /* 0x0000006649497220 */ /* 0x000fe20000410000 */
[----:B------:R-:W-:Y:S01]  /*8720*/  F2FP.BF16.F32.PACK_AB R67, R78, R67 ;  /* 0x000000434e43723e */ /* 0x000fe200000010ff */
[----:B------:R-:W-:Y:S01]  /*8730*/  FMUL.FTZ R72, R72, R103 ;  /* 0x0000006748487220 */ /* 0x000fe20000410000 */
[----:B------:R0:W-:Y:S01]  /*8740*/  STS.U16 [R55], R61 ;  /* 0x0000003d37007388 */ /* 0x0001e20000000400 */
[----:B------:R-:W-:-:S03]  /*8750*/  F2FP.BF16.F32.PACK_AB R71, R74, R71 ;  /* 0x000000474a47723e */ /* 0x000fc600000010ff */
[----:B------:R1:W-:Y:S01]  /*8760*/  STS.U16 [R4+0x2], R66 ;  /* 0x0000024204007388 */ /* 0x0003e20000000400 */
[----:B------:R-:W-:-:S03]  /*8770*/  F2FP.BF16.F32.PACK_AB R70, R70, R77 ;  /* 0x0000004d4646723e */ /* 0x000fc600000010ff */
[----:B------:R2:W-:Y:S01]  /*8780*/  STS.U16 [R5+0x4], R65 ;  /* 0x0000044105007388 */ /* 0x0005e20000000400 */
[----:B0-----:R-:W-:-:S03]  /*8790*/  PRMT R55, R69, 0x7632, R55 ;  /* 0x0000763245377816 */ /* 0x001fc60000000037 */
[----:B------:R0:W-:Y:S01]  /*87a0*/  STS.U16 [R6+0x6], R68 ;  /* 0x0000064406007388 */ /* 0x0001e20000000400 */
[----:B-1----:R-:W-:-:S03]  /*87b0*/  PRMT R4, R67, 0x7632, R4 ;  /* 0x0000763243047816 */ /* 0x002fc60000000004 */
[----:B------:R1:W-:Y:S01]  /*87c0*/  STS.U16 [R7+0x8], R63 ;  /* 0x0000083f07007388 */ /* 0x0003e20000000400 */
[----:B------:R-:W-:Y:S02]  /*87d0*/  F2FP.BF16.F32.PACK_AB R72, R72, R73 ;  /* 0x000000494848723e */ /* 0x000fe400000010ff */
[----:B--2---:R-:W-:Y:S01]  /*87e0*/  PRMT R5, R71, 0x7632, R5 ;  /* 0x0000763247057816 */ /* 0x004fe20000000005 */
[----:B------:R2:W-:Y:S01]  /*87f0*/  STS.U16 [R24+0xa], R75 ;  /* 0x00000a4b18007388 */ /* 0x0005e20000000400 */
[----:B0-----:R-:W-:-:S03]  /*8800*/  PRMT R6, R70, 0x7632, R6 ;  /* 0x0000763246067816 */ /* 0x001fc60000000006 */
[----:B------:R-:W-:Y:S04]  /*8810*/  STS.U16 [R25+0xc], R69 ;  /* 0x00000c4519007388 */ /* 0x000fe80000000400 */
[----:B------:R-:W-:Y:S01]  /*8820*/  STS.U16 [R26+0xe], R55 ;  /* 0x00000e371a007388 */ /* 0x000fe20000000400 */
[----:B-1----:R-:W-:-:S03]  /*8830*/  PRMT R7, R72, 0x7632, R7 ;  /* 0x0000763248077816 */ /* 0x002fc60000000007 */
[----:B------:R-:W-:Y:S04]  /*8840*/  STS.U16 [R27+0x10], R67 ;  /* 0x000010431b007388 */ /* 0x000fe80000000400 */
[----:B------:R-:W-:Y:S01]  /*8850*/  STS.U16 [R56+0x12], R4 ;  /* 0x0000120438007388 */ /* 0x000fe20000000400 */
[----:B--2---:R-:W-:-:S03]  /*8860*/  MOV R24, UR8 ;  /* 0x0000000800187c02 */ /* 0x004fc60008000f00 */
[----:B------:R-:W-:Y:S04]  /*8870*/  STS.U16 [R57+0x14], R71 ;  /* 0x0000144739007388 */ /* 0x000fe80000000400 */
[----:B------:R-:W-:Y:S04]  /*8880*/  STS.U16 [R58+0x16], R5 ;  /* 0x000016053a007388 */ /* 0x000fe80000000400 */
[----:B------:R-:W-:Y:S04]  /*8890*/  STS.U16 [R59+0x18], R70 ;  /* 0x000018463b007388 */ /* 0x000fe80000000400 */
[----:B------:R0:W-:Y:S04]  /*88a0*/  STS.U16 [R60+0x1a], R6 ;  /* 0x00001a063c007388 */ /* 0x0001e80000000400 */
[----:B------:R-:W-:Y:S04]  /*88b0*/  STS.U16 [R62+0x1c], R72 ;  /* 0x00001c483e007388 */ /* 0x000fe80000000400 */
        /* <DEDUP_REMOVED lines=23> */
[C---:B------:R-:W-:Y:S01]  /*8a30*/  IMAD.WIDE.U32 R4, R31.reuse, UR8, RZ ;  /* 0x000000081f047c25 */ /* 0x040fe2000f8e00ff */
[----:B------:R-:W-:Y:S03]  /*8a40*/  BSSY B0, `(.L_x_84) ;  /* 0x0000010000007945 */ /* 0x000fe60003800000 */
[----:B-1----:R-:W-:-:S05]  /*8a50*/  IMAD R7, R31, UR9, R6 ;  /* 0x000000091f077c24 */ /* 0x002fca000f8e0206 */
[----:B------:R-:W-:Y:S02]  /*8a60*/  IADD3 R69, R5, R7, RZ ;  /* 0x0000000705457210 */ /* 0x000fe40007ffe0ff */
[----:B--2---:R-:W-:-:S13]  /*8a70*/  ISETP.GE.AND P0, PT, R34, R67, PT ;  /* 0x000000432200720c */ /* 0x004fda0003f06270 */
        /* <DEDUP_REMOVED lines=12> */
.L_x_85:
[----:B------:R-:W-:Y:S05]  /*8b40*/  BSYNC B0 ;  /* 0x0000000000007941 */ /* 0x000fea0003800000 */
.L_x_84:
[----:B------:R-:W-:Y:S01]  /*8b50*/  MOV R2, R4 ;  /* 0x0000000400027202 */ /* 0x000fe20000000f00 */
[----:B------:R-:W-:Y:S01]  /*8b60*/  ULDC.64 UR8, c[0x0][0x2c8] ;  /* 0x0000b20000087ab9 */ /* 0x000fe20000000a00 */
[----:B------:R-:W-:Y:S01]  /*8b70*/  MOV R3, R69 ;  /* 0x0000004500037202 */ /* 0x000fe20000000f00 */
[----:B------:R-:W-:Y:S01]  /*8b80*/  IMAD R5, R29, UR8, RZ ;  /* 0x000000081d057c24 */ /* 0x000fe2000f8e02ff */
[----:B------:R-:W-:Y:S01]  /*8b90*/  ULDC.64 UR10, c[0x0][0x320] ;  /* 0x0000c800000a7ab9 */ /* 0x000fe20000000a00 */
[-C--:B------:R-:W-:Y:S01]  /*8ba0*/  ISETP.GE.AND P3, PT, R0, R67.reuse, PT ;  /* 0x000000430000720c */ /* 0x080fe20003f66270 */
[----:B------:R-:W-:Y:S01]  /*8bb0*/  UIADD3 UR6, UR6, 0x1, URZ ;  /* 0x0000000106067890 */ /* 0x000fe2000fffe03f */
[----:B------:R-:W-:Y:S01]  /*8bc0*/  IMAD.WIDE.U32 R2, R28, UR8, R2 ;  /* 0x000000081c027c25 */ /* 0x000fe2000f8e0002 */
[-C--:B------:R-:W-:Y:S01]  /*8bd0*/  ISETP.GE.AND P4, PT, R8, R67.reuse, PT ;  /* 0x000000430800720c */ /* 0x080fe20003f86270 */
[----:B------:R-:W1:Y:S01]  /*8be0*/  LDC R0, c[0x0][0x224] ;  /* 0x00008900ff007b82 */ /* 0x000e620000000800 */
[----:B------:R-:W-:Y:S01]  /*8bf0*/  ISETP.GE.AND P5, PT, R9, R67, PT ;  /* 0x000000430900720c */ /* 0x000fe20003fa6270 */
[----:B0-----:R-:W-:Y:S01]  /*8c00*/  IMAD R7, R28, UR9, R5 ;  /* 0x000000091c077c24 */ /* 0x001fe2000f8e0205 */
[----:B------:R-:W-:-:S02]  /*8c10*/  IADD3 R5, P0, R2, UR7, RZ ;  /* 0x0000000702057c10 */ /* 0x000fc4000ff1e0ff */
[----:B------:R-:W-:Y:S02]  /*8c20*/  IADD3 R2, P1, R23, UR10, RZ ;  /* 0x0000000a17027c10 */ /* 0x000fe4000ff3e0ff */
[----:B------:R-:W-:Y:S02]  /*8c30*/  IADD3.X R3, R7, UR16, R3, P0, !PT ;  /* 0x0000001007037c10 */ /* 0x000fe400087fe403 */
[----:B------:R-:W-:Y:S02]  /*8c40*/  IADD3.X R22, R22, UR11, RZ, P1, !PT ;  /* 0x0000000b16167c10 */ /* 0x000fe40008ffe4ff */
[C---:B------:R-:W-:Y:S02]  /*8c50*/  LEA R2, P0, R5.reuse, R2, 0x1 ;  /* 0x0000000205027211 */ /* 0x040fe400078008ff */
[----:B------:R-:W-:Y:S02]  /*8c60*/  ISETP.GE.AND P6, PT, R10, R67, PT ;  /* 0x000000430a00720c */ /* 0x000fe40003fc6270 */
[----:B------:R-:W-:-:S02]  /*8c70*/  LEA.HI.X R3, R5, R22, R3, 0x1, P0 ;  /* 0x0000001605037211 */ /* 0x000fc400000f0c03 */
[-C--:B------:R-:W-:Y:S02]  /*8c80*/  ISETP.GE.AND P0, PT, R11, R67.reuse, PT ;  /* 0x000000430b00720c */ /* 0x080fe40003f06270 */
[-C--:B------:R-:W-:Y:S01]  /*8c90*/  ISETP.GE.AND P1, PT, R12, R67.reuse, PT ;  /* 0x000000430c00720c */ /* 0x080fe20003f26270 */
[----:B------:R0:W-:Y:S01]  /*8ca0*/  @!P3 STG.E.U16 desc[UR14][R2.64], R25 ;  /* 0x000000190200b986 */ /* 0x0001e2000c10150e */
[-C--:B------:R-:W-:Y:S02]  /*8cb0*/  ISETP.GE.AND P3, PT, R14, R67.reuse, PT ;  /* 0x000000430e00720c */ /* 0x080fe40003f66270 */
[-C--:B------:R-:W-:Y:S01]  /*8cc0*/  ISETP.GE.AND P2, PT, R13, R67.reuse, PT ;  /* 0x000000430d00720c */ /* 0x080fe20003f46270 */
[----:B------:R0:W-:Y:S01]  /*8cd0*/  @!P4 STG.E.U16 desc[UR14][R2.64+0x40], R41 ;  /* 0x000040290200c986 */ /* 0x0001e2000c10150e */
[----:B------:R-:W-:-:S03]  /*8ce0*/  ISETP.GE.AND P4, PT, R15, R67, PT ;  /* 0x000000430f00720c */ /* 0x000fc60003f86270 */
        /* <DEDUP_REMOVED lines=8> */
[----:B------:R0:W-:Y:S04]  /*8d70*/  @!P4 STG.E.U16 desc[UR14][R2.64+0x200], R59 ;  /* 0x0002003b0200c986 */ /* 0x0001e8000c10150e */
[----:B------:R0:W-:Y:S04]  /*8d80*/  @!P5 STG.E.U16 desc[UR14][R2.64+0x240], R49 ;  /* 0x000240310200d986 */ /* 0x0001e8000c10150e */
[----:B------:R0:W-:Y:S04]  /*8d90*/  @!P6 STG.E.U16 desc[UR14][R2.64+0x280], R61 ;  /* 0x0002803d0200e986 */ /* 0x0001e8000c10150e */
[----:B------:R0:W-:Y:S04]  /*8da0*/  @!P3 STG.E.U16 desc[UR14][R2.64+0x380], R65 ;  /* 0x000380410200b986 */ /* 0x0001e8000c10150e */
[----:B------:R0:W-:Y:S01]  /*8db0*/  @!P1 STG.E.U16 desc[UR14][R2.64+0x140], R45 ;  /* 0x0001402d02009986 */ /* 0x0001e2000c10150e */
[----:B------:R-:W-:-:S03]  /*8dc0*/  ISETP.GE.AND P1, PT, R19, R67, PT ;  /* 0x000000431300720c */ /* 0x000fc60003f26270 */
[----:B------:R0:W-:Y:S01]  /*8dd0*/  @!P2 STG.E.U16 desc[UR14][R2.64+0x180], R57 ;  /* 0x000180390200a986 */ /* 0x0001e2000c10150e */
[----:B------:R-:W-:-:S03]  /*8de0*/  ISETP.GE.AND P2, PT, R20, R67, PT ;  /* 0x000000431400720c */ /* 0x000fc60003f46270 */
[----:B------:R0:W-:Y:S01]  /*8df0*/  @!P0 STG.E.U16 desc[UR14][R2.64+0x2c0], R51 ;  /* 0x0002c03302008986 */ /* 0x0001e2000c10150e */
[----:B-1----:R-:W-:-:S05]  /*8e00*/  ISETP.LE.AND P0, PT, R0, UR6, PT ;  /* 0x0000000600007c0c */ /* 0x002fca000bf03270 */
[----:B------:R0:W-:Y:S01]  /*8e10*/  @!P1 STG.E.U16 desc[UR14][R2.64+0x300], R63 ;  /* 0x0003003f02009986 */ /* 0x0001e2000c10150e */
[----:B------:R-:W-:-:S03]  /*8e20*/  IADD3 R36, P1, R36, 0x1000, RZ ;  /* 0x0000100024247810 */ /* 0x000fc60007f3e0ff */
[----:B------:R0:W-:Y:S01]  /*8e30*/  @!P2 STG.E.U16 desc[UR14][R2.64+0x340], R53 ;  /* 0x000340350200a986 */ /* 0x0001e2000c10150e */
[----:B------:R-:W-:Y:S02]  /*8e40*/  IADD3 R38, P2, R38, 0x1000, RZ ;  /* 0x0000100026267810 */ /* 0x000fe40007f5e0ff */
[----:B------:R-:W-:Y:S02]  /*8e50*/  IADD3.X R37, RZ, R37, RZ, P1, !PT ;  /* 0x00000025ff257210 */ /* 0x000fe40000ffe4ff */
[----:B------:R-:W-:Y:S01]  /*8e60*/  IADD3.X R39, RZ, R39, RZ, P2, !PT ;  /* 0x00000027ff277210 */ /* 0x000fe200017fe4ff */
[----:B------:R-:W-:Y:S08]  /*8e70*/  @!P0 BRA `(.L_x_86) ;  /* 0xffffff74004c8947 */ /* 0x000ff0000383ffff */
[----:B------:R-:W-:Y:S05]  /*8e80*/  EXIT ;  /* 0x000000000000794d */ /* 0x000fea0003800000 */
.L_x_87:
        /* <DEDUP_REMOVED lines=15> */
.L_x_5161:


//--------------------- .text._Z25selective_scan_fwd_kernelI32Selective_Scan_fwd_kernel_traitsILi128ELi16ELi1ELb0ELb0ELb1ELb0EN3c108BFloat16ENS1_7complexIfEEEEv13SSMParamsBase --------------------------
	.section	.text._Z25selective_scan_fwd_kernelI32Selective_Scan_fwd_kernel_traitsILi128ELi16ELi1ELb0ELb0ELb1ELb0EN3c108BFloat16ENS1_7complexIfEEEEv13SSMParamsBase,"ax",@progbits
	.align	128
        .global         _Z25selective_scan_fwd_kernelI32Selective_Scan_fwd_kernel_traitsILi128ELi16ELi1ELb0ELb0ELb1ELb0EN3c108BFloat16ENS1_7complexIfEEEEv13SSMParamsBase
        .type           _Z25selective_scan_fwd_kernelI32Selective_Scan_fwd_kernel_traitsILi128ELi16ELi1ELb0ELb0ELb1ELb0EN3c108BFloat16ENS1_7complexIfEEEEv13SSMParamsBase,@function
        .size           _Z25selective_scan_fwd_kernelI32Selective_Scan_fwd_kernel_traitsILi128ELi16ELi1ELb0ELb0ELb1ELb0EN3c108BFloat16ENS1_7complexIfEEEEv13SSMParamsBase,(.L_x_5162 - _Z25selective_scan_fwd_kernelI32Selective_Scan_fwd_kernel_traitsILi128ELi16ELi1ELb0ELb0ELb1ELb0EN3c108BFloat16ENS1_7complexIfEEEEv13SSMParamsBase)
        .other          _Z25selective_scan_fwd_kernelI32Selective_Scan_fwd_kernel_traitsILi128ELi16ELi1ELb0ELb0ELb1ELb0EN3c108BFloat16ENS1_7complexIfEEEEv13SSMParamsBase,@"STO_CUDA_ENTRY STV_DEFAULT"
_Z25selective_scan_fwd_kernelI32Selective_Scan_fwd_kernel_traitsILi128ELi16ELi1ELb0ELb0ELb1ELb0EN3c108BFloat16ENS1_7complexIfEEEEv13SSMParamsBase:
.text._Z25selective_scan_fwd_kernelI32Selective_Scan_fwd_kernel_traitsILi128ELi16ELi1ELb0ELb0ELb1ELb0EN3c108BFloat16ENS1_7complexIfEEEEv13SSMParamsBase:
[----:B------:R-:W0:Y:S08]  /*0000*/  LDC R1, c[0x0][0x28] ;  /* 0x00000a00ff017b82 */ /* 0x000e300000000800 */
[----:B------:R-:W1:Y:S01]  /*0010*/  S2UR UR4, SR_CTAID.Y ;  /* 0x00000000000479c3 */ /* 0x000e620000002600 */
[----:B------:R-:W-:Y:S01]  /*0020*/  ULDC.64 UR6, c[0x0][0x300] ;  /* 0x0000c00000067ab9 */ /* 0x000fe20000000a00 */
[----:B------:R-:W-:Y:S01]  /*0030*/  ULDC.64 UR16, c[0x0][0x208] ;  /* 0x0000820000107ab9 */ /* 0x000fe20000000a00 */
[----:B------:R-:W-:Y:S01]  /*0040*/  ISETP.NE.U32.AND P1, PT, RZ, UR6, PT ;  /* 0x00000006ff007c0c */ /* 0x000fe2000bf25070 */
[----:B------:R-:W-:Y:S01]  /*0050*/  ULDC UR26, c[0x0][0x228] ;  /* 0x00008a00001a7ab9 */ /* 0x000fe20000000800 */
[----:B------:R-:W-:Y:S01]  /*0060*/  ULDC.64 UR14, c[0x0][0x290] ;  /* 0x0000a400000e7ab9 */ /* 0x000fe20000000a00 */
[----:B------:R-:W-:Y:S01]  /*0070*/  ULDC.64 UR24, c[0x0][0x288] ;  /* 0x0000a20000187ab9 */ /* 0x000fe20000000a00 */
[----:B------:R-:W-:Y:S01]  /*0080*/  ISETP.NE.AND.EX P1, PT, RZ, UR7, PT, P1 ;  /* 0x00000007ff007c0c */ /* 0x000fe2000bf25310 */
[----:B------:R-:W-:Y:S01]  /*0090*/  ULDC.64 UR18, c[0x0][0x260] ;  /* 0x0000980000127ab9 */ /* 0x000fe20000000a00 */
[----:B0-----:R-:W-:-:S02]  /*00a0*/  IADD3 R1, R1, -0x38, RZ ;  /* 0xffffffc801017810 */ /* 0x001fc40007ffe0ff */
[----:B-1----:R-:W-:Y:S01]  /*00b0*/  MOV R0, UR4 ;  /* 0x0000000400007c02 */ /* 0x002fe20008000f00 */
[----:B------:R-:W-:Y:S01]  /*00c0*/  ULDC.64 UR4, c[0x0][0x2e8] ;  /* 0x0000ba0000047ab9 */ /* 0x000fe20000000a00 */
[----:B------:R-:W-:Y:S02]  /*00d0*/  MOV R6, UR26 ;  /* 0x0000001a00067c02 */ /* 0x000fe40008000f00 */
[----:B------:R-:W-:-:S05]  /*00e0*/  R2UR UR8, R0 ;  /* 0x00000000000872ca */ /* 0x000fca00000e0000 */
[----:B------:R-:W-:Y:S02]  /*00f0*/  @P1 LEA R4, P3, R0, UR6, 0x2 ;  /* 0x0000000600041c11 */ /* 0x000fe4000f8610ff */
[----:B------:R-:W-:Y:S02]  /*0100*/  ISETP.NE.U32.AND P0, PT, RZ, UR4, PT ;  /* 0x00000004ff007c0c */ /* 0x000fe4000bf05070 */
[----:B------:R-:W-:Y:S02]  /*0110*/  IABS R6, R6 ;  /* 0x0000000600067213 */ /* 0x000fe40000000000 */
[----:B------:R-:W-:Y:S02]  /*0120*/  ISETP.NE.AND.EX P0, PT, RZ, UR5, PT, P0 ;  /* 0x00000005ff007c0c */ /* 0x000fe4000bf05300 */
[----:B------:R-:W-:-:S06]  /*0130*/  USHF.R.S32.HI UR21, URZ, 0x1f, UR8 ;  /* 0x0000001f3f157899 */ /* 0x000fcc0008011408 */
[----:B------:R-:W-:Y:S02]  /*0140*/  MOV R5, UR21 ;  /* 0x0000001500057c02 */ /* 0x000fe40008000f00 */
[----:B------:R-:W-:Y:S02]  /*0150*/  R2UR UR28, R6 ;  /* 0x00000000061c72ca */ /* 0x000fe400000e0000 */
[C---:B------:R-:W-:Y:S02]  /*0160*/  @P1 LEA.HI.X R5, R0.reuse, UR7, R5, 0x2, P3 ;  /* 0x0000000700051c11 */ /* 0x040fe400098f1405 */
[C---:B------:R-:W-:Y:S02]  /*0170*/  @P0 LEA R2, P2, R0.reuse, UR4, 0x2 ;  /* 0x0000000400020c11 */ /* 0x040fe4000f8410ff */
[----:B------:R-:W-:Y:S02]  /*0180*/  MOV R3, UR21 ;  /* 0x0000001500037c02 */ /* 0x000fe40008000f00 */
[----:B------:R-:W5:Y:S05]  /*0190*/  @P1 LDG.E R5, desc[UR16][R4.64] ;  /* 0x0000001004051981 */ /* 0x000f6a000c1e1900 */
[----:B------:R-:W0:Y:S01]  /*01a0*/  I2F.RP R6, UR28 ;  /* 0x0000001c00067d06 */ /* 0x000e220008209400 */
[----:B------:R-:W1:Y:S01]  /*01b0*/  S2UR UR4, SR_CTAID.X ;  /* 0x00000000000479c3 */ /* 0x000e620000002500 */
[----:B------:R-:W-:-:S05]  /*01c0*/  @P0 LEA.HI.X R3, R0, UR5, R3, 0x2, P2 ;  /* 0x0000000500030c11 */ /* 0x000fca00090f1403 */
[----:B------:R2:W5:Y:S01]  /*01d0*/  @P0 LDG.E R8, desc[UR16][R2.64] ;  /* 0x0000001002080981 */ /* 0x000562000c1e1900 */
[----:B0-----:R-:W0:Y:S02]  /*01e0*/  MUFU.RCP R6, R6 ;  /* 0x0000000600067308 */ /* 0x001e240000001000 */
[----:B0-----:R-:W-:-:S06]  /*01f0*/  IADD3 R7, R6, 0xffffffe, RZ ;  /* 0x0ffffffe06077810 */ /* 0x001fcc0007ffe0ff */
[----:B------:R-:W0:Y:S01]  /*0200*/  F2I.FTZ.U32.TRUNC.NTZ R7, R7 ;  /* 0x0000000700077305 */ /* 0x000e22000021f000 */
[----:B--2---:R-:W-:Y:S02]  /*0210*/  IABS R3, R0 ;  /* 0x0000000000037213 */ /* 0x004fe40000000000 */
[----:B0-----:R-:W-:Y:S02]  /*0220*/  R2UR UR5, R7 ;  /* 0x00000000070572ca */ /* 0x001fe400000e0000 */
[----:B------:R-:W-:Y:S02]  /*0230*/  R2UR UR12, R3 ;  /* 0x00000000030c72ca */ /* 0x000fe400000e0000 */
[----:B-1----:R-:W-:Y:S01]  /*0240*/  MOV R2, UR4 ;  /* 0x0000000400027c02 */ /* 0x002fe20008000f00 */
[----:B------:R-:W-:Y:S01]  /*0250*/  UMOV UR4, URZ ;  /* 0x0000003f00047c82 */ /* 0x000fe20008000000 */
[----:B------:R-:W0:Y:S07]  /*0260*/  LDC R3, c[0x0][0x224] ;  /* 0x00008900ff037b82 */ /* 0x000e2e0000000800 */
[----:B------:R-:W-:-:S04]  /*0270*/  UIADD3 UR6, URZ, -UR5, URZ ;  /* 0x800000053f067290 */ /* 0x000fc8000fffe03f */
[----:B------:R-:W-:-:S04]  /*0280*/  UIMAD UR6, UR6, UR28, URZ ;  /* 0x0000001c060672a4 */ /* 0x000fc8000f8e023f */
[----:B------:R-:W-:Y:S01]  /*0290*/  UIMAD.WIDE.U32 UR4, UR5, UR6, UR4 ;  /* 0x00000006050472a5 */ /* 0x000fe2000f8e0004 */
[C---:B------:R-:W-:Y:S02]  /*02a0*/  R2UR UR23, R2.reuse ;  /* 0x00000000021772ca */ /* 0x040fe400000e0000 */
[----:B------:R-:W-:Y:S01]  /*02b0*/  R2UR UR27, R2 ;  /* 0x00000000021b72ca */ /* 0x000fe200000e0000 */
[----:B------:R-:W-:Y:S01]  /*02c0*/  UIMAD.WIDE.U32 UR4, UR5, UR12, URZ ;  /* 0x0000000c050472a5 */ /* 0x000fe2000f8e003f */
[----:B------:R-:W-:Y:S01]  /*02d0*/  R2UR UR20, R0 ;  /* 0x00000000001472ca */ /* 0x000fe200000e0000 */
[----:B------:R-:W-:-:S05]  /*02e0*/  ULDC.64 UR6, c[0x0][0x280] ;  /* 0x0000a00000067ab9 */ /* 0x000fca0000000a00 */
[----:B------:R-:W-:Y:S02]  /*02f0*/  UMOV UR9, UR5 ;  /* 0x0000000500097c82 */ /* 0x000fe40008000000 */
[----:B------:R-:W-:-:S04]  /*0300*/  UIADD3 UR4, -UR9, URZ, URZ ;  /* 0x0000003f09047290 */ /* 0x000fc8000fffe13f */
[----:B------:R-:W-:-:S04]  /*0310*/  UIMAD UR12, UR28, UR4, UR12 ;  /* 0x000000041c0c72a4 */ /* 0x000fc8000f8e020c */
[----:B------:R-:W-:Y:S02]  /*0320*/  UISETP.GT.U32.AND UP2, UPT, UR28, UR12, UPT ;  /* 0x0000000c1c00728c */ /* 0x000fe4000bf44070 */
[----:B------:R-:W-:Y:S02]  /*0330*/  USHF.R.S32.HI UR22, URZ, 0x1f, UR23 ;  /* 0x0000001f3f167899 */ /* 0x000fe40008011417 */
[----:B------:R-:W-:Y:S02]  /*0340*/  UIMAD.WIDE.U32 UR10, UR27, UR6, URZ ;  /* 0x000000061b0a72a5 */ /* 0x000fe4000f8e003f */
[----:B------:R-:W-:-:S05]  /*0350*/  UIMAD UR6, UR22, UR6, URZ ;  /* 0x00000006160672a4 */ /* 0x000fca000f8e023f */
[----:B------:R-:W-:Y:S02]  /*0360*/  @!UP2 UIADD3 UR12, UR12, -UR28, URZ ;  /* 0x8000001c0c0ca290 */ /* 0x000fe4000fffe03f */
[----:B------:R-:W-:Y:S02]  /*0370*/  UIMAD UR13, UR23, UR7, UR6 ;  /* 0x00000007170d72a4 */ /* 0x000fe4000f8e0206 */
[----:B------:R-:W-:Y:S02]  /*0380*/  UISETP.GE.U32.AND UP0, UPT, UR12, UR28, UPT ;  /* 0x0000001c0c00728c */ /* 0x000fe4000bf06070 */
[----:B------:R-:W-:Y:S02]  /*0390*/  UIMAD UR4, UR22, UR14, URZ ;  /* 0x0000000e160472a4 */ /* 0x000fe4000f8e023f */
[----:B------:R-:W-:Y:S02]  /*03a0*/  UIMAD.WIDE.U32 UR6, UR27, UR14, URZ ;  /* 0x0000000e1b0672a5 */ /* 0x000fe4000f8e003f */
[----:B------:R-:W-:-:S02]  /*03b0*/  UIMAD UR14, UR21, UR24, URZ ;  /* 0x00000018150e72a4 */ /* 0x000fc4000f8e023f */
[----:B------:R-:W-:Y:S02]  /*03c0*/  UIADD3 UR11, UR11, UR13, URZ ;  /* 0x0000000d0b0b7290 */ /* 0x000fe4000fffe03f */
[----:B------:R-:W-:Y:S02]  /*03d0*/  ULOP3.LUT UR12, UR20, UR26, URZ, 0x3c, !UPT ;  /* 0x0000001a140c7292 */ /* 0x000fe4000f8e3c3f */
[----:B------:R-:W-:Y:S01]  /*03e0*/  @!UP2 UIADD3 UR9, UR9, 0x1, URZ ;  /* 0x000000010909a890 */ /* 0x000fe2000fffe03f */
[----:B0-----:R-:W-:Y:S01]  /*03f0*/  ISETP.GE.AND P2, PT, R3, 0x1, PT ;  /* 0x000000010300780c */ /* 0x001fe20003f46270 */
[----:B------:R-:W-:Y:S02]  /*0400*/  UIMAD UR14, UR8, UR25, UR14 ;  /* 0x00000019080e72a4 */ /* 0x000fe4000f8e020e */
[----:B------:R-:W-:Y:S02]  /*0410*/  UIMAD.WIDE.U32 UR10, UR20, UR24, UR10 ;  /* 0x00000018140a72a5 */ /* 0x000fe4000f8e000a */
[----:B------:R-:W-:Y:S01]  /*0420*/  UISETP.GE.AND UP2, UPT, UR12, URZ, UPT ;  /* 0x0000003f0c00728c */ /* 0x000fe2000bf46270 */
[----:B------:R-:W-:Y:S01]  /*0430*/  ULDC.64 UR24, c[0x0][0x298] ;  /* 0x0000a60000187ab9 */ /* 0x000fe20000000a00 */
[----:B------:R-:W-:-:S02]  /*0440*/  UISETP.NE.AND UP1, UPT, UR26, URZ, UPT ;  /* 0x0000003f1a00728c */ /* 0x000fc4000bf25270 */
[----:B------:R-:W-:Y:S02]  /*0450*/  UIMAD UR15, UR23, UR15, UR4 ;  /* 0x0000000f170f72a4 */ /* 0x000fe4000f8e0204 */
[----:B------:R-:W-:Y:S02]  /*0460*/  @UP0 UIADD3 UR9, UR9, 0x1, URZ ;  /* 0x0000000109090890 */ /* 0x000fe4000fffe03f */
[----:B------:R-:W-:Y:S02]  /*0470*/  UIMAD UR12, UR21, UR24, URZ ;  /* 0x00000018150c72a4 */ /* 0x000fe4000f8e023f */
[----:B------:R-:W-:Y:S02]  /*0480*/  UIMAD.WIDE.U32 UR4, UR27, UR18, URZ ;  /* 0x000000121b0472a5 */ /* 0x000fe4000f8e003f */
[----:B------:R-:W-:Y:S02]  /*0490*/  UIMAD UR18, UR22, UR18, URZ ;  /* 0x00000012161272a4 */ /* 0x000fe4000f8e023f */
[----:B------:R-:W-:-:S02]  /*04a0*/  UIADD3 UR7, UR7, UR15, URZ ;  /* 0x0000000f07077290 */ /* 0x000fc4000fffe03f */
[----:B------:R-:W-:Y:S02]  /*04b0*/  UIMAD UR18, UR23, UR19, UR18 ;  /* 0x00000013171272a4 */ /* 0x000fe4000f8e0212 */
[----:B------:R-:W-:-:S03]  /*04c0*/  UIMAD UR13, UR8, UR25, UR12 ;  /* 0x00000019080d72a4 */ /* 0x000fc6000f8e020c */
[----:B------:R-:W-:Y:S01]  /*04d0*/  UMOV UR12, UR9 ;  /* 0x00000009000c7c82 */ /* 0x000fe20008000000 */
[----:B------:R-:W-:Y:S02]  /*04e0*/  UIMAD.WIDE.U32 UR6, UR20, UR24, UR6 ;  /* 0x00000018140672a5 */ /* 0x000fe4000f8e0006 */
[----:B------:R-:W-:Y:S01]  /*04f0*/  @!UP2 UIADD3 UR12, -UR12, URZ, URZ ;  /* 0x0000003f0c0ca290 */ /* 0x000fe2000fffe13f */
[----:B------:R-:W-:Y:S01]  /*0500*/  ULDC.64 UR24, c[0x0][0x2f0] ;  /* 0x0000bc0000187ab9 */ /* 0x000fe20000000a00 */
[----:B------:R-:W-:Y:S02]  /*0510*/  UIADD3 UR9, UR5, UR18, URZ ;  /* 0x0000001205097290 */ /* 0x000fe4000fffe03f */
[----:B------:R-:W-:Y:S01]  /*0520*/  @!UP1 ULOP3.LUT UR12, URZ, UR26, URZ, 0x33, !UPT ;  /* 0x0000001a3f0c9292 */ /* 0x000fe2000f8e333f */
[----:B------:R-:W-:Y:S11]  /*0530*/  @!P2 EXIT ;  /* 0x000000000000a94d */ /* 0x000ff60003800000 */
[----:B------:R-:W-:Y:S01]  /*0540*/  USHF.R.S32.HI UR5, URZ, 0x1f, UR12 ;  /* 0x0000001f3f057899 */ /* 0x000fe2000801140c */
[----:B------:R-:W0:Y:S01]  /*0550*/  S2R R3, SR_TID.X ;  /* 0x0000000000037919 */ /* 0x000e220000002100 */
[----:B------:R-:W-:Y:S01]  /*0560*/  ULDC.64 UR18, c[0x0][0x278] ;  /* 0x00009e0000127ab9 */ /* 0x000fe20000000a00 */
[----:B------:R-:W-:Y:S01]  /*0570*/  UIADD3 UR8, UR11, UR14, URZ ;  /* 0x0000000e0b087290 */ /* 0x000fe2000fffe03f */
[----:B------:R-:W1:Y:S01]  /*0580*/  S2R R4, SR_LANEID ;  /* 0x0000000000047919 */ /* 0x000e620000000000 */
[----:B------:R-:W-:Y:S02]  /*0590*/  UIMAD UR5, UR5, UR18, URZ ;  /* 0x00000012050572a4 */ /* 0x000fe4000f8e023f */
[----:B------:R-:W-:Y:S02]  /*05a0*/  ULEA UR14, UP0, UR10, UR24, 0x1 ;  /* 0x000000180a0e7291 */ /* 0x000fe4000f80083f */
[----:B------:R-:W-:Y:S02]  /*05b0*/  UIMAD UR15, UR12, UR19, UR5 ;  /* 0x000000130c0f72a4 */ /* 0x000fe4000f8e0205 */
[----:B------:R-:W-:Y:S01]  /*05c0*/  ULEA.HI.X UR10, UR10, UR25, UR8, 0x1, UP0 ;  /* 0x000000190a0a7291 */ /* 0x000fe200080f0c08 */
[----:B------:R-:W-:-:S02]  /*05d0*/  UMOV UR5, URZ ;  /* 0x0000003f00057c82 */ /* 0x000fc40008000000 */
[----:B------:R-:W-:Y:S01]  /*05e0*/  UMOV UR8, UR4 ;  /* 0x0000000400087c82 */ /* 0x000fe20008000000 */
[----:B------:R-:W-:Y:S01]  /*05f0*/  UMOV UR4, URZ ;  /* 0x0000003f00047c82 */ /* 0x000fe20008000000 */
[----:B-----5:R-:W-:Y:S01]  /*0600*/  @P0 R2UR UR5, R8 ;  /* 0x00000000080502ca */ /* 0x020fe200000e0000 */
[----:B------:R-:W-:Y:S01]  /*0610*/  UIMAD.WIDE.U32 UR8, UR12, UR18, UR8 ;  /* 0x000000120c0872a5 */ /* 0x000fe2000f8e0008 */
[----:B------:R-:W-:Y:S01]  /*0620*/  @P1 R2UR UR4, R5 ;  /* 0x00000000050412ca */ /* 0x000fe200000e0000 */
[----:B------:R-:W-:Y:S01]  /*0630*/  UIADD3 UR11, UR7, UR13, URZ ;  /* 0x0000000d070b7290 */ /* 0x000fe2000fffe03f */
[----:B------:R-:W-:Y:S01]  /*0640*/  ULDC.64 UR18, c[0x0][0x2f8] ;  /* 0x0000be0000127ab9 */ /* 0x000fe20000000a00 */
[----:B------:R-:W-:Y:S01]  /*0650*/  ULDC.64 UR24, c[0x0][0x2e0] ;  /* 0x0000b80000187ab9 */ /* 0x000fe20000000a00 */
[----:B------:R-:W-:Y:S02]  /*0660*/  ULEA UR7, UP0, UR6, UR18, 0x1 ;  /* 0x0000001206077291 */ /* 0x000fe4000f80083f */
[----:B------:R-:W-:-:S02]  /*0670*/  ULEA UR12, UP1, UR8, UR24, 0x1 ;  /* 0x00000018080c7291 */ /* 0x000fc4000f82083f */
[----:B------:R-:W-:Y:S02]  /*0680*/  UIADD3 UR13, UR9, UR15, URZ ;  /* 0x0000000f090d7290 */ /* 0x000fe4000fffe03f */
[----:B------:R-:W-:Y:S02]  /*0690*/  ULEA.HI.X UR11, UR6, UR19, UR11, 0x1, UP0 ;  /* 0x00000013060b7291 */ /* 0x000fe400080f0c0b */
[----:B------:R-:W-:Y:S01]  /*06a0*/  ULEA.HI.X UR13, UR8, UR25, UR13, 0x1, UP1 ;  /* 0x00000019080d7291 */ /* 0x000fe200088f0c0d */
[----:B------:R-:W-:Y:S02]  /*06b0*/  UMOV UR6, URZ ;  /* 0x0000003f00067c82 */ /* 0x000fe40008000000 */
[----:B------:R-:W-:Y:S01]  /*06c0*/  UMOV UR8, UR14 ;  /* 0x0000000e00087c82 */ /* 0x000fe20008000000 */
[----:B0-----:R-:W-:-:S08]  /*06d0*/  UMOV UR9, UR7 ;  /* 0x0000000700097c82 */ /* 0x001fd00008000000 */
.L_x_129:
[----:B------:R-:W-:Y:S01]  /*06e0*/  SHF.L.U32 R5, R3, 0x4, RZ ;  /* 0x0000000403057819 */ /* 0x000fe200000006ff */
[----:B------:R-:W-:Y:S01]  /*06f0*/  BAR.SYNC.DEFER_BLOCKING 0x0 ;  /* 0x0000000000007b1d */ /* 0x000fe20000010000 */
[----:B------:R-:W-:Y:S02]  /*0700*/  MOV R8, UR8 ;  /* 0x0000000800087c02 */ /* 0x000fe40008000f00 */
[----:B------:R-:W-:Y:S02]  /*0710*/  LOP3.LUT R5, R5, 0xfffffe00, RZ, 0xc0, !PT ;  /* 0xfffffe0005057812 */ /* 0x000fe400078ec0ff */
[----:B------:R-:W-:Y:S01]  /*0720*/  MOV R9, UR10 ;  /* 0x0000000a00097c02 */ /* 0x000fe20008000f00 */
[----:B------:R-:W-:Y:S01]  /*0730*/  ULDC UR14, c[0x0][0x218] ;  /* 0x00008600000e7ab9 */ /* 0x000fe20000000800 */
[----:B------:R-:W-:Y:S01]  /*0740*/  LOP3.LUT R6, R5, 0x1f, R3, 0xf8, !PT ;  /* 0x0000001f05067812 */ /* 0x000fe200078ef803 */
[----:B------:R-:W-:Y:S01]  /*0750*/  UIMAD UR14, UR6, -0x800, UR14 ;  /* 0xfffff800060e78a4 */ /* 0x000fe2000f8e020e */
[----:B------:R-:W-:-:S02]  /*0760*/  PRMT R7, RZ, 0x7610, R7 ;  /* 0x00007610ff077816 */ /* 0x000fc40000000007 */
[C---:B------:R-:W-:Y:S01]  /*0770*/  LOP3.LUT R23, R6.reuse, 0x20, RZ, 0xfc, !PT ;  /* 0x0000002006177812 */ /* 0x040fe200078efcff */
[C---:B------:R-:W-:Y:S01]  /*0780*/  IMAD.WIDE R8, R6.reuse, 0x2, R8 ;  /* 0x0000000206087825 */ /* 0x040fe200078e0208 */
[C---:B------:R-:W-:Y:S02]  /*0790*/  LOP3.LUT R25, R6.reuse, 0x40, RZ, 0xfc, !PT ;  /* 0x0000004006197812 */ /* 0x040fe400078efcff */
[C---:B------:R-:W-:Y:S02]  /*07a0*/  ISETP.GE.AND P2, PT, R6.reuse, UR14, PT ;  /* 0x0000000e06007c0c */ /* 0x040fe4000bf46270 */
[----:B------:R-:W-:Y:S02]  /*07b0*/  ISETP.GE.AND P1, PT, R23, UR14, PT ;  /* 0x0000000e17007c0c */ /* 0x000fe4000bf26270 */
[C---:B------:R-:W-:Y:S02]  /*07c0*/  LOP3.LUT R26, R6.reuse, 0x60, RZ, 0xfc, !PT ;  /* 0x00000060061a7812 */ /* 0x040fe400078efcff */
[----:B------:R-:W-:-:S02]  /*07d0*/  LOP3.LUT R27, R6, 0x80, RZ, 0xfc, !PT ;  /* 0x00000080061b7812 */ /* 0x000fc400078efcff */
[----:B------:R-:W-:Y:S02]  /*07e0*/  PRMT R10, RZ, 0x7610, R10 ;  /* 0x00007610ff0a7816 */ /* 0x000fe4000000000a */
[C---:B------:R-:W-:Y:S02]  /*07f0*/  LOP3.LUT R29, R6.reuse, 0xa0, RZ, 0xfc, !PT ;  /* 0x000000a0061d7812 */ /* 0x040fe400078efcff */
[C---:B------:R-:W-:Y:S01]  /*0800*/  LOP3.LUT R30, R6.reuse, 0xc0, RZ, 0xfc, !PT ;  /* 0x000000c0061e7812 */ /* 0x040fe200078efcff */
[----:B------:R-:W2:Y:S01]  /*0810*/  @!P2 LDG.E.U16 R7, desc[UR16][R8.64] ;  /* 0x000000100807a981 */ /* 0x000ea2000c1e1500 */
[----:B------:R-:W-:Y:S02]  /*0820*/  ISETP.GE.AND P4, PT, R25, UR14, PT ;  /* 0x0000000e19007c0c */ /* 0x000fe4000bf86270 */
[----:B------:R-:W-:Y:S01]  /*0830*/  LOP3.LUT R31, R6, 0xe0, RZ, 0xfc, !PT ;  /* 0x000000e0061f7812 */ /* 0x000fe200078efcff */
[----:B------:R-:W3:Y:S01]  /*0840*/  @!P1 LDG.E.U16 R10, desc[UR16][R8.64+0x40] ;  /* 0x00004010080a9981 */ /* 0x000ee2000c1e1500 */
[----:B------:R-:W-:-:S02]  /*0850*/  ISETP.GE.AND P0, PT, R26, UR14, PT ;  /* 0x0000000e1a007c0c */ /* 0x000fc4000bf06270 */
[----:B------:R-:W-:Y:S02]  /*0860*/  LOP3.LUT R33, R6, 0x100, RZ, 0xfc, !PT ;  /* 0x0000010006217812 */ /* 0x000fe400078efcff */
[----:B------:R-:W-:Y:S02]  /*0870*/  ISETP.GE.AND P6, PT, R27, UR14, PT ;  /* 0x0000000e1b007c0c */ /* 0x000fe4000bfc6270 */
[----:B------:R-:W-:Y:S02]  /*0880*/  ISETP.GE.AND P5, PT, R29, UR14, PT ;  /* 0x0000000e1d007c0c */ /* 0x000fe4000bfa6270 */
[----:B------:R-:W-:Y:S02]  /*0890*/  ISETP.GE.AND P3, PT, R30, UR14, PT ;  /* 0x0000000e1e007c0c */ /* 0x000fe4000bf66270 */
[----:B------:R-:W-:Y:S02]  /*08a0*/  ISETP.GE.AND P2, PT, R31, UR14, PT ;  /* 0x0000000e1f007c0c */ /* 0x000fe4000bf46270 */
[----:B------:R-:W-:-:S02]  /*08b0*/  ISETP.GE.AND P1, PT, R33, UR14, PT ;  /* 0x0000000e21007c0c */ /* 0x000fc4000bf26270 */
[----:B------:R-:W-:Y:S02]  /*08c0*/  PRMT R11, RZ, 0x7610, R11 ;  /* 0x00007610ff0b7816 */ /* 0x000fe4000000000b */
[----:B------:R-:W-:Y:S02]  /*08d0*/  PRMT R12, RZ, 0x7610, R12 ;  /* 0x00007610ff0c7816 */ /* 0x000fe4000000000c */
[----:B------:R-:W-:Y:S02]  /*08e0*/  PRMT R13, RZ, 0x7610, R13 ;  /* 0x00007610ff0d7816 */ /* 0x000fe4000000000d */
[----:B------:R-:W-:Y:S01]  /*08f0*/  PRMT R14, RZ, 0x7610, R14 ;  /* 0x00007610ff0e7816 */ /* 0x000fe2000000000e */
[----:B------:R-:W4:Y:S01]  /*0900*/  @!P4 LDG.E.U16 R11, desc[UR16][R8.64+0x80] ;  /* 0x00008010080bc981 */ /* 0x000f22000c1e1500 */
[C---:B------:R-:W-:Y:S02]  /*0910*/  LOP3.LUT R41, R6.reuse, 0x120, RZ, 0xfc, !PT ;  /* 0x0000012006297812 */ /* 0x040fe400078efcff */
[----:B------:R-:W-:Y:S01]  /*0920*/  PRMT R15, RZ, 0x7610, R15 ;  /* 0x00007610ff0f7816 */ /* 0x000fe2000000000f */
[----:B------:R-:W5:Y:S01]  /*0930*/  @!P0 LDG.E.U16 R12, desc[UR16][R8.64+0xc0] ;  /* 0x0000c010080c8981 */ /* 0x000f62000c1e1500 */
[----:B------:R-:W-:-:S02]  /*0940*/  LOP3.LUT R43, R6, 0x140, RZ, 0xfc, !PT ;  /* 0x00000140062b7812 */ /* 0x000fc400078efcff */
[----:B------:R-:W-:Y:S01]  /*0950*/  PRMT R16, RZ, 0x7610, R16 ;  /* 0x00007610ff107816 */ /* 0x000fe20000000010 */
[----:B------:R-:W5:Y:S01]  /*0960*/  @!P6 LDG.E.U16 R13, desc[UR16][R8.64+0x100] ;  /* 0x00010010080de981 */ /* 0x000f62000c1e1500 */
[C---:B------:R-:W-:Y:S02]  /*0970*/  LOP3.LUT R45, R6.reuse, 0x160, RZ, 0xfc, !PT ;  /* 0x00000160062d7812 */ /* 0x040fe400078efcff */
[----:B------:R-:W-:Y:S01]  /*0980*/  PRMT R17, RZ, 0x7610, R17 ;  /* 0x00007610ff117816 */ /* 0x000fe20000000011 */
[----:B------:R-:W5:Y:S01]  /*0990*/  @!P5 LDG.E.U16 R14, desc[UR16][R8.64+0x140] ;  /* 0x00014010080ed981 */ /* 0x000f62000c1e1500 */
[C---:B------:R-:W-:Y:S02]  /*09a0*/  LOP3.LUT R47, R6.reuse, 0x180, RZ, 0xfc, !PT ;  /* 0x00000180062f7812 */ /* 0x040fe400078efcff */
[----:B------:R-:W-:Y:S01]  /*09b0*/  LOP3.LUT R49, R6, 0x1a0, RZ, 0xfc, !PT ;  /* 0x000001a006317812 */ /* 0x000fe200078efcff */
[----:B------:R-:W5:Y:S01]  /*09c0*/  @!P3 LDG.E.U16 R15, desc[UR16][R8.64+0x180] ;  /* 0x00018010080fb981 */ /* 0x000f62000c1e1500 */
[----:B------:R-:W-:-:S02]  /*09d0*/  ISETP.GE.AND P4, PT, R41, UR14, PT ;  /* 0x0000000e29007c0c */ /* 0x000fc4000bf86270 */
[C---:B------:R-:W-:Y:S01]  /*09e0*/  LOP3.LUT R51, R6.reuse, 0x1c0, RZ, 0xfc, !PT ;  /* 0x000001c006337812 */ /* 0x040fe200078efcff */
[----:B------:R-:W5:Y:S01]  /*09f0*/  @!P2 LDG.E.U16 R16, desc[UR16][R8.64+0x1c0] ;  /* 0x0001c0100810a981 */ /* 0x000f62000c1e1500 */
[----:B------:R-:W-:Y:S02]  /*0a00*/  ISETP.GE.AND P0, PT, R43, UR14, PT ;  /* 0x0000000e2b007c0c */ /* 0x000fe4000bf06270 */
[----:B------:R-:W-:Y:S01]  /*0a10*/  LOP3.LUT R53, R6, 0x1e0, RZ, 0xfc, !PT ;  /* 0x000001e006357812 */ /* 0x000fe200078efcff */
[----:B------:R-:W5:Y:S01]  /*0a20*/  @!P1 LDG.E.U16 R17, desc[UR16][R8.64+0x200] ;  /* 0x0002001008119981 */ /* 0x000f62000c1e1500 */
[----:B------:R-:W-:Y:S02]  /*0a30*/  ISETP.GE.AND P6, PT, R45, UR14, PT ;  /* 0x0000000e2d007c0c */ /* 0x000fe4000bfc6270 */
[----:B------:R-:W-:Y:S02]  /*0a40*/  ISETP.GE.AND P5, PT, R47, UR14, PT ;  /* 0x0000000e2f007c0c */ /* 0x000fe4000bfa6270 */
[----:B------:R-:W-:-:S02]  /*0a50*/  ISETP.GE.AND P3, PT, R49, UR14, PT ;  /* 0x0000000e31007c0c */ /* 0x000fc4000bf66270 */
[----:B------:R-:W-:Y:S02]  /*0a60*/  ISETP.GE.AND P2, PT, R51, UR14, PT ;  /* 0x0000000e33007c0c */ /* 0x000fe4000bf46270 */
        /* <DEDUP_REMOVED lines=15> */
[----:B------:R-:W0:Y:S01]  /*0b60*/  S2UR UR15, SR_CgaCtaId ;  /* 0x00000000000f79c3 */ /* 0x000e220000008800 */
[----:B------:R-:W-:-:S02]  /*0b70*/  ISETP.GE.AND P2, PT, R23, UR14, PT ;  /* 0x0000000e17007c0c */ /* 0x000fc4000bf46270 */
[----:B-1----:R-:W-:Y:S01]  /*0b80*/  IADD3 R23, R5, R4, RZ ;  /* 0x0000000405177210 */ /* 0x002fe20007ffe0ff */
[----:B------:R-:W-:Y:S01]  /*0b90*/  UMOV UR7, 0x400 ;  /* 0x0000040000077882 */ /* 0x000fe20000000000 */
[----:B------:R-:W-:Y:S02]  /*0ba0*/  ISETP.GE.AND P0, PT, R26, UR14, PT ;  /* 0x0000000e1a007c0c */ /* 0x000fe4000bf06270 */
[----:B------:R-:W-:Y:S02]  /*0bb0*/  ISETP.GE.AND P5, PT, R30, UR14, PT ;  /* 0x0000000e1e007c0c */ /* 0x000fe4000bfa6270 */
[C---:B------:R-:W-:Y:S02]  /*0bc0*/  IADD3 R26, R23.reuse, 0x20, RZ ;  /* 0x00000020171a7810 */ /* 0x040fe40007ffe0ff */
[C---:B------:R-:W-:Y:S02]  /*0bd0*/  IADD3 R30, R23.reuse, 0x40, RZ ;  /* 0x00000040171e7810 */ /* 0x040fe40007ffe0ff */
[----:B------:R-:W-:-:S02]  /*0be0*/  IADD3 R32, R23, 0x60, RZ ;  /* 0x0000006017207810 */ /* 0x000fc40007ffe0ff */
[CC--:B0-----:R-:W-:Y:S02]  /*0bf0*/  LEA.HI.SX32 R8, R23.reuse, R23.reuse, 0x1b ;  /* 0x0000001717087211 */ /* 0x0c1fe400078fdaff */
[C---:B------:R-:W-:Y:S02]  /*0c00*/  IADD3 R34, R23.reuse, 0x80, RZ ;  /* 0x0000008017227810 */ /* 0x040fe40007ffe0ff */
[C---:B------:R-:W-:Y:S02]  /*0c10*/  IADD3 R36, R23.reuse, 0xa0, RZ ;  /* 0x000000a017247810 */ /* 0x040fe40007ffe0ff */
[-C--:B------:R-:W-:Y:S01]  /*0c20*/  LEA.HI.SX32 R26, R26, R23.reuse, 0x1b ;  /* 0x000000171a1a7211 */ /* 0x080fe200078fdaff */
[----:B------:R-:W-:Y:S01]  /*0c30*/  ULEA UR15, UR15, UR7, 0x18 ;  /* 0x000000070f0f7291 */ /* 0x000fe2000f8ec03f */
[----:B------:R-:W-:Y:S02]  /*0c40*/  IADD3 R38, R23, 0xc0, RZ ;  /* 0x000000c017267810 */ /* 0x000fe40007ffe0ff */
[----:B------:R-:W-:-:S02]  /*0c50*/  LEA.HI.SX32 R30, R30, R23, 0x1b ;  /* 0x000000171e1e7211 */ /* 0x000fc400078fdaff */
[C---:B------:R-:W-:Y:S02]  /*0c60*/  IADD3 R40, R23.reuse, 0xe0, RZ ;  /* 0x000000e017287810 */ /* 0x040fe40007ffe0ff */
[-C--:B------:R-:W-:Y:S02]  /*0c70*/  LEA.HI.SX32 R32, R32, R23.reuse, 0x1b ;  /* 0x0000001720207211 */ /* 0x080fe400078fdaff */
[C---:B------:R-:W-:Y:S02]  /*0c80*/  IADD3 R42, R23.reuse, 0x100, RZ ;  /* 0x00000100172a7810 */ /* 0x040fe40007ffe0ff */
[----:B------:R-:W-:Y:S02]  /*0c90*/  LEA R69, R8, UR15, 0x1 ;  /* 0x0000000f08457c11 */ /* 0x000fe4000f8e08ff */
[----:B------:R-:W-:Y:S02]  /*0ca0*/  LEA.HI.SX32 R34, R34, R23, 0x1b ;  /* 0x0000001722227211 */ /* 0x000fe400078fdaff */
        /* <DEDUP_REMOVED lines=21> */
[-C--:B------:R-:W-:Y:S02]  /*0e00*/  LEA.HI.SX32 R50, R50, R23.reuse, 0x1b ;  /* 0x0000001732327211 */ /* 0x080fe400078fdaff */
[----:B------:R-:W-:Y:S02]  /*0e10*/  LEA R61, R42, UR15, 0x1 ;  /* 0x0000000f2a3d7c11 */ /* 0x000fe4000f8e08ff */
[----:B------:R-:W-:Y:S02]  /*0e20*/  LEA.HI.SX32 R52, R52, R23, 0x1b ;  /* 0x0000001734347211 */ /* 0x000fe400078fdaff */
[----:B------:R-:W-:-:S02]  /*0e30*/  LEA R60, R44, UR15, 0x1 ;  /* 0x0000000f2c3c7c11 */ /* 0x000fc4000f8e08ff */
[-C--:B------:R-:W-:Y:S02]  /*0e40*/  LEA.HI.SX32 R54, R54, R23.reuse, 0x1b ;  /* 0x0000001736367211 */ /* 0x080fe400078fdaff */
[----:B------:R-:W-:Y:S02]  /*0e50*/  LEA R59, R46, UR15, 0x1 ;  /* 0x0000000f2e3b7c11 */ /* 0x000fe4000f8e08ff */
[----:B------:R-:W-:Y:S02]  /*0e60*/  LEA.HI.SX32 R56, R56, R23, 0x1b ;  /* 0x0000001738387211 */ /* 0x000fe400078fdaff */
[----:B------:R-:W-:Y:S02]  /*0e70*/  LEA R58, R48, UR15, 0x1 ;  /* 0x0000000f303a7c11 */ /* 0x000fe4000f8e08ff */
[----:B------:R-:W-:Y:S02]  /*0e80*/  MOV R8, UR9 ;  /* 0x0000000900087c02 */ /* 0x000fe40008000f00 */
[----:B------:R-:W-:-:S02]  /*0e90*/  MOV R9, UR11 ;  /* 0x0000000b00097c02 */ /* 0x000fc40008000f00 */
[----:B------:R-:W-:Y:S02]  /*0ea0*/  LEA R57, R50, UR15, 0x1 ;  /* 0x0000000f32397c11 */ /* 0x000fe4000f8e08ff */
[----:B------:R-:W-:Y:S02]  /*0eb0*/  LEA R55, R52, UR15, 0x1 ;  /* 0x0000000f34377c11 */ /* 0x000fe4000f8e08ff */
[----:B------:R-:W-:Y:S02]  /*0ec0*/  LEA R165, R54, UR15, 0x1 ;  /* 0x0000000f36a57c11 */ /* 0x000fe4000f8e08ff */
[----:B------:R-:W-:Y:S02]  /*0ed0*/  ISETP.GE.AND P4, PT, R25, UR14, PT ;  /* 0x0000000e19007c0c */ /* 0x000fe4000bf86270 */
[----:B------:R-:W-:Y:S02]  /*0ee0*/  ISETP.GE.AND P1, PT, R27, UR14, PT ;  /* 0x0000000e1b007c0c */ /* 0x000fe4000bf26270 */
[----:B------:R-:W-:-:S02]  /*0ef0*/  ISETP.GE.AND P6, PT, R29, UR14, PT ;  /* 0x0000000e1d007c0c */ /* 0x000fc4000bfc6270 */
[----:B------:R-:W-:Y:S02]  /*0f00*/  ISETP.GE.AND P3, PT, R31, UR14, PT ;  /* 0x0000000e1f007c0c */ /* 0x000fe4000bf66270 */
[----:B------:R-:W-:Y:S02]  /*0f10*/  PRMT R23, RZ, 0x7610, R23 ;  /* 0x00007610ff177816 */ /* 0x000fe40000000017 */
[----:B------:R-:W-:Y:S02]  /*0f20*/  PRMT R40, RZ, 0x7610, R40 ;  /* 0x00007610ff287816 */ /* 0x000fe40000000028 */
[----:B------:R-:W-:Y:S01]  /*0f30*/  PRMT R42, RZ, 0x7610, R42 ;  /* 0x00007610ff2a7816 */ /* 0x000fe2000000002a */
[----:B--2---:R-:W-:Y:S04]  /*0f40*/  STS.U16 [R69], R7 ;  /* 0x0000000745007388 */ /* 0x004fe80000000400 */
[----:B---3--:R0:W-:Y:S02]  /*0f50*/  STS.U16 [R68+0x40], R10 ;  /* 0x0000400a44007388 */ /* 0x0081e40000000400 */
[----:B0-----:R-:W-:-:S02]  /*0f60*/  LEA R10, R4, R5, 0x4 ;  /* 0x00000005040a7211 */ /* 0x001fc400078e20ff */
[----:B------:R-:W-:Y:S01]  /*0f70*/  LEA R7, R56, UR15, 0x1 ;  /* 0x0000000f38077c11 */ /* 0x000fe2000f8e08ff */
[----:B----4-:R-:W-:Y:S04]  /*0f80*/  STS.U16 [R67+0x80], R11 ;  /* 0x0000800b43007388 */ /* 0x010fe80000000400 */
[----:B-----5:R0:W-:Y:S04]  /*0f90*/  STS.U16 [R66+0xc0], R12 ;  /* 0x0000c00c42007388 */ /* 0x0201e80000000400 */
[----:B------:R1:W-:Y:S04]  /*0fa0*/  STS.U16 [R65+0x100], R13 ;  /* 0x0001000d41007388 */ /* 0x0003e80000000400 */
[----:B------:R-:W-:Y:S01]  /*0fb0*/  STS.U16 [R64+0x140], R14 ;  /* 0x0001400e40007388 */ /* 0x000fe20000000400 */
[----:B0-----:R-:W-:-:S03]  /*0fc0*/  LEA.HI.SX32 R12, R10, R10, 0x1b ;  /* 0x0000000a0a0c7211 */ /* 0x001fc600078fdaff */
[----:B------:R0:W-:Y:S04]  /*0fd0*/  STS.U16 [R63+0x180], R15 ;  /* 0x0001800f3f007388 */ /* 0x0001e80000000400 */
[----:B------:R2:W-:Y:S01]  /*0fe0*/  STS.U16 [R62+0x1c0], R16 ;  /* 0x0001c0103e007388 */ /* 0x0005e20000000400 */
[----:B------:R-:W-:-:S03]  /*0ff0*/  IMAD.WIDE R10, R6, 0x2, R8 ;  /* 0x00000002060a7825 */ /* 0x000fc600078e0208 */
[----:B------:R3:W-:Y:S01]  /*1000*/  STS.U16 [R61+0x200], R17 ;  /* 0x000200113d007388 */ /* 0x0007e20000000400 */
[----:B------:R-:W-:-:S03]  /*1010*/  LEA R8, R12, UR15, 0x1 ;  /* 0x0000000f0c087c11 */ /* 0x000fc6000f8e08ff */
[----:B------:R4:W-:Y:S04]  /*1020*/  STS.U16 [R60+0x240], R18 ;  /* 0x000240123c007388 */ /* 0x0009e80000000400 */
[----:B------:R5:W-:Y:S04]  /*1030*/  STS.U16 [R59+0x280], R19 ;  /* 0x000280133b007388 */ /* 0x000be80000000400 */
[----:B------:R5:W-:Y:S04]  /*1040*/  STS.U16 [R58+0x2c0], R20 ;  /* 0x0002c0143a007388 */ /* 0x000be80000000400 */
[----:B------:R5:W-:Y:S04]  /*1050*/  STS.U16 [R57+0x300], R21 ;  /* 0x0003001539007388 */ /* 0x000be80000000400 */
[----:B------:R-:W-:Y:S04]  /*1060*/  STS.U16 [R55+0x340], R22 ;  /* 0x0003401637007388 */ /* 0x000fe80000000400 */
        /* <DEDUP_REMOVED lines=19> */
[----:B-1----:R-:W-:Y:S01]  /*11a0*/  PRMT R13, RZ, 0x7610, R13 ;  /* 0x00007610ff0d7816 */ /* 0x002fe2000000000d */
[----:B------:R-:W-:Y:S01]  /*11b0*/  BAR.SYNC.DEFER_BLOCKING 0x0 ;  /* 0x0000000000007b1d */ /* 0x000fe20000010000 */
[----:B0-----:R-:W-:-:S02]  /*11c0*/  PRMT R15, RZ, 0x7610, R15 ;  /* 0x00007610ff0f7816 */ /* 0x001fc4000000000f */
        /* <DEDUP_REMOVED lines=14> */
[----:B------:R-:W-:Y:S01]  /*12b0*/  ISETP.GE.AND P0, PT, R43, UR14, PT ;  /* 0x0000000e2b007c0c */ /* 0x000fe2000bf06270 */
[----:B------:R-:W0:Y:S02]  /*12c0*/  LDC R41, c[0x0][0x21c] ;  /* 0x00008700ff297b82 */ /* 0x000e240000000800 */
        /* <DEDUP_REMOVED lines=10> */
[----:B------:R-:W-:Y:S01]  /*1370*/  PRMT R20, RZ, 0x7610, R20 ;  /* 0x00007610ff147816 */ /* 0x000fe20000000014 */
[----:B------:R-:W3:Y:S01]  /*1380*/  @!P6 LDG.E.U16 R23, desc[UR16][R10.64+0x2c0] ;  /* 0x0002c0100a17e981 */ /* 0x000ee2000c1e1500 */
[----:B------:R-:W-:Y:S02]  /*1390*/  PRMT R21, RZ, 0x7610, R21 ;  /* 0x00007610ff157816 */ /* 0x000fe40000000015 */
[----:B------:R-:W-:Y:S02]  /*13a0*/  PRMT R28, RZ, 0x7610, R28 ;  /* 0x00007610ff1c7816 */ /* 0x000fe4000000001c */
[----:B------:R-:W-:Y:S01]  /*13b0*/  PRMT R33, RZ, 0x7610, R33 ;  /* 0x00007610ff217816 */ /* 0x000fe20000000021 */
[----:B------:R-:W3:Y:S04]  /*13c0*/  @!P4 LDG.E.U16 R20, desc[UR16][R10.64+0x240] ;  /* 0x000240100a14c981 */ /* 0x000ee8000c1e1500 */
[----:B------:R-:W3:Y:S04]  /*13d0*/  @!P0 LDG.E.U16 R21, desc[UR16][R10.64+0x280] ;  /* 0x000280100a158981 */ /* 0x000ee8000c1e1500 */
[----:B------:R-:W3:Y:S04]  /*13e0*/  @!P5 LDG.E.U16 R28, desc[UR16][R10.64+0x300] ;  /* 0x000300100a1cd981 */ /* 0x000ee8000c1e1500 */
[----:B------:R-:W3:Y:S04]  /*13f0*/  @!P3 LDG.E.U16 R33, desc[UR16][R10.64+0x340] ;  /* 0x000340100a21b981 */ /* 0x000ee8000c1e1500 */
[----:B------:R-:W3:Y:S04]  /*1400*/  @!P2 LDG.E.U16 R40, desc[UR16][R10.64+0x380] ;  /* 0x000380100a28a981 */ /* 0x000ee8000c1e1500 */
[----:B------:R-:W3:Y:S04]  /*1410*/  @!P1 LDG.E.U16 R42, desc[UR16][R10.64+0x3c0] ;  /* 0x0003c0100a2a9981 */ /* 0x000ee8000c1e1500 */
[----:B------:R-:W-:Y:S04]  /*1420*/  STL [R1+0x34], R69 ;  /* 0x0000344501007387 */ /* 0x000fe80000100800 */
        /* <DEDUP_REMOVED lines=11> */
[----:B------:R-:W-:Y:S01]  /*14e0*/  STL [R1+0x4], R57 ;  /* 0x0000043901007387 */ /* 0x000fe20000100800 */
[----:B------:R-:W-:-:S03]  /*14f0*/  ULDC.U8 UR7, c[0x0][0x22e] ;  /* 0x00008b8000077ab9 */ /* 0x000fc60000000000 */
[----:B------:R-:W-:Y:S01]  /*1500*/  STL [R1], R55 ;  /* 0x0000003701007387 */ /* 0x000fe20000100800 */
[----:B------:R-:W-:Y:S01]  /*1510*/  BSSY B0, `(.L_x_88) ;  /* 0x0000059000007945 */ /* 0x000fe20003800000 */
[----:B0-----:R-:W-:Y:S02]  /*1520*/  ISETP.GE.AND P6, PT, R41, 0x1, PT ;  /* 0x000000012900780c */ /* 0x001fe40003fc6270 */
        /* <DEDUP_REMOVED lines=87> */
.L_x_89:
[----:B------:R-:W-:Y:S05]  /*1aa0*/  BSYNC B0 ;  /* 0x0000000000007941 */ /* 0x000fea0003800000 */
.L_x_88:
        /* <DEDUP_REMOVED lines=36> */
.L_x_91:
[----:B------:R-:W-:Y:S05]  /*1cf0*/  BSYNC B0 ;  /* 0x0000000000007941 */ /* 0x000fea0003800000 */
.L_x_90:
        /* <DEDUP_REMOVED lines=38> */
.L_x_93:
[----:B------:R-:W-:Y:S05]  /*1f60*/  BSYNC B0 ;  /* 0x0000000000007941 */ /* 0x000fea0003800000 */
.L_x_92:
        /* <DEDUP_REMOVED lines=36> */
.L_x_95:
[----:B------:R-:W-:Y:S05]  /*21b0*/  BSYNC B0 ;  /* 0x0000000000007941 */ /* 0x000fea0003800000 */
.L_x_94:
        /* <DEDUP_REMOVED lines=38> */
.L_x_97:
[----:B------:R-:W-:Y:S05]  /*2420*/  BSYNC B0 ;  /* 0x0000000000007941 */ /* 0x000fea0003800000 */
.L_x_96:
        /* <DEDUP_REMOVED lines=36> */
.L_x_99:
[----:B------:R-:W-:Y:S05]  /*2670*/  BSYNC B0 ;  /* 0x0000000000007941 */ /* 0x000fea0003800000 */
.L_x_98:
        /* <DEDUP_REMOVED lines=38> */
.L_x_101:
[----:B------:R-:W-:Y:S05]  /*28e0*/  BSYNC B0 ;  /* 0x0000000000007941 */ /* 0x000fea0003800000 */
.L_x_100:
        /* <DEDUP_REMOVED lines=37> */
.L_x_103:
[----:B------:R-:W-:Y:S05]  /*2b40*/  BSYNC B0 ;  /* 0x0000000000007941 */ /* 0x000fea0003800000 */
.L_x_102:
        /* <DEDUP_REMOVED lines=42> */
.L_x_105:
[----:B------:R-:W-:Y:S05]  /*2df0*/  BSYNC B0 ;  /* 0x0000000000007941 */ /* 0x000fea0003800000 */
.L_x_104:
        /* <DEDUP_REMOVED lines=40> */
.L_x_107:
[----:B------:R-:W-:Y:S05]  /*3080*/  BSYNC B0 ;  /* 0x0000000000007941 */ /* 0x000fea0003800000 */
.L_x_106:
        /* <DEDUP_REMOVED lines=46> */
.L_x_109:
[----:B------:R-:W-:Y:S05]  /*3370*/  BSYNC B0 ;  /* 0x0000000000007941 */ /* 0x000fea0003800000 */
.L_x_108:
        /* <DEDUP_REMOVED lines=33> */
.L_x_111:
[----:B------:R-:W-:Y:S05]  /*3590*/  BSYNC B0 ;  /* 0x0000000000007941 */ /* 0x000fea0003800000 */
.L_x_110:
        /* <DEDUP_REMOVED lines=33> */
.L_x_113:
[----:B------:R-:W-:Y:S05]  /*37b0*/  BSYNC B0 ;  /* 0x0000000000007941 */ /* 0x000fea0003800000 */
.L_x_112:
        /* <DEDUP_REMOVED lines=33> */
.L_x_115:
[----:B------:R-:W-:Y:S05]  /*39d0*/  BSYNC B0 ;  /* 0x0000000000007941 */ /* 0x000fea0003800000 */
.L_x_114:
        /* <DEDUP_REMOVED lines=33> */
.L_x_117:
[----:B------:R-:W-:Y:S05]  /*3bf0*/  BSYNC B0 ;  /* 0x0000000000007941 */ /* 0x000fea0003800000 */
.L_x_116:
        /* <DEDUP_REMOVED lines=33> */
.L_x_119:
[----:B------:R-:W-:Y:S05]  /*3e10*/  BSYNC B0 ;  /* 0x0000000000007941 */ /* 0x000fea0003800000 */
.L_x_118:
        /* <DEDUP_REMOVED lines=19> */
[----:B------:R-:W-:Y:S01]  /*3f50*/  ULDC.64 UR18, c[0x0][0x230] ;  /* 0x00008c0000127ab9 */ /* 0x000fe20000000a00 */
[----:B------:R-:W-:Y:S01]  /*3f60*/  USHF.L.U32 UR15, UR14, 0x1, URZ ;  /* 0x000000010e0f7899 */ /* 0x000fe2000800063f */
[----:B------:R-:W-:Y:S01]  /*3f70*/  IMAD.WIDE.U32 R84, R0, UR18, RZ ;  /* 0x0000001200547c25 */ /* 0x000fe2000f8e00ff */
[----:B------:R-:W-:Y:S01]  /*3f80*/  UIMAD UR7, UR21, UR18, URZ ;  /* 0x00000012150772a4 */ /* 0x000fe2000f8e023f */
[----:B------:R-:W-:Y:S01]  /*3f90*/  IADD3 R40, R5, R6, RZ ;  /* 0x0000000605287210 */ /* 0x000fe20007ffe0ff */
[----:B------:R-:W-:Y:S01]  /*3fa0*/  ULDC UR38, c[0x0][0x224] ;  /* 0x0000890000267ab9 */ /* 0x000fe20000000800 */
[----:B------:R-:W-:Y:S01]  /*3fb0*/  ULDC UR39, c[0x0][0x21c] ;  /* 0x0000870000277ab9 */ /* 0x000fe20000000800 */
[----:B------:R-:W-:Y:S01]  /*3fc0*/  ULDC UR23, c[0x0][0x214] ;  /* 0x0000850000177ab9 */ /* 0x000fe20000000800 */
[----:B------:R-:W-:Y:S01]  /*3fd0*/  ISETP.GE.AND P1, PT, R40, UR15, PT ;  /* 0x0000000f28007c0c */ /* 0x000fe2000bf26270 */
[----:B------:R-:W-:Y:S01]  /*3fe0*/  ULDC.64 UR24, c[0x0][0x238] ;  /* 0x00008e0000187ab9 */ /* 0x000fe20000000a00 */
[----:B------:R-:W-:Y:S01]  /*3ff0*/  MOV R73, UR7 ;  /* 0x0000000700497c02 */ /* 0x000fe20008000f00 */
[----:B------:R-:W-:Y:S01]  /*4000*/  UMOV UR7, URZ ;  /* 0x0000003f00077c82 */ /* 0x000fe20008000000 */
[----:B------:R-:W-:Y:S01]  /*4010*/  ULDC.64 UR26, c[0x0][0x2d0] ;  /* 0x0000b400001a7ab9 */ /* 0x000fe20000000a00 */
[----:B------:R-:W-:Y:S01]  /*4020*/  ULDC.64 UR28, c[0x0][0x270] ;  /* 0x00009c00001c7ab9 */ /* 0x000fe20000000a00 */
[----:B------:R-:W-:Y:S01]  /*4030*/  ULDC.64 UR30, c[0x0][0x248] ;  /* 0x00009200001e7ab9 */ /* 0x000fe20000000a00 */
[----:B------:R-:W-:Y:S01]  /*4040*/  IMAD R73, R0, UR19, R73 ;  /* 0x0000001300497c24 */ /* 0x000fe2000f8e0249 */
[----:B------:R-:W-:Y:S01]  /*4050*/  ULDC.64 UR32, c[0x0][0x250] ;  /* 0x0000940000207ab9 */ /* 0x000fe20000000a00 */
[----:B------:R-:W-:Y:S01]  /*4060*/  ULDC.64 UR34, c[0x0][0x2d8] ;  /* 0x0000b60000227ab9 */ /* 0x000fe20000000a00 */
[----:B------:R-:W-:-:S02]  /*4070*/  ULDC.64 UR36, c[0x0][0x310] ;  /* 0x0000c40000247ab9 */ /* 0x000fc40000000a00 */
[----:B------:R-:W-:-:S07]  /*4080*/  IADD3 R73, R85, R73, RZ ;  /* 0x0000004955497210 */ /* 0x000fce0007ffe0ff */
.L_x_126:
[----:B------:R-:W-:Y:S01]  /*4090*/  USHF.R.S32.HI UR18, URZ, 0x1f, UR7 ;  /* 0x0000001f3f127899 */ /* 0x000fe20008011407 */
[----:B------:R-:W-:Y:S02]  /*40a0*/  MOV R43, UR24 ;  /* 0x00000018002b7c02 */ /* 0x000fe40008000f00 */
[----:B------:R-:W-:Y:S01]  /*40b0*/  MOV R40, R84 ;  /* 0x0000005400287202 */ /* 0x000fe20000000f00 */
[----:B------:R-:W-:Y:S01]  /*40c0*/  UIMAD UR15, UR18, UR24, URZ ;  /* 0x00000018120f72a4 */ /* 0x000fe2000f8e023f */
[----:B------:R-:W-:-:S03]  /*40d0*/  MOV R41, R73 ;  /* 0x0000004900297202 */ /* 0x000fc60000000f00 */
[----:B------:R-:W-:Y:S02]  /*40e0*/  UIMAD UR15, UR7, UR25, UR15 ;  /* 0x00000019070f72a4 */ /* 0x000fe4000f8e020f */
[----:B------:R-:W-:-:S03]  /*40f0*/  IMAD.WIDE.U32 R40, R43, UR7, R40 ;  /* 0x000000072b287c25 */ /* 0x000fc6000f8e0028 */
[----:B------:R-:W-:Y:S02]  /*4100*/  LEA R44, P0, R40, UR26, 0x3 ;  /* 0x0000001a282c7c11 */ /* 0x000fe4000f8018ff */
[----:B------:R-:W-:-:S04]  /*4110*/  IADD3 R41, R41, UR15, RZ ;  /* 0x0000000f29297c10 */ /* 0x000fc8000fffe0ff */
[----:B------:R-:W-:-:S05]  /*4120*/  LEA.HI.X R45, R40, UR27, R41, 0x3, P0 ;  /* 0x0000001b282d7c11 */ /* 0x000fca00080f1c29 */
[----:B------:R-:W2:Y:S01]  /*4130*/  LDG.E.64 R40, desc[UR16][R44.64] ;  /* 0x000000102c287981 */ /* 0x000ea2000c1e1b00 */
[----:B------:R-:W-:Y:S01]  /*4140*/  MOV R47, UR28 ;  /* 0x0000001c002f7c02 */ /* 0x000fe20008000f00 */
[----:B------:R-:W-:Y:S01]  /*4150*/  UIMAD UR15, UR18, UR28, URZ ;  /* 0x0000001c120f72a4 */ /* 0x000fe2000f8e023f */
[----:B------:R-:W-:Y:S01]  /*4160*/  PRMT R109, RZ, 0x7610, R109 ;  /* 0x00007610ff6d7816 */ /* 0x000fe2000000006d */
[----:B------:R-:W-:Y:S01]  /*4170*/  USHF.L.U32 UR19, UR14, 0x1, URZ ;  /* 0x000000010e137899 */ /* 0x000fe2000800063f */
[----:B------:R-:W-:Y:S01]  /*4180*/  PRMT R51, RZ, 0x7610, R51 ;  /* 0x00007610ff337816 */ /* 0x000fe20000000033 */
[----:B------:R-:W-:Y:S01]  /*4190*/  UIMAD UR15, UR7, UR29, UR15 ;  /* 0x0000001d070f72a4 */ /* 0x000fe2000f8e020f */
[----:B------:R-:W-:Y:S02]  /*41a0*/  PRMT R108, RZ, 0x7610, R108 ;  /* 0x00007610ff6c7816 */ /* 0x000fe4000000006c */
[----:B------:R-:W-:Y:S02]  /*41b0*/  PRMT R50, RZ, 0x7610, R50 ;  /* 0x00007610ff327816 */ /* 0x000fe40000000032 */
[----:B------:R-:W-:-:S02]  /*41c0*/  PRMT R87, RZ, 0x7610, R87 ;  /* 0x00007610ff577816 */ /* 0x000fc40000000057 */
[----:B------:R-:W-:Y:S02]  /*41d0*/  PRMT R86, RZ, 0x7610, R86 ;  /* 0x00007610ff567816 */ /* 0x000fe40000000056 */
[----:B------:R-:W-:Y:S02]  /*41e0*/  PRMT R137, RZ, 0x7610, R137 ;  /* 0x00007610ff897816 */ /* 0x000fe40000000089 */
[----:B------:R-:W-:Y:S02]  /*41f0*/  PRMT R135, RZ, 0x7610, R135 ;  /* 0x00007610ff877816 */ /* 0x000fe40000000087 */
        /* <DEDUP_REMOVED lines=8> */
[----:B------:R-:W-:-:S02]  /*4280*/  SHF.L.U32 R105, R3, 0x4, RZ ;  /* 0x0000000403697819 */ /* 0x000fc400000006ff */
[----:B------:R-:W-:Y:S02]  /*4290*/  PRMT R139, RZ, 0x7610, R139 ;  /* 0x00007610ff8b7816 */ /* 0x000fe4000000008b */
[----:B------:R-:W-:Y:S02]  /*42a0*/  PRMT R126, RZ, 0x7610, R126 ;  /* 0x00007610ff7e7816 */ /* 0x000fe4000000007e */
[----:B------:R-:W-:Y:S02]  /*42b0*/  PRMT R127, RZ, 0x7610, R127 ;  /* 0x00007610ff7f7816 */ /* 0x000fe4000000007f */
[----:B------:R-:W-:Y:S01]  /*42c0*/  PRMT R128, RZ, 0x7610, R128 ;  /* 0x00007610ff807816 */ /* 0x000fe20000000080 */
[C---:B--2---:R-:W-:Y:S01]  /*42d0*/  FMUL.FTZ R42, R41.reuse, R9 ;  /* 0x00000009292a7220 */ /* 0x044fe20000410000 */
[----:B------:R-:W-:Y:S01]  /*42e0*/  FMUL.FTZ R48, R40, 1.4426950216293334961 ;  /* 0x3fb8aa3b28307820 */ /* 0x000fe20000410000 */
[C---:B------:R-:W-:Y:S01]  /*42f0*/  FMUL.FTZ R40, R41.reuse, R10 ;  /* 0x0000000a29287220 */ /* 0x040fe20000410000 */
[----:B------:R-:W-:Y:S01]  /*4300*/  FMUL.FTZ R44, R41, R11 ;  /* 0x0000000b292c7220 */ /* 0x000fe20000410000 */
[----:B------:R-:W-:Y:S01]  /*4310*/  FMUL.RZ R46, R42, 0.15915493667125701904 ;  /* 0x3e22f9832a2e7820 */ /* 0x000fe2000040c000 */
[----:B------:R-:W-:Y:S01]  /*4320*/  IADD3 R42, R5, R6, RZ ;  /* 0x00000006052a7210 */ /* 0x000fe20007ffe0ff */
[----:B------:R-:W-:Y:S01]  /*4330*/  FMUL.RZ R49, R40, 0.15915493667125701904 ;  /* 0x3e22f98328317820 */ /* 0x000fe2000040c000 */
[CC--:B------:R-:W-:Y:S01]  /*4340*/  FMUL.FTZ R54, R41.reuse, R16.reuse ;  /* 0x0000001029367220 */ /* 0x0c0fe20000410000 */
[----:B------:R-:W-:Y:S01]  /*4350*/  MUFU.SIN R102, R46 ;  /* 0x0000002e00667308 */ /* 0x000fe20000000400 */
[----:B------:R-:W-:Y:S01]  /*4360*/  SHF.R.S32.HI R43, RZ, 0x1f, R42 ;  /* 0x0000001fff2b7819 */ /* 0x000fe2000001142a */
[----:B------:R-:W-:Y:S01]  /*4370*/  FMUL.FTZ R74, R41, R17 ;  /* 0x00000011294a7220 */ /* 0x000fe20000410000 */
[----:B------:R-:W-:Y:S01]  /*4380*/  IADD3 R40, R42, 0x20, RZ ;  /* 0x000000202a287810 */ /* 0x000fe20007ffe0ff */
[C---:B------:R-:W-:Y:S01]  /*4390*/  FMUL.FTZ R82, R48.reuse, R16 ;  /* 0x0000001030527220 */ /* 0x040fe20000410000 */
[----:B------:R-:W-:Y:S01]  /*43a0*/  FMUL.FTZ R89, R48, R15 ;  /* 0x0000000f30597220 */ /* 0x000fe20000410000 */
[----:B------:R-:W-:-:S02]  /*43b0*/  PRMT R140, RZ, 0x7610, R140 ;  /* 0x00007610ff8c7816 */ /* 0x000fc4000000008c */
[----:B------:R-:W-:Y:S01]  /*43c0*/  PRMT R141, RZ, 0x7610, R141 ;  /* 0x00007610ff8d7816 */ /* 0x000fe2000000008d */
[----:B------:R0:W-:Y:S01]  /*43d0*/  MUFU.COS R106, R46 ;  /* 0x0000002e006a7308 */ /* 0x0001e20000000000 */
[----:B------:R-:W-:Y:S02]  /*43e0*/  ISETP.GE.AND P0, PT, R40, UR19, PT ;  /* 0x0000001328007c0c */ /* 0x000fe4000bf06270 */
[----:B------:R-:W-:Y:S02]  /*43f0*/  PRMT R142, RZ, 0x7610, R142 ;  /* 0x00007610ff8e7816 */ /* 0x000fe4000000008e */
[----:B------:R-:W-:Y:S01]  /*4400*/  IADD3 R98, R105, 0x9, RZ ;  /* 0x0000000969627810 */ /* 0x000fe20007ffe0ff */
[C---:B------:R-:W-:Y:S01]  /*4410*/  FMUL.FTZ R92, R48.reuse, R13 ;  /* 0x0000000d305c7220 */ /* 0x040fe20000410000 */
[----:B------:R-:W-:Y:S01]  /*4420*/  FMUL.FTZ R95, R48, R14 ;  /* 0x0000000e305f7220 */ /* 0x000fe20000410000 */
[----:B------:R-:W-:Y:S01]  /*4430*/  MUFU.SIN R121, R49 ;  /* 0x0000003100797308 */ /* 0x000fe20000000400 */
[----:B0-----:R-:W-:Y:S01]  /*4440*/  IMAD.WIDE.U32 R46, R47, UR7, R42 ;  /* 0x000000072f2e7c25 */ /* 0x001fe2000f8e002a */
[----:B------:R-:W-:-:S03]  /*4450*/  IADD3 R43, R42, 0x40, RZ ;  /* 0x000000402a2b7810 */ /* 0x000fc60007ffe0ff */
[C---:B------:R-:W-:Y:S01]  /*4460*/  FMUL.FTZ R97, R48.reuse, R12 ;  /* 0x0000000c30617220 */ /* 0x040fe20000410000 */
[C---:B------:R-:W-:Y:S01]  /*4470*/  FMUL.FTZ R101, R48.reuse, R11 ;  /* 0x0000000b30657220 */ /* 0x040fe20000410000 */
[C---:B------:R-:W-:Y:S01]  /*4480*/  FMUL.FTZ R107, R48.reuse, R9 ;  /* 0x00000009306b7220 */ /* 0x040fe20000410000 */
[----:B------:R-:W-:Y:S01]  /*4490*/  ISETP.GE.AND P2, PT, R43, UR19, PT ;  /* 0x000000132b007c0c */ /* 0x000fe2000bf46270 */
[----:B------:R-:W-:Y:S01]  /*44a0*/  FMUL.FTZ R104, R48, R10 ;  /* 0x0000000a30687220 */ /* 0x000fe20000410000 */
[----:B------:R-:W-:Y:S01]  /*44b0*/  IADD3 R43, R47, UR15, RZ ;  /* 0x0000000f2f2b7c10 */ /* 0x000fe2000fffe0ff */
[----:B------:R-:W-:Y:S01]  /*44c0*/  FMUL.RZ R47, R44, 0.15915493667125701904 ;  /* 0x3e22f9832c2f7820 */ /* 0x000fe2000040c000 */
[C---:B------:R-:W-:Y:S01]  /*44d0*/  LEA R44, P3, R46.reuse, UR12, 0x1 ;  /* 0x0000000c2e2c7c11 */ /* 0x040fe2000f8608ff */
[----:B------:R-:W-:Y:S01]  /*44e0*/  FMUL.FTZ R40, R41, R12 ;  /* 0x0000000c29287220 */ /* 0x000fe20000410000 */
[----:B------:R-:W-:Y:S02]  /*44f0*/  MUFU.COS R103, R49 ;  /* 0x0000003100677308 */ /* 0x000fe40000000000 */
[----:B------:R-:W-:-:S05]  /*4500*/  LEA.HI.X R45, R46, UR13, R43, 0x1, P3 ;  /* 0x0000000d2e2d7c11 */ /* 0x000fca00098f0c2b */
[----:B------:R-:W2:Y:S01]  /*4510*/  @!P1 LDG.E.U16 R109, desc[UR16][R44.64] ;  /* 0x000000102c6d9981 */ /* 0x000ea2000c1e1500 */
[----:B------:R-:W-:Y:S03]  /*4520*/  MUFU.SIN R99, R47 ;  /* 0x0000002f00637308 */ /* 0x000fe60000000400 */
[----:B------:R-:W3:Y:S04]  /*4530*/  @!P0 LDG.E.U16 R51, desc[UR16][R44.64+0x40] ;  /* 0x000040102c338981 */ /* 0x000ee8000c1e1500 */
[----:B------:R-:W4:Y:S01]  /*4540*/  @!P2 LDG.E.U16 R108, desc[UR16][R44.64+0x80] ;  /* 0x000080102c6ca981 */ /* 0x000f22000c1e1500 */
[C---:B------:R-:W-:Y:S01]  /*4550*/  IADD3 R43, R42.reuse, 0x60, RZ ;  /* 0x000000602a2b7810 */ /* 0x040fe20007ffe0ff */
[----:B------:R0:W-:Y:S01]  /*4560*/  MUFU.COS R100, R47 ;  /* 0x0000002f00647308 */ /* 0x0001e20000000000 */
[----:B------:R-:W-:-:S02]  /*4570*/  IADD3 R46, R42, 0x80, RZ ;  /* 0x000000802a2e7810 */ /* 0x000fc40007ffe0ff */
[----:B------:R-:W-:Y:S02]  /*4580*/  ISETP.GE.AND P5, PT, R43, UR19, PT ;  /* 0x000000132b007c0c */ /* 0x000fe4000bfa6270 */
[----:B------:R-:W-:Y:S02]  /*4590*/  IADD3 R43, R42, 0xc0, RZ ;  /* 0x000000c02a2b7810 */ /* 0x000fe40007ffe0ff */
[----:B------:R-:W-:Y:S02]  /*45a0*/  ISETP.GE.AND P0, PT, R46, UR19, PT ;  /* 0x000000132e007c0c */ /* 0x000fe4000bf06270 */
[----:B------:R-:W-:Y:S01]  /*45b0*/  IADD3 R52, R42, 0x200, RZ ;  /* 0x000002002a347810 */ /* 0x000fe20007ffe0ff */
[----:B------:R-:W-:Y:S01]  /*45c0*/  FMUL.RZ R75, R54, 0.15915493667125701904 ;  /* 0x3e22f983364b7820 */ /* 0x000fe2000040c000 */
[----:B0-----:R-:W-:Y:S01]  /*45d0*/  IADD3 R47, R42, 0xa0, RZ ;  /* 0x000000a02a2f7810 */ /* 0x001fe20007ffe0ff */
[----:B------:R-:W-:Y:S01]  /*45e0*/  FMUL.RZ R76, R74, 0.15915493667125701904 ;  /* 0x3e22f9834a4c7820 */ /* 0x000fe2000040c000 */
[----:B------:R-:W-:Y:S01]  /*45f0*/  ISETP.GE.AND P3, PT, R43, UR19, PT ;  /* 0x000000132b007c0c */ /* 0x000fe2000bf66270 */
[----:B------:R-:W-:Y:S01]  /*4600*/  MUFU.EX2 R82, R82 ;  /* 0x0000005200527308 */ /* 0x000fe20000000800 */
[----:B------:R-:W-:Y:S01]  /*4610*/  IADD3 R43, R42, 0x100, RZ ;  /* 0x000001002a2b7810 */ /* 0x000fe20007ffe0ff */
[----:B------:R-:W-:Y:S01]  /*4620*/  FMUL.RZ R49, R40, 0.15915493667125701904 ;  /* 0x3e22f98328317820 */ /* 0x000fe2000040c000 */
[----:B------:R-:W-:Y:S01]  /*4630*/  ISETP.GE.AND P2, PT, R47, UR19, PT ;  /* 0x000000132f007c0c */ /* 0x000fe2000bf46270 */
[----:B------:R-:W4:Y:S01]  /*4640*/  @!P5 LDG.E.U16 R50, desc[UR16][R44.64+0xc0] ;  /* 0x0000c0102c32d981 */ /* 0x000f22000c1e1500 */
[----:B------:R-:W-:-:S02]  /*4650*/  IADD3 R46, R42, 0xe0, RZ ;  /* 0x000000e02a2e7810 */ /* 0x000fc40007ffe0ff */
[----:B------:R-:W-:Y:S01]  /*4660*/  ISETP.GE.AND P6, PT, R43, UR19, PT ;  /* 0x000000132b007c0c */ /* 0x000fe2000bfc6270 */
[----:B------:R-:W4:Y:S01]  /*4670*/  @!P0 LDG.E.U16 R87, desc[UR16][R44.64+0x100] ;  /* 0x000100102c578981 */ /* 0x000f22000c1e1500 */
[----:B------:R-:W-:Y:S01]  /*4680*/  IADD3 R43, R42, 0x120, RZ ;  /* 0x000001202a2b7810 */ /* 0x000fe20007ffe0ff */
[----:B------:R-:W-:Y:S01]  /*4690*/  MUFU.EX2 R89, R89 ;  /* 0x0000005900597308 */ /* 0x000fe20000000800 */
[----:B------:R-:W-:Y:S01]  /*46a0*/  ISETP.GE.AND P4, PT, R46, UR19, PT ;  /* 0x000000132e007c0c */ /* 0x000fe2000bf86270 */
[----:B------:R-:W-:Y:S01]  /*46b0*/  FMUL.FTZ R46, R41, R13 ;  /* 0x0000000d292e7220 */ /* 0x000fe20000410000 */
[----:B------:R-:W-:Y:S01]  /*46c0*/  ISETP.GE.AND P5, PT, R43, UR19, PT ;  /* 0x000000132b007c0c */ /* 0x000fe2000bfa6270 */
[----:B------:R-:W4:Y:S01]  /*46d0*/  @!P3 LDG.E.U16 R137, desc[UR16][R44.64+0x180] ;  /* 0x000180102c89b981 */ /* 0x000f22000c1e1500 */
[----:B------:R-:W-:-:S03]  /*46e0*/  IADD3 R43, R42, 0x140, RZ ;  /* 0x000001402a2b7810 */ /* 0x000fc60007ffe0ff */
[----:B------:R-:W-:Y:S01]  /*46f0*/  MUFU.SIN R40, R49 ;  /* 0x0000003100287308 */ /* 0x000fe20000000400 */
[----:B------:R-:W-:Y:S01]  /*4700*/  ISETP.GE.AND P0, PT, R43, UR19, PT ;  /* 0x000000132b007c0c */ /* 0x000fe2000bf06270 */
[----:B------:R-:W4:Y:S01]  /*4710*/  @!P2 LDG.E.U16 R86, desc[UR16][R44.64+0x140] ;  /* 0x000140102c56a981 */ /* 0x000f22000c1e1500 */
[----:B------:R-:W-:-:S05]  /*4720*/  IADD3 R43, R42, 0x180, RZ ;  /* 0x000001802a2b7810 */ /* 0x000fca0007ffe0ff */
[----:B------:R0:W-:Y:S01]  /*4730*/  MUFU.COS R96, R49 ;  /* 0x0000003100607308 */ /* 0x0001e20000000000 */
[----:B------:R-:W-:Y:S01]  /*4740*/  ISETP.GE.AND P3, PT, R43, UR19, PT ;  /* 0x000000132b007c0c */ /* 0x000fe2000bf66270 */
[----:B------:R-:W-:Y:S01]  /*4750*/  FMUL.FTZ R47, R41, R14 ;  /* 0x0000000e292f7220 */ /* 0x000fe20000410000 */
[----:B------:R-:W4:Y:S04]  /*4760*/  @!P6 LDG.E.U16 R135, desc[UR16][R44.64+0x200] ;  /* 0x000200102c87e981 */ /* 0x000f28000c1e1500 */
[----:B------:R-:W4:Y:S01]  /*4770*/  @!P4 LDG.E.U16 R138, desc[UR16][R44.64+0x1c0] ;  /* 0x0001c0102c8ac981 */ /* 0x000f22000c1e1500 */
[----:B------:R-:W-:Y:S01]  /*4780*/  MUFU.EX2 R92, R92 ;  /* 0x0000005c005c7308 */ /* 0x000fe20000000800 */
[----:B0-----:R-:W-:Y:S01]  /*4790*/  FMUL.RZ R49, R46, 0.15915493667125701904 ;  /* 0x3e22f9832e317820 */ /* 0x001fe2000040c000 */
[----:B------:R-:W-:-:S04]  /*47a0*/  IADD3 R46, R42, 0x160, RZ ;  /* 0x000001602a2e7810 */ /* 0x000fc80007ffe0ff */
[----:B------:R-:W-:Y:S01]  /*47b0*/  ISETP.GE.AND P2, PT, R46, UR19, PT ;  /* 0x000000132e007c0c */ /* 0x000fe2000bf46270 */
[----:B------:R-:W4:Y:S01]  /*47c0*/  @!P3 LDG.E.U16 R136, desc[UR16][R44.64+0x300] ;  /* 0x000300102c88b981 */ /* 0x000f22000c1e1500 */
[C---:B------:R-:W-:Y:S01]  /*47d0*/  IADD3 R46, R42.reuse, 0x1c0, RZ ;  /* 0x000001c02a2e7810 */ /* 0x040fe20007ffe0ff */
[----:B------:R-:W-:Y:S01]  /*47e0*/  MUFU.EX2 R95, R95 ;  /* 0x0000005f005f7308 */ /* 0x000fe20000000800 */
[----:B------:R-:W-:Y:S02]  /*47f0*/  IADD3 R43, R42, 0x1a0, RZ ;  /* 0x000001a02a2b7810 */ /* 0x000fe40007ffe0ff */
[----:B------:R-:W-:Y:S01]  /*4800*/  ISETP.GE.AND P6, PT, R46, UR19, PT ;  /* 0x000000132e007c0c */ /* 0x000fe2000bfc6270 */
[----:B------:R-:W-:Y:S01]  /*4810*/  FMUL.RZ R53, R47, 0.15915493667125701904 ;  /* 0x3e22f9832f357820 */ /* 0x000fe2000040c000 */
[----:B------:R-:W-:Y:S02]  /*4820*/  PRMT R46, RZ, 0x7610, R46 ;  /* 0x00007610ff2e7816 */ /* 0x000fe4000000002e */
[----:B------:R-:W-:Y:S01]  /*4830*/  ISETP.GE.AND P4, PT, R43, UR19, PT ;  /* 0x000000132b007c0c */ /* 0x000fe2000bf86270 */
[----:B------:R-:W-:Y:S01]  /*4840*/  MUFU.EX2 R97, R97 ;  /* 0x0000006100617308 */ /* 0x000fe20000000800 */
[----:B------:R-:W-:-:S02]  /*4850*/  PRMT R47, RZ, 0x7610, R47 ;  /* 0x00007610ff2f7816 */ /* 0x000fc4000000002f */
[C---:B------:R-:W-:Y:S01]  /*4860*/  IADD3 R43, R42.reuse, 0x1e0, RZ ;  /* 0x000001e02a2b7810 */ /* 0x040fe20007ffe0ff */
[----:B------:R-:W4:Y:S04]  /*4870*/  @!P5 LDG.E.U16 R46, desc[UR16][R44.64+0x240] ;  /* 0x000240102c2ed981 */ /* 0x000f28000c1e1500 */
        /* <DEDUP_REMOVED lines=10> */
[----:B0-----:R-:W-:Y:S01]  /*4920*/  PRMT R49, RZ, 0x7610, R49 ;  /* 0x00007610ff317816 */ /* 0x001fe20000000031 */
[----:B------:R-:W-:Y:S01]  /*4930*/  FMUL.RZ R55, R52, 0.15915493667125701904 ;  /* 0x3e22f98334377820 */ /* 0x000fe2000040c000 */
[----:B------:R-:W-:-:S03]  /*4940*/  IADD3 R52, R42, 0x260, RZ ;  /* 0x000002602a347810 */ /* 0x000fc60007ffe0ff */
[----:B------:R-:W4:Y:S02]  /*4950*/  @!P0 LDG.E.U16 R132, desc[UR16][R44.64+0x400] ;  /* 0x000400102c848981 */ /* 0x000f24000c1e1500 */
[----:B------:R-:W-:Y:S02]  /*4960*/  MUFU.EX2 R107, R107 ;  /* 0x0000006b006b7308 */ /* 0x000fe40000000800 */
[----:B------:R-:W4:Y:S01]  /*4970*/  @!P2 LDG.E.U16 R49, desc[UR16][R44.64+0x2c0] ;  /* 0x0002c0102c31a981 */ /* 0x000f22000c1e1500 */
[----:B------:R-:W-:Y:S02]  /*4980*/  ISETP.GE.AND P2, PT, R43, UR19, PT ;  /* 0x000000132b007c0c */ /* 0x000fe4000bf46270 */
[----:B------:R-:W-:Y:S02]  /*4990*/  IADD3 R43, R42, 0x240, RZ ;  /* 0x000002402a2b7810 */ /* 0x000fe40007ffe0ff */
[----:B------:R-:W-:Y:S01]  /*49a0*/  ISETP.GE.AND P4, PT, R52, UR19, PT ;  /* 0x0000001334007c0c */ /* 0x000fe2000bf86270 */
[----:B------:R-:W-:Y:S01]  /*49b0*/  MUFU.EX2 R104, R104 ;  /* 0x0000006800687308 */ /* 0x000fe20000000800 */
[----:B------:R-:W-:-:S02]  /*49c0*/  ISETP.GE.AND P3, PT, R43, UR19, PT ;  /* 0x000000132b007c0c */ /* 0x000fc4000bf66270 */
[----:B------:R-:W-:Y:S02]  /*49d0*/  PRMT R43, RZ, 0x7610, R43 ;  /* 0x00007610ff2b7816 */ /* 0x000fe4000000002b */
[----:B------:R-:W-:-:S03]  /*49e0*/  IADD3 R52, R42, 0x2a0, RZ ;  /* 0x000002a02a347810 */ /* 0x000fc60007ffe0ff */
[----:B------:R-:W-:Y:S01]  /*49f0*/  MUFU.SIN R93, R53 ;  /* 0x00000035005d7308 */ /* 0x000fe20000000400 */
[----:B------:R-:W4:Y:S01]  /*4a00*/  @!P6 LDG.E.U16 R43, desc[UR16][R44.64+0x380] ;  /* 0x000380102c2be981 */ /* 0x000f22000c1e1500 */
[----:B------:R-:W-:-:S06]  /*4a10*/  ISETP.GE.AND P5, PT, R52, UR19, PT ;  /* 0x0000001334007c0c */ /* 0x000fcc000bfa6270 */
[----:B------:R0:W-:Y:S01]  /*4a20*/  MUFU.COS R94, R53 ;  /* 0x00000035005e7308 */ /* 0x0001e20000000000 */
[----:B------:R-:W-:Y:S01]  /*4a30*/  IADD3 R52, R42, 0x2c0, RZ ;  /* 0x000002c02a347810 */ /* 0x000fe20007ffe0ff */
[----:B------:R-:W4:Y:S01]  /*4a40*/  @!P3 LDG.E.U16 R131, desc[UR16][R44.64+0x480] ;  /* 0x000480102c83b981 */ /* 0x000f22000c1e1500 */
[----:B------:R-:W-:-:S03]  /*4a50*/  PRMT R54, RZ, 0x7610, R54 ;  /* 0x00007610ff367816 */ /* 0x000fc60000000036 */
[----:B------:R-:W4:Y:S01]  /*4a60*/  @!P2 LDG.E.U16 R130, desc[UR16][R44.64+0x440] ;  /* 0x000440102c82a981 */ /* 0x000f22000c1e1500 */
[----:B0-----:R-:W-:Y:S01]  /*4a70*/  IADD3 R53, R42, 0x280, RZ ;  /* 0x000002802a357810 */ /* 0x001fe20007ffe0ff */
[----:B------:R-:W-:Y:S01]  /*4a80*/  MUFU.SIN R83, R55 ;  /* 0x0000003700537308 */ /* 0x000fe20000000400 */
[----:B------:R-:W-:Y:S01]  /*4a90*/  ISETP.GE.AND P0, PT, R52, UR19, PT ;  /* 0x0000001334007c0c */ /* 0x000fe2000bf06270 */
[----:B------:R-:W4:Y:S01]  /*4aa0*/  @!P4 LDG.E.U16 R54, desc[UR16][R44.64+0x4c0] ;  /* 0x0004c0102c36c981 */ /* 0x000f22000c1e1500 */
[----:B------:R-:W-:Y:S02]  /*4ab0*/  ISETP.GE.AND P6, PT, R53, UR19, PT ;  /* 0x0000001335007c0c */ /* 0x000fe4000bfc6270 */
[C---:B------:R-:W-:Y:S02]  /*4ac0*/  IADD3 R52, R42.reuse, 0x300, RZ ;  /* 0x000003002a347810 */ /* 0x040fe40007ffe0ff */
[----:B------:R-:W-:Y:S02]  /*4ad0*/  IADD3 R53, R42, 0x2e0, RZ ;  /* 0x000002e02a357810 */ /* 0x000fe40007ffe0ff */
[----:B------:R-:W-:Y:S01]  /*4ae0*/  ISETP.GE.AND P3, PT, R52, UR19, PT ;  /* 0x0000001334007c0c */ /* 0x000fe2000bf66270 */
[----:B------:R0:W-:Y:S01]  /*4af0*/  MUFU.COS R88, R55 ;  /* 0x0000003700587308 */ /* 0x0001e20000000000 */
[----:B------:R-:W-:-:S02]  /*4b00*/  ISETP.GE.AND P2, PT, R53, UR19, PT ;  /* 0x0000001335007c0c */ /* 0x000fc4000bf46270 */
[C---:B------:R-:W-:Y:S02]  /*4b10*/  IADD3 R52, R42.reuse, 0x340, RZ ;  /* 0x000003402a347810 */ /* 0x040fe40007ffe0ff */
[----:B------:R-:W-:Y:S01]  /*4b20*/  IADD3 R53, R42, 0x320, RZ ;  /* 0x000003202a357810 */ /* 0x000fe20007ffe0ff */
[----:B------:R-:W4:Y:S01]  /*4b30*/  @!P6 LDG.E.U16 R129, desc[UR16][R44.64+0x500] ;  /* 0x000500102c81e981 */ /* 0x000f22000c1e1500 */
[----:B------:R-:W-:Y:S02]  /*4b40*/  ISETP.GE.AND P6, PT, R52, UR19, PT ;  /* 0x0000001334007c0c */ /* 0x000fe4000bfc6270 */
[----:B0-----:R-:W-:Y:S02]  /*4b50*/  PRMT R55, RZ, 0x7610, R55 ;  /* 0x00007610ff377816 */ /* 0x001fe40000000037 */
[----:B------:R-:W-:Y:S02]  /*4b60*/  ISETP.GE.AND P4, PT, R53, UR19, PT ;  /* 0x0000001335007c0c */ /* 0x000fe4000bf86270 */
[C---:B------:R-:W-:Y:S01]  /*4b70*/  IADD3 R74, R42.reuse, 0x380, RZ ;  /* 0x000003802a4a7810 */ /* 0x040fe20007ffe0ff */
[----:B------:R-:W-:Y:S01]  /*4b80*/  MUFU.SIN R80, R75 ;  /* 0x0000004b00507308 */ /* 0x000fe20000000400 */
[----:B------:R-:W-:Y:S01]  /*4b90*/  IADD3 R52, R42, 0x360, RZ ;  /* 0x000003602a347810 */ /* 0x000fe20007ffe0ff */
[----:B------:R-:W4:Y:S01]  /*4ba0*/  @!P5 LDG.E.U16 R55, desc[UR16][R44.64+0x540] ;  /* 0x000540102c37d981 */ /* 0x000f22000c1e1500 */
[----:B------:R-:W-:-:S02]  /*4bb0*/  PRMT R53, RZ, 0x7610, R53 ;  /* 0x00007610ff357816 */ /* 0x000fc40000000035 */
[----:B------:R-:W-:Y:S01]  /*4bc0*/  ISETP.GE.AND P5, PT, R52, UR19, PT ;  /* 0x0000001334007c0c */ /* 0x000fe2000bfa6270 */
[----:B------:R-:W4:Y:S01]  /*4bd0*/  @!P3 LDG.E.U16 R126, desc[UR16][R44.64+0x600] ;  /* 0x000600102c7eb981 */ /* 0x000f22000c1e1500 */
[----:B------:R-:W-:Y:S01]  /*4be0*/  PRMT R52, RZ, 0x7610, R52 ;  /* 0x00007610ff347816 */ /* 0x000fe20000000034 */
[----:B------:R0:W-:Y:S02]  /*4bf0*/  MUFU.COS R81, R75 ;  /* 0x0000004b00517308 */ /* 0x0001e40000000000 */
[----:B------:R-:W4:Y:S01]  /*4c00*/  @!P0 LDG.E.U16 R53, desc[UR16][R44.64+0x580] ;  /* 0x000580102c358981 */ /* 0x000f22000c1e1500 */
[----:B------:R-:W-:-:S03]  /*4c10*/  ISETP.GE.AND P0, PT, R74, UR19, PT ;  /* 0x000000134a007c0c */ /* 0x000fc6000bf06270 */
[----:B------:R-:W4:Y:S01]  /*4c20*/  @!P2 LDG.E.U16 R52, desc[UR16][R44.64+0x5c0] ;  /* 0x0005c0102c34a981 */ /* 0x000f22000c1e1500 */
[----:B0-----:R-:W-:Y:S01]  /*4c30*/  IADD3 R75, R42, 0x3a0, RZ ;  /* 0x000003a02a4b7810 */ /* 0x001fe20007ffe0ff */
[----:B------:R-:W-:Y:S02]  /*4c40*/  MUFU.SIN R77, R76 ;  /* 0x0000004c004d7308 */ /* 0x000fe40000000400 */
[----:B------:R-:W4:Y:S01]  /*4c50*/  @!P4 LDG.E.U16 R127, desc[UR16][R44.64+0x640] ;  /* 0x000640102c7fc981 */ /* 0x000f22000c1e1500 */
[----:B------:R-:W-:Y:S01]  /*4c60*/  ISETP.GE.AND P2, PT, R75, UR19, PT ;  /* 0x000000134b007c0c */ /* 0x000fe2000bf46270 */
[----:B------:R-:W-:-:S04]  /*4c70*/  FMUL.FTZ R75, R41, R18 ;  /* 0x00000012294b7220 */ /* 0x000fc80000410000 */
[----:B------:R0:W-:Y:S01]  /*4c80*/  MUFU.COS R78, R76 ;  /* 0x0000004c004e7308 */ /* 0x0001e20000000000 */
[----:B------:R-:W-:Y:S01]  /*4c90*/  FMUL.RZ R79, R75, 0.15915493667125701904 ;  /* 0x3e22f9834b4f7820 */ /* 0x000fe2000040c000 */
[----:B------:R-:W-:Y:S01]  /*4ca0*/  IADD3 R75, R105, 0x3, RZ ;  /* 0x00000003694b7810 */ /* 0x000fe20007ffe0ff */
[----:B------:R-:W4:Y:S01]  /*4cb0*/  @!P0 LDG.E.U16 R139, desc[UR16][R44.64+0x700] ;  /* 0x000700102c8b8981 */ /* 0x000f22000c1e1500 */
[----:B------:R-:W-:-:S03]  /*4cc0*/  IADD3 R74, R42, 0x3c0, RZ ;  /* 0x000003c02a4a7810 */ /* 0x000fc60007ffe0ff */
[----:B------:R-:W4:Y:S01]  /*4cd0*/  @!P6 LDG.E.U16 R128, desc[UR16][R44.64+0x680] ;  /* 0x000680102c80e981 */ /* 0x000f22000c1e1500 */
[----:B0-----:R-:W-:Y:S01]  /*4ce0*/  FMUL.FTZ R76, R48, R18 ;  /* 0x00000012304c7220 */ /* 0x001fe20000410000 */
[----:B------:R-:W-:Y:S01]  /*4cf0*/  IADD3 R42, R42, 0x3e0, RZ ;  /* 0x000003e02a2a7810 */ /* 0x000fe20007ffe0ff */
[----:B------:R-:W-:Y:S01]  /*4d00*/  MUFU.SIN R111, R79 ;  /* 0x0000004f006f7308 */ /* 0x000fe20000000400 */
[----:B------:R-:W-:Y:S01]  /*4d10*/  ISETP.GE.U32.AND P0, PT, R75, UR14, PT ;  /* 0x0000000e4b007c0c */ /* 0x000fe2000bf06070 */
[----:B------:R-:W-:Y:S01]  /*4d20*/  FMUL.FTZ R75, R48, R17 ;  /* 0x00000011304b7220 */ /* 0x000fe20000410000 */
[----:B------:R-:W-:Y:S01]  /*4d30*/  ISETP.GE.AND P3, PT, R74, UR19, PT ;  /* 0x000000134a007c0c */ /* 0x000fe2000bf66270 */
[----:B------:R-:W4:Y:S01]  /*4d40*/  @!P2 LDG.E.U16 R140, desc[UR16][R44.64+0x740] ;  /* 0x000740102c8ca981 */ /* 0x000f22000c1e1500 */
[----:B------:R-:W-:-:S03]  /*4d50*/  IADD3 R74, R105, 0x1, RZ ;  /* 0x00000001694a7810 */ /* 0x000fc60007ffe0ff */
[----:B------:R-:W-:Y:S01]  /*4d60*/  MUFU.COS R113, R79 ;  /* 0x0000004f00717308 */ /* 0x000fe20000000000 */
[----:B------:R-:W-:Y:S02]  /*4d70*/  ISETP.GE.AND P4, PT, R42, UR19, PT ;  /* 0x000000132a007c0c */ /* 0x000fe4000bf86270 */
[----:B------:R-:W-:-:S05]  /*4d80*/  PRMT R42, RZ, 0x7610, R42 ;  /* 0x00007610ff2a7816 */ /* 0x000fca000000002a */
[----:B------:R-:W0:Y:S01]  /*4d90*/  MUFU.EX2 R76, R76 ;  /* 0x0000004c004c7308 */ /* 0x000e220000000800 */
[----:B------:R-:W-:Y:S01]  /*4da0*/  ISETP.GE.U32.AND P6, PT, R74, UR14, PT ;  /* 0x0000000e4a007c0c */ /* 0x000fe2000bfc6070 */
[----:B------:R-:W4:Y:S01]  /*4db0*/  @!P5 LDG.E.U16 R42, desc[UR16][R44.64+0x6c0] ;  /* 0x0006c0102c2ad981 */ /* 0x000f22000c1e1500 */
[----:B------:R-:W-:-:S03]  /*4dc0*/  IADD3 R74, R105, 0x2, RZ ;  /* 0x00000002694a7810 */ /* 0x000fc60007ffe0ff */
[----:B------:R-:W4:Y:S02]  /*4dd0*/  @!P3 LDG.E.U16 R141, desc[UR16][R44.64+0x780] ;  /* 0x000780102c8db981 */ /* 0x000f24000c1e1500 */
[----:B------:R-:W1:Y:S01]  /*4de0*/  MUFU.EX2 R79, R75 ;  /* 0x0000004b004f7308 */ /* 0x000e620000000800 */
[----:B------:R-:W-:Y:S01]  /*4df0*/  ISETP.GE.U32.AND P5, PT, R74, UR14, PT ;  /* 0x0000000e4a007c0c */ /* 0x000fe2000bfa6070 */
[----:B------:R1:W4:Y:S01]  /*4e00*/  @!P4 LDG.E.U16 R142, desc[UR16][R44.64+0x7c0] ;  /* 0x0007c0102c8ec981 */ /* 0x000322000c1e1500 */
[C---:B------:R-:W-:Y:S02]  /*4e10*/  IADD3 R74, R105.reuse, 0x4, RZ ;  /* 0x00000004694a7810 */ /* 0x040fe40007ffe0ff */
[----:B------:R-:W-:Y:S02]  /*4e20*/  ISETP.GE.U32.AND P3, PT, R98, UR14, PT ;  /* 0x0000000e62007c0c */ /* 0x000fe4000bf66070 */
[----:B------:R-:W-:Y:S01]  /*4e30*/  ISETP.GE.U32.AND P2, PT, R74, UR14, PT ;  /* 0x0000000e4a007c0c */ /* 0x000fe2000bf46070 */
[C---:B0-----:R-:W-:Y:S01]  /*4e40*/  FMUL.FTZ R111, R76.reuse, R111 ;  /* 0x0000006f4c6f7220 */ /* 0x041fe20000410000 */
[----:B------:R-:W-:Y:S01]  /*4e50*/  FMUL.FTZ R113, R76, R113 ;  /* 0x000000714c717220 */ /* 0x000fe20000410000 */
[C---:B------:R-:W-:Y:S01]  /*4e60*/  IADD3 R74, R105.reuse, 0x5, RZ ;  /* 0x00000005694a7810 */ /* 0x040fe20007ffe0ff */
[----:B------:R-:W-:Y:S01]  /*4e70*/  FMUL.FTZ R76, R34, R18 ;  /* 0x00000012224c7220 */ /* 0x000fe20000410000 */
[----:B------:R-:W-:-:S02]  /*4e80*/  IADD3 R98, R105, 0x8, RZ ;  /* 0x0000000869627810 */ /* 0x000fc40007ffe0ff */
[----:B------:R-:W-:Y:S01]  /*4e90*/  ISETP.GE.U32.AND P4, PT, R74, UR14, PT ;  /* 0x0000000e4a007c0c */ /* 0x000fe2000bf86070 */
[C---:B-1----:R-:W-:Y:S01]  /*4ea0*/  FMUL.FTZ R78, R79.reuse, R78 ;  /* 0x0000004e4f4e7220 */ /* 0x042fe20000410000 */
[----:B------:R-:W-:Y:S01]  /*4eb0*/  FMUL.FTZ R77, R79, R77 ;  /* 0x0000004d4f4d7220 */ /* 0x000fe20000410000 */
[----:B------:R-:W-:Y:S01]  /*4ec0*/  FSEL R74, R111, RZ, !P3 ;  /* 0x000000ff6f4a7208 */ /* 0x000fe20005800000 */
[----:B------:R-:W-:Y:S01]  /*4ed0*/  FMUL.FTZ R79, R32, R17 ;  /* 0x00000011204f7220 */ /* 0x000fe20000410000 */
[----:B------:R-:W-:Y:S02]  /*4ee0*/  FSEL R75, R113, 1, !P3 ;  /* 0x3f800000714b7808 */ /* 0x000fe40005800000 */
[----:B------:R-:W-:Y:S02]  /*4ef0*/  FSEL R76, R76, RZ, !P3 ;  /* 0x000000ff4c4c7208 */ /* 0x000fe40005800000 */
[----:B------:R-:W-:Y:S02]  /*4f00*/  ISETP.GE.U32.AND P3, PT, R98, UR14, PT ;  /* 0x0000000e62007c0c */ /* 0x000fe4000bf66070 */
[----:B------:R-:W-:Y:S01]  /*4f10*/  IADD3 R44, R105, 0x7, RZ ;  /* 0x00000007692c7810 */ /* 0x000fe20007ffe0ff */
[C---:B------:R-:W-:Y:S01]  /*4f20*/  FMUL.FTZ R80, R82.reuse, R80 ;  /* 0x0000005052507220 */ /* 0x040fe20000410000 */
[----:B------:R-:W-:Y:S01]  /*4f30*/  FMUL.FTZ R81, R82, R81 ;  /* 0x0000005152517220 */ /* 0x000fe20000410000 */
[----:B------:R-:W-:Y:S01]  /*4f40*/  FSEL R77, R77, RZ, !P3 ;  /* 0x000000ff4d4d7208 */ /* 0x000fe20005800000 */
[----:B------:R-:W-:Y:S01]  /*4f50*/  FMUL.FTZ R82, R31, R16 ;  /* 0x000000101f527220 */ /* 0x000fe20000410000 */
[----:B------:R-:W-:-:S02]  /*4f60*/  FSEL R78, R78, 1, !P3 ;  /* 0x3f8000004e4e7808 */ /* 0x000fc40005800000 */
[----:B------:R-:W-:Y:S02]  /*4f70*/  FSEL R79, R79, RZ, !P3 ;  /* 0x000000ff4f4f7208 */ /* 0x000fe40005800000 */
[----:B------:R-:W-:Y:S02]  /*4f80*/  ISETP.GE.U32.AND P3, PT, R44, UR14, PT ;  /* 0x0000000e2c007c0c */ /* 0x000fe4000bf66070 */
[----:B------:R-:W-:Y:S01]  /*4f90*/  IADD3 R44, R105, 0x6, RZ ;  /* 0x00000006692c7810 */ /* 0x000fe20007ffe0ff */
[C---:B------:R-:W-:Y:S01]  /*4fa0*/  FMUL.FTZ R88, R89.reuse, R88 ;  /* 0x0000005859587220 */ /* 0x040fe20000410000 */
[----:B------:R-:W-:Y:S01]  /*4fb0*/  FMUL.FTZ R83, R89, R83 ;  /* 0x0000005359537220 */ /* 0x000fe20000410000 */
[----:B------:R-:W-:Y:S01]  /*4fc0*/  FSEL R80, R80, RZ, !P3 ;  /* 0x000000ff50507208 */ /* 0x000fe20005800000 */
[----:B------:R-:W-:Y:S01]  /*4fd0*/  FMUL.FTZ R89, R30, R15 ;  /* 0x0000000f1e597220 */ /* 0x000fe20000410000 */
[----:B------:R-:W-:Y:S02]  /*4fe0*/  FSEL R81, R81, 1, !P3 ;  /* 0x3f80000051517808 */ /* 0x000fe40005800000 */
[----:B------:R-:W-:Y:S01]  /*4ff0*/  FSEL R82, R82, RZ, !P3 ;  /* 0x000000ff52527208 */ /* 0x000fe20005800000 */
[----:B------:R-:W-:Y:S01]  /*5000*/  FMUL.FTZ R45, R41, R20 ;  /* 0x00000014292d7220 */ /* 0x000fe20000410000 */
[----:B------:R-:W-:-:S02]  /*5010*/  ISETP.GE.U32.AND P3, PT, R44, UR14, PT ;  /* 0x0000000e2c007c0c */ /* 0x000fc4000bf66070 */
[----:B------:R-:W-:Y:S01]  /*5020*/  IADD3 R44, R105, 0xa, RZ ;  /* 0x0000000a692c7810 */ /* 0x000fe20007ffe0ff */
[----:B------:R-:W-:Y:S01]  /*5030*/  FMUL.RZ R111, R45, 0.15915493667125701904 ;  /* 0x3e22f9832d6f7820 */ /* 0x000fe2000040c000 */
[----:B------:R-:W-:Y:S02]  /*5040*/  FSEL R83, R83, RZ, !P3 ;  /* 0x000000ff53537208 */ /* 0x000fe40005800000 */
[----:B------:R-:W-:Y:S02]  /*5050*/  FSEL R88, R88, 1, !P3 ;  /* 0x3f80000058587808 */ /* 0x000fe40005800000 */
[----:B------:R-:W-:Y:S01]  /*5060*/  FSEL R89, R89, RZ, !P3 ;  /* 0x000000ff59597208 */ /* 0x000fe20005800000 */
[----:B------:R-:W-:Y:S01]  /*5070*/  FMUL.FTZ R45, R92, R90 ;  /* 0x0000005a5c2d7220 */ /* 0x000fe20000410000 */
[----:B------:R-:W-:Y:S01]  /*5080*/  ISETP.GE.U32.AND P3, PT, R44, UR14, PT ;  /* 0x0000000e2c007c0c */ /* 0x000fe2000bf66070 */
[----:B------:R-:W-:Y:S01]  /*5090*/  FMUL.FTZ R44, R92, R91 ;  /* 0x0000005b5c2c7220 */ /* 0x000fe20000410000 */
[C---:B------:R-:W-:Y:S01]  /*50a0*/  FMUL.FTZ R91, R95.reuse, R94 ;  /* 0x0000005e5f5b7220 */ /* 0x040fe20000410000 */
[----:B------:R-:W-:Y:S01]  /*50b0*/  FMUL.FTZ R90, R95, R93 ;  /* 0x0000005d5f5a7220 */ /* 0x000fe20000410000 */
[----:B------:R-:W-:Y:S01]  /*50c0*/  FMUL.FTZ R92, R29, R14 ;  /* 0x0000000e1d5c7220 */ /* 0x000fe20000410000 */
[----:B------:R-:W-:Y:S01]  /*50d0*/  FMUL.FTZ R110, R41, R19 ;  /* 0x00000013296e7220 */ /* 0x000fe20000410000 */
[----:B------:R-:W-:Y:S01]  /*50e0*/  IADD3 R93, R105, 0xb, RZ ;  /* 0x0000000b695d7810 */ /* 0x000fe20007ffe0ff */
[----:B------:R-:W0:Y:S01]  /*50f0*/  S2UR UR19, SR_CgaCtaId ;  /* 0x00000000001379c3 */ /* 0x000e220000008800 */
[----:B------:R-:W-:Y:S01]  /*5100*/  FMUL.FTZ R98, R41, R21 ;  /* 0x0000001529627220 */ /* 0x000fe20000410000 */
[----:B------:R-:W-:Y:S01]  /*5110*/  FMUL.RZ R110, R110, 0.15915493667125701904 ;  /* 0x3e22f9836e6e7820 */ /* 0x000fe2000040c000 */
[----:B------:R-:W-:-:S02]  /*5120*/  FSEL R90, R90, RZ, !P4 ;  /* 0x000000ff5a5a7208 */ /* 0x000fc40006000000 */
[----:B------:R-:W-:Y:S02]  /*5130*/  FSEL R91, R91, 1, !P4 ;  /* 0x3f8000005b5b7808 */ /* 0x000fe40006000000 */
[----:B------:R-:W-:Y:S01]  /*5140*/  FSEL R92, R92, RZ, !P4 ;  /* 0x000000ff5c5c7208 */ /* 0x000fe20006000000 */
[----:B------:R-:W-:Y:S01]  /*5150*/  FMUL.RZ R118, R98, 0.15915493667125701904 ;  /* 0x3e22f98362767820 */ /* 0x000fe2000040c000 */
[----:B------:R-:W-:Y:S02]  /*5160*/  ISETP.GE.U32.AND P4, PT, R93, UR14, PT ;  /* 0x0000000e5d007c0c */ /* 0x000fe4000bf86070 */
[----:B------:R-:W-:Y:S01]  /*5170*/  FSEL R93, R45, RZ, !P2 ;  /* 0x000000ff2d5d7208 */ /* 0x000fe20005000000 */
[----:B------:R-:W-:Y:S01]  /*5180*/  FMUL.FTZ R45, R41, R23 ;  /* 0x00000017292d7220 */ /* 0x000fe20000410000 */
[----:B------:R-:W-:Y:S01]  /*5190*/  MUFU.SIN R114, R110 ;  /* 0x0000006e00727308 */ /* 0x000fe20000000400 */
[----:B------:R-:W-:Y:S01]  /*51a0*/  FSEL R94, R44, 1, !P2 ;  /* 0x3f8000002c5e7808 */ /* 0x000fe20005000000 */
[C---:B------:R-:W-:Y:S01]  /*51b0*/  FMUL.FTZ R44, R97.reuse, R96 ;  /* 0x00000060612c7220 */ /* 0x040fe20000410000 */
[----:B------:R-:W-:Y:S01]  /*51c0*/  FMUL.FTZ R96, R97, R40 ;  /* 0x0000002861607220 */ /* 0x000fe20000410000 */
[----:B------:R-:W-:-:S04]  /*51d0*/  FMUL.FTZ R40, R48, R21 ;  /* 0x0000001530287220 */ /* 0x000fc80000410000 */
[----:B------:R1:W-:Y:S01]  /*51e0*/  MUFU.COS R116, R110 ;  /* 0x0000006e00747308 */ /* 0x0003e20000000000 */
[C---:B------:R-:W-:Y:S01]  /*51f0*/  FMUL.FTZ R99, R101.reuse, R99 ;  /* 0x0000006365637220 */ /* 0x040fe20000410000 */
[----:B------:R-:W-:Y:S01]  /*5200*/  FMUL.FTZ R100, R101, R100 ;  /* 0x0000006465647220 */ /* 0x000fe20000410000 */
[----:B------:R-:W-:-:S05]  /*5210*/  FMUL.FTZ R101, R25, R11 ;  /* 0x0000000b19657220 */ /* 0x000fca0000410000 */
[----:B------:R-:W-:Y:S01]  /*5220*/  MUFU.SIN R115, R111 ;  /* 0x0000006f00737308 */ /* 0x000fe20000000400 */
[----:B-1----:R-:W-:Y:S01]  /*5230*/  FMUL.FTZ R110, R48, R20 ;  /* 0x00000014306e7220 */ /* 0x002fe20000410000 */
[----:B------:R-:W-:Y:S01]  /*5240*/  FMUL.FTZ R95, R27, R13 ;  /* 0x0000000d1b5f7220 */ /* 0x000fe20000410000 */
[----:B------:R-:W-:-:S05]  /*5250*/  FSEL R97, R44, 1, !P0 ;  /* 0x3f8000002c617808 */ /* 0x000fca0004000000 */
[----:B------:R-:W-:Y:S01]  /*5260*/  MUFU.COS R117, R111 ;  /* 0x0000006f00757308 */ /* 0x000fe20000000000 */
[----:B------:R-:W-:Y:S01]  /*5270*/  FMUL.FTZ R106, R107, R106 ;  /* 0x0000006a6b6a7220 */ /* 0x000fe20000410000 */
[----:B------:R-:W-:Y:S01]  /*5280*/  IADD3 R44, R105, 0xe, RZ ;  /* 0x0000000e692c7810 */ /* 0x000fe20007ffe0ff */
[----:B------:R-:W-:-:S05]  /*5290*/  FMUL.FTZ R107, R107, R102 ;  /* 0x000000666b6b7220 */ /* 0x000fca0000410000 */
[----:B------:R-:W-:Y:S01]  /*52a0*/  MUFU.SIN R111, R118 ;  /* 0x00000076006f7308 */ /* 0x000fe20000000400 */
[----:B------:R-:W-:Y:S01]  /*52b0*/  IADD3 R98, R105, 0xc, RZ ;  /* 0x0000000c69627810 */ /* 0x000fe20007ffe0ff */
[----:B------:R-:W-:-:S06]  /*52c0*/  FMUL.FTZ R103, R104, R103 ;  /* 0x0000006768677220 */ /* 0x000fcc0000410000 */
[----:B------:R1:W-:Y:S01]  /*52d0*/  MUFU.COS R113, R118 ;  /* 0x0000007600717308 */ /* 0x0003e20000000000 */
[----:B------:R-:W-:Y:S01]  /*52e0*/  FMUL.FTZ R102, R104, R121 ;  /* 0x0000007968667220 */ /* 0x000fe20000410000 */
[----:B------:R-:W-:Y:S01]  /*52f0*/  FMUL.FTZ R104, R24, R10 ;  /* 0x0000000a18687220 */ /* 0x000fe20000410000 */
[----:B-1----:R-:W-:Y:S01]  /*5300*/  FMUL.RZ R118, R45, 0.15915493667125701904 ;  /* 0x3e22f9832d767820 */ /* 0x002fe2000040c000 */
[----:B------:R-:W-:-:S04]  /*5310*/  SHF.L.U32 R45, R3, 0x5, RZ ;  /* 0x00000005032d7819 */ /* 0x000fc800000006ff */
[----:B------:R-:W1:Y:S01]  /*5320*/  MUFU.EX2 R110, R110 ;  /* 0x0000006e006e7308 */ /* 0x000e620000000800 */
[----:B------:R-:W-:Y:S02]  /*5330*/  FSEL R99, R99, RZ, !P5 ;  /* 0x000000ff63637208 */ /* 0x000fe40006800000 */
[----:B------:R-:W-:Y:S02]  /*5340*/  LOP3.LUT R45, R45, 0xfffffc00, RZ, 0xc0, !PT ;  /* 0xfffffc002d2d7812 */ /* 0x000fe400078ec0ff */
[----:B------:R-:W-:Y:S02]  /*5350*/  FSEL R100, R100, 1, !P5 ;  /* 0x3f80000064647808 */ /* 0x000fe40006800000 */
[----:B------:R-:W-:Y:S01]  /*5360*/  FSEL R101, R101, RZ, !P5 ;  /* 0x000000ff65657208 */ /* 0x000fe20006800000 */
[----:B------:R-:W2:Y:S01]  /*5370*/  MUFU.EX2 R40, R40 ;  /* 0x0000002800287308 */ /* 0x000ea20000000800 */
[----:B------:R-:W-:Y:S02]  /*5380*/  FSEL R95, R95, RZ, !P2 ;  /* 0x000000ff5f5f7208 */ /* 0x000fe40005000000 */
[----:B------:R-:W-:Y:S01]  /*5390*/  ISETP.GE.U32.AND P5, PT, R44, UR14, PT ;  /* 0x0000000e2c007c0c */ /* 0x000fe2000bfa6070 */
[----:B------:R-:W-:Y:S01]  /*53a0*/  FMUL.FTZ R121, R48, R23 ;  /* 0x0000001730797220 */ /* 0x000fe20000410000 */
[----:B------:R-:W-:Y:S01]  /*53b0*/  ISETP.GE.U32.AND P2, PT, R98, UR14, PT ;  /* 0x0000000e62007c0c */ /* 0x000fe2000bf46070 */
[----:B------:R-:W-:Y:S01]  /*53c0*/  FMUL.FTZ R98, R26, R12 ;  /* 0x0000000c1a627220 */ /* 0x000fe20000410000 */
[----:B------:R-:W-:Y:S01]  /*53d0*/  IADD3 R44, R45, R4, RZ ;  /* 0x000000042d2c7210 */ /* 0x000fe20007ffe0ff */
[----:B------:R-:W-:Y:S01]  /*53e0*/  UMOV UR15, 0x400 ;  /* 0x00000400000f7882 */ /* 0x000fe20000000000 */
[----:B------:R-:W-:-:S02]  /*53f0*/  IADD3 R112, R105, 0xd, RZ ;  /* 0x0000000d69707810 */ /* 0x000fc40007ffe0ff */
[----:B------:R-:W-:Y:S02]  /*5400*/  FSEL R102, R102, RZ, !P6 ;  /* 0x000000ff66667208 */ /* 0x000fe40007000000 */
[----:B------:R-:W-:Y:S02]  /*5410*/  FSEL R103, R103, 1, !P6 ;  /* 0x3f80000067677808 */ /* 0x000fe40007000000 */
[----:B------:R-:W-:Y:S02]  /*5420*/  FSEL R104, R104, RZ, !P6 ;  /* 0x000000ff68687208 */ /* 0x000fe40007000000 */
[C---:B------:R-:W-:Y:S02]  /*5430*/  ISETP.GE.U32.AND P6, PT, R105.reuse, UR14, PT ;  /* 0x0000000e69007c0c */ /* 0x040fe4000bfc6070 */
[----:B------:R-:W-:Y:S01]  /*5440*/  IADD3 R122, R105, 0xf, RZ ;  /* 0x0000000f697a7810 */ /* 0x000fe20007ffe0ff */
[----:B0-----:R-:W-:Y:S01]  /*5450*/  ULEA UR15, UR19, UR15, 0x18 ;  /* 0x0000000f130f7291 */ /* 0x001fe2000f8ec03f */
[----:B------:R-:W-:Y:S01]  /*5460*/  IADD3 R105, R44, 0x20, RZ ;  /* 0x000000202c697810 */ /* 0x000fe20007ffe0ff */
[----:B------:R-:W-:Y:S01]  /*5470*/  FMUL.FTZ R125, R22, R9 ;  /* 0x00000009167d7220 */ /* 0x000fe20000410000 */
[----:B------:R-:W-:Y:S01]  /*5480*/  FSEL R96, R96, RZ, !P0 ;  /* 0x000000ff60607208 */ /* 0x000fe20004000000 */
[----:B------:R-:W-:Y:S01]  /*5490*/  MUFU.COS R120, R118 ;  /* 0x0000007600787308 */ /* 0x000fe20000000000 */
[----:B------:R-:W-:-:S02]  /*54a0*/  FSEL R98, R98, RZ, !P0 ;  /* 0x000000ff62627208 */ /* 0x000fc40004000000 */
[----:B------:R-:W-:Y:S02]  /*54b0*/  ISETP.GE.U32.AND P0, PT, R112, UR14, PT ;  /* 0x0000000e70007c0c */ /* 0x000fe4000bf06070 */
[CC--:B------:R-:W-:Y:S02]  /*54c0*/  LEA.HI.SX32 R143, R44.reuse, R44.reuse, 0x1b ;  /* 0x0000002c2c8f7211 */ /* 0x0c0fe400078fdaff */
[----:B------:R-:W-:Y:S01]  /*54d0*/  IADD3 R123, R44, 0x40, RZ ;  /* 0x000000402c7b7810 */ /* 0x000fe20007ffe0ff */
[----:B------:R-:W0:Y:S01]  /*54e0*/  MUFU.EX2 R121, R121 ;  /* 0x0000007900797308 */ /* 0x000e220000000800 */
[----:B------:R-:W-:Y:S02]  /*54f0*/  LEA.HI.SX32 R145, R105, R44, 0x1b ;  /* 0x0000002c69917211 */ /* 0x000fe400078fdaff */
[----:B------:R-:W-:Y:S01]  /*5500*/  FSEL R105, R107, RZ, !P6 ;  /* 0x000000ff6b697208 */ /* 0x000fe20007000000 */
[----:B-1----:R-:W-:Y:S01]  /*5510*/  FMUL.FTZ R117, R110, R117 ;  /* 0x000000756e757220 */ /* 0x002fe20000410000 */
[----:B------:R-:W-:-:S03]  /*5520*/  FSEL R107, R125, RZ, !P6 ;  /* 0x000000ff7d6b7208 */ /* 0x000fc60007000000 */
[----:B------:R1:W0:Y:S01]  /*5530*/  MUFU.SIN R112, R118 ;  /* 0x0000007600707308 */ /* 0x0002220000000400 */
[----:B------:R-:W-:Y:S01]  /*5540*/  LEA R144, R143, UR15, 0x1 ;  /* 0x0000000f8f907c11 */ /* 0x000fe2000f8e08ff */
[----:B------:R-:W-:Y:S01]  /*5550*/  FMUL.FTZ R110, R110, R115 ;  /* 0x000000736e6e7220 */ /* 0x000fe20000410000 */
[----:B------:R-:W-:Y:S02]  /*5560*/  LEA.HI.SX32 R147, R123, R44, 0x1b ;  /* 0x0000002c7b937211 */ /* 0x000fe400078fdaff */
[----:B------:R-:W-:Y:S02]  /*5570*/  FSEL R106, R106, 1, !P6 ;  /* 0x3f8000006a6a7808 */ /* 0x000fe40007000000 */
[----:B------:R-:W-:Y:S01]  /*5580*/  LEA R146, R145, UR15, 0x1 ;  /* 0x0000000f91927c11 */ /* 0x000fe2000f8e08ff */
[----:B--2---:R-:W-:Y:S01]  /*5590*/  FMUL.FTZ R115, R40, R113 ;  /* 0x0000007128737220 */ /* 0x004fe20000410000 */
[----:B------:R-:W-:Y:S01]  /*55a0*/  ISETP.GE.U32.AND P6, PT, R122, UR14, PT ;  /* 0x0000000e7a007c0c */ /* 0x000fe2000bfc6070 */
[----:B------:R-:W-:Y:S01]  /*55b0*/  FMUL.FTZ R122, RZ, R102 ;  /* 0x00000066ff7a7220 */ /* 0x000fe20000410000 */
[----:B------:R-:W-:Y:S01]  /*55c0*/  FMUL.FTZ R113, R40, R111 ;  /* 0x0000006f28717220 */ /* 0x000fe20000410000 */
[----:B------:R-:W-:Y:S01]  /*55d0*/  LEA R147, R147, UR15, 0x1 ;  /* 0x0000000f93937c11 */ /* 0x000fe2000f8e08ff */
[----:B------:R-:W-:Y:S01]  /*55e0*/  STS.U16 [R144], R109 ;  /* 0x0000006d90007388 */ /* 0x000fe20000000400 */
[----:B------:R-:W-:-:S03]  /*55f0*/  FMUL.FTZ R40, R102, R107 ;  /* 0x0000006b66287220 */ /* 0x000fc60000410000 */
[----:B---3--:R2:W-:Y:S01]  /*5600*/  STS.U16 [R146+0x40], R51 ;  /* 0x0000403392007388 */ /* 0x0085e20000000400 */
[-C--:B------:R-:W-:Y:S01]  /*5610*/  FMUL.FTZ R124, R41, R28.reuse ;  /* 0x0000001c297c7220 */ /* 0x080fe20000410000 */
[----:B------:R-:W-:Y:S01]  /*5620*/  FFMA.FTZ R40, RZ, R103, R40 ;  /* 0x00000067ff287223 */ /* 0x000fe20000010028 */
[C---:B------:R-:W-:Y:S01]  /*5630*/  FMUL.FTZ R119, R48.reuse, R19 ;  /* 0x0000001330777220 */ /* 0x040fe20000410000 */
[----:B----4-:R3:W-:Y:S01]  /*5640*/  STS.U16 [R147+0x80], R108 ;  /* 0x0000806c93007388 */ /* 0x0107e20000000400 */
[----:B-1----:R-:W-:Y:S01]  /*5650*/  FMUL.FTZ R118, R48, R28 ;  /* 0x0000001c30767220 */ /* 0x002fe20000410000 */
[----:B--2---:R-:W-:Y:S01]  /*5660*/  FFMA.FTZ R51, R103, R107, -R122 ;  /* 0x0000006b67337223 */ /* 0x004fe2000001087a */
[----:B------:R-:W-:Y:S01]  /*5670*/  FMUL.RZ R124, R124, 0.15915493667125701904 ;  /* 0x3e22f9837c7c7820 */ /* 0x000fe2000040c000 */
[----:B0-----:R-:W-:Y:S02]  /*5680*/  FMUL.FTZ R120, R121, R120 ;  /* 0x0000007879787220 */ /* 0x001fe40000410000 */
[----:B---3--:R-:W-:Y:S01]  /*5690*/  FADD.FTZ R108, R51, R104 ;  /* 0x00000068336c7221 */ /* 0x008fe20000010000 */
[----:B------:R-:W-:Y:S01]  /*56a0*/  FADD.FTZ R109, RZ, R40 ;  /* 0x00000028ff6d7221 */ /* 0x000fe20000010000 */
[----:B------:R-:W-:Y:S01]  /*56b0*/  FMUL.FTZ R121, R121, R112 ;  /* 0x0000007079797220 */ /* 0x000fe20000410000 */
[----:B------:R-:W-:Y:S01]  /*56c0*/  FMUL.FTZ R40, R106, R102 ;  /* 0x000000666a287220 */ /* 0x000fe20000410000 */
[----:B------:R-:W-:Y:S01]  /*56d0*/  FMUL.FTZ R112, R99, R108 ;  /* 0x0000006c63707220 */ /* 0x000fe20000410000 */
[----:B------:R-:W0:Y:S01]  /*56e0*/  MUFU.EX2 R119, R119 ;  /* 0x0000007700777308 */ /* 0x000e220000000800 */
[----:B------:R-:W-:Y:S01]  /*56f0*/  FMUL.FTZ R51, R105, R102 ;  /* 0x0000006669337220 */ /* 0x000fe20000410000 */
[----:B------:R-:W-:Y:S01]  /*5700*/  FMUL.FTZ R111, R99, R109 ;  /* 0x0000006d636f7220 */ /* 0x000fe20000410000 */
[----:B------:R-:W-:Y:S01]  /*5710*/  FFMA.FTZ R40, R105, R103, R40 ;  /* 0x0000006769287223 */ /* 0x000fe20000010028 */
[----:B------:R-:W-:-:S04]  /*5720*/  FFMA.FTZ R112, R100, R109, R112 ;  /* 0x0000006d64707223 */ /* 0x000fc80000010070 */
[----:B------:R-:W-:Y:S01]  /*5730*/  MUFU.EX2 R118, R118 ;  /* 0x0000007600767308 */ /* 0x000fe20000000800 */
[----:B------:R-:W-:Y:S01]  /*5740*/  FFMA.FTZ R51, R106, R103, -R51 ;  /* 0x000000676a337223 */ /* 0x000fe20000010833 */
[----:B------:R-:W-:Y:S01]  /*5750*/  FFMA.FTZ R108, R100, R108, -R111 ;  /* 0x0000006c646c7223 */ /* 0x000fe2000001086f */
[----:B------:R-:W-:-:S05]  /*5760*/  FMUL.FTZ R109, R99, R40 ;  /* 0x00000028636d7220 */ /* 0x000fca0000410000 */
[----:B------:R-:W1:Y:S01]  /*5770*/  MUFU.COS R123, R124 ;  /* 0x0000007c007b7308 */ /* 0x000e620000000000 */
[----:B------:R-:W-:-:S07]  /*5780*/  FADD.FTZ R112, RZ, R112 ;  /* 0x00000070ff707221 */ /* 0x000fce0000010000 */
[----:B------:R-:W2:Y:S01]  /*5790*/  MUFU.SIN R125, R124 ;  /* 0x0000007c007d7308 */ /* 0x000ea20000000400 */
[-C--:B------:R-:W-:Y:S01]  /*57a0*/  FMUL.FTZ R111, R99, R51.reuse ;  /* 0x00000033636f7220 */ /* 0x080fe20000410000 */
[----:B------:R-:W-:Y:S01]  /*57b0*/  FADD.FTZ R108, R108, R101 ;  /* 0x000000656c6c7221 */ /* 0x000fe20000010000 */
[----:B------:R-:W-:Y:S01]  /*57c0*/  FFMA.FTZ R109, R100, R51, -R109 ;  /* 0x00000033646d7223 */ /* 0x000fe2000001086d */
[C---:B------:R-:W-:Y:S02]  /*57d0*/  FMUL.FTZ R51, R96.reuse, R112 ;  /* 0x0000007060337220 */ /* 0x040fe40000410000 */
[----:B------:R-:W-:Y:S01]  /*57e0*/  FMUL.FTZ R122, R96, R108 ;  /* 0x0000006c607a7220 */ /* 0x000fe20000410000 */
[----:B------:R-:W-:Y:S01]  /*57f0*/  FFMA.FTZ R111, R100, R40, R111 ;  /* 0x00000028646f7223 */ /* 0x000fe2000001006f */
[----:B------:R-:W-:Y:S01]  /*5800*/  FFMA.FTZ R51, R97, R108, -R51 ;  /* 0x0000006c61337223 */ /* 0x000fe20000010833 */
[C---:B0-----:R-:W-:Y:S01]  /*5810*/  FMUL.FTZ R116, R119.reuse, R116 ;  /* 0x0000007477747220 */ /* 0x041fe20000410000 */
[----:B------:R-:W-:Y:S01]  /*5820*/  FMUL.FTZ R114, R119, R114 ;  /* 0x0000007277727220 */ /* 0x000fe20000410000 */
[----:B-1----:R-:W-:Y:S01]  /*5830*/  FMUL.FTZ R123, R118, R123 ;  /* 0x0000007b767b7220 */ /* 0x002fe20000410000 */
[----:B------:R-:W-:Y:S01]  /*5840*/  FFMA.FTZ R122, R97, R112, R122 ;  /* 0x00000070617a7223 */ /* 0x000fe2000001007a */
[----:B------:R-:W-:Y:S01]  /*5850*/  FADD.FTZ R108, R51, R98 ;  /* 0x00000062336c7221 */ /* 0x000fe20000010000 */
[----:B------:R-:W-:Y:S01]  /*5860*/  FMUL.FTZ R40, R96, R111 ;  /* 0x0000006f60287220 */ /* 0x000fe20000410000 */
[----:B--2---:R-:W-:Y:S01]  /*5870*/  FMUL.FTZ R119, R118, R125 ;  /* 0x0000007d76777220 */ /* 0x004fe20000410000 */
[-C--:B------:R-:W-:Y:S01]  /*5880*/  FMUL.FTZ R118, R96, R109.reuse ;  /* 0x0000006d60767220 */ /* 0x080fe20000410000 */
[----:B------:R-:W-:Y:S01]  /*5890*/  FADD.FTZ R122, RZ, R122 ;  /* 0x0000007aff7a7221 */ /* 0x000fe20000010000 */
[----:B------:R-:W-:Y:S01]  /*58a0*/  FMUL.FTZ R125, R93, R108 ;  /* 0x0000006c5d7d7220 */ /* 0x000fe20000410000 */
[C---:B------:R-:W-:Y:S01]  /*58b0*/  FFMA.FTZ R40, R97.reuse, R109, -R40 ;  /* 0x0000006d61287223 */ /* 0x040fe20000010828 */
[----:B------:R-:W-:Y:S01]  /*58c0*/  FFMA.FTZ R118, R97, R111, R118 ;  /* 0x0000006f61767223 */ /* 0x000fe20000010076 */
[CC--:B------:R-:W-:Y:S01]  /*58d0*/  FMUL.FTZ R111, R93.reuse, R122.reuse ;  /* 0x0000007a5d6f7220 */ /* 0x0c0fe20000410000 */
[C---:B------:R-:W-:Y:S01]  /*58e0*/  FFMA.FTZ R125, R94.reuse, R122, R125 ;  /* 0x0000007a5e7d7223 */ /* 0x040fe2000001007d */
[C---:B------:R-:W-:Y:S01]  /*58f0*/  FMUL.FTZ R109, R93.reuse, R40 ;  /* 0x000000285d6d7220 */ /* 0x040fe20000410000 */
[----:B------:R-:W-:Y:S01]  /*5900*/  FMUL.FTZ R51, R93, R118 ;  /* 0x000000765d337220 */ /* 0x000fe20000410000 */
[----:B------:R-:W-:Y:S01]  /*5910*/  FFMA.FTZ R108, R94, R108, -R111 ;  /* 0x0000006c5e6c7223 */ /* 0x000fe2000001086f */
[----:B------:R-:W-:-:S02]  /*5920*/  FADD.FTZ R125, RZ, R125 ;  /* 0x0000007dff7d7221 */ /* 0x000fc40000010000 */
[C---:B------:R-:W-:Y:S01]  /*5930*/  FFMA.FTZ R51, R94.reuse, R40, -R51 ;  /* 0x000000285e337223 */ /* 0x040fe20000010833 */
[----:B------:R-:W-:Y:S01]  /*5940*/  FFMA.FTZ R40, R94, R118, R109 ;  /* 0x000000765e287223 */ /* 0x000fe2000001006d */
[-C--:B------:R-:W-:Y:S01]  /*5950*/  FMUL.FTZ R109, R41, R33.reuse ;  /* 0x00000021296d7220 */ /* 0x080fe20000410000 */
[----:B------:R-:W-:Y:S01]  /*5960*/  FADD.FTZ R111, R108, R95 ;  /* 0x0000005f6c6f7221 */ /* 0x000fe20000010000 */
[----:B------:R-:W-:Y:S01]  /*5970*/  FMUL.FTZ R41, R48, R33 ;  /* 0x0000002130297220 */ /* 0x000fe20000410000 */
[C---:B------:R-:W-:Y:S01]  /*5980*/  FMUL.FTZ R112, R90.reuse, R125 ;  /* 0x0000007d5a707220 */ /* 0x040fe20000410000 */
[C---:B------:R-:W-:Y:S01]  /*5990*/  FMUL.FTZ R48, R90.reuse, R40 ;  /* 0x000000285a307220 */ /* 0x040fe20000410000 */
[CC--:B------:R-:W-:Y:S02]  /*59a0*/  FMUL.FTZ R118, R90.reuse, R111.reuse ;  /* 0x0000006f5a767220 */ /* 0x0c0fe40000410000 */
[C---:B------:R-:W-:Y:S01]  /*59b0*/  FFMA.FTZ R111, R91.reuse, R111, -R112 ;  /* 0x0000006f5b6f7223 */ /* 0x040fe20000010870 */
[CC--:B------:R-:W-:Y:S01]  /*59c0*/  FFMA.FTZ R108, R91.reuse, R51.reuse, -R48 ;  /* 0x000000335b6c7223 */ /* 0x0c0fe20000010830 */
[----:B------:R-:W-:Y:S01]  /*59d0*/  FMUL.FTZ R51, R90, R51 ;  /* 0x000000335a337220 */ /* 0x000fe20000410000 */
[----:B------:R-:W-:Y:S01]  /*59e0*/  FFMA.FTZ R118, R91, R125, R118 ;  /* 0x0000007d5b767223 */ /* 0x000fe20000010076 */
[----:B------:R-:W-:-:S02]  /*59f0*/  FADD.FTZ R111, R111, R92 ;  /* 0x0000005c6f6f7221 */ /* 0x000fc40000010000 */
[----:B------:R-:W-:Y:S01]  /*5a00*/  FFMA.FTZ R51, R91, R40, R51 ;  /* 0x000000285b337223 */ /* 0x000fe20000010033 */
[----:B------:R-:W-:Y:S01]  /*5a10*/  FADD.FTZ R118, RZ, R118 ;  /* 0x00000076ff767221 */ /* 0x000fe20000010000 */
[----:B------:R-:W-:Y:S01]  /*5a20*/  FMUL.FTZ R125, R83, R111 ;  /* 0x0000006f537d7220 */ /* 0x000fe20000410000 */
[----:B------:R-:W-:Y:S01]  /*5a30*/  FMUL.RZ R48, R109, 0.15915493667125701904 ;  /* 0x3e22f9836d307820 */ /* 0x000fe2000040c000 */
[C---:B------:R-:W-:Y:S01]  /*5a40*/  FMUL.FTZ R109, R83.reuse, R51 ;  /* 0x00000033536d7220 */ /* 0x040fe20000410000 */
[CC--:B------:R-:W-:Y:S01]  /*5a50*/  FMUL.FTZ R122, R83.reuse, R118.reuse ;  /* 0x00000076537a7220 */ /* 0x0c0fe20000410000 */
[C---:B------:R-:W-:Y:S01]  /*5a60*/  FFMA.FTZ R125, R88.reuse, R118, R125 ;  /* 0x00000076587d7223 */ /* 0x040fe2000001007d */
[-C--:B------:R-:W-:Y:S01]  /*5a70*/  FMUL.FTZ R112, R83, R108.reuse ;  /* 0x0000006c53707220 */ /* 0x080fe20000410000 */
[C---:B------:R-:W-:Y:S01]  /*5a80*/  FFMA.FTZ R108, R88.reuse, R108, -R109 ;  /* 0x0000006c586c7223 */ /* 0x040fe2000001086d */
[C---:B------:R-:W-:Y:S01]  /*5a90*/  FFMA.FTZ R122, R88.reuse, R111, -R122 ;  /* 0x0000006f587a7223 */ /* 0x040fe2000001087a */
[----:B------:R-:W-:Y:S01]  /*5aa0*/  FADD.FTZ R125, RZ, R125 ;  /* 0x0000007dff7d7221 */ /* 0x000fe20000010000 */
[----:B------:R-:W-:Y:S01]  /*5ab0*/  FFMA.FTZ R112, R88, R51, R112 ;  /* 0x0000003358707223 */ /* 0x000fe20000010070 */
[----:B------:R-:W-:Y:S01]  /*5ac0*/  FMUL.FTZ R118, R80, R108 ;  /* 0x0000006c50767220 */ /* 0x000fe20000410000 */
[----:B------:R-:W-:Y:S01]  /*5ad0*/  FADD.FTZ R122, R122, R89 ;  /* 0x000000597a7a7221 */ /* 0x000fe20000010000 */
[CC--:B------:R-:W-:Y:S01]  /*5ae0*/  FMUL.FTZ R109, R80.reuse, R125.reuse ;  /* 0x0000007d506d7220 */ /* 0x0c0fe20000410000 */
[CC--:B------:R-:W-:Y:S01]  /*5af0*/  FMUL.FTZ R51, R80.reuse, R112.reuse ;  /* 0x0000007050337220 */ /* 0x0c0fe20000410000 */
[C---:B------:R-:W-:Y:S01]  /*5b00*/  FFMA.FTZ R118, R81.reuse, R112, R118 ;  /* 0x0000007051767223 */ /* 0x040fe20000010076 */
[-C--:B------:R-:W-:Y:S01]  /*5b10*/  FMUL.FTZ R112, R80, R122.reuse ;  /* 0x0000007a50707220 */ /* 0x080fe20000410000 */
[----:B------:R-:W-:Y:S01]  /*5b20*/  MUFU.EX2 R41, R41 ;  /* 0x0000002900297308 */ /* 0x000fe20000000800 */
[C---:B------:R-:W-:Y:S01]  /*5b30*/  FFMA.FTZ R109, R81.reuse, R122, -R109 ;  /* 0x0000007a516d7223 */ /* 0x040fe2000001086d */
[C---:B------:R-:W-:Y:S01]  /*5b40*/  FFMA.FTZ R51, R81.reuse, R108, -R51 ;  /* 0x0000006c51337223 */ /* 0x040fe20000010833 */
[----:B------:R-:W-:-:S05]  /*5b50*/  FFMA.FTZ R112, R81, R125, R112 ;  /* 0x0000007d51707223 */ /* 0x000fca0000010070 */
[----:B------:R-:W0:Y:S01]  /*5b60*/  MUFU.SIN R40, R48 ;  /* 0x0000003000287308 */ /* 0x000e220000000400 */
[----:B------:R-:W-:Y:S01]  /*5b70*/  FADD.FTZ R109, R109, R82 ;  /* 0x000000526d6d7221 */ /* 0x000fe20000010000 */
[----:B------:R-:W-:-:S06]  /*5b80*/  FMUL.FTZ R111, R77, R118 ;  /* 0x000000764d6f7220 */ /* 0x000fcc0000410000 */
[----:B------:R1:W2:Y:S01]  /*5b90*/  MUFU.COS R124, R48 ;  /* 0x00000030007c7308 */ /* 0x0002a20000000000 */
[C---:B------:R-:W-:Y:S01]  /*5ba0*/  FMUL.FTZ R125, R77.reuse, R51 ;  /* 0x000000334d7d7220 */ /* 0x040fe20000410000 */
[----:B------:R-:W-:Y:S01]  /*5bb0*/  FADD.FTZ R112, RZ, R112 ;  /* 0x00000070ff707221 */ /* 0x000fe20000010000 */
[C---:B------:R-:W-:Y:S01]  /*5bc0*/  FMUL.FTZ R143, R77.reuse, R109 ;  /* 0x0000006d4d8f7220 */ /* 0x040fe20000410000 */
[C---:B------:R-:W-:Y:S01]  /*5bd0*/  FFMA.FTZ R111, R78.reuse, R51, -R111 ;  /* 0x000000334e6f7223 */ /* 0x040fe2000001086f */
[C---:B------:R-:W-:Y:S01]  /*5be0*/  FFMA.FTZ R125, R78.reuse, R118, R125 ;  /* 0x000000764e7d7223 */ /* 0x040fe2000001007d */
[-C--:B------:R-:W-:Y:S01]  /*5bf0*/  FMUL.FTZ R51, R77, R112.reuse ;  /* 0x000000704d337220 */ /* 0x080fe20000410000 */
[----:B------:R-:W-:Y:S02]  /*5c00*/  FFMA.FTZ R143, R78, R112, R143 ;  /* 0x000000704e8f7223 */ /* 0x000fe4000001008f */
[----:B------:R-:W-:Y:S01]  /*5c10*/  FMUL.FTZ R108, R74, R125 ;  /* 0x0000007d4a6c7220 */ /* 0x000fe20000410000 */
[----:B-1----:R-:W-:Y:S01]  /*5c20*/  FFMA.FTZ R48, R78, R109, -R51 ;  /* 0x0000006d4e307223 */ /* 0x002fe20000010833 */
[----:B------:R-:W-:Y:S01]  /*5c30*/  FADD.FTZ R143, RZ, R143 ;  /* 0x0000008fff8f7221 */ /* 0x000fe20000010000 */
[C---:B0-----:R-:W-:Y:S01]  /*5c40*/  FMUL.FTZ R40, R41.reuse, R40 ;  /* 0x0000002829287220 */ /* 0x041fe20000410000 */
[-C--:B------:R-:W-:Y:S01]  /*5c50*/  FMUL.FTZ R112, R74, R111.reuse ;  /* 0x0000006f4a707220 */ /* 0x080fe20000410000 */
[----:B------:R-:W-:Y:S01]  /*5c60*/  FADD.FTZ R48, R48, R79 ;  /* 0x0000004f30307221 */ /* 0x000fe20000010000 */
[----:B--2---:R-:W-:Y:S01]  /*5c70*/  FMUL.FTZ R124, R41, R124 ;  /* 0x0000007c297c7220 */ /* 0x004fe20000410000 */
[C---:B------:R-:W-:Y:S01]  /*5c80*/  FFMA.FTZ R41, R75.reuse, R111, -R108 ;  /* 0x0000006f4b297223 */ /* 0x040fe2000001086c */
[----:B------:R-:W-:Y:S01]  /*5c90*/  FSEL R108, R114, RZ, !P3 ;  /* 0x000000ff726c7208 */ /* 0x000fe20005800000 */
[----:B------:R-:W-:Y:S01]  /*5ca0*/  FMUL.FTZ R114, R74, R143 ;  /* 0x0000008f4a727220 */ /* 0x000fe20000410000 */
[----:B------:R-:W-:Y:S01]  /*5cb0*/  FSEL R109, R116, 1, !P3 ;  /* 0x3f800000746d7808 */ /* 0x000fe20005800000 */
[C---:B------:R-:W-:Y:S01]  /*5cc0*/  FFMA.FTZ R112, R75.reuse, R125, R112 ;  /* 0x0000007d4b707223 */ /* 0x040fe20000010070 */
[-C--:B------:R-:W-:Y:S01]  /*5cd0*/  FMUL.FTZ R116, R74, R48.reuse ;  /* 0x000000304a747220 */ /* 0x080fe20000410000 */
[C---:B------:R-:W-:Y:S01]  /*5ce0*/  FFMA.FTZ R51, R75.reuse, R48, -R114 ;  /* 0x000000304b337223 */ /* 0x040fe20000010872 */
[C---:B------:R-:W-:Y:S01]  /*5cf0*/  FMUL.FTZ R111, R108.reuse, R41 ;  /* 0x000000296c6f7220 */ /* 0x040fe20000410000 */
[-C--:B------:R-:W-:Y:S01]  /*5d00*/  FMUL.FTZ R118, R108, R112.reuse ;  /* 0x000000706c767220 */ /* 0x080fe20000410000 */
[----:B------:R-:W-:Y:S01]  /*5d10*/  FFMA.FTZ R116, R75, R143, R116 ;  /* 0x0000008f4b747223 */ /* 0x000fe20000010074 */
[----:B------:R-:W-:Y:S01]  /*5d20*/  FADD.FTZ R51, R51, R76 ;  /* 0x0000004c33337221 */ /* 0x000fe20000010000 */
[----:B------:R-:W-:Y:S01]  /*5d30*/  FSEL R110, R110, RZ, !P4 ;  /* 0x000000ff6e6e7208 */ /* 0x000fe20006000000 */
[C---:B------:R-:W-:Y:S01]  /*5d40*/  FFMA.FTZ R48, R109.reuse, R41, -R118 ;  /* 0x000000296d307223 */ /* 0x040fe20000010876 */
[----:B------:R-:W-:Y:S01]  /*5d50*/  FADD.FTZ R116, RZ, R116 ;  /* 0x00000074ff747221 */ /* 0x000fe20000010000 */
[----:B------:R-:W-:Y:S01]  /*5d60*/  FFMA.FTZ R41, R109, R112, R111 ;  /* 0x000000706d297223 */ /* 0x000fe2000001006f */
[C---:B------:R-:W-:Y:S01]  /*5d70*/  FMUL.FTZ R118, R108.reuse, R51 ;  /* 0x000000336c767220 */ /* 0x040fe20000410000 */
[----:B------:R-:W-:Y:S01]  /*5d80*/  FMUL.FTZ R112, R35, R19 ;  /* 0x0000001323707220 */ /* 0x000fe20000410000 */
[-C--:B------:R-:W-:Y:S01]  /*5d90*/  FMUL.FTZ R114, R108, R116.reuse ;  /* 0x000000746c727220 */ /* 0x080fe20000410000 */
[----:B------:R-:W-:Y:S01]  /*5da0*/  FSEL R111, R117, 1, !P4 ;  /* 0x3f800000756f7808 */ /* 0x000fe20006000000 */
[C---:B------:R-:W-:Y:S01]  /*5db0*/  FFMA.FTZ R118, R109.reuse, R116, R118 ;  /* 0x000000746d767223 */ /* 0x040fe20000010076 */
[----:B------:R-:W-:Y:S01]  /*5dc0*/  FMUL.FTZ R122, R110, R41 ;  /* 0x000000296e7a7220 */ /* 0x000fe20000410000 */
[----:B------:R-:W-:Y:S01]  /*5dd0*/  FSEL R112, R112, RZ, !P3 ;  /* 0x000000ff70707208 */ /* 0x000fe20005800000 */
[----:B------:R-:W-:Y:S01]  /*5de0*/  FFMA.FTZ R51, R109, R51, -R114 ;  /* 0x000000336d337223 */ /* 0x000fe20000010872 */
[----:B------:R-:W-:Y:S01]  /*5df0*/  FADD.FTZ R118, RZ, R118 ;  /* 0x00000076ff767221 */ /* 0x000fe20000010000 */
[-C--:B------:R-:W-:Y:S01]  /*5e00*/  FFMA.FTZ R116, R111, R48.reuse, -R122 ;  /* 0x000000306f747223 */ /* 0x080fe2000001087a */
[----:B------:R-:W-:Y:S01]  /*5e10*/  FMUL.FTZ R48, R110, R48 ;  /* 0x000000306e307220 */ /* 0x000fe20000410000 */
[----:B------:R-:W-:Y:S01]  /*5e20*/  FMUL.FTZ R114, R36, R20 ;  /* 0x0000001424727220 */ /* 0x000fe20000410000 */
[----:B------:R-:W-:Y:S01]  /*5e30*/  FADD.FTZ R51, R51, R112 ;  /* 0x0000007033337221 */ /* 0x000fe20000010000 */
[C---:B------:R-:W-:Y:S01]  /*5e40*/  FMUL.FTZ R144, R110.reuse, R118 ;  /* 0x000000766e907220 */ /* 0x040fe20000410000 */
[----:B------:R-:W-:Y:S01]  /*5e50*/  FFMA.FTZ R122, R111, R41, R48 ;  /* 0x000000296f7a7223 */ /* 0x000fe20000010030 */
[----:B------:R-:W-:Y:S01]  /*5e60*/  FSEL R113, R113, RZ, !P2 ;  /* 0x000000ff71717208 */ /* 0x000fe20005000000 */
[-C--:B------:R-:W-:Y:S01]  /*5e70*/  FMUL.FTZ R48, R110, R51.reuse ;  /* 0x000000336e307220 */ /* 0x080fe20000410000 */
[----:B------:R-:W-:Y:S01]  /*5e80*/  FSEL R114, R114, RZ, !P4 ;  /* 0x000000ff72727208 */ /* 0x000fe20006000000 */
[----:B------:R-:W-:Y:S01]  /*5e90*/  FFMA.FTZ R41, R111, R51, -R144 ;  /* 0x000000336f297223 */ /* 0x000fe20000010890 */
[----:B------:R-:W-:Y:S01]  /*5ea0*/  FSEL R115, R115, 1, !P2 ;  /* 0x3f80000073737808 */ /* 0x000fe20005000000 */
[C---:B------:R-:W-:Y:S01]  /*5eb0*/  FMUL.FTZ R144, R113.reuse, R122 ;  /* 0x0000007a71907220 */ /* 0x040fe20000410000 */
[----:B------:R-:W-:Y:S01]  /*5ec0*/  FMUL.FTZ R51, R113, R116 ;  /* 0x0000007471337220 */ /* 0x000fe20000410000 */
[----:B------:R-:W-:Y:S01]  /*5ed0*/  FFMA.FTZ R118, R111, R118, R48 ;  /* 0x000000766f767223 */ /* 0x000fe20000010030 */
[----:B------:R-:W-:Y:S01]  /*5ee0*/  FADD.FTZ R48, R41, R114 ;  /* 0x0000007229307221 */ /* 0x000fe20000010000 */
[C---:B------:R-:W-:Y:S01]  /*5ef0*/  FFMA.FTZ R41, R115.reuse, R116, -R144 ;  /* 0x0000007473297223 */ /* 0x040fe20000010890 */
[----:B------:R-:W-:Y:S01]  /*5f00*/  FFMA.FTZ R125, R115, R122, R51 ;  /* 0x0000007a737d7223 */ /* 0x000fe20000010033 */
[----:B------:R-:W-:Y:S01]  /*5f10*/  FADD.FTZ R122, RZ, R118 ;  /* 0x00000076ff7a7221 */ /* 0x000fe20000010000 */
[----:B------:R-:W-:Y:S01]  /*5f20*/  FMUL.FTZ R144, R113, R48 ;  /* 0x0000003071907220 */ /* 0x000fe20000410000 */
[----:B------:R-:W-:-:S03]  /*5f30*/  FMUL.FTZ R118, R37, R21 ;  /* 0x0000001525767220 */ /* 0x000fc60000410000 */
[-C--:B------:R-:W-:Y:S01]  /*5f40*/  FFMA.FTZ R144, R115, R122.reuse, R144 ;  /* 0x0000007a73907223 */ /* 0x080fe20000010090 */
[----:B------:R-:W-:Y:S01]  /*5f50*/  FMUL.FTZ R122, R113, R122 ;  /* 0x0000007a717a7220 */ /* 0x000fe20000410000 */
[----:B------:R-:W-:Y:S02]  /*5f60*/  FSEL R116, R121, RZ, !P0 ;  /* 0x000000ff79747208 */ /* 0x000fe40004000000 */
[----:B------:R-:W-:Y:S01]  /*5f70*/  FSEL R118, R118, RZ, !P2 ;  /* 0x000000ff76767208 */ /* 0x000fe20005000000 */
[----:B------:R-:W-:Y:S01]  /*5f80*/  FFMA.FTZ R121, R115, R48, -R122 ;  /* 0x0000003073797223 */ /* 0x000fe2000001087a */
[----:B------:R-:W-:Y:S01]  /*5f90*/  FSEL R117, R120, 1, !P0 ;  /* 0x3f80000078757808 */ /* 0x000fe20004000000 */
[C---:B------:R-:W-:Y:S01]  /*5fa0*/  FMUL.FTZ R120, R116.reuse, R125 ;  /* 0x0000007d74787220 */ /* 0x040fe20000410000 */
[CC--:B------:R-:W-:Y:S01]  /*5fb0*/  FMUL.FTZ R146, R116.reuse, R41.reuse ;  /* 0x0000002974927220 */ /* 0x0c0fe20000410000 */
[----:B------:R-:W-:Y:S01]  /*5fc0*/  FADD.FTZ R122, R121, R118 ;  /* 0x00000076797a7221 */ /* 0x000fe20000010000 */
[----:B------:R-:W-:Y:S01]  /*5fd0*/  FSEL R119, R119, RZ, !P5 ;  /* 0x000000ff77777208 */ /* 0x000fe20006800000 */
[C---:B------:R-:W-:Y:S01]  /*5fe0*/  FFMA.FTZ R51, R117.reuse, R41, -R120 ;  /* 0x0000002975337223 */ /* 0x040fe20000010878 */
[----:B------:R-:W-:Y:S01]  /*5ff0*/  FFMA.FTZ R48, R117, R125, R146 ;  /* 0x0000007d75307223 */ /* 0x000fe20000010092 */
[----:B------:R-:W-:Y:S01]  /*6000*/  FADD.FTZ R144, RZ, R144 ;  /* 0x00000090ff907221 */ /* 0x000fe20000010000 */
[----:B------:R-:W-:Y:S01]  /*6010*/  FMUL.FTZ R41, R116, R122 ;  /* 0x0000007a74297220 */ /* 0x000fe20000410000 */
[----:B------:R-:W-:Y:S01]  /*6020*/  FMUL.FTZ R121, R38, R23 ;  /* 0x0000001726797220 */ /* 0x000fe20000410000 */
[----:B------:R-:W-:Y:S01]  /*6030*/  FSEL R120, R123, 1, !P5 ;  /* 0x3f8000007b787808 */ /* 0x000fe20006800000 */
[----:B------:R-:W-:Y:S01]  /*6040*/  FMUL.FTZ R146, R116, R144 ;  /* 0x0000009074927220 */ /* 0x000fe20000410000 */
[----:B------:R-:W-:Y:S01]  /*6050*/  FMUL.FTZ R123, R119, R48 ;  /* 0x00000030777b7220 */ /* 0x000fe20000410000 */
[----:B------:R-:W-:Y:S01]  /*6060*/  FFMA.FTZ R144, R117, R144, R41 ;  /* 0x0000009075907223 */ /* 0x000fe20000010029 */
[----:B------:R-:W-:Y:S01]  /*6070*/  FSEL R121, R121, RZ, !P0 ;  /* 0x000000ff79797208 */ /* 0x000fe20004000000 */
[-C--:B------:R-:W-:Y:S01]  /*6080*/  FMUL.FTZ R143, R119, R51.reuse ;  /* 0x00000033778f7220 */ /* 0x080fe20000410000 */
[C---:B------:R-:W-:Y:S01]  /*6090*/  FFMA.FTZ R41, R120.reuse, R51, -R123 ;  /* 0x0000003378297223 */ /* 0x040fe2000001087b */
[----:B------:R-:W-:Y:S01]  /*60a0*/  FFMA.FTZ R122, R117, R122, -R146 ;  /* 0x0000007a757a7223 */ /* 0x000fe20000010892 */
[----:B------:R-:W-:Y:S01]  /*60b0*/  FADD.FTZ R51, RZ, R144 ;  /* 0x00000090ff337221 */ /* 0x000fe20000010000 */
[----:B------:R-:W-:Y:S01]  /*60c0*/  FFMA.FTZ R146, R120, R48, R143 ;  /* 0x0000003078927223 */ /* 0x000fe2000001008f */
[----:B------:R-:W-:Y:S01]  /*60d0*/  IADD3 R123, R44, 0x60, RZ ;  /* 0x000000602c7b7810 */ /* 0x000fe20007ffe0ff */
[----:B------:R-:W-:Y:S01]  /*60e0*/  FADD.FTZ R143, R122, R121 ;  /* 0x000000797a8f7221 */ /* 0x000fe20000010000 */
[----:B------:R-:W-:Y:S01]  /*60f0*/  FMUL.FTZ R145, R119, R51 ;  /* 0x0000003377917220 */ /* 0x000fe20000410000 */
[----:B------:R-:W-:Y:S01]  /*6100*/  FMUL.FTZ R125, R39, R28 ;  /* 0x0000001c277d7220 */ /* 0x000fe20000410000 */
[----:B------:R-:W-:-:S02]  /*6110*/  LEA.HI.SX32 R48, R123, R44, 0x1b ;  /* 0x0000002c7b307211 */ /* 0x000fc400078fdaff */
[-C--:B------:R-:W-:Y:S01]  /*6120*/  FFMA.FTZ R145, R120, R143.reuse, -R145 ;  /* 0x0000008f78917223 */ /* 0x080fe20000010891 */
[----:B------:R-:W-:Y:S01]  /*6130*/  FSEL R123, R40, RZ, !P6 ;  /* 0x000000ff287b7208 */ /* 0x000fe20007000000 */
[----:B------:R-:W-:Y:S01]  /*6140*/  FMUL.FTZ R143, R119, R143 ;  /* 0x0000008f778f7220 */ /* 0x000fe20000410000 */
[----:B------:R-:W-:Y:S02]  /*6150*/  FSEL R122, R125, RZ, !P5 ;  /* 0x000000ff7d7a7208 */ /* 0x000fe40006800000 */
[----:B------:R-:W-:Y:S01]  /*6160*/  FSEL R124, R124, 1, !P6 ;  /* 0x3f8000007c7c7808 */ /* 0x000fe20007000000 */
[----:B------:R-:W-:Y:S01]  /*6170*/  FFMA.FTZ R143, R120, R51, R143 ;  /* 0x00000033788f7223 */ /* 0x000fe2000001008f */
[----:B------:R-:W-:Y:S01]  /*6180*/  FMUL.FTZ R147, R123, R146 ;  /* 0x000000927b937220 */ /* 0x000fe20000410000 */
[----:B------:R-:W-:Y:S01]  /*6190*/  FADD.FTZ R40, R145, R122 ;  /* 0x0000007a91287221 */ /* 0x000fe20000010000 */
[CC--:B------:R-:W-:Y:S01]  /*61a0*/  FMUL.FTZ R51, R123.reuse, R41.reuse ;  /* 0x000000297b337220 */ /* 0x0c0fe20000410000 */
[----:B------:R-:W-:Y:S01]  /*61b0*/  LEA R125, R48, UR15, 0x1 ;  /* 0x0000000f307d7c11 */ /* 0x000fe2000f8e08ff */
[----:B------:R-:W-:Y:S01]  /*61c0*/  FADD.FTZ R143, RZ, R143 ;  /* 0x0000008fff8f7221 */ /* 0x000fe20000010000 */
[----:B------:R-:W-:Y:S01]  /*61d0*/  FFMA.FTZ R48, R124, R41, -R147 ;  /* 0x000000297c307223 */ /* 0x000fe20000010893 */
[C---:B------:R-:W-:Y:S01]  /*61e0*/  FMUL.FTZ R144, R123.reuse, R40 ;  /* 0x000000287b907220 */ /* 0x040fe20000410000 */
[----:B------:R-:W-:Y:S01]  /*61f0*/  FMUL.FTZ R41, R56, R33 ;  /* 0x0000002138297220 */ /* 0x000fe20000410000 */
[C---:B------:R-:W-:Y:S01]  /*6200*/  FFMA.FTZ R146, R124.reuse, R146, R51 ;  /* 0x000000927c927223 */ /* 0x040fe20000010033 */
[-C--:B------:R-:W-:Y:S01]  /*6210*/  FMUL.FTZ R51, R123, R143.reuse ;  /* 0x0000008f7b337220 */ /* 0x080fe20000410000 */
[----:B------:R0:W-:Y:S01]  /*6220*/  STS.U16 [R125+0xc0], R50 ;  /* 0x0000c0327d007388 */ /* 0x0001e20000000400 */
[----:B------:R-:W-:-:S02]  /*6230*/  FFMA.FTZ R144, R124, R143, R144 ;  /* 0x0000008f7c907223 */ /* 0x000fc40000010090 */
[----:B------:R-:W-:Y:S01]  /*6240*/  FFMA.FTZ R40, R124, R40, -R51 ;  /* 0x000000287c287223 */ /* 0x000fe20000010833 */
[----:B------:R-:W1:Y:S01]  /*6250*/  SHFL.UP PT, R143, R48, 0x1, RZ ;  /* 0x04200000308f7989 */ /* 0x000e6200000e00ff */
[----:B------:R-:W-:Y:S01]  /*6260*/  FADD.FTZ R51, RZ, R144 ;  /* 0x00000090ff337221 */ /* 0x000fe20000010000 */
[----:B0-----:R-:W-:Y:S02]  /*6270*/  FSEL R125, R41, RZ, !P6 ;  /* 0x000000ff297d7208 */ /* 0x001fe40007000000 */
[----:B------:R-:W0:Y:S03]  /*6280*/  SHFL.UP PT, R149, R146, 0x1, RZ ;  /* 0x0420000092957989 */ /* 0x000e2600000e00ff */
[----:B------:R-:W-:Y:S01]  /*6290*/  FADD.FTZ R50, R40, R125 ;  /* 0x0000007d28327221 */ /* 0x000fe20000010000 */
[----:B------:R-:W2:Y:S01]  /*62a0*/  SHFL.UP PT, R145, R51, 0x1, RZ ;  /* 0x0420000033917989 */ /* 0x000ea200000e00ff */
[----:B------:R-:W-:-:S03]  /*62b0*/  UIMAD UR19, UR21, UR30, URZ ;  /* 0x0000001e151372a4 */ /* 0x000fc6000f8e023f */
[----:B------:R-:W3:Y:S01]  /*62c0*/  SHFL.UP PT, R147, R50, 0x1, RZ ;  /* 0x0420000032937989 */ /* 0x000ee200000e00ff */
[C---:B------:R-:W-:Y:S02]  /*62d0*/  IADD3 R41, R44.reuse, 0x80, RZ ;  /* 0x000000802c297810 */ /* 0x040fe40007ffe0ff */
[----:B------:R-:W-:Y:S02]  /*62e0*/  IADD3 R151, R44, 0xa0, RZ ;  /* 0x000000a02c977810 */ /* 0x000fe40007ffe0ff */
[-C--:B------:R-:W-:Y:S02]  /*62f0*/  LEA.HI.SX32 R41, R41, R44.reuse, 0x1b ;  /* 0x0000002c29297211 */ /* 0x080fe400078fdaff */
[----:B------:R-:W-:Y:S02]  /*6300*/  MOV R155, UR19 ;  /* 0x00000013009b7c02 */ /* 0x000fe40008000f00 */
[----:B------:R-:W-:Y:S02]  /*6310*/  LEA.HI.SX32 R151, R151, R44, 0x1b ;  /* 0x0000002c97977211 */ /* 0x000fe400078fdaff */
[----:B------:R-:W-:Y:S01]  /*6320*/  LEA R144, R41, UR15, 0x1 ;  /* 0x0000000f29907c11 */ /* 0x000fe2000f8e08ff */
[C---:B------:R-:W-:Y:S01]  /*6330*/  IMAD R155, R0.reuse, UR31, R155 ;  /* 0x0000001f009b7c24 */ /* 0x040fe2000f8e029b */
[----:B------:R-:W-:Y:S01]  /*6340*/  LEA R153, R151, UR15, 0x1 ;  /* 0x0000000f97997c11 */ /* 0x000fe2000f8e08ff */
[----:B------:R-:W-:-:S04]  /*6350*/  IMAD.WIDE.U32 R40, R0, UR30, RZ ;  /* 0x0000001e00287c25 */ /* 0x000fc8000f8e00ff */
[----:B-1----:R-:W-:Y:S01]  /*6360*/  FMUL.FTZ R151, R146, R143 ;  /* 0x0000008f92977220 */ /* 0x002fe20000410000 */
[----:B------:R-:W-:Y:S02]  /*6370*/  ISETP.GE.AND P0, PT, R4, 0x1, PT ;  /* 0x000000010400780c */ /* 0x000fe40003f06270 */
[----:B------:R-:W-:Y:S01]  /*6380*/  IADD3 R41, R41, R155, RZ ;  /* 0x0000009b29297210 */ /* 0x000fe20007ffe0ff */
[-C--:B0-----:R-:W-:Y:S01]  /*6390*/  FFMA.FTZ R155, R48, R149.reuse, R151 ;  /* 0x00000095309b7223 */ /* 0x081fe20000010097 */
[----:B------:R0:W-:Y:S01]  /*63a0*/  STS.U16 [R144+0x100], R87 ;  /* 0x0001005790007388 */ /* 0x0001e20000000400 */
[----:B------:R-:W-:-:S03]  /*63b0*/  FMUL.FTZ R148, R146, R149 ;  /* 0x0000009592947220 */ /* 0x000fc60000410000 */
[C---:B0-----:R-:W-:Y:S01]  /*63c0*/  FSEL R144, R146.reuse, R155, !P0 ;  /* 0x0000009b92907208 */ /* 0x041fe20004000000 */
[C---:B--2---:R-:W-:Y:S01]  /*63d0*/  FMUL.FTZ R87, R146.reuse, R145 ;  /* 0x0000009192577220 */ /* 0x044fe20000410000 */
[----:B---3--:R-:W-:-:S03]  /*63e0*/  FMUL.FTZ R146, R146, R147 ;  /* 0x0000009392927220 */ /* 0x008fc60000410000 */
[C---:B------:R-:W-:Y:S01]  /*63f0*/  FFMA.FTZ R147, R48.reuse, R147, -R87 ;  /* 0x0000009330937223 */ /* 0x040fe20000010857 */
[C---:B------:R-:W-:Y:S01]  /*6400*/  FFMA.FTZ R146, R48.reuse, R145, R146 ;  /* 0x0000009130927223 */ /* 0x040fe20000010092 */
[----:B------:R-:W-:Y:S01]  /*6410*/  @P0 FFMA.FTZ R48, R48, R143, -R148 ;  /* 0x0000008f30300223 */ /* 0x000fe20000010894 */
[----:B------:R-:W-:Y:S01]  /*6420*/  IADD3 R143, R44, 0xe0, RZ ;  /* 0x000000e02c8f7810 */ /* 0x000fe20007ffe0ff */
[----:B------:R-:W-:Y:S01]  /*6430*/  @P0 FADD.FTZ R50, R50, R147 ;  /* 0x0000009332320221 */ /* 0x000fe20000010000 */
[----:B------:R-:W-:Y:S01]  /*6440*/  @P0 FADD.FTZ R51, R51, R146 ;  /* 0x0000009233330221 */ /* 0x000fe20000010000 */
[----:B------:R0:W-:Y:S01]  /*6450*/  STS.U16 [R153+0x140], R86 ;  /* 0x0001405699007388 */ /* 0x0001e20000000400 */
[----:B------:R-:W-:Y:S01]  /*6460*/  IADD3 R87, R44, 0xc0, RZ ;  /* 0x000000c02c577810 */ /* 0x000fe20007ffe0ff */
[----:B------:R-:W-:Y:S02]  /*6470*/  UIMAD UR18, UR18, UR32, URZ ;  /* 0x00000020121272a4 */ /* 0x000fe4000f8e023f */
[----:B------:R-:W-:Y:S01]  /*6480*/  MOV R151, UR32 ;  /* 0x0000002000977c02 */ /* 0x000fe20008000f00 */
[----:B------:R-:W1:Y:S01]  /*6490*/  SHFL.UP PT, R147, R51, 0x2, RZ ;  /* 0x0440000033937989 */ /* 0x000e6200000e00ff */
[----:B------:R-:W-:-:S02]  /*64a0*/  LEA.HI.SX32 R87, R87, R44, 0x1b ;  /* 0x0000002c57577211 */ /* 0x000fc400078fdaff */
[----:B0-----:R-:W-:Y:S02]  /*64b0*/  LEA.HI.SX32 R86, R143, R44, 0x1b ;  /* 0x0000002c8f567211 */ /* 0x001fe400078fdaff */
[----:B------:R-:W-:Y:S04]  /*64c0*/  SHFL.UP PT, R143, R48, 0x2, RZ ;  /* 0x04400000308f7989 */ /* 0x000fe800000e00ff */
[----:B------:R-:W-:Y:S04]  /*64d0*/  SHFL.UP PT, R145, R50, 0x2, RZ ;  /* 0x0440000032917989 */ /* 0x000fe800000e00ff */
[----:B------:R-:W0:Y:S01]  /*64e0*/  SHFL.UP PT, R149, R144, 0x2, RZ ;  /* 0x0440000090957989 */ /* 0x000e2200000e00ff */
[----:B------:R-:W-:Y:S01]  /*64f0*/  LEA R150, R87, UR15, 0x1 ;  /* 0x0000000f57967c11 */ /* 0x000fe2000f8e08ff */
[----:B------:R-:W-:-:S02]  /*6500*/  UIMAD UR18, UR7, UR33, UR18 ;  /* 0x00000021071272a4 */ /* 0x000fc4000f8e0212 */
[----:B------:R-:W-:Y:S01]  /*6510*/  IMAD.WIDE.U32 R40, R151, UR7, R40 ;  /* 0x0000000797287c25 */ /* 0x000fe2000f8e0028 */
[----:B------:R-:W-:Y:S02]  /*6520*/  IADD3 R87, R44, 0x100, RZ ;  /* 0x000001002c577810 */ /* 0x000fe40007ffe0ff */
[----:B------:R-:W-:Y:S02]  /*6530*/  LEA R153, R86, UR15, 0x1 ;  /* 0x0000000f56997c11 */ /* 0x000fe4000f8e08ff */
[----:B------:R-:W-:Y:S02]  /*6540*/  LEA.HI.SX32 R87, R87, R44, 0x1b ;  /* 0x0000002c57577211 */ /* 0x000fe400078fdaff */
[----:B------:R-:W-:Y:S02]  /*6550*/  IADD3 R41, R41, UR18, RZ ;  /* 0x0000001229297c10 */ /* 0x000fe4000fffe0ff */
[----:B------:R-:W-:Y:S02]  /*6560*/  LEA R86, P0, R40, UR34, 0x3 ;  /* 0x0000002228567c11 */ /* 0x000fe4000f8018ff */
[----:B------:R-:W-:-:S02]  /*6570*/  IADD3 R155, R44, 0x120, RZ ;  /* 0x000001202c9b7810 */ /* 0x000fc40007ffe0ff */
[----:B------:R-:W-:Y:S02]  /*6580*/  LEA R146, R87, UR15, 0x1 ;  /* 0x0000000f57927c11 */ /* 0x000fe4000f8e08ff */
[----:B------:R-:W-:Y:S02]  /*6590*/  LEA.HI.X R87, R40, UR35, R41, 0x3, P0 ;  /* 0x0000002328577c11 */ /* 0x000fe400080f1c29 */
[----:B------:R-:W-:Y:S02]  /*65a0*/  ISETP.GE.AND P0, PT, R4, 0x2, PT ;  /* 0x000000020400780c */ /* 0x000fe40003f06270 */
[-C--:B------:R-:W-:Y:S01]  /*65b0*/  LEA.HI.SX32 R148, R155, R44.reuse, 0x1b ;  /* 0x0000002c9b947211 */ /* 0x080fe200078fdaff */
[----:B------:R2:W-:Y:S01]  /*65c0*/  STS.U16 [R150+0x180], R137 ;  /* 0x0001808996007388 */ /* 0x0005e20000000400 */
[----:B------:R-:W-:Y:S02]  /*65d0*/  IADD3 R151, R44, 0x140, RZ ;  /* 0x000001402c977810 */ /* 0x000fe40007ffe0ff */
[----:B------:R-:W-:Y:S01]  /*65e0*/  LEA R41, R148, UR15, 0x1 ;  /* 0x0000000f94297c11 */ /* 0x000fe2000f8e08ff */
[C---:B-1----:R-:W-:Y:S01]  /*65f0*/  FMUL.FTZ R40, R144.reuse, R147 ;  /* 0x0000009390287220 */ /* 0x042fe20000410000 */
[----:B------:R1:W-:Y:S01]  /*6600*/  STS.U16 [R153+0x1c0], R138 ;  /* 0x0001c08a99007388 */ /* 0x0003e20000000400 */
[C---:B0-----:R-:W-:Y:S01]  /*6610*/  FMUL.FTZ R148, R144.reuse, R149 ;  /* 0x0000009590947220 */ /* 0x041fe20000410000 */
[C---:B--2---:R-:W-:Y:S01]  /*6620*/  FMUL.FTZ R137, R144.reuse, R143 ;  /* 0x0000008f90897220 */ /* 0x044fe20000410000 */
[----:B------:R-:W-:Y:S01]  /*6630*/  FMUL.FTZ R150, R144, R145 ;  /* 0x0000009190967220 */ /* 0x000fe20000410000 */
[----:B------:R-:W-:Y:S01]  /*6640*/  LEA.HI.SX32 R151, R151, R44, 0x1b ;  /* 0x0000002c97977211 */ /* 0x000fe200078fdaff */
[----:B------:R0:W-:Y:S01]  /*6650*/  STS.U16 [R146+0x200], R135 ;  /* 0x0002008792007388 */ /* 0x0001e20000000400 */
[C---:B------:R-:W-:Y:S01]  /*6660*/  FFMA.FTZ R137, R48.reuse, R149, R137 ;  /* 0x0000009530897223 */ /* 0x040fe20000010089 */
[C---:B------:R-:W-:Y:S01]  /*6670*/  FFMA.FTZ R150, R48.reuse, R147, R150 ;  /* 0x0000009330967223 */ /* 0x040fe20000010096 */
[C---:B------:R-:W-:Y:S01]  /*6680*/  FFMA.FTZ R145, R48.reuse, R145, -R40 ;  /* 0x0000009130917223 */ /* 0x040fe20000010828 */
[----:B------:R2:W-:Y:S01]  /*6690*/  STS.U16 [R41+0x240], R46 ;  /* 0x0002402e29007388 */ /* 0x0005e20000000400 */
[----:B------:R-:W-:Y:S01]  /*66a0*/  @P0 FFMA.FTZ R48, R48, R143, -R148 ;  /* 0x0000008f30300223 */ /* 0x000fe20000010894 */
[----:B-1----:R-:W-:Y:S01]  /*66b0*/  LEA R138, R151, UR15, 0x1 ;  /* 0x0000000f978a7c11 */ /* 0x002fe2000f8e08ff */
[----:B------:R-:W-:Y:S01]  /*66c0*/  @P0 FADD.FTZ R50, R50, R145 ;  /* 0x0000009132320221 */ /* 0x000fe20000010000 */
[----:B------:R-:W-:-:S02]  /*66d0*/  FSEL R40, R144, R137, !P0 ;  /* 0x0000008990287208 */ /* 0x000fc40004000000 */
[C---:B0-----:R-:W-:Y:S02]  /*66e0*/  IADD3 R135, R44.reuse, 0x180, RZ ;  /* 0x000001802c877810 */ /* 0x041fe40007ffe0ff */
[C---:B--2---:R-:W-:Y:S02]  /*66f0*/  IADD3 R41, R44.reuse, 0x160, RZ ;  /* 0x000001602c297810 */ /* 0x044fe40007ffe0ff */
[----:B------:R-:W-:Y:S02]  /*6700*/  IADD3 R137, R44, 0x1a0, RZ ;  /* 0x000001a02c897810 */ /* 0x000fe40007ffe0ff */
[----:B------:R-:W-:Y:S01]  /*6710*/  LEA.HI.SX32 R46, R41, R44, 0x1b ;  /* 0x0000002c292e7211 */ /* 0x000fe200078fdaff */
[----:B------:R0:W-:Y:S01]  /*6720*/  STS.U16 [R138+0x280], R47 ;  /* 0x0002802f8a007388 */ /* 0x0001e20000000400 */
[----:B------:R-:W-:-:S03]  /*6730*/  @P0 FADD.FTZ R51, R51, R150 ;  /* 0x0000009633330221 */ /* 0x000fc60000010000 */
[----:B------:R-:W1:Y:S01]  /*6740*/  SHFL.UP PT, R41, R48, 0x4, RZ ;  /* 0x0480000030297989 */ /* 0x000e6200000e00ff */
[----:B------:R-:W-:-:S03]  /*6750*/  LEA.HI.SX32 R144, R137, R44, 0x1b ;  /* 0x0000002c89907211 */ /* 0x000fc600078fdaff */
[----:B------:R-:W2:Y:S01]  /*6760*/  SHFL.UP PT, R137, R40, 0x4, RZ ;  /* 0x0480000028897989 */ /* 0x000ea200000e00ff */
[----:B0-----:R-:W-:-:S03]  /*6770*/  LEA.HI.SX32 R138, R135, R44, 0x1b ;  /* 0x0000002c878a7211 */ /* 0x001fc600078fdaff */
[----:B------:R-:W-:Y:S04]  /*6780*/  SHFL.UP PT, R135, R50, 0x4, RZ ;  /* 0x0480000032877989 */ /* 0x000fe800000e00ff */
[----:B------:R-:W0:Y:S01]  /*6790*/  SHFL.UP PT, R47, R51, 0x4, RZ ;  /* 0x04800000332f7989 */ /* 0x000e2200000e00ff */
[----:B------:R-:W-:Y:S02]  /*67a0*/  IADD3 R145, R44, 0x1c0, RZ ;  /* 0x000001c02c917810 */ /* 0x000fe40007ffe0ff */
[----:B------:R-:W-:Y:S02]  /*67b0*/  LEA R46, R46, UR15, 0x1 ;  /* 0x0000000f2e2e7c11 */ /* 0x000fe4000f8e08ff */
[----:B------:R-:W-:Y:S02]  /*67c0*/  IADD3 R147, R44, 0x1e0, RZ ;  /* 0x000001e02c937810 */ /* 0x000fe40007ffe0ff */
[----:B------:R-:W-:-:S02]  /*67d0*/  LEA R143, R138, UR15, 0x1 ;  /* 0x0000000f8a8f7c11 */ /* 0x000fc4000f8e08ff */
[----:B------:R-:W-:Y:S02]  /*67e0*/  IADD3 R149, R44, 0x200, RZ ;  /* 0x000002002c957810 */ /* 0x000fe40007ffe0ff */
[----:B------:R-:W-:Y:S01]  /*67f0*/  LEA R144, R144, UR15, 0x1 ;  /* 0x0000000f90907c11 */ /* 0x000fe2000f8e08ff */
[----:B------:R1:W-:Y:S01]  /*6800*/  STS.U16 [R46+0x2c0], R49 ;  /* 0x0002c0312e007388 */ /* 0x0003e20000000400 */
[-C--:B------:R-:W-:Y:S02]  /*6810*/  LEA.HI.SX32 R145, R145, R44.reuse, 0x1b ;  /* 0x0000002c91917211 */ /* 0x080fe400078fdaff */
[----:B------:R-:W-:Y:S02]  /*6820*/  ISETP.GE.AND P0, PT, R4, 0x4, PT ;  /* 0x000000040400780c */ /* 0x000fe40003f06270 */
[-C--:B------:R-:W-:Y:S01]  /*6830*/  LEA.HI.SX32 R147, R147, R44.reuse, 0x1b ;  /* 0x0000002c93937211 */ /* 0x080fe200078fdaff */
[----:B------:R0:W-:Y:S01]  /*6840*/  STS.U16 [R143+0x300], R136 ;  /* 0x000300888f007388 */ /* 0x0001e20000000400 */
[----:B------:R-:W-:Y:S01]  /*6850*/  LEA.HI.SX32 R149, R149, R44, 0x1b ;  /* 0x0000002c95957211 */ /* 0x000fe200078fdaff */
[----:B-1----:R-:W-:Y:S01]  /*6860*/  FMUL.FTZ R49, R40, R41 ;  /* 0x0000002928317220 */ /* 0x002fe20000410000 */
[----:B------:R-:W-:Y:S01]  /*6870*/  LEA R138, R145, UR15, 0x1 ;  /* 0x0000000f918a7c11 */ /* 0x000fe2000f8e08ff */
[----:B------:R1:W-:Y:S01]  /*6880*/  STS.U16 [R144+0x340], R133 ;  /* 0x0003408590007388 */ /* 0x0003e20000000400 */
[----:B------:R-:W-:Y:S01]  /*6890*/  LEA R147, R147, UR15, 0x1 ;  /* 0x0000000f93937c11 */ /* 0x000fe2000f8e08ff */
[----:B--2---:R-:W-:Y:S01]  /*68a0*/  FFMA.FTZ R49, R48, R137, R49 ;  /* 0x0000008930317223 */ /* 0x004fe20000010031 */
[----:B------:R-:W-:Y:S01]  /*68b0*/  LEA R149, R149, UR15, 0x1 ;  /* 0x0000000f95957c11 */ /* 0x000fe2000f8e08ff */
[----:B0-----:R-:W-:Y:S01]  /*68c0*/  FMUL.FTZ R136, R40, R47 ;  /* 0x0000002f28887220 */ /* 0x001fe20000410000 */
[----:B------:R-:W-:Y:S01]  /*68d0*/  IADD3 R145, R44, 0x220, RZ ;  /* 0x000002202c917810 */ /* 0x000fe20007ffe0ff */
[----:B------:R-:W-:Y:S01]  /*68e0*/  STS.U16 [R138+0x380], R43 ;  /* 0x0003802b8a007388 */ /* 0x000fe20000000400 */
[----:B-1----:R-:W-:-:S03]  /*68f0*/  FMUL.FTZ R144, R40, R135 ;  /* 0x0000008728907220 */ /* 0x002fc60000410000 */
[----:B------:R0:W-:Y:S01]  /*6900*/  STS.U16 [R147+0x3c0], R134 ;  /* 0x0003c08693007388 */ /* 0x0001e20000000400 */
[----:B------:R-:W-:Y:S01]  /*6910*/  FMUL.FTZ R46, R40, R137 ;  /* 0x00000089282e7220 */ /* 0x000fe20000410000 */
[----:B------:R-:W-:Y:S02]  /*6920*/  FFMA.FTZ R144, R48, R47, R144 ;  /* 0x0000002f30907223 */ /* 0x000fe40000010090 */
[----:B------:R1:W-:Y:S01]  /*6930*/  STS.U16 [R149+0x400], R132 ;  /* 0x0004008495007388 */ /* 0x0003e20000000400 */
[----:B------:R-:W-:Y:S01]  /*6940*/  FSEL R40, R40, R49, !P0 ;  /* 0x0000003128287208 */ /* 0x000fe20004000000 */
[----:B------:R-:W-:Y:S01]  /*6950*/  FFMA.FTZ R135, R48, R135, -R136 ;  /* 0x0000008730877223 */ /* 0x000fe20000010888 */
[----:B------:R-:W-:Y:S01]  /*6960*/  IADD3 R49, R44, 0x280, RZ ;  /* 0x000002802c317810 */ /* 0x000fe20007ffe0ff */
[----:B------:R-:W-:Y:S01]  /*6970*/  @P0 FADD.FTZ R51, R51, R144 ;  /* 0x0000009033330221 */ /* 0x000fe20000010000 */
[----:B------:R-:W-:Y:S01]  /*6980*/  LEA.HI.SX32 R145, R145, R44, 0x1b ;  /* 0x0000002c91917211 */ /* 0x000fe200078fdaff */
[----:B------:R-:W-:Y:S01]  /*6990*/  @P0 FFMA.FTZ R48, R48, R41, -R46 ;  /* 0x0000002930300223 */ /* 0x000fe2000001082e */
[----:B0-----:R-:W-:-:S02]  /*69a0*/  IADD3 R147, R44, 0x340, RZ ;  /* 0x000003402c937810 */ /* 0x001fc40007ffe0ff */
[----:B-1----:R-:W-:Y:S01]  /*69b0*/  IADD3 R149, R44, 0x2c0, RZ ;  /* 0x000002c02c957810 */ /* 0x002fe20007ffe0ff */
[----:B------:R-:W-:Y:S01]  /*69c0*/  @P0 FADD.FTZ R50, R50, R135 ;  /* 0x0000008732320221 */ /* 0x000fe20000010000 */
[C---:B------:R-:W-:Y:S02]  /*69d0*/  IADD3 R143, R44.reuse, 0x380, RZ ;  /* 0x000003802c8f7810 */ /* 0x040fe40007ffe0ff */
[-C--:B------:R-:W-:Y:S02]  /*69e0*/  LEA.HI.SX32 R46, R49, R44.reuse, 0x1b ;  /* 0x0000002c312e7211 */ /* 0x080fe400078fdaff */
[----:B------:R-:W-:Y:S02]  /*69f0*/  LEA R145, R145, UR15, 0x1 ;  /* 0x0000000f91917c11 */ /* 0x000fe4000f8e08ff */
[-C--:B------:R-:W-:Y:S02]  /*6a00*/  LEA.HI.SX32 R49, R149, R44.reuse, 0x1b ;  /* 0x0000002c95317211 */ /* 0x080fe400078fdaff */
[----:B------:R-:W-:Y:S01]  /*6a10*/  IADD3 R151, R44, 0x2e0, RZ ;  /* 0x000002e02c977810 */ /* 0x000fe20007ffe0ff */
[----:B------:R-:W0:Y:S01]  /*6a20*/  SHFL.UP PT, R149, R51, 0x8, RZ ;  /* 0x0500000033957989 */ /* 0x000e2200000e00ff */
[----:B------:R-:W-:-:S02]  /*6a30*/  LEA.HI.SX32 R134, R147, R44, 0x1b ;  /* 0x0000002c93867211 */ /* 0x000fc400078fdaff */
[----:B------:R-:W-:Y:S01]  /*6a40*/  LEA.HI.SX32 R136, R143, R44, 0x1b ;  /* 0x0000002c8f887211 */ /* 0x000fe200078fdaff */
[----:B------:R-:W-:Y:S04]  /*6a50*/  SHFL.UP PT, R147, R50, 0x8, RZ ;  /* 0x0500000032937989 */ /* 0x000fe800000e00ff */
[----:B------:R-:W1:Y:S04]  /*6a60*/  SHFL.UP PT, R143, R48, 0x8, RZ ;  /* 0x05000000308f7989 */ /* 0x000e6800000e00ff */
[----:B------:R2:W-:Y:S01]  /*6a70*/  STS.U16 [R145+0x440], R130 ;  /* 0x0004408291007388 */ /* 0x0005e20000000400 */
[----:B------:R-:W-:-:S02]  /*6a80*/  IADD3 R43, R44, 0x240, RZ ;  /* 0x000002402c2b7810 */ /* 0x000fc40007ffe0ff */
[C---:B------:R-:W-:Y:S02]  /*6a90*/  IADD3 R47, R44.reuse, 0x260, RZ ;  /* 0x000002602c2f7810 */ /* 0x040fe40007ffe0ff */
[-C--:B--2---:R-:W-:Y:S02]  /*6aa0*/  LEA.HI.SX32 R130, R151, R44.reuse, 0x1b ;  /* 0x0000002c97827211 */ /* 0x084fe400078fdaff */
[----:B------:R-:W2:Y:S01]  /*6ab0*/  SHFL.UP PT, R151, R40, 0x8, RZ ;  /* 0x0500000028977989 */ /* 0x000ea200000e00ff */
[-C--:B------:R-:W-:Y:S02]  /*6ac0*/  LEA.HI.SX32 R138, R43, R44.reuse, 0x1b ;  /* 0x0000002c2b8a7211 */ /* 0x080fe400078fdaff */
[----:B------:R-:W-:Y:S02]  /*6ad0*/  LEA.HI.SX32 R43, R47, R44, 0x1b ;  /* 0x0000002c2f2b7211 */ /* 0x000fe400078fdaff */
[----:B------:R-:W-:Y:S02]  /*6ae0*/  IADD3 R133, R44, 0x2a0, RZ ;  /* 0x000002a02c857810 */ /* 0x000fe40007ffe0ff */
[----:B------:R-:W-:-:S02]  /*6af0*/  LEA R138, R138, UR15, 0x1 ;  /* 0x0000000f8a8a7c11 */ /* 0x000fc4000f8e08ff */
[----:B------:R-:W-:Y:S02]  /*6b00*/  LEA R43, R43, UR15, 0x1 ;  /* 0x0000000f2b2b7c11 */ /* 0x000fe4000f8e08ff */
[----:B------:R-:W-:Y:S02]  /*6b10*/  LEA R46, R46, UR15, 0x1 ;  /* 0x0000000f2e2e7c11 */ /* 0x000fe4000f8e08ff */
[C---:B------:R-:W-:Y:S02]  /*6b20*/  IADD3 R153, R44.reuse, 0x300, RZ ;  /* 0x000003002c997810 */ /* 0x040fe40007ffe0ff */
[C---:B------:R-:W-:Y:S02]  /*6b30*/  IADD3 R155, R44.reuse, 0x320, RZ ;  /* 0x000003202c9b7810 */ /* 0x040fe40007ffe0ff */
[C---:B------:R-:W-:Y:S02]  /*6b40*/  IADD3 R135, R44.reuse, 0x360, RZ ;  /* 0x000003602c877810 */ /* 0x040fe40007ffe0ff */
[----:B------:R-:W-:-:S02]  /*6b50*/  IADD3 R145, R44, 0x3a0, RZ ;  /* 0x000003a02c917810 */ /* 0x000fc40007ffe0ff */
[C---:B------:R-:W-:Y:S02]  /*6b60*/  IADD3 R137, R44.reuse, 0x3c0, RZ ;  /* 0x000003c02c897810 */ /* 0x040fe40007ffe0ff */
[----:B------:R-:W-:Y:S02]  /*6b70*/  IADD3 R41, R44, 0x3e0, RZ ;  /* 0x000003e02c297810 */ /* 0x000fe40007ffe0ff */
[----:B------:R-:W-:Y:S01]  /*6b80*/  ISETP.GE.AND P0, PT, R4, 0x8, PT ;  /* 0x000000080400780c */ /* 0x000fe20003f06270 */
[----:B------:R-:W-:Y:S01]  /*6b90*/  STS.U16 [R138+0x480], R131 ;  /* 0x000480838a007388 */ /* 0x000fe20000000400 */
[-C--:B------:R-:W-:Y:S02]  /*6ba0*/  LEA.HI.SX32 R47, R133, R44.reuse, 0x1b ;  /* 0x0000002c852f7211 */ /* 0x080fe400078fdaff */
[-C--:B------:R-:W-:Y:S01]  /*6bb0*/  LEA.HI.SX32 R132, R153, R44.reuse, 0x1b ;  /* 0x0000002c99847211 */ /* 0x080fe200078fdaff */
[----:B------:R-:W-:Y:S01]  /*6bc0*/  STS.U16 [R43+0x4c0], R54 ;  /* 0x0004c0362b007388 */ /* 0x000fe20000000400 */
[----:B------:R-:W-:-:S02]  /*6bd0*/  LEA.HI.SX32 R133, R155, R44, 0x1b ;  /* 0x0000002c9b857211 */ /* 0x000fc400078fdaff */
[-C--:B------:R-:W-:Y:S01]  /*6be0*/  LEA.HI.SX32 R135, R135, R44.reuse, 0x1b ;  /* 0x0000002c87877211 */ /* 0x080fe200078fdaff */
[----:B------:R0:W-:Y:S01]  /*6bf0*/  STS.U16 [R46+0x500], R129 ;  /* 0x000500812e007388 */ /* 0x0001e20000000400 */
[-C--:B------:R-:W-:Y:S02]  /*6c00*/  LEA.HI.SX32 R145, R145, R44.reuse, 0x1b ;  /* 0x0000002c91917211 */ /* 0x080fe400078fdaff */
[-C--:B------:R-:W-:Y:S02]  /*6c10*/  LEA.HI.SX32 R137, R137, R44.reuse, 0x1b ;  /* 0x0000002c89897211 */ /* 0x080fe400078fdaff */
[----:B------:R-:W-:Y:S02]  /*6c20*/  LEA.HI.SX32 R41, R41, R44, 0x1b ;  /* 0x0000002c29297211 */ /* 0x000fe400078fdaff */
[----:B------:R-:W-:Y:S01]  /*6c30*/  LEA R44, R47, UR15, 0x1 ;  /* 0x0000000f2f2c7c11 */ /* 0x000fe2000f8e08ff */
[C---:B0-----:R-:W-:Y:S01]  /*6c40*/  FMUL.FTZ R46, R40.reuse, R149 ;  /* 0x00000095282e7220 */ /* 0x041fe20000410000 */
[C---:B-1----:R-:W-:Y:S01]  /*6c50*/  FMUL.FTZ R131, R40.reuse, R143 ;  /* 0x0000008f28837220 */ /* 0x042fe20000410000 */
[-C--:B------:R-:W-:Y:S01]  /*6c60*/  FMUL.FTZ R54, R40, R147.reuse ;  /* 0x0000009328367220 */ /* 0x080fe20000410000 */
[----:B------:R-:W-:Y:S01]  /*6c70*/  LEA R144, R49, UR15, 0x1 ;  /* 0x0000000f31907c11 */ /* 0x000fe2000f8e08ff */
[----:B------:R-:W-:Y:S01]  /*6c80*/  FFMA.FTZ R147, R48, R147, -R46 ;  /* 0x0000009330937223 */ /* 0x000fe2000001082e */
[----:B------:R0:W-:Y:S01]  /*6c90*/  STS.U16 [R44+0x540], R55 ;  /* 0x000540372c007388 */ /* 0x0001e20000000400 */
[----:B------:R-:W-:Y:S01]  /*6ca0*/  LEA R47, R130, UR15, 0x1 ;  /* 0x0000000f822f7c11 */ /* 0x000fe2000f8e08ff */
[----:B--2---:R-:W-:Y:S01]  /*6cb0*/  FFMA.FTZ R131, R48, R151, R131 ;  /* 0x0000009730837223 */ /* 0x004fe20000010083 */
[----:B------:R-:W-:Y:S01]  /*6cc0*/  LEA R49, R132, UR15, 0x1 ;  /* 0x0000000f84317c11 */ /* 0x000fe2000f8e08ff */
[----:B------:R-:W-:Y:S01]  /*6cd0*/  FFMA.FTZ R54, R48, R149, R54 ;  /* 0x0000009530367223 */ /* 0x000fe20000010036 */
[----:B------:R-:W-:Y:S01]  /*6ce0*/  LEA R130, R133, UR15, 0x1 ;  /* 0x0000000f85827c11 */ /* 0x000fe2000f8e08ff */
[----:B------:R-:W-:Y:S01]  /*6cf0*/  @P0 FADD.FTZ R50, R50, R147 ;  /* 0x0000009332320221 */ /* 0x000fe20000010000 */
[----:B------:R-:W-:Y:S01]  /*6d00*/  LEA R43, R134, UR15, 0x1 ;  /* 0x0000000f862b7c11 */ /* 0x000fe2000f8e08ff */
[----:B0-----:R-:W-:Y:S01]  /*6d10*/  FMUL.FTZ R44, R40, R151 ;  /* 0x00000097282c7220 */ /* 0x001fe20000410000 */
[----:B------:R-:W-:Y:S01]  /*6d20*/  STS.U16 [R144+0x580], R53 ;  /* 0x0005803590007388 */ /* 0x000fe20000000400 */
[----:B------:R-:W-:-:S02]  /*6d30*/  @P0 FADD.FTZ R51, R51, R54 ;  /* 0x0000003633330221 */ /* 0x000fc40000010000 */
[----:B------:R-:W-:Y:S01]  /*6d40*/  @P0 FFMA.FTZ R48, R48, R143, -R44 ;  /* 0x0000008f30300223 */ /* 0x000fe2000001082c */
[----:B------:R-:W-:Y:S01]  /*6d50*/  STS.U16 [R47+0x5c0], R52 ;  /* 0x0005c0342f007388 */ /* 0x000fe20000000400 */
[----:B------:R-:W-:-:S03]  /*6d60*/  FSEL R131, R40, R131, !P0 ;  /* 0x0000008328837208 */ /* 0x000fc60004000000 */
[----:B------:R-:W-:Y:S04]  /*6d70*/  STS.U16 [R49+0x600], R126 ;  /* 0x0006007e31007388 */ /* 0x000fe80000000400 */
[----:B------:R-:W-:Y:S04]  /*6d80*/  STS.U16 [R130+0x640], R127 ;  /* 0x0006407f82007388 */ /* 0x000fe80000000400 */
[----:B------:R-:W-:Y:S04]  /*6d90*/  SHFL.UP PT, R46, R50, 0x10, RZ ;  /* 0x06000000322e7989 */ /* 0x000fe800000e00ff */
[----:B------:R-:W-:Y:S04]  /*6da0*/  STS.U16 [R43+0x680], R128 ;  /* 0x000680802b007388 */ /* 0x000fe80000000400 */
[----:B------:R-:W0:Y:S04]  /*6db0*/  SHFL.UP PT, R43, R48, 0x10, RZ ;  /* 0x06000000302b7989 */ /* 0x000e2800000e00ff */
[----:B------:R-:W1:Y:S04]  /*6dc0*/  SHFL.UP PT, R47, R51, 0x10, RZ ;  /* 0x06000000332f7989 */ /* 0x000e6800000e00ff */
[----:B------:R-:W2:Y:S01]  /*6dd0*/  SHFL.UP PT, R44, R131, 0x10, RZ ;  /* 0x06000000832c7989 */ /* 0x000ea200000e00ff */
[----:B------:R-:W-:-:S04]  /*6de0*/  LOP3.LUT P0, RZ, R3, 0x1f, RZ, 0xc0, !PT ;  /* 0x0000001f03ff7812 */ /* 0x000fc8000780c0ff */
[----:B------:R-:W-:Y:S02]  /*6df0*/  ISETP.EQ.OR P0, PT, RZ, UR6, P0 ;  /* 0x00000006ff007c0c */ /* 0x000fe40008702670 */
[----:B------:R-:W-:Y:S02]  /*6e00*/  LEA R135, R135, UR15, 0x1 ;  /* 0x0000000f87877c11 */ /* 0x000fe4000f8e08ff */
[C---:B------:R-:W-:Y:S02]  /*6e10*/  ISETP.NE.AND P3, PT, R4.reuse, 0x1f, PT ;  /* 0x0000001f0400780c */ /* 0x040fe40003f65270 */
[----:B------:R-:W-:Y:S02]  /*6e20*/  ISETP.GE.AND P2, PT, R4, 0x10, PT ;  /* 0x000000100400780c */ /* 0x000fe40003f46270 */
[----:B------:R-:W-:Y:S02]  /*6e30*/  LEA R136, R136, UR15, 0x1 ;  /* 0x0000000f88887c11 */ /* 0x000fe4000f8e08ff */
[----:B------:R-:W-:Y:S01]  /*6e40*/  LEA R145, R145, UR15, 0x1 ;  /* 0x0000000f91917c11 */ /* 0x000fe2000f8e08ff */
[----:B------:R3:W-:Y:S01]  /*6e50*/  STS.U16 [R135+0x6c0], R42 ;  /* 0x0006c02a87007388 */ /* 0x0007e20000000400 */
[----:B------:R-:W-:-:S02]  /*6e60*/  LEA R40, R137, UR15, 0x1 ;  /* 0x0000000f89287c11 */ /* 0x000fc4000f8e08ff */
[----:B------:R-:W-:Y:S01]  /*6e70*/  LEA R41, R41, UR15, 0x1 ;  /* 0x0000000f29297c11 */ /* 0x000fe2000f8e08ff */
[----:B------:R-:W-:Y:S01]  /*6e80*/  STS.U16 [R136+0x700], R139 ;  /* 0x0007008b88007388 */ /* 0x000fe20000000400 */
[----:B------:R-:W-:Y:S01]  /*6e90*/  VOTEU.ALL UP0, P0 ;  /* 0x00000000003f7886 */ /* 0x000fe20000000000 */
[C---:B0-----:R-:W-:Y:S01]  /*6ea0*/  FMUL.FTZ R49, R131.reuse, R43 ;  /* 0x0000002b83317220 */ /* 0x041fe20000410000 */
[----:B------:R-:W-:Y:S01]  /*6eb0*/  LEA R45, R4, R45, 0x5 ;  /* 0x0000002d042d7211 */ /* 0x000fe200078e28ff */
[----:B------:R-:W-:Y:S01]  /*6ec0*/  STS.U16 [R145+0x740], R140 ;  /* 0x0007408c91007388 */ /* 0x000fe20000000400 */
[C---:B---3--:R-:W-:Y:S01]  /*6ed0*/  FMUL.FTZ R42, R131.reuse, R46 ;  /* 0x0000002e832a7220 */ /* 0x048fe20000410000 */
[-C--:B-1----:R-:W-:Y:S02]  /*6ee0*/  FMUL.FTZ R53, R131, R47.reuse ;  /* 0x0000002f83357220 */ /* 0x082fe40000410000 */
[----:B------:R2:W-:Y:S01]  /*6ef0*/  STS.U16 [R40+0x780], R141 ;  /* 0x0007808d28007388 */ /* 0x0005e20000000400 */
[----:B------:R-:W-:-:S03]  /*6f00*/  FFMA.FTZ R42, R48, R47, R42 ;  /* 0x0000002f302a7223 */ /* 0x000fc6000001002a */
[----:B------:R0:W-:Y:S01]  /*6f10*/  STS.U16 [R41+0x7c0], R142 ;  /* 0x0007c08e29007388 */ /* 0x0001e20000000400 */
[----:B------:R-:W-:Y:S01]  /*6f20*/  LEA.HI.SX32 R163, R45, R45, 0x1b ;  /* 0x0000002d2da37211 */ /* 0x000fe200078fdaff */
[----:B------:R-:W-:Y:S01]  /*6f30*/  @!UP0 ULEA UR18, UR7, UR15, 0x4 ;  /* 0x0000000f07128291 */ /* 0x000fe2000f8e203f */
[C---:B------:R-:W-:Y:S01]  /*6f40*/  FFMA.FTZ R53, R48.reuse, R46, -R53 ;  /* 0x0000002e30357223 */ /* 0x040fe20000010835 */
[-C--:B--2---:R-:W-:Y:S01]  /*6f50*/  FMUL.FTZ R40, R131, R44.reuse ;  /* 0x0000002c83287220 */ /* 0x084fe20000410000 */
[C---:B------:R-:W-:Y:S01]  /*6f60*/  FFMA.FTZ R44, R48.reuse, R44, R49 ;  /* 0x0000002c302c7223 */ /* 0x040fe20000010031 */
[----:B------:R-:W-:Y:S01]  /*6f70*/  @!P3 SHF.R.U32.HI R159, RZ, 0x1, R3 ;  /* 0x00000001ff9fb819 */ /* 0x000fe20000011603 */
[----:B------:R-:W-:Y:S01]  /*6f80*/  @P2 FADD.FTZ R51, R51, R42 ;  /* 0x0000002a33332221 */ /* 0x000fe20000010000 */
[----:B0-----:R-:W-:Y:S01]  /*6f90*/  HFMA2.MMA R41, -RZ, RZ, 0, 0 ;  /* 0x00000000ff297435 */ /* 0x001fe200000001ff */
[----:B------:R-:W-:Y:S01]  /*6fa0*/  @P2 FFMA.FTZ R48, R48, R43, -R40 ;  /* 0x0000002b30302223 */ /* 0x000fe20000010828 */
[----:B------:R-:W-:-:S02]  /*6fb0*/  MOV R40, 0x3f800000 ;  /* 0x3f80000000287802 */ /* 0x000fc40000000f00 */
[----:B------:R-:W-:Y:S02]  /*6fc0*/  CS2R R42, SRZ ;  /* 0x00000000002a7805 */ /* 0x000fe4000001ff00 */
[----:B------:R-:W-:Y:S01]  /*6fd0*/  LEA R163, R163, UR15, 0x1 ;  /* 0x0000000fa3a37c11 */ /* 0x000fe2000f8e08ff */
[----:B------:R-:W-:Y:S01]  /*6fe0*/  @P2 FADD.FTZ R50, R50, R53 ;  /* 0x0000003532322221 */ /* 0x000fe20000010000 */
[----:B------:R-:W-:Y:S01]  /*6ff0*/  FSEL R49, R131, R44, !P2 ;  /* 0x0000002c83317208 */ /* 0x000fe20005000000 */
[----:B------:R-:W-:Y:S01]  /*7000*/  NOP ;  /* 0x0000000000007918 */ /* 0x000fe20000000000 */
[----:B------:R-:W-:Y:S01]  /*7010*/  @!P3 LOP3.LUT R159, R159, 0x7ffffff0, RZ, 0xc0, !PT ;  /* 0x7ffffff09f9fb812 */ /* 0x000fe200078ec0ff */
        /* <DEDUP_REMOVED lines=32> */
[----:B------:R-:W-:Y:S04]  /*7220*/  @!P0 LDS.128 R40, [UR18+0x2160] ;  /* 0x00216012ff288984 */ /* 0x000fe80008000c00 */
[----:B------:R-:W5:Y:S04]  /*7230*/  LDG.E.64 R86, desc[UR16][R86.64] ;  /* 0x0000001056567981 */ /* 0x000f68000c1e1b00 */
[----:B------:R-:W-:Y:S01]  /*7240*/  @!P3 STS.128 [R159+UR15+0x2100], R48 ;  /* 0x002100309f00b988 */ /* 0x000fe20008000c0f */
[----:B------:R-:W-:Y:S06]  /*7250*/  BAR.SYNC.DEFER_BLOCKING 0x0 ;  /* 0x0000000000007b1d */ /* 0x000fec0000010000 */
[----:B------:R-:W-:Y:S04]  /*7260*/  LDS.128 R44, [UR15+0x2100] ;  /* 0x0021000fff2c7984 */ /* 0x000fe80008000c00 */
[----:B------:R-:W0:Y:S02]  /*7270*/  LDS.128 R52, [UR15+0x2110] ;  /* 0x0021100fff347984 */ /* 0x000e240008000c00 */
[-C--:B0-----:R-:W-:Y:S01]  /*7280*/  FMUL.FTZ R158, R47, R53.reuse ;  /* 0x000000352f9e7220 */ /* 0x081fe20000410000 */
[CC--:B------:R-:W-:Y:S01]  /*7290*/  FMUL.FTZ R161, R45.reuse, R53.reuse ;  /* 0x000000352da17220 */ /* 0x0c0fe20000410000 */
[-C--:B------:R-:W-:Y:S01]  /*72a0*/  FMUL.FTZ R162, R44, R53.reuse ;  /* 0x000000352ca27220 */ /* 0x080fe20000410000 */
[C---:B------:R-:W-:Y:S01]  /*72b0*/  FMUL.FTZ R53, R46.reuse, R53 ;  /* 0x000000352e357220 */ /* 0x040fe20000410000 */
[-C--:B------:R-:W-:Y:S01]  /*72c0*/  FFMA.FTZ R158, R46, R52.reuse, -R158 ;  /* 0x000000342e9e7223 */ /* 0x080fe2000001089e */
[-C--:B------:R-:W-:Y:S01]  /*72d0*/  FFMA.FTZ R161, R44, R52.reuse, -R161 ;  /* 0x000000342ca17223 */ /* 0x080fe200000108a1 */
[-C--:B------:R-:W-:Y:S01]  /*72e0*/  FFMA.FTZ R162, R45, R52.reuse, R162 ;  /* 0x000000342da27223 */ /* 0x080fe200000100a2 */
[----:B------:R-:W-:Y:S01]  /*72f0*/  FFMA.FTZ R53, R47, R52, R53 ;  /* 0x000000342f357223 */ /* 0x000fe20000010035 */
[----:B------:R-:W-:Y:S01]  /*7300*/  SHF.R.U32.HI R52, RZ, 0x5, R3 ;  /* 0x00000005ff347819 */ /* 0x000fe20000011603 */
[----:B------:R-:W-:-:S02]  /*7310*/  FADD.FTZ R160, R54, R158 ;  /* 0x0000009e36a07221 */ /* 0x000fc40000010000 */
[----:B------:R-:W-:Y:S01]  /*7320*/  FADD.FTZ R164, R55, R53 ;  /* 0x0000003537a47221 */ /* 0x000fe20000010000 */
[C---:B------:R-:W-:Y:S02]  /*7330*/  ISETP.NE.AND P3, PT, R52.reuse, RZ, PT ;  /* 0x000000ff3400720c */ /* 0x040fe40003f65270 */
[C---:B------:R-:W-:Y:S02]  /*7340*/  ISETP.NE.AND P0, PT, R52.reuse, 0x3, PT ;  /* 0x000000033400780c */ /* 0x040fe40003f05270 */
[----:B------:R-:W-:Y:S02]  /*7350*/  ISETP.NE.AND P2, PT, R52, 0x2, PT ;  /* 0x000000023400780c */ /* 0x000fe40003f45270 */
[----:B------:R-:W0:Y:S02]  /*7360*/  LDS.128 R52, [UR15+0x2120] ;  /* 0x0021200fff347984 */ /* 0x000e240008000c00 */
[C---:B------:R-:W-:Y:S02]  /*7370*/  FSEL R158, R161.reuse, R44, !P2 ;  /* 0x0000002ca19e7208 */ /* 0x040fe40005000000 */
[----:B------:R-:W-:Y:S01]  /*7380*/  FSEL R163, R160, R46, !P2 ;  /* 0x0000002ea0a37208 */ /* 0x000fe20005000000 */
[-C--:B0-----:R-:W-:Y:S01]  /*7390*/  FMUL.FTZ R159, R162, R53.reuse ;  /* 0x00000035a29f7220 */ /* 0x081fe20000410000 */
[----:B------:R-:W-:-:S03]  /*73a0*/  FMUL.FTZ R44, R161, R53 ;  /* 0x00000035a12c7220 */ /* 0x000fc60000410000 */
[-C--:B------:R-:W-:Y:S01]  /*73b0*/  FFMA.FTZ R159, R161, R52.reuse, -R159 ;  /* 0x00000034a19f7223 */ /* 0x080fe2000001089f */
[C---:B------:R-:W-:Y:S01]  /*73c0*/  FSEL R161, R162.reuse, R45, !P2 ;  /* 0x0000002da2a17208 */ /* 0x040fe20005000000 */
[----:B------:R-:W-:Y:S01]  /*73d0*/  FFMA.FTZ R162, R162, R52, R44 ;  /* 0x00000034a2a27223 */ /* 0x000fe2000001002c */
[----:B------:R-:W-:-:S04]  /*73e0*/  FMUL.FTZ R44, R164, R53 ;  /* 0x00000035a42c7220 */ /* 0x000fc80000410000 */
[CC--:B------:R-:W-:Y:S01]  /*73f0*/  FFMA.FTZ R44, R160.reuse, R52.reuse, -R44 ;  /* 0x00000034a02c7223 */ /* 0x0c0fe2000001082c */
[----:B------:R-:W-:Y:S01]  /*7400*/  FMUL.FTZ R160, R160, R53 ;  /* 0x00000035a0a07220 */ /* 0x000fe20000410000 */
[----:B------:R-:W-:Y:S02]  /*7410*/  FSEL R53, R164, R47, !P2 ;  /* 0x0000002fa4357208 */ /* 0x000fe40005000000 */
[----:B------:R-:W-:Y:S02]  /*7420*/  FADD.FTZ R54, R54, R44 ;  /* 0x0000002c36367221 */ /* 0x000fe40000010000 */
[----:B------:R-:W0:Y:S01]  /*7430*/  LDS.128 R44, [UR15+0x2130] ;  /* 0x0021300fff2c7984 */ /* 0x000e220008000c00 */
[----:B------:R-:W-:Y:S01]  /*7440*/  FFMA.FTZ R160, R164, R52, R160 ;  /* 0x00000034a4a07223 */ /* 0x000fe200000100a0 */
[----:B------:R-:W-:-:S03]  /*7450*/  FSEL R158, R159, R158, !P0 ;  /* 0x0000009e9f9e7208 */ /* 0x000fc60004000000 */
[----:B------:R-:W-:Y:S01]  /*7460*/  FADD.FTZ R55, R55, R160 ;  /* 0x000000a037377221 */ /* 0x000fe20000010000 */
[----:B------:R-:W-:Y:S01]  /*7470*/  FSEL R161, R162, R161, !P0 ;  /* 0x000000a1a2a17208 */ /* 0x000fe20004000000 */
[----:B------:R-:W1:Y:S01]  /*7480*/  SHFL.UP PT, R50, R50, 0x1, RZ ;  /* 0x0420000032327989 */ /* 0x000e6200000e00ff */
[----:B------:R-:W-:Y:S03]  /*7490*/  BSSY B0, `(.L_x_121) ;  /* 0x0000055000007945 */ /* 0x000fe60003800000 */
[----:B------:R-:W2:Y:S01]  /*74a0*/  SHFL.UP PT, R51, R51, 0x1, RZ ;  /* 0x0420000033337989 */ /* 0x000ea200000e00ff */
[----:B------:R-:W-:-:S03]  /*74b0*/  FSEL R163, R54, R163, !P0 ;  /* 0x000000a336a37208 */ /* 0x000fc60004000000 */
[----:B------:R-:W3:Y:S01]  /*74c0*/  SHFL.UP PT, R48, R48, 0x1, RZ ;  /* 0x0420000030307989 */ /* 0x000ee200000e00ff */
[----:B------:R-:W-:-:S03]  /*74d0*/  FSEL R53, R55, R53, !P0 ;  /* 0x0000003537357208 */ /* 0x000fc60004000000 */
[----:B------:R-:W4:Y:S01]  /*74e0*/  SHFL.UP PT, R49, R49, 0x1, RZ ;  /* 0x0420000031317989 */ /* 0x000f2200000e00ff */
[----:B------:R-:W-:Y:S01]  /*74f0*/  SHF.L.U32 R126, R126, 0x10, RZ ;  /* 0x000000107e7e7819 */ /* 0x000fe200000006ff */
[----:B0-----:R-:W-:-:S04]  /*7500*/  FMUL.FTZ R52, R162, R45 ;  /* 0x0000002da2347220 */ /* 0x001fc80000410000 */
[C---:B------:R-:W-:Y:S01]  /*7510*/  FFMA.FTZ R52, R159.reuse, R44, -R52 ;  /* 0x0000002c9f347223 */ /* 0x040fe20000010834 */
[----:B------:R-:W-:-:S04]  /*7520*/  FMUL.FTZ R159, R159, R45 ;  /* 0x0000002d9f9f7220 */ /* 0x000fc80000410000 */
[----:B------:R-:W-:Y:S01]  /*7530*/  FFMA.FTZ R162, R162, R44, R159 ;  /* 0x0000002ca2a27223 */ /* 0x000fe2000001009f */
[-C--:B------:R-:W-:Y:S01]  /*7540*/  FMUL.FTZ R159, R55, R45.reuse ;  /* 0x0000002d379f7220 */ /* 0x080fe20000410000 */
[----:B------:R-:W-:-:S03]  /*7550*/  FMUL.FTZ R45, R54, R45 ;  /* 0x0000002d362d7220 */ /* 0x000fc60000410000 */
[-C--:B------:R-:W-:Y:S01]  /*7560*/  FFMA.FTZ R159, R54, R44.reuse, -R159 ;  /* 0x0000002c369f7223 */ /* 0x080fe2000001089f */
[----:B------:R-:W-:Y:S01]  /*7570*/  FFMA.FTZ R45, R55, R44, R45 ;  /* 0x0000002c372d7223 */ /* 0x000fe2000001002d */
[----:B------:R-:W-:Y:S02]  /*7580*/  SHF.L.U32 R127, R127, 0x10, RZ ;  /* 0x000000107f7f7819 */ /* 0x000fe400000006ff */
[----:B------:R-:W-:Y:S01]  /*7590*/  FADD.FTZ R46, R46, R159 ;  /* 0x0000009f2e2e7221 */ /* 0x000fe20000010000 */
[----:B------:R-:W-:Y:S01]  /*75a0*/  FADD.FTZ R47, R47, R45 ;  /* 0x0000002d2f2f7221 */ /* 0x000fe20000010000 */
[----:B------:R-:W-:Y:S02]  /*75b0*/  SHF.L.U32 R128, R128, 0x10, RZ ;  /* 0x0000001080807819 */ /* 0x000fe400000006ff */
[----:B------:R-:W-:Y:S02]  /*75c0*/  SHF.L.U32 R129, R129, 0x10, RZ ;  /* 0x0000001081817819 */ /* 0x000fe400000006ff */
[----:B------:R-:W-:-:S02]  /*75d0*/  SHF.L.U32 R130, R130, 0x10, RZ ;  /* 0x0000001082827819 */ /* 0x000fc400000006ff */
[----:B------:R-:W-:Y:S02]  /*75e0*/  SHF.L.U32 R131, R131, 0x10, RZ ;  /* 0x0000001083837819 */ /* 0x000fe400000006ff */
[----:B------:R-:W-:Y:S02]  /*75f0*/  SHF.L.U32 R132, R132, 0x10, RZ ;  /* 0x0000001084847819 */ /* 0x000fe400000006ff */
[----:B------:R-:W-:Y:S02]  /*7600*/  SHF.L.U32 R133, R133, 0x10, RZ ;  /* 0x0000001085857819 */ /* 0x000fe400000006ff */
        /* <DEDUP_REMOVED lines=23> */
[----:B------:R-:W-:Y:S01]  /*7780*/  SHF.L.U32 R157, R157, 0x10, RZ ;  /* 0x000000109d9d7819 */ /* 0x000fe200000006ff */
[----:B-1234-:R-:W-:Y:S06]  /*7790*/  @!P3 BRA `(.L_x_122) ;  /* 0x000000000050b947 */ /* 0x01efec0003800000 */
[----:B------:R-:W-:Y:S01]  /*77a0*/  ISETP.NE.AND P0, PT, R4, RZ, PT ;  /* 0x000000ff0400720c */ /* 0x000fe20003f05270 */
[C---:B------:R-:W-:Y:S01]  /*77b0*/  FMUL.FTZ R44, R49.reuse, R161 ;  /* 0x000000a1312c7220 */ /* 0x040fe20000410000 */
[----:B------:R-:W-:Y:S01]  /*77c0*/  FMUL.FTZ R45, R49, R158 ;  /* 0x0000009e312d7220 */ /* 0x000fe20000410000 */
[----:B------:R-:W-:Y:S02]  /*77d0*/  MOV R47, R43 ;  /* 0x0000002b002f7202 */ /* 0x000fe40000000f00 */
[----:B------:R-:W-:-:S08]  /*77e0*/  MOV R46, R42 ;  /* 0x0000002a002e7202 */ /* 0x000fd00000000f00 */
[C---:B------:R-:W-:Y:S01]  /*77f0*/  @P0 FFMA.FTZ R158, R48.reuse, R158, -R44 ;  /* 0x0000009e309e0223 */ /* 0x040fe2000001082c */
[----:B------:R-:W-:Y:S01]  /*7800*/  @P0 FFMA.FTZ R161, R48, R161, R45 ;  /* 0x000000a130a10223 */ /* 0x000fe2000001002d */
[C---:B------:R-:W-:Y:S01]  /*7810*/  FMUL.FTZ R44, R49.reuse, R163 ;  /* 0x000000a3312c7220 */ /* 0x040fe20000410000 */
[----:B------:R-:W-:-:S03]  /*7820*/  FMUL.FTZ R45, R49, R53 ;  /* 0x00000035312d7220 */ /* 0x000fc60000410000 */
[C---:B------:R-:W-:Y:S01]  /*7830*/  FFMA.FTZ R44, R48.reuse, R53, R44 ;  /* 0x00000035302c7223 */ /* 0x040fe2000001002c */
[----:B------:R-:W-:Y:S01]  /*7840*/  FFMA.FTZ R45, R48, R163, -R45 ;  /* 0x000000a3302d7223 */ /* 0x000fe2000001082d */
[----:B------:R-:W-:Y:S02]  /*7850*/  MOV R48, R158 ;  /* 0x0000009e00307202 */ /* 0x000fe40000000f00 */
[----:B------:R-:W-:Y:S01]  /*7860*/  @P0 FADD.FTZ R53, R51, R44 ;  /* 0x0000002c33350221 */ /* 0x000fe20000010000 */
[----:B------:R-:W-:Y:S01]  /*7870*/  @P0 FADD.FTZ R163, R50, R45 ;  /* 0x0000002d32a30221 */ /* 0x000fe20000010000 */
[----:B------:R-:W-:Y:S02]  /*7880*/  MOV R45, R41 ;  /* 0x00000029002d7202 */ /* 0x000fe40000000f00 */
[----:B------:R-:W-:Y:S02]  /*7890*/  MOV R44, R40 ;  /* 0x00000028002c7202 */ /* 0x000fe40000000f00 */
[----:B------:R-:W-:-:S02]  /*78a0*/  MOV R49, R161 ;  /* 0x000000a100317202 */ /* 0x000fc40000000f00 */
[----:B------:R-:W-:Y:S02]  /*78b0*/  MOV R50, R163 ;  /* 0x000000a300327202 */ /* 0x000fe40000000f00 */
[----:B------:R-:W-:Y:S01]  /*78c0*/  MOV R51, R53 ;  /* 0x0000003500337202 */ /* 0x000fe20000000f00 */
[----:B------:R-:W-:Y:S06]  /*78d0*/  BRA `(.L_x_123) ;  /* 0x0000000000407947 */ /* 0x000fec0003800000 */
.L_x_122:
[----:B------:R-:W-:Y:S01]  /*78e0*/  ISETP.NE.AND P0, PT, R4, RZ, PT ;  /* 0x000000ff0400720c */ /* 0x000fe20003f05270 */
[C---:B------:R-:W-:Y:S01]  /*78f0*/  FMUL.FTZ R44, R162.reuse, R43 ;  /* 0x0000002ba22c7220 */ /* 0x040fe20000410000 */
[----:B------:R-:W-:-:S03]  /*7900*/  FMUL.FTZ R45, R162, R40 ;  /* 0x00000028a22d7220 */ /* 0x000fc60000410000 */
[C---:B------:R-:W-:Y:S01]  /*7910*/  FFMA.FTZ R44, R52.reuse, R42, -R44 ;  /* 0x0000002a342c7223 */ /* 0x040fe2000001082c */
[----:B------:R-:W-:-:S03]  /*7920*/  FFMA.FTZ R45, R52, R41, R45 ;  /* 0x00000029342d7223 */ /* 0x000fc6000001002d */
[----:B------:R-:W-:Y:S01]  /*7930*/  FADD.FTZ R46, R46, R44 ;  /* 0x0000002c2e2e7221 */ /* 0x000fe20000010000 */
[C---:B------:R-:W-:Y:S01]  /*7940*/  FMUL.FTZ R44, R162.reuse, R41 ;  /* 0x00000029a22c7220 */ /* 0x040fe20000410000 */
[----:B------:R-:W-:Y:S02]  /*7950*/  FMUL.FTZ R162, R162, R42 ;  /* 0x0000002aa2a27220 */ /* 0x000fe40000410000 */
[----:B------:R0:W-:Y:S01]  /*7960*/  @!P0 STS.128 [UR15+0x2150], R40 ;  /* 0x00215028ff008988 */ /* 0x0001e20008000c0f */
[CC--:B------:R-:W-:Y:S01]  /*7970*/  FFMA.FTZ R44, R52.reuse, R40.reuse, -R44 ;  /* 0x00000028342c7223 */ /* 0x0c0fe2000001082c */
[----:B------:R-:W-:Y:S01]  /*7980*/  FFMA.FTZ R162, R52, R43, R162 ;  /* 0x0000002b34a27223 */ /* 0x000fe200000100a2 */
[----:B------:R-:W-:Y:S02]  /*7990*/  @!P0 MOV R48, R40 ;  /* 0x0000002800308202 */ /* 0x000fe40000000f00 */
[----:B------:R-:W-:Y:S01]  /*79a0*/  @!P0 MOV R49, R41 ;  /* 0x0000002900318202 */ /* 0x000fe20000000f00 */
[----:B------:R-:W-:Y:S01]  /*79b0*/  FADD.FTZ R47, R47, R162 ;  /* 0x000000a22f2f7221 */ /* 0x000fe20000010000 */
[----:B------:R-:W-:-:S02]  /*79c0*/  @!P0 MOV R50, R42 ;  /* 0x0000002a00328202 */ /* 0x000fc40000000f00 */
[----:B------:R-:W-:-:S07]  /*79d0*/  @!P0 MOV R51, R43 ;  /* 0x0000002b00338202 */ /* 0x000fce0000000f00 */
.L_x_123:
[----:B------:R-:W-:Y:S05]  /*79e0*/  BSYNC B0 ;  /* 0x0000000000007941 */ /* 0x000fea0003800000 */
.L_x_121:
[----:B------:R-:W-:Y:S01]  /*79f0*/  BAR.SYNC.DEFER_BLOCKING 0x0 ;  /* 0x0000000000007b1d */ /* 0x000fe20000010000 */
[----:B------:R-:W-:-:S05]  /*7a00*/  ISETP.NE.AND P0, PT, R3, RZ, PT ;  /* 0x000000ff0300720c */ /* 0x000fca0003f05270 */
[----:B------:R-:W-:Y:S08]  /*7a10*/  BSSY B0, `(.L_x_124) ;  /* 0x000007c000007945 */ /* 0x000ff00003800000 */
[----:B0-----:R-:W0:Y:S02]  /*7a20*/  @P0 LDS.64 R40, [UR15+0x2158] ;  /* 0x0021580fff280984 */ /* 0x001e240008000a00 */
[----:B0-----:R-:W-:-:S04]  /*7a30*/  @P0 FMUL.FTZ R42, R41, R49 ;  /* 0x00000031292a0220 */ /* 0x001fc80000410000 */
[C---:B------:R-:W-:Y:S01]  /*7a40*/  @P0 FFMA.FTZ R42, R40.reuse, R48, -R42 ;  /* 0x00000030282a0223 */ /* 0x040fe2000001082a */
[----:B------:R-:W-:-:S03]  /*7a50*/  @P0 FMUL.FTZ R40, R40, R49 ;  /* 0x0000003128280220 */ /* 0x000fc60000410000 */
[----:B------:R-:W-:Y:S01]  /*7a60*/  @P0 FADD.FTZ R50, R50, R42 ;  /* 0x0000002a32320221 */ /* 0x000fe20000010000 */
[----:B------:R-:W-:-:S03]  /*7a70*/  @P0 FFMA.FTZ R40, R41, R48, R40 ;  /* 0x0000003029280223 */ /* 0x000fc60000010028 */
[----:B------:R-:W-:Y:S01]  /*7a80*/  FMUL.FTZ R41, R105, R50 ;  /* 0x0000003269297220 */ /* 0x000fe20000410000 */
[----:B------:R-:W-:Y:S01]  /*7a90*/  @P0 FADD.FTZ R51, R51, R40 ;  /* 0x0000002833330221 */ /* 0x000fe20000010000 */
[----:B------:R-:W-:-:S03]  /*7aa0*/  ISETP.NE.AND P0, PT, R3, RZ, PT ;  /* 0x000000ff0300720c */ /* 0x000fc60003f05270 */
[-C--:B------:R-:W-:Y:S01]  /*7ab0*/  FMUL.FTZ R105, R105, R51.reuse ;  /* 0x0000003369697220 */ /* 0x080fe20000410000 */
[----:B------:R-:W-:-:S03]  /*7ac0*/  FFMA.FTZ R41, R106, R51, R41 ;  /* 0x000000336a297223 */ /* 0x000fc60000010029 */
[----:B------:R-:W-:Y:S01]  /*7ad0*/  FFMA.FTZ R50, R106, R50, -R105 ;  /* 0x000000326a327223 */ /* 0x000fe20000010869 */
[----:B------:R-:W-:-:S03]  /*7ae0*/  FADD.FTZ R42, RZ, R41 ;  /* 0x00000029ff2a7221 */ /* 0x000fc60000010000 */
[----:B------:R-:W-:Y:S01]  /*7af0*/  FADD.FTZ R107, R107, R50 ;  /* 0x000000326b6b7221 */ /* 0x000fe20000010000 */
[----:B------:R-:W-:-:S03]  /*7b00*/  FMUL.FTZ R40, R102, R42 ;  /* 0x0000002a66287220 */ /* 0x000fc60000410000 */
[-C--:B------:R-:W-:Y:S01]  /*7b10*/  FMUL.FTZ R43, R102, R107.reuse ;  /* 0x0000006b662b7220 */ /* 0x080fe20000410000 */
[----:B------:R-:W-:-:S03]  /*7b20*/  FFMA.FTZ R41, R103, R107, -R40 ;  /* 0x0000006b67297223 */ /* 0x000fc60000010828 */
[----:B------:R-:W-:Y:S01]  /*7b30*/  FFMA.FTZ R43, R103, R42, R43 ;  /* 0x0000002a672b7223 */ /* 0x000fe2000001002b */
[----:B------:R-:W-:-:S03]  /*7b40*/  FADD.FTZ R104, R104, R41 ;  /* 0x0000002968687221 */ /* 0x000fc60000010000 */
[----:B------:R-:W-:Y:S01]  /*7b50*/  FADD.FTZ R43, RZ, R43 ;  /* 0x0000002bff2b7221 */ /* 0x000fe20000010000 */
[----:B------:R-:W-:-:S03]  /*7b60*/  FMUL.FTZ R41, R99, R104 ;  /* 0x0000006863297220 */ /* 0x000fc60000410000 */
        /* <DEDUP_REMOVED lines=102> */
.L_x_125:
[----:B------:R-:W-:Y:S05]  /*81d0*/  BSYNC B0 ;  /* 0x0000000000007941 */ /* 0x000fea0003800000 */
.L_x_124:
[-C--:B0----5:R-:W-:Y:S01]  /*81e0*/  FMUL.FTZ R41, R127, R87.reuse ;  /* 0x000000577f297220 */ /* 0x0a1fe20000410000 */
[-C--:B------:R-:W-:Y:S01]  /*81f0*/  FMUL.FTZ R47, R129, R87.reuse ;  /* 0x00000057812f7220 */ /* 0x080fe20000410000 */
[-C--:B------:R-:W-:Y:S01]  /*8200*/  FMUL.FTZ R44, R127, R86.reuse ;  /* 0x000000567f2c7220 */ /* 0x080fe20000410000 */
[-C--:B------:R-:W-:Y:S01]  /*8210*/  FMUL.FTZ R83, R133, R87.reuse ;  /* 0x0000005785537220 */ /* 0x080fe20000410000 */
[-C--:B------:R-:W-:Y:S01]  /*8220*/  FFMA.FTZ R40, R126, R86.reuse, -R41 ;  /* 0x000000567e287223 */ /* 0x080fe20000010829 */
[-C--:B------:R-:W-:Y:S01]  /*8230*/  FFMA.FTZ R41, R128, R86.reuse, -R47 ;  /* 0x0000005680297223 */ /* 0x080fe2000001082f */
[CC--:B------:R-:W-:Y:S01]  /*8240*/  FMUL.FTZ R47, R131.reuse, R87.reuse ;  /* 0x00000057832f7220 */ /* 0x0c0fe20000410000 */
[-C--:B------:R-:W-:Y:S01]  /*8250*/  FFMA.FTZ R45, R126, R87.reuse, R44 ;  /* 0x000000577e2d7223 */ /* 0x080fe2000001002c */
[-C--:B------:R-:W-:Y:S01]  /*8260*/  FMUL.FTZ R46, R131, R86.reuse ;  /* 0x00000056832e7220 */ /* 0x080fe20000410000 */
[-C--:B------:R-:W-:Y:S01]  /*8270*/  FMUL.FTZ R91, R137, R87.reuse ;  /* 0x00000057895b7220 */ /* 0x080fe20000410000 */
[-C--:B------:R-:W-:Y:S01]  /*8280*/  FFMA.FTZ R44, R130, R86.reuse, -R47 ;  /* 0x00000056822c7223 */ /* 0x080fe2000001082f */
[-C--:B------:R-:W-:Y:S01]  /*8290*/  FFMA.FTZ R47, R132, R86.reuse, -R83 ;  /* 0x00000056842f7223 */ /* 0x080fe20000010853 */
[-C--:B------:R-:W-:Y:S01]  /*82a0*/  FMUL.FTZ R83, R135, R87.reuse ;  /* 0x0000005787537220 */ /* 0x080fe20000410000 */
[-C--:B------:R-:W-:Y:S01]  /*82b0*/  FMUL.FTZ R94, R143, R86.reuse ;  /* 0x000000568f5e7220 */ /* 0x080fe20000410000 */
[-C--:B------:R-:W-:Y:S01]  /*82c0*/  FFMA.FTZ R81, R130, R87.reuse, R46 ;  /* 0x0000005782517223 */ /* 0x080fe2000001002e */
[-C--:B------:R-:W-:Y:S01]  /*82d0*/  FMUL.FTZ R88, R135, R86.reuse ;  /* 0x0000005687587220 */ /* 0x080fe20000410000 */
[-C--:B------:R-:W-:Y:S01]  /*82e0*/  FFMA.FTZ R46, R134, R86.reuse, -R83 ;  /* 0x00000056862e7223 */ /* 0x080fe20000010853 */
[-C--:B------:R-:W-:Y:S01]  /*82f0*/  FFMA.FTZ R83, R136, R86.reuse, -R91 ;  /* 0x0000005688537223 */ /* 0x080fe2000001085b */
[-C--:B------:R-:W-:Y:S01]  /*8300*/  FMUL.FTZ R91, R139, R87.reuse ;  /* 0x000000578b5b7220 */ /* 0x080fe20000410000 */
[-C--:B------:R-:W-:Y:S01]  /*8310*/  FFMA.FTZ R111, R142, R87.reuse, R94 ;  /* 0x000000578e6f7223 */ /* 0x080fe2000001005e */
[----:B------:R-:W-:Y:S01]  /*8320*/  UIADD3 UR7, UR7, 0x1, URZ ;  /* 0x0000000107077890 */ /* 0x000fe2000fffe03f */
[-C--:B------:R-:W-:Y:S01]  /*8330*/  FMUL.FTZ R97, R141, R87.reuse ;  /* 0x000000578d617220 */ /* 0x080fe20000410000 */
[-C--:B------:R-:W-:Y:S01]  /*8340*/  FMUL.FTZ R94, R147, R86.reuse ;  /* 0x00000056935e7220 */ /* 0x080fe20000410000 */
[-C--:B------:R-:W-:Y:S01]  /*8350*/  FFMA.FTZ R93, R134, R87.reuse, R88 ;  /* 0x00000057865d7223 */ /* 0x080fe20000010058 */
[-C--:B------:R-:W-:Y:S01]  /*8360*/  FFMA.FTZ R88, R138, R86.reuse, -R91 ;  /* 0x000000568a587223 */ /* 0x080fe2000001085b */
[----:B------:R-:W-:Y:S01]  /*8370*/  UISETP.GE.AND UP0, UPT, UR7, UR39, UPT ;  /* 0x000000270700728c */ /* 0x000fe2000bf06270 */
[-C--:B------:R-:W-:Y:S01]  /*8380*/  FMUL.FTZ R90, R139, R86.reuse ;  /* 0x000000568b5a7220 */ /* 0x080fe20000410000 */
[-C--:B------:R-:W-:Y:S01]  /*8390*/  FFMA.FTZ R91, R140, R86.reuse, -R97 ;  /* 0x000000568c5b7223 */ /* 0x080fe20000010861 */
[-C--:B------:R-:W-:Y:S01]  /*83a0*/  FFMA.FTZ R115, R146, R87.reuse, R94 ;  /* 0x0000005792737223 */ /* 0x080fe2000001005e */
[-C--:B------:R-:W-:Y:S01]  /*83b0*/  FMUL.FTZ R109, R151, R87.reuse ;  /* 0x00000057976d7220 */ /* 0x080fe20000410000 */
        /* <DEDUP_REMOVED lines=9> */
[-C--:B------:R-:W-:Y:S01]  /*8450*/  FFMA.FTZ R103, R138, R87.reuse, R90 ;  /* 0x000000578a677223 */ /* 0x080fe2000001005a */
[-C--:B------:R-:W-:Y:S01]  /*8460*/  FMUL.FTZ R145, R145, R86.reuse ;  /* 0x0000005691917220 */ /* 0x080fe20000410000 */
[-C--:B------:R-:W-:Y:S01]  /*8470*/  FMUL.FTZ R117, R149, R86.reuse ;  /* 0x0000005695757220 */ /* 0x080fe20000410000 */
[-C--:B------:R-:W-:Y:S01]  /*8480*/  FMUL.FTZ R153, R153, R86.reuse ;  /* 0x0000005699997220 */ /* 0x080fe20000410000 */
[-C--:B------:R-:W-:Y:S01]  /*8490*/  FFMA.FTZ R109, R150, R86.reuse, -R109 ;  /* 0x00000056966d7223 */ /* 0x080fe2000001086d */
[-C--:B------:R-:W-:Y:S01]  /*84a0*/  FMUL.FTZ R96, R155, R86.reuse ;  /* 0x000000569b607220 */ /* 0x080fe20000410000 */
[-C--:B------:R-:W-:Y:S01]  /*84b0*/  FMUL.FTZ R157, R157, R86.reuse ;  /* 0x000000569d9d7220 */ /* 0x080fe20000410000 */
[-C--:B------:R-:W-:Y:S01]  /*84c0*/  FFMA.FTZ R90, R142, R86.reuse, -R97 ;  /* 0x000000568e5a7223 */ /* 0x080fe20000010861 */
[-C--:B------:R-:W-:Y:S01]  /*84d0*/  FFMA.FTZ R150, R150, R87.reuse, R94 ;  /* 0x0000005796967223 */ /* 0x080fe2000001005e */
[----:B------:R-:W-:Y:S01]  /*84e0*/  PLOP3.LUT P0, PT, PT, PT, UP0, 0x80, 0x0 ;  /* 0x000000000000781c */ /* 0x000fe20003f0f008 */
[-C--:B------:R-:W-:Y:S01]  /*84f0*/  FFMA.FTZ R97, R144, R86.reuse, -R99 ;  /* 0x0000005690617223 */ /* 0x080fe20000010863 */
[-C--:B------:R-:W-:Y:S01]  /*8500*/  FFMA.FTZ R94, R152, R86.reuse, -R113 ;  /* 0x00000056985e7223 */ /* 0x080fe20000010871 */
[-C--:B------:R-:W-:Y:S01]  /*8510*/  FMUL.FTZ R99, R147, R87.reuse ;  /* 0x0000005793637220 */ /* 0x080fe20000410000 */
[-C--:B------:R-:W-:Y:S01]  /*8520*/  FMUL.FTZ R105, R149, R87.reuse ;  /* 0x0000005795697220 */ /* 0x080fe20000410000 */
[-C--:B------:R-:W-:Y:S01]  /*8530*/  FMUL.FTZ R113, R155, R87.reuse ;  /* 0x000000579b717220 */ /* 0x080fe20000410000 */
[-C--:B------:R-:W-:Y:S01]  /*8540*/  FFMA.FTZ R128, R128, R87.reuse, R129 ;  /* 0x0000005780807223 */ /* 0x080fe20000010081 */
[-C--:B------:R-:W-:Y:S01]  /*8550*/  FFMA.FTZ R132, R132, R87.reuse, R133 ;  /* 0x0000005784847223 */ /* 0x080fe20000010085 */
[-C--:B------:R-:W-:Y:S01]  /*8560*/  FFMA.FTZ R136, R136, R87.reuse, R137 ;  /* 0x0000005788887223 */ /* 0x080fe20000010089 */
[-C--:B------:R-:W-:Y:S01]  /*8570*/  FFMA.FTZ R140, R140, R87.reuse, R141 ;  /* 0x000000578c8c7223 */ /* 0x080fe2000001008d */
[-C--:B------:R-:W-:Y:S01]  /*8580*/  FFMA.FTZ R144, R144, R87.reuse, R145 ;  /* 0x0000005790907223 */ /* 0x080fe20000010091 */
[-C--:B------:R-:W-:Y:S01]  /*8590*/  FFMA.FTZ R117, R148, R87.reuse, R117 ;  /* 0x0000005794757223 */ /* 0x080fe20000010075 */
[-C--:B------:R-:W-:Y:S01]  /*85a0*/  FFMA.FTZ R152, R152, R87.reuse, R153 ;  /* 0x0000005798987223 */ /* 0x080fe20000010099 */
[-C--:B------:R-:W-:Y:S01]  /*85b0*/  FFMA.FTZ R119, R154, R87.reuse, R96 ;  /* 0x000000579a777223 */ /* 0x080fe20000010060 */
[----:B------:R-:W-:Y:S01]  /*85c0*/  FFMA.FTZ R157, R156, R87, R157 ;  /* 0x000000579c9d7223 */ /* 0x000fe2000001009d */
[----:B------:R-:W-:Y:S01]  /*85d0*/  FADD.FTZ R124, RZ, R124 ;  /* 0x0000007cff7c7221 */ /* 0x000fe20000010000 */
[-C--:B------:R-:W-:Y:S01]  /*85e0*/  FFMA.FTZ R99, R146, R86.reuse, -R99 ;  /* 0x0000005692637223 */ /* 0x080fe20000010863 */
[-C--:B------:R-:W-:Y:S01]  /*85f0*/  FFMA.FTZ R105, R148, R86.reuse, -R105 ;  /* 0x0000005694697223 */ /* 0x080fe20000010869 */
[-C--:B------:R-:W-:Y:S01]  /*8600*/  FFMA.FTZ R113, R154, R86.reuse, -R113 ;  /* 0x000000569a717223 */ /* 0x080fe20000010871 */
[----:B------:R-:W-:Y:S01]  /*8610*/  FFMA.FTZ R86, R156, R86, -R123 ;  /* 0x000000569c567223 */ /* 0x000fe2000001087b */
        /* <DEDUP_REMOVED lines=16> */
[----:B------:R-:W-:Y:S01]  /*8720*/  FFMA.FTZ R40, R107, R40, -R42 ;  /* 0x000000286b287223 */ /* 0x000fe2000001082a */
        /* <DEDUP_REMOVED lines=32> */
.L_x_120:
[----:B------:R-:W2:Y:S04]  /*8930*/  LDL.LU R53, [R1+0x34] ;  /* 0x0000340001357983 */ /* 0x000ea80000300800 */
[----:B------:R-:W3:Y:S04]  /*8940*/  LDL.LU R52, [R1+0x30] ;  /* 0x0000300001347983 */ /* 0x000ee80000300800 */
[----:B------:R-:W4:Y:S04]  /*8950*/  LDL.LU R51, [R1+0x2c] ;  /* 0x00002c0001337983 */ /* 0x000f280000300800 */
[----:B------:R-:W5:Y:S04]  /*8960*/  LDL.LU R50, [R1+0x28] ;  /* 0x0000280001327983 */ /* 0x000f680000300800 */
        /* <DEDUP_REMOVED lines=9> */
[----:B------:R-:W5:Y:S01]  /*8a00*/  LDL.LU R40, [R1] ;  /* 0x0000000001287983 */ /* 0x000f620000300800 */
[----:B------:R-:W-:Y:S01]  /*8a10*/  ISETP.NE.AND P0, PT, R3, RZ, PT ;  /* 0x000000ff0300720c */ /* 0x000fe20003f05270 */
[----:B------:R-:W-:Y:S01]  /*8a20*/  BSSY B0, `(.L_x_127) ;  /* 0x0000055000007945 */ /* 0x000fe20003800000 */
[----:B------:R-:W-:Y:S01]  /*8a30*/  F2FP.BF16.F32.PACK_AB R57, R58, R57 ;  /* 0x000000393a39723e */ /* 0x000fe200000010ff */
[----:B------:R-:W-:Y:S01]  /*8a40*/  BAR.SYNC.DEFER_BLOCKING 0x0 ;  /* 0x0000000000007b1d */ /* 0x000fe20000010000 */
[----:B------:R-:W-:-:S02]  /*8a50*/  F2FP.BF16.F32.PACK_AB R63, R64, R63 ;  /* 0x0000003f403f723e */ /* 0x000fc400000010ff */
[----:B------:R-:W-:Y:S02]  /*8a60*/  PRMT R6, R57, 0x7632, R6 ;  /* 0x0000763239067816 */ /* 0x000fe40000000006 */
[----:B------:R-:W-:Y:S02]  /*8a70*/  F2FP.BF16.F32.PACK_AB R59, R60, R59 ;  /* 0x0000003b3c3b723e */ /* 0x000fe400000010ff */
[----:B------:R-:W-:Y:S02]  /*8a80*/  F2FP.BF16.F32.PACK_AB R61, R62, R61 ;  /* 0x0000003d3e3d723e */ /* 0x000fe400000010ff */
[----:B------:R-:W-:Y:S01]  /*8a90*/  PRMT R9, R59, 0x7632, R9 ;  /* 0x000076323b097816 */ /* 0x000fe20000000009 */
[----:B------:R-:W0:Y:S01]  /*8aa0*/  @!P0 LDC R5, c[0x0][0x218] ;  /* 0x00008600ff058b82 */ /* 0x000e220000000800 */
[----:B------:R-:W-:Y:S02]  /*8ab0*/  PRMT R10, R61, 0x7632, R10 ;  /* 0x000076323d0a7816 */ /* 0x000fe4000000000a */
[----:B------:R-:W-:-:S02]  /*8ac0*/  F2FP.BF16.F32.PACK_AB R65, R66, R65 ;  /* 0x000000414241723e */ /* 0x000fc400000010ff */
[----:B------:R-:W-:Y:S02]  /*8ad0*/  F2FP.BF16.F32.PACK_AB R67, R68, R67 ;  /* 0x000000434443723e */ /* 0x000fe400000010ff */
[----:B------:R-:W-:Y:S02]  /*8ae0*/  F2FP.BF16.F32.PACK_AB R69, R70, R69 ;  /* 0x000000454645723e */ /* 0x000fe400000010ff */
[----:B------:R-:W-:Y:S02]  /*8af0*/  F2FP.BF16.F32.PACK_AB R71, R72, R71 ;  /* 0x000000474847723e */ /* 0x000fe400000010ff */
[----:B------:R-:W-:Y:S02]  /*8b00*/  PRMT R11, R69, 0x7632, R11 ;  /* 0x00007632450b7816 */ /* 0x000fe4000000000b */
[----:B------:R-:W-:Y:S01]  /*8b10*/  PRMT R12, R71, 0x7632, R12 ;  /* 0x00007632470c7816 */ /* 0x000fe2000000000c */
[----:B------:R1:W-:Y:S04]  /*8b20*/  STS.U16 [R8+0x2], R6 ;  /* 0x0000020608007388 */ /* 0x0003e80000000400 */
[----:B------:R1:W-:Y:S04]  /*8b30*/  STS.U16 [R8+0x6], R9 ;  /* 0x0000060908007388 */ /* 0x0003e80000000400 */
[----:B------:R1:W-:Y:S02]  /*8b40*/  STS.U16 [R8+0xa], R10 ;  /* 0x00000a0a08007388 */ /* 0x0003e40000000400 */
[----:B-1----:R-:W-:-:S02]  /*8b50*/  PRMT R6, R63, 0x7632, R6 ;  /* 0x000076323f067816 */ /* 0x002fc40000000006 */
[----:B------:R-:W-:Y:S01]  /*8b60*/  STS.U16 [R8], R57 ;  /* 0x0000003908007388 */ /* 0x000fe20000000400 */
[----:B------:R-:W-:-:S03]  /*8b70*/  PRMT R9, R65, 0x7632, R9 ;  /* 0x0000763241097816 */ /* 0x000fc60000000009 */
[----:B------:R1:W-:Y:S01]  /*8b80*/  STS.U16 [R8+0xe], R6 ;  /* 0x00000e0608007388 */ /* 0x0003e20000000400 */
[----:B------:R-:W-:-:S03]  /*8b90*/  PRMT R10, R67, 0x7632, R10 ;  /* 0x00007632430a7816 */ /* 0x000fc6000000000a */
[----:B------:R-:W-:Y:S04]  /*8ba0*/  STS.U16 [R8+0x4], R59 ;  /* 0x0000043b08007388 */ /* 0x000fe80000000400 */
[----:B------:R-:W-:Y:S01]  /*8bb0*/  STS.U16 [R8+0x8], R61 ;  /* 0x0000083d08007388 */ /* 0x000fe20000000400 */
[----:B-1----:R-:W-:-:S03]  /*8bc0*/  MOV R6, UR6 ;  /* 0x0000000600067c02 */ /* 0x002fc60008000f00 */
[----:B------:R-:W-:Y:S02]  /*8bd0*/  STS.U16 [R8+0xc], R63 ;  /* 0x00000c3f08007388 */ /* 0x000fe40000000400 */
[----:B0-----:R-:W-:Y:S02]  /*8be0*/  @!P0 IMAD R6, R6, -0x800, R5 ;  /* 0xfffff80006068824 */ /* 0x001fe400078e0205 */
[----:B------:R-:W-:Y:S04]  /*8bf0*/  STS.U16 [R8+0x10], R65 ;  /* 0x0000104108007388 */ /* 0x000fe80000000400 */
[----:B------:R-:W-:Y:S04]  /*8c00*/  STS.U16 [R8+0x12], R9 ;  /* 0x0000120908007388 */ /* 0x000fe80000000400 */
[----:B------:R-:W-:Y:S04]  /*8c10*/  STS.U16 [R8+0x14], R67 ;  /* 0x0000144308007388 */ /* 0x000fe80000000400 */
[----:B------:R-:W-:Y:S04]  /*8c20*/  STS.U16 [R8+0x16], R10 ;  /* 0x0000160a08007388 */ /* 0x000fe80000000400 */
[----:B------:R-:W-:Y:S04]  /*8c30*/  STS.U16 [R8+0x18], R69 ;  /* 0x0000184508007388 */ /* 0x000fe80000000400 */
[----:B------:R-:W-:Y:S04]  /*8c40*/  STS.U16 [R8+0x1a], R11 ;  /* 0x00001a0b08007388 */ /* 0x000fe80000000400 */
[----:B------:R-:W-:Y:S04]  /*8c50*/  STS.U16 [R8+0x1c], R71 ;  /* 0x00001c4708007388 */ /* 0x000fe80000000400 */
[----:B------:R0:W-:Y:S01]  /*8c60*/  STS.U16 [R8+0x1e], R12 ;  /* 0x00001e0c08007388 */ /* 0x0001e20000000400 */
[----:B------:R-:W-:-:S03]  /*8c70*/  NOP ;  /* 0x0000000000007918 */ /* 0x000fc60000000000 */
[----:B------:R-:W-:Y:S01]  /*8c80*/  LDS.U16 R165, [R165+0x380] ;  /* 0x00038000a5a57984 */ /* 0x000fe20000000400 */
[----:B0-----:R-:W-:-:S03]  /*8c90*/  SHF.L.U32 R8, R3, 0x4, RZ ;  /* 0x0000000403087819 */ /* 0x001fc600000006ff */
[----:B------:R-:W-:Y:S01]  /*8ca0*/  LDS.U16 R39, [R7+0x3c0] ;  /* 0x0003c00007277984 */ /* 0x000fe20000000400 */
[----:B------:R-:W-:-:S03]  /*8cb0*/  LOP3.LUT R8, R8, 0xfffffe00, RZ, 0xc0, !PT ;  /* 0xfffffe0008087812 */ /* 0x000fc600078ec0ff */
[----:B--2---:R-:W-:Y:S04]  /*8cc0*/  LDS.U16 R5, [R53] ;  /* 0x0000000035057984 */ /* 0x004fe80000000400 */
[----:B---3--:R-:W-:Y:S04]  /*8cd0*/  LDS.U16 R13, [R52+0x40] ;  /* 0x00004000340d7984 */ /* 0x008fe80000000400 */
[----:B----4-:R-:W-:Y:S04]  /*8ce0*/  LDS.U16 R15, [R51+0x80] ;  /* 0x00008000330f7984 */ /* 0x010fe80000000400 */
[----:B-----5:R-:W-:Y:S04]  /*8cf0*/  LDS.U16 R17, [R50+0xc0] ;  /* 0x0000c00032117984 */ /* 0x020fe80000000400 */
[----:B------:R-:W-:Y:S04]  /*8d00*/  LDS.U16 R19, [R49+0x100] ;  /* 0x0001000031137984 */ /* 0x000fe80000000400 */
[----:B------:R-:W-:Y:S04]  /*8d10*/  LDS.U16 R21, [R48+0x140] ;  /* 0x0001400030157984 */ /* 0x000fe80000000400 */
[----:B------:R-:W-:Y:S04]  /*8d20*/  LDS.U16 R23, [R47+0x180] ;  /* 0x000180002f177984 */ /* 0x000fe80000000400 */
[----:B------:R-:W-:Y:S04]  /*8d30*/  LDS.U16 R25, [R46+0x1c0] ;  /* 0x0001c0002e197984 */ /* 0x000fe80000000400 */
[----:B------:R-:W-:Y:S04]  /*8d40*/  LDS.U16 R27, [R45+0x200] ;  /* 0x000200002d1b7984 */ /* 0x000fe80000000400 */
[----:B------:R-:W-:Y:S04]  /*8d50*/  LDS.U16 R29, [R44+0x240] ;  /* 0x000240002c1d7984 */ /* 0x000fe80000000400 */
[----:B------:R0:W-:Y:S04]  /*8d60*/  LDS.U16 R31, [R43+0x280] ;  /* 0x000280002b1f7984 */ /* 0x0001e80000000400 */
[----:B------:R-:W-:Y:S04]  /*8d70*/  LDS.U16 R33, [R42+0x2c0] ;  /* 0x0002c0002a217984 */ /* 0x000fe80000000400 */
[----:B------:R1:W-:Y:S01]  /*8d80*/  LDS.U16 R35, [R41+0x300] ;  /* 0x0003000029237984 */ /* 0x0003e20000000400 */
[----:B0-----:R-:W-:-:S03]  /*8d90*/  LOP3.LUT R43, R8, 0x1f, R3, 0xf8, !PT ;  /* 0x0000001f082b7812 */ /* 0x001fc600078ef803 */
[----:B------:R-:W-:Y:S01]  /*8da0*/  LDS.U16 R37, [R40+0x340] ;  /* 0x0003400028257984 */ /* 0x000fe20000000400 */
[----:B------:R-:W-:-:S03]  /*8db0*/  SHF.R.S32.HI R14, RZ, 0x1f, R43 ;  /* 0x0000001fff0e7819 */ /* 0x000fc6000001142b */
[----:B------:R-:W-:Y:S01]  /*8dc0*/  @!P0 STS [UR15+0x1080], R6 ;  /* 0x00108006ff008988 */ /* 0x000fe2000800080f */
[----:B------:R-:W-:Y:S06]  /*8dd0*/  BAR.SYNC.DEFER_BLOCKING 0x0 ;  /* 0x0000000000007b1d */ /* 0x000fec0000010000 */
[----:B------:R-:W0:Y:S01]  /*8de0*/  LDS R12, [UR15+0x1080] ;  /* 0x0010800fff0c7984 */ /* 0x000e220008000800 */
[----:B------:R-:W-:Y:S02]  /*8df0*/  ULDC.64 UR14, c[0x0][0x2b0] ;  /* 0x0000ac00000e7ab9 */ /* 0x000fe40000000a00 */
[----:B------:R-:W-:-:S02]  /*8e00*/  UIMAD UR7, UR22, UR14, URZ ;  /* 0x0000000e160772a4 */ /* 0x000fc4000f8e023f */
[----:B------:R-:W-:-:S04]  /*8e10*/  IMAD.WIDE.U32 R8, R2, UR14, RZ ;  /* 0x0000000e02087c25 */ /* 0x000fc8000f8e00ff */
[----:B------:R-:W-:-:S05]  /*8e20*/  MOV R11, UR7 ;  /* 0x00000007000b7c02 */ /* 0x000fca0008000f00 */
[----:B------:R-:W-:-:S05]  /*8e30*/  IMAD R11, R2, UR15, R11 ;  /* 0x0000000f020b7c24 */ /* 0x000fca000f8e020b */
[----:B-1----:R-:W-:Y:S02]  /*8e40*/  IADD3 R41, R9, R11, RZ ;  /* 0x0000000b09297210 */ /* 0x002fe40007ffe0ff */
[----:B0-----:R-:W-:-:S13]  /*8e50*/  ISETP.GE.AND P0, PT, R43, R12, PT ;  /* 0x0000000c2b00720c */ /* 0x001fda0003f06270 */
[----:B------:R-:W-:Y:S05]  /*8e60*/  @P0 BRA `(.L_x_128) ;  /* 0x0000000000400947 */ /* 0x000fea0003800000 */
[----:B------:R-:W-:Y:S01]  /*8e70*/  USHF.L.U32 UR7, UR6, 0xb, URZ ;  /* 0x0000000b06077899 */ /* 0x000fe2000800063f */
[----:B------:R-:W-:-:S05]  /*8e80*/  ULDC.64 UR18, c[0x0][0x2b8] ;  /* 0x0000ae0000127ab9 */ /* 0x000fca0000000a00 */
[----:B------:R-:W-:Y:S02]  /*8e90*/  IADD3 R6, P0, R43, UR7, RZ ;  /* 0x000000072b067c10 */ /* 0x000fe4000ff1e0ff */
[----:B------:R-:W-:Y:S01]  /*8ea0*/  MOV R7, UR7 ;  /* 0x0000000700077c02 */ /* 0x000fe20008000f00 */
[----:B------:R-:W-:-:S03]  /*8eb0*/  UIMAD UR7, UR21, UR18, URZ ;  /* 0x00000012150772a4 */ /* 0x000fc6000f8e023f */
[----:B------:R-:W-:-:S03]  /*8ec0*/  LEA.HI.X.SX32 R7, R7, R14, 0x1, P0 ;  /* 0x0000000e07077211 */ /* 0x000fc600000f0eff */
[----:B------:R-:W-:Y:S01]  /*8ed0*/  MOV R45, UR7 ;  /* 0x00000007002d7c02 */ /* 0x000fe20008000f00 */
[----:B------:R-:W-:-:S05]  /*8ee0*/  IMAD.WIDE.U32 R6, R2, UR14, R6 ;  /* 0x0000000e02067c25 */ /* 0x000fca000f8e0006 */
[----:B------:R-:W-:Y:S01]  /*8ef0*/  IADD3 R7, R11, R7, RZ ;  /* 0x000000070b077210 */ /* 0x000fe20007ffe0ff */
[C---:B------:R-:W-:Y:S02]  /*8f00*/  IMAD R11, R0.reuse, UR19, R45 ;  /* 0x00000013000b7c24 */ /* 0x040fe4000f8e022d */
[----:B------:R-:W-:Y:S01]  /*8f10*/  IMAD.WIDE.U32 R6, R0, UR18, R6 ;  /* 0x0000001200067c25 */ /* 0x000fe2000f8e0006 */
[----:B------:R-:W-:-:S04]  /*8f20*/  ULDC.64 UR18, c[0x0][0x308] ;  /* 0x0000c20000127ab9 */ /* 0x000fc80000000a00 */
[----:B------:R-:W-:Y:S02]  /*8f30*/  IADD3 R7, R7, R11, RZ ;  /* 0x0000000b07077210 */ /* 0x000fe40007ffe0ff */
[----:B------:R-:W-:-:S04]  /*8f40*/  LEA R10, P0, R6, UR18, 0x1 ;  /* 0x00000012060a7c11 */ /* 0x000fc8000f8008ff */
[----:B------:R-:W-:-:S05]  /*8f50*/  LEA.HI.X R11, R6, UR19, R7, 0x1, P0 ;  /* 0x00000013060b7c11 */ /* 0x000fca00080f0c07 */
[----:B------:R0:W-:Y:S04]  /*8f60*/  STG.E.U16 desc[UR16][R10.64], R5 ;  /* 0x000000050a007986 */ /* 0x0001e8000c101510 */
.L_x_128:
[----:B------:R-:W-:Y:S05]  /*8f70*/  BSYNC B0 ;  /* 0x0000000000007941 */ /* 0x000fea0003800000 */
.L_x_127:
[----:B------:R-:W-:Y:S01]  /*8f80*/  ULDC.64 UR14, c[0x0][0x2b8] ;  /* 0x0000ae00000e7ab9 */ /* 0x000fe20000000a00 */
[----:B------:R-:W-:Y:S01]  /*8f90*/  MOV R6, R8 ;  /* 0x0000000800067202 */ /* 0x000fe20000000f00 */
[----:B------:R-:W-:Y:S01]  /*8fa0*/  UIMAD UR7, UR21, UR14, URZ ;  /* 0x0000000e150772a4 */ /* 0x000fe2000f8e023f */
[----:B------:R-:W-:Y:S01]  /*8fb0*/  MOV R7, R41 ;  /* 0x0000002900077202 */ /* 0x000fe20000000f00 */
[----:B------:R-:W-:Y:S01]  /*8fc0*/  UIADD3 UR12, UP1, UR12, 0x2000, URZ ;  /* 0x000020000c0c7890 */ /* 0x000fe2000ff3e03f */
[C---:B------:R-:W-:Y:S01]  /*8fd0*/  LOP3.LUT R9, R43.reuse, 0x40, RZ, 0xfc, !PT ;  /* 0x000000402b097812 */ /* 0x040fe200078efcff */
[----:B------:R-:W-:Y:S01]  /*8fe0*/  UIADD3 UR9, UP2, UR9, 0x1000, URZ ;  /* 0x0000100009097890 */ /* 0x000fe2000ff5e03f */
[----:B0-----:R-:W-:Y:S01]  /*8ff0*/  LOP3.LUT R5, R43, 0x20, RZ, 0xfc, !PT ;  /* 0x000000202b057812 */ /* 0x001fe200078efcff */
[C---:B------:R-:W-:Y:S01]  /*9000*/  IMAD.WIDE.U32 R6, R0.reuse, UR14, R6 ;  /* 0x0000000e00067c25 */ /* 0x040fe2000f8e0006 */
[----:B------:R-:W-:Y:S01]  /*9010*/  MOV R11, UR7 ;  /* 0x00000007000b7c02 */ /* 0x000fe20008000f00 */
[----:B------:R-:W-:Y:S01]  /*9020*/  USHF.L.U32 UR7, UR6, 0xb, URZ ;  /* 0x0000000b06077899 */ /* 0x000fe2000800063f */
[-C--:B------:R-:W-:Y:S01]  /*9030*/  ISETP.GE.AND P4, PT, R9, R12.reuse, PT ;  /* 0x0000000c0900720c */ /* 0x080fe20003f86270 */
[----:B------:R-:W-:Y:S01]  /*9040*/  UIADD3 UR6, UR6, 0x1, URZ ;  /* 0x0000000106067890 */ /* 0x000fe2000fffe03f */
[----:B------:R-:W-:Y:S01]  /*9050*/  ISETP.GE.AND P3, PT, R5, R12, PT ;  /* 0x0000000c0500720c */ /* 0x000fe20003f66270 */
[----:B------:R-:W-:Y:S01]  /*9060*/  IMAD R9, R0, UR15, R11 ;  /* 0x0000000f00097c24 */ /* 0x000fe2000f8e020b */
[----:B------:R-:W-:Y:S01]  /*9070*/  ULDC.64 UR14, c[0x0][0x308] ;  /* 0x0000c200000e7ab9 */ /* 0x000fe20000000a00 */
[----:B------:R-:W-:-:S02]  /*9080*/  USHF.R.S32.HI UR18, URZ, 0x1f, UR7 ;  /* 0x0000001f3f127899 */ /* 0x000fc40008011407 */
[----:B------:R-:W-:Y:S01]  /*9090*/  IADD3 R5, P1, R6, UR7, RZ ;  /* 0x0000000706057c10 */ /* 0x000fe2000ff3e0ff */
[----:B------:R-:W-:Y:S01]  /*90a0*/  UIADD3 UR8, UP3, UR8, 0x1000, URZ ;  /* 0x0000100008087890 */ /* 0x000fe2000ff7e03f */
[C---:B------:R-:W-:Y:S01]  /*90b0*/  LEA R6, P0, R43.reuse, UR14, 0x1 ;  /* 0x0000000e2b067c11 */ /* 0x040fe2000f8008ff */
[----:B------:R-:W-:Y:S01]  /*90c0*/  ULDC UR7, c[0x0][0x224] ;  /* 0x0000890000077ab9 */ /* 0x000fe20000000800 */
[C---:B------:R-:W-:Y:S01]  /*90d0*/  LOP3.LUT R11, R43.reuse, 0x60, RZ, 0xfc, !PT ;  /* 0x000000602b0b7812 */ /* 0x040fe200078efcff */
[----:B------:R-:W-:Y:S01]  /*90e0*/  UISETP.GE.AND UP0, UPT, UR6, UR7, UPT ;  /* 0x000000070600728c */ /* 0x000fe2000bf06270 */
[C---:B------:R-:W-:Y:S01]  /*90f0*/  LOP3.LUT R41, R43.reuse, 0x80, RZ, 0xfc, !PT ;  /* 0x000000802b297812 */ /* 0x040fe200078efcff */
[----:B------:R-:W-:Y:S01]  /*9100*/  UIADD3.X UR13, URZ, UR13, URZ, UP1, !UPT ;  /* 0x0000000d3f0d7290 */ /* 0x000fe20008ffe43f */
[----:B------:R-:W-:Y:S01]  /*9110*/  LEA.HI.X R14, R43, UR15, R14, 0x1, P0 ;  /* 0x0000000f2b0e7c11 */ /* 0x000fe200080f0c0e */
[----:B------:R-:W-:Y:S01]  /*9120*/  UIADD3.X UR11, URZ, UR11, URZ, UP2, !UPT ;  /* 0x0000000b3f0b7290 */ /* 0x000fe200097fe43f */
[----:B------:R-:W-:Y:S01]  /*9130*/  IADD3.X R8, R9, UR18, R7, P1, !PT ;  /* 0x0000001209087c10 */ /* 0x000fe20008ffe407 */
[----:B------:R-:W-:Y:S01]  /*9140*/  UIADD3.X UR10, URZ, UR10, URZ, UP3, !UPT ;  /* 0x0000000a3f0a7290 */ /* 0x000fe20009ffe43f */
[----:B------:R-:W-:-:S02]  /*9150*/  LEA R6, P0, R5, R6, 0x1 ;  /* 0x0000000605067211 */ /* 0x000fc400078008ff */
[-C--:B------:R-:W-:Y:S02]  /*9160*/  ISETP.GE.AND P5, PT, R11, R12.reuse, PT ;  /* 0x0000000c0b00720c */ /* 0x080fe40003fa6270 */
[----:B------:R-:W-:Y:S02]  /*9170*/  ISETP.GE.AND P6, PT, R41, R12, PT ;  /* 0x0000000c2900720c */ /* 0x000fe40003fc6270 */
[C---:B------:R-:W-:Y:S02]  /*9180*/  LOP3.LUT R9, R43.reuse, 0xa0, RZ, 0xfc, !PT ;  /* 0x000000a02b097812 */ /* 0x040fe400078efcff */
[----:B------:R-:W-:Y:S02]  /*9190*/  LOP3.LUT R11, R43, 0xc0, RZ, 0xfc, !PT ;  /* 0x000000c02b0b7812 */ /* 0x000fe400078efcff */
[----:B------:R-:W-:Y:S02]  /*91a0*/  LEA.HI.X R7, R5, R14, R8, 0x1, P0 ;  /* 0x0000000e05077211 */ /* 0x000fe400000f0c08 */
[----:B------:R-:W-:-:S02]  /*91b0*/  ISETP.GE.AND P0, PT, R9, R12, PT ;  /* 0x0000000c0900720c */ /* 0x000fc40003f06270 */
[-C--:B------:R-:W-:Y:S01]  /*91c0*/  ISETP.GE.AND P1, PT, R11, R12.reuse, PT ;  /* 0x0000000c0b00720c */ /* 0x080fe20003f26270 */
[----:B------:R0:W-:Y:S01]  /*91d0*/  @!P3 STG.E.U16 desc[UR16][R6.64+0x40], R13 ;  /* 0x0000400d0600b986 */ /* 0x0001e2000c101510 */
[C---:B------:R-:W-:Y:S02]  /*91e0*/  LOP3.LUT R5, R43.reuse, 0x100, RZ, 0xfc, !PT ;  /* 0x000001002b057812 */ /* 0x040fe400078efcff */
[C---:B------:R-:W-:Y:S01]  /*91f0*/  LOP3.LUT R9, R43.reuse, 0x120, RZ, 0xfc, !PT ;  /* 0x000001202b097812 */ /* 0x040fe200078efcff */
[----:B------:R0:W-:Y:S01]  /*9200*/  @!P4 STG.E.U16 desc[UR16][R6.64+0x80], R15 ;  /* 0x0000800f0600c986 */ /* 0x0001e2000c101510 */
[----:B------:R-:W-:Y:S02]  /*9210*/  LOP3.LUT R41, R43, 0xe0, RZ, 0xfc, !PT ;  /* 0x000000e02b297812 */ /* 0x000fe400078efcff */
[-C--:B------:R-:W-:Y:S01]  /*9220*/  ISETP.GE.AND P3, PT, R5, R12.reuse, PT ;  /* 0x0000000c0500720c */ /* 0x080fe20003f66270 */
[----:B------:R0:W-:Y:S01]  /*9230*/  @!P5 STG.E.U16 desc[UR16][R6.64+0xc0], R17 ;  /* 0x0000c0110600d986 */ /* 0x0001e2000c101510 */
[----:B------:R-:W-:-:S02]  /*9240*/  ISETP.GE.AND P4, PT, R9, R12, PT ;  /* 0x0000000c0900720c */ /* 0x000fc40003f86270 */
[-C--:B------:R-:W-:Y:S01]  /*9250*/  ISETP.GE.AND P2, PT, R41, R12.reuse, PT ;  /* 0x0000000c2900720c */ /* 0x080fe20003f46270 */
[----:B------:R0:W-:Y:S01]  /*9260*/  @!P6 STG.E.U16 desc[UR16][R6.64+0x100], R19 ;  /* 0x000100130600e986 */ /* 0x0001e2000c101510 */
[C---:B------:R-:W-:Y:S02]  /*9270*/  LOP3.LUT R5, R43.reuse, 0x140, RZ, 0xfc, !PT ;  /* 0x000001402b057812 */ /* 0x040fe400078efcff */
[----:B------:R-:W-:Y:S01]  /*9280*/  LOP3.LUT R9, R43, 0x160, RZ, 0xfc, !PT ;  /* 0x000001602b097812 */ /* 0x000fe200078efcff */
[----:B------:R0:W-:Y:S01]  /*9290*/  @!P0 STG.E.U16 desc[UR16][R6.64+0x140], R21 ;  /* 0x0001401506008986 */ /* 0x0001e2000c101510 */
[-C--:B------:R-:W-:Y:S02]  /*92a0*/  ISETP.GE.AND P5, PT, R5, R12.reuse, PT ;  /* 0x0000000c0500720c */ /* 0x080fe40003fa6270 */
[----:B------:R-:W-:Y:S01]  /*92b0*/  ISETP.GE.AND P6, PT, R9, R12, PT ;  /* 0x0000000c0900720c */ /* 0x000fe20003fc6270 */
[----:B------:R0:W-:Y:S01]  /*92c0*/  @!P1 STG.E.U16 desc[UR16][R6.64+0x180], R23 ;  /* 0x0001801706009986 */ /* 0x0001e2000c101510 */
[----:B------:R-:W-:-:S02]  /*92d0*/  LOP3.LUT R5, R43, 0x180, RZ, 0xfc, !PT ;  /* 0x000001802b057812 */ /* 0x000fc400078efcff */
[----:B------:R-:W-:Y:S01]  /*92e0*/  LOP3.LUT R9, R43, 0x1a0, RZ, 0xfc, !PT ;  /* 0x000001a02b097812 */ /* 0x000fe200078efcff */
[----:B------:R0:W-:Y:S01]  /*92f0*/  @!P2 STG.E.U16 desc[UR16][R6.64+0x1c0], R25 ;  /* 0x0001c0190600a986 */ /* 0x0001e2000c101510 */
[-C--:B------:R-:W-:Y:S02]  /*9300*/  ISETP.GE.AND P0, PT, R5, R12.reuse, PT ;  /* 0x0000000c0500720c */ /* 0x080fe40003f06270 */
[-C--:B------:R-:W-:Y:S01]  /*9310*/  ISETP.GE.AND P1, PT, R9, R12.reuse, PT ;  /* 0x0000000c0900720c */ /* 0x080fe20003f26270 */
[----:B------:R0:W-:Y:S01]  /*9320*/  @!P3 STG.E.U16 desc[UR16][R6.64+0x200], R27 ;  /* 0x0002001b0600b986 */ /* 0x0001e2000c101510 */
[C---:B------:R-:W-:Y:S02]  /*9330*/  LOP3.LUT R5, R43.reuse, 0x1c0, RZ, 0xfc, !PT ;  /* 0x000001c02b057812 */ /* 0x040fe400078efcff */
[----:B------:R-:W-:Y:S01]  /*9340*/  LOP3.LUT R9, R43, 0x1e0, RZ, 0xfc, !PT ;  /* 0x000001e02b097812 */ /* 0x000fe200078efcff */
[----:B------:R0:W-:Y:S01]  /*9350*/  @!P4 STG.E.U16 desc[UR16][R6.64+0x240], R29 ;  /* 0x0002401d0600c986 */ /* 0x0001e2000c101510 */
[----:B------:R-:W-:-:S02]  /*9360*/  ISETP.GE.AND P2, PT, R5, R12, PT ;  /* 0x0000000c0500720c */ /* 0x000fc40003f46270 */
[----:B------:R-:W-:Y:S01]  /*9370*/  ISETP.GE.AND P3, PT, R9, R12, PT ;  /* 0x0000000c0900720c */ /* 0x000fe20003f66270 */
[----:B------:R0:W-:Y:S04]  /*9380*/  @!P5 STG.E.U16 desc[UR16][R6.64+0x280], R31 ;  /* 0x0002801f0600d986 */ /* 0x0001e8000c101510 */
[----:B------:R0:W-:Y:S04]  /*9390*/  @!P6 STG.E.U16 desc[UR16][R6.64+0x2c0], R33 ;  /* 0x0002c0210600e986 */ /* 0x0001e8000c101510 */
[----:B------:R0:W-:Y:S04]  /*93a0*/  @!P1 STG.E.U16 desc[UR16][R6.64+0x340], R37 ;  /* 0x0003402506009986 */ /* 0x0001e8000c101510 */
[----:B------:R0:W-:Y:S04]  /*93b0*/  @!P2 STG.E.U16 desc[UR16][R6.64+0x380], R165 ;  /* 0x000380a50600a986 */ /* 0x0001e8000c101510 */
[----:B------:R0:W-:Y:S04]  /*93c0*/  @!P3 STG.E.U16 desc[UR16][R6.64+0x3c0], R39 ;  /* 0x0003c0270600b986 */ /* 0x0001e8000c101510 */
[----:B------:R0:W-:Y:S01]  /*93d0*/  @!P0 STG.E.U16 desc[UR16][R6.64+0x300], R35 ;  /* 0x0003002306008986 */ /* 0x0001e2000c101510 */
[----:B------:R-:W-:-:S13]  /*93e0*/  PLOP3.LUT P0, PT, PT, PT, UP0, 0x80, 0x0 ;  /* 0x000000000000781c */ /* 0x000fda0003f0f008 */
[----:B0-----:R-:W-:Y:S05]  /*93f0*/  @!P0 BRA `(.L_x_129) ;  /* 0xffffff7000b88947 */ /* 0x001fea000383ffff */
[----:B------:R-:W-:Y:S05]  /*9400*/  EXIT ;  /* 0x000000000000794d */ /* 0x000fea0003800000 */
.L_x_130:
        /* <DEDUP_REMOVED lines=15> */
.L_x_5162:


//--------------------- .text._Z25selective_scan_fwd_kernelI32Selective_Scan_fwd_kernel_traitsILi128ELi16ELi1ELb0ELb0ELb1ELb1EN3c108BFloat16ENS1_7complexIfEEEEv13SSMParamsBase --------------------------
	.section	.text._Z25selective_scan_fwd_kernelI32Selective_Scan_fwd_kernel_traitsILi128ELi16ELi1ELb0ELb0ELb1ELb1EN3c108BFloat16ENS1_7complexIfEEEEv13SSMParamsBase,"ax",@progbits
	.align	128
        .global         _Z25selective_scan_fwd_kernelI32Selective_Scan_fwd_kernel_traitsILi128ELi16ELi1ELb0ELb0ELb1ELb1EN3c108BFloat16ENS1_7complexIfEEEEv13SSMParamsBase
        .type           _Z25selective_scan_fwd_kernelI32Selective_Scan_fwd_kernel_traitsILi128ELi16ELi1ELb0ELb0ELb1ELb1EN3c108BFloat16ENS1_7complexIfEEEEv13SSMParamsBase,@function
        .size           _Z25selective_scan_fwd_kernelI32Selective_Scan_fwd_kernel_traitsILi128ELi16ELi1ELb0ELb0ELb1ELb1EN3c108BFloat16ENS1_7complexIfEEEEv13SSMParamsBase,(.L_x_5163 - _Z25selective_scan_fwd_kernelI32Selective_Scan_fwd_kernel_traitsILi128ELi16ELi1ELb0ELb0ELb1ELb1EN3c108BFloat16ENS1_7complexIfEEEEv13SSMParamsBase)
        .other          _Z25selective_scan_fwd_kernelI32Selective_Scan_fwd_kernel_traitsILi128ELi16ELi1ELb0ELb0ELb1ELb1EN3c108BFloat16ENS1_7complexIfEEEEv13SSMParamsBase,@"STO_CUDA_ENTRY STV_DEFAULT"
_Z25selective_scan_fwd_kernelI32Selective_Scan_fwd_kernel_traitsILi128ELi16ELi1ELb0ELb0ELb1ELb1EN3c108BFloat16ENS1_7complexIfEEEEv13SSMParamsBase:
.text._Z25selective_scan_fwd_kernelI32Selective_Scan_fwd_kernel_traitsILi128ELi16ELi1ELb0ELb0ELb1ELb1EN3c108BFloat16ENS1_7complexIfEEEEv13SSMParamsBase:
        /* <DEDUP_REMOVED lines=110> */
.L_x_174:
[----:B------:R-:W-:Y:S01]  /*06e0*/  IMAD.SHL.U32 R5, R3, 0x10, RZ ;  /* 0x0000001003057824 */ /* 0x000fe200078e00ff */
[----:B------:R-:W-:Y:S01]  /*06f0*/  BAR.SYNC.DEFER_BLOCKING 0x0 ;  /* 0x0000000000007b1d */ /* 0x000fe20000010000 */
[----:B------:R-:W-:Y:S02]  /*0700*/  MOV R8, UR8 ;  /* 0x0000000800087c02 */ /* 0x000fe40008000f00 */
[----:B------:R-:W-:Y:S02]  /*0710*/  MOV R9, UR10 ;  /* 0x0000000a00097c02 */ /* 0x000fe40008000f00 */
[----:B------:R-:W-:Y:S01]  /*0720*/  LOP3.LUT R5, R5, 0xfffffe00, RZ, 0xc0, !PT ;  /* 0xfffffe0005057812 */ /* 0x000fe200078ec0ff */
[----:B------:R-:W-:Y:S01]  /*0730*/  ULDC UR15, c[0x0][0x218] ;  /* 0x00008600000f7ab9 */ /* 0x000fe20000000800 */
[----:B------:R-:W-:Y:S01]  /*0740*/  PRMT R7, RZ, 0x7610, R7 ;  /* 0x00007610ff077816 */ /* 0x000fe20000000007 */
[----:B------:R-:W-:Y:S01]  /*0750*/  UIMAD UR15, UR6, -0x800, UR15 ;  /* 0xfffff800060f78a4 */ /* 0x000fe2000f8e020f */
[----:B------:R-:W-:-:S02]  /*0760*/  LOP3.LUT R6, R5, 0x1f, R3, 0xf8, !PT ;  /* 0x0000001f05067812 */ /* 0x000fc400078ef803 */
[----:B------:R-:W-:Y:S02]  /*0770*/  PRMT R10, RZ, 0x7610, R10 ;  /* 0x00007610ff0a7816 */ /* 0x000fe4000000000a */
[C---:B------:R-:W-:Y:S01]  /*0780*/  LOP3.LUT R23, R6.reuse, 0x20, RZ, 0xfc, !PT ;  /* 0x0000002006177812 */ /* 0x040fe200078efcff */
[C---:B------:R-:W-:Y:S01]  /*0790*/  IMAD.WIDE R8, R6.reuse, 0x2, R8 ;  /* 0x0000000206087825 */ /* 0x040fe200078e0208 */
[C---:B------:R-:W-:Y:S02]  /*07a0*/  ISETP.GE.AND P2, PT, R6.reuse, UR15, PT ;  /* 0x0000000f06007c0c */ /* 0x040fe4000bf46270 */
[----:B------:R-:W-:Y:S02]  /*07b0*/  ISETP.GE.AND P1, PT, R23, UR15, PT ;  /* 0x0000000f17007c0c */ /* 0x000fe4000bf26270 */
[C---:B------:R-:W-:Y:S02]  /*07c0*/  LOP3.LUT R25, R6.reuse, 0x40, RZ, 0xfc, !PT ;  /* 0x0000004006197812 */ /* 0x040fe400078efcff */
[----:B------:R-:W-:-:S02]  /*07d0*/  LOP3.LUT R26, R6, 0x60, RZ, 0xfc, !PT ;  /* 0x00000060061a7812 */ /* 0x000fc400078efcff */
[C---:B------:R-:W-:Y:S02]  /*07e0*/  LOP3.LUT R27, R6.reuse, 0x80, RZ, 0xfc, !PT ;  /* 0x00000080061b7812 */ /* 0x040fe400078efcff */
        /* <DEDUP_REMOVED lines=62> */
[C---:B------:R-:W-:Y:S01]  /*0bd0*/  IADD3 R30, R23.reuse, 0x40, RZ ;  /* 0x00000040171e7810 */ /* 0x040fe20007ffe0ff */
[C---:B------:R-:W-:Y:S01]  /*0be0*/  VIADD R36, R23.reuse, 0xa0 ;  /* 0x000000a017247836 */ /* 0x040fe20000000000 */
[----:B------:R-:W-:-:S02]  /*0bf0*/  IADD3 R32, R23, 0x60, RZ ;  /* 0x0000006017207810 */ /* 0x000fc40007ffe0ff */
[CC--:B0-----:R-:W-:Y:S02]  /*0c00*/  LEA.HI.SX32 R8, R23.reuse, R23.reuse, 0x1b ;  /* 0x0000001717087211 */ /* 0x0c1fe400078fdaff */
[C---:B------:R-:W-:Y:S02]  /*0c10*/  IADD3 R34, R23.reuse, 0x80, RZ ;  /* 0x0000008017227810 */ /* 0x040fe40007ffe0ff */
[-C--:B------:R-:W-:Y:S01]  /*0c20*/  LEA.HI.SX32 R26, R26, R23.reuse, 0x1b ;  /* 0x000000171a1a7211 */ /* 0x080fe200078fdaff */
[----:B------:R-:W-:Y:S01]  /*0c30*/  ULEA UR14, UR7, UR14, 0x18 ;  /* 0x0000000e070e7291 */ /* 0x000fe2000f8ec03f */
[C---:B------:R-:W-:Y:S02]  /*0c40*/  IADD3 R38, R23.reuse, 0xc0, RZ ;  /* 0x000000c017267810 */ /* 0x040fe40007ffe0ff */
[----:B------:R-:W-:Y:S02]  /*0c50*/  LEA.HI.SX32 R30, R30, R23, 0x1b ;  /* 0x000000171e1e7211 */ /* 0x000fe400078fdaff */
[----:B------:R-:W-:-:S02]  /*0c60*/  IADD3 R40, R23, 0xe0, RZ ;  /* 0x000000e017287810 */ /* 0x000fc40007ffe0ff */
[-C--:B------:R-:W-:Y:S02]  /*0c70*/  LEA.HI.SX32 R32, R32, R23.reuse, 0x1b ;  /* 0x0000001720207211 */ /* 0x080fe400078fdaff */
[C---:B------:R-:W-:Y:S02]  /*0c80*/  IADD3 R42, R23.reuse, 0x100, RZ ;  /* 0x00000100172a7810 */ /* 0x040fe40007ffe0ff */
[----:B------:R-:W-:Y:S02]  /*0c90*/  LEA R69, R8, UR14, 0x1 ;  /* 0x0000000e08457c11 */ /* 0x000fe4000f8e08ff */
[-C--:B------:R-:W-:Y:S02]  /*0ca0*/  LEA.HI.SX32 R34, R34, R23.reuse, 0x1b ;  /* 0x0000001722227211 */ /* 0x080fe400078fdaff */
[----:B------:R-:W-:Y:S02]  /*0cb0*/  IADD3 R44, R23, 0x120, RZ ;  /* 0x00000120172c7810 */ /* 0x000fe40007ffe0ff */
[----:B------:R-:W-:-:S02]  /*0cc0*/  LEA.HI.SX32 R36, R36, R23, 0x1b ;  /* 0x0000001724247211 */ /* 0x000fc400078fdaff */
[----:B------:R-:W-:Y:S02]  /*0cd0*/  LEA R68, R26, UR14, 0x1 ;  /* 0x0000000e1a447c11 */ /* 0x000fe4000f8e08ff */
[C---:B------:R-:W-:Y:S02]  /*0ce0*/  IADD3 R46, R23.reuse, 0x140, RZ ;  /* 0x00000140172e7810 */ /* 0x040fe40007ffe0ff */
[-C--:B------:R-:W-:Y:S02]  /*0cf0*/  LEA.HI.SX32 R38, R38, R23.reuse, 0x1b ;  /* 0x0000001726267211 */ /* 0x080fe400078fdaff */
[----:B------:R-:W-:Y:S01]  /*0d00*/  LEA R67, R30, UR14, 0x1 ;  /* 0x0000000e1e437c11 */ /* 0x000fe2000f8e08ff */
[C---:B------:R-:W-:Y:S01]  /*0d10*/  VIADD R52, R23.reuse, 0x1a0 ;  /* 0x000001a017347836 */ /* 0x040fe20000000000 */
[----:B------:R-:W-:Y:S02]  /*0d20*/  IADD3 R48, R23, 0x160, RZ ;  /* 0x0000016017307810 */ /* 0x000fe40007ffe0ff */
[----:B------:R-:W-:-:S02]  /*0d30*/  LEA.HI.SX32 R40, R40, R23, 0x1b ;  /* 0x0000001728287211 */ /* 0x000fc400078fdaff */
[----:B------:R-:W-:Y:S02]  /*0d40*/  LEA R66, R32, UR14, 0x1 ;  /* 0x0000000e20427c11 */ /* 0x000fe4000f8e08ff */
[----:B------:R-:W-:Y:S02]  /*0d50*/  IADD3 R50, R23, 0x180, RZ ;  /* 0x0000018017327810 */ /* 0x000fe40007ffe0ff */
[-C--:B------:R-:W-:Y:S02]  /*0d60*/  LEA.HI.SX32 R42, R42, R23.reuse, 0x1b ;  /* 0x000000172a2a7211 */ /* 0x080fe400078fdaff */
[----:B------:R-:W-:Y:S02]  /*0d70*/  LEA R65, R34, UR14, 0x1 ;  /* 0x0000000e22417c11 */ /* 0x000fe4000f8e08ff */
        /* <DEDUP_REMOVED lines=8> */
[-C--:B------:R-:W-:Y:S02]  /*0e00*/  LEA.HI.SX32 R50, R50, R23.reuse, 0x1b ;  /* 0x0000001732327211 */ /* 0x080fe400078fdaff */
[----:B------:R-:W-:Y:S02]  /*0e10*/  LEA R61, R42, UR14, 0x1 ;  /* 0x0000000e2a3d7c11 */ /* 0x000fe4000f8e08ff */
[-C--:B------:R-:W-:Y:S02]  /*0e20*/  LEA.HI.SX32 R52, R52, R23.reuse, 0x1b ;  /* 0x0000001734347211 */ /* 0x080fe400078fdaff */
[----:B------:R-:W-:Y:S02]  /*0e30*/  LEA R60, R44, UR14, 0x1 ;  /* 0x0000000e2c3c7c11 */ /* 0x000fe4000f8e08ff */
[----:B------:R-:W-:Y:S02]  /*0e40*/  LEA.HI.SX32 R54, R54, R23, 0x1b ;  /* 0x0000001736367211 */ /* 0x000fe400078fdaff */
[----:B------:R-:W-:-:S02]  /*0e50*/  LEA R59, R46, UR14, 0x1 ;  /* 0x0000000e2e3b7c11 */ /* 0x000fc4000f8e08ff */
[----:B------:R-:W-:Y:S02]  /*0e60*/  LEA.HI.SX32 R56, R56, R23, 0x1b ;  /* 0x0000001738387211 */ /* 0x000fe400078fdaff */
[----:B------:R-:W-:Y:S02]  /*0e70*/  LEA R58, R48, UR14, 0x1 ;  /* 0x0000000e303a7c11 */ /* 0x000fe4000f8e08ff */
[----:B------:R-:W-:Y:S02]  /*0e80*/  MOV R8, UR9 ;  /* 0x0000000900087c02 */ /* 0x000fe40008000f00 */
[----:B------:R-:W-:Y:S02]  /*0e90*/  MOV R9, UR11 ;  /* 0x0000000b00097c02 */ /* 0x000fe40008000f00 */
[----:B------:R-:W-:Y:S02]  /*0ea0*/  LEA R57, R50, UR14, 0x1 ;  /* 0x0000000e32397c11 */ /* 0x000fe4000f8e08ff */
[----:B------:R-:W-:-:S02]  /*0eb0*/  LEA R55, R52, UR14, 0x1 ;  /* 0x0000000e34377c11 */ /* 0x000fc4000f8e08ff */
[----:B------:R-:W-:Y:S02]  /*0ec0*/  LEA R165, R54, UR14, 0x1 ;  /* 0x0000000e36a57c11 */ /* 0x000fe4000f8e08ff */
[----:B------:R-:W-:Y:S02]  /*0ed0*/  ISETP.GE.AND P4, PT, R25, UR15, PT ;  /* 0x0000000f19007c0c */ /* 0x000fe4000bf86270 */
[----:B------:R-:W-:Y:S02]  /*0ee0*/  ISETP.GE.AND P1, PT, R27, UR15, PT ;  /* 0x0000000f1b007c0c */ /* 0x000fe4000bf26270 */
[----:B------:R-:W-:Y:S02]  /*0ef0*/  ISETP.GE.AND P6, PT, R29, UR15, PT ;  /* 0x0000000f1d007c0c */ /* 0x000fe4000bfc6270 */
[----:B------:R-:W-:Y:S02]  /*0f00*/  ISETP.GE.AND P3, PT, R31, UR15, PT ;  /* 0x0000000f1f007c0c */ /* 0x000fe4000bf66270 */
[----:B------:R-:W-:-:S02]  /*0f10*/  PRMT R23, RZ, 0x7610, R23 ;  /* 0x00007610ff177816 */ /* 0x000fc40000000017 */
[----:B------:R-:W-:Y:S02]  /*0f20*/  PRMT R40, RZ, 0x7610, R40 ;  /* 0x00007610ff287816 */ /* 0x000fe40000000028 */
[----:B------:R-:W-:Y:S01]  /*0f30*/  PRMT R42, RZ, 0x7610, R42 ;  /* 0x00007610ff2a7816 */ /* 0x000fe2000000002a */
[----:B--2---:R-:W-:Y:S04]  /*0f40*/  STS.U16 [R69], R7 ;  /* 0x0000000745007388 */ /* 0x004fe80000000400 */
[----:B---3--:R0:W-:Y:S02]  /*0f50*/  STS.U16 [R68+0x40], R10 ;  /* 0x0000400a44007388 */ /* 0x0081e40000000400 */
[----:B0-----:R-:W-:Y:S02]  /*0f60*/  LEA R10, R4, R5, 0x4 ;  /* 0x00000005040a7211 */ /* 0x001fe400078e20ff */
        /* <DEDUP_REMOVED lines=111> */
[----:B------:R-:W-:Y:S04]  /*1660*/  LDS.U16 R12, [R8+0x6] ;  /* 0x00000600080c7984 */ /* 0x000fe80000000400 */
[----:B------:R-:W-:Y:S04]  /*1670*/  LDS.U16 R13, [R8+0x8] ;  /* 0x00000800080d7984 */ /* 0x000fe80000000400 */
[----:B------:R-:W-:Y:S04]  /*1680*/  LDS.U16 R14, [R8+0xa] ;  /* 0x00000a00080e7984 */ /* 0x000fe80000000400 */
[----:B------:R-:W2:Y:S04]  /*1690*/  LDS.U16 R11, [R8+0x4] ;  /* 0x00000400080b7984 */ /* 0x000ea80000000400 */
[----:B------:R-:W3:Y:S04]  /*16a0*/  LDS.U16 R15, [R8+0xc] ;  /* 0x00000c00080f7984 */ /* 0x000ee80000000400 */
[----:B------:R4:W1:Y:S04]  /*16b0*/  LDS.U16 R16, [R8+0xe] ;  /* 0x00000e0008107984 */ /* 0x0008680000000400 */
[----:B------:R4:W1:Y:S04]  /*16c0*/  LDS.U16 R17, [R8+0x10] ;  /* 0x0000100008117984 */ /* 0x0008680000000400 */
[----:B------:R4:W2:Y:S04]  /*16d0*/  LDS.U16 R18, [R8+0x12] ;  /* 0x0000120008127984 */ /* 0x0008a80000000400 */
[----:B------:R4:W3:Y:S04]  /*16e0*/  LDS.U16 R19, [R8+0x14] ;  /* 0x0000140008137984 */ /* 0x0008e80000000400 */
[----:B------:R4:W3:Y:S04]  /*16f0*/  LDS.U16 R20, [R8+0x16] ;  /* 0x0000160008147984 */ /* 0x0008e80000000400 */
[----:B------:R4:W4:Y:S04]  /*1700*/  LDS.U16 R21, [R8+0x18] ;  /* 0x0000180008157984 */ /* 0x0009280000000400 */
[----:B------:R0:W4:Y:S04]  /*1710*/  LDS.U16 R23, [R8+0x1a] ;  /* 0x00001a0008177984 */ /* 0x0001280000000400 */
[----:B------:R1:W4:Y:S04]  /*1720*/  LDS.U16 R28, [R8+0x1c] ;  /* 0x00001c00081c7984 */ /* 0x0003280000000400 */
[----:B------:R1:W4:Y:S01]  /*1730*/  LDS.U16 R33, [R8+0x1e] ;  /* 0x00001e0008217984 */ /* 0x0003220000000400 */
[----:B0-----:R-:W-:-:S05]  /*1740*/  SHF.L.U32 R9, R9, 0x10, RZ ;  /* 0x0000001009097819 */ /* 0x001fca00000006ff */
[----:B------:R-:W-:-:S05]  /*1750*/  FADD.FTZ R9, R9, UR4 ;  /* 0x0000000409097e21 */ /* 0x000fca0008010000 */
[----:B------:R-:W-:Y:S02]  /*1760*/  FSETP.GTU.FTZ.AND P4, PT, R9, 20, PT ;  /* 0x41a000000900780b */ /* 0x000fe40003f9c000 */
[----:B-1----:R-:W-:Y:S02]  /*1770*/  SHF.L.U32 R10, R10, 0x10, RZ ;  /* 0x000000100a0a7819 */ /* 0x002fe400000006ff */
[----:B------:R-:W-:Y:S01]  /*1780*/  ISETP.EQ.OR P4, PT, RZ, UR7, P4 ;  /* 0x00000007ff007c0c */ /* 0x000fe2000a782670 */
[----:B--2---:R-:W-:Y:S01]  /*1790*/  IMAD.U32 R11, R11, 0x10000, RZ ;  /* 0x000100000b0b7824 */ /* 0x004fe200078e00ff */
[----:B------:R-:W-:Y:S01]  /*17a0*/  SHF.L.U32 R12, R12, 0x10, RZ ;  /* 0x000000100c0c7819 */ /* 0x000fe200000006ff */
[----:B------:R-:W-:Y:S01]  /*17b0*/  FADD.FTZ R10, R10, UR4 ;  /* 0x000000040a0a7e21 */ /* 0x000fe20008010000 */
[----:B------:R-:W-:Y:S02]  /*17c0*/  SHF.L.U32 R13, R13, 0x10, RZ ;  /* 0x000000100d0d7819 */ /* 0x000fe400000006ff */
[----:B------:R-:W-:Y:S01]  /*17d0*/  SHF.L.U32 R14, R14, 0x10, RZ ;  /* 0x000000100e0e7819 */ /* 0x000fe200000006ff */
[----:B------:R-:W-:Y:S01]  /*17e0*/  FADD.FTZ R11, R11, UR4 ;  /* 0x000000040b0b7e21 */ /* 0x000fe20008010000 */
[----:B------:R-:W-:Y:S01]  /*17f0*/  FADD.FTZ R12, R12, UR4 ;  /* 0x000000040c0c7e21 */ /* 0x000fe20008010000 */
[----:B------:R-:W-:Y:S01]  /*1800*/  FADD.FTZ R13, R13, UR4 ;  /* 0x000000040d0d7e21 */ /* 0x000fe20008010000 */
[----:B---3--:R-:W-:Y:S01]  /*1810*/  SHF.L.U32 R15, R15, 0x10, RZ ;  /* 0x000000100f0f7819 */ /* 0x008fe200000006ff */
[----:B------:R-:W-:Y:S01]  /*1820*/  FADD.FTZ R14, R14, UR4 ;  /* 0x000000040e0e7e21 */ /* 0x000fe20008010000 */
[----:B------:R-:W-:-:S02]  /*1830*/  FSETP.GTU.FTZ.AND P5, PT, R10, 20, PT ;  /* 0x41a000000a00780b */ /* 0x000fc40003fbc000 */
[----:B------:R-:W-:Y:S01]  /*1840*/  FSETP.GTU.FTZ.AND P3, PT, R11, 20, PT ;  /* 0x41a000000b00780b */ /* 0x000fe20003f7c000 */
[----:B------:R-:W-:Y:S01]  /*1850*/  FADD.FTZ R15, R15, UR4 ;  /* 0x000000040f0f7e21 */ /* 0x000fe20008010000 */
[----:B------:R-:W-:Y:S02]  /*1860*/  FSETP.GTU.FTZ.AND P2, PT, R12, 20, PT ;  /* 0x41a000000c00780b */ /* 0x000fe40003f5c000 */
[----:B------:R-:W-:Y:S02]  /*1870*/  FSETP.GTU.FTZ.AND P1, PT, R13, 20, PT ;  /* 0x41a000000d00780b */ /* 0x000fe40003f3c000 */
[----:B------:R-:W-:Y:S02]  /*1880*/  FSETP.GTU.FTZ.AND P0, PT, R14, 20, PT ;  /* 0x41a000000e00780b */ /* 0x000fe40003f1c000 */
[----:B------:R-:W-:Y:S01]  /*1890*/  ISETP.EQ.OR P5, PT, RZ, UR7, P5 ;  /* 0x00000007ff007c0c */ /* 0x000fe2000afa2670 */
[----:B------:R-:W-:-:S12]  /*18a0*/  @P4 BRA `(.L_x_132) ;  /* 0x00000000007c4947 */ /* 0x000fd80003800000 */
[----:B------:R-:W-:Y:S01]  /*18b0*/  FMUL.FTZ R9, R9, 1.4426950216293334961 ;  /* 0x3fb8aa3b09097820 */ /* 0x000fe20000410000 */
[----:B------:R-:W-:Y:S01]  /*18c0*/  HFMA2.MMA R43, -RZ, RZ, 1.625, 0 ;  /* 0x3e800000ff2b7435 */ /* 0x000fe200000001ff */
[----:B------:R-:W-:Y:S02]  /*18d0*/  IMAD.MOV.U32 R44, RZ, RZ, 0x3d39bf78 ;  /* 0x3d39bf78ff2c7424 */ /* 0x000fe400078e00ff */
        /* <DEDUP_REMOVED lines=28> */
.L_x_132:
[----:B------:R-:W-:Y:S05]  /*1aa0*/  BSYNC B0 ;  /* 0x0000000000007941 */ /* 0x000fea0003800000 */
.L_x_131:
[----:B------:R-:W-:Y:S01]  /*1ab0*/  SHF.L.U32 R16, R16, 0x10, RZ ;  /* 0x0000001010107819 */ /* 0x000fe200000006ff */
[----:B------:R-:W-:Y:S01]  /*1ac0*/  BSSY B0, `(.L_x_133) ;  /* 0x0000023000007945 */ /* 0x000fe20003800000 */
[----:B------:R-:W-:-:S03]  /*1ad0*/  FSETP.GTU.FTZ.AND P4, PT, R15, 20, PT ;  /* 0x41a000000f00780b */ /* 0x000fc60003f9c000 */
[----:B------:R-:W-:Y:S01]  /*1ae0*/  FADD.FTZ R16, R16, UR4 ;  /* 0x0000000410107e21 */ /* 0x000fe20008010000 */
[----:B------:R-:W-:Y:S09]  /*1af0*/  @P5 BRA `(.L_x_134) ;  /* 0x00000000007c5947 */ /* 0x000ff20003800000 */
[----:B------:R-:W-:Y:S01]  /*1b00*/  FMUL.FTZ R10, R10, 1.4426950216293334961 ;  /* 0x3fb8aa3b0a0a7820 */ /* 0x000fe20000410000 */
[----:B------:R-:W-:Y:S01]  /*1b10*/  MOV R45, 0x3e800000 ;  /* 0x3e800000002d7802 */ /* 0x000fe20000000f00 */
[----:B------:R-:W-:Y:S02]  /*1b20*/  HFMA2.MMA R44, -RZ, RZ, 1.3056640625, -1.8671875 ;  /* 0x3d39bf78ff2c7435 */ /* 0x000fe400000001ff */
        /* <DEDUP_REMOVED lines=28> */
.L_x_134:
[----:B------:R-:W-:Y:S05]  /*1cf0*/  BSYNC B0 ;  /* 0x0000000000007941 */ /* 0x000fea0003800000 */
.L_x_133:
[----:B------:R-:W-:Y:S01]  /*1d00*/  ISETP.EQ.OR P3, PT, RZ, UR7, P3 ;  /* 0x00000007ff007c0c */ /* 0x000fe20009f62670 */
[----:B------:R-:W-:Y:S01]  /*1d10*/  IMAD.U32 R17, R17, 0x10000, RZ ;  /* 0x0001000011117824 */ /* 0x000fe200078e00ff */
[----:B------:R-:W-:Y:S01]  /*1d20*/  BSSY B0, `(.L_x_135) ;  /* 0x0000024000007945 */ /* 0x000fe20003800000 */
[----:B------:R-:W-:Y:S02]  /*1d30*/  FSETP.GTU.FTZ.AND P5, PT, R16, 20, PT ;  /* 0x41a000001000780b */ /* 0x000fe40003fbc000 */
[----:B------:R-:W-:Y:S01]  /*1d40*/  ISETP.EQ.OR P2, PT, RZ, UR7, P2 ;  /* 0x00000007ff007c0c */ /* 0x000fe20009742670 */
[----:B------:R-:W-:-:S07]  /*1d50*/  FADD.FTZ R17, R17, UR4 ;  /* 0x0000000411117e21 */ /* 0x000fce0008010000 */
[----:B------:R-:W-:Y:S05]  /*1d60*/  @P3 BRA `(.L_x_136) ;  /* 0x00000000007c3947 */ /* 0x000fea0003800000 */
        /* <DEDUP_REMOVED lines=31> */
.L_x_136:
[----:B------:R-:W-:Y:S05]  /*1f60*/  BSYNC B0 ;  /* 0x0000000000007941 */ /* 0x000fea0003800000 */
.L_x_135:
[----:B------:R-:W-:Y:S01]  /*1f70*/  SHF.L.U32 R18, R18, 0x10, RZ ;  /* 0x0000001012127819 */ /* 0x000fe200000006ff */
[----:B------:R-:W-:Y:S01]  /*1f80*/  BSSY B0, `(.L_x_137) ;  /* 0x0000023000007945 */ /* 0x000fe20003800000 */
[----:B------:R-:W-:-:S03]  /*1f90*/  FSETP.GTU.FTZ.AND P3, PT, R17, 20, PT ;  /* 0x41a000001100780b */ /* 0x000fc60003f7c000 */
[----:B------:R-:W-:Y:S01]  /*1fa0*/  FADD.FTZ R18, R18, UR4 ;  /* 0x0000000412127e21 */ /* 0x000fe20008010000 */
[----:B------:R-:W-:Y:S09]  /*1fb0*/  @P2 BRA `(.L_x_138) ;  /* 0x00000000007c2947 */ /* 0x000ff20003800000 */
[----:B------:R-:W-:Y:S01]  /*1fc0*/  FMUL.FTZ R12, R12, 1.4426950216293334961 ;  /* 0x3fb8aa3b0c0c7820 */ /* 0x000fe20000410000 */
[----:B------:R-:W-:Y:S01]  /*1fd0*/  IMAD.MOV.U32 R45, RZ, RZ, 0x3e800000 ;  /* 0x3e800000ff2d7424 */ /* 0x000fe200078e00ff */
        /* <DEDUP_REMOVED lines=29> */
.L_x_138:
[----:B------:R-:W-:Y:S05]  /*21b0*/  BSYNC B0 ;  /* 0x0000000000007941 */ /* 0x000fea0003800000 */
.L_x_137:
        /* <DEDUP_REMOVED lines=38> */
.L_x_140:
[----:B------:R-:W-:Y:S05]  /*2420*/  BSYNC B0 ;  /* 0x0000000000007941 */ /* 0x000fea0003800000 */
.L_x_139:
        /* <DEDUP_REMOVED lines=36> */
.L_x_142:
[----:B------:R-:W-:Y:S05]  /*2670*/  BSYNC B0 ;  /* 0x0000000000007941 */ /* 0x000fea0003800000 */
.L_x_141:
[----:B------:R-:W-:Y:S01]  /*2680*/  ISETP.EQ.OR P4, PT, RZ, UR7, P4 ;  /* 0x00000007ff007c0c */ /* 0x000fe2000a782670 */
[----:B----4-:R-:W-:Y:S01]  /*2690*/  IMAD.U32 R21, R21, 0x10000, RZ ;  /* 0x0001000015157824 */ /* 0x010fe200078e00ff */
        /* <DEDUP_REMOVED lines=36> */
.L_x_144:
[----:B------:R-:W-:Y:S05]  /*28e0*/  BSYNC B0 ;  /* 0x0000000000007941 */ /* 0x000fea0003800000 */
.L_x_143:
[----:B------:R-:W-:Y:S01]  /*28f0*/  SHF.L.U32 R23, R23, 0x10, RZ ;  /* 0x0000001017177819 */ /* 0x000fe200000006ff */
[----:B------:R-:W-:Y:S01]  /*2900*/  BSSY B0, `(.L_x_145) ;  /* 0x0000024000007945 */ /* 0x000fe20003800000 */
[----:B------:R-:W-:Y:S02]  /*2910*/  FSETP.GTU.FTZ.AND P4, PT, R21, 20, PT ;  /* 0x41a000001500780b */ /* 0x000fe40003f9c000 */
[----:B------:R-:W-:Y:S01]  /*2920*/  SHF.L.U32 R22, R22, 0x10, RZ ;  /* 0x0000001016167819 */ /* 0x000fe200000006ff */
[----:B------:R-:W-:Y:S01]  /*2930*/  FADD.FTZ R23, R23, UR4 ;  /* 0x0000000417177e21 */ /* 0x000fe20008010000 */
[----:B------:R-:W-:Y:S09]  /*2940*/  @P5 BRA `(.L_x_146) ;  /* 0x00000000007c5947 */ /* 0x000ff20003800000 */
[----:B------:R-:W-:Y:S01]  /*2950*/  FMUL.FTZ R16, R16, 1.4426950216293334961 ;  /* 0x3fb8aa3b10107820 */ /* 0x000fe20000410000 */
[----:B------:R-:W-:Y:S01]  /*2960*/  MOV R45, 0x3e800000 ;  /* 0x3e800000002d7802 */ /* 0x000fe20000000f00 */
[----:B------:R-:W-:Y:S02]  /*2970*/  HFMA2.MMA R44, -RZ, RZ, 1.3056640625, -1.8671875 ;  /* 0x3d39bf78ff2c7435 */ /* 0x000fe400000001ff */
[----:B------:R-:W0:Y:S02]  /*2980*/  MUFU.EX2 R43, R16 ;  /* 0x00000010002b7308 */ /* 0x000e240000000800 */
[C---:B0-----:R-:W-:Y:S01]  /*2990*/  FADD.FTZ.RZ R40, R43.reuse, 1 ;  /* 0x3f8000002b287421 */ /* 0x041fe2000001c000 */
[----:B------:R-:W-:-:S03]  /*29a0*/  ISETP.GE.U32.AND P5, PT, R43, 0x7f800000, PT ;  /* 0x7f8000002b00780c */ /* 0x000fc60003fa6070 */
[----:B------:R-:W-:-:S05]  /*29b0*/  VIADD R40, R40, 0xc0c00000 ;  /* 0xc0c0000028287836 */ /* 0x000fca0000000000 */
        /* <DEDUP_REMOVED lines=24> */
.L_x_146:
[----:B------:R-:W-:Y:S05]  /*2b40*/  BSYNC B0 ;  /* 0x0000000000007941 */ /* 0x000fea0003800000 */
.L_x_145:
[----:B------:R-:W-:Y:S01]  /*2b50*/  ISETP.EQ.OR P3, PT, RZ, UR7, P3 ;  /* 0x00000007ff007c0c */ /* 0x000fe20009f62670 */
[----:B------:R-:W-:Y:S01]  /*2b60*/  BSSY B0, `(.L_x_147) ;  /* 0x0000029000007945 */ /* 0x000fe20003800000 */
[----:B------:R-:W-:Y:S01]  /*2b70*/  SHF.L.U32 R28, R28, 0x10, RZ ;  /* 0x000000101c1c7819 */ /* 0x000fe200000006ff */
[----:B------:R-:W-:Y:S01]  /*2b80*/  IMAD.U32 R26, R26, 0x10000, RZ ;  /* 0x000100001a1a7824 */ /* 0x000fe200078e00ff */
[----:B------:R-:W-:Y:S02]  /*2b90*/  FSETP.GTU.FTZ.AND P5, PT, R23, 20, PT ;  /* 0x41a000001700780b */ /* 0x000fe40003fbc000 */
[----:B------:R-:W-:Y:S01]  /*2ba0*/  ISETP.EQ.OR P2, PT, RZ, UR7, P2 ;  /* 0x00000007ff007c0c */ /* 0x000fe20009742670 */
[----:B------:R-:W-:Y:S01]  /*2bb0*/  FADD.FTZ R28, R28, UR4 ;  /* 0x000000041c1c7e21 */ /* 0x000fe20008010000 */
[----:B------:R-:W-:Y:S02]  /*2bc0*/  SHF.L.U32 R24, R24, 0x10, RZ ;  /* 0x0000001018187819 */ /* 0x000fe400000006ff */
[----:B------:R-:W-:-:S02]  /*2bd0*/  SHF.L.U32 R25, R25, 0x10, RZ ;  /* 0x0000001019197819 */ /* 0x000fc400000006ff */
[----:B------:R-:W-:Y:S01]  /*2be0*/  SHF.L.U32 R27, R27, 0x10, RZ ;  /* 0x000000101b1b7819 */ /* 0x000fe200000006ff */
[----:B------:R-:W-:Y:S06]  /*2bf0*/  @P3 BRA `(.L_x_148) ;  /* 0x00000000007c3947 */ /* 0x000fec0003800000 */
        /* <DEDUP_REMOVED lines=31> */
.L_x_148:
[----:B------:R-:W-:Y:S05]  /*2df0*/  BSYNC B0 ;  /* 0x0000000000007941 */ /* 0x000fea0003800000 */
.L_x_147:
[----:B------:R-:W-:Y:S01]  /*2e00*/  SHF.L.U32 R33, R33, 0x10, RZ ;  /* 0x0000001021217819 */ /* 0x000fe200000006ff */
[----:B------:R-:W-:Y:S01]  /*2e10*/  BSSY B0, `(.L_x_149) ;  /* 0x0000027000007945 */ /* 0x000fe20003800000 */
[----:B------:R-:W-:Y:S01]  /*2e20*/  FSETP.GTU.FTZ.AND P3, PT, R28, 20, PT ;  /* 0x41a000001c00780b */ /* 0x000fe20003f7c000 */
[----:B------:R-:W-:Y:S01]  /*2e30*/  IMAD.U32 R29, R29, 0x10000, RZ ;  /* 0x000100001d1d7824 */ /* 0x000fe200078e00ff */
[----:B------:R-:W-:Y:S01]  /*2e40*/  SHF.L.U32 R30, R30, 0x10, RZ ;  /* 0x000000101e1e7819 */ /* 0x000fe200000006ff */
[----:B------:R-:W-:Y:S01]  /*2e50*/  FADD.FTZ R33, R33, UR4 ;  /* 0x0000000421217e21 */ /* 0x000fe20008010000 */
[----:B------:R-:W-:Y:S02]  /*2e60*/  SHF.L.U32 R31, R31, 0x10, RZ ;  /* 0x000000101f1f7819 */ /* 0x000fe400000006ff */
        /* <DEDUP_REMOVED lines=29> */
[----:B------:R-:W-:-:S04]  /*3040*/  @P2 IMAD.MOV.U32 R40, RZ, RZ, 0x7f800000 ;  /* 0x7f800000ff282424 */ /* 0x000fc800078e00ff */
[C---:B------:R-:W-:Y:S01]  /*3050*/  @P2 FFMA.FTZ R18, R43.reuse, R40, +INF ;  /* 0x7f8000002b122423 */ /* 0x040fe20000010028 */
[----:B------:R-:W-:-:S04]  /*3060*/  FSETP.NEU.FTZ.AND P2, PT, R43, RZ, PT ;  /* 0x000000ff2b00720b */ /* 0x000fc80003f5d000 */
[----:B------:R-:W-:-:S09]  /*3070*/  FSEL R18, R18, -RZ, P2 ;  /* 0x800000ff12127208 */ /* 0x000fd20001000000 */
.L_x_150:
[----:B------:R-:W-:Y:S05]  /*3080*/  BSYNC B0 ;  /* 0x0000000000007941 */ /* 0x000fea0003800000 */
.L_x_149:
        /* <DEDUP_REMOVED lines=46> */
.L_x_152:
[----:B------:R-:W-:Y:S05]  /*3370*/  BSYNC B0 ;  /* 0x0000000000007941 */ /* 0x000fea0003800000 */
.L_x_151:
        /* <DEDUP_REMOVED lines=30> */
[----:B------:R-:W-:-:S04]  /*3560*/  @P0 IMAD.MOV.U32 R40, RZ, RZ, 0x7f800000 ;  /* 0x7f800000ff280424 */ /* 0x000fc800078e00ff */
[----:B------:R-:W-:-:S05]  /*3570*/  @P0 FFMA.FTZ R20, R43, R40, +INF ;  /* 0x7f8000002b140423 */ /* 0x000fca0000010028 */
[----:B------:R-:W-:-:S07]  /*3580*/  FSEL R20, R20, -RZ, P1 ;  /* 0x800000ff14147208 */ /* 0x000fce0000800000 */
.L_x_154:
[----:B------:R-:W-:Y:S05]  /*3590*/  BSYNC B0 ;  /* 0x0000000000007941 */ /* 0x000fea0003800000 */
.L_x_153:
        /* <DEDUP_REMOVED lines=33> */
.L_x_156:
[----:B------:R-:W-:Y:S05]  /*37b0*/  BSYNC B0 ;  /* 0x0000000000007941 */ /* 0x000fea0003800000 */
.L_x_155:
        /* <DEDUP_REMOVED lines=10> */
[----:B------:R-:W-:Y:S01]  /*3860*/  IADD3 R42, -R40, 0x40800000, RZ ;  /* 0x40800000282a7810 */ /* 0x000fe20007ffe1ff */
[----:B------:R-:W-:Y:S01]  /*3870*/  IMAD.IADD R41, R43, 0x1, -R40 ;  /* 0x000000012b297824 */ /* 0x000fe200078e0a28 */
[----:B------:R-:W-:-:S03]  /*3880*/  I2FP.F32.S32 R40, R40 ;  /* 0x0000002800287245 */ /* 0x000fc60000201400 */
[----:B------:R-:W-:Y:S02]  /*3890*/  FFMA.FTZ R42, R42, R45, -1 ;  /* 0xbf8000002a2a7423 */ /* 0x000fe4000001002d */
[----:B------:R-:W-:Y:S02]  /*38a0*/  FMUL.FTZ R40, R40, 1.1920928955078125e-07 ;  /* 0x3400000028287820 */ /* 0x000fe40000410000 */
[----:B------:R-:W-:-:S04]  /*38b0*/  FADD.FTZ R41, R41, R42 ;  /* 0x0000002a29297221 */ /* 0x000fc80000010000 */
        /* <DEDUP_REMOVED lines=17> */
.L_x_158:
[----:B------:R-:W-:Y:S05]  /*39d0*/  BSYNC B0 ;  /* 0x0000000000007941 */ /* 0x000fea0003800000 */
.L_x_157:
        /* <DEDUP_REMOVED lines=33> */
.L_x_160:
[----:B------:R-:W-:Y:S05]  /*3bf0*/  BSYNC B0 ;  /* 0x0000000000007941 */ /* 0x000fea0003800000 */
.L_x_159:
[----:B------:R-:W-:Y:S04]  /*3c00*/  BSSY B0, `(.L_x_161) ;  /* 0x0000021000007945 */ /* 0x000fe80003800000 */
[----:B------:R-:W-:Y:S05]  /*3c10*/  @P2 BRA `(.L_x_162) ;  /* 0x00000000007c2947 */ /* 0x000fea0003800000 */
[----:B------:R-:W-:Y:S01]  /*3c20*/  FMUL.FTZ R33, R33, 1.4426950216293334961 ;  /* 0x3fb8aa3b21217820 */ /* 0x000fe20000410000 */
[----:B------:R-:W-:Y:S01]  /*3c30*/  HFMA2.MMA R45, -RZ, RZ, 1.625, 0 ;  /* 0x3e800000ff2d7435 */ /* 0x000fe200000001ff */
[----:B------:R-:W-:Y:S02]  /*3c40*/  MOV R44, 0x3d39bf78 ;  /* 0x3d39bf78002c7802 */ /* 0x000fe40000000f00 */
        /* <DEDUP_REMOVED lines=28> */
.L_x_162:
[----:B------:R-:W-:Y:S05]  /*3e10*/  BSYNC B0 ;  /* 0x0000000000007941 */ /* 0x000fea0003800000 */
.L_x_161:
        /* <DEDUP_REMOVED lines=21> */
[----:B------:R-:W-:Y:S01]  /*3f70*/  IADD3 R40, R5, R6, RZ ;  /* 0x0000000605287210 */ /* 0x000fe20007ffe0ff */
[----:B------:R-:W-:Y:S02]  /*3f80*/  UIMAD UR7, UR21, UR18, URZ ;  /* 0x00000012150772a4 */ /* 0x000fe4000f8e023f */
[----:B------:R-:W-:Y:S01]  /*3f90*/  IMAD.WIDE.U32 R84, R0, UR18, RZ ;  /* 0x0000001200547c25 */ /* 0x000fe2000f8e00ff */
[----:B------:R-:W-:Y:S01]  /*3fa0*/  ULDC UR38, c[0x0][0x224] ;  /* 0x0000890000267ab9 */ /* 0x000fe20000000800 */
[----:B------:R-:W-:Y:S01]  /*3fb0*/  ULDC UR39, c[0x0][0x21c] ;  /* 0x0000870000277ab9 */ /* 0x000fe20000000800 */
[----:B------:R-:W-:Y:S01]  /*3fc0*/  ISETP.GE.AND P1, PT, R40, UR14, PT ;  /* 0x0000000e28007c0c */ /* 0x000fe2000bf26270 */
[----:B------:R-:W-:Y:S01]  /*3fd0*/  ULDC UR23, c[0x0][0x214] ;  /* 0x0000850000177ab9 */ /* 0x000fe20000000800 */
        /* <DEDUP_REMOVED lines=8> */
[----:B------:R-:W-:Y:S01]  /*4060*/  ULDC.64 UR34, c[0x0][0x2d8] ;  /* 0x0000b60000227ab9 */ /* 0x000fe20000000a00 */
[----:B------:R-:W-:Y:S01]  /*4070*/  IMAD.IADD R73, R85, 0x1, R73 ;  /* 0x0000000155497824 */ /* 0x000fe200078e0249 */
[----:B------:R-:W-:-:S06]  /*4080*/  ULDC.64 UR36, c[0x0][0x310] ;  /* 0x0000c40000247ab9 */ /* 0x000fcc0000000a00 */
.L_x_169:
        /* <DEDUP_REMOVED lines=59> */
[----:B0-----:R-:W-:-:S04]  /*4440*/  IMAD.WIDE.U32 R46, R47, UR7, R42 ;  /* 0x000000072f2e7c25 */ /* 0x001fc8000f8e002a */
[C---:B------:R-:W-:Y:S01]  /*4450*/  FMUL.FTZ R97, R48.reuse, R12 ;  /* 0x0000000c30617220 */ /* 0x040fe20000410000 */
[C---:B------:R-:W-:Y:S01]  /*4460*/  FMUL.FTZ R101, R48.reuse, R11 ;  /* 0x0000000b30657220 */ /* 0x040fe20000410000 */
[----:B------:R-:W-:Y:S01]  /*4470*/  FMUL.FTZ R107, R48, R9 ;  /* 0x00000009306b7220 */ /* 0x000fe20000410000 */
[----:B------:R-:W-:Y:S02]  /*4480*/  VIADD R43, R42, 0x40 ;  /* 0x000000402a2b7836 */ /* 0x000fe40000000000 */
[----:B------:R-:W-:Y:S01]  /*4490*/  FMUL.FTZ R104, R48, R10 ;  /* 0x0000000a30687220 */ /* 0x000fe20000410000 */
[----:B------:R-:W-:Y:S02]  /*44a0*/  MUFU.COS R103, R49 ;  /* 0x0000003100677308 */ /* 0x000fe40000000000 */
[----:B------:R-:W-:Y:S02]  /*44b0*/  ISETP.GE.AND P2, PT, R43, UR19, PT ;  /* 0x000000132b007c0c */ /* 0x000fe4000bf46270 */
[----:B------:R-:W-:Y:S01]  /*44c0*/  IADD3 R43, R47, UR14, RZ ;  /* 0x0000000e2f2b7c10 */ /* 0x000fe2000fffe0ff */
[----:B------:R-:W-:Y:S01]  /*44d0*/  FMUL.RZ R47, R44, 0.15915493667125701904 ;  /* 0x3e22f9832c2f7820 */ /* 0x000fe2000040c000 */
[----:B------:R-:W-:Y:S01]  /*44e0*/  LEA R44, P3, R46, UR12, 0x1 ;  /* 0x0000000c2e2c7c11 */ /* 0x000fe2000f8608ff */
[----:B------:R-:W-:Y:S01]  /*44f0*/  FMUL.FTZ R40, R41, R12 ;  /* 0x0000000c29287220 */ /* 0x000fe20000410000 */
[----:B------:R-:W-:Y:S01]  /*4500*/  IADD3 R52, R42, 0x200, RZ ;  /* 0x000002002a347810 */ /* 0x000fe20007ffe0ff */
[----:B------:R-:W-:Y:S01]  /*4510*/  MUFU.SIN R99, R47 ;  /* 0x0000002f00637308 */ /* 0x000fe20000000400 */
[----:B------:R-:W-:-:S05]  /*4520*/  LEA.HI.X R45, R46, UR13, R43, 0x1, P3 ;  /* 0x0000000d2e2d7c11 */ /* 0x000fca00098f0c2b */
[----:B------:R-:W2:Y:S02]  /*4530*/  @!P1 LDG.E.U16 R109, desc[UR16][R44.64] ;  /* 0x000000102c6d9981 */ /* 0x000ea4000c1e1500 */
[----:B------:R0:W-:Y:S02]  /*4540*/  MUFU.COS R100, R47 ;  /* 0x0000002f00647308 */ /* 0x0001e40000000000 */
[----:B------:R-:W3:Y:S04]  /*4550*/  @!P0 LDG.E.U16 R51, desc[UR16][R44.64+0x40] ;  /* 0x000040102c338981 */ /* 0x000ee8000c1e1500 */
[----:B------:R-:W4:Y:S01]  /*4560*/  @!P2 LDG.E.U16 R108, desc[UR16][R44.64+0x80] ;  /* 0x000080102c6ca981 */ /* 0x000f22000c1e1500 */
[----:B------:R-:W-:Y:S01]  /*4570*/  IADD3 R43, R42, 0x60, RZ ;  /* 0x000000602a2b7810 */ /* 0x000fe20007ffe0ff */
[----:B------:R-:W-:Y:S01]  /*4580*/  FMUL.RZ R75, R54, 0.15915493667125701904 ;  /* 0x3e22f983364b7820 */ /* 0x000fe2000040c000 */
[----:B------:R-:W-:Y:S01]  /*4590*/  FMUL.RZ R76, R74, 0.15915493667125701904 ;  /* 0x3e22f9834a4c7820 */ /* 0x000fe2000040c000 */
[----:B------:R-:W-:Y:S01]  /*45a0*/  MUFU.EX2 R82, R82 ;  /* 0x0000005200527308 */ /* 0x000fe20000000800 */
[----:B------:R-:W-:-:S02]  /*45b0*/  ISETP.GE.AND P5, PT, R43, UR19, PT ;  /* 0x000000132b007c0c */ /* 0x000fc4000bfa6270 */
[C---:B------:R-:W-:Y:S02]  /*45c0*/  IADD3 R43, R42.reuse, 0xc0, RZ ;  /* 0x000000c02a2b7810 */ /* 0x040fe40007ffe0ff */
[C---:B------:R-:W-:Y:S02]  /*45d0*/  IADD3 R46, R42.reuse, 0x80, RZ ;  /* 0x000000802a2e7810 */ /* 0x040fe40007ffe0ff */
[C---:B0-----:R-:W-:Y:S01]  /*45e0*/  IADD3 R47, R42.reuse, 0xa0, RZ ;  /* 0x000000a02a2f7810 */ /* 0x041fe20007ffe0ff */
[----:B------:R-:W-:Y:S01]  /*45f0*/  MUFU.EX2 R89, R89 ;  /* 0x0000005900597308 */ /* 0x000fe20000000800 */
[----:B------:R-:W-:Y:S02]  /*4600*/  ISETP.GE.AND P3, PT, R43, UR19, PT ;  /* 0x000000132b007c0c */ /* 0x000fe4000bf66270 */
[----:B------:R-:W-:Y:S02]  /*4610*/  IADD3 R43, R42, 0x100, RZ ;  /* 0x000001002a2b7810 */ /* 0x000fe40007ffe0ff */
[----:B------:R-:W-:Y:S01]  /*4620*/  ISETP.GE.AND P0, PT, R46, UR19, PT ;  /* 0x000000132e007c0c */ /* 0x000fe2000bf06270 */
[----:B------:R-:W-:Y:S01]  /*4630*/  FMUL.RZ R49, R40, 0.15915493667125701904 ;  /* 0x3e22f98328317820 */ /* 0x000fe2000040c000 */
[----:B------:R-:W-:Y:S01]  /*4640*/  ISETP.GE.AND P2, PT, R47, UR19, PT ;  /* 0x000000132f007c0c */ /* 0x000fe2000bf46270 */
[----:B------:R-:W4:Y:S01]  /*4650*/  @!P5 LDG.E.U16 R50, desc[UR16][R44.64+0xc0] ;  /* 0x0000c0102c32d981 */ /* 0x000f22000c1e1500 */
[C---:B------:R-:W-:Y:S01]  /*4660*/  IADD3 R46, R42.reuse, 0xe0, RZ ;  /* 0x000000e02a2e7810 */ /* 0x040fe20007ffe0ff */
[----:B------:R-:W-:Y:S01]  /*4670*/  MUFU.EX2 R92, R92 ;  /* 0x0000005c005c7308 */ /* 0x000fe20000000800 */
[----:B------:R-:W-:Y:S01]  /*4680*/  ISETP.GE.AND P6, PT, R43, UR19, PT ;  /* 0x000000132b007c0c */ /* 0x000fe2000bfc6270 */
[----:B------:R-:W-:Y:S01]  /*4690*/  VIADD R43, R42, 0x120 ;  /* 0x000001202a2b7836 */ /* 0x000fe20000000000 */
[----:B------:R-:W-:Y:S01]  /*46a0*/  ISETP.GE.AND P4, PT, R46, UR19, PT ;  /* 0x000000132e007c0c */ /* 0x000fe2000bf86270 */
[----:B------:R-:W-:Y:S01]  /*46b0*/  FMUL.FTZ R46, R41, R13 ;  /* 0x0000000d292e7220 */ /* 0x000fe20000410000 */
[----:B------:R-:W4:Y:S02]  /*46c0*/  @!P3 LDG.E.U16 R137, desc[UR16][R44.64+0x180] ;  /* 0x000180102c89b981 */ /* 0x000f24000c1e1500 */
[----:B------:R-:W-:Y:S01]  /*46d0*/  ISETP.GE.AND P5, PT, R43, UR19, PT ;  /* 0x000000132b007c0c */ /* 0x000fe2000bfa6270 */
[----:B------:R-:W-:Y:S01]  /*46e0*/  MUFU.SIN R40, R49 ;  /* 0x0000003100287308 */ /* 0x000fe20000000400 */
[C---:B------:R-:W-:Y:S01]  /*46f0*/  IADD3 R43, R42.reuse, 0x140, RZ ;  /* 0x000001402a2b7810 */ /* 0x040fe20007ffe0ff */
[----:B------:R-:W4:Y:S06]  /*4700*/  @!P0 LDG.E.U16 R87, desc[UR16][R44.64+0x100] ;  /* 0x000100102c578981 */ /* 0x000f2c000c1e1500 */
[----:B------:R0:W-:Y:S01]  /*4710*/  MUFU.COS R96, R49 ;  /* 0x0000003100607308 */ /* 0x0001e20000000000 */
[----:B------:R-:W-:Y:S01]  /*4720*/  ISETP.GE.AND P0, PT, R43, UR19, PT ;  /* 0x000000132b007c0c */ /* 0x000fe2000bf06270 */
[----:B------:R-:W4:Y:S01]  /*4730*/  @!P2 LDG.E.U16 R86, desc[UR16][R44.64+0x140] ;  /* 0x000140102c56a981 */ /* 0x000f22000c1e1500 */
[----:B------:R-:W-:Y:S01]  /*4740*/  IADD3 R43, R42, 0x180, RZ ;  /* 0x000001802a2b7810 */ /* 0x000fe20007ffe0ff */
[----:B------:R-:W-:-:S02]  /*4750*/  FMUL.FTZ R47, R41, R14 ;  /* 0x0000000e292f7220 */ /* 0x000fc40000410000 */
[----:B------:R-:W4:Y:S02]  /*4760*/  @!P6 LDG.E.U16 R135, desc[UR16][R44.64+0x200] ;  /* 0x000200102c87e981 */ /* 0x000f24000c1e1500 */
[----:B------:R-:W-:Y:S01]  /*4770*/  MUFU.EX2 R95, R95 ;  /* 0x0000005f005f7308 */ /* 0x000fe20000000800 */
[----:B0-----:R-:W-:Y:S01]  /*4780*/  FMUL.RZ R49, R46, 0.15915493667125701904 ;  /* 0x3e22f9832e317820 */ /* 0x001fe2000040c000 */
[----:B------:R-:W-:Y:S01]  /*4790*/  IADD3 R46, R42, 0x160, RZ ;  /* 0x000001602a2e7810 */ /* 0x000fe20007ffe0ff */
[----:B------:R-:W4:Y:S03]  /*47a0*/  @!P4 LDG.E.U16 R138, desc[UR16][R44.64+0x1c0] ;  /* 0x0001c0102c8ac981 */ /* 0x000f26000c1e1500 */
[----:B------:R-:W-:Y:S02]  /*47b0*/  ISETP.GE.AND P2, PT, R46, UR19, PT ;  /* 0x000000132e007c0c */ /* 0x000fe4000bf46270 */
[----:B------:R-:W-:Y:S01]  /*47c0*/  IADD3 R46, R42, 0x1c0, RZ ;  /* 0x000001c02a2e7810 */ /* 0x000fe20007ffe0ff */
[----:B------:R-:W-:Y:S01]  /*47d0*/  MUFU.EX2 R97, R97 ;  /* 0x0000006100617308 */ /* 0x000fe20000000800 */
[----:B------:R-:W-:-:S02]  /*47e0*/  ISETP.GE.AND P3, PT, R43, UR19, PT ;  /* 0x000000132b007c0c */ /* 0x000fc4000bf66270 */
[----:B------:R-:W-:Y:S02]  /*47f0*/  IADD3 R43, R42, 0x1a0, RZ ;  /* 0x000001a02a2b7810 */ /* 0x000fe40007ffe0ff */
[----:B------:R-:W-:Y:S02]  /*4800*/  ISETP.GE.AND P6, PT, R46, UR19, PT ;  /* 0x000000132e007c0c */ /* 0x000fe4000bfc6270 */
[----:B------:R-:W-:Y:S01]  /*4810*/  PRMT R46, RZ, 0x7610, R46 ;  /* 0x00007610ff2e7816 */ /* 0x000fe2000000002e */
[----:B------:R-:W-:Y:S01]  /*4820*/  FMUL.RZ R53, R47, 0.15915493667125701904 ;  /* 0x3e22f9832f357820 */ /* 0x000fe2000040c000 */
[----:B------:R-:W-:Y:S01]  /*4830*/  ISETP.GE.AND P4, PT, R43, UR19, PT ;  /* 0x000000132b007c0c */ /* 0x000fe2000bf86270 */
[----:B------:R-:W-:Y:S01]  /*4840*/  MUFU.EX2 R101, R101 ;  /* 0x0000006500657308 */ /* 0x000fe20000000800 */
[----:B------:R-:W-:Y:S02]  /*4850*/  IADD3 R43, R42, 0x1e0, RZ ;  /* 0x000001e02a2b7810 */ /* 0x000fe40007ffe0ff */
[----:B------:R-:W-:Y:S01]  /*4860*/  PRMT R47, RZ, 0x7610, R47 ;  /* 0x00007610ff2f7816 */ /* 0x000fe2000000002f */
[----:B------:R-:W4:Y:S01]  /*4870*/  @!P5 LDG.E.U16 R46, desc[UR16][R44.64+0x240] ;  /* 0x000240102c2ed981 */ /* 0x000f22000c1e1500 */
[----:B------:R-:W-:-:S03]  /*4880*/  ISETP.GE.AND P5, PT, R43, UR19, PT ;  /* 0x000000132b007c0c */ /* 0x000fc6000bfa6270 */
[----:B------:R-:W-:Y:S01]  /*4890*/  MUFU.SIN R90, R49 ;  /* 0x00000031005a7308 */ /* 0x000fe20000000400 */
[----:B------:R-:W-:Y:S01]  /*48a0*/  VIADD R43, R42, 0x220 ;  /* 0x000002202a2b7836 */ /* 0x000fe20000000000 */
[----:B------:R-:W4:Y:S01]  /*48b0*/  @!P0 LDG.E.U16 R47, desc[UR16][R44.64+0x280] ;  /* 0x000280102c2f8981 */ /* 0x000f22000c1e1500 */
[----:B------:R-:W-:-:S05]  /*48c0*/  ISETP.GE.AND P0, PT, R52, UR19, PT ;  /* 0x0000001334007c0c */ /* 0x000fca000bf06270 */
[----:B------:R0:W-:Y:S01]  /*48d0*/  MUFU.COS R91, R49 ;  /* 0x00000031005b7308 */ /* 0x0001e20000000000 */
[----:B------:R-:W-:Y:S01]  /*48e0*/  FMUL.FTZ R52, R41, R15 ;  /* 0x0000000f29347220 */ /* 0x000fe20000410000 */
[----:B------:R-:W4:Y:S04]  /*48f0*/  @!P3 LDG.E.U16 R136, desc[UR16][R44.64+0x300] ;  /* 0x000300102c88b981 */ /* 0x000f28000c1e1500 */
[----:B------:R-:W4:Y:S02]  /*4900*/  @!P4 LDG.E.U16 R133, desc[UR16][R44.64+0x340] ;  /* 0x000340102c85c981 */ /* 0x000f24000c1e1500 */
[----:B------:R-:W-:Y:S01]  /*4910*/  MUFU.EX2 R107, R107 ;  /* 0x0000006b006b7308 */ /* 0x000fe20000000800 */
[----:B0-----:R-:W-:Y:S01]  /*4920*/  PRMT R49, RZ, 0x7610, R49 ;  /* 0x00007610ff317816 */ /* 0x001fe20000000031 */
[----:B------:R-:W-:Y:S01]  /*4930*/  FMUL.RZ R55, R52, 0.15915493667125701904 ;  /* 0x3e22f98334377820 */ /* 0x000fe2000040c000 */
[C---:B------:R-:W-:Y:S01]  /*4940*/  IADD3 R52, R42.reuse, 0x260, RZ ;  /* 0x000002602a347810 */ /* 0x040fe20007ffe0ff */
[----:B------:R-:W4:Y:S04]  /*4950*/  @!P5 LDG.E.U16 R134, desc[UR16][R44.64+0x3c0] ;  /* 0x0003c0102c86d981 */ /* 0x000f28000c1e1500 */
[----:B------:R-:W4:Y:S01]  /*4960*/  @!P2 LDG.E.U16 R49, desc[UR16][R44.64+0x2c0] ;  /* 0x0002c0102c31a981 */ /* 0x000f22000c1e1500 */
[----:B------:R-:W-:Y:S01]  /*4970*/  ISETP.GE.AND P2, PT, R43, UR19, PT ;  /* 0x000000132b007c0c */ /* 0x000fe2000bf46270 */
[----:B------:R-:W-:Y:S01]  /*4980*/  MUFU.EX2 R104, R104 ;  /* 0x0000006800687308 */ /* 0x000fe20000000800 */
[----:B------:R-:W-:Y:S01]  /*4990*/  IADD3 R43, R42, 0x240, RZ ;  /* 0x000002402a2b7810 */ /* 0x000fe20007ffe0ff */
[----:B------:R-:W4:Y:S01]  /*49a0*/  @!P0 LDG.E.U16 R132, desc[UR16][R44.64+0x400] ;  /* 0x000400102c848981 */ /* 0x000f22000c1e1500 */
[----:B------:R-:W-:-:S02]  /*49b0*/  ISETP.GE.AND P4, PT, R52, UR19, PT ;  /* 0x0000001334007c0c */ /* 0x000fc4000bf86270 */
[----:B------:R-:W-:Y:S02]  /*49c0*/  ISETP.GE.AND P3, PT, R43, UR19, PT ;  /* 0x000000132b007c0c */ /* 0x000fe4000bf66270 */
[----:B------:R-:W-:Y:S01]  /*49d0*/  PRMT R43, RZ, 0x7610, R43 ;  /* 0x00007610ff2b7816 */ /* 0x000fe2000000002b */
[----:B------:R-:W-:Y:S01]  /*49e0*/  MUFU.SIN R93, R53 ;  /* 0x00000035005d7308 */ /* 0x000fe20000000400 */
[----:B------:R-:W-:Y:S02]  /*49f0*/  IADD3 R52, R42, 0x2a0, RZ ;  /* 0x000002a02a347810 */ /* 0x000fe40007ffe0ff */
[----:B------:R-:W-:Y:S01]  /*4a00*/  PRMT R54, RZ, 0x7610, R54 ;  /* 0x00007610ff367816 */ /* 0x000fe20000000036 */
[----:B------:R-:W4:Y:S04]  /*4a10*/  @!P2 LDG.E.U16 R130, desc[UR16][R44.64+0x440] ;  /* 0x000440102c82a981 */ /* 0x000f28000c1e1500 */
[----:B------:R0:W-:Y:S01]  /*4a20*/  MUFU.COS R94, R53 ;  /* 0x00000035005e7308 */ /* 0x0001e20000000000 */
[----:B------:R-:W4:Y:S01]  /*4a30*/  @!P6 LDG.E.U16 R43, desc[UR16][R44.64+0x380] ;  /* 0x000380102c2be981 */ /* 0x000f22000c1e1500 */
[----:B------:R-:W-:-:S02]  /*4a40*/  ISETP.GE.AND P5, PT, R52, UR19, PT ;  /* 0x0000001334007c0c */ /* 0x000fc4000bfa6270 */
[C---:B------:R-:W-:Y:S01]  /*4a50*/  IADD3 R52, R42.reuse, 0x2c0, RZ ;  /* 0x000002c02a347810 */ /* 0x040fe20007ffe0ff */
[----:B------:R-:W4:Y:S01]  /*4a60*/  @!P3 LDG.E.U16 R131, desc[UR16][R44.64+0x480] ;  /* 0x000480102c83b981 */ /* 0x000f22000c1e1500 */
[----:B0-----:R-:W-:Y:S02]  /*4a70*/  IADD3 R53, R42, 0x280, RZ ;  /* 0x000002802a357810 */ /* 0x001fe40007ffe0ff */
[----:B------:R-:W-:Y:S01]  /*4a80*/  MUFU.SIN R83, R55 ;  /* 0x0000003700537308 */ /* 0x000fe20000000400 */
[----:B------:R-:W4:Y:S01]  /*4a90*/  @!P4 LDG.E.U16 R54, desc[UR16][R44.64+0x4c0] ;  /* 0x0004c0102c36c981 */ /* 0x000f22000c1e1500 */
[----:B------:R-:W-:Y:S02]  /*4aa0*/  ISETP.GE.AND P6, PT, R53, UR19, PT ;  /* 0x0000001335007c0c */ /* 0x000fe4000bfc6270 */
[----:B------:R-:W-:Y:S02]  /*4ab0*/  ISETP.GE.AND P0, PT, R52, UR19, PT ;  /* 0x0000001334007c0c */ /* 0x000fe4000bf06270 */
[----:B------:R-:W-:-:S02]  /*4ac0*/  IADD3 R53, R42, 0x2e0, RZ ;  /* 0x000002e02a357810 */ /* 0x000fc40007ffe0ff */
[C---:B------:R-:W-:Y:S02]  /*4ad0*/  IADD3 R52, R42.reuse, 0x300, RZ ;  /* 0x000003002a347810 */ /* 0x040fe40007ffe0ff */
[----:B------:R-:W-:Y:S01]  /*4ae0*/  ISETP.GE.AND P2, PT, R53, UR19, PT ;  /* 0x0000001335007c0c */ /* 0x000fe2000bf46270 */
[----:B------:R-:W-:Y:S01]  /*4af0*/  VIADD R53, R42, 0x320 ;  /* 0x000003202a357836 */ /* 0x000fe20000000000 */
[----:B------:R-:W-:Y:S01]  /*4b00*/  ISETP.GE.AND P3, PT, R52, UR19, PT ;  /* 0x0000001334007c0c */ /* 0x000fe2000bf66270 */
[----:B------:R0:W-:Y:S01]  /*4b10*/  MUFU.COS R88, R55 ;  /* 0x0000003700587308 */ /* 0x0001e20000000000 */
[----:B------:R-:W-:Y:S01]  /*4b20*/  IADD3 R52, R42, 0x340, RZ ;  /* 0x000003402a347810 */ /* 0x000fe20007ffe0ff */
[----:B------:R-:W4:Y:S01]  /*4b30*/  @!P6 LDG.E.U16 R129, desc[UR16][R44.64+0x500] ;  /* 0x000500102c81e981 */ /* 0x000f22000c1e1500 */
[----:B------:R-:W-:Y:S02]  /*4b40*/  ISETP.GE.AND P4, PT, R53, UR19, PT ;  /* 0x0000001335007c0c */ /* 0x000fe4000bf86270 */
[----:B------:R-:W-:-:S02]  /*4b50*/  ISETP.GE.AND P6, PT, R52, UR19, PT ;  /* 0x0000001334007c0c */ /* 0x000fc4000bfc6270 */
[----:B0-----:R-:W-:Y:S02]  /*4b60*/  PRMT R55, RZ, 0x7610, R55 ;  /* 0x00007610ff377816 */ /* 0x001fe40000000037 */
[C---:B------:R-:W-:Y:S02]  /*4b70*/  IADD3 R52, R42.reuse, 0x360, RZ ;  /* 0x000003602a347810 */ /* 0x040fe40007ffe0ff */
[----:B------:R-:W-:Y:S01]  /*4b80*/  IADD3 R74, R42, 0x380, RZ ;  /* 0x000003802a4a7810 */ /* 0x000fe20007ffe0ff */
[----:B------:R-:W-:Y:S01]  /*4b90*/  MUFU.SIN R80, R75 ;  /* 0x0000004b00507308 */ /* 0x000fe20000000400 */
[----:B------:R-:W-:Y:S01]  /*4ba0*/  PRMT R53, RZ, 0x7610, R53 ;  /* 0x00007610ff357816 */ /* 0x000fe20000000035 */
[----:B------:R-:W4:Y:S01]  /*4bb0*/  @!P5 LDG.E.U16 R55, desc[UR16][R44.64+0x540] ;  /* 0x000540102c37d981 */ /* 0x000f22000c1e1500 */
[----:B------:R-:W-:Y:S02]  /*4bc0*/  ISETP.GE.AND P5, PT, R52, UR19, PT ;  /* 0x0000001334007c0c */ /* 0x000fe4000bfa6270 */
[----:B------:R-:W-:Y:S01]  /*4bd0*/  PRMT R52, RZ, 0x7610, R52 ;  /* 0x00007610ff347816 */ /* 0x000fe20000000034 */
[----:B------:R-:W4:Y:S02]  /*4be0*/  @!P3 LDG.E.U16 R126, desc[UR16][R44.64+0x600] ;  /* 0x000600102c7eb981 */ /* 0x000f24000c1e1500 */
        /* <DEDUP_REMOVED lines=21> */
[----:B------:R-:W-:Y:S01]  /*4d40*/  VIADD R74, R105, 0x1 ;  /* 0x00000001694a7836 */ /* 0x000fe20000000000 */
[----:B------:R-:W4:Y:S03]  /*4d50*/  @!P2 LDG.E.U16 R140, desc[UR16][R44.64+0x740] ;  /* 0x000740102c8ca981 */ /* 0x000f26000c1e1500 */
[----:B------:R-:W-:Y:S01]  /*4d60*/  MUFU.COS R113, R79 ;  /* 0x0000004f00717308 */ /* 0x000fe20000000000 */
[----:B------:R-:W-:-:S02]  /*4d70*/  ISETP.GE.AND P4, PT, R42, UR19, PT ;  /* 0x000000132a007c0c */ /* 0x000fc4000bf86270 */
        /* <DEDUP_REMOVED lines=27> */
[----:B------:R-:W-:Y:S01]  /*4f30*/  FSEL R77, R77, RZ, !P3 ;  /* 0x000000ff4d4d7208 */ /* 0x000fe20005800000 */
[----:B------:R-:W-:Y:S01]  /*4f40*/  FMUL.FTZ R81, R82, R81 ;  /* 0x0000005152517220 */ /* 0x000fe20000410000 */
[----:B------:R-:W-:Y:S01]  /*4f50*/  FSEL R78, R78, 1, !P3 ;  /* 0x3f8000004e4e7808 */ /* 0x000fe20005800000 */
[----:B------:R-:W-:Y:S01]  /*4f60*/  FMUL.FTZ R82, R31, R16 ;  /* 0x000000101f527220 */ /* 0x000fe20000410000 */
[----:B------:R-:W-:-:S02]  /*4f70*/  FSEL R79, R79, RZ, !P3 ;  /* 0x000000ff4f4f7208 */ /* 0x000fc40005800000 */
[----:B------:R-:W-:Y:S01]  /*4f80*/  ISETP.GE.U32.AND P3, PT, R44, UR15, PT ;  /* 0x0000000f2c007c0c */ /* 0x000fe2000bf66070 */
[----:B------:R-:W-:Y:S02]  /*4f90*/  VIADD R44, R105, 0x6 ;  /* 0x00000006692c7836 */ /* 0x000fe40000000000 */
        /* <DEDUP_REMOVED lines=69> */
[C---:B------:R-:W-:Y:S01]  /*53f0*/  IADD3 R112, R105.reuse, 0xd, RZ ;  /* 0x0000000d69707810 */ /* 0x040fe20007ffe0ff */
[----:B------:R-:W-:Y:S01]  /*5400*/  VIADD R122, R105, 0xf ;  /* 0x0000000f697a7836 */ /* 0x000fe20000000000 */
[----:B------:R-:W-:-:S02]  /*5410*/  FSEL R102, R102, RZ, !P6 ;  /* 0x000000ff66667208 */ /* 0x000fc40007000000 */
[----:B------:R-:W-:Y:S02]  /*5420*/  FSEL R103, R103, 1, !P6 ;  /* 0x3f80000067677808 */ /* 0x000fe40007000000 */
[----:B------:R-:W-:Y:S02]  /*5430*/  FSEL R104, R104, RZ, !P6 ;  /* 0x000000ff68687208 */ /* 0x000fe40007000000 */
[----:B------:R-:W-:Y:S01]  /*5440*/  ISETP.GE.U32.AND P6, PT, R105, UR15, PT ;  /* 0x0000000f69007c0c */ /* 0x000fe2000bfc6070 */
        /* <DEDUP_REMOVED lines=259> */
[----:B------:R-:W1:Y:S01]  /*6480*/  SHFL.UP PT, R147, R51, 0x2, RZ ;  /* 0x0440000033937989 */ /* 0x000e6200000e00ff */
[----:B------:R-:W-:-:S02]  /*6490*/  LEA.HI.SX32 R87, R87, R44, 0x1b ;  /* 0x0000002c57577211 */ /* 0x000fc400078fdaff */
[----:B0-----:R-:W-:Y:S02]  /*64a0*/  LEA.HI.SX32 R86, R143, R44, 0x1b ;  /* 0x0000002c8f567211 */ /* 0x001fe400078fdaff */
[----:B------:R-:W-:Y:S01]  /*64b0*/  SHFL.UP PT, R143, R48, 0x2, RZ ;  /* 0x04400000308f7989 */ /* 0x000fe200000e00ff */
[----:B------:R-:W-:-:S03]  /*64c0*/  IMAD.U32 R151, RZ, RZ, UR32 ;  /* 0x00000020ff977e24 */ /* 0x000fc6000f8e00ff */
[----:B------:R-:W-:Y:S04]  /*64d0*/  SHFL.UP PT, R145, R50, 0x2, RZ ;  /* 0x0440000032917989 */ /* 0x000fe800000e00ff */
[----:B------:R-:W0:Y:S01]  /*64e0*/  SHFL.UP PT, R149, R144, 0x2, RZ ;  /* 0x0440000090957989 */ /* 0x000e2200000e00ff */
[----:B------:R-:W-:Y:S01]  /*64f0*/  LEA R150, R87, UR14, 0x1 ;  /* 0x0000000e57967c11 */ /* 0x000fe2000f8e08ff */
[----:B------:R-:W-:Y:S02]  /*6500*/  UIMAD UR18, UR7, UR33, UR18 ;  /* 0x00000021071272a4 */ /* 0x000fe4000f8e0212 */
[----:B------:R-:W-:Y:S01]  /*6510*/  IMAD.WIDE.U32 R40, R151, UR7, R40 ;  /* 0x0000000797287c25 */ /* 0x000fe2000f8e0028 */
[----:B------:R-:W-:Y:S02]  /*6520*/  IADD3 R87, R44, 0x100, RZ ;  /* 0x000001002c577810 */ /* 0x000fe40007ffe0ff */
[----:B------:R-:W-:-:S02]  /*6530*/  LEA R153, R86, UR14, 0x1 ;  /* 0x0000000e56997c11 */ /* 0x000fc4000f8e08ff */
[----:B------:R-:W-:Y:S02]  /*6540*/  LEA.HI.SX32 R87, R87, R44, 0x1b ;  /* 0x0000002c57577211 */ /* 0x000fe400078fdaff */
[----:B------:R-:W-:Y:S02]  /*6550*/  IADD3 R41, R41, UR18, RZ ;  /* 0x0000001229297c10 */ /* 0x000fe4000fffe0ff */
[----:B------:R-:W-:Y:S02]  /*6560*/  LEA R86, P0, R40, UR34, 0x3 ;  /* 0x0000002228567c11 */ /* 0x000fe4000f8018ff */
[----:B------:R-:W-:Y:S02]  /*6570*/  IADD3 R155, R44, 0x120, RZ ;  /* 0x000001202c9b7810 */ /* 0x000fe40007ffe0ff */
[----:B------:R-:W-:Y:S02]  /*6580*/  LEA R146, R87, UR14, 0x1 ;  /* 0x0000000e57927c11 */ /* 0x000fe4000f8e08ff */
[----:B------:R-:W-:-:S02]  /*6590*/  LEA.HI.X R87, R40, UR35, R41, 0x3, P0 ;  /* 0x0000002328577c11 */ /* 0x000fc400080f1c29 */
        /* <DEDUP_REMOVED lines=10> */
[----:B------:R0:W-:Y:S01]  /*6640*/  STS.U16 [R146+0x200], R135 ;  /* 0x0002008792007388 */ /* 0x0001e20000000400 */
[----:B------:R-:W-:Y:S01]  /*6650*/  LEA.HI.SX32 R151, R151, R44, 0x1b ;  /* 0x0000002c97977211 */ /* 0x000fe200078fdaff */
[C---:B------:R-:W-:Y:S01]  /*6660*/  FFMA.FTZ R137, R48.reuse, R149, R137 ;  /* 0x0000009530897223 */ /* 0x040fe20000010089 */
[C---:B------:R-:W-:Y:S01]  /*6670*/  FFMA.FTZ R150, R48.reuse, R147, R150 ;  /* 0x0000009330967223 */ /* 0x040fe20000010096 */
[----:B------:R2:W-:Y:S01]  /*6680*/  STS.U16 [R41+0x240], R46 ;  /* 0x0002402e29007388 */ /* 0x0005e20000000400 */
[C---:B------:R-:W-:Y:S01]  /*6690*/  FFMA.FTZ R145, R48.reuse, R145, -R40 ;  /* 0x0000009130917223 */ /* 0x040fe20000010828 */
[----:B------:R-:W-:Y:S01]  /*66a0*/  @P0 FFMA.FTZ R48, R48, R143, -R148 ;  /* 0x0000008f30300223 */ /* 0x000fe20000010894 */
[----:B-1----:R-:W-:-:S02]  /*66b0*/  LEA R138, R151, UR14, 0x1 ;  /* 0x0000000e978a7c11 */ /* 0x002fc4000f8e08ff */
[----:B------:R-:W-:Y:S01]  /*66c0*/  FSEL R40, R144, R137, !P0 ;  /* 0x0000008990287208 */ /* 0x000fe20004000000 */
[C---:B0-----:R-:W-:Y:S01]  /*66d0*/  VIADD R135, R44.reuse, 0x180 ;  /* 0x000001802c877836 */ /* 0x041fe20000000000 */
[----:B--2---:R-:W-:Y:S01]  /*66e0*/  IADD3 R41, R44, 0x160, RZ ;  /* 0x000001602c297810 */ /* 0x004fe20007ffe0ff */
[----:B------:R-:W-:Y:S01]  /*66f0*/  @P0 FADD.FTZ R50, R50, R145 ;  /* 0x0000009132320221 */ /* 0x000fe20000010000 */
[----:B------:R-:W-:Y:S02]  /*6700*/  IADD3 R137, R44, 0x1a0, RZ ;  /* 0x000001a02c897810 */ /* 0x000fe40007ffe0ff */
[-C--:B------:R-:W-:Y:S02]  /*6710*/  LEA.HI.SX32 R46, R41, R44.reuse, 0x1b ;  /* 0x0000002c292e7211 */ /* 0x080fe400078fdaff */
[----:B------:R-:W0:Y:S01]  /*6720*/  SHFL.UP PT, R41, R48, 0x4, RZ ;  /* 0x0480000030297989 */ /* 0x000e2200000e00ff */
[----:B------:R-:W-:Y:S01]  /*6730*/  @P0 FADD.FTZ R51, R51, R150 ;  /* 0x0000009633330221 */ /* 0x000fe20000010000 */
[----:B------:R-:W-:-:S02]  /*6740*/  LEA.HI.SX32 R144, R137, R44, 0x1b ;  /* 0x0000002c89907211 */ /* 0x000fc400078fdaff */
[----:B------:R1:W-:Y:S04]  /*6750*/  STS.U16 [R138+0x280], R47 ;  /* 0x0002802f8a007388 */ /* 0x0003e80000000400 */
[----:B------:R-:W2:Y:S01]  /*6760*/  SHFL.UP PT, R137, R40, 0x4, RZ ;  /* 0x0480000028897989 */ /* 0x000ea200000e00ff */
[----:B-1----:R-:W-:-:S03]  /*6770*/  LEA.HI.SX32 R138, R135, R44, 0x1b ;  /* 0x0000002c878a7211 */ /* 0x002fc600078fdaff */
[----:B------:R-:W-:Y:S04]  /*6780*/  SHFL.UP PT, R135, R50, 0x4, RZ ;  /* 0x0480000032877989 */ /* 0x000fe800000e00ff */
[----:B------:R-:W1:Y:S01]  /*6790*/  SHFL.UP PT, R47, R51, 0x4, RZ ;  /* 0x04800000332f7989 */ /* 0x000e6200000e00ff */
[----:B------:R-:W-:Y:S02]  /*67a0*/  LEA R46, R46, UR14, 0x1 ;  /* 0x0000000e2e2e7c11 */ /* 0x000fe4000f8e08ff */
[C---:B------:R-:W-:Y:S02]  /*67b0*/  IADD3 R145, R44.reuse, 0x1c0, RZ ;  /* 0x000001c02c917810 */ /* 0x040fe40007ffe0ff */
[----:B------:R-:W-:Y:S02]  /*67c0*/  IADD3 R147, R44, 0x1e0, RZ ;  /* 0x000001e02c937810 */ /* 0x000fe40007ffe0ff */
[----:B------:R-:W-:-:S02]  /*67d0*/  LEA R143, R138, UR14, 0x1 ;  /* 0x0000000e8a8f7c11 */ /* 0x000fc4000f8e08ff */
[----:B------:R-:W-:Y:S01]  /*67e0*/  IADD3 R149, R44, 0x200, RZ ;  /* 0x000002002c957810 */ /* 0x000fe20007ffe0ff */
[----:B------:R0:W-:Y:S01]  /*67f0*/  STS.U16 [R46+0x2c0], R49 ;  /* 0x0002c0312e007388 */ /* 0x0001e20000000400 */
[----:B------:R-:W-:Y:S02]  /*6800*/  LEA R144, R144, UR14, 0x1 ;  /* 0x0000000e90907c11 */ /* 0x000fe4000f8e08ff */
[-C--:B------:R-:W-:Y:S02]  /*6810*/  LEA.HI.SX32 R145, R145, R44.reuse, 0x1b ;  /* 0x0000002c91917211 */ /* 0x080fe400078fdaff */
[----:B------:R-:W-:Y:S02]  /*6820*/  ISETP.GE.AND P0, PT, R4, 0x4, PT ;  /* 0x000000040400780c */ /* 0x000fe40003f06270 */
[-C--:B------:R-:W-:Y:S01]  /*6830*/  LEA.HI.SX32 R147, R147, R44.reuse, 0x1b ;  /* 0x0000002c93937211 */ /* 0x080fe200078fdaff */
[----:B------:R1:W-:Y:S01]  /*6840*/  STS.U16 [R143+0x300], R136 ;  /* 0x000300888f007388 */ /* 0x0003e20000000400 */
[-C--:B------:R-:W-:Y:S01]  /*6850*/  LEA.HI.SX32 R149, R149, R44.reuse, 0x1b ;  /* 0x0000002c95957211 */ /* 0x080fe200078fdaff */
[----:B0-----:R-:W-:Y:S01]  /*6860*/  FMUL.FTZ R49, R40, R41 ;  /* 0x0000002928317220 */ /* 0x001fe20000410000 */
[----:B------:R-:W-:Y:S01]  /*6870*/  LEA R138, R145, UR14, 0x1 ;  /* 0x0000000e918a7c11 */ /* 0x000fe2000f8e08ff */
[----:B------:R0:W-:Y:S01]  /*6880*/  STS.U16 [R144+0x340], R133 ;  /* 0x0003408590007388 */ /* 0x0001e20000000400 */
[----:B------:R-:W-:Y:S01]  /*6890*/  LEA R147, R147, UR14, 0x1 ;  /* 0x0000000e93937c11 */ /* 0x000fe2000f8e08ff */
[----:B--2---:R-:W-:Y:S01]  /*68a0*/  FFMA.FTZ R49, R48, R137, R49 ;  /* 0x0000008930317223 */ /* 0x004fe20000010031 */
[----:B------:R-:W-:Y:S01]  /*68b0*/  LEA R149, R149, UR14, 0x1 ;  /* 0x0000000e95957c11 */ /* 0x000fe2000f8e08ff */
[----:B------:R-:W-:Y:S01]  /*68c0*/  STS.U16 [R138+0x380], R43 ;  /* 0x0003802b8a007388 */ /* 0x000fe20000000400 */
[----:B------:R-:W-:Y:S01]  /*68d0*/  IADD3 R145, R44, 0x220, RZ ;  /* 0x000002202c917810 */ /* 0x000fe20007ffe0ff */
[C---:B-1----:R-:W-:Y:S01]  /*68e0*/  FMUL.FTZ R136, R40.reuse, R47 ;  /* 0x0000002f28887220 */ /* 0x042fe20000410000 */
[C---:B0-----:R-:W-:Y:S01]  /*68f0*/  FMUL.FTZ R144, R40.reuse, R135 ;  /* 0x0000008728907220 */ /* 0x041fe20000410000 */
[C---:B------:R-:W-:Y:S01]  /*6900*/  FMUL.FTZ R46, R40.reuse, R137 ;  /* 0x00000089282e7220 */ /* 0x040fe20000410000 */
[----:B------:R0:W-:Y:S01]  /*6910*/  STS.U16 [R147+0x3c0], R134 ;  /* 0x0003c08693007388 */ /* 0x0001e20000000400 */
[----:B------:R-:W-:Y:S01]  /*6920*/  FSEL R40, R40, R49, !P0 ;  /* 0x0000003128287208 */ /* 0x000fe20004000000 */
[----:B------:R-:W-:Y:S01]  /*6930*/  FFMA.FTZ R144, R48, R47, R144 ;  /* 0x0000002f30907223 */ /* 0x000fe20000010090 */
[----:B------:R-:W-:Y:S01]  /*6940*/  VIADD R49, R44, 0x280 ;  /* 0x000002802c317836 */ /* 0x000fe20000000000 */
[----:B------:R1:W-:Y:S01]  /*6950*/  STS.U16 [R149+0x400], R132 ;  /* 0x0004008495007388 */ /* 0x0003e20000000400 */
[C---:B------:R-:W-:Y:S01]  /*6960*/  FFMA.FTZ R135, R48.reuse, R135, -R136 ;  /* 0x0000008730877223 */ /* 0x040fe20000010888 */
[----:B------:R-:W-:Y:S01]  /*6970*/  LEA.HI.SX32 R145, R145, R44, 0x1b ;  /* 0x0000002c91917211 */ /* 0x000fe200078fdaff */
[----:B------:R-:W-:Y:S01]  /*6980*/  @P0 FADD.FTZ R51, R51, R144 ;  /* 0x0000009033330221 */ /* 0x000fe20000010000 */
[----:B------:R-:W-:Y:S01]  /*6990*/  @P0 FFMA.FTZ R48, R48, R41, -R46 ;  /* 0x0000002930300223 */ /* 0x000fe2000001082e */
[C---:B------:R-:W-:Y:S01]  /*69a0*/  VIADD R143, R44.reuse, 0x380 ;  /* 0x000003802c8f7836 */ /* 0x040fe20000000000 */
[----:B0-----:R-:W-:-:S02]  /*69b0*/  IADD3 R147, R44, 0x340, RZ ;  /* 0x000003402c937810 */ /* 0x001fc40007ffe0ff */
[----:B-1----:R-:W-:Y:S01]  /*69c0*/  IADD3 R149, R44, 0x2c0, RZ ;  /* 0x000002c02c957810 */ /* 0x002fe20007ffe0ff */
[----:B------:R-:W-:Y:S01]  /*69d0*/  @P0 FADD.FTZ R50, R50, R135 ;  /* 0x0000008732320221 */ /* 0x000fe20000010000 */
        /* <DEDUP_REMOVED lines=178> */
[----:B------:R-:W-:Y:S02]  /*7500*/  IMAD.U32 R127, R127, 0x10000, RZ ;  /* 0x000100007f7f7824 */ /* 0x000fe400078e00ff */
        /* <DEDUP_REMOVED lines=8> */
[----:B------:R-:W-:Y:S01]  /*7590*/  SHF.L.U32 R128, R128, 0x10, RZ ;  /* 0x0000001080807819 */ /* 0x000fe200000006ff */
[----:B------:R-:W-:Y:S02]  /*75a0*/  IMAD.U32 R135, R135, 0x10000, RZ ;  /* 0x0001000087877824 */ /* 0x000fe400078e00ff */
[----:B------:R-:W-:Y:S01]  /*75b0*/  FADD.FTZ R46, R46, R159 ;  /* 0x0000009f2e2e7221 */ /* 0x000fe20000010000 */
[----:B------:R-:W-:Y:S01]  /*75c0*/  FADD.FTZ R47, R47, R45 ;  /* 0x0000002d2f2f7221 */ /* 0x000fe20000010000 */
[----:B------:R-:W-:Y:S01]  /*75d0*/  SHF.L.U32 R129, R129, 0x10, RZ ;  /* 0x0000001081817819 */ /* 0x000fe200000006ff */
[----:B------:R-:W-:Y:S01]  /*75e0*/  IMAD.U32 R143, R143, 0x10000, RZ ;  /* 0x000100008f8f7824 */ /* 0x000fe200078e00ff */
[----:B------:R-:W-:Y:S01]  /*75f0*/  SHF.L.U32 R130, R130, 0x10, RZ ;  /* 0x0000001082827819 */ /* 0x000fe200000006ff */
[----:B------:R-:W-:Y:S01]  /*7600*/  IMAD.U32 R151, R151, 0x10000, RZ ;  /* 0x0001000097977824 */ /* 0x000fe200078e00ff */
        /* <DEDUP_REMOVED lines=23> */
[----:B------:R-:W-:Y:S01]  /*7780*/  SHF.L.U32 R157, R157, 0x10, RZ ;  /* 0x000000109d9d7819 */ /* 0x000fe200000006ff */
[----:B-1234-:R-:W-:Y:S06]  /*7790*/  @!P3 BRA `(.L_x_165) ;  /* 0x000000000050b947 */ /* 0x01efec0003800000 */
[----:B------:R-:W-:Y:S01]  /*77a0*/  ISETP.NE.AND P0, PT, R4, RZ, PT ;  /* 0x000000ff0400720c */ /* 0x000fe20003f05270 */
[C---:B------:R-:W-:Y:S01]  /*77b0*/  FMUL.FTZ R44, R49.reuse, R161 ;  /* 0x000000a1312c7220 */ /* 0x040fe20000410000 */
[----:B------:R-:W-:Y:S01]  /*77c0*/  FMUL.FTZ R45, R49, R158 ;  /* 0x0000009e312d7220 */ /* 0x000fe20000410000 */
[----:B------:R-:W-:Y:S01]  /*77d0*/  MOV R47, R43 ;  /* 0x0000002b002f7202 */ /* 0x000fe20000000f00 */
[----:B------:R-:W-:-:S09]  /*77e0*/  IMAD.MOV.U32 R46, RZ, RZ, R42 ;  /* 0x000000ffff2e7224 */ /* 0x000fd200078e002a */
        /* <DEDUP_REMOVED lines=15> */
.L_x_165:
        /* <DEDUP_REMOVED lines=10> */
[-C--:B------:R-:W-:Y:S01]  /*7980*/  FFMA.FTZ R162, R52, R43.reuse, R162 ;  /* 0x0000002b34a27223 */ /* 0x080fe200000100a2 */
[----:B------:R-:W-:Y:S01]  /*7990*/  @!P0 MOV R48, R40 ;  /* 0x0000002800308202 */ /* 0x000fe20000000f00 */
[----:B------:R-:W-:Y:S01]  /*79a0*/  @!P0 IMAD.MOV.U32 R49, RZ, RZ, R41 ;  /* 0x000000ffff318224 */ /* 0x000fe200078e0029 */
[----:B------:R-:W-:Y:S01]  /*79b0*/  @!P0 MOV R50, R42 ;  /* 0x0000002a00328202 */ /* 0x000fe20000000f00 */
[----:B------:R-:W-:Y:S01]  /*79c0*/  FADD.FTZ R47, R47, R162 ;  /* 0x000000a22f2f7221 */ /* 0x000fe20000010000 */
[----:B------:R-:W-:-:S07]  /*79d0*/  @!P0 MOV R51, R43 ;  /* 0x0000002b00338202 */ /* 0x000fce0000000f00 */
.L_x_166:
[----:B------:R-:W-:Y:S05]  /*79e0*/  BSYNC B0 ;  /* 0x0000000000007941 */ /* 0x000fea0003800000 */
.L_x_164:
        /* <DEDUP_REMOVED lines=126> */
.L_x_168:
[----:B------:R-:W-:Y:S05]  /*81d0*/  BSYNC B0 ;  /* 0x0000000000007941 */ /* 0x000fea0003800000 */
.L_x_167:
        /* <DEDUP_REMOVED lines=117> */
.L_x_163:
[----:B------:R-:W2:Y:S04]  /*8930*/  LDL R108, [R1+0x34] ;  /* 0x00003400016c7983 */ /* 0x000ea80000100800 */
[----:B------:R-:W3:Y:S04]  /*8940*/  LDL R107, [R1+0x30] ;  /* 0x00003000016b7983 */ /* 0x000ee80000100800 */
[----:B------:R-:W4:Y:S04]  /*8950*/  LDL R106, [R1+0x2c] ;  /* 0x00002c00016a7983 */ /* 0x000f280000100800 */
[----:B------:R-:W5:Y:S04]  /*8960*/  LDL R105, [R1+0x28] ;  /* 0x0000280001697983 */ /* 0x000f680000100800 */
        /* <DEDUP_REMOVED lines=9> */
[----:B------:R-:W5:Y:S01]  /*8a00*/  LDL R94, [R1] ;  /* 0x00000000015e7983 */ /* 0x000f620000100800 */
[----:B------:R-:W-:Y:S01]  /*8a10*/  BAR.SYNC.DEFER_BLOCKING 0x0 ;  /* 0x0000000000007b1d */ /* 0x000fe20000010000 */
[----:B------:R-:W-:Y:S01]  /*8a20*/  ISETP.NE.AND P0, PT, R3, RZ, PT ;  /* 0x000000ff0300720c */ /* 0x000fe20003f05270 */
[----:B------:R-:W-:Y:S01]  /*8a30*/  USHF.L.U32 UR20, UR6, 0xb, URZ ;  /* 0x0000000b06147899 */ /* 0x000fe2000800063f */
[----:B------:R-:W-:-:S02]  /*8a40*/  F2FP.BF16.F32.PACK_AB R5, R58, R57 ;  /* 0x000000393a05723e */ /* 0x000fc400000010ff */
[----:B------:R-:W-:Y:S01]  /*8a50*/  F2FP.BF16.F32.PACK_AB R6, R60, R59 ;  /* 0x0000003b3c06723e */ /* 0x000fe200000010ff */
[----:B------:R-:W-:Y:S01]  /*8a60*/  ULDC.64 UR18, c[0x0][0x2b0] ;  /* 0x0000ac0000127ab9 */ /* 0x000fe20000000a00 */
[C---:B------:R-:W-:Y:S01]  /*8a70*/  PRMT R9, R5.reuse, 0x7610, R9 ;  /* 0x0000761005097816 */ /* 0x040fe20000000009 */
[----:B------:R-:W-:Y:S01]  /*8a80*/  UIMAD UR7, UR22, UR18, URZ ;  /* 0x00000012160772a4 */ /* 0x000fe2000f8e023f */
[----:B------:R-:W-:Y:S01]  /*8a90*/  PRMT R10, R5, 0x7632, R10 ;  /* 0x00007632050a7816 */ /* 0x000fe2000000000a */
[----:B------:R-:W-:Y:S01]  /*8aa0*/  USHF.R.S32.HI UR23, URZ, 0x1f, UR20 ;  /* 0x0000001f3f177899 */ /* 0x000fe20008011414 */
[----:B------:R-:W-:Y:S01]  /*8ab0*/  F2FP.BF16.F32.PACK_AB R5, R62, R61 ;  /* 0x0000003d3e05723e */ /* 0x000fe200000010ff */
[----:B------:R-:W-:Y:S01]  /*8ac0*/  BSSY B0, `(.L_x_170) ;  /* 0x0000052000007945 */ /* 0x000fe20003800000 */
[----:B------:R-:W-:Y:S02]  /*8ad0*/  PRMT R11, R6, 0x7610, R11 ;  /* 0x00007610060b7816 */ /* 0x000fe4000000000b */
[----:B------:R-:W-:-:S02]  /*8ae0*/  PRMT R13, R5, 0x7610, R13 ;  /* 0x00007610050d7816 */ /* 0x000fc4000000000d */
[----:B------:R-:W-:Y:S02]  /*8af0*/  PRMT R14, R5, 0x7632, R14 ;  /* 0x00007632050e7816 */ /* 0x000fe4000000000e */
[----:B------:R-:W-:Y:S02]  /*8b00*/  F2FP.BF16.F32.PACK_AB R5, R64, R63 ;  /* 0x0000003f4005723e */ /* 0x000fe400000010ff */
[----:B------:R-:W-:Y:S02]  /*8b10*/  PRMT R12, R6, 0x7632, R12 ;  /* 0x00007632060c7816 */ /* 0x000fe4000000000c */
[----:B------:R-:W-:Y:S01]  /*8b20*/  F2FP.BF16.F32.PACK_AB R6, R66, R65 ;  /* 0x000000414206723e */ /* 0x000fe200000010ff */
[----:B------:R0:W-:Y:S01]  /*8b30*/  STS.U16 [R8], R9 ;  /* 0x0000000908007388 */ /* 0x0001e20000000400 */
[----:B------:R-:W-:Y:S02]  /*8b40*/  PRMT R15, R5, 0x7610, R15 ;  /* 0x00007610050f7816 */ /* 0x000fe4000000000f */
[----:B------:R-:W-:Y:S01]  /*8b50*/  PRMT R16, R6, 0x7610, R16 ;  /* 0x0000761006107816 */ /* 0x000fe20000000010 */
[----:B------:R1:W-:Y:S01]  /*8b60*/  STS.U16 [R8+0x2], R10 ;  /* 0x0000020a08007388 */ /* 0x0003e20000000400 */
[----:B------:R-:W-:-:S03]  /*8b70*/  MOV R29, UR7 ;  /* 0x00000007001d7c02 */ /* 0x000fc60008000f00 */
[----:B------:R1:W-:Y:S01]  /*8b80*/  STS.U16 [R8+0x4], R11 ;  /* 0x0000040b08007388 */ /* 0x0003e20000000400 */
[----:B0-----:R-:W0:Y:S01]  /*8b90*/  @!P0 LDC R9, c[0x0][0x218] ;  /* 0x00008600ff098b82 */ /* 0x001e220000000800 */
[----:B------:R-:W-:Y:S02]  /*8ba0*/  IMAD R29, R2, UR19, R29 ;  /* 0x00000013021d7c24 */ /* 0x000fe4000f8e021d */
[----:B------:R1:W-:Y:S02]  /*8bb0*/  STS.U16 [R8+0x6], R12 ;  /* 0x0000060c08007388 */ /* 0x0003e40000000400 */
[----:B-1----:R-:W-:Y:S02]  /*8bc0*/  PRMT R10, R5, 0x7632, R10 ;  /* 0x00007632050a7816 */ /* 0x002fe4000000000a */
[----:B------:R-:W-:Y:S01]  /*8bd0*/  F2FP.BF16.F32.PACK_AB R5, R68, R67 ;  /* 0x000000434405723e */ /* 0x000fe200000010ff */
[----:B------:R1:W-:Y:S01]  /*8be0*/  STS.U16 [R8+0x8], R13 ;  /* 0x0000080d08007388 */ /* 0x0003e20000000400 */
[----:B------:R-:W-:-:S02]  /*8bf0*/  PRMT R11, R6, 0x7632, R11 ;  /* 0x00007632060b7816 */ /* 0x000fc4000000000b */
[----:B------:R-:W-:Y:S01]  /*8c00*/  F2FP.BF16.F32.PACK_AB R6, R72, R71 ;  /* 0x000000474806723e */ /* 0x000fe200000010ff */
[----:B------:R1:W-:Y:S01]  /*8c10*/  STS.U16 [R8+0xe], R10 ;  /* 0x00000e0a08007388 */ /* 0x0003e20000000400 */
[C---:B------:R-:W-:Y:S02]  /*8c20*/  PRMT R12, R5.reuse, 0x7610, R12 ;  /* 0x00007610050c7816 */ /* 0x040fe4000000000c */
[----:B------:R-:W-:Y:S01]  /*8c30*/  PRMT R17, R6, 0x7632, R17 ;  /* 0x0000763206117816 */ /* 0x000fe20000000011 */
[----:B------:R1:W-:Y:S02]  /*8c40*/  STS.U16 [R8+0xa], R14 ;  /* 0x00000a0e08007388 */ /* 0x0003e40000000400 */
[----:B-1----:R-:W-:Y:S02]  /*8c50*/  PRMT R13, R5, 0x7632, R13 ;  /* 0x00007632050d7816 */ /* 0x002fe4000000000d */
[----:B------:R-:W-:Y:S01]  /*8c60*/  F2FP.BF16.F32.PACK_AB R5, R70, R69 ;  /* 0x000000454605723e */ /* 0x000fe200000010ff */
[----:B------:R1:W-:Y:S01]  /*8c70*/  STS.U16 [R8+0xc], R15 ;  /* 0x00000c0f08007388 */ /* 0x0003e20000000400 */
[----:B------:R-:W-:-:S02]  /*8c80*/  PRMT R10, R6, 0x7610, R10 ;  /* 0x00007610060a7816 */ /* 0x000fc4000000000a */
[----:B------:R-:W-:Y:S01]  /*8c90*/  MOV R6, UR6 ;  /* 0x0000000600067c02 */ /* 0x000fe20008000f00 */
[----:B------:R-:W-:Y:S01]  /*8ca0*/  STS.U16 [R8+0x10], R16 ;  /* 0x0000101008007388 */ /* 0x000fe20000000400 */
[----:B------:R-:W-:-:S03]  /*8cb0*/  PRMT R14, R5, 0x7610, R14 ;  /* 0x00007610050e7816 */ /* 0x000fc6000000000e */
[----:B0-----:R-:W-:Y:S01]  /*8cc0*/  @!P0 IMAD R6, R6, -0x800, R9 ;  /* 0xfffff80006068824 */ /* 0x001fe200078e0209 */
[----:B------:R-:W-:Y:S01]  /*8cd0*/  STS.U16 [R8+0x12], R11 ;  /* 0x0000120b08007388 */ /* 0x000fe20000000400 */
[----:B-1----:R-:W-:Y:S01]  /*8ce0*/  PRMT R15, R5, 0x7632, R15 ;  /* 0x00007632050f7816 */ /* 0x002fe2000000000f */
[----:B------:R-:W-:Y:S02]  /*8cf0*/  IMAD.SHL.U32 R9, R3, 0x10, RZ ;  /* 0x0000001003097824 */ /* 0x000fe400078e00ff */
[----:B------:R-:W-:Y:S03]  /*8d00*/  STS.U16 [R8+0x14], R12 ;  /* 0x0000140c08007388 */ /* 0x000fe60000000400 */
[----:B------:R-:W-:Y:S01]  /*8d10*/  LOP3.LUT R56, R9, 0xfffffe00, RZ, 0xc0, !PT ;  /* 0xfffffe0009387812 */ /* 0x000fe200078ec0ff */
[----:B------:R0:W-:Y:S03]  /*8d20*/  STS.U16 [R8+0x16], R13 ;  /* 0x0000160d08007388 */ /* 0x0001e60000000400 */
[----:B------:R-:W-:Y:S01]  /*8d30*/  LOP3.LUT R9, R56, 0x1f, R3, 0xf8, !PT ;  /* 0x0000001f38097812 */ /* 0x000fe200078ef803 */
[----:B------:R-:W-:Y:S03]  /*8d40*/  STS.U16 [R8+0x18], R14 ;  /* 0x0000180e08007388 */ /* 0x000fe60000000400 */
[----:B------:R-:W-:Y:S01]  /*8d50*/  SHF.R.S32.HI R34, RZ, 0x1f, R9 ;  /* 0x0000001fff227819 */ /* 0x000fe20000011409 */
[----:B------:R-:W-:Y:S01]  /*8d60*/  STS.U16 [R8+0x1a], R15 ;  /* 0x00001a0f08007388 */ /* 0x000fe20000000400 */
[----:B0-----:R-:W-:-:S03]  /*8d70*/  IMAD.WIDE.U32 R12, R2, UR18, RZ ;  /* 0x00000012020c7c25 */ /* 0x001fc6000f8e00ff */
[----:B------:R0:W-:Y:S04]  /*8d80*/  STS.U16 [R8+0x1c], R10 ;  /* 0x00001c0a08007388 */ /* 0x0001e80000000400 */
[----:B------:R-:W-:Y:S01]  /*8d90*/  STS.U16 [R8+0x1e], R17 ;  /* 0x00001e1108007388 */ /* 0x000fe20000000400 */
[----:B------:R-:W-:-:S03]  /*8da0*/  NOP ;  /* 0x0000000000007918 */ /* 0x000fc60000000000 */
[----:B------:R-:W-:Y:S01]  /*8db0*/  LDS.U16 R49, [R165+0x380] ;  /* 0x00038000a5317984 */ /* 0x000fe20000000400 */
[----:B0-----:R-:W-:-:S03]  /*8dc0*/  IADD3 R10, P2, R9, UR20, RZ ;  /* 0x00000014090a7c10 */ /* 0x001fc6000ff5e0ff */
[----:B------:R-:W-:Y:S01]  /*8dd0*/  LDS.U16 R51, [R7+0x3c0] ;  /* 0x0003c00007337984 */ /* 0x000fe20000000400 */
[----:B------:R-:W-:-:S03]  /*8de0*/  IADD3.X R11, R34, UR23, RZ, P2, !PT ;  /* 0x00000017220b7c10 */ /* 0x000fc600097fe4ff */
        /* <DEDUP_REMOVED lines=16> */
[----:B------:R-:W0:Y:S02]  /*8ef0*/  LDS R32, [UR14+0x1080] ;  /* 0x0010800eff207984 */ /* 0x000e240008000800 */
[----:B0-----:R-:W-:-:S13]  /*8f00*/  ISETP.GE.AND P1, PT, R9, R32, PT ;  /* 0x000000200900720c */ /* 0x001fda0003f26270 */
[----:B------:R-:W-:Y:S05]  /*8f10*/  @P1 BRA `(.L_x_171) ;  /* 0x0000000000301947 */ /* 0x000fea0003800000 */
[----:B------:R-:W-:Y:S01]  /*8f20*/  ULDC.64 UR24, c[0x0][0x2b8] ;  /* 0x0000ae0000187ab9 */ /* 0x000fe20000000a00 */
[----:B------:R-:W-:Y:S01]  /*8f30*/  IMAD.WIDE.U32 R14, R2, UR18, R10 ;  /* 0x00000012020e7c25 */ /* 0x000fe2000f8e000a */
[----:B------:R-:W-:-:S04]  /*8f40*/  UIMAD UR7, UR21, UR24, URZ ;  /* 0x00000018150772a4 */ /* 0x000fc8000f8e023f */
[----:B------:R-:W-:Y:S02]  /*8f50*/  IADD3 R15, R29, R15, RZ ;  /* 0x0000000f1d0f7210 */ /* 0x000fe40007ffe0ff */
[----:B------:R-:W-:Y:S01]  /*8f60*/  MOV R17, UR7 ;  /* 0x0000000700117c02 */ /* 0x000fe20008000f00 */
[----:B------:R-:W-:-:S04]  /*8f70*/  IMAD.WIDE.U32 R14, R0, UR24, R14 ;  /* 0x00000018000e7c25 */ /* 0x000fc8000f8e000e */
[----:B------:R-:W-:Y:S01]  /*8f80*/  IMAD R17, R0, UR25, R17 ;  /* 0x0000001900117c24 */ /* 0x000fe2000f8e0211 */
[----:B------:R-:W-:Y:S02]  /*8f90*/  ULDC.64 UR24, c[0x0][0x308] ;  /* 0x0000c20000187ab9 */ /* 0x000fe40000000a00 */
[----:B------:R-:W-:Y:S02]  /*8fa0*/  LEA R16, P1, R14, UR24, 0x1 ;  /* 0x000000180e107c11 */ /* 0x000fe4000f8208ff */
[----:B------:R-:W-:-:S04]  /*8fb0*/  IADD3 R15, R15, R17, RZ ;  /* 0x000000110f0f7210 */ /* 0x000fc80007ffe0ff */
[----:B------:R-:W-:-:S05]  /*8fc0*/  LEA.HI.X R17, R14, UR25, R15, 0x1, P1 ;  /* 0x000000190e117c11 */ /* 0x000fca00088f0c0f */
[----:B------:R0:W-:Y:S02]  /*8fd0*/  STG.E.U16 desc[UR16][R16.64], R5 ;  /* 0x0000000510007986 */ /* 0x0001e4000c101510 */
.L_x_171:
[----:B------:R-:W-:Y:S05]  /*8fe0*/  BSYNC B0 ;  /* 0x0000000000007941 */ /* 0x000fea0003800000 */
.L_x_170:
[----:B------:R-:W-:Y:S01]  /*8ff0*/  ULDC.64 UR18, c[0x0][0x2b8] ;  /* 0x0000ae0000127ab9 */ /* 0x000fe20000000a00 */
[----:B------:R-:W-:Y:S01]  /*9000*/  IADD3 R13, R13, R29, RZ ;  /* 0x0000001d0d0d7210 */ /* 0x000fe20007ffe0ff */
[----:B------:R-:W-:Y:S01]  /*9010*/  UIMAD UR7, UR21, UR18, URZ ;  /* 0x00000012150772a4 */ /* 0x000fe2000f8e023f */
[C---:B0-----:R-:W-:Y:S01]  /*9020*/  LOP3.LUT R5, R9.reuse, 0x20, RZ, 0xfc, !PT ;  /* 0x0000002009057812 */ /* 0x041fe200078efcff */
[----:B------:R-:W-:Y:S01]  /*9030*/  IMAD.U32 R31, RZ, RZ, UR23 ;  /* 0x00000017ff1f7e24 */ /* 0x000fe2000f8e00ff */
[C---:B------:R-:W-:Y:S01]  /*9040*/  LOP3.LUT R6, R9.reuse, 0x60, RZ, 0xfc, !PT ;  /* 0x0000006009067812 */ /* 0x040fe200078efcff */
[----:B------:R-:W-:Y:S01]  /*9050*/  IMAD.WIDE.U32 R12, R0, UR18, R12 ;  /* 0x00000012000c7c25 */ /* 0x000fe2000f8e000c */
[C---:B------:R-:W-:Y:S02]  /*9060*/  LOP3.LUT R16, R9.reuse, 0xe0, RZ, 0xfc, !PT ;  /* 0x000000e009107812 */ /* 0x040fe400078efcff */
[----:B------:R-:W-:Y:S01]  /*9070*/  MOV R15, UR7 ;  /* 0x00000007000f7c02 */ /* 0x000fe20008000f00 */
[----:B------:R-:W-:Y:S01]  /*9080*/  ULDC UR7, c[0x0][0x218] ;  /* 0x0000860000077ab9 */ /* 0x000fe20000000800 */
[----:B------:R-:W-:Y:S01]  /*9090*/  IADD3 R14, P2, R12, UR20, RZ ;  /* 0x000000140c0e7c10 */ /* 0x000fe2000ff5e0ff */
[----:B------:R-:W-:Y:S01]  /*90a0*/  UIMAD UR7, UR6, -0x800, UR7 ;  /* 0xfffff800060778a4 */ /* 0x000fe2000f8e0207 */
[----:B------:R-:W-:Y:S01]  /*90b0*/  LOP3.LUT R12, R9, 0x40, RZ, 0xfc, !PT ;  /* 0x00000040090c7812 */ /* 0x000fe200078efcff */
[----:B------:R-:W-:Y:S01]  /*90c0*/  IMAD R15, R0, UR19, R15 ;  /* 0x00000013000f7c24 */ /* 0x000fe2000f8e020f */
[----:B------:R-:W-:Y:S01]  /*90d0*/  ULDC.64 UR18, c[0x0][0x308] ;  /* 0x0000c20000127ab9 */ /* 0x000fe20000000a00 */
[----:B------:R-:W-:-:S02]  /*90e0*/  ISETP.GE.AND P3, PT, R6, R32, PT ;  /* 0x000000200600720c */ /* 0x000fc40003f66270 */
[----:B------:R-:W-:Y:S02]  /*90f0*/  LEA R29, P1, R9, UR18, 0x1 ;  /* 0x00000012091d7c11 */ /* 0x000fe4000f8208ff */
[----:B------:R-:W-:Y:S02]  /*9100*/  IADD3.X R13, R15, UR23, R13, P2, !PT ;  /* 0x000000170f0d7c10 */ /* 0x000fe400097fe40d */
[----:B------:R-:W-:Y:S01]  /*9110*/  LEA.HI.X R15, R9, UR19, R34, 0x1, P1 ;  /* 0x00000013090f7c11 */ /* 0x000fe200088f0c22 */
[----:B------:R-:W-:Y:S01]  /*9120*/  ULDC.64 UR18, c[0x0][0x2a0] ;  /* 0x0000a80000127ab9 */ /* 0x000fe20000000a00 */
[C---:B------:R-:W-:Y:S01]  /*9130*/  LEA R28, P4, R14.reuse, R29, 0x1 ;  /* 0x0000001d0e1c7211 */ /* 0x040fe200078808ff */
[----:B------:R-:W-:Y:S01]  /*9140*/  UIMAD UR15, UR22, UR18, URZ ;  /* 0x00000012160f72a4 */ /* 0x000fe2000f8e023f */
[----:B------:R-:W-:Y:S02]  /*9150*/  ISETP.GE.AND P1, PT, R5, R32, PT ;  /* 0x000000200500720c */ /* 0x000fe40003f26270 */
[----:B------:R-:W-:-:S02]  /*9160*/  LEA.HI.X R29, R14, R15, R13, 0x1, P4 ;  /* 0x0000000f0e1d7211 */ /* 0x000fc400020f0c0d */
[C---:B------:R-:W-:Y:S02]  /*9170*/  LOP3.LUT R13, R9.reuse, 0x80, RZ, 0xfc, !PT ;  /* 0x00000080090d7812 */ /* 0x040fe400078efcff */
[----:B------:R-:W-:Y:S01]  /*9180*/  LOP3.LUT R14, R9, 0xa0, RZ, 0xfc, !PT ;  /* 0x000000a0090e7812 */ /* 0x000fe200078efcff */
[----:B------:R-:W-:Y:S01]  /*9190*/  @!P3 STG.E.U16 desc[UR16][R28.64+0xc0], R23 ;  /* 0x0000c0171c00b986 */ /* 0x000fe2000c101510 */
[-C--:B------:R-:W-:Y:S02]  /*91a0*/  ISETP.GE.AND P5, PT, R13, R32.reuse, PT ;  /* 0x000000200d00720c */ /* 0x080fe40003fa6270 */
[-C--:B------:R-:W-:Y:S02]  /*91b0*/  ISETP.GE.AND P2, PT, R12, R32.reuse, PT ;  /* 0x000000200c00720c */ /* 0x080fe40003f46270 */
[----:B------:R-:W-:Y:S01]  /*91c0*/  ISETP.GE.AND P6, PT, R14, R32, PT ;  /* 0x000000200e00720c */ /* 0x000fe20003fc6270 */
[----:B------:R0:W-:Y:S01]  /*91d0*/  @!P1 STG.E.U16 desc[UR16][R28.64+0x40], R19 ;  /* 0x000040131c009986 */ /* 0x0001e2000c101510 */
[----:B------:R-:W-:-:S02]  /*91e0*/  LOP3.LUT R15, R9, 0xc0, RZ, 0xfc, !PT ;  /* 0x000000c0090f7812 */ /* 0x000fc400078efcff */
[C---:B------:R-:W-:Y:S02]  /*91f0*/  LOP3.LUT R17, R9.reuse, 0x100, RZ, 0xfc, !PT ;  /* 0x0000010009117812 */ /* 0x040fe400078efcff */
[----:B------:R-:W-:Y:S02]  /*9200*/  LOP3.LUT R18, R9, 0x120, RZ, 0xfc, !PT ;  /* 0x0000012009127812 */ /* 0x000fe400078efcff */
[-C--:B------:R-:W-:Y:S01]  /*9210*/  ISETP.GE.AND P1, PT, R15, R32.reuse, PT ;  /* 0x000000200f00720c */ /* 0x080fe20003f26270 */
[----:B------:R-:W-:Y:S01]  /*9220*/  @!P5 STG.E.U16 desc[UR16][R28.64+0x100], R25 ;  /* 0x000100191c00d986 */ /* 0x000fe2000c101510 */
[-C--:B------:R-:W-:Y:S02]  /*9230*/  ISETP.GE.AND P3, PT, R17, R32.reuse, PT ;  /* 0x000000201100720c */ /* 0x080fe40003f66270 */
[----:B------:R-:W-:Y:S01]  /*9240*/  ISETP.GE.AND P4, PT, R18, R32, PT ;  /* 0x000000201200720c */ /* 0x000fe20003f86270 */
[----:B------:R1:W-:Y:S01]  /*9250*/  @!P2 STG.E.U16 desc[UR16][R28.64+0x80], R21 ;  /* 0x000080151c00a986 */ /* 0x0003e2000c101510 */
[----:B0-----:R-:W-:-:S02]  /*9260*/  LOP3.LUT R19, R9, 0x140, RZ, 0xfc, !PT ;  /* 0x0000014009137812 */ /* 0x001fc400078efcff */
[-C--:B------:R-:W-:Y:S01]  /*9270*/  ISETP.GE.AND P2, PT, R16, R32.reuse, PT ;  /* 0x000000201000720c */ /* 0x080fe20003f46270 */
[----:B------:R0:W-:Y:S01]  /*9280*/  @!P6 STG.E.U16 desc[UR16][R28.64+0x140], R27 ;  /* 0x0001401b1c00e986 */ /* 0x0001e2000c101510 */
[----:B------:R-:W-:Y:S02]  /*9290*/  ISETP.GE.AND P5, PT, R19, R32, PT ;  /* 0x000000201300720c */ /* 0x000fe40003fa6270 */
[C---:B------:R-:W-:Y:S01]  /*92a0*/  ISETP.GE.AND P6, PT, R9.reuse, UR7, PT ;  /* 0x0000000709007c0c */ /* 0x040fe2000bfc6270 */
[----:B------:R-:W-:Y:S01]  /*92b0*/  @!P1 STG.E.U16 desc[UR16][R28.64+0x180], R33 ;  /* 0x000180211c009986 */ /* 0x000fe2000c101510 */
[C---:B------:R-:W-:Y:S02]  /*92c0*/  LOP3.LUT R20, R9.reuse, 0x160, RZ, 0xfc, !PT ;  /* 0x0000016009147812 */ /* 0x040fe400078efcff */
[C---:B------:R-:W-:Y:S01]  /*92d0*/  LOP3.LUT R22, R9.reuse, 0x1a0, RZ, 0xfc, !PT ;  /* 0x000001a009167812 */ /* 0x040fe200078efcff */
[----:B------:R-:W-:Y:S01]  /*92e0*/  @!P3 STG.E.U16 desc[UR16][R28.64+0x200], R37 ;  /* 0x000200251c00b986 */ /* 0x000fe2000c101510 */
[----:B-1----:R-:W-:-:S02]  /*92f0*/  LOP3.LUT R21, R9, 0x180, RZ, 0xfc, !PT ;  /* 0x0000018009157812 */ /* 0x002fc400078efcff */
[C---:B------:R-:W-:Y:S01]  /*9300*/  LOP3.LUT R23, R9.reuse, 0x1c0, RZ, 0xfc, !PT ;  /* 0x000001c009177812 */ /* 0x040fe200078efcff */
[----:B------:R1:W-:Y:S01]  /*9310*/  @!P2 STG.E.U16 desc[UR16][R28.64+0x1c0], R35 ;  /* 0x0001c0231c00a986 */ /* 0x0003e2000c101510 */
[----:B------:R-:W-:Y:S01]  /*9320*/  LOP3.LUT R24, R9, 0x1e0, RZ, 0xfc, !PT ;  /* 0x000001e009187812 */ /* 0x000fe200078efcff */
[----:B0-----:R-:W-:Y:S01]  /*9330*/  IMAD.WIDE.U32 R26, R2, UR18, RZ ;  /* 0x00000012021a7c25 */ /* 0x001fe2000f8e00ff */
[----:B------:R-:W-:Y:S01]  /*9340*/  MOV R30, UR20 ;  /* 0x00000014001e7c02 */ /* 0x000fe20008000f00 */
[----:B------:R-:W-:Y:S01]  /*9350*/  @!P5 STG.E.U16 desc[UR16][R28.64+0x280], R41 ;  /* 0x000280291c00d986 */ /* 0x000fe2000c101510 */
[-C--:B------:R-:W-:Y:S02]  /*9360*/  ISETP.GE.AND P5, PT, R20, R32.reuse, PT ;  /* 0x000000201400720c */ /* 0x080fe40003fa6270 */
[----:B------:R-:W-:Y:S01]  /*9370*/  MOV R25, UR15 ;  /* 0x0000000f00197c02 */ /* 0x000fe20008000f00 */
[----:B------:R-:W-:Y:S01]  /*9380*/  @!P4 STG.E.U16 desc[UR16][R28.64+0x240], R39 ;  /* 0x000240271c00c986 */ /* 0x000fe2000c101510 */
[-C--:B------:R-:W-:Y:S01]  /*9390*/  ISETP.GE.AND P4, PT, R21, R32.reuse, PT ;  /* 0x000000201500720c */ /* 0x080fe20003f86270 */
[----:B------:R-:W-:Y:S01]  /*93a0*/  @!P6 IMAD.WIDE.U32 R30, R2, UR18, R30 ;  /* 0x00000012021eec25 */ /* 0x000fe2000f8e001e */
[----:B------:R-:W-:-:S02]  /*93b0*/  ISETP.GE.AND P3, PT, R22, R32, PT ;  /* 0x000000201600720c */ /* 0x000fc40003f66270 */
[-C--:B------:R-:W-:Y:S01]  /*93c0*/  ISETP.GE.AND P2, PT, R23, R32.reuse, PT ;  /* 0x000000201700720c */ /* 0x080fe20003f46270 */
[----:B------:R-:W-:Y:S01]  /*93d0*/  IMAD R25, R2, UR19, R25 ;  /* 0x0000001302197c24 */ /* 0x000fe2000f8e0219 */
[----:B------:R-:W-:Y:S01]  /*93e0*/  ISETP.GE.AND P1, PT, R24, R32, PT ;  /* 0x000000201800720c */ /* 0x000fe20003f26270 */
[----:B------:R-:W-:Y:S02]  /*93f0*/  ULDC.64 UR18, c[0x0][0x2a8] ;  /* 0x0000aa0000127ab9 */ /* 0x000fe40000000a00 */
[----:B------:R-:W-:Y:S01]  /*9400*/  UIMAD UR15, UR21, UR18, URZ ;  /* 0x00000012150f72a4 */ /* 0x000fe2000f8e023f */
[----:B------:R-:W-:Y:S01]  /*9410*/  IADD3 R27, R27, R25, RZ ;  /* 0x000000191b1b7210 */ /* 0x000fe20007ffe0ff */
[----:B------:R-:W-:Y:S01]  /*9420*/  @!P5 STG.E.U16 desc[UR16][R28.64+0x2c0], R43 ;  /* 0x0002c02b1c00d986 */ /* 0x000fe2000c101510 */
[----:B------:R-:W-:Y:S02]  /*9430*/  @!P6 IADD3 R31, R25, R31, RZ ;  /* 0x0000001f191fe210 */ /* 0x000fe40007ffe0ff */
[----:B-1----:R-:W-:Y:S01]  /*9440*/  IADD3 R35, P5, R9, 0x20, RZ ;  /* 0x0000002009237810 */ /* 0x002fe20007fbe0ff */
[----:B------:R-:W-:Y:S01]  /*9450*/  @!P4 STG.E.U16 desc[UR16][R28.64+0x300], R45 ;  /* 0x0003002d1c00c986 */ /* 0x000fe2000c101510 */
[----:B------:R-:W-:Y:S01]  /*9460*/  MOV R37, UR15 ;  /* 0x0000000f00257c02 */ /* 0x000fe20008000f00 */
[C---:B------:R-:W-:Y:S01]  /*9470*/  IMAD.WIDE.U32 R32, R0.reuse, UR18, R26 ;  /* 0x0000001200207c25 */ /* 0x040fe2000f8e001a */
[----:B------:R-:W-:Y:S01]  /*9480*/  IADD3.X R36, RZ, R34, RZ, P5, !PT ;  /* 0x00000022ff247210 */ /* 0x000fe20002ffe4ff */
[----:B------:R-:W-:Y:S01]  /*9490*/  @!P3 STG.E.U16 desc[UR16][R28.64+0x340], R47 ;  /* 0x0003402f1c00b986 */ /* 0x000fe2000c101510 */
[C---:B------:R-:W-:Y:S01]  /*94a0*/  SHF.L.U32 R26, R35.reuse, 0x1, RZ ;  /* 0x00000001231a7819 */ /* 0x040fe200000006ff */
[----:B------:R-:W-:Y:S01]  /*94b0*/  @!P6 IMAD.WIDE.U32 R30, R0, UR18, R30 ;  /* 0x00000012001eec25 */ /* 0x000fe2000f8e001e */
[----:B------:R-:W-:Y:S01]  /*94c0*/  SHF.L.U64.HI R25, R35, 0x1, R36 ;  /* 0x0000000123197819 */ /* 0x000fe20000010224 */
[----:B------:R-:W-:Y:S01]  /*94d0*/  @!P2 STG.E.U16 desc[UR16][R28.64+0x380], R49 ;  /* 0x000380311c00a986 */ /* 0x000fe2000c101510 */
[----:B------:R-:W-:Y:S01]  /*94e0*/  IADD3 R35, P4, R32, UR20, RZ ;  /* 0x0000001420237c10 */ /* 0x000fe2000ff9e0ff */
[----:B------:R-:W-:Y:S01]  /*94f0*/  IMAD R37, R0, UR19, R37 ;  /* 0x0000001300257c24 */ /* 0x000fe2000f8e0225 */
[----:B------:R-:W-:Y:S01]  /*9500*/  ULDC.64 UR18, c[0x0][0x318] ;  /* 0x0000c60000127ab9 */ /* 0x000fe20000000a00 */
[----:B------:R0:W-:Y:S01]  /*9510*/  @!P1 STG.E.U16 desc[UR16][R28.64+0x3c0], R51 ;  /* 0x0003c0331c009986 */ /* 0x0001e2000c101510 */
[----:B------:R-:W-:-:S02]  /*9520*/  @!P6 IADD3 R27, P3, R9, R30, RZ ;  /* 0x0000001e091be210 */ /* 0x000fc40007f7e0ff */
[----:B------:R-:W-:Y:S02]  /*9530*/  IADD3 R32, P5, R26, UR18, RZ ;  /* 0x000000121a207c10 */ /* 0x000fe4000ffbe0ff */
[----:B------:R-:W-:Y:S02]  /*9540*/  IADD3.X R36, R37, UR23, R33, P4, !PT ;  /* 0x0000001725247c10 */ /* 0x000fe4000a7fe421 */
[----:B------:R-:W-:Y:S02]  /*9550*/  @!P6 IADD3.X R34, R34, R31, R37, P3, !PT ;  /* 0x0000001f2222e210 */ /* 0x000fe40001ffe425 */
[----:B------:R-:W-:Y:S02]  /*9560*/  IADD3.X R33, R25, UR19, RZ, P5, !PT ;  /* 0x0000001319217c10 */ /* 0x000fe4000affe4ff */
[----:B------:R-:W-:Y:S02]  /*9570*/  LEA R32, P3, R35, R32, 0x1 ;  /* 0x0000002023207211 */ /* 0x000fe400078608ff */
[----:B------:R-:W-:-:S02]  /*9580*/  @!P6 LEA R30, P2, R27, UR18, 0x1 ;  /* 0x000000121b1eec11 */ /* 0x000fc4000f8408ff */
[----:B------:R-:W-:Y:S02]  /*9590*/  LEA.HI.X R33, R35, R33, R36, 0x1, P3 ;  /* 0x0000002123217211 */ /* 0x000fe400018f0c24 */
[----:B------:R-:W-:Y:S02]  /*95a0*/  ISETP.GE.AND P4, PT, R5, UR7, PT ;  /* 0x0000000705007c0c */ /* 0x000fe4000bf86270 */
[--C-:B------:R-:W-:Y:S02]  /*95b0*/  @!P6 LEA.HI.X R31, R27, UR19, R34.reuse, 0x1, P2 ;  /* 0x000000131b1fec11 */ /* 0x100fe400090f0c22 */
[----:B------:R-:W-:Y:S02]  /*95c0*/  ISETP.GE.AND P3, PT, R12, UR7, PT ;  /* 0x000000070c007c0c */ /* 0x000fe4000bf66270 */
[----:B------:R-:W-:Y:S02]  /*95d0*/  ISETP.GE.AND P2, PT, R6, UR7, PT ;  /* 0x0000000706007c0c */ /* 0x000fe4000bf46270 */
        /* <DEDUP_REMOVED lines=45> */
[----:B------:R-:W-:-:S04]  /*98b0*/  LEA R56, R4, R56, 0x4 ;  /* 0x0000003804387211 */ /* 0x000fc800078e20ff */
[----:B0-----:R-:W-:-:S04]  /*98c0*/  IADD3 R33, R56, 0x6, RZ ;  /* 0x0000000638217810 */ /* 0x001fc80007ffe0ff */
[----:B------:R-:W-:Y:S01]  /*98d0*/  LEA.HI.SX32 R33, R33, R56, 0x1b ;  /* 0x0000003821217211 */ /* 0x000fe200078fdaff */
[----:B--2---:R-:W-:Y:S04]  /*98e0*/  STS.U16 [R108], R27 ;  /* 0x0000001b6c007388 */ /* 0x004fe80000000400 */
[----:B---3--:R-:W-:Y:S04]  /*98f0*/  STS.U16 [R107+0x40], R34 ;  /* 0x000040226b007388 */ /* 0x008fe80000000400 */
[----:B----4-:R-:W-:Y:S04]  /*9900*/  STS.U16 [R106+0x80], R35 ;  /* 0x000080236a007388 */ /* 0x010fe80000000400 */
[----:B-----5:R-:W-:Y:S04]  /*9910*/  STS.U16 [R105+0xc0], R36 ;  /* 0x0000c02469007388 */ /* 0x020fe80000000400 */
[----:B------:R0:W-:Y:S04]  /*9920*/  STS.U16 [R104+0x100], R28 ;  /* 0x0001001c68007388 */ /* 0x0001e80000000400 */
[----:B------:R1:W-:Y:S04]  /*9930*/  STS.U16 [R103+0x140], R29 ;  /* 0x0001401d67007388 */ /* 0x0003e80000000400 */
[----:B------:R-:W-:Y:S01]  /*9940*/  STS.U16 [R102+0x180], R37 ;  /* 0x0001802566007388 */ /* 0x000fe20000000400 */
[----:B0-----:R-:W-:-:S03]  /*9950*/  IADD3 R28, R56, 0x2, RZ ;  /* 0x00000002381c7810 */ /* 0x001fc60007ffe0ff */
[----:B------:R-:W-:Y:S04]  /*9960*/  STS.U16 [R101+0x1c0], R38 ;  /* 0x0001c02665007388 */ /* 0x000fe80000000400 */
[----:B------:R0:W-:Y:S04]  /*9970*/  STS.U16 [R100+0x200], R30 ;  /* 0x0002001e64007388 */ /* 0x0001e80000000400 */
[----:B------:R2:W-:Y:S01]  /*9980*/  STS.U16 [R99+0x240], R31 ;  /* 0x0002401f63007388 */ /* 0x0005e20000000400 */
[----:B------:R-:W-:Y:S01]  /*9990*/  LEA.HI.SX32 R28, R28, R56, 0x1b ;  /* 0x000000381c1c7211 */ /* 0x000fe200078fdaff */
[----:B------:R-:W-:-:S02]  /*99a0*/  VIADD R27, R56, 0x1 ;  /* 0x00000001381b7836 */ /* 0x000fc40000000000 */
[----:B------:R-:W-:Y:S04]  /*99b0*/  STS.U16 [R98+0x280], R39 ;  /* 0x0002802762007388 */ /* 0x000fe80000000400 */
[----:B------:R-:W-:Y:S04]  /*99c0*/  STS.U16 [R97+0x2c0], R40 ;  /* 0x0002c02861007388 */ /* 0x000fe80000000400 */
[----:B------:R-:W-:Y:S04]  /*99d0*/  STS.U16 [R96+0x300], R41 ;  /* 0x0003002960007388 */ /* 0x000fe80000000400 */
[----:B------:R-:W-:Y:S01]  /*99e0*/  STS.U16 [R94+0x340], R42 ;  /* 0x0003402a5e007388 */ /* 0x000fe20000000400 */
[----:B------:R-:W-:-:S03]  /*99f0*/  LEA R28, R28, UR14, 0x1 ;  /* 0x0000000e1c1c7c11 */ /* 0x000fc6000f8e08ff */
[----:B------:R-:W-:Y:S04]  /*9a00*/  STS.U16 [R165+0x380], R44 ;  /* 0x0003802ca5007388 */ /* 0x000fe80000000400 */
[----:B------:R-:W-:Y:S01]  /*9a10*/  STS.U16 [R7+0x3c0], R46 ;  /* 0x0003c02e07007388 */ /* 0x000fe20000000400 */
[----:B------:R-:W-:-:S03]  /*9a20*/  NOP ;  /* 0x0000000000007918 */ /* 0x000fc60000000000 */
[----:B------:R-:W3:Y:S01]  /*9a30*/  LDS.U16 R32, [R8] ;  /* 0x0000000008207984 */ /* 0x000ee20000000400 */
[C---:B-1----:R-:W-:Y:S02]  /*9a40*/  IADD3 R29, R56.reuse, 0x3, RZ ;  /* 0x00000003381d7810 */ /* 0x042fe40007ffe0ff */
[----:B0-----:R-:W-:Y:S01]  /*9a50*/  IADD3 R30, R56, 0x4, RZ ;  /* 0x00000004381e7810 */ /* 0x001fe20007ffe0ff */
[----:B------:R-:W0:Y:S01]  /*9a60*/  LDS.U16 R44, [R28+0x4] ;  /* 0x000004001c2c7984 */ /* 0x000e220000000400 */
[-C--:B------:R-:W-:Y:S02]  /*9a70*/  LEA.HI.SX32 R27, R27, R56.reuse, 0x1b ;  /* 0x000000381b1b7211 */ /* 0x080fe400078fdaff */
[-C--:B------:R-:W-:Y:S02]  /*9a80*/  LEA.HI.SX32 R29, R29, R56.reuse, 0x1b ;  /* 0x000000381d1d7211 */ /* 0x080fe400078fdaff */
[----:B------:R-:W-:Y:S02]  /*9a90*/  LEA.HI.SX32 R30, R30, R56, 0x1b ;  /* 0x000000381e1e7211 */ /* 0x000fe400078fdaff */
[----:B------:R-:W-:-:S02]  /*9aa0*/  LEA R27, R27, UR14, 0x1 ;  /* 0x0000000e1b1b7c11 */ /* 0x000fc4000f8e08ff */
[----:B------:R-:W-:Y:S02]  /*9ab0*/  LEA R29, R29, UR14, 0x1 ;  /* 0x0000000e1d1d7c11 */ /* 0x000fe4000f8e08ff */
[----:B------:R-:W-:Y:S01]  /*9ac0*/  LEA R30, R30, UR14, 0x1 ;  /* 0x0000000e1e1e7c11 */ /* 0x000fe2000f8e08ff */
[----:B------:R-:W1:Y:S04]  /*9ad0*/  LDS.U16 R43, [R27+0x2] ;  /* 0x000002001b2b7984 */ /* 0x000e680000000400 */
[----:B------:R-:W4:Y:S04]  /*9ae0*/  LDS.U16 R45, [R29+0x6] ;  /* 0x000006001d2d7984 */ /* 0x000f280000000400 */
[----:B------:R-:W5:Y:S01]  /*9af0*/  LDS.U16 R47, [R30+0x8] ;  /* 0x000008001e2f7984 */ /* 0x000f620000000400 */
[C---:B------:R-:W-:Y:S01]  /*9b00*/  IADD3 R34, R56.reuse, 0x7, RZ ;  /* 0x0000000738227810 */ /* 0x040fe20007ffe0ff */
[C---:B------:R-:W-:Y:S01]  /*9b10*/  VIADD R36, R56.reuse, 0x9 ;  /* 0x0000000938247836 */ /* 0x040fe20000000000 */
[----:B--2---:R-:W-:-:S02]  /*9b20*/  IADD3 R31, R56, 0x5, RZ ;  /* 0x00000005381f7810 */ /* 0x004fc40007ffe0ff */
[C---:B------:R-:W-:Y:S02]  /*9b30*/  IADD3 R35, R56.reuse, 0x8, RZ ;  /* 0x0000000838237810 */ /* 0x040fe40007ffe0ff */
[C---:B------:R-:W-:Y:S02]  /*9b40*/  IADD3 R37, R56.reuse, 0xa, RZ ;  /* 0x0000000a38257810 */ /* 0x040fe40007ffe0ff */
[----:B------:R-:W-:Y:S02]  /*9b50*/  IADD3 R38, R56, 0xb, RZ ;  /* 0x0000000b38267810 */ /* 0x000fe40007ffe0ff */
[----:B---3--:R-:W-:Y:S02]  /*9b60*/  SHF.L.U32 R40, R32, 0x10, RZ ;  /* 0x0000001020287819 */ /* 0x008fe400000006ff */
[----:B------:R-:W-:Y:S02]  /*9b70*/  LEA R32, R33, UR14, 0x1 ;  /* 0x0000000e21207c11 */ /* 0x000fe4000f8e08ff */
[----:B0-----:R-:W-:Y:S01]  /*9b80*/  SHF.L.U32 R44, R44, 0x10, RZ ;  /* 0x000000102c2c7819 */ /* 0x001fe200000006ff */
[----:B------:R-:W-:Y:S01]  /*9b90*/  FMUL.FTZ R42, R40, -1.4426950216293334961 ;  /* 0xbfb8aa3b282a7820 */ /* 0x000fe20000410000 */
[-C--:B------:R-:W-:Y:S01]  /*9ba0*/  LEA.HI.SX32 R33, R34, R56.reuse, 0x1b ;  /* 0x0000003822217211 */ /* 0x080fe200078fdaff */
[----:B------:R-:W-:Y:S01]  /*9bb0*/  LDS.U16 R48, [R32+0xc] ;  /* 0x00000c0020307984 */ /* 0x000fe20000000400 */
[----:B------:R-:W-:-:S02]  /*9bc0*/  LEA.HI.SX32 R31, R31, R56, 0x1b ;  /* 0x000000381f1f7211 */ /* 0x000fc400078fdaff */
[C---:B------:R-:W-:Y:S02]  /*9bd0*/  IADD3 R39, R56.reuse, 0xc, RZ ;  /* 0x0000000c38277810 */ /* 0x040fe40007ffe0ff */
[-C--:B------:R-:W-:Y:S01]  /*9be0*/  LEA.HI.SX32 R34, R35, R56.reuse, 0x1b ;  /* 0x0000003823227211 */ /* 0x080fe200078fdaff */
[----:B------:R0:W2:Y:S01]  /*9bf0*/  MUFU.EX2 R74, R42 ;  /* 0x0000002a004a7308 */ /* 0x0000a20000000800 */
[----:B------:R-:W-:Y:S02]  /*9c00*/  IADD3 R41, R56, 0xd, RZ ;  /* 0x0000000d38297810 */ /* 0x000fe40007ffe0ff */
[-C--:B------:R-:W-:Y:S02]  /*9c10*/  LEA.HI.SX32 R35, R36, R56.reuse, 0x1b ;  /* 0x0000003824237211 */ /* 0x080fe400078fdaff */
[-C--:B------:R-:W-:Y:S02]  /*9c20*/  LEA.HI.SX32 R36, R37, R56.reuse, 0x1b ;  /* 0x0000003825247211 */ /* 0x080fe400078fdaff */
[----:B------:R-:W-:Y:S01]  /*9c30*/  LEA.HI.SX32 R37, R38, R56, 0x1b ;  /* 0x0000003826257211 */ /* 0x000fe200078fdaff */
[----:B0-----:R-:W-:Y:S01]  /*9c40*/  FMUL.FTZ R42, R44, -1.4426950216293334961 ;  /* 0xbfb8aa3b2c2a7820 */ /* 0x001fe20000410000 */
[----:B------:R-:W-:-:S02]  /*9c50*/  LEA R31, R31, UR14, 0x1 ;  /* 0x0000000e1f1f7c11 */ /* 0x000fc4000f8e08ff */
[----:B------:R-:W-:Y:S02]  /*9c60*/  LEA R33, R33, UR14, 0x1 ;  /* 0x0000000e21217c11 */ /* 0x000fe4000f8e08ff */
[-C--:B------:R-:W-:Y:S01]  /*9c70*/  LEA.HI.SX32 R38, R39, R56.reuse, 0x1b ;  /* 0x0000003827267211 */ /* 0x080fe200078fdaff */
[----:B------:R0:W-:Y:S01]  /*9c80*/  MUFU.EX2 R76, R42 ;  /* 0x0000002a004c7308 */ /* 0x0001e20000000800 */
[----:B------:R-:W-:Y:S01]  /*9c90*/  LEA.HI.SX32 R39, R41, R56, 0x1b ;  /* 0x0000003829277211 */ /* 0x000fe200078fdaff */
[----:B------:R-:W3:Y:S01]  /*9ca0*/  LDS.U16 R46, [R31+0xa] ;  /* 0x00000a001f2e7984 */ /* 0x000ee20000000400 */
[----:B------:R-:W-:Y:S02]  /*9cb0*/  LEA R34, R34, UR14, 0x1 ;  /* 0x0000000e22227c11 */ /* 0x000fe4000f8e08ff */
[C---:B------:R-:W-:Y:S01]  /*9cc0*/  IADD3 R41, R56.reuse, 0xe, RZ ;  /* 0x0000000e38297810 */ /* 0x040fe20007ffe0ff */
[----:B------:R-:W2:Y:S01]  /*9cd0*/  LDS.U16 R49, [R33+0xe] ;  /* 0x00000e0021317984 */ /* 0x000ea20000000400 */
[----:B-1----:R-:W-:Y:S01]  /*9ce0*/  SHF.L.U32 R43, R43, 0x10, RZ ;  /* 0x000000102b2b7819 */ /* 0x002fe200000006ff */
[----:B----4-:R-:W-:Y:S01]  /*9cf0*/  IMAD.U32 R45, R45, 0x10000, RZ ;  /* 0x000100002d2d7824 */ /* 0x010fe200078e00ff */
[----:B0-----:R-:W-:Y:S01]  /*9d00*/  IADD3 R42, R56, 0xf, RZ ;  /* 0x0000000f382a7810 */ /* 0x001fe20007ffe0ff */
[----:B------:R-:W0:Y:S01]  /*9d10*/  LDS.U16 R50, [R34+0x10] ;  /* 0x0000100022327984 */ /* 0x000e220000000400 */
[----:B------:R-:W-:-:S02]  /*9d20*/  LEA R35, R35, UR14, 0x1 ;  /* 0x0000000e23237c11 */ /* 0x000fc4000f8e08ff */
[----:B------:R-:W-:Y:S02]  /*9d30*/  LEA R36, R36, UR14, 0x1 ;  /* 0x0000000e24247c11 */ /* 0x000fe4000f8e08ff */
[----:B------:R-:W-:Y:S02]  /*9d40*/  LEA R37, R37, UR14, 0x1 ;  /* 0x0000000e25257c11 */ /* 0x000fe4000f8e08ff */
[----:B-----5:R-:W-:Y:S02]  /*9d50*/  SHF.L.U32 R47, R47, 0x10, RZ ;  /* 0x000000102f2f7819 */ /* 0x020fe400000006ff */
[-C--:B------:R-:W-:Y:S01]  /*9d60*/  LEA.HI.SX32 R41, R41, R56.reuse, 0x1b ;  /* 0x0000003829297211 */ /* 0x080fe200078fdaff */
[----:B------:R-:W-:Y:S01]  /*9d70*/  FMUL.FTZ R52, R43, -1.4426950216293334961 ;  /* 0xbfb8aa3b2b347820 */ /* 0x000fe20000410000 */
[----:B------:R-:W-:Y:S01]  /*9d80*/  LEA.HI.SX32 R42, R42, R56, 0x1b ;  /* 0x000000382a2a7211 */ /* 0x000fe200078fdaff */
[----:B------:R-:W-:Y:S01]  /*9d90*/  FMUL.FTZ R55, R45, -1.4426950216293334961 ;  /* 0xbfb8aa3b2d377820 */ /* 0x000fe20000410000 */
[----:B------:R-:W-:Y:S01]  /*9da0*/  LEA R38, R38, UR14, 0x1 ;  /* 0x0000000e26267c11 */ /* 0x000fe2000f8e08ff */
[----:B------:R-:W1:Y:S01]  /*9db0*/  LDS.U16 R51, [R35+0x12] ;  /* 0x0000120023337984 */ /* 0x000e620000000400 */
[----:B------:R-:W-:Y:S01]  /*9dc0*/  LEA R39, R39, UR14, 0x1 ;  /* 0x0000000e27277c11 */ /* 0x000fe2000f8e08ff */
[----:B------:R-:W-:Y:S01]  /*9dd0*/  FMUL.FTZ R73, R47, -1.4426950216293334961 ;  /* 0xbfb8aa3b2f497820 */ /* 0x000fe20000410000 */
[----:B------:R-:W-:Y:S01]  /*9de0*/  LEA R41, R41, UR14, 0x1 ;  /* 0x0000000e29297c11 */ /* 0x000fe2000f8e08ff */
[----:B------:R-:W4:Y:S01]  /*9df0*/  LDS.U16 R53, [R36+0x14] ;  /* 0x0000140024357984 */ /* 0x000f220000000400 */
[----:B------:R-:W-:Y:S01]  /*9e00*/  LEA R42, R42, UR14, 0x1 ;  /* 0x0000000e2a2a7c11 */ /* 0x000fe2000f8e08ff */
[----:B------:R5:W4:Y:S02]  /*9e10*/  MUFU.EX2 R75, R52 ;  /* 0x00000034004b7308 */ /* 0x000b240000000800 */
[----:B------:R-:W4:Y:S04]  /*9e20*/  LDS.U16 R54, [R37+0x16] ;  /* 0x0000160025367984 */ /* 0x000f280000000400 */
[----:B------:R-:W-:Y:S02]  /*9e30*/  LDS.U16 R56, [R41+0x1c] ;  /* 0x00001c0029387984 */ /* 0x000fe40000000400 */
[----:B------:R3:W-:Y:S02]  /*9e40*/  MUFU.EX2 R77, R55 ;  /* 0x00000037004d7308 */ /* 0x0007e40000000800 */
[----:B-----5:R-:W5:Y:S06]  /*9e50*/  LDS.U16 R52, [R38+0x18] ;  /* 0x0000180026347984 */ /* 0x020f6c0000000400 */
[----:B------:R2:W5:Y:S01]  /*9e60*/  MUFU.EX2 R78, R73 ;  /* 0x00000049004e7308 */ /* 0x0005620000000800 */
[----:B---3--:R-:W3:Y:S04]  /*9e70*/  LDS.U16 R55, [R39+0x1a] ;  /* 0x00001a0027377984 */ /* 0x008ee80000000400 */
[----:B--2---:R-:W2:Y:S01]  /*9e80*/  LDS.U16 R73, [R42+0x1e] ;  /* 0x00001e002a497984 */ /* 0x004ea20000000400 */
[----:B------:R-:W-:-:S02]  /*9e90*/  SHF.L.U32 R46, R46, 0x10, RZ ;  /* 0x000000102e2e7819 */ /* 0x000fc400000006ff */
[----:B------:R-:W-:Y:S02]  /*9ea0*/  SHF.L.U32 R81, R49, 0x10, RZ ;  /* 0x0000001031517819 */ /* 0x000fe400000006ff */
[----:B0-----:R-:W-:Y:S01]  /*9eb0*/  SHF.L.U32 R83, R50, 0x10, RZ ;  /* 0x0000001032537819 */ /* 0x001fe200000006ff */
[----:B------:R-:W-:Y:S01]  /*9ec0*/  FMUL.FTZ R79, R46, -1.4426950216293334961 ;  /* 0xbfb8aa3b2e4f7820 */ /* 0x000fe20000410000 */
[----:B------:R-:W-:Y:S01]  /*9ed0*/  SHF.L.U32 R48, R48, 0x10, RZ ;  /* 0x0000001030307819 */ /* 0x000fe200000006ff */
[----:B------:R-:W-:Y:S01]  /*9ee0*/  FMUL.FTZ R49, R81, -1.4426950216293334961 ;  /* 0xbfb8aa3b51317820 */ /* 0x000fe20000410000 */
[----:B-1----:R-:W-:Y:S02]  /*9ef0*/  IMAD.U32 R50, R51, 0x10000, RZ ;  /* 0x0001000033327824 */ /* 0x002fe400078e00ff */
[----:B------:R-:W-:Y:S01]  /*9f00*/  FMUL.FTZ R51, R83, -1.4426950216293334961 ;  /* 0xbfb8aa3b53337820 */ /* 0x000fe20000410000 */
[----:B----4-:R-:W-:Y:S01]  /*9f10*/  SHF.L.U32 R53, R53, 0x10, RZ ;  /* 0x0000001035357819 */ /* 0x010fe200000006ff */
[----:B------:R-:W-:Y:S01]  /*9f20*/  FMUL.FTZ R80, R48, -1.4426950216293334961 ;  /* 0xbfb8aa3b30507820 */ /* 0x000fe20000410000 */
[----:B------:R-:W-:Y:S01]  /*9f30*/  SHF.L.U32 R54, R54, 0x10, RZ ;  /* 0x0000001036367819 */ /* 0x000fe200000006ff */
[----:B------:R3:W-:Y:S01]  /*9f40*/  MUFU.EX2 R82, R49 ;  /* 0x0000003100527308 */ /* 0x0007e20000000800 */
[----:B------:R-:W-:Y:S01]  /*9f50*/  FMUL.FTZ R85, R50, -1.4426950216293334961 ;  /* 0xbfb8aa3b32557820 */ /* 0x000fe20000410000 */
[----:B------:R-:W-:Y:S01]  /*9f60*/  FMUL.FTZ R86, R53, -1.4426950216293334961 ;  /* 0xbfb8aa3b35567820 */ /* 0x000fe20000410000 */
[----:B------:R-:W-:Y:S01]  /*9f70*/  FADD.FTZ R74, R74, 1 ;  /* 0x3f8000004a4a7421 */ /* 0x000fe20000010000 */
[----:B------:R-:W-:Y:S01]  /*9f80*/  FMUL.FTZ R87, R54, -1.4426950216293334961 ;  /* 0xbfb8aa3b36577820 */ /* 0x000fe20000410000 */
[----:B-----5:R-:W-:-:S03]  /*9f90*/  SHF.L.U32 R88, R52, 0x10, RZ ;  /* 0x0000001034587819 */ /* 0x020fc600000006ff */
[----:B------:R-:W0:Y:S01]  /*9fa0*/  MUFU.EX2 R79, R79 ;  /* 0x0000004f004f7308 */ /* 0x000e220000000800 */
[----:B------:R-:W-:Y:S02]  /*9fb0*/  SHF.L.U32 R52, R56, 0x10, RZ ;  /* 0x0000001038347819 */ /* 0x000fe400000006ff */
[----:B---3--:R-:W-:-:S05]  /*9fc0*/  SHF.L.U32 R49, R55, 0x10, RZ ;  /* 0x0000001037317819 */ /* 0x008fca00000006ff */
[----:B------:R2:W-:Y:S01]  /*9fd0*/  MUFU.EX2 R84, R51 ;  /* 0x0000003300547308 */ /* 0x0005e20000000800 */
[----:B------:R-:W-:Y:S01]  /*9fe0*/  FMUL.FTZ R55, R88, -1.4426950216293334961 ;  /* 0xbfb8aa3b58377820 */ /* 0x000fe20000410000 */
[----:B------:R-:W-:Y:S01]  /*9ff0*/  FMUL.FTZ R56, R52, -1.4426950216293334961 ;  /* 0xbfb8aa3b34387820 */ /* 0x000fe20000410000 */
[----:B------:R-:W-:Y:S01]  /*a000*/  FMUL.FTZ R89, R49, -1.4426950216293334961 ;  /* 0xbfb8aa3b31597820 */ /* 0x000fe20000410000 */
[----:B--2---:R-:W-:-:S04]  /*a010*/  SHF.L.U32 R51, R73, 0x10, RZ ;  /* 0x0000001049337819 */ /* 0x004fc800000006ff */
[----:B------:R-:W1:Y:S01]  /*a020*/  MUFU.EX2 R80, R80 ;  /* 0x0000005000507308 */ /* 0x000e620000000800 */
[----:B------:R-:W-:Y:S01]  /*a030*/  FADD.FTZ R75, R75, 1 ;  /* 0x3f8000004b4b7421 */ /* 0x000fe20000010000 */
[----:B------:R-:W-:-:S06]  /*a040*/  FMUL.FTZ R73, R51, -1.4426950216293334961 ;  /* 0xbfb8aa3b33497820 */ /* 0x000fcc0000410000 */
[----:B------:R-:W2:Y:S08]  /*a050*/  MUFU.EX2 R85, R85 ;  /* 0x0000005500557308 */ /* 0x000eb00000000800 */
[----:B------:R-:W3:Y:S08]  /*a060*/  MUFU.EX2 R86, R86 ;  /* 0x0000005600567308 */ /* 0x000ef00000000800 */
[----:B------:R-:W4:Y:S08]  /*a070*/  MUFU.RCP R91, R74 ;  /* 0x0000004a005b7308 */ /* 0x000f300000001000 */
[----:B------:R-:W5:Y:S01]  /*a080*/  MUFU.EX2 R87, R87 ;  /* 0x0000005700577308 */ /* 0x000f620000000800 */
[----:B------:R-:W-:-:S07]  /*a090*/  FADD.FTZ R78, R78, 1 ;  /* 0x3f8000004e4e7421 */ /* 0x000fce0000010000 */
[----:B------:R-:W5:Y:S01]  /*a0a0*/  MUFU.EX2 R55, R55 ;  /* 0x0000003700377308 */ /* 0x000f620000000800 */
[----:B------:R-:W-:-:S07]  /*a0b0*/  FADD.FTZ R76, R76, 1 ;  /* 0x3f8000004c4c7421 */ /* 0x000fce0000010000 */
[----:B------:R-:W5:Y:S01]  /*a0c0*/  MUFU.EX2 R89, R89 ;  /* 0x0000005900597308 */ /* 0x000f620000000800 */
[----:B------:R-:W-:-:S07]  /*a0d0*/  FADD.FTZ R77, R77, 1 ;  /* 0x3f8000004d4d7421 */ /* 0x000fce0000010000 */
[----:B------:R-:W5:Y:S01]  /*a0e0*/  MUFU.EX2 R56, R56 ;  /* 0x0000003800387308 */ /* 0x000f620000000800 */
[----:B0-----:R-:W-:-:S07]  /*a0f0*/  FADD.FTZ R79, R79, 1 ;  /* 0x3f8000004f4f7421 */ /* 0x001fce0000010000 */
[----:B------:R-:W0:Y:S01]  /*a100*/  MUFU.RCP R90, R75 ;  /* 0x0000004b005a7308 */ /* 0x000e220000001000 */
[----:B------:R-:W-:-:S07]  /*a110*/  FADD.FTZ R82, R82, 1 ;  /* 0x3f80000052527421 */ /* 0x000fce0000010000 */
[----:B------:R-:W0:Y:S01]  /*a120*/  MUFU.EX2 R73, R73 ;  /* 0x0000004900497308 */ /* 0x000e220000000800 */
[----:B-1----:R-:W-:Y:S01]  /*a130*/  FADD.FTZ R80, R80, 1 ;  /* 0x3f80000050507421 */ /* 0x002fe20000010000 */
[----:B------:R-:W-:Y:S01]  /*a140*/  FADD.FTZ R84, R84, 1 ;  /* 0x3f80000054547421 */ /* 0x000fe20000010000 */
[----:B--2---:R-:W-:Y:S01]  /*a150*/  FADD.FTZ R85, R85, 1 ;  /* 0x3f80000055557421 */ /* 0x004fe20000010000 */
[----:B---3--:R-:W-:Y:S01]  /*a160*/  FADD.FTZ R86, R86, 1 ;  /* 0x3f80000056567421 */ /* 0x008fe20000010000 */
[----:B----4-:R-:W-:Y:S01]  /*a170*/  FMUL.FTZ R40, R40, R91 ;  /* 0x0000005b28287220 */ /* 0x010fe20000410000 */
[----:B-----5:R-:W-:Y:S02]  /*a180*/  FADD.FTZ R87, R87, 1 ;  /* 0x3f80000057577421 */ /* 0x020fe40000010000 */
[----:B------:R-:W1:Y:S01]  /*a190*/  MUFU.RCP R93, R76 ;  /* 0x0000004c005d7308 */ /* 0x000e620000001000 */
[----:B------:R-:W-:Y:S01]  /*a1a0*/  FMUL.FTZ R40, R40, R57 ;  /* 0x0000003928287220 */ /* 0x000fe20000410000 */
[----:B------:R-:W-:-:S06]  /*a1b0*/  FADD.FTZ R55, R55, 1 ;  /* 0x3f80000037377421 */ /* 0x000fcc0000010000 */
[----:B------:R-:W2:Y:S01]  /*a1c0*/  MUFU.RCP R92, R77 ;  /* 0x0000004d005c7308 */ /* 0x000ea20000001000 */
[----:B------:R-:W-:Y:S01]  /*a1d0*/  FADD.FTZ R89, R89, 1 ;  /* 0x3f80000059597421 */ /* 0x000fe20000010000 */
[----:B------:R-:W-:-:S06]  /*a1e0*/  FADD.FTZ R57, R56, 1 ;  /* 0x3f80000038397421 */ /* 0x000fcc0000010000 */
[----:B------:R-:W3:Y:S01]  /*a1f0*/  MUFU.RCP R78, R78 ;  /* 0x0000004e004e7308 */ /* 0x000ee20000001000 */
[----:B0-----:R-:W-:Y:S01]  /*a200*/  FMUL.FTZ R43, R43, R90 ;  /* 0x0000005a2b2b7220 */ /* 0x001fe20000410000 */
[----:B------:R-:W-:-:S06]  /*a210*/  FADD.FTZ R73, R73, 1 ;  /* 0x3f80000049497421 */ /* 0x000fcc0000010000 */
[----:B------:R-:W0:Y:S01]  /*a220*/  MUFU.RCP R79, R79 ;  /* 0x0000004f004f7308 */ /* 0x000e220000001000 */
[----:B------:R-:W-:-:S07]  /*a230*/  FMUL.FTZ R43, R43, R58 ;  /* 0x0000003a2b2b7220 */ /* 0x000fce0000410000 */
[----:B------:R-:W4:Y:S08]  /*a240*/  MUFU.RCP R95, R80 ;  /* 0x00000050005f7308 */ /* 0x000f300000001000 */
[----:B------:R-:W5:Y:S08]  /*a250*/  MUFU.RCP R82, R82 ;  /* 0x0000005200527308 */ /* 0x000f700000001000 */
[----:B------:R-:W5:Y:S08]  /*a260*/  MUFU.RCP R84, R84 ;  /* 0x0000005400547308 */ /* 0x000f700000001000 */
[----:B------:R-:W5:Y:S08]  /*a270*/  MUFU.RCP R85, R85 ;  /* 0x0000005500557308 */ /* 0x000f700000001000 */
[----:B------:R-:W5:Y:S08]  /*a280*/  MUFU.RCP R86, R86 ;  /* 0x0000005600567308 */ /* 0x000f700000001000 */
[----:B------:R-:W5:Y:S01]  /*a290*/  MUFU.RCP R87, R87 ;  /* 0x0000005700577308 */ /* 0x000f620000001000 */
[----:B-1----:R-:W-:-:S07]  /*a2a0*/  FMUL.FTZ R44, R44, R93 ;  /* 0x0000005d2c2c7220 */ /* 0x002fce0000410000 */
[----:B------:R1:W1:Y:S01]  /*a2b0*/  MUFU.RCP R75, R55 ;  /* 0x00000037004b7308 */ /* 0x0002620000001000 */
[----:B--2---:R-:W-:-:S07]  /*a2c0*/  FMUL.FTZ R45, R45, R92 ;  /* 0x0000005c2d2d7220 */ /* 0x004fce0000410000 */
[----:B------:R-:W2:Y:S01]  /*a2d0*/  MUFU.RCP R74, R89 ;  /* 0x00000059004a7308 */ /* 0x000ea20000001000 */
[----:B---3--:R-:W-:-:S07]  /*a2e0*/  FMUL.FTZ R56, R47, R78 ;  /* 0x0000004e2f387220 */ /* 0x008fce0000410000 */
[----:B------:R-:W3:Y:S01]  /*a2f0*/  MUFU.RCP R57, R57 ;  /* 0x0000003900397308 */ /* 0x000ee20000001000 */
[----:B0-----:R-:W-:-:S07]  /*a300*/  FMUL.FTZ R47, R46, R79 ;  /* 0x0000004f2e2f7220 */ /* 0x001fce0000410000 */
[----:B------:R-:W0:Y:S01]  /*a310*/  MUFU.RCP R58, R73 ;  /* 0x00000049003a7308 */ /* 0x000e220000001000 */
[----:B------:R-:W-:Y:S01]  /*a320*/  FMUL.FTZ R44, R44, R59 ;  /* 0x0000003b2c2c7220 */ /* 0x000fe20000410000 */
[----:B------:R-:W-:Y:S01]  /*a330*/  FMUL.FTZ R45, R45, R60 ;  /* 0x0000003c2d2d7220 */ /* 0x000fe20000410000 */
[----:B----4-:R-:W-:Y:S01]  /*a340*/  FMUL.FTZ R48, R48, R95 ;  /* 0x0000005f30307220 */ /* 0x010fe20000410000 */
[----:B-----5:R-:W-:Y:S01]  /*a350*/  FMUL.FTZ R81, R81, R82 ;  /* 0x0000005251517220 */ /* 0x020fe20000410000 */
[----:B------:R-:W-:Y:S01]  /*a360*/  FMUL.FTZ R56, R56, R61 ;  /* 0x0000003d38387220 */ /* 0x000fe20000410000 */
[----:B------:R-:W-:Y:S01]  /*a370*/  FMUL.FTZ R46, R83, R84 ;  /* 0x00000054532e7220 */ /* 0x000fe20000410000 */
[----:B------:R-:W-:Y:S01]  /*a380*/  FMUL.FTZ R47, R47, R62 ;  /* 0x0000003e2f2f7220 */ /* 0x000fe20000410000 */
[----:B-1----:R-:W-:Y:S01]  /*a390*/  FMUL.FTZ R55, R50, R85 ;  /* 0x0000005532377220 */ /* 0x002fe20000410000 */
[----:B------:R-:W-:Y:S01]  /*a3a0*/  FMUL.FTZ R50, R53, R86 ;  /* 0x0000005635327220 */ /* 0x000fe20000410000 */
[----:B------:R-:W-:Y:S01]  /*a3b0*/  F2FP.BF16.F32.PACK_AB R40, R43, R40 ;  /* 0x000000282b28723e */ /* 0x000fe200000010ff */
[----:B------:R-:W-:Y:S01]  /*a3c0*/  BAR.SYNC.DEFER_BLOCKING 0x0 ;  /* 0x0000000000007b1d */ /* 0x000fe20000010000 */
[----:B------:R-:W-:Y:S01]  /*a3d0*/  FMUL.FTZ R48, R48, R63 ;  /* 0x0000003f30307220 */ /* 0x000fe20000410000 */
[----:B------:R-:W-:Y:S01]  /*a3e0*/  FMUL.FTZ R81, R81, R64 ;  /* 0x0000004051517220 */ /* 0x000fe20000410000 */
[----:B------:R-:W-:Y:S01]  /*a3f0*/  FMUL.FTZ R53, R54, R87 ;  /* 0x0000005736357220 */ /* 0x000fe20000410000 */
[----:B------:R-:W-:Y:S01]  /*a400*/  F2FP.BF16.F32.PACK_AB R44, R45, R44 ;  /* 0x0000002c2d2c723e */ /* 0x000fe200000010ff */
[----:B------:R-:W-:Y:S01]  /*a410*/  FMUL.FTZ R46, R46, R65 ;  /* 0x000000412e2e7220 */ /* 0x000fe20000410000 */
[----:B------:R-:W-:Y:S01]  /*a420*/  FMUL.FTZ R88, R88, R75 ;  /* 0x0000004b58587220 */ /* 0x000fe20000410000 */
[----:B------:R-:W-:Y:S01]  /*a430*/  FMUL.FTZ R55, R55, R66 ;  /* 0x0000004237377220 */ /* 0x000fe20000410000 */
[----:B--2---:R-:W-:Y:S01]  /*a440*/  FMUL.FTZ R49, R49, R74 ;  /* 0x0000004a31317220 */ /* 0x004fe20000410000 */
[----:B------:R-:W-:Y:S01]  /*a450*/  PRMT R43, R40, 0x7632, R43 ;  /* 0x00007632282b7816 */ /* 0x000fe2000000002b */
[----:B------:R-:W-:Y:S01]  /*a460*/  FMUL.FTZ R50, R50, R67 ;  /* 0x0000004332327220 */ /* 0x000fe20000410000 */
[----:B------:R-:W-:Y:S01]  /*a470*/  F2FP.BF16.F32.PACK_AB R47, R47, R56 ;  /* 0x000000382f2f723e */ /* 0x000fe200000010ff */
[----:B------:R-:W-:Y:S01]  /*a480*/  FMUL.FTZ R53, R53, R68 ;  /* 0x0000004435357220 */ /* 0x000fe20000410000 */
[----:B---3--:R-:W-:Y:S01]  /*a490*/  FMUL.FTZ R52, R52, R57 ;  /* 0x0000003934347220 */ /* 0x008fe20000410000 */
[----:B0-----:R-:W-:Y:S01]  /*a4a0*/  FMUL.FTZ R51, R51, R58 ;  /* 0x0000003a33337220 */ /* 0x001fe20000410000 */
        /* <DEDUP_REMOVED lines=19> */
[----:B------:R-:W-:Y:S01]  /*a5e0*/  STS.U16 [R31+0xa], R54 ;  /* 0x00000a361f007388 */ /* 0x000fe20000000400 */
[----:B0-----:R-:W-:-:S03]  /*a5f0*/  PRMT R29, R49, 0x7632, R29 ;  /* 0x00007632311d7816 */ /* 0x001fc6000000001d */
[----:B------:R-:W-:Y:S04]  /*a600*/  STS.U16 [R32+0xc], R48 ;  /* 0x00000c3020007388 */ /* 0x000fe80000000400 */
[----:B------:R0:W-:Y:S01]  /*a610*/  STS.U16 [R33+0xe], R8 ;  /* 0x00000e0821007388 */ /* 0x0001e20000000400 */
[----:B-1----:R-:W-:-:S03]  /*a620*/  PRMT R30, R51, 0x7632, R30 ;  /* 0x00007632331e7816 */ /* 0x002fc6000000001e */
[----:B------:R-:W-:Y:S04]  /*a630*/  STS.U16 [R34+0x10], R46 ;  /* 0x0000102e22007388 */ /* 0x000fe80000000400 */
[----:B------:R-:W-:Y:S04]  /*a640*/  STS.U16 [R35+0x12], R27 ;  /* 0x0000121b23007388 */ /* 0x000fe80000000400 */
[----:B------:R-:W-:Y:S01]  /*a650*/  STS.U16 [R36+0x14], R50 ;  /* 0x0000143224007388 */ /* 0x000fe20000000400 */
[----:B0-----:R-:W-:-:S03]  /*a660*/  MOV R8, UR7 ;  /* 0x0000000700087c02 */ /* 0x001fc60008000f00 */
        /* <DEDUP_REMOVED lines=24> */
[----:B------:R-:W1:Y:S01]  /*a7f0*/  LDS R30, [UR14+0x1080] ;  /* 0x0010800eff1e7984 */ /* 0x000e620008000800 */
[----:B------:R-:W-:-:S02]  /*a800*/  ULDC.64 UR14, c[0x0][0x2c0] ;  /* 0x0000b000000e7ab9 */ /* 0x000fc40000000a00 */
[----:B------:R-:W-:Y:S02]  /*a810*/  UIMAD UR7, UR22, UR14, URZ ;  /* 0x0000000e160772a4 */ /* 0x000fe4000f8e023f */
[----:B0-----:R-:W-:-:S04]  /*a820*/  IMAD.WIDE.U32 R28, R2, UR14, RZ ;  /* 0x0000000e021c7c25 */ /* 0x001fc8000f8e00ff */
[----:B------:R-:W-:Y:S01]  /*a830*/  MOV R59, UR7 ;  /* 0x00000007003b7c02 */ /* 0x000fe20008000f00 */
[----:B------:R-:W-:Y:S04]  /*a840*/  BSSY B0, `(.L_x_172) ;  /* 0x0000013000007945 */ /* 0x000fe80003800000 */
[----:B------:R-:W-:-:S04]  /*a850*/  IMAD R59, R2, UR15, R59 ;  /* 0x0000000f023b7c24 */ /* 0x000fc8000f8e023b */
[----:B------:R-:W-:Y:S01]  /*a860*/  IMAD.IADD R57, R29, 0x1, R59 ;  /* 0x000000011d397824 */ /* 0x000fe200078e023b */
[----:B-1----:R-:W-:-:S13]  /*a870*/  ISETP.GE.AND P0, PT, R9, R30, PT ;  /* 0x0000001e0900720c */ /* 0x002fda0003f06270 */
[----:B------:R-:W-:Y:S05]  /*a880*/  @P0 BRA `(.L_x_173) ;  /* 0x0000000000380947 */ /* 0x000fea0003800000 */
[----:B------:R-:W-:Y:S01]  /*a890*/  MOV R8, R10 ;  /* 0x0000000a00087202 */ /* 0x000fe20000000f00 */
[----:B------:R-:W-:Y:S01]  /*a8a0*/  ULDC.64 UR18, c[0x0][0x2c8] ;  /* 0x0000b20000127ab9 */ /* 0x000fe20000000a00 */
[----:B------:R-:W-:Y:S01]  /*a8b0*/  MOV R9, R11 ;  /* 0x0000000b00097202 */ /* 0x000fe20000000f00 */
[----:B------:R-:W-:Y:S02]  /*a8c0*/  UIMAD UR7, UR21, UR18, URZ ;  /* 0x00000012150772a4 */ /* 0x000fe4000f8e023f */
[----:B------:R-:W-:-:S04]  /*a8d0*/  IMAD.WIDE.U32 R8, R2, UR14, R8 ;  /* 0x0000000e02087c25 */ /* 0x000fc8000f8e0008 */
[----:B------:R-:W-:Y:S02]  /*a8e0*/  MOV R11, UR7 ;  /* 0x00000007000b7c02 */ /* 0x000fe40008000f00 */
        /* <DEDUP_REMOVED lines=8> */
.L_x_173:
[----:B------:R-:W-:Y:S05]  /*a970*/  BSYNC B0 ;  /* 0x0000000000007941 */ /* 0x000fea0003800000 */
.L_x_172:
[----:B------:R-:W-:Y:S01]  /*a980*/  ULDC.64 UR14, c[0x0][0x2c8] ;  /* 0x0000b200000e7ab9 */ /* 0x000fe20000000a00 */
[----:B------:R-:W-:Y:S01]  /*a990*/  MOV R8, R28 ;  /* 0x0000001c00087202 */ /* 0x000fe20000000f00 */
[----:B------:R-:W-:Y:S01]  /*a9a0*/  UIMAD UR7, UR21, UR14, URZ ;  /* 0x0000000e150772a4 */ /* 0x000fe2000f8e023f */
[----:B------:R-:W-:Y:S01]  /*a9b0*/  MOV R9, R57 ;  /* 0x0000003900097202 */ /* 0x000fe20000000f00 */
[----:B------:R-:W-:Y:S01]  /*a9c0*/  ULDC.64 UR18, c[0x0][0x320] ;  /* 0x0000c80000127ab9 */ /* 0x000fe20000000a00 */
[-C--:B------:R-:W-:Y:S01]  /*a9d0*/  ISETP.GE.AND P3, PT, R5, R30.reuse, PT ;  /* 0x0000001e0500720c */ /* 0x080fe20003f66270 */
[----:B------:R-:W-:Y:S01]  /*a9e0*/  UIADD3 UR6, UR6, 0x1, URZ ;  /* 0x0000000106067890 */ /* 0x000fe2000fffe03f */
[-C--:B------:R-:W-:Y:S01]  /*a9f0*/  ISETP.GE.AND P4, PT, R12, R30.reuse, PT ;  /* 0x0000001e0c00720c */ /* 0x080fe20003f86270 */
[----:B------:R-:W-:Y:S01]  /*aa00*/  IMAD.WIDE.U32 R8, R0, UR14, R8 ;  /* 0x0000000e00087c25 */ /* 0x000fe2000f8e0008 */
[----:B0-----:R-:W-:Y:S01]  /*aa10*/  MOV R11, UR7 ;  /* 0x00000007000b7c02 */ /* 0x001fe20008000f00 */
[----:B------:R-:W-:Y:S01]  /*aa20*/  ULDC UR7, c[0x0][0x224] ;  /* 0x0000890000077ab9 */ /* 0x000fe20000000800 */
[-C--:B------:R-:W-:Y:S01]  /*aa30*/  ISETP.GE.AND P5, PT, R6, R30.reuse, PT ;  /* 0x0000001e0600720c */ /* 0x080fe20003fa6270 */
[----:B------:R-:W-:Y:S01]  /*aa40*/  UISETP.GE.AND UP0, UPT, UR6, UR7, UPT ;  /* 0x000000070600728c */ /* 0x000fe2000bf06270 */
[----:B------:R-:W-:Y:S01]  /*aa50*/  IADD3 R10, P0, R8, UR20, RZ ;  /* 0x00000014080a7c10 */ /* 0x000fe2000ff1e0ff */
[----:B------:R-:W-:Y:S01]  /*aa60*/  IMAD R11, R0, UR15, R11 ;  /* 0x0000000f000b7c24 */ /* 0x000fe2000f8e020b */
[----:B------:R-:W-:Y:S01]  /*aa70*/  IADD3 R8, P1, R26, UR18, RZ ;  /* 0x000000121a087c10 */ /* 0x000fe2000ff3e0ff */
[----:B------:R-:W-:Y:S01]  /*aa80*/  UIADD3 UR12, UP1, UR12, 0x2000, URZ ;  /* 0x000020000c0c7890 */ /* 0x000fe2000ff3e03f */
[----:B------:R-:W-:Y:S01]  /*aa90*/  ISETP.GE.AND P6, PT, R13, R30, PT ;  /* 0x0000001e0d00720c */ /* 0x000fe20003fc6270 */
[----:B------:R-:W-:Y:S01]  /*aaa0*/  UIADD3 UR8, UP2, UR8, 0x1000, URZ ;  /* 0x0000100008087890 */ /* 0x000fe2000ff5e03f */
[----:B------:R-:W-:Y:S01]  /*aab0*/  IADD3.X R9, R11, UR23, R9, P0, !PT ;  /* 0x000000170b097c10 */ /* 0x000fe200087fe409 */
[----:B------:R-:W-:Y:S01]  /*aac0*/  UIADD3 UR9, UP3, UR9, 0x1000, URZ ;  /* 0x0000100009097890 */ /* 0x000fe2000ff7e03f */
[----:B------:R-:W-:Y:S01]  /*aad0*/  IADD3.X R25, R25, UR19, RZ, P1, !PT ;  /* 0x0000001319197c10 */ /* 0x000fe20008ffe4ff */
[----:B------:R-:W-:Y:S01]  /*aae0*/  UIADD3.X UR13, URZ, UR13, URZ, UP1, !UPT ;  /* 0x0000000d3f0d7290 */ /* 0x000fe20008ffe43f */
[C---:B------:R-:W-:Y:S01]  /*aaf0*/  LEA R8, P0, R10.reuse, R8, 0x1 ;  /* 0x000000080a087211 */ /* 0x040fe200078008ff */
[----:B------:R-:W-:Y:S01]  /*ab00*/  UIADD3.X UR10, URZ, UR10, URZ, UP2, !UPT ;  /* 0x0000000a3f0a7290 */ /* 0x000fe200097fe43f */
[----:B------:R-:W-:Y:S01]  /*ab10*/  ISETP.GE.AND P1, PT, R15, R30, PT ;  /* 0x0000001e0f00720c */ /* 0x000fe20003f26270 */
[----:B------:R-:W-:Y:S01]  /*ab20*/  UIADD3.X UR11, URZ, UR11, URZ, UP3, !UPT ;  /* 0x0000000b3f0b7290 */ /* 0x000fe20009ffe43f */
[----:B------:R-:W-:-:S02]  /*ab30*/  LEA.HI.X R9, R10, R25, R9, 0x1, P0 ;  /* 0x000000190a097211 */ /* 0x000fc400000f0c09 */
        /* <DEDUP_REMOVED lines=28> */
.L_x_175:
        /* <DEDUP_REMOVED lines=16> */
.L_x_5163:


//--------------------- .text._Z25selective_scan_fwd_kernelI32Selective_Scan_fwd_kernel_traitsILi128ELi16ELi1ELb0ELb1ELb0ELb0EN3c108BFloat16ENS1_7complexIfEEEEv13SSMParamsBase --------------------------
	.section	.text._Z25selective_scan_fwd_kernelI32Selective_Scan_fwd_kernel_traitsILi128ELi16ELi1ELb0ELb1ELb0ELb0EN3c108BFloat16ENS1_7complexIfEEEEv13SSMParamsBase,"ax",@progbits
	.align	128
        .global         _Z25selective_scan_fwd_kernelI32Selective_Scan_fwd_kernel_traitsILi128ELi16ELi1ELb0ELb1ELb0ELb0EN3c108BFloat16ENS1_7complexIfEEEEv13SSMParamsBase
        .type           _Z25selective_scan_fwd_kernelI32Selective_Scan_fwd_kernel_traitsILi128ELi16ELi1ELb0ELb1ELb0ELb0EN3c108BFloat16ENS1_7complexIfEEEEv13SSMParamsBase,@function
        .size           _Z25selective_scan_fwd_kernelI32Selective_Scan_fwd_kernel_traitsILi128ELi16ELi1ELb0ELb1ELb0ELb0EN3c108BFloat16ENS1_7complexIfEEEEv13SSMParamsBase,(.L_x_5164 - _Z25selective_scan_fwd_kernelI32Selective_Scan_fwd_kernel_traitsILi128ELi16ELi1ELb0ELb1ELb0ELb0EN3c108BFloat16ENS1_7complexIfEEEEv13SSMParamsBase)
        .other          _Z25selective_scan_fwd_kernelI32Selective_Scan_fwd_kernel_traitsILi128ELi16ELi1ELb0ELb1ELb0ELb0EN3c108BFloat16ENS1_7complexIfEEEEv13SSMParamsBase,@"STO_CUDA_ENTRY STV_DEFAULT"
_Z25selective_scan_fwd_kernelI32Selective_Scan_fwd_kernel_traitsILi128ELi16ELi1ELb0ELb1ELb0ELb0EN3c108BFloat16ENS1_7complexIfEEEEv13SSMParamsBase:
.text._Z25selective_scan_fwd_kernelI32Selective_Scan_fwd_kernel_traitsILi128ELi16ELi1ELb0ELb1ELb0ELb0EN3c108BFloat16ENS1_7complexIfEEEEv13SSMParamsBase:
[----:B------:R-:W0:Y:S08]  /*0000*/  LDC R1, c[0x0][0x28] ;  /* 0x00000a00ff017b82 */ /* 0x000e300000000800 */
[----:B------:R-:W1:Y:S01]  /*0010*/  S2UR UR4, SR_CTAID.Y ;  /* 0x00000000000479c3 */ /* 0x000e620000002600 */
[----:B------:R-:W-:Y:S01]  /*0020*/  ULDC.64 UR6, c[0x0][0x300] ;  /* 0x0000c00000067ab9 */ /* 0x000fe20000000a00 */
[----:B------:R-:W-:Y:S01]  /*0030*/  ULDC.64 UR16, c[0x0][0x208] ;  /* 0x0000820000107ab9 */ /* 0x000fe20000000a00 */
[----:B------:R-:W-:Y:S01]  /*0040*/  ISETP.NE.U32.AND P1, PT, RZ, UR6, PT ;  /* 0x00000006ff007c0c */ /* 0x000fe2000bf25070 */
[----:B------:R-:W-:Y:S01]  /*0050*/  ULDC.64 UR12, c[0x0][0x240] ;  /* 0x00009000000c7ab9 */ /* 0x000fe20000000a00 */
[----:B------:R-:W-:Y:S01]  /*0060*/  ULDC.64 UR8, c[0x0][0x290] ;  /* 0x0000a40000087ab9 */ /* 0x000fe20000000a00 */
[----:B------:R-:W-:Y:S01]  /*0070*/  ULDC.64 UR18, c[0x0][0x298] ;  /* 0x0000a60000127ab9 */ /* 0x000fe20000000a00 */
[----:B------:R-:W-:Y:S01]  /*0080*/  ISETP.NE.AND.EX P1, PT, RZ, UR7, PT, P1 ;  /* 0x00000007ff007c0c */ /* 0x000fe2000bf25310 */
[----:B------:R-:W2:Y:S01]  /*0090*/  LDC R10, c[0x0][0x228] ;  /* 0x00008a00ff0a7b82 */ /* 0x000ea20000000800 */
[----:B------:R-:W-:Y:S01]  /*00a0*/  ULDC.64 UR20, c[0x0][0x258] ;  /* 0x0000960000147ab9 */ /* 0x000fe20000000a00 */
[----:B0-----:R-:W-:-:S06]  /*00b0*/  IADD3 R1, R1, -0x8, RZ ;  /* 0xfffffff801017810 */ /* 0x001fcc0007ffe0ff */
[----:B------:R-:W0:Y:S01]  /*00c0*/  LDC.64 R14, c[0x0][0x2d8] ;  /* 0x0000b600ff0e7b82 */ /* 0x000e220000000a00 */
[----:B-1----:R-:W-:Y:S01]  /*00d0*/  MOV R75, UR4 ;  /* 0x00000004004b7c02 */ /* 0x002fe20008000f00 */
[----:B------:R-:W-:Y:S02]  /*00e0*/  ULDC.64 UR4, c[0x0][0x2e8] ;  /* 0x0000ba0000047ab9 */ /* 0x000fe40000000a00 */
[----:B------:R-:W-:Y:S02]  /*00f0*/  ISETP.NE.U32.AND P0, PT, RZ, UR4, PT ;  /* 0x00000004ff007c0c */ /* 0x000fe4000bf05070 */
[----:B------:R-:W-:Y:S02]  /*0100*/  R2UR UR10, R75 ;  /* 0x000000004b0a72ca */ /* 0x000fe400000e0000 */
[----:B------:R-:W-:-:S11]  /*0110*/  ISETP.NE.AND.EX P0, PT, RZ, UR5, PT, P0 ;  /* 0x00000005ff007c0c */ /* 0x000fd6000bf05300 */
[----:B------:R-:W-:Y:S02]  /*0120*/  USHF.R.S32.HI UR32, URZ, 0x1f, UR10 ;  /* 0x0000001f3f207899 */ /* 0x000fe4000801140a */
[----:B------:R-:W-:-:S04]  /*0130*/  @P0 LEA R2, P2, R75, UR4, 0x2 ;  /* 0x000000044b020c11 */ /* 0x000fc8000f8410ff */
[----:B------:R-:W-:Y:S02]  /*0140*/  MOV R0, UR32 ;  /* 0x0000002000007c02 */ /* 0x000fe40008000f00 */
[----:B--2---:R-:W-:Y:S02]  /*0150*/  IABS R11, R10 ;  /* 0x0000000a000b7213 */ /* 0x004fe40000000000 */
[C-C-:B------:R-:W-:Y:S02]  /*0160*/  @P0 LEA.HI.X R3, R75.reuse, UR5, R0.reuse, 0x2, P2 ;  /* 0x000000054b030c11 */ /* 0x140fe400090f1400 */
[C---:B------:R-:W-:Y:S01]  /*0170*/  @P1 LEA R4, P2, R75.reuse, UR6, 0x2 ;  /* 0x000000064b041c11 */ /* 0x040fe2000f8410ff */
[----:B------:R-:W1:Y:S02]  /*0180*/  S2UR UR4, SR_CTAID.X ;  /* 0x00000000000479c3 */ /* 0x000e640000002500 */
[----:B------:R-:W5:Y:S01]  /*0190*/  @P0 LDG.E R8, desc[UR16][R2.64] ;  /* 0x0000001002080981 */ /* 0x000f62000c1e1900 */
[----:B------:R-:W-:-:S02]  /*01a0*/  @P1 LEA.HI.X R5, R75, UR7, R0, 0x2, P2 ;  /* 0x000000074b051c11 */ /* 0x000fc400090f1400 */
[----:B------:R-:W2:Y:S03]  /*01b0*/  I2F.RP R0, R11 ;  /* 0x0000000b00007306 */ /* 0x000ea60000209400 */
[----:B------:R3:W5:Y:S01]  /*01c0*/  @P1 LDG.E R9, desc[UR16][R4.64] ;  /* 0x0000001004091981 */ /* 0x000762000c1e1900 */
[----:B------:R-:W-:-:S04]  /*01d0*/  R2UR UR11, R75 ;  /* 0x000000004b0b72ca */ /* 0x000fc800000e0000 */
[----:B--2---:R-:W2:Y:S01]  /*01e0*/  MUFU.RCP R0, R0 ;  /* 0x0000000000007308 */ /* 0x004ea20000001000 */
[----:B-1----:R-:W-:-:S04]  /*01f0*/  MOV R74, UR4 ;  /* 0x00000004004a7c02 */ /* 0x002fc80008000f00 */
[C---:B------:R-:W-:Y:S01]  /*0200*/  R2UR UR7, R74.reuse ;  /* 0x000000004a0772ca */ /* 0x040fe200000e0000 */
[----:B---3--:R-:W-:Y:S01]  /*0210*/  IMAD.WIDE.U32 R4, R74, UR12, RZ ;  /* 0x0000000c4a047c25 */ /* 0x008fe2000f8e00ff */
[----:B--2---:R-:W-:-:S04]  /*0220*/  IADD3 R6, R0, 0xffffffe, RZ ;  /* 0x0ffffffe00067810 */ /* 0x004fc80007ffe0ff */
[----:B------:R1:W2:Y:S07]  /*0230*/  F2I.FTZ.U32.TRUNC.NTZ R7, R6 ;  /* 0x0000000600077305 */ /* 0x0002ae000021f000 */
[----:B------:R-:W-:-:S04]  /*0240*/  USHF.R.S32.HI UR15, URZ, 0x1f, UR7 ;  /* 0x0000001f3f0f7899 */ /* 0x000fc80008011407 */
[----:B------:R-:W-:Y:S02]  /*0250*/  UIMAD UR5, UR15, UR12, URZ ;  /* 0x0000000c0f0572a4 */ /* 0x000fe4000f8e023f */
[----:B------:R-:W-:Y:S01]  /*0260*/  UIMAD UR4, UR15, UR8, URZ ;  /* 0x000000080f0472a4 */ /* 0x000fe2000f8e023f */
[----:B-1----:R-:W-:Y:S01]  /*0270*/  HFMA2.MMA R6, -RZ, RZ, 0, 0 ;  /* 0x00000000ff067435 */ /* 0x002fe200000001ff */
[----:B------:R-:W-:Y:S02]  /*0280*/  UIMAD UR12, UR32, UR18, URZ ;  /* 0x00000012200c72a4 */ /* 0x000fe4000f8e023f */
[----:B------:R-:W-:Y:S02]  /*0290*/  MOV R13, UR5 ;  /* 0x00000005000d7c02 */ /* 0x000fe40008000f00 */
[----:B--2---:R-:W-:-:S03]  /*02a0*/  IADD3 R2, RZ, -R7, RZ ;  /* 0x80000007ff027210 */ /* 0x004fc60007ffe0ff */
[----:B------:R-:W-:Y:S02]  /*02b0*/  IMAD R13, R74, UR13, R13 ;  /* 0x0000000d4a0d7c24 */ /* 0x000fe4000f8e020d */
[----:B------:R-:W-:Y:S01]  /*02c0*/  IMAD R3, R2, R11, RZ ;  /* 0x0000000b02037224 */ /* 0x000fe200078e02ff */
[----:B------:R-:W-:Y:S02]  /*02d0*/  IABS R2, R75 ;  /* 0x0000004b00027213 */ /* 0x000fe40000000000 */
[----:B------:R-:W-:Y:S01]  /*02e0*/  IADD3 R5, R5, R13, RZ ;  /* 0x0000000d05057210 */ /* 0x000fe20007ffe0ff */
[----:B------:R-:W-:Y:S01]  /*02f0*/  IMAD.HI.U32 R7, R7, R3, R6 ;  /* 0x0000000307077227 */ /* 0x000fe200078e0006 */
[----:B------:R-:W1:Y:S05]  /*0300*/  LDC.64 R12, c[0x0][0x2f8] ;  /* 0x0000be00ff0c7b82 */ /* 0x000e6a0000000a00 */
[----:B------:R-:W-:-:S03]  /*0310*/  IMAD.HI.U32 R7, R7, R2, RZ ;  /* 0x0000000207077227 */ /* 0x000fc600078e00ff */
[----:B------:R-:W2:Y:S02]  /*0320*/  LDC R6, c[0x0][0x224] ;  /* 0x00008900ff067b82 */ /* 0x000ea40000000800 */
[----:B------:R-:W-:-:S05]  /*0330*/  IADD3 R0, -R7, RZ, RZ ;  /* 0x000000ff07007210 */ /* 0x000fca0007ffe1ff */
[----:B------:R-:W-:Y:S02]  /*0340*/  IMAD R0, R11, R0, R2 ;  /* 0x000000000b007224 */ /* 0x000fe400078e0202 */
[----:B------:R-:W-:-:S03]  /*0350*/  IMAD.WIDE.U32 R2, R74, UR8, RZ ;  /* 0x000000084a027c25 */ /* 0x000fc6000f8e00ff */
[----:B------:R-:W-:-:S13]  /*0360*/  ISETP.GT.U32.AND P3, PT, R11, R0, PT ;  /* 0x000000000b00720c */ /* 0x000fda0003f64070 */
[-C--:B------:R-:W-:Y:S01]  /*0370*/  @!P3 IADD3 R0, R0, -R11.reuse, RZ ;  /* 0x8000000b0000b210 */ /* 0x080fe20007ffe0ff */
[----:B------:R-:W-:Y:S01]  /*0380*/  @!P3 VIADD R7, R7, 0x1 ;  /* 0x000000010707b836 */ /* 0x000fe20000000000 */
[----:B------:R-:W-:Y:S02]  /*0390*/  ISETP.NE.AND P3, PT, R10, RZ, PT ;  /* 0x000000ff0a00720c */ /* 0x000fe40003f65270 */
[----:B------:R-:W-:Y:S02]  /*03a0*/  ISETP.GE.U32.AND P2, PT, R0, R11, PT ;  /* 0x0000000b0000720c */ /* 0x000fe40003f46070 */
[----:B------:R-:W-:Y:S02]  /*03b0*/  LOP3.LUT R0, R75, R10, RZ, 0x3c, !PT ;  /* 0x0000000a4b007212 */ /* 0x000fe400078e3cff */
[----:B------:R-:W-:Y:S02]  /*03c0*/  MOV R11, UR4 ;  /* 0x00000004000b7c02 */ /* 0x000fe40008000f00 */
[----:B------:R-:W-:-:S02]  /*03d0*/  R2UR UR4, R74 ;  /* 0x000000004a0472ca */ /* 0x000fc400000e0000 */
[----:B------:R-:W-:Y:S01]  /*03e0*/  ISETP.GE.AND P4, PT, R0, RZ, PT ;  /* 0x000000ff0000720c */ /* 0x000fe20003f86270 */
[----:B------:R-:W-:Y:S01]  /*03f0*/  IMAD R11, R74, UR9, R11 ;  /* 0x000000094a0b7c24 */ /* 0x000fe2000f8e020b */
[----:B------:R-:W-:Y:S02]  /*0400*/  ULDC.64 UR8, c[0x0][0x280] ;  /* 0x0000a00000087ab9 */ /* 0x000fe40000000a00 */
[----:B------:R-:W-:Y:S01]  /*0410*/  UIMAD UR6, UR15, UR8, URZ ;  /* 0x000000080f0672a4 */ /* 0x000fe2000f8e023f */
[----:B------:R-:W-:Y:S02]  /*0420*/  @P2 IADD3 R7, R7, 0x1, RZ ;  /* 0x0000000107072810 */ /* 0x000fe40007ffe0ff */
[----:B--2---:R-:W-:Y:S01]  /*0430*/  ISETP.GE.AND P2, PT, R6, 0x1, PT ;  /* 0x000000010600780c */ /* 0x004fe20003f46270 */
[----:B------:R-:W-:Y:S01]  /*0440*/  UIMAD UR6, UR7, UR9, UR6 ;  /* 0x00000009070672a4 */ /* 0x000fe2000f8e0206 */
[----:B------:R-:W-:Y:S02]  /*0450*/  IADD3 R3, R3, R11, RZ ;  /* 0x0000000b03037210 */ /* 0x000fe40007ffe0ff */
[----:B------:R-:W-:-:S02]  /*0460*/  UIMAD.WIDE.U32 UR4, UR4, UR8, URZ ;  /* 0x00000008040472a5 */ /* 0x000fc4000f8e003f */
[----:B------:R-:W-:Y:S01]  /*0470*/  @!P4 IADD3 R7, -R7, RZ, RZ ;  /* 0x000000ff0707c210 */ /* 0x000fe20007ffe1ff */
[----:B------:R-:W-:Y:S01]  /*0480*/  ULDC.64 UR8, c[0x0][0x288] ;  /* 0x0000a20000087ab9 */ /* 0x000fe20000000a00 */
[----:B------:R-:W-:Y:S01]  /*0490*/  @!P3 LOP3.LUT R7, RZ, R10, RZ, 0x33, !PT ;  /* 0x0000000aff07b212 */ /* 0x000fe200078e33ff */
[----:B------:R-:W-:-:S03]  /*04a0*/  UIMAD UR7, UR32, UR8, URZ ;  /* 0x00000008200772a4 */ /* 0x000fc6000f8e023f */
[----:B------:R-:W-:Y:S01]  /*04b0*/  SHF.R.S32.HI R0, RZ, 0x1f, R7 ;  /* 0x0000001fff007819 */ /* 0x000fe20000011407 */
[----:B01----:R-:W-:Y:S08]  /*04c0*/  @!P2 EXIT ;  /* 0x000000000000a94d */ /* 0x003ff00003800000 */
[----:B------:R-:W-:Y:S01]  /*04d0*/  MOV R6, UR12 ;  /* 0x0000000c00067c02 */ /* 0x000fe20008000f00 */
[----:B------:R-:W-:Y:S01]  /*04e0*/  IMAD R0, R0, UR20, RZ ;  /* 0x0000001400007c24 */ /* 0x000fe2000f8e02ff */
[----:B------:R-:W-:Y:S01]  /*04f0*/  UIADD3 UR5, UR5, UR6, URZ ;  /* 0x0000000605057290 */ /* 0x000fe2000fffe03f */
[C---:B------:R-:W-:Y:S01]  /*0500*/  IMAD.WIDE.U32 R4, R7.reuse, UR20, R4 ;  /* 0x0000001407047c25 */ /* 0x040fe2000f8e0004 */
[----:B------:R-:W-:Y:S01]  /*0510*/  UIMAD UR9, UR10, UR9, UR7 ;  /* 0x000000090a0972a4 */ /* 0x000fe2000f8e0207 */
[----:B------:R-:W0:Y:S01]  /*0520*/  S2R R73, SR_TID.X ;  /* 0x0000000000497919 */ /* 0x000e220000002100 */
[----:B------:R-:W-:Y:S01]  /*0530*/  UIMAD.WIDE.U32 UR6, UR11, UR8, UR4 ;  /* 0x000000080b0672a5 */ /* 0x000fe2000f8e0004 */
[----:B------:R-:W-:Y:S01]  /*0540*/  IMAD R11, R7, UR21, R0 ;  /* 0x00000015070b7c24 */ /* 0x000fe2000f8e0200 */
[----:B------:R-:W-:Y:S01]  /*0550*/  LEA R71, P2, R4, R14, 0x1 ;  /* 0x0000000e04477211 */ /* 0x000fe200078408ff */
[C---:B------:R-:W-:Y:S01]  /*0560*/  IMAD R7, R75.reuse, UR19, R6 ;  /* 0x000000134b077c24 */ /* 0x040fe2000f8e0206 */
[----:B------:R-:W-:Y:S01]  /*0570*/  UMOV UR5, URZ ;  /* 0x0000003f00057c82 */ /* 0x000fe20008000000 */
[----:B------:R-:W-:Y:S01]  /*0580*/  IMAD.WIDE.U32 R2, R75, UR18, R2 ;  /* 0x000000124b027c25 */ /* 0x000fe2000f8e0002 */
[----:B-----5:R-:W-:Y:S01]  /*0590*/  @P0 R2UR UR5, R8 ;  /* 0x00000000080502ca */ /* 0x020fe200000e0000 */
[----:B------:R-:W1:Y:S01]  /*05a0*/  S2R R72, SR_LANEID ;  /* 0x0000000000487919 */ /* 0x000e620000000000 */
[----:B------:R-:W-:Y:S01]  /*05b0*/  UMOV UR4, URZ ;  /* 0x0000003f00047c82 */ /* 0x000fe20008000000 */
[----:B------:R-:W-:Y:S01]  /*05c0*/  @P1 R2UR UR4, R9 ;  /* 0x00000000090412ca */ /* 0x000fe200000e0000 */
[----:B------:R-:W-:Y:S01]  /*05d0*/  ULDC.64 UR10, c[0x0][0x2f0] ;  /* 0x0000bc00000a7ab9 */ /* 0x000fe20000000a00 */
[----:B------:R-:W-:Y:S01]  /*05e0*/  IADD3 R3, R3, R7, RZ ;  /* 0x0000000703037210 */ /* 0x000fe20007ffe0ff */
[----:B------:R-:W-:Y:S01]  /*05f0*/  UIADD3 UR9, UR7, UR9, URZ ;  /* 0x0000000907097290 */ /* 0x000fe2000fffe03f */
[----:B------:R-:W-:Y:S01]  /*0600*/  LEA R0, P0, R2, R12, 0x1 ;  /* 0x0000000c02007211 */ /* 0x000fe200078008ff */
[----:B------:R-:W-:Y:S01]  /*0610*/  ULEA UR8, UP0, UR6, UR10, 0x1 ;  /* 0x0000000a06087291 */ /* 0x000fe2000f80083f */
[----:B------:R-:W-:-:S02]  /*0620*/  IADD3 R70, R5, R11, RZ ;  /* 0x0000000b05467210 */ /* 0x000fc40007ffe0ff */
[----:B------:R-:W-:Y:S01]  /*0630*/  LEA.HI.X R2, R2, R13, R3, 0x1, P0 ;  /* 0x0000000d02027211 */ /* 0x000fe200000f0c03 */
[----:B------:R2:W-:Y:S01]  /*0640*/  STL [R1+0x4], R0 ;  /* 0x0000040001007387 */ /* 0x0005e20000100800 */
[----:B------:R-:W-:Y:S01]  /*0650*/  LEA.HI.X R70, R4, R15, R70, 0x1, P2 ;  /* 0x0000000f04467211 */ /* 0x000fe200010f0c46 */
[----:B------:R-:W-:Y:S02]  /*0660*/  ULEA.HI.X UR9, UR6, UR11, UR9, 0x1, UP0 ;  /* 0x0000000b06097291 */ /* 0x000fe400080f0c09 */
[----:B------:R2:W-:Y:S01]  /*0670*/  STL [R1], R2 ;  /* 0x0000000201007387 */ /* 0x0005e20000100800 */
[----:B------:R-:W-:-:S09]  /*0680*/  UMOV UR6, URZ ;  /* 0x0000003f00067c82 */ /* 0x000fd20008000000 */
.L_x_217:
[----:B0-----:R-:W-:Y:S01]  /*0690*/  SHF.L.U32 R69, R73, 0x4, RZ ;  /* 0x0000000449457819 */ /* 0x001fe200000006ff */
[----:B------:R-:W-:Y:S03]  /*06a0*/  BAR.SYNC.DEFER_BLOCKING 0x0 ;  /* 0x0000000000007b1d */ /* 0x000fe60000010000 */
[----:B------:R-:W-:-:S03]  /*06b0*/  LOP3.LUT R69, R69, 0xfffffe00, RZ, 0xc0, !PT ;  /* 0xfffffe0045457812 */ /* 0x000fc600078ec0ff */
[----:B------:R-:W-:Y:S01]  /*06c0*/  ULDC UR10, c[0x0][0x218] ;  /* 0x00008600000a7ab9 */ /* 0x000fe20000000800 */
[----:B------:R-:W-:Y:S01]  /*06d0*/  LOP3.LUT R68, R69, 0x1f, R73, 0xf8, !PT ;  /* 0x0000001f45447812 */ /* 0x000fe200078ef849 */
[----:B------:R-:W-:Y:S01]  /*06e0*/  UIMAD UR10, UR6, -0x800, UR10 ;  /* 0xfffff800060a78a4 */ /* 0x000fe2000f8e020a */
[----:B------:R-:W3:Y:S02]  /*06f0*/  LDL R44, [R1] ;  /* 0x00000000012c7983 */ /* 0x000ee40000100800 */
[C---:B------:R-:W-:Y:S02]  /*0700*/  LOP3.LUT R18, R68.reuse, 0x20, RZ, 0xfc, !PT ;  /* 0x0000002044127812 */ /* 0x040fe400078efcff */
[----:B----4-:R-:W4:Y:S01]  /*0710*/  LDL R42, [R1+0x4] ;  /* 0x00000400012a7983 */ /* 0x010f220000100800 */
[----:B------:R-:W-:Y:S02]  /*0720*/  ISETP.GE.AND P2, PT, R68, UR10, PT ;  /* 0x0000000a44007c0c */ /* 0x000fe4000bf46270 */
[----:B------:R-:W-:-:S02]  /*0730*/  ISETP.GE.AND P1, PT, R18, UR10, PT ;  /* 0x0000000a12007c0c */ /* 0x000fc4000bf26270 */
[----:B--2---:R-:W-:Y:S02]  /*0740*/  MOV R2, UR8 ;  /* 0x0000000800027c02 */ /* 0x004fe40008000f00 */
[----:B------:R-:W-:Y:S02]  /*0750*/  MOV R3, UR9 ;  /* 0x0000000900037c02 */ /* 0x000fe40008000f00 */
[C---:B------:R-:W-:Y:S02]  /*0760*/  LOP3.LUT R19, R68.reuse, 0x40, RZ, 0xfc, !PT ;  /* 0x0000004044137812 */ /* 0x040fe400078efcff */
[C---:B------:R-:W-:Y:S01]  /*0770*/  LOP3.LUT R21, R68.reuse, 0x60, RZ, 0xfc, !PT ;  /* 0x0000006044157812 */ /* 0x040fe200078efcff */
[C---:B------:R-:W-:Y:S01]  /*0780*/  IMAD.WIDE R2, R68.reuse, 0x2, R2 ;  /* 0x0000000244027825 */ /* 0x040fe200078e0202 */
[----:B------:R-:W-:Y:S02]  /*0790*/  PRMT R0, RZ, 0x7610, R0 ;  /* 0x00007610ff007816 */ /* 0x000fe40000000000 */
[----:B------:R-:W-:-:S02]  /*07a0*/  LOP3.LUT R22, R68, 0x80, RZ, 0xfc, !PT ;  /* 0x0000008044167812 */ /* 0x000fc400078efcff */
[----:B------:R-:W-:Y:S02]  /*07b0*/  PRMT R4, RZ, 0x7610, R4 ;  /* 0x00007610ff047816 */ /* 0x000fe40000000004 */
[C---:B------:R-:W-:Y:S01]  /*07c0*/  LOP3.LUT R23, R68.reuse, 0xa0, RZ, 0xfc, !PT ;  /* 0x000000a044177812 */ /* 0x040fe200078efcff */
[----:B------:R-:W2:Y:S01]  /*07d0*/  @!P2 LDG.E.U16 R0, desc[UR16][R2.64] ;  /* 0x000000100200a981 */ /* 0x000ea2000c1e1500 */
[C---:B------:R-:W-:Y:S02]  /*07e0*/  LOP3.LUT R24, R68.reuse, 0xc0, RZ, 0xfc, !PT ;  /* 0x000000c044187812 */ /* 0x040fe400078efcff */
[----:B------:R-:W-:Y:S01]  /*07f0*/  ISETP.GE.AND P0, PT, R19, UR10, PT ;  /* 0x0000000a13007c0c */ /* 0x000fe2000bf06270 */
[----:B------:R-:W5:Y:S01]  /*0800*/  @!P1 LDG.E.U16 R4, desc[UR16][R2.64+0x40] ;  /* 0x0000401002049981 */ /* 0x000f62000c1e1500 */
[----:B------:R-:W-:Y:S02]  /*0810*/  LOP3.LUT R25, R68, 0xe0, RZ, 0xfc, !PT ;  /* 0x000000e044197812 */ /* 0x000fe400078efcff */
        /* <DEDUP_REMOVED lines=11> */
[----:B------:R-:W5:Y:S01]  /*08d0*/  @!P0 LDG.E.U16 R5, desc[UR16][R2.64+0x80] ;  /* 0x0000801002058981 */ /* 0x000f62000c1e1500 */
        /* <DEDUP_REMOVED lines=13> */
[----:B------:R-:W-:Y:S01]  /*09b0*/  LOP3.LUT R38, R68, 0x1c0, RZ, 0xfc, !PT ;  /* 0x000001c044267812 */ /* 0x000fe200078efcff */
        /* <DEDUP_REMOVED lines=24> */
[----:B------:R-:W-:Y:S01]  /*0b40*/  ISETP.GE.AND P2, PT, R18, UR10, PT ;  /* 0x0000000a12007c0c */ /* 0x000fe2000bf46270 */
[----:B-1----:R-:W-:Y:S01]  /*0b50*/  IMAD.IADD R18, R69, 0x1, R72 ;  /* 0x0000000145127824 */ /* 0x002fe200078e0248 */
[----:B------:R-:W-:Y:S01]  /*0b60*/  UMOV UR7, 0x400 ;  /* 0x0000040000077882 */ /* 0x000fe20000000000 */
[----:B------:R-:W-:-:S02]  /*0b70*/  ISETP.GE.AND P4, PT, R19, UR10, PT ;  /* 0x0000000a13007c0c */ /* 0x000fc4000bf86270 */
[----:B------:R-:W-:Y:S02]  /*0b80*/  ISETP.GE.AND P0, PT, R21, UR10, PT ;  /* 0x0000000a15007c0c */ /* 0x000fe4000bf06270 */
[C---:B------:R-:W-:Y:S02]  /*0b90*/  IADD3 R19, R18.reuse, 0x40, RZ ;  /* 0x0000004012137810 */ /* 0x040fe40007ffe0ff */
[C---:B0-----:R-:W-:Y:S02]  /*0ba0*/  IADD3 R3, R18.reuse, 0x20, RZ ;  /* 0x0000002012037810 */ /* 0x041fe40007ffe0ff */
[----:B------:R-:W-:Y:S02]  /*0bb0*/  ISETP.GE.AND P6, PT, R23, UR10, PT ;  /* 0x0000000a17007c0c */ /* 0x000fe4000bfc6270 */
[----:B------:R-:W-:Y:S02]  /*0bc0*/  IADD3 R21, R18, 0x60, RZ ;  /* 0x0000006012157810 */ /* 0x000fe40007ffe0ff */
[----:B------:R-:W-:-:S02]  /*0bd0*/  ISETP.GE.AND P3, PT, R25, UR10, PT ;  /* 0x0000000a19007c0c */ /* 0x000fc4000bf66270 */
[CC--:B------:R-:W-:Y:S02]  /*0be0*/  LEA.HI.SX32 R165, R18.reuse, R18.reuse, 0x1b ;  /* 0x0000001212a57211 */ /* 0x0c0fe400078fdaff */
[C---:B------:R-:W-:Y:S01]  /*0bf0*/  IADD3 R23, R18.reuse, 0x80, RZ ;  /* 0x0000008012177810 */ /* 0x040fe20007ffe0ff */
[----:B------:R-:W-:Y:S01]  /*0c00*/  ULEA UR11, UR11, UR7, 0x18 ;  /* 0x000000070b0b7291 */ /* 0x000fe2000f8ec03f */
[C---:B------:R-:W-:Y:S02]  /*0c10*/  IADD3 R25, R18.reuse, 0xa0, RZ ;  /* 0x000000a012197810 */ /* 0x040fe40007ffe0ff */
[-C--:B------:R-:W-:Y:S02]  /*0c20*/  LEA.HI.SX32 R3, R3, R18.reuse, 0x1b ;  /* 0x0000001203037211 */ /* 0x080fe400078fdaff */
        /* <DEDUP_REMOVED lines=9> */
[----:B------:R-:W-:Y:S01]  /*0cc0*/  LEA R163, R3, UR11, 0x1 ;  /* 0x0000000b03a37c11 */ /* 0x000fe2000f8e08ff */
[C---:B------:R-:W-:Y:S01]  /*0cd0*/  VIADD R39, R18.reuse, 0x180 ;  /* 0x0000018012277836 */ /* 0x040fe20000000000 */
        /* <DEDUP_REMOVED lines=8> */
[----:B------:R-:W-:Y:S02]  /*0d60*/  IADD3 R41, R18, 0x1a0, RZ ;  /* 0x000001a012297810 */ /* 0x000fe40007ffe0ff */
[----:B------:R-:W-:-:S02]  /*0d70*/  LEA.HI.SX32 R33, R33, R18, 0x1b ;  /* 0x0000001221217211 */ /* 0x000fc400078fdaff */
[----:B------:R-:W-:Y:S02]  /*0d80*/  LEA R153, R25, UR11, 0x1 ;  /* 0x0000000b19997c11 */ /* 0x000fe4000f8e08ff */
[C---:B------:R-:W-:Y:S02]  /*0d90*/  IADD3 R43, R18.reuse, 0x1c0, RZ ;  /* 0x000001c0122b7810 */ /* 0x040fe40007ffe0ff */
[-C--:B------:R-:W-:Y:S02]  /*0da0*/  LEA.HI.SX32 R35, R35, R18.reuse, 0x1b ;  /* 0x0000001223237211 */ /* 0x080fe400078fdaff */
[----:B------:R-:W-:Y:S02]  /*0db0*/  LEA R152, R27, UR11, 0x1 ;  /* 0x0000000b1b987c11 */ /* 0x000fe4000f8e08ff */
[----:B------:R-:W-:Y:S02]  /*0dc0*/  IADD3 R45, R18, 0x1e0, RZ ;  /* 0x000001e0122d7810 */ /* 0x000fe40007ffe0ff */
[----:B------:R-:W-:-:S02]  /*0dd0*/  LEA.HI.SX32 R37, R37, R18, 0x1b ;  /* 0x0000001225257211 */ /* 0x000fc400078fdaff */
[----:B------:R-:W-:Y:S02]  /*0de0*/  LEA R151, R29, UR11, 0x1 ;  /* 0x0000000b1d977c11 */ /* 0x000fe4000f8e08ff */
[-C--:B------:R-:W-:Y:S02]  /*0df0*/  LEA.HI.SX32 R39, R39, R18.reuse, 0x1b ;  /* 0x0000001227277211 */ /* 0x080fe400078fdaff */
[----:B------:R-:W-:Y:S02]  /*0e00*/  LEA R150, R31, UR11, 0x1 ;  /* 0x0000000b1f967c11 */ /* 0x000fe4000f8e08ff */
[-C--:B------:R-:W-:Y:S02]  /*0e10*/  LEA.HI.SX32 R41, R41, R18.reuse, 0x1b ;  /* 0x0000001229297211 */ /* 0x080fe400078fdaff */
[----:B------:R-:W-:Y:S02]  /*0e20*/  LEA R149, R33, UR11, 0x1 ;  /* 0x0000000b21957c11 */ /* 0x000fe4000f8e08ff */
[----:B------:R-:W-:Y:S01]  /*0e30*/  LEA.HI.SX32 R43, R43, R18, 0x1b ;  /* 0x000000122b2b7211 */ /* 0x000fe200078fdaff */
[----:B------:R-:W0:Y:S01]  /*0e40*/  LDC R33, c[0x0][0x21c] ;  /* 0x00008700ff217b82 */ /* 0x000e220000000800 */
[----:B------:R-:W-:-:S02]  /*0e50*/  LEA R148, R35, UR11, 0x1 ;  /* 0x0000000b23947c11 */ /* 0x000fc4000f8e08ff */
[----:B------:R-:W-:Y:S02]  /*0e60*/  LEA.HI.SX32 R45, R45, R18, 0x1b ;  /* 0x000000122d2d7211 */ /* 0x000fe400078fdaff */
[----:B------:R-:W-:Y:S02]  /*0e70*/  LEA R147, R37, UR11, 0x1 ;  /* 0x0000000b25937c11 */ /* 0x000fe4000f8e08ff */
[----:B------:R-:W-:Y:S02]  /*0e80*/  LEA R146, R39, UR11, 0x1 ;  /* 0x0000000b27927c11 */ /* 0x000fe4000f8e08ff */
[----:B------:R-:W-:Y:S02]  /*0e90*/  LEA R145, R41, UR11, 0x1 ;  /* 0x0000000b29917c11 */ /* 0x000fe4000f8e08ff */
[----:B------:R-:W-:Y:S02]  /*0ea0*/  LEA R144, R43, UR11, 0x1 ;  /* 0x0000000b2b907c11 */ /* 0x000fe4000f8e08ff */
[----:B------:R-:W-:-:S02]  /*0eb0*/  LEA R67, R45, UR11, 0x1 ;  /* 0x0000000b2d437c11 */ /* 0x000fc4000f8e08ff */
[----:B------:R-:W-:Y:S02]  /*0ec0*/  ISETP.GE.AND P1, PT, R22, UR10, PT ;  /* 0x0000000a16007c0c */ /* 0x000fe4000bf26270 */
[----:B------:R-:W-:Y:S02]  /*0ed0*/  PRMT R22, RZ, 0x7610, R22 ;  /* 0x00007610ff167816 */ /* 0x000fe40000000016 */
[----:B------:R-:W-:Y:S02]  /*0ee0*/  ISETP.GE.AND P5, PT, R24, UR10, PT ;  /* 0x0000000a18007c0c */ /* 0x000fe4000bfa6270 */
[----:B------:R-:W-:Y:S02]  /*0ef0*/  PRMT R21, RZ, 0x7610, R21 ;  /* 0x00007610ff157816 */ /* 0x000fe40000000015 */
[----:B------:R-:W-:Y:S02]  /*0f00*/  PRMT R24, RZ, 0x7610, R24 ;  /* 0x00007610ff187816 */ /* 0x000fe40000000018 */
[----:B------:R-:W-:-:S02]  /*0f10*/  PRMT R23, RZ, 0x7610, R23 ;  /* 0x00007610ff177816 */ /* 0x000fc40000000017 */
[----:B------:R-:W-:Y:S02]  /*0f20*/  PRMT R25, RZ, 0x7610, R25 ;  /* 0x00007610ff197816 */ /* 0x000fe40000000019 */
[----:B------:R-:W-:Y:S02]  /*0f30*/  PRMT R27, RZ, 0x7610, R27 ;  /* 0x00007610ff1b7816 */ /* 0x000fe4000000001b */
[----:B------:R-:W-:Y:S02]  /*0f40*/  PRMT R29, RZ, 0x7610, R29 ;  /* 0x00007610ff1d7816 */ /* 0x000fe4000000001d */
[----:B------:R-:W-:Y:S02]  /*0f50*/  PRMT R31, RZ, 0x7610, R31 ;  /* 0x00007610ff1f7816 */ /* 0x000fe4000000001f */
[----:B---3--:R-:W-:Y:S02]  /*0f60*/  MOV R3, R44 ;  /* 0x0000002c00037202 */ /* 0x008fe40000000f00 */
[----:B----4-:R-:W-:Y:S01]  /*0f70*/  MOV R2, R42 ;  /* 0x0000002a00027202 */ /* 0x010fe20000000f00 */
[----:B--2---:R1:W-:Y:S04]  /*0f80*/  STS.U16 [R165], R0 ;  /* 0x00000000a5007388 */ /* 0x0043e80000000400 */
[----:B-----5:R-:W-:Y:S01]  /*0f90*/  STS.U16 [R163+0x40], R4 ;  /* 0x00004004a3007388 */ /* 0x020fe20000000400 */
[----:B-1----:R-:W-:-:S04]  /*0fa0*/  LEA R0, R72, R69, 0x4 ;  /* 0x0000004548007211 */ /* 0x002fc800078e20ff */
[----:B------:R-:W-:-:S04]  /*0fb0*/  LEA.HI.SX32 R66, R0, R0, 0x1b ;  /* 0x0000000000427211 */ /* 0x000fc800078fdaff */
[----:B------:R-:W-:Y:S01]  /*0fc0*/  LEA R66, R66, UR11, 0x1 ;  /* 0x0000000b42427c11 */ /* 0x000fe2000f8e08ff */
[----:B------:R-:W-:Y:S04]  /*0fd0*/  STS.U16 [R156+0x80], R5 ;  /* 0x000080059c007388 */ /* 0x000fe80000000400 */
[----:B------:R-:W-:Y:S04]  /*0fe0*/  STS.U16 [R155+0xc0], R6 ;  /* 0x0000c0069b007388 */ /* 0x000fe80000000400 */
[----:B------:R-:W-:Y:S04]  /*0ff0*/  STS.U16 [R154+0x100], R7 ;  /* 0x000100079a007388 */ /* 0x000fe80000000400 */
[----:B------:R-:W-:Y:S04]  /*1000*/  STS.U16 [R153+0x140], R8 ;  /* 0x0001400899007388 */ /* 0x000fe80000000400 */
[----:B------:R-:W-:Y:S04]  /*1010*/  STS.U16 [R152+0x180], R9 ;  /* 0x0001800998007388 */ /* 0x000fe80000000400 */
[----:B------:R-:W-:Y:S04]  /*1020*/  STS.U16 [R151+0x1c0], R10 ;  /* 0x0001c00a97007388 */ /* 0x000fe80000000400 */
[----:B------:R-:W-:Y:S01]  /*1030*/  STS.U16 [R150+0x200], R11 ;  /* 0x0002000b96007388 */ /* 0x000fe20000000400 */
[----:B------:R-:W-:-:S03]  /*1040*/  IMAD.WIDE R18, R68, 0x2, R2 ;  /* 0x0000000244127825 */ /* 0x000fc600078e0202 */
[----:B------:R-:W-:Y:S04]  /*1050*/  STS.U16 [R149+0x240], R12 ;  /* 0x0002400c95007388 */ /* 0x000fe80000000400 */
[----:B------:R-:W-:Y:S04]  /*1060*/  STS.U16 [R148+0x280], R13 ;  /* 0x0002800d94007388 */ /* 0x000fe80000000400 */
[----:B------:R-:W-:Y:S04]  /*1070*/  STS.U16 [R147+0x2c0], R14 ;  /* 0x0002c00e93007388 */ /* 0x000fe80000000400 */
[----:B------:R-:W-:Y:S04]  /*1080*/  STS.U16 [R146+0x300], R15 ;  /* 0x0003000f92007388 */ /* 0x000fe80000000400 */
[----:B------:R-:W-:Y:S04]  /*1090*/  STS.U16 [R145+0x340], R16 ;  /* 0x0003401091007388 */ /* 0x000fe80000000400 */
        /* <DEDUP_REMOVED lines=19> */
[----:B------:R-:W-:Y:S01]  /*11d0*/  BAR.SYNC.DEFER_BLOCKING 0x0 ;  /* 0x0000000000007b1d */ /* 0x000fe20000010000 */
[----:B-1----:R-:W-:-:S02]  /*11e0*/  PRMT R17, RZ, 0x7610, R17 ;  /* 0x00007610ff117816 */ /* 0x002fc40000000011 */
[----:B--2---:R-:W-:-:S03]  /*11f0*/  PRMT R20, RZ, 0x7610, R20 ;  /* 0x00007610ff147816 */ /* 0x004fc60000000014 */
[----:B------:R-:W2:Y:S01]  /*1200*/  @!P2 LDG.E.U16 R22, desc[UR16][R18.64+0x40] ;  /* 0x000040101216a981 */ /* 0x000ea2000c1e1500 */
[----:B------:R-:W-:-:S03]  /*1210*/  ISETP.GE.AND P2, PT, R26, UR10, PT ;  /* 0x0000000a1a007c0c */ /* 0x000fc6000bf46270 */
[----:B------:R-:W3:Y:S01]  /*1220*/  @!P1 LDG.E.U16 R17, desc[UR16][R18.64+0x100] ;  /* 0x0001001012119981 */ /* 0x000ee2000c1e1500 */
[----:B------:R-:W-:Y:S02]  /*1230*/  ISETP.GE.AND P1, PT, R68, UR10, PT ;  /* 0x0000000a44007c0c */ /* 0x000fe4000bf26270 */
[----:B------:R-:W-:Y:S01]  /*1240*/  PRMT R26, RZ, 0x7610, R26 ;  /* 0x00007610ff1a7816 */ /* 0x000fe2000000001a */
[----:B------:R-:W4:Y:S01]  /*1250*/  @!P4 LDG.E.U16 R21, desc[UR16][R18.64+0x80] ;  /* 0x000080101215c981 */ /* 0x000f22000c1e1500 */
[----:B------:R-:W-:Y:S02]  /*1260*/  ISETP.GE.AND P4, PT, R28, UR10, PT ;  /* 0x0000000a1c007c0c */ /* 0x000fe4000bf86270 */
[----:B------:R-:W-:Y:S01]  /*1270*/  PRMT R28, RZ, 0x7610, R28 ;  /* 0x00007610ff1c7816 */ /* 0x000fe2000000001c */
        /* <DEDUP_REMOVED lines=25> */
[----:B0-----:R-:W-:Y:S01]  /*1410*/  ISETP.GE.AND P6, PT, R33, 0x1, PT ;  /* 0x000000012100780c */ /* 0x001fe20003fc6270 */
        /* <DEDUP_REMOVED lines=87> */
.L_x_177:
[----:B------:R-:W-:Y:S05]  /*1990*/  BSYNC B0 ;  /* 0x0000000000007941 */ /* 0x000fea0003800000 */
.L_x_176:
        /* <DEDUP_REMOVED lines=36> */
.L_x_179:
[----:B------:R-:W-:Y:S05]  /*1be0*/  BSYNC B0 ;  /* 0x0000000000007941 */ /* 0x000fea0003800000 */
.L_x_178:
        /* <DEDUP_REMOVED lines=38> */
.L_x_181:
[----:B------:R-:W-:Y:S05]  /*1e50*/  BSYNC B0 ;  /* 0x0000000000007941 */ /* 0x000fea0003800000 */
.L_x_180:
        /* <DEDUP_REMOVED lines=36> */
.L_x_183:
[----:B------:R-:W-:Y:S05]  /*20a0*/  BSYNC B0 ;  /* 0x0000000000007941 */ /* 0x000fea0003800000 */
.L_x_182:
        /* <DEDUP_REMOVED lines=38> */
.L_x_185:
[----:B------:R-:W-:Y:S05]  /*2310*/  BSYNC B0 ;  /* 0x0000000000007941 */ /* 0x000fea0003800000 */
.L_x_184:
        /* <DEDUP_REMOVED lines=36> */
.L_x_187:
[----:B------:R-:W-:Y:S05]  /*2560*/  BSYNC B0 ;  /* 0x0000000000007941 */ /* 0x000fea0003800000 */
.L_x_186:
[----:B------:R-:W-:Y:S01]  /*2570*/  ISETP.EQ.OR P4, PT, RZ, UR7, P4 ;  /* 0x00000007ff007c0c */ /* 0x000fe2000a782670 */
[----:B------:R-:W-:Y:S01]  /*2580*/  BSSY B0, `(.L_x_188) ;  /* 0x0000025000007945 */ /* 0x000fe20003800000 */
[----:B----4-:R-:W-:Y:S02]  /*2590*/  SHF.L.U32 R20, R20, 0x10, RZ ;  /* 0x0000001014147819 */ /* 0x010fe400000006ff */
        /* <DEDUP_REMOVED lines=35> */
.L_x_189:
[----:B------:R-:W-:Y:S05]  /*27d0*/  BSYNC B0 ;  /* 0x0000000000007941 */ /* 0x000fea0003800000 */
.L_x_188:
        /* <DEDUP_REMOVED lines=37> */
.L_x_191:
[----:B------:R-:W-:Y:S05]  /*2a30*/  BSYNC B0 ;  /* 0x0000000000007941 */ /* 0x000fea0003800000 */
.L_x_190:
        /* <DEDUP_REMOVED lines=42> */
.L_x_193:
[----:B------:R-:W-:Y:S05]  /*2ce0*/  BSYNC B0 ;  /* 0x0000000000007941 */ /* 0x000fea0003800000 */
.L_x_192:
[----:B------:R-:W-:Y:S01]  /*2cf0*/  IMAD.U32 R17, R17, 0x10000, RZ ;  /* 0x0001000011117824 */ /* 0x000fe200078e00ff */
        /* <DEDUP_REMOVED lines=39> */
.L_x_195:
[----:B------:R-:W-:Y:S05]  /*2f70*/  BSYNC B0 ;  /* 0x0000000000007941 */ /* 0x000fea0003800000 */
.L_x_194:
[----:B------:R-:W-:Y:S01]  /*2f80*/  ISETP.EQ.OR P1, PT, RZ, UR7, P1 ;  /* 0x00000007ff007c0c */ /* 0x000fe20008f22670 */
[----:B------:R-:W-:Y:S01]  /*2f90*/  BSSY B0, `(.L_x_196) ;  /* 0x000002d000007945 */ /* 0x000fe20003800000 */
[----:B------:R-:W-:Y:S01]  /*2fa0*/  FSETP.GTU.FTZ.AND P2, PT, R34, 20, PT ;  /* 0x41a000002200780b */ /* 0x000fe20003f5c000 */
[----:B------:R-:W-:Y:S01]  /*2fb0*/  IMAD.U32 R5, R5, 0x10000, RZ ;  /* 0x0001000005057824 */ /* 0x000fe200078e00ff */
        /* <DEDUP_REMOVED lines=42> */
.L_x_197:
[----:B------:R-:W-:Y:S05]  /*3260*/  BSYNC B0 ;  /* 0x0000000000007941 */ /* 0x000fea0003800000 */
.L_x_196:
[----:B------:R-:W-:Y:S04]  /*3270*/  BSSY B0, `(.L_x_198) ;  /* 0x0000021000007945 */ /* 0x000fe80003800000 */
[----:B------:R-:W-:Y:S05]  /*3280*/  @P0 BRA `(.L_x_199) ;  /* 0x00000000007c0947 */ /* 0x000fea0003800000 */
[----:B------:R-:W-:Y:S01]  /*3290*/  FMUL.FTZ R38, R38, 1.4426950216293334961 ;  /* 0x3fb8aa3b26267820 */ /* 0x000fe20000410000 */
[----:B------:R-:W-:Y:S01]  /*32a0*/  MOV R22, 0x3e800000 ;  /* 0x3e80000000167802 */ /* 0x000fe20000000f00 */
        /* <DEDUP_REMOVED lines=29> */
.L_x_199:
[----:B------:R-:W-:Y:S05]  /*3480*/  BSYNC B0 ;  /* 0x0000000000007941 */ /* 0x000fea0003800000 */
.L_x_198:
        /* <DEDUP_REMOVED lines=33> */
.L_x_201:
[----:B------:R-:W-:Y:S05]  /*36a0*/  BSYNC B0 ;  /* 0x0000000000007941 */ /* 0x000fea0003800000 */
.L_x_200:
        /* <DEDUP_REMOVED lines=33> */
.L_x_203:
[----:B------:R-:W-:Y:S05]  /*38c0*/  BSYNC B0 ;  /* 0x0000000000007941 */ /* 0x000fea0003800000 */
.L_x_202:
        /* <DEDUP_REMOVED lines=33> */
.L_x_205:
[----:B------:R-:W-:Y:S05]  /*3ae0*/  BSYNC B0 ;  /* 0x0000000000007941 */ /* 0x000fea0003800000 */
.L_x_204:
        /* <DEDUP_REMOVED lines=33> */
.L_x_207:
[----:B------:R-:W-:Y:S05]  /*3d00*/  BSYNC B0 ;  /* 0x0000000000007941 */ /* 0x000fea0003800000 */
.L_x_206:
        /* <DEDUP_REMOVED lines=19> */
[----:B------:R-:W-:Y:S01]  /*3e40*/  USHF.L.U32 UR11, UR10, 0x1, URZ ;  /* 0x000000010a0b7899 */ /* 0x000fe2000800063f */
[----:B------:R-:W-:Y:S01]  /*3e50*/  IADD3 R17, R69, R68, RZ ;  /* 0x0000004445117210 */ /* 0x000fe20007ffe0ff */
[----:B------:R-:W-:Y:S01]  /*3e60*/  ULDC.64 UR12, c[0x0][0x230] ;  /* 0x00008c00000c7ab9 */ /* 0x000fe20000000a00 */
[----:B------:R-:W-:Y:S01]  /*3e70*/  ULDC UR34, c[0x0][0x224] ;  /* 0x0000890000227ab9 */ /* 0x000fe20000000800 */
[----:B------:R-:W-:Y:S02]  /*3e80*/  UIMAD UR7, UR32, UR12, URZ ;  /* 0x0000000c200772a4 */ /* 0x000fe4000f8e023f */
[----:B------:R-:W-:Y:S01]  /*3e90*/  IMAD.WIDE.U32 R84, R75, UR12, RZ ;  /* 0x0000000c4b547c25 */ /* 0x000fe2000f8e00ff */
[----:B------:R-:W-:-:S03]  /*3ea0*/  ISETP.GE.AND P1, PT, R17, UR11, PT ;  /* 0x0000000b11007c0c */ /* 0x000fc6000bf26270 */
[----:B------:R-:W-:Y:S01]  /*3eb0*/  FMUL.FTZ R17, R16, R65 ;  /* 0x0000004110117220 */ /* 0x000fe20000410000 */
[----:B------:R-:W-:Y:S01]  /*3ec0*/  FMUL.FTZ R16, R15, R64 ;  /* 0x000000400f107220 */ /* 0x000fe20000410000 */
[----:B------:R-:W-:Y:S01]  /*3ed0*/  FMUL.FTZ R15, R14, R63 ;  /* 0x0000003f0e0f7220 */ /* 0x000fe20000410000 */
[----:B------:R-:W-:Y:S01]  /*3ee0*/  FMUL.FTZ R14, R13, R62 ;  /* 0x0000003e0d0e7220 */ /* 0x000fe20000410000 */
[----:B------:R-:W-:Y:S01]  /*3ef0*/  FMUL.FTZ R13, R12, R61 ;  /* 0x0000003d0c0d7220 */ /* 0x000fe20000410000 */
[----:B------:R-:W-:Y:S01]  /*3f00*/  FMUL.FTZ R12, R11, R60 ;  /* 0x0000003c0b0c7220 */ /* 0x000fe20000410000 */
[----:B------:R-:W-:Y:S02]  /*3f10*/  IMAD.U32 R0, RZ, RZ, UR7 ;  /* 0x00000007ff007e24 */ /* 0x000fe4000f8e00ff */
[----:B------:R-:W-:Y:S01]  /*3f20*/  FMUL.FTZ R11, R10, R59 ;  /* 0x0000003b0a0b7220 */ /* 0x000fe20000410000 */
[----:B------:R-:W-:Y:S01]  /*3f30*/  FMUL.FTZ R10, R9, R58 ;  /* 0x0000003a090a7220 */ /* 0x000fe20000410000 */
[----:B------:R-:W-:Y:S01]  /*3f40*/  FMUL.FTZ R9, R8, R57 ;  /* 0x0000003908097220 */ /* 0x000fe20000410000 */
[----:B------:R-:W-:Y:S01]  /*3f50*/  FMUL.FTZ R8, R7, R56 ;  /* 0x0000003807087220 */ /* 0x000fe20000410000 */
[----:B------:R-:W-:-:S02]  /*3f60*/  IMAD R43, R75, UR13, R0 ;  /* 0x0000000d4b2b7c24 */ /* 0x000fc4000f8e0200 */
[----:B------:R-:W-:Y:S01]  /*3f70*/  FMUL.FTZ R7, R6, R39 ;  /* 0x0000002706077220 */ /* 0x000fe20000410000 */
[----:B------:R-:W-:Y:S01]  /*3f80*/  FMUL.FTZ R6, R5, R38 ;  /* 0x0000002605067220 */ /* 0x000fe20000410000 */
[----:B------:R-:W-:Y:S01]  /*3f90*/  FMUL.FTZ R5, R4, R37 ;  /* 0x0000002504057220 */ /* 0x000fe20000410000 */
[----:B------:R-:W-:Y:S01]  /*3fa0*/  FMUL.FTZ R4, R3, R36 ;  /* 0x0000002403047220 */ /* 0x000fe20000410000 */
[----:B------:R-:W-:Y:S01]  /*3fb0*/  FMUL.FTZ R3, R2, R35 ;  /* 0x0000002302037220 */ /* 0x000fe20000410000 */
[----:B------:R-:W-:Y:S01]  /*3fc0*/  FMUL.FTZ R2, R41, R34 ;  /* 0x0000002229027220 */ /* 0x000fe20000410000 */
[----:B------:R-:W-:Y:S01]  /*3fd0*/  IADD3 R0, R85, R43, RZ ;  /* 0x0000002b55007210 */ /* 0x000fe20007ffe0ff */
[----:B------:R-:W-:Y:S01]  /*3fe0*/  UMOV UR7, URZ ;  /* 0x0000003f00077c82 */ /* 0x000fe20008000000 */
        /* <DEDUP_REMOVED lines=8> */
[----:B------:R-:W-:-:S05]  /*4070*/  ULDC.64 UR30, c[0x0][0x310] ;  /* 0x0000c400001e7ab9 */ /* 0x000fca0000000a00 */
.L_x_214:
[----:B------:R-:W-:Y:S01]  /*4080*/  USHF.R.S32.HI UR12, URZ, 0x1f, UR7 ;  /* 0x0000001f3f0c7899 */ /* 0x000fe20008011407 */
[----:B------:R-:W-:Y:S02]  /*4090*/  MOV R43, UR18 ;  /* 0x00000012002b7c02 */ /* 0x000fe40008000f00 */
[----:B------:R-:W-:Y:S01]  /*40a0*/  MOV R40, R84 ;  /* 0x0000005400287202 */ /* 0x000fe20000000f00 */
[----:B------:R-:W-:Y:S01]  /*40b0*/  UIMAD UR11, UR12, UR18, URZ ;  /* 0x000000120c0b72a4 */ /* 0x000fe2000f8e023f */
[----:B------:R-:W-:Y:S02]  /*40c0*/  MOV R41, R0 ;  /* 0x0000000000297202 */ /* 0x000fe40000000f00 */
[----:B------:R-:W-:Y:S01]  /*40d0*/  IADD3 R44, R69, R68, RZ ;  /* 0x00000044452c7210 */ /* 0x000fe20007ffe0ff */
[----:B------:R-:W-:Y:S02]  /*40e0*/  UIMAD UR11, UR7, UR19, UR11 ;  /* 0x00000013070b72a4 */ /* 0x000fe4000f8e020b */
[----:B------:R-:W-:Y:S01]  /*40f0*/  IMAD.WIDE.U32 R40, R43, UR7, R40 ;  /* 0x000000072b287c25 */ /* 0x000fe2000f8e0028 */
[----:B------:R-:W-:-:S02]  /*4100*/  SHF.R.S32.HI R45, RZ, 0x1f, R44 ;  /* 0x0000001fff2d7819 */ /* 0x000fc4000001142c */
[----:B------:R-:W-:Y:S01]  /*4110*/  MOV R47, UR22 ;  /* 0x00000016002f7c02 */ /* 0x000fe20008000f00 */
[----:B------:R-:W-:Y:S01]  /*4120*/  USHF.L.U32 UR13, UR10, 0x1, URZ ;  /* 0x000000010a0d7899 */ /* 0x000fe2000800063f */
[----:B------:R-:W-:Y:S01]  /*4130*/  IADD3 R41, R41, UR11, RZ ;  /* 0x0000000b29297c10 */ /* 0x000fe2000fffe0ff */
[----:B------:R-:W-:Y:S01]  /*4140*/  UIMAD UR11, UR12, UR22, URZ ;  /* 0x000000160c0b72a4 */ /* 0x000fe2000f8e023f */
[----:B------:R-:W-:Y:S01]  /*4150*/  LEA R42, P0, R40, UR20, 0x3 ;  /* 0x00000014282a7c11 */ /* 0x000fe2000f8018ff */
[----:B------:R-:W-:Y:S01]  /*4160*/  IMAD.WIDE.U32 R46, R47, UR7, R44 ;  /* 0x000000072f2e7c25 */ /* 0x000fe2000f8e002c */
[----:B------:R-:W-:Y:S01]  /*4170*/  IADD3 R45, R44, 0x20, RZ ;  /* 0x000000202c2d7810 */ /* 0x000fe20007ffe0ff */
[----:B------:R-:W-:Y:S01]  /*4180*/  UIMAD UR11, UR7, UR23, UR11 ;  /* 0x00000017070b72a4 */ /* 0x000fe2000f8e020b */
[----:B------:R-:W-:Y:S02]  /*4190*/  LEA.HI.X R43, R40, UR21, R41, 0x3, P0 ;  /* 0x00000015282b7c11 */ /* 0x000fe400080f1c29 */
[----:B------:R-:W-:-:S03]  /*41a0*/  ISETP.GE.AND P0, PT, R45, UR13, PT ;  /* 0x0000000d2d007c0c */ /* 0x000fc6000bf06270 */
[----:B------:R0:W2:Y:S01]  /*41b0*/  LDG.E.64 R40, desc[UR16][R42.64] ;  /* 0x000000102a287981 */ /* 0x0000a2000c1e1b00 */
[----:B------:R-:W-:Y:S01]  /*41c0*/  IADD3 R45, R47, UR11, RZ ;  /* 0x0000000b2f2d7c10 */ /* 0x000fe2000fffe0ff */
[----:B------:R-:W-:Y:S01]  /*41d0*/  VIADD R47, R44, 0x80 ;  /* 0x000000802c2f7836 */ /* 0x000fe20000000000 */
[----:B------:R-:W-:Y:S02]  /*41e0*/  PRMT R50, RZ, 0x7610, R50 ;  /* 0x00007610ff327816 */ /* 0x000fe40000000032 */
[----:B------:R-:W-:Y:S02]  /*41f0*/  PRMT R49, RZ, 0x7610, R49 ;  /* 0x00007610ff317816 */ /* 0x000fe40000000031 */
[----:B0-----:R-:W-:-:S04]  /*4200*/  LEA R42, P2, R46, R71, 0x1 ;  /* 0x000000472e2a7211 */ /* 0x001fc800078408ff */
[----:B------:R-:W-:Y:S02]  /*4210*/  LEA.HI.X R43, R46, R70, R45, 0x1, P2 ;  /* 0x000000462e2b7211 */ /* 0x000fe400010f0c2d */
[C---:B------:R-:W-:Y:S02]  /*4220*/  IADD3 R46, R44.reuse, 0x60, RZ ;  /* 0x000000602c2e7810 */ /* 0x040fe40007ffe0ff */
[----:B------:R-:W-:Y:S01]  /*4230*/  IADD3 R45, R44, 0x40, RZ ;  /* 0x000000402c2d7810 */ /* 0x000fe20007ffe0ff */
[----:B------:R-:W3:Y:S01]  /*4240*/  @!P0 LDG.E.U16 R50, desc[UR16][R42.64+0x40] ;  /* 0x000040102a328981 */ /* 0x000ee2000c1e1500 */
[----:B------:R-:W-:Y:S02]  /*4250*/  ISETP.GE.AND P0, PT, R46, UR13, PT ;  /* 0x0000000d2e007c0c */ /* 0x000fe4000bf06270 */
[----:B------:R-:W-:Y:S01]  /*4260*/  ISETP.GE.AND P3, PT, R47, UR13, PT ;  /* 0x0000000d2f007c0c */ /* 0x000fe2000bf66270 */
[----:B------:R-:W4:Y:S01]  /*4270*/  @!P1 LDG.E.U16 R49, desc[UR16][R42.64] ;  /* 0x000000102a319981 */ /* 0x000f22000c1e1500 */
[----:B------:R-:W-:-:S02]  /*4280*/  ISETP.GE.AND P2, PT, R45, UR13, PT ;  /* 0x0000000d2d007c0c */ /* 0x000fc4000bf46270 */
[----:B------:R-:W-:Y:S02]  /*4290*/  PRMT R45, RZ, 0x7610, R45 ;  /* 0x00007610ff2d7816 */ /* 0x000fe4000000002d */
[C---:B------:R-:W-:Y:S02]  /*42a0*/  IADD3 R47, R44.reuse, 0xa0, RZ ;  /* 0x000000a02c2f7810 */ /* 0x040fe40007ffe0ff */
[----:B------:R-:W-:Y:S02]  /*42b0*/  IADD3 R51, R44, 0xc0, RZ ;  /* 0x000000c02c337810 */ /* 0x000fe40007ffe0ff */
[----:B------:R-:W-:Y:S01]  /*42c0*/  PRMT R46, RZ, 0x7610, R46 ;  /* 0x00007610ff2e7816 */ /* 0x000fe2000000002e */
[----:B------:R-:W3:Y:S01]  /*42d0*/  @!P0 LDG.E.U16 R45, desc[UR16][R42.64+0xc0] ;  /* 0x0000c0102a2d8981 */ /* 0x000ee2000c1e1500 */
[----:B------:R-:W-:Y:S02]  /*42e0*/  ISETP.GE.AND P0, PT, R47, UR13, PT ;  /* 0x0000000d2f007c0c */ /* 0x000fe4000bf06270 */
[----:B------:R-:W-:-:S02]  /*42f0*/  ISETP.GE.AND P4, PT, R51, UR13, PT ;  /* 0x0000000d33007c0c */ /* 0x000fc4000bf86270 */
[C---:B------:R-:W-:Y:S01]  /*4300*/  IADD3 R47, R44.reuse, 0xe0, RZ ;  /* 0x000000e02c2f7810 */ /* 0x040fe20007ffe0ff */
[----:B------:R-:W3:Y:S01]  /*4310*/  @!P3 LDG.E.U16 R46, desc[UR16][R42.64+0x100] ;  /* 0x000100102a2eb981 */ /* 0x000ee2000c1e1500 */
[C---:B------:R-:W-:Y:S02]  /*4320*/  IADD3 R52, R44.reuse, 0x120, RZ ;  /* 0x000001202c347810 */ /* 0x040fe40007ffe0ff */
[----:B------:R-:W-:Y:S02]  /*4330*/  ISETP.GE.AND P3, PT, R47, UR13, PT ;  /* 0x0000000d2f007c0c */ /* 0x000fe4000bf66270 */
[----:B------:R-:W-:Y:S02]  /*4340*/  IADD3 R47, R44, 0x140, RZ ;  /* 0x000001402c2f7810 */ /* 0x000fe40007ffe0ff */
[----:B------:R-:W-:Y:S02]  /*4350*/  PRMT R54, RZ, 0x7610, R54 ;  /* 0x00007610ff367816 */ /* 0x000fe40000000036 */
[----:B------:R-:W-:-:S02]  /*4360*/  ISETP.GE.AND P5, PT, R47, UR13, PT ;  /* 0x0000000d2f007c0c */ /* 0x000fc4000bfa6270 */
[----:B------:R-:W-:Y:S02]  /*4370*/  ISETP.GE.AND P6, PT, R52, UR13, PT ;  /* 0x0000000d34007c0c */ /* 0x000fe4000bfc6270 */
[C---:B------:R-:W-:Y:S01]  /*4380*/  IADD3 R47, R44.reuse, 0x180, RZ ;  /* 0x000001802c2f7810 */ /* 0x040fe20007ffe0ff */
[----:B------:R-:W3:Y:S01]  /*4390*/  @!P4 LDG.E.U16 R54, desc[UR16][R42.64+0x180] ;  /* 0x000180102a36c981 */ /* 0x000ee2000c1e1500 */
[----:B------:R-:W-:Y:S02]  /*43a0*/  PRMT R107, RZ, 0x7610, R107 ;  /* 0x00007610ff6b7816 */ /* 0x000fe4000000006b */
[----:B------:R-:W-:Y:S02]  /*43b0*/  PRMT R48, RZ, 0x7610, R48 ;  /* 0x00007610ff307816 */ /* 0x000fe40000000030 */
[----:B------:R-:W-:Y:S02]  /*43c0*/  ISETP.GE.AND P4, PT, R47, UR13, PT ;  /* 0x0000000d2f007c0c */ /* 0x000fe4000bf86270 */
[C---:B------:R-:W-:Y:S01]  /*43d0*/  IADD3 R47, R44.reuse, 0x1a0, RZ ;  /* 0x000001a02c2f7810 */ /* 0x040fe20007ffe0ff */
[----:B------:R-:W3:Y:S01]  /*43e0*/  @!P3 LDG.E.U16 R107, desc[UR16][R42.64+0x1c0] ;  /* 0x0001c0102a6bb981 */ /* 0x000ee2000c1e1500 */
[----:B------:R-:W-:-:S02]  /*43f0*/  IADD3 R51, R44, 0x100, RZ ;  /* 0x000001002c337810 */ /* 0x000fc40007ffe0ff */
[----:B------:R-:W-:Y:S01]  /*4400*/  PRMT R106, RZ, 0x7610, R106 ;  /* 0x00007610ff6a7816 */ /* 0x000fe2000000006a */
[----:B------:R-:W3:Y:S01]  /*4410*/  @!P2 LDG.E.U16 R48, desc[UR16][R42.64+0x80] ;  /* 0x000080102a30a981 */ /* 0x000ee2000c1e1500 */
[----:B------:R-:W-:Y:S02]  /*4420*/  ISETP.GE.AND P3, PT, R47, UR13, PT ;  /* 0x0000000d2f007c0c */ /* 0x000fe4000bf66270 */
[----:B------:R-:W-:Y:S02]  /*4430*/  IADD3 R47, R44, 0x1e0, RZ ;  /* 0x000001e02c2f7810 */ /* 0x000fe40007ffe0ff */
[----:B------:R-:W-:Y:S01]  /*4440*/  ISETP.GE.AND P2, PT, R51, UR13, PT ;  /* 0x0000000d33007c0c */ /* 0x000fe2000bf46270 */
[----:B------:R-:W3:Y:S01]  /*4450*/  @!P6 LDG.E.U16 R106, desc[UR16][R42.64+0x240] ;  /* 0x000240102a6ae981 */ /* 0x000ee2000c1e1500 */
[----:B------:R-:W-:Y:S02]  /*4460*/  PRMT R109, RZ, 0x7610, R109 ;  /* 0x00007610ff6d7816 */ /* 0x000fe4000000006d */
[----:B------:R-:W-:-:S02]  /*4470*/  PRMT R55, RZ, 0x7610, R55 ;  /* 0x00007610ff377816 */ /* 0x000fc40000000037 */
[----:B------:R-:W-:Y:S01]  /*4480*/  ISETP.GE.AND P6, PT, R47, UR13, PT ;  /* 0x0000000d2f007c0c */ /* 0x000fe2000bfc6270 */
[C---:B------:R-:W-:Y:S01]  /*4490*/  VIADD R47, R44.reuse, 0x200 ;  /* 0x000002002c2f7836 */ /* 0x040fe20000000000 */
[C---:B------:R-:W-:Y:S01]  /*44a0*/  IADD3 R51, R44.reuse, 0x160, RZ ;  /* 0x000001602c337810 */ /* 0x040fe20007ffe0ff */
[----:B------:R-:W3:Y:S01]  /*44b0*/  @!P0 LDG.E.U16 R109, desc[UR16][R42.64+0x140] ;  /* 0x000140102a6d8981 */ /* 0x000ee2000c1e1500 */
[----:B------:R-:W-:Y:S02]  /*44c0*/  PRMT R108, RZ, 0x7610, R108 ;  /* 0x00007610ff6c7816 */ /* 0x000fe4000000006c */
[----:B------:R-:W-:Y:S01]  /*44d0*/  PRMT R105, RZ, 0x7610, R105 ;  /* 0x00007610ff697816 */ /* 0x000fe20000000069 */
[----:B------:R-:W3:Y:S01]  /*44e0*/  @!P5 LDG.E.U16 R55, desc[UR16][R42.64+0x280] ;  /* 0x000280102a37d981 */ /* 0x000ee2000c1e1500 */
[----:B------:R-:W-:Y:S02]  /*44f0*/  ISETP.GE.AND P0, PT, R51, UR13, PT ;  /* 0x0000000d33007c0c */ /* 0x000fe4000bf06270 */
[----:B------:R-:W-:Y:S01]  /*4500*/  ISETP.GE.AND P5, PT, R47, UR13, PT ;  /* 0x0000000d2f007c0c */ /* 0x000fe2000bfa6270 */
[----:B------:R-:W3:Y:S01]  /*4510*/  @!P2 LDG.E.U16 R108, desc[UR16][R42.64+0x200] ;  /* 0x000200102a6ca981 */ /* 0x000ee2000c1e1500 */
[----:B------:R-:W-:-:S02]  /*4520*/  IADD3 R51, R44, 0x1c0, RZ ;  /* 0x000001c02c337810 */ /* 0x000fc40007ffe0ff */
[C---:B------:R-:W-:Y:S01]  /*4530*/  IADD3 R47, R44.reuse, 0x240, RZ ;  /* 0x000002402c2f7810 */ /* 0x040fe20007ffe0ff */
[----:B------:R-:W3:Y:S01]  /*4540*/  @!P4 LDG.E.U16 R105, desc[UR16][R42.64+0x300] ;  /* 0x000300102a69c981 */ /* 0x000ee2000c1e1500 */
[----:B------:R-:W-:Y:S02]  /*4550*/  PRMT R104, RZ, 0x7610, R104 ;  /* 0x00007610ff687816 */ /* 0x000fe40000000068 */
[----:B------:R-:W-:Y:S02]  /*4560*/  ISETP.GE.AND P2, PT, R51, UR13, PT ;  /* 0x0000000d33007c0c */ /* 0x000fe4000bf46270 */
[----:B------:R-:W-:Y:S02]  /*4570*/  ISETP.GE.AND P4, PT, R47, UR13, PT ;  /* 0x0000000d2f007c0c */ /* 0x000fe4000bf86270 */
[----:B------:R-:W-:Y:S01]  /*4580*/  IADD3 R47, R44, 0x260, RZ ;  /* 0x000002602c2f7810 */ /* 0x000fe20007ffe0ff */
[----:B------:R-:W3:Y:S01]  /*4590*/  @!P3 LDG.E.U16 R104, desc[UR16][R42.64+0x340] ;  /* 0x000340102a68b981 */ /* 0x000ee2000c1e1500 */
[----:B------:R-:W-:-:S02]  /*45a0*/  PRMT R102, RZ, 0x7610, R102 ;  /* 0x00007610ff667816 */ /* 0x000fc40000000066 */
[----:B------:R-:W-:Y:S02]  /*45b0*/  PRMT R101, RZ, 0x7610, R101 ;  /* 0x00007610ff657816 */ /* 0x000fe40000000065 */
[C---:B------:R-:W-:Y:S02]  /*45c0*/  IADD3 R51, R44.reuse, 0x220, RZ ;  /* 0x000002202c337810 */ /* 0x040fe40007ffe0ff */
[----:B------:R-:W-:Y:S01]  /*45d0*/  ISETP.GE.AND P3, PT, R47, UR13, PT ;  /* 0x0000000d2f007c0c */ /* 0x000fe2000bf66270 */
[----:B------:R-:W3:Y:S01]  /*45e0*/  @!P0 LDG.E.U16 R102, desc[UR16][R42.64+0x2c0] ;  /* 0x0002c0102a668981 */ /* 0x000ee2000c1e1500 */
[----:B------:R-:W-:Y:S02]  /*45f0*/  IADD3 R47, R44, 0x2a0, RZ ;  /* 0x000002a02c2f7810 */ /* 0x000fe40007ffe0ff */
[----:B------:R-:W-:Y:S01]  /*4600*/  PRMT R103, RZ, 0x7610, R103 ;  /* 0x00007610ff677816 */ /* 0x000fe20000000067 */
[----:B------:R-:W3:Y:S01]  /*4610*/  @!P6 LDG.E.U16 R101, desc[UR16][R42.64+0x3c0] ;  /* 0x0003c0102a65e981 */ /* 0x000ee2000c1e1500 */
[----:B------:R-:W-:-:S02]  /*4620*/  PRMT R100, RZ, 0x7610, R100 ;  /* 0x00007610ff647816 */ /* 0x000fc40000000064 */
[----:B------:R-:W-:Y:S02]  /*4630*/  ISETP.GE.AND P0, PT, R51, UR13, PT ;  /* 0x0000000d33007c0c */ /* 0x000fe4000bf06270 */
[C---:B------:R-:W-:Y:S01]  /*4640*/  IADD3 R51, R44.reuse, 0x280, RZ ;  /* 0x000002802c337810 */ /* 0x040fe20007ffe0ff */
[----:B------:R-:W3:Y:S01]  /*4650*/  @!P2 LDG.E.U16 R103, desc[UR16][R42.64+0x380] ;  /* 0x000380102a67a981 */ /* 0x000ee2000c1e1500 */
[----:B------:R-:W-:Y:S02]  /*4660*/  ISETP.GE.AND P6, PT, R47, UR13, PT ;  /* 0x0000000d2f007c0c */ /* 0x000fe4000bfc6270 */
[----:B------:R-:W-:Y:S01]  /*4670*/  IADD3 R47, R44, 0x2c0, RZ ;  /* 0x000002c02c2f7810 */ /* 0x000fe20007ffe0ff */
[----:B------:R-:W3:Y:S01]  /*4680*/  @!P5 LDG.E.U16 R100, desc[UR16][R42.64+0x400] ;  /* 0x000400102a64d981 */ /* 0x000ee2000c1e1500 */
[----:B------:R-:W-:Y:S02]  /*4690*/  PRMT R97, RZ, 0x7610, R97 ;  /* 0x00007610ff617816 */ /* 0x000fe40000000061 */
[----:B------:R-:W-:-:S02]  /*46a0*/  ISETP.GE.AND P2, PT, R51, UR13, PT ;  /* 0x0000000d33007c0c */ /* 0x000fc4000bf46270 */
[----:B------:R-:W-:Y:S02]  /*46b0*/  ISETP.GE.AND P5, PT, R47, UR13, PT ;  /* 0x0000000d2f007c0c */ /* 0x000fe4000bfa6270 */
[----:B------:R-:W-:Y:S01]  /*46c0*/  PRMT R98, RZ, 0x7610, R98 ;  /* 0x00007610ff627816 */ /* 0x000fe20000000062 */
[----:B------:R-:W3:Y:S01]  /*46d0*/  @!P4 LDG.E.U16 R97, desc[UR16][R42.64+0x480] ;  /* 0x000480102a61c981 */ /* 0x000ee2000c1e1500 */
[C---:B------:R-:W-:Y:S02]  /*46e0*/  IADD3 R47, R44.reuse, 0x300, RZ ;  /* 0x000003002c2f7810 */ /* 0x040fe40007ffe0ff */
[----:B------:R-:W-:Y:S02]  /*46f0*/  PRMT R96, RZ, 0x7610, R96 ;  /* 0x00007610ff607816 */ /* 0x000fe40000000060 */
[----:B------:R-:W-:Y:S01]  /*4700*/  IADD3 R51, R44, 0x2e0, RZ ;  /* 0x000002e02c337810 */ /* 0x000fe20007ffe0ff */
[----:B------:R-:W3:Y:S01]  /*4710*/  @!P0 LDG.E.U16 R98, desc[UR16][R42.64+0x440] ;  /* 0x000440102a628981 */ /* 0x000ee2000c1e1500 */
[----:B------:R-:W-:-:S02]  /*4720*/  ISETP.GE.AND P4, PT, R47, UR13, PT ;  /* 0x0000000d2f007c0c */ /* 0x000fc4000bf86270 */
[----:B------:R-:W-:Y:S01]  /*4730*/  PRMT R92, RZ, 0x7610, R92 ;  /* 0x00007610ff5c7816 */ /* 0x000fe2000000005c */
[----:B------:R-:W3:Y:S01]  /*4740*/  @!P3 LDG.E.U16 R96, desc[UR16][R42.64+0x4c0] ;  /* 0x0004c0102a60b981 */ /* 0x000ee2000c1e1500 */
[C---:B------:R-:W-:Y:S02]  /*4750*/  IADD3 R47, R44.reuse, 0x320, RZ ;  /* 0x000003202c2f7810 */ /* 0x040fe40007ffe0ff */
[----:B------:R-:W-:Y:S02]  /*4760*/  ISETP.GE.AND P0, PT, R51, UR13, PT ;  /* 0x0000000d33007c0c */ /* 0x000fe4000bf06270 */
[----:B------:R-:W-:Y:S01]  /*4770*/  PRMT R95, RZ, 0x7610, R95 ;  /* 0x00007610ff5f7816 */ /* 0x000fe2000000005f */
[----:B------:R-:W3:Y:S01]  /*4780*/  @!P2 LDG.E.U16 R92, desc[UR16][R42.64+0x500] ;  /* 0x000500102a5ca981 */ /* 0x000ee2000c1e1500 */
[----:B------:R-:W-:Y:S02]  /*4790*/  IADD3 R51, R44, 0x340, RZ ;  /* 0x000003402c337810 */ /* 0x000fe40007ffe0ff */
[----:B------:R-:W-:-:S02]  /*47a0*/  ISETP.GE.AND P3, PT, R47, UR13, PT ;  /* 0x0000000d2f007c0c */ /* 0x000fc4000bf66270 */
[C---:B------:R-:W-:Y:S01]  /*47b0*/  IADD3 R47, R44.reuse, 0x360, RZ ;  /* 0x000003602c2f7810 */ /* 0x040fe20007ffe0ff */
[----:B------:R-:W3:Y:S01]  /*47c0*/  @!P6 LDG.E.U16 R95, desc[UR16][R42.64+0x540] ;  /* 0x000540102a5fe981 */ /* 0x000ee2000c1e1500 */
[----:B------:R-:W-:Y:S02]  /*47d0*/  ISETP.GE.AND P2, PT, R51, UR13, PT ;  /* 0x0000000d33007c0c */ /* 0x000fe4000bf46270 */
[----:B------:R-:W-:Y:S02]  /*47e0*/  PRMT R94, RZ, 0x7610, R94 ;  /* 0x00007610ff5e7816 */ /* 0x000fe4000000005e */
[----:B------:R-:W-:Y:S01]  /*47f0*/  ISETP.GE.AND P6, PT, R47, UR13, PT ;  /* 0x0000000d2f007c0c */ /* 0x000fe2000bfc6270 */
[----:B------:R-:W-:Y:S01]  /*4800*/  VIADD R47, R44, 0x380 ;  /* 0x000003802c2f7836 */ /* 0x000fe20000000000 */
[----:B------:R-:W-:Y:S02]  /*4810*/  PRMT R93, RZ, 0x7610, R93 ;  /* 0x00007610ff5d7816 */ /* 0x000fe4000000005d */
[----:B------:R-:W-:Y:S01]  /*4820*/  PRMT R87, RZ, 0x7610, R87 ;  /* 0x00007610ff577816 */ /* 0x000fe20000000057 */
[----:B------:R-:W3:Y:S01]  /*4830*/  @!P5 LDG.E.U16 R94, desc[UR16][R42.64+0x580] ;  /* 0x000580102a5ed981 */ /* 0x000ee2000c1e1500 */
[----:B------:R-:W-:-:S02]  /*4840*/  PRMT R83, RZ, 0x7610, R83 ;  /* 0x00007610ff537816 */ /* 0x000fc40000000053 */
[C---:B------:R-:W-:Y:S01]  /*4850*/  IADD3 R51, R44.reuse, 0x3a0, RZ ;  /* 0x000003a02c337810 */ /* 0x040fe20007ffe0ff */
[----:B------:R-:W3:Y:S01]  /*4860*/  @!P0 LDG.E.U16 R93, desc[UR16][R42.64+0x5c0] ;  /* 0x0005c0102a5d8981 */ /* 0x000ee2000c1e1500 */
[----:B------:R-:W-:Y:S02]  /*4870*/  ISETP.GE.AND P5, PT, R47, UR13, PT ;  /* 0x0000000d2f007c0c */ /* 0x000fe4000bfa6270 */
[C---:B------:R-:W-:Y:S01]  /*4880*/  IADD3 R47, R44.reuse, 0x3c0, RZ ;  /* 0x000003c02c2f7810 */ /* 0x040fe20007ffe0ff */
[----:B------:R-:W3:Y:S01]  /*4890*/  @!P4 LDG.E.U16 R87, desc[UR16][R42.64+0x600] ;  /* 0x000600102a57c981 */ /* 0x000ee2000c1e1500 */
[----:B------:R-:W-:Y:S02]  /*48a0*/  IADD3 R44, R44, 0x3e0, RZ ;  /* 0x000003e02c2c7810 */ /* 0x000fe40007ffe0ff */
[----:B------:R-:W-:Y:S01]  /*48b0*/  ISETP.GE.AND P0, PT, R51, UR13, PT ;  /* 0x0000000d33007c0c */ /* 0x000fe2000bf06270 */
[----:B------:R-:W3:Y:S01]  /*48c0*/  @!P2 LDG.E.U16 R83, desc[UR16][R42.64+0x680] ;  /* 0x000680102a53a981 */ /* 0x000ee2000c1e1500 */
[----:B------:R-:W-:-:S02]  /*48d0*/  ISETP.GE.AND P4, PT, R47, UR13, PT ;  /* 0x0000000d2f007c0c */ /* 0x000fc4000bf86270 */
        /* <DEDUP_REMOVED lines=8> */
[----:B------:R-:W3:Y:S04]  /*4960*/  @!P6 LDG.E.U16 R82, desc[UR16][R42.64+0x6c0] ;  /* 0x0006c0102a52e981 */ /* 0x000ee8000c1e1500 */
[----:B------:R-:W3:Y:S04]  /*4970*/  @!P5 LDG.E.U16 R91, desc[UR16][R42.64+0x700] ;  /* 0x000700102a5bd981 */ /* 0x000ee8000c1e1500 */
[----:B------:R-:W3:Y:S04]  /*4980*/  @!P0 LDG.E.U16 R88, desc[UR16][R42.64+0x740] ;  /* 0x000740102a588981 */ /* 0x000ee8000c1e1500 */
[----:B------:R-:W3:Y:S04]  /*4990*/  @!P4 LDG.E.U16 R90, desc[UR16][R42.64+0x780] ;  /* 0x000780102a5ac981 */ /* 0x000ee8000c1e1500 */
[----:B------:R0:W3:Y:S01]  /*49a0*/  @!P2 LDG.E.U16 R89, desc[UR16][R42.64+0x7c0] ;  /* 0x0007c0102a59a981 */ /* 0x0000e2000c1e1500 */
[----:B------:R-:W1:Y:S01]  /*49b0*/  S2UR UR13, SR_CgaCtaId ;  /* 0x00000000000d79c3 */ /* 0x000e620000008800 */
[----:B------:R-:W-:-:S04]  /*49c0*/  SHF.L.U32 R99, R73, 0x5, RZ ;  /* 0x0000000549637819 */ /* 0x000fc800000006ff */
[----:B------:R-:W-:-:S04]  /*49d0*/  LOP3.LUT R99, R99, 0xfffffc00, RZ, 0xc0, !PT ;  /* 0xfffffc0063637812 */ /* 0x000fc800078ec0ff */
[----:B------:R-:W-:Y:S01]  /*49e0*/  IADD3 R47, R99, R72, RZ ;  /* 0x00000048632f7210 */ /* 0x000fe20007ffe0ff */
[----:B------:R-:W-:-:S03]  /*49f0*/  UMOV UR11, 0x400 ;  /* 0x00000400000b7882 */ /* 0x000fc60000000000 */
[C---:B0-----:R-:W-:Y:S02]  /*4a00*/  LEA.HI.SX32 R42, R47.reuse, R47, 0x1b ;  /* 0x0000002f2f2a7211 */ /* 0x041fe400078fdaff */
[----:B------:R-:W-:Y:S01]  /*4a10*/  IADD3 R52, R47, 0x60, RZ ;  /* 0x000000602f347810 */ /* 0x000fe20007ffe0ff */
[----:B-1----:R-:W-:-:S03]  /*4a20*/  ULEA UR11, UR13, UR11, 0x18 ;  /* 0x0000000b0d0b7291 */ /* 0x002fc6000f8ec03f */
[----:B------:R-:W-:-:S03]  /*4a30*/  LEA.HI.SX32 R52, R52, R47, 0x1b ;  /* 0x0000002f34347211 */ /* 0x000fc600078fdaff */
[----:B------:R-:W-:Y:S02]  /*4a40*/  LEA R42, R42, UR11, 0x1 ;  /* 0x0000000b2a2a7c11 */ /* 0x000fe4000f8e08ff */
[C---:B------:R-:W-:Y:S02]  /*4a50*/  IADD3 R78, R47.reuse, 0x80, RZ ;  /* 0x000000802f4e7810 */ /* 0x040fe40007ffe0ff */
[----:B------:R-:W-:Y:S02]  /*4a60*/  LEA R52, R52, UR11, 0x1 ;  /* 0x0000000b34347c11 */ /* 0x000fe4000f8e08ff */
[----:B------:R-:W-:Y:S01]  /*4a70*/  LEA.HI.SX32 R78, R78, R47, 0x1b ;  /* 0x0000002f4e4e7211 */ /* 0x000fe200078fdaff */
[C---:B------:R-:W-:Y:S01]  /*4a80*/  VIADD R120, R47.reuse, 0xe0 ;  /* 0x000000e02f787836 */ /* 0x040fe20000000000 */
[C---:B------:R-:W-:Y:S02]  /*4a90*/  IADD3 R130, R47.reuse, 0xa0, RZ ;  /* 0x000000a02f827810 */ /* 0x040fe40007ffe0ff */
[----:B------:R-:W-:-:S02]  /*4aa0*/  IADD3 R126, R47, 0xc0, RZ ;  /* 0x000000c02f7e7810 */ /* 0x000fc40007ffe0ff */
[C---:B------:R-:W-:Y:S02]  /*4ab0*/  IADD3 R122, R47.reuse, 0x100, RZ ;  /* 0x000001002f7a7810 */ /* 0x040fe40007ffe0ff */
[C---:B------:R-:W-:Y:S02]  /*4ac0*/  IADD3 R140, R47.reuse, 0x2c0, RZ ;  /* 0x000002c02f8c7810 */ /* 0x040fe40007ffe0ff */
[C---:B------:R-:W-:Y:S02]  /*4ad0*/  IADD3 R136, R47.reuse, 0x340, RZ ;  /* 0x000003402f887810 */ /* 0x040fe40007ffe0ff */
[-C--:B------:R-:W-:Y:S02]  /*4ae0*/  LEA.HI.SX32 R130, R130, R47.reuse, 0x1b ;  /* 0x0000002f82827211 */ /* 0x080fe400078fdaff */
[----:B------:R-:W-:Y:S02]  /*4af0*/  LEA.HI.SX32 R126, R126, R47, 0x1b ;  /* 0x0000002f7e7e7211 */ /* 0x000fe400078fdaff */
[----:B------:R-:W-:-:S02]  /*4b00*/  IADD3 R116, R47, 0x160, RZ ;  /* 0x000001602f747810 */ /* 0x000fc40007ffe0ff */
[-C--:B------:R-:W-:Y:S02]  /*4b10*/  LEA.HI.SX32 R120, R120, R47.reuse, 0x1b ;  /* 0x0000002f78787211 */ /* 0x080fe400078fdaff */
[-C--:B------:R-:W-:Y:S02]  /*4b20*/  LEA.HI.SX32 R122, R122, R47.reuse, 0x1b ;  /* 0x0000002f7a7a7211 */ /* 0x080fe400078fdaff */
[-C--:B------:R-:W-:Y:S02]  /*4b30*/  LEA.HI.SX32 R125, R140, R47.reuse, 0x1b ;  /* 0x0000002f8c7d7211 */ /* 0x080fe400078fdaff */
[----:B------:R-:W-:Y:S01]  /*4b40*/  LEA.HI.SX32 R129, R136, R47, 0x1b ;  /* 0x0000002f88817211 */ /* 0x000fe200078fdaff */
[----:B--2---:R-:W-:-:S04]  /*4b50*/  FMUL.FTZ R44, R41, R65 ;  /* 0x00000041292c7220 */ /* 0x004fc80000410000 */
[----:B------:R-:W-:Y:S01]  /*4b60*/  FMUL.RZ R51, R44, 0.15915493667125701904 ;  /* 0x3e22f9832c337820 */ /* 0x000fe2000040c000 */
[----:B------:R-:W-:Y:S01]  /*4b70*/  IADD3 R44, R47, 0x20, RZ ;  /* 0x000000202f2c7810 */ /* 0x000fe20007ffe0ff */
[----:B------:R-:W-:-:S03]  /*4b80*/  FMUL.FTZ R43, R41, R64 ;  /* 0x00000040292b7220 */ /* 0x000fc60000410000 */
[----:B------:R-:W-:Y:S01]  /*4b90*/  LEA.HI.SX32 R44, R44, R47, 0x1b ;  /* 0x0000002f2c2c7211 */ /* 0x000fe200078fdaff */
[----:B------:R-:W-:-:S03]  /*4ba0*/  FMUL.RZ R53, R43, 0.15915493667125701904 ;  /* 0x3e22f9832b357820 */ /* 0x000fc6000040c000 */
[----:B------:R-:W-:Y:S02]  /*4bb0*/  LEA R43, R44, UR11, 0x1 ;  /* 0x0000000b2c2b7c11 */ /* 0x000fe4000f8e08ff */
[----:B------:R-:W-:Y:S01]  /*4bc0*/  IADD3 R44, R47, 0x40, RZ ;  /* 0x000000402f2c7810 */ /* 0x000fe20007ffe0ff */
[----:B------:R-:W-:Y:S03]  /*4bd0*/  MUFU.SIN R79, R51 ;  /* 0x00000033004f7308 */ /* 0x000fe60000000400 */
[----:B------:R-:W-:Y:S01]  /*4be0*/  LEA.HI.SX32 R44, R44, R47, 0x1b ;  /* 0x0000002f2c2c7211 */ /* 0x000fe200078fdaff */
[----:B----4-:R0:W-:Y:S04]  /*4bf0*/  STS.U16 [R42], R49 ;  /* 0x000000312a007388 */ /* 0x0101e80000000400 */
[----:B------:R1:W-:Y:S01]  /*4c00*/  MUFU.COS R81, R51 ;  /* 0x0000003300517308 */ /* 0x0003e20000000000 */
[----:B------:R-:W-:Y:S01]  /*4c10*/  FMUL.FTZ R40, R40, 1.4426950216293334961 ;  /* 0x3fb8aa3b28287820 */ /* 0x000fe20000410000 */
[----:B---3--:R2:W-:Y:S01]  /*4c20*/  STS.U16 [R43+0x40], R50 ;  /* 0x000040322b007388 */ /* 0x0085e20000000400 */
[----:B0-----:R-:W-:Y:S01]  /*4c30*/  FMUL.FTZ R42, R41, R63 ;  /* 0x0000003f292a7220 */ /* 0x001fe20000410000 */
[----:B-1----:R-:W-:-:S02]  /*4c40*/  LEA R51, R44, UR11, 0x1 ;  /* 0x0000000b2c337c11 */ /* 0x002fc4000f8e08ff */
[----:B------:R-:W-:Y:S01]  /*4c50*/  IADD3 R44, R47, 0x120, RZ ;  /* 0x000001202f2c7810 */ /* 0x000fe20007ffe0ff */
[----:B--2---:R-:W-:Y:S01]  /*4c60*/  FMUL.RZ R43, R42, 0.15915493667125701904 ;  /* 0x3e22f9832a2b7820 */ /* 0x004fe2000040c000 */
[C---:B------:R-:W-:Y:S01]  /*4c70*/  FMUL.FTZ R42, R41.reuse, R62 ;  /* 0x0000003e292a7220 */ /* 0x040fe20000410000 */
[----:B------:R-:W-:Y:S01]  /*4c80*/  FMUL.FTZ R110, R40, R64 ;  /* 0x00000040286e7220 */ /* 0x000fe20000410000 */
[----:B------:R-:W-:Y:S01]  /*4c90*/  LEA.HI.SX32 R123, R44, R47, 0x1b ;  /* 0x0000002f2c7b7211 */ /* 0x000fe200078fdaff */
[C---:B------:R-:W-:Y:S01]  /*4ca0*/  FMUL.FTZ R44, R41.reuse, R61 ;  /* 0x0000003d292c7220 */ /* 0x040fe20000410000 */
[----:B------:R-:W-:Y:S01]  /*4cb0*/  LEA R49, R78, UR11, 0x1 ;  /* 0x0000000b4e317c11 */ /* 0x000fe2000f8e08ff */
[----:B------:R-:W-:Y:S01]  /*4cc0*/  FMUL.FTZ R135, R41, R60 ;  /* 0x0000003c29877220 */ /* 0x000fe20000410000 */
[C---:B------:R-:W-:Y:S01]  /*4cd0*/  IADD3 R50, R47.reuse, 0x140, RZ ;  /* 0x000001402f327810 */ /* 0x040fe20007ffe0ff */
[----:B------:R0:W-:Y:S01]  /*4ce0*/  MUFU.EX2 R78, R110 ;  /* 0x0000006e004e7308 */ /* 0x0001e20000000800 */
[----:B------:R-:W-:Y:S01]  /*4cf0*/  FMUL.RZ R137, R44, 0.15915493667125701904 ;  /* 0x3e22f9832c897820 */ /* 0x000fe2000040c000 */
[----:B------:R-:W-:Y:S01]  /*4d00*/  IADD3 R118, R47, 0x1a0, RZ ;  /* 0x000001a02f767810 */ /* 0x000fe20007ffe0ff */
[----:B------:R-:W-:Y:S01]  /*4d10*/  FMUL.RZ R140, R135, 0.15915493667125701904 ;  /* 0x3e22f983878c7820 */ /* 0x000fe2000040c000 */
[----:B------:R-:W-:-:S02]  /*4d20*/  LEA R136, R130, UR11, 0x1 ;  /* 0x0000000b82887c11 */ /* 0x000fc4000f8e08ff */
[C---:B------:R-:W-:Y:S02]  /*4d30*/  IADD3 R114, R47.reuse, 0x1c0, RZ ;  /* 0x000001c02f727810 */ /* 0x040fe40007ffe0ff */
[C---:B0-----:R-:W-:Y:S01]  /*4d40*/  IADD3 R110, R47.reuse, 0x180, RZ ;  /* 0x000001802f6e7810 */ /* 0x041fe20007ffe0ff */
[----:B------:R-:W-:Y:S01]  /*4d50*/  MUFU.SIN R44, R137 ;  /* 0x00000089002c7308 */ /* 0x000fe20000000400 */
[----:B------:R-:W-:Y:S02]  /*4d60*/  LEA.HI.SX32 R119, R50, R47, 0x1b ;  /* 0x0000002f32777211 */ /* 0x000fe400078fdaff */
[----:B------:R-:W-:Y:S01]  /*4d70*/  LEA R135, R126, UR11, 0x1 ;  /* 0x0000000b7e877c11 */ /* 0x000fe2000f8e08ff */
[----:B------:R-:W-:Y:S04]  /*4d80*/  STS.U16 [R51+0x80], R48 ;  /* 0x0000803033007388 */ /* 0x000fe80000000400 */
[----:B------:R0:W-:Y:S01]  /*4d90*/  STS.U16 [R52+0xc0], R45 ;  /* 0x0000c02d34007388 */ /* 0x0001e20000000400 */
[----:B------:R-:W-:-:S03]  /*4da0*/  IADD3 R162, R47, 0x1e0, RZ ;  /* 0x000001e02fa27810 */ /* 0x000fc60007ffe0ff */
[----:B------:R1:W-:Y:S01]  /*4db0*/  STS.U16 [R49+0x100], R46 ;  /* 0x0001002e31007388 */ /* 0x0003e20000000400 */
[----:B0-----:R-:W-:Y:S01]  /*4dc0*/  FMUL.RZ R45, R42, 0.15915493667125701904 ;  /* 0x3e22f9832a2d7820 */ /* 0x001fe2000040c000 */
[-C--:B------:R-:W-:Y:S02]  /*4dd0*/  LEA.HI.SX32 R116, R116, R47.reuse, 0x1b ;  /* 0x0000002f74747211 */ /* 0x080fe400078fdaff */
[----:B------:R-:W-:Y:S01]  /*4de0*/  LEA R120, R120, UR11, 0x1 ;  /* 0x0000000b78787c11 */ /* 0x000fe2000f8e08ff */
[----:B------:R-:W-:Y:S01]  /*4df0*/  MUFU.SIN R48, R45 ;  /* 0x0000002d00307308 */ /* 0x000fe20000000400 */
[C---:B------:R-:W-:Y:S02]  /*4e00*/  IADD3 R164, R47.reuse, 0x200, RZ ;  /* 0x000002002fa47810 */ /* 0x040fe40007ffe0ff */
[----:B------:R-:W-:Y:S01]  /*4e10*/  LEA.HI.SX32 R117, R110, R47, 0x1b ;  /* 0x0000002f6e757211 */ /* 0x000fe200078fdaff */
[C---:B------:R-:W-:Y:S01]  /*4e20*/  VIADD R160, R47.reuse, 0x260 ;  /* 0x000002602fa07836 */ /* 0x040fe20000000000 */
[----:B------:R-:W-:-:S03]  /*4e30*/  IADD3 R111, R47, 0x220, RZ ;  /* 0x000002202f6f7810 */ /* 0x000fc60007ffe0ff */
[----:B-1----:R-:W-:Y:S01]  /*4e40*/  MUFU.COS R49, R45 ;  /* 0x0000002d00317308 */ /* 0x002fe20000000000 */
[----:B------:R-:W-:Y:S01]  /*4e50*/  LEA.HI.SX32 R118, R118, R47, 0x1b ;  /* 0x0000002f76767211 */ /* 0x000fe200078fdaff */
[----:B------:R0:W-:Y:S01]  /*4e60*/  STS.U16 [R136+0x140], R109 ;  /* 0x0001406d88007388 */ /* 0x0001e20000000400 */
[----:B------:R-:W-:Y:S02]  /*4e70*/  LEA R123, R123, UR11, 0x1 ;  /* 0x0000000b7b7b7c11 */ /* 0x000fe4000f8e08ff */
[----:B------:R-:W-:-:S03]  /*4e80*/  IADD3 R112, R47, 0x240, RZ ;  /* 0x000002402f707810 */ /* 0x000fc60007ffe0ff */
[----:B------:R1:W-:Y:S01]  /*4e90*/  MUFU.COS R45, R137 ;  /* 0x00000089002d7308 */ /* 0x0003e20000000000 */
[-C--:B------:R-:W-:Y:S01]  /*4ea0*/  LEA.HI.SX32 R114, R114, R47.reuse, 0x1b ;  /* 0x0000002f72727211 */ /* 0x080fe200078fdaff */
[----:B------:R-:W-:Y:S01]  /*4eb0*/  STS.U16 [R135+0x180], R54 ;  /* 0x0001803687007388 */ /* 0x000fe20000000400 */
[----:B------:R-:W-:Y:S02]  /*4ec0*/  LEA.HI.SX32 R115, R162, R47, 0x1b ;  /* 0x0000002fa2737211 */ /* 0x000fe400078fdaff */
[----:B0-----:R-:W-:-:S03]  /*4ed0*/  LEA R109, R116, UR11, 0x1 ;  /* 0x0000000b746d7c11 */ /* 0x001fc6000f8e08ff */
[----:B------:R-:W-:Y:S01]  /*4ee0*/  MUFU.SIN R77, R53 ;  /* 0x00000035004d7308 */ /* 0x000fe20000000400 */
[----:B-1----:R-:W-:Y:S02]  /*4ef0*/  LEA R137, R122, UR11, 0x1 ;  /* 0x0000000b7a897c11 */ /* 0x002fe4000f8e08ff */
[----:B------:R-:W-:Y:S01]  /*4f00*/  LEA R122, R119, UR11, 0x1 ;  /* 0x0000000b777a7c11 */ /* 0x000fe2000f8e08ff */
[----:B------:R-:W-:Y:S01]  /*4f10*/  STS.U16 [R120+0x1c0], R107 ;  /* 0x0001c06b78007388 */ /* 0x000fe20000000400 */
[----:B------:R-:W-:-:S03]  /*4f20*/  IADD3 R158, R47, 0x280, RZ ;  /* 0x000002802f9e7810 */ /* 0x000fc60007ffe0ff */
[----:B------:R-:W-:Y:S01]  /*4f30*/  MUFU.COS R76, R53 ;  /* 0x00000035004c7308 */ /* 0x000fe20000000000 */
[----:B------:R-:W-:Y:S01]  /*4f40*/  LEA.HI.SX32 R110, R164, R47, 0x1b ;  /* 0x0000002fa46e7211 */ /* 0x000fe200078fdaff */
[----:B------:R-:W-:Y:S01]  /*4f50*/  STS.U16 [R137+0x200], R108 ;  /* 0x0002006c89007388 */ /* 0x000fe20000000400 */
[----:B------:R-:W-:Y:S02]  /*4f60*/  LEA R116, R117, UR11, 0x1 ;  /* 0x0000000b75747c11 */ /* 0x000fe4000f8e08ff */
[----:B------:R-:W-:-:S03]  /*4f70*/  IADD3 R142, R47, 0x2a0, RZ ;  /* 0x000002a02f8e7810 */ /* 0x000fc60007ffe0ff */
[----:B------:R-:W-:Y:S01]  /*4f80*/  MUFU.SIN R53, R43 ;  /* 0x0000002b00357308 */ /* 0x000fe20000000400 */
[----:B------:R-:W-:Y:S01]  /*4f90*/  LEA.HI.SX32 R111, R111, R47, 0x1b ;  /* 0x0000002f6f6f7211 */ /* 0x000fe200078fdaff */
[----:B------:R0:W-:Y:S01]  /*4fa0*/  STS.U16 [R123+0x240], R106 ;  /* 0x0002406a7b007388 */ /* 0x0001e20000000400 */
[----:B------:R-:W-:-:S05]  /*4fb0*/  LEA R117, R118, UR11, 0x1 ;  /* 0x0000000b76757c11 */ /* 0x000fca000f8e08ff */
[----:B------:R1:W-:Y:S01]  /*4fc0*/  MUFU.COS R51, R43 ;  /* 0x0000002b00337308 */ /* 0x0003e20000000000 */
[-C--:B------:R-:W-:Y:S01]  /*4fd0*/  LEA.HI.SX32 R112, R112, R47.reuse, 0x1b ;  /* 0x0000002f70707211 */ /* 0x080fe200078fdaff */
[----:B------:R-:W-:Y:S01]  /*4fe0*/  STS.U16 [R122+0x280], R55 ;  /* 0x000280377a007388 */ /* 0x000fe20000000400 */
[----:B------:R-:W-:Y:S02]  /*4ff0*/  LEA R114, R114, UR11, 0x1 ;  /* 0x0000000b72727c11 */ /* 0x000fe4000f8e08ff */
[----:B------:R-:W-:Y:S01]  /*5000*/  IADD3 R124, R47, 0x2e0, RZ ;  /* 0x000002e02f7c7810 */ /* 0x000fe20007ffe0ff */
[----:B-1----:R-:W-:Y:S01]  /*5010*/  FMUL.FTZ R43, R40, R62 ;  /* 0x0000003e282b7220 */ /* 0x002fe20000410000 */
[----:B------:R-:W-:Y:S01]  /*5020*/  LEA.HI.SX32 R113, R160, R47, 0x1b ;  /* 0x0000002fa0717211 */ /* 0x000fe200078fdaff */
[----:B------:R1:W-:Y:S01]  /*5030*/  STS.U16 [R109+0x2c0], R102 ;  /* 0x0002c0666d007388 */ /* 0x0003e20000000400 */
[----:B0-----:R-:W-:Y:S01]  /*5040*/  LEA R106, R115, UR11, 0x1 ;  /* 0x0000000b736a7c11 */ /* 0x001fe2000f8e08ff */
[----:B------:R0:W-:Y:S01]  /*5050*/  MUFU.EX2 R50, R43 ;  /* 0x0000002b00327308 */ /* 0x0001e20000000800 */
[----:B------:R-:W-:Y:S01]  /*5060*/  IADD3 R128, R47, 0x300, RZ ;  /* 0x000003002f807810 */ /* 0x000fe20007ffe0ff */
[----:B------:R-:W-:Y:S01]  /*5070*/  STS.U16 [R116+0x300], R105 ;  /* 0x0003006974007388 */ /* 0x000fe20000000400 */
[----:B------:R-:W-:-:S02]  /*5080*/  LEA R107, R110, UR11, 0x1 ;  /* 0x0000000b6e6b7c11 */ /* 0x000fc4000f8e08ff */
[----:B------:R-:W-:Y:S01]  /*5090*/  IADD3 R138, R47, 0x320, RZ ;  /* 0x000003202f8a7810 */ /* 0x000fe20007ffe0ff */
[----:B------:R-:W-:Y:S01]  /*50a0*/  STS.U16 [R117+0x340], R104 ;  /* 0x0003406875007388 */ /* 0x000fe20000000400 */
[-C--:B------:R-:W-:Y:S02]  /*50b0*/  LEA.HI.SX32 R121, R142, R47.reuse, 0x1b ;  /* 0x0000002f8e797211 */ /* 0x080fe400078fdaff */
[-C--:B0-----:R-:W-:Y:S02]  /*50c0*/  LEA.HI.SX32 R43, R158, R47.reuse, 0x1b ;  /* 0x0000002f9e2b7211 */ /* 0x081fe400078fdaff */
[----:B------:R-:W-:Y:S01]  /*50d0*/  LEA R111, R111, UR11, 0x1 ;  /* 0x0000000b6f6f7c11 */ /* 0x000fe2000f8e08ff */
[----:B------:R-:W-:Y:S01]  /*50e0*/  STS.U16 [R114+0x380], R103 ;  /* 0x0003806772007388 */ /* 0x000fe20000000400 */
[----:B------:R-:W-:Y:S02]  /*50f0*/  LEA R112, R112, UR11, 0x1 ;  /* 0x0000000b70707c11 */ /* 0x000fe4000f8e08ff */
[----:B------:R-:W-:Y:S01]  /*5100*/  IADD3 R134, R47, 0x360, RZ ;  /* 0x000003602f867810 */ /* 0x000fe20007ffe0ff */
[----:B------:R-:W-:Y:S01]  /*5110*/  STS.U16 [R106+0x3c0], R101 ;  /* 0x0003c0656a007388 */ /* 0x000fe20000000400 */
[----:B------:R-:W-:-:S02]  /*5120*/  LEA.HI.SX32 R124, R124, R47, 0x1b ;  /* 0x0000002f7c7c7211 */ /* 0x000fc400078fdaff */
[----:B------:R-:W-:Y:S01]  /*5130*/  LEA R113, R113, UR11, 0x1 ;  /* 0x0000000b71717c11 */ /* 0x000fe2000f8e08ff */
[----:B------:R-:W-:Y:S01]  /*5140*/  STS.U16 [R107+0x400], R100 ;  /* 0x000400646b007388 */ /* 0x000fe20000000400 */
[----:B------:R-:W-:Y:S02]  /*5150*/  IADD3 R132, R47, 0x380, RZ ;  /* 0x000003802f847810 */ /* 0x000fe40007ffe0ff */
[-C--:B------:R-:W-:Y:S02]  /*5160*/  LEA.HI.SX32 R128, R128, R47.reuse, 0x1b ;  /* 0x0000002f80807211 */ /* 0x080fe400078fdaff */
[----:B------:R-:W-:Y:S01]  /*5170*/  LEA R43, R43, UR11, 0x1 ;  /* 0x0000000b2b2b7c11 */ /* 0x000fe2000f8e08ff */
[----:B------:R-:W-:Y:S01]  /*5180*/  STS.U16 [R111+0x440], R98 ;  /* 0x000440626f007388 */ /* 0x000fe20000000400 */
[C---:B------:R-:W-:Y:S02]  /*5190*/  IADD3 R46, R47.reuse, 0x3a0, RZ ;  /* 0x000003a02f2e7810 */ /* 0x040fe40007ffe0ff */
[----:B------:R-:W-:Y:S01]  /*51a0*/  LEA.HI.SX32 R127, R138, R47, 0x1b ;  /* 0x0000002f8a7f7211 */ /* 0x000fe200078fdaff */
[----:B------:R-:W-:Y:S01]  /*51b0*/  VIADD R138, R47, 0x3e0 ;  /* 0x000003e02f8a7836 */ /* 0x000fe20000000000 */
[----:B-1----:R-:W-:Y:S01]  /*51c0*/  LEA R102, R121, UR11, 0x1 ;  /* 0x0000000b79667c11 */ /* 0x002fe2000f8e08ff */
[----:B------:R0:W-:Y:S01]  /*51d0*/  STS.U16 [R112+0x480], R97 ;  /* 0x0004806170007388 */ /* 0x0001e20000000400 */
[----:B------:R-:W-:-:S02]  /*51e0*/  IADD3 R42, R47, 0x3c0, RZ ;  /* 0x000003c02f2a7810 */ /* 0x000fc40007ffe0ff */
[----:B------:R-:W-:Y:S01]  /*51f0*/  LEA R125, R125, UR11, 0x1 ;  /* 0x0000000b7d7d7c11 */ /* 0x000fe2000f8e08ff */
[----:B------:R1:W-:Y:S01]  /*5200*/  STS.U16 [R113+0x4c0], R96 ;  /* 0x0004c06071007388 */ /* 0x0003e20000000400 */
[-C--:B------:R-:W-:Y:S02]  /*5210*/  LEA.HI.SX32 R131, R134, R47.reuse, 0x1b ;  /* 0x0000002f86837211 */ /* 0x080fe400078fdaff */
[----:B------:R-:W-:Y:S01]  /*5220*/  LEA R124, R124, UR11, 0x1 ;  /* 0x0000000b7c7c7c11 */ /* 0x000fe2000f8e08ff */
[----:B------:R2:W-:Y:S01]  /*5230*/  STS.U16 [R43+0x500], R92 ;  /* 0x0005005c2b007388 */ /* 0x0005e20000000400 */
[-C--:B------:R-:W-:Y:S02]  /*5240*/  LEA.HI.SX32 R132, R132, R47.reuse, 0x1b ;  /* 0x0000002f84847211 */ /* 0x080fe400078fdaff */
[----:B------:R-:W-:Y:S01]  /*5250*/  LEA R128, R128, UR11, 0x1 ;  /* 0x0000000b80807c11 */ /* 0x000fe2000f8e08ff */
[----:B------:R-:W-:Y:S01]  /*5260*/  STS.U16 [R102+0x540], R95 ;  /* 0x0005405f66007388 */ /* 0x000fe20000000400 */
[----:B------:R-:W-:-:S02]  /*5270*/  LEA.HI.SX32 R133, R46, R47, 0x1b ;  /* 0x0000002f2e857211 */ /* 0x000fc400078fdaff */
[----:B0-----:R-:W-:Y:S02]  /*5280*/  LEA R97, R127, UR11, 0x1 ;  /* 0x0000000b7f617c11 */ /* 0x001fe4000f8e08ff */
[----:B------:R-:W-:Y:S01]  /*5290*/  LEA R99, R72, R99, 0x5 ;  /* 0x0000006348637211 */ /* 0x000fe200078e28ff */
[----:B------:R-:W-:Y:S01]  /*52a0*/  STS.U16 [R125+0x580], R94 ;  /* 0x0005805e7d007388 */ /* 0x000fe20000000400 */
[-C--:B------:R-:W-:Y:S02]  /*52b0*/  LEA.HI.SX32 R134, R42, R47.reuse, 0x1b ;  /* 0x0000002f2a867211 */ /* 0x080fe400078fdaff */
[----:B-1----:R-:W-:Y:S01]  /*52c0*/  LEA R96, R129, UR11, 0x1 ;  /* 0x0000000b81607c11 */ /* 0x002fe2000f8e08ff */
[----:B------:R-:W-:Y:S01]  /*52d0*/  STS.U16 [R124+0x5c0], R93 ;  /* 0x0005c05d7c007388 */ /* 0x000fe20000000400 */
[----:B------:R-:W-:Y:S02]  /*52e0*/  LEA.HI.SX32 R130, R138, R47, 0x1b ;  /* 0x0000002f8a827211 */ /* 0x000fe400078fdaff */
[----:B--2---:R-:W-:Y:S01]  /*52f0*/  LEA R43, R131, UR11, 0x1 ;  /* 0x0000000b832b7c11 */ /* 0x004fe2000f8e08ff */
[----:B------:R0:W-:Y:S01]  /*5300*/  STS.U16 [R128+0x600], R87 ;  /* 0x0006005780007388 */ /* 0x0001e20000000400 */
[----:B------:R-:W-:-:S02]  /*5310*/  LEA R132, R132, UR11, 0x1 ;  /* 0x0000000b84847c11 */ /* 0x000fc4000f8e08ff */
[----:B------:R-:W-:Y:S01]  /*5320*/  LEA R133, R133, UR11, 0x1 ;  /* 0x0000000b85857c11 */ /* 0x000fe2000f8e08ff */
[----:B------:R1:W-:Y:S01]  /*5330*/  STS.U16 [R97+0x640], R86 ;  /* 0x0006405661007388 */ /* 0x0003e20000000400 */
[----:B------:R-:W-:Y:S01]  /*5340*/  LEA.HI.SX32 R99, R99, R99, 0x1b ;  /* 0x0000006363637211 */ /* 0x000fe200078fdaff */
[----:B------:R-:W-:Y:S02]  /*5350*/  FMUL.FTZ R92, R41, R57 ;  /* 0x00000039295c7220 */ /* 0x000fe40000410000 */
[----:B------:R-:W-:Y:S01]  /*5360*/  STS.U16 [R96+0x680], R83 ;  /* 0x0006805360007388 */ /* 0x000fe20000000400 */
[----:B0-----:R-:W-:-:S03]  /*5370*/  LEA R87, R134, UR11, 0x1 ;  /* 0x0000000b86577c11 */ /* 0x001fc6000f8e08ff */
[----:B------:R0:W-:Y:S01]  /*5380*/  STS.U16 [R43+0x6c0], R82 ;  /* 0x0006c0522b007388 */ /* 0x0001e20000000400 */
[----:B-1----:R-:W-:-:S03]  /*5390*/  LEA R86, R130, UR11, 0x1 ;  /* 0x0000000b82567c11 */ /* 0x002fc6000f8e08ff */
[----:B------:R-:W-:Y:S01]  /*53a0*/  STS.U16 [R132+0x700], R91 ;  /* 0x0007005b84007388 */ /* 0x000fe20000000400 */
[----:B------:R-:W-:-:S03]  /*53b0*/  FMUL.RZ R93, R92, 0.15915493667125701904 ;  /* 0x3e22f9835c5d7820 */ /* 0x000fc6000040c000 */
[----:B------:R1:W-:Y:S01]  /*53c0*/  STS.U16 [R133+0x740], R88 ;  /* 0x0007405885007388 */ /* 0x0003e20000000400 */
[----:B0-----:R-:W-:-:S03]  /*53d0*/  LEA R43, R99, UR11, 0x1 ;  /* 0x0000000b632b7c11 */ /* 0x001fc6000f8e08ff */
[----:B------:R-:W-:Y:S04]  /*53e0*/  STS.U16 [R87+0x780], R90 ;  /* 0x0007805a57007388 */ /* 0x000fe80000000400 */
[----:B------:R0:W-:Y:S01]  /*53f0*/  STS.U16 [R86+0x7c0], R89 ;  /* 0x0007c05956007388 */ /* 0x0001e20000000400 */
[----:B------:R-:W-:-:S03]  /*5400*/  NOP ;  /* 0x0000000000007918 */ /* 0x000fc60000000000 */
[----:B------:R-:W2:Y:S04]  /*5410*/  LDS.U16 R91, [R43] ;  /* 0x000000002b5b7984 */ /* 0x000ea80000000400 */
[----:B------:R-:W3:Y:S01]  /*5420*/  LDS.U16 R92, [R43+0x2] ;  /* 0x000002002b5c7984 */ /* 0x000ee20000000400 */
[----:B-1----:R-:W-:Y:S01]  /*5430*/  FMUL.FTZ R88, R41, R56 ;  /* 0x0000003829587220 */ /* 0x002fe20000410000 */
[----:B------:R-:W-:Y:S01]  /*5440*/  SHF.L.U32 R125, R73, 0x4, RZ ;  /* 0x00000004497d7819 */ /* 0x000fe200000006ff */
[----:B------:R-:W-:Y:S01]  /*5450*/  FMUL.FTZ R80, R40, R65 ;  /* 0x0000004128507220 */ /* 0x000fe20000410000 */
[----:B------:R-:W-:Y:S01]  /*5460*/  FMUL.FTZ R118, R41, R59 ;  /* 0x0000003b29767220 */ /* 0x000fe20000410000 */
[----:B------:R-:W-:Y:S01]  /*5470*/  FMUL.RZ R94, R88, 0.15915493667125701904 ;  /* 0x3e22f983585e7820 */ /* 0x000fe2000040c000 */
[----:B------:R-:W-:Y:S04]  /*5480*/  LDS.U16 R89, [R43+0x6] ;  /* 0x000006002b597984 */ /* 0x000fe80000000400 */
[----:B------:R-:W1:Y:S01]  /*5490*/  LDS.U16 R88, [R43+0x4] ;  /* 0x000004002b587984 */ /* 0x000e620000000400 */
[----:B0-----:R-:W-:Y:S01]  /*54a0*/  IADD3 R86, R125, 0x1, RZ ;  /* 0x000000017d567810 */ /* 0x001fe20007ffe0ff */
[----:B------:R-:W0:Y:S03]  /*54b0*/  MUFU.EX2 R80, R80 ;  /* 0x0000005000507308 */ /* 0x000e260000000800 */
[----:B------:R-:W-:-:S02]  /*54c0*/  ISETP.GE.U32.AND P3, PT, R86, UR10, PT ;  /* 0x0000000a56007c0c */ /* 0x000fc4000bf66070 */
[----:B------:R-:W-:-:S04]  /*54d0*/  IADD3 R86, R125, 0x4, RZ ;  /* 0x000000047d567810 */ /* 0x000fc80007ffe0ff */
[----:B------:R-:W-:Y:S02]  /*54e0*/  ISETP.GE.U32.AND P6, PT, R86, UR10, PT ;  /* 0x0000000a56007c0c */ /* 0x000fe4000bfc6070 */
[----:B------:R-:W-:-:S04]  /*54f0*/  IADD3 R86, R125, 0x5, RZ ;  /* 0x000000057d567810 */ /* 0x000fc80007ffe0ff */
[----:B------:R-:W-:Y:S01]  /*5500*/  ISETP.GE.U32.AND P0, PT, R86, UR10, PT ;  /* 0x0000000a56007c0c */ /* 0x000fe2000bf06070 */
[----:B------:R-:W-:Y:S01]  /*5510*/  FMUL.FTZ R119, R40, R60 ;  /* 0x0000003c28777220 */ /* 0x000fe20000410000 */
[----:B------:R-:W-:Y:S01]  /*5520*/  FMUL.RZ R118, R118, 0.15915493667125701904 ;  /* 0x3e22f98376767820 */ /* 0x000fe2000040c000 */
[C---:B0-----:R-:W-:Y:S01]  /*5530*/  FMUL.FTZ R81, R80.reuse, R81 ;  /* 0x0000005150517220 */ /* 0x041fe20000410000 */
[----:B------:R-:W-:Y:S01]  /*5540*/  FMUL.FTZ R79, R80, R79 ;  /* 0x0000004f504f7220 */ /* 0x000fe20000410000 */
[----:B--2---:R-:W-:Y:S02]  /*5550*/  SHF.L.U32 R86, R91, 0x10, RZ ;  /* 0x000000105b567819 */ /* 0x004fe400000006ff */
[----:B---3--:R-:W-:-:S03]  /*5560*/  SHF.L.U32 R92, R92, 0x10, RZ ;  /* 0x000000105c5c7819 */ /* 0x008fc600000006ff */
[----:B------:R-:W-:Y:S01]  /*5570*/  FMUL.FTZ R86, R17, R86 ;  /* 0x0000005611567220 */ /* 0x000fe20000410000 */
[C---:B------:R-:W-:Y:S01]  /*5580*/  ISETP.GE.U32.AND P2, PT, R125.reuse, UR10, PT ;  /* 0x0000000a7d007c0c */ /* 0x040fe2000bf46070 */
[----:B------:R-:W-:Y:S01]  /*5590*/  MUFU.SIN R82, R93 ;  /* 0x0000005d00527308 */ /* 0x000fe20000000400 */
[----:B------:R-:W-:Y:S01]  /*55a0*/  IADD3 R80, R125, 0x6, RZ ;  /* 0x000000067d507810 */ /* 0x000fe20007ffe0ff */
[----:B------:R-:W-:Y:S01]  /*55b0*/  FMUL.FTZ R92, R17, R92 ;  /* 0x0000005c115c7220 */ /* 0x000fe20000410000 */
[----:B------:R-:W-:Y:S01]  /*55c0*/  IADD3 R90, R125, 0x3, RZ ;  /* 0x000000037d5a7810 */ /* 0x000fe20007ffe0ff */
[----:B------:R-:W-:Y:S01]  /*55d0*/  FMUL.FTZ R52, R40, R63 ;  /* 0x0000003f28347220 */ /* 0x000fe20000410000 */
[----:B------:R-:W-:-:S03]  /*55e0*/  FSEL R116, R81, 1, !P2 ;  /* 0x3f80000051747808 */ /* 0x000fc60005000000 */
[----:B------:R0:W-:Y:S01]  /*55f0*/  MUFU.COS R83, R93 ;  /* 0x0000005d00537308 */ /* 0x0001e20000000000 */
[----:B------:R-:W-:Y:S02]  /*5600*/  FSEL R117, R92, RZ, !P2 ;  /* 0x000000ff5c757208 */ /* 0x000fe40005000000 */
[----:B------:R-:W-:Y:S02]  /*5610*/  ISETP.GE.U32.AND P5, PT, R90, UR10, PT ;  /* 0x0000000a5a007c0c */ /* 0x000fe4000bfa6070 */
[----:B------:R-:W-:Y:S03]  /*5620*/  LDS.U16 R90, [R43+0x8] ;  /* 0x000008002b5a7984 */ /* 0x000fe60000000400 */
[----:B------:R2:W-:Y:S01]  /*5630*/  MUFU.EX2 R54, R119 ;  /* 0x0000007700367308 */ /* 0x0005e20000000800 */
[----:B0-----:R-:W0:Y:S07]  /*5640*/  LDS.U16 R93, [R43+0xa] ;  /* 0x00000a002b5d7984 */ /* 0x001e2e0000000400 */
[----:B------:R-:W-:Y:S01]  /*5650*/  MUFU.SIN R55, R118 ;  /* 0x0000007600377308 */ /* 0x000fe20000000400 */
[----:B--2---:R-:W-:-:S02]  /*5660*/  FSEL R119, R79, RZ, !P2 ;  /* 0x000000ff4f777208 */ /* 0x004fc40005000000 */
[----:B------:R-:W-:Y:S05]  /*5670*/  LDS.U16 R79, [R43+0xc] ;  /* 0x00000c002b4f7984 */ /* 0x000fea0000000400 */
[----:B------:R2:W-:Y:S01]  /*5680*/  MUFU.COS R120, R118 ;  /* 0x0000007600787308 */ /* 0x0005e20000000000 */
[----:B------:R-:W-:Y:S01]  /*5690*/  FMUL.FTZ R115, R78, R77 ;  /* 0x0000004d4e737220 */ /* 0x000fe20000410000 */
[----:B--2---:R-:W-:Y:S02]  /*56a0*/  FSEL R118, R86, RZ, !P2 ;  /* 0x000000ff56767208 */ /* 0x004fe40005000000 */
[----:B------:R-:W-:Y:S02]  /*56b0*/  ISETP.GE.U32.AND P2, PT, R80, UR10, PT ;  /* 0x0000000a50007c0c */ /* 0x000fe4000bf46070 */
[----:B------:R-:W2:Y:S02]  /*56c0*/  LDS.U16 R80, [R43+0xe] ;  /* 0x00000e002b507984 */ /* 0x000ea40000000400 */
[----:B------:R-:W3:Y:S01]  /*56d0*/  MUFU.EX2 R52, R52 ;  /* 0x0000003400347308 */ /* 0x000ee20000000800 */
[----:B-1----:R-:W-:-:S05]  /*56e0*/  SHF.L.U32 R77, R88, 0x10, RZ ;  /* 0x00000010584d7819 */ /* 0x002fca00000006ff */
[----:B------:R-:W-:Y:S02]  /*56f0*/  FMUL.FTZ R114, R16, R77 ;  /* 0x0000004d10727220 */ /* 0x000fe40000410000 */
[----:B------:R-:W1:Y:S01]  /*5700*/  LDS.U16 R77, [R43+0x10] ;  /* 0x000010002b4d7984 */ /* 0x000e620000000400 */
[----:B------:R-:W-:-:S04]  /*5710*/  IADD3 R87, R125, 0x2, RZ ;  /* 0x000000027d577810 */ /* 0x000fc80007ffe0ff */
[----:B------:R-:W-:Y:S01]  /*5720*/  ISETP.GE.U32.AND P4, PT, R87, UR10, PT ;  /* 0x0000000a57007c0c */ /* 0x000fe2000bf86070 */
[----:B---3--:R-:W-:Y:S01]  /*5730*/  FMUL.FTZ R53, R52, R53 ;  /* 0x0000003534357220 */ /* 0x008fe20000410000 */
[----:B------:R-:W-:-:S04]  /*5740*/  FMUL.FTZ R76, R78, R76 ;  /* 0x0000004c4e4c7220 */ /* 0x000fc80000410000 */
[----:B------:R-:W-:Y:S02]  /*5750*/  FSEL R111, R53, RZ, !P4 ;  /* 0x000000ff356f7208 */ /* 0x000fe40006000000 */
[----:B------:R-:W3:Y:S01]  /*5760*/  LDS.U16 R53, [R43+0x14] ;  /* 0x000014002b357984 */ /* 0x000ee20000000400 */
[----:B------:R-:W-:Y:S01]  /*5770*/  FMUL.FTZ R78, R41, R38 ;  /* 0x00000026294e7220 */ /* 0x000fe20000410000 */
[----:B------:R-:W-:Y:S01]  /*5780*/  IMAD.U32 R89, R89, 0x10000, RZ ;  /* 0x0001000059597824 */ /* 0x000fe200078e00ff */
[----:B------:R-:W-:Y:S02]  /*5790*/  FSEL R112, R76, 1, !P3 ;  /* 0x3f8000004c707808 */ /* 0x000fe40005800000 */
[----:B------:R-:W-:Y:S01]  /*57a0*/  FMUL.RZ R88, R78, 0.15915493667125701904 ;  /* 0x3e22f9834e587820 */ /* 0x000fe2000040c000 */
[----:B------:R-:W-:Y:S01]  /*57b0*/  FMUL.FTZ R89, R16, R89 ;  /* 0x0000005910597220 */ /* 0x000fe20000410000 */
[----:B------:R-:W4:Y:S01]  /*57c0*/  LDS.U16 R78, [R43+0x12] ;  /* 0x000012002b4e7984 */ /* 0x000f220000000400 */
[----:B0-----:R-:W-:-:S02]  /*57d0*/  SHF.L.U32 R76, R93, 0x10, RZ ;  /* 0x000000105d4c7819 */ /* 0x001fc400000006ff */
[----:B------:R-:W-:Y:S01]  /*57e0*/  IADD3 R81, R125, 0x7, RZ ;  /* 0x000000077d517810 */ /* 0x000fe20007ffe0ff */
[----:B------:R-:W-:Y:S01]  /*57f0*/  FMUL.FTZ R104, R50, R49 ;  /* 0x0000003132687220 */ /* 0x000fe20000410000 */
[----:B------:R-:W-:Y:S01]  /*5800*/  FSEL R115, R115, RZ, !P3 ;  /* 0x000000ff73737208 */ /* 0x000fe20005800000 */
[----:B------:R-:W-:Y:S01]  /*5810*/  FMUL.FTZ R76, R15, R76 ;  /* 0x0000004c0f4c7220 */ /* 0x000fe20000410000 */
[----:B------:R-:W-:Y:S02]  /*5820*/  FSEL R114, R114, RZ, !P3 ;  /* 0x000000ff72727208 */ /* 0x000fe40005800000 */
[----:B--2---:R-:W-:Y:S02]  /*5830*/  SHF.L.U32 R49, R80, 0x10, RZ ;  /* 0x0000001050317819 */ /* 0x004fe400000006ff */
[----:B------:R-:W-:Y:S02]  /*5840*/  FSEL R113, R89, RZ, !P3 ;  /* 0x000000ff59717208 */ /* 0x000fe40005800000 */
[----:B------:R-:W-:-:S02]  /*5850*/  SHF.L.U32 R90, R90, 0x10, RZ ;  /* 0x000000105a5a7819 */ /* 0x000fc400000006ff */
[----:B------:R-:W-:Y:S02]  /*5860*/  SHF.L.U32 R79, R79, 0x10, RZ ;  /* 0x000000104f4f7819 */ /* 0x000fe400000006ff */
[----:B------:R-:W-:Y:S02]  /*5870*/  ISETP.GE.U32.AND P3, PT, R81, UR10, PT ;  /* 0x0000000a51007c0c */ /* 0x000fe4000bf66070 */
[----:B------:R-:W0:Y:S01]  /*5880*/  LDS.U16 R81, [R43+0x16] ;  /* 0x000016002b517984 */ /* 0x000e220000000400 */
[----:B------:R-:W-:Y:S01]  /*5890*/  FMUL.FTZ R105, R14, R49 ;  /* 0x000000310e697220 */ /* 0x000fe20000410000 */
[----:B------:R-:W-:Y:S01]  /*58a0*/  FMUL.FTZ R90, R15, R90 ;  /* 0x0000005a0f5a7220 */ /* 0x000fe20000410000 */
[----:B------:R-:W-:Y:S01]  /*58b0*/  FMUL.FTZ R51, R52, R51 ;  /* 0x0000003334337220 */ /* 0x000fe20000410000 */
[----:B------:R-:W-:Y:S01]  /*58c0*/  FSEL R109, R76, RZ, !P4 ;  /* 0x000000ff4c6d7208 */ /* 0x000fe20006000000 */
[----:B------:R-:W-:Y:S01]  /*58d0*/  FMUL.FTZ R107, R50, R48 ;  /* 0x00000030326b7220 */ /* 0x000fe20000410000 */
[----:B------:R-:W-:Y:S01]  /*58e0*/  FMUL.FTZ R79, R14, R79 ;  /* 0x0000004f0e4f7220 */ /* 0x000fe20000410000 */
[----:B------:R-:W-:Y:S01]  /*58f0*/  LDS.U16 R49, [R43+0x1a] ;  /* 0x00001a002b317984 */ /* 0x000fe20000000400 */
[----:B------:R-:W-:Y:S01]  /*5900*/  MUFU.SIN R42, R140 ;  /* 0x0000008c002a7308 */ /* 0x000fe20000000400 */
[----:B------:R-:W-:-:S02]  /*5910*/  IADD3 R52, R125, 0x8, RZ ;  /* 0x000000087d347810 */ /* 0x000fc40007ffe0ff */
[----:B------:R-:W2:Y:S01]  /*5920*/  LDS.U16 R76, [R43+0x18] ;  /* 0x000018002b4c7984 */ /* 0x000ea20000000400 */
[----:B------:R-:W-:-:S04]  /*5930*/  IADD3 R50, R125, 0x9, RZ ;  /* 0x000000097d327810 */ /* 0x000fc80007ffe0ff */
[----:B------:R-:W3:Y:S01]  /*5940*/  MUFU.COS R47, R140 ;  /* 0x0000008c002f7308 */ /* 0x000ee20000000000 */
[----:B------:R-:W-:Y:S02]  /*5950*/  FSEL R110, R90, RZ, !P4 ;  /* 0x000000ff5a6e7208 */ /* 0x000fe40006000000 */
[----:B------:R-:W-:Y:S02]  /*5960*/  FSEL R108, R51, 1, !P4 ;  /* 0x3f800000336c7808 */ /* 0x000fe40006000000 */
[----:B------:R-:W-:Y:S02]  /*5970*/  FSEL R107, R107, RZ, !P5 ;  /* 0x000000ff6b6b7208 */ /* 0x000fe40006800000 */
[----:B------:R-:W-:Y:S02]  /*5980*/  FSEL R106, R79, RZ, !P5 ;  /* 0x000000ff4f6a7208 */ /* 0x000fe40006800000 */
[----:B------:R-:W-:Y:S02]  /*5990*/  FSEL R105, R105, RZ, !P5 ;  /* 0x000000ff69697208 */ /* 0x000fe40006800000 */
[----:B------:R-:W-:-:S02]  /*59a0*/  FSEL R104, R104, 1, !P5 ;  /* 0x3f80000068687808 */ /* 0x000fc40006800000 */
[----:B------:R-:W-:Y:S01]  /*59b0*/  ISETP.GE.U32.AND P4, PT, R52, UR10, PT ;  /* 0x0000000a34007c0c */ /* 0x000fe2000bf86070 */
[----:B------:R-:W-:Y:S01]  /*59c0*/  FMUL.FTZ R52, R41, R37 ;  /* 0x0000002529347220 */ /* 0x000fe20000410000 */
[----:B------:R-:W-:Y:S02]  /*59d0*/  ISETP.GE.U32.AND P5, PT, R50, UR10, PT ;  /* 0x0000000a32007c0c */ /* 0x000fe4000bfa6070 */
[----:B-1----:R-:W-:Y:S01]  /*59e0*/  SHF.L.U32 R50, R77, 0x10, RZ ;  /* 0x000000104d327819 */ /* 0x002fe200000006ff */
[----:B------:R-:W-:Y:S02]  /*59f0*/  FMUL.RZ R79, R52, 0.15915493667125701904 ;  /* 0x3e22f983344f7820 */ /* 0x000fe4000040c000 */
[----:B------:R-:W1:Y:S02]  /*5a00*/  LDS.U16 R52, [R43+0x1c] ;  /* 0x00001c002b347984 */ /* 0x000e640000000400 */
[----:B------:R-:W-:Y:S02]  /*5a10*/  FMUL.FTZ R102, R13, R50 ;  /* 0x000000320d667220 */ /* 0x000fe40000410000 */
[----:B------:R-:W1:Y:S01]  /*5a20*/  LDS.U16 R50, [R43+0x1e] ;  /* 0x00001e002b327984 */ /* 0x000e620000000400 */
[C---:B---3--:R-:W-:Y:S01]  /*5a30*/  FMUL.FTZ R47, R54.reuse, R47 ;  /* 0x0000002f362f7220 */ /* 0x048fe20000410000 */
[----:B------:R-:W-:Y:S01]  /*5a40*/  FMUL.FTZ R42, R54, R42 ;  /* 0x0000002a362a7220 */ /* 0x000fe20000410000 */
[----:B------:R-:W-:Y:S01]  /*5a50*/  FMUL.FTZ R54, R41, R36 ;  /* 0x0000002429367220 */ /* 0x000fe20000410000 */
[----:B------:R-:W-:Y:S01]  /*5a60*/  SHF.L.U32 R53, R53, 0x10, RZ ;  /* 0x0000001035357819 */ /* 0x000fe200000006ff */
[----:B------:R-:W-:-:S02]  /*5a70*/  FMUL.FTZ R103, R40, R59 ;  /* 0x0000003b28677220 */ /* 0x000fc40000410000 */
[----:B------:R-:W-:Y:S02]  /*5a80*/  FMUL.RZ R133, R54, 0.15915493667125701904 ;  /* 0x3e22f98336857820 */ /* 0x000fe4000040c000 */
[----:B------:R-:W-:Y:S01]  /*5a90*/  FMUL.FTZ R98, R12, R53 ;  /* 0x000000350c627220 */ /* 0x000fe20000410000 */
[----:B------:R-:W3:Y:S04]  /*5aa0*/  LDS.U16 R54, [R43+0x20] ;  /* 0x000020002b367984 */ /* 0x000ee80000000400 */
[----:B------:R-:W3:Y:S01]  /*5ab0*/  LDS.U16 R53, [R43+0x22] ;  /* 0x000022002b357984 */ /* 0x000ee20000000400 */
[----:B------:R-:W1:Y:S01]  /*5ac0*/  MUFU.EX2 R121, R103 ;  /* 0x0000006700797308 */ /* 0x000e620000000800 */
[----:B----4-:R-:W-:Y:S01]  /*5ad0*/  SHF.L.U32 R78, R78, 0x10, RZ ;  /* 0x000000104e4e7819 */ /* 0x010fe200000006ff */
[-C--:B------:R-:W-:Y:S01]  /*5ae0*/  FMUL.FTZ R101, R41, R58.reuse ;  /* 0x0000003a29657220 */ /* 0x080fe20000410000 */
[C---:B------:R-:W-:Y:S01]  /*5af0*/  FMUL.FTZ R139, R40.reuse, R61 ;  /* 0x0000003d288b7220 */ /* 0x040fe20000410000 */
[----:B------:R-:W-:Y:S01]  /*5b00*/  FMUL.FTZ R131, R40, R58 ;  /* 0x0000003a28837220 */ /* 0x000fe20000410000 */
[----:B------:R-:W-:Y:S01]  /*5b10*/  FSEL R96, R47, 1, !P0 ;  /* 0x3f8000002f607808 */ /* 0x000fe20004000000 */
[----:B------:R-:W-:Y:S01]  /*5b20*/  FMUL.RZ R101, R101, 0.15915493667125701904 ;  /* 0x3e22f98365657820 */ /* 0x000fe2000040c000 */
[----:B------:R-:W-:Y:S01]  /*5b30*/  FMUL.FTZ R78, R13, R78 ;  /* 0x0000004e0d4e7220 */ /* 0x000fe20000410000 */
[----:B------:R-:W4:Y:S01]  /*5b40*/  MUFU.EX2 R46, R139 ;  /* 0x0000008b002e7308 */ /* 0x000f220000000800 */
[----:B------:R-:W3:Y:S01]  /*5b50*/  LDS.U16 R47, [R43+0x26] ;  /* 0x000026002b2f7984 */ /* 0x000ee20000000400 */
[----:B0-----:R-:W-:Y:S01]  /*5b60*/  IMAD.U32 R81, R81, 0x10000, RZ ;  /* 0x0001000051517824 */ /* 0x001fe200078e00ff */
[----:B--2---:R-:W-:-:S05]  /*5b70*/  SHF.L.U32 R76, R76, 0x10, RZ ;  /* 0x000000104c4c7819 */ /* 0x004fca00000006ff */
[----:B------:R-:W-:Y:S01]  /*5b80*/  MUFU.SIN R122, R101 ;  /* 0x00000065007a7308 */ /* 0x000fe20000000400 */
[----:B------:R-:W-:Y:S01]  /*5b90*/  FMUL.FTZ R81, R12, R81 ;  /* 0x000000510c517220 */ /* 0x000fe20000410000 */
[----:B------:R-:W-:-:S06]  /*5ba0*/  IADD3 R77, R125, 0xb, RZ ;  /* 0x0000000b7d4d7810 */ /* 0x000fcc0007ffe0ff */
[----:B------:R0:W-:Y:S01]  /*5bb0*/  MUFU.COS R127, R101 ;  /* 0x00000065007f7308 */ /* 0x0001e20000000000 */
[----:B------:R-:W-:Y:S01]  /*5bc0*/  FMUL.FTZ R130, R40, R57 ;  /* 0x0000003928827220 */ /* 0x000fe20000410000 */
[----:B------:R-:W-:Y:S02]  /*5bd0*/  FSEL R99, R42, RZ, !P0 ;  /* 0x000000ff2a637208 */ /* 0x000fe40004000000 */
[----:B0-----:R-:W-:-:S04]  /*5be0*/  FSEL R101, R78, RZ, !P6 ;  /* 0x000000ff4e657208 */ /* 0x001fc80007000000 */
[----:B------:R-:W0:Y:S01]  /*5bf0*/  MUFU.EX2 R131, R131 ;  /* 0x0000008300837308 */ /* 0x000e220000000800 */
[----:B------:R-:W-:Y:S02]  /*5c00*/  SHF.L.U32 R78, R49, 0x10, RZ ;  /* 0x00000010314e7819 */ /* 0x000fe400000006ff */
[----:B------:R-:W2:Y:S01]  /*5c10*/  LDS.U16 R49, [R43+0x24] ;  /* 0x000024002b317984 */ /* 0x000ea20000000400 */
[----:B------:R-:W-:Y:S01]  /*5c20*/  FSEL R98, R98, RZ, !P0 ;  /* 0x000000ff62627208 */ /* 0x000fe20004000000 */
[----:B-1----:R-:W-:Y:S01]  /*5c30*/  FMUL.FTZ R55, R121, R55 ;  /* 0x0000003779377220 */ /* 0x002fe20000410000 */
[----:B------:R-:W-:Y:S01]  /*5c40*/  FSEL R97, R81, RZ, !P0 ;  /* 0x000000ff51617208 */ /* 0x000fe20004000000 */
[C---:B------:R-:W-:Y:S01]  /*5c50*/  FMUL.FTZ R76, R11.reuse, R76 ;  /* 0x0000004c0b4c7220 */ /* 0x040fe20000410000 */
[----:B------:R-:W-:Y:S01]  /*5c60*/  FMUL.FTZ R78, R11, R78 ;  /* 0x0000004e0b4e7220 */ /* 0x000fe20000410000 */
[----:B------:R-:W-:Y:S01]  /*5c70*/  FMUL.FTZ R92, R121, R120 ;  /* 0x00000078795c7220 */ /* 0x000fe20000410000 */
[----:B------:R-:W-:Y:S01]  /*5c80*/  ISETP.GE.U32.AND P0, PT, R77, UR10, PT ;  /* 0x0000000a4d007c0c */ /* 0x000fe2000bf06070 */
[----:B------:R-:W-:Y:S01]  /*5c90*/  FMUL.FTZ R87, R41, R39 ;  /* 0x0000002729577220 */ /* 0x000fe20000410000 */
[----:B------:R-:W-:Y:S01]  /*5ca0*/  IADD3 R77, R125, 0xc, RZ ;  /* 0x0000000c7d4d7810 */ /* 0x000fe20007ffe0ff */
[----:B------:R-:W-:Y:S01]  /*5cb0*/  MUFU.SIN R126, R94 ;  /* 0x0000005e007e7308 */ /* 0x000fe20000000400 */
[----:B------:R-:W-:-:S02]  /*5cc0*/  FSEL R95, R55, RZ, !P2 ;  /* 0x000000ff375f7208 */ /* 0x000fc40005000000 */
[----:B------:R-:W-:Y:S02]  /*5cd0*/  FSEL R93, R78, RZ, !P2 ;  /* 0x000000ff4e5d7208 */ /* 0x000fe40005000000 */
[----:B------:R-:W-:-:S03]  /*5ce0*/  FSEL R92, R92, 1, !P2 ;  /* 0x3f8000005c5c7808 */ /* 0x000fc60005000000 */
[----:B------:R1:W-:Y:S01]  /*5cf0*/  MUFU.COS R124, R94 ;  /* 0x0000005e007c7308 */ /* 0x0003e20000000000 */
[----:B------:R-:W-:Y:S01]  /*5d00*/  FMUL.RZ R91, R87, 0.15915493667125701904 ;  /* 0x3e22f983575b7820 */ /* 0x000fe2000040c000 */
[C---:B----4-:R-:W-:Y:S01]  /*5d10*/  FMUL.FTZ R45, R46.reuse, R45 ;  /* 0x0000002d2e2d7220 */ /* 0x050fe20000410000 */
[----:B------:R-:W-:Y:S01]  /*5d20*/  FMUL.FTZ R103, R46, R44 ;  /* 0x0000002c2e677220 */ /* 0x000fe20000410000 */
[----:B------:R-:W-:-:S04]  /*5d30*/  SHF.L.U32 R55, R52, 0x10, RZ ;  /* 0x0000001034377819 */ /* 0x000fc800000006ff */
[----:B------:R-:W4:Y:S01]  /*5d40*/  MUFU.EX2 R130, R130 ;  /* 0x0000008200827308 */ /* 0x000f220000000800 */
[----:B-1----:R-:W-:Y:S02]  /*5d50*/  FSEL R94, R76, RZ, !P2 ;  /* 0x000000ff4c5e7208 */ /* 0x002fe40005000000 */
[----:B------:R-:W-:Y:S02]  /*5d60*/  ISETP.GE.U32.AND P2, PT, R77, UR10, PT ;  /* 0x0000000a4d007c0c */ /* 0x000fe4000bf46070 */
[----:B------:R-:W-:Y:S02]  /*5d70*/  SHF.L.U32 R77, R50, 0x10, RZ ;  /* 0x00000010324d7819 */ /* 0x000fe400000006ff */
[----:B------:R-:W-:Y:S01]  /*5d80*/  IADD3 R46, R125, 0xa, RZ ;  /* 0x0000000a7d2e7810 */ /* 0x000fe20007ffe0ff */
[----:B------:R-:W-:Y:S01]  /*5d90*/  MUFU.SIN R87, R91 ;  /* 0x0000005b00577308 */ /* 0x000fe20000000400 */
[----:B------:R-:W-:Y:S01]  /*5da0*/  FSEL R103, R103, RZ, !P6 ;  /* 0x000000ff67677208 */ /* 0x000fe20007000000 */
[----:B------:R-:W-:Y:S01]  /*5db0*/  FMUL.FTZ R55, R10, R55 ;  /* 0x000000370a377220 */ /* 0x000fe20000410000 */
[----:B------:R-:W-:Y:S01]  /*5dc0*/  FSEL R102, R102, RZ, !P6 ;  /* 0x000000ff66667208 */ /* 0x000fe20007000000 */
[----:B------:R-:W-:Y:S01]  /*5dd0*/  FMUL.FTZ R77, R10, R77 ;  /* 0x0000004d0a4d7220 */ /* 0x000fe20000410000 */
[----:B------:R-:W-:-:S03]  /*5de0*/  FSEL R100, R45, 1, !P6 ;  /* 0x3f8000002d647808 */ /* 0x000fc60007000000 */
[----:B------:R0:W-:Y:S01]  /*5df0*/  MUFU.COS R86, R91 ;  /* 0x0000005b00567308 */ /* 0x0001e20000000000 */
[----:B------:R-:W-:Y:S01]  /*5e00*/  ISETP.GE.U32.AND P6, PT, R46, UR10, PT ;  /* 0x0000000a2e007c0c */ /* 0x000fe2000bfc6070 */
[----:B------:R-:W-:Y:S01]  /*5e10*/  FMUL.FTZ R46, R40, R37 ;  /* 0x00000025282e7220 */ /* 0x000fe20000410000 */
[----:B------:R-:W-:-:S05]  /*5e20*/  IADD3 R52, R125, 0xd, RZ ;  /* 0x0000000d7d347810 */ /* 0x000fca0007ffe0ff */
[----:B------:R-:W-:Y:S01]  /*5e30*/  MUFU.SIN R129, R88 ;  /* 0x0000005800817308 */ /* 0x000fe20000000400 */
[----:B0-----:R-:W-:Y:S01]  /*5e40*/  FMUL.FTZ R91, R131, R122 ;  /* 0x0000007a835b7220 */ /* 0x001fe20000410000 */
[----:B------:R-:W-:-:S06]  /*5e50*/  FSEL R90, R55, RZ, !P3 ;  /* 0x000000ff375a7208 */ /* 0x000fcc0005800000 */
[----:B------:R0:W-:Y:S01]  /*5e60*/  MUFU.COS R51, R88 ;  /* 0x0000005800337308 */ /* 0x0001e20000000000 */
[----:B------:R-:W-:Y:S02]  /*5e70*/  FSEL R91, R91, RZ, !P3 ;  /* 0x000000ff5b5b7208 */ /* 0x000fe40005800000 */
[----:B------:R-:W-:Y:S01]  /*5e80*/  FSEL R89, R77, RZ, !P3 ;  /* 0x000000ff4d597208 */ /* 0x000fe20005800000 */
[----:B0-----:R-:W-:Y:S01]  /*5e90*/  FMUL.FTZ R88, R131, R127 ;  /* 0x0000007f83587220 */ /* 0x001fe20000410000 */
[----:B---3--:R-:W-:-:S03]  /*5ea0*/  SHF.L.U32 R54, R54, 0x10, RZ ;  /* 0x0000001036367819 */ /* 0x008fc600000006ff */
[----:B------:R-:W-:Y:S01]  /*5eb0*/  MUFU.SIN R44, R79 ;  /* 0x0000004f002c7308 */ /* 0x000fe20000000400 */
[----:B------:R-:W-:Y:S02]  /*5ec0*/  FSEL R88, R88, 1, !P3 ;  /* 0x3f80000058587808 */ /* 0x000fe40005800000 */
[----:B------:R-:W-:Y:S01]  /*5ed0*/  ISETP.GE.U32.AND P3, PT, R52, UR10, PT ;  /* 0x0000000a34007c0c */ /* 0x000fe2000bf66070 */
[----:B------:R-:W-:Y:S01]  /*5ee0*/  FMUL.FTZ R55, R41, R35 ;  /* 0x0000002329377220 */ /* 0x000fe20000410000 */
[----:B------:R-:W-:-:S03]  /*5ef0*/  SHF.L.U32 R52, R53, 0x10, RZ ;  /* 0x0000001035347819 */ /* 0x000fc600000006ff */
[----:B------:R-:W-:Y:S01]  /*5f00*/  MUFU.COS R45, R79 ;  /* 0x0000004f002d7308 */ /* 0x000fe20000000000 */
[----:B----4-:R-:W-:Y:S01]  /*5f10*/  FMUL.FTZ R82, R130, R82 ;  /* 0x0000005282527220 */ /* 0x010fe20000410000 */
[----:B------:R-:W-:Y:S01]  /*5f20*/  FMUL.FTZ R48, R40, R38 ;  /* 0x0000002628307220 */ /* 0x000fe20000410000 */
[----:B------:R-:W-:Y:S01]  /*5f30*/  FMUL.FTZ R80, R130, R83 ;  /* 0x0000005382507220 */ /* 0x000fe20000410000 */
[----:B------:R-:W-:-:S04]  /*5f40*/  FMUL.RZ R120, R55, 0.15915493667125701904 ;  /* 0x3e22f98337787820 */ /* 0x000fc8000040c000 */
[----:B------:R-:W0:Y:S01]  /*5f50*/  MUFU.EX2 R46, R46 ;  /* 0x0000002e002e7308 */ /* 0x000e220000000800 */
[C---:B------:R-:W-:Y:S01]  /*5f60*/  FMUL.FTZ R54, R9.reuse, R54 ;  /* 0x0000003609367220 */ /* 0x040fe20000410000 */
[----:B------:R-:W-:Y:S01]  /*5f70*/  FMUL.FTZ R52, R9, R52 ;  /* 0x0000003409347220 */ /* 0x000fe20000410000 */
[C---:B------:R-:W-:Y:S01]  /*5f80*/  FMUL.FTZ R134, R40.reuse, R35 ;  /* 0x0000002328867220 */ /* 0x040fe20000410000 */
[----:B------:R-:W-:Y:S01]  /*5f90*/  IADD3 R55, R125, 0xe, RZ ;  /* 0x0000000e7d377810 */ /* 0x000fe20007ffe0ff */
[----:B------:R-:W-:Y:S01]  /*5fa0*/  FMUL.FTZ R50, R40, R36 ;  /* 0x0000002428327220 */ /* 0x000fe20000410000 */
[----:B------:R-:W-:Y:S01]  /*5fb0*/  FSEL R83, R82, RZ, !P4 ;  /* 0x000000ff52537208 */ /* 0x000fe20006000000 */
[----:B------:R-:W-:Y:S01]  /*5fc0*/  IMAD.U32 R47, R47, 0x10000, RZ ;  /* 0x000100002f2f7824 */ /* 0x000fe200078e00ff */
[----:B------:R-:W-:Y:S01]  /*5fd0*/  FSEL R82, R54, RZ, !P4 ;  /* 0x000000ff36527208 */ /* 0x000fe20006000000 */
[----:B------:R-:W1:Y:S01]  /*5fe0*/  MUFU.EX2 R48, R48 ;  /* 0x0000003000307308 */ /* 0x000e620000000800 */
[----:B------:R-:W-:-:S02]  /*5ff0*/  FSEL R81, R52, RZ, !P4 ;  /* 0x000000ff34517208 */ /* 0x000fc40006000000 */
[----:B------:R-:W-:Y:S02]  /*6000*/  FSEL R80, R80, 1, !P4 ;  /* 0x3f80000050507808 */ /* 0x000fe40006000000 */
[----:B------:R-:W-:-:S03]  /*6010*/  ISETP.GE.U32.AND P4, PT, R55, UR10, PT ;  /* 0x0000000a37007c0c */ /* 0x000fc6000bf86070 */
[----:B------:R-:W-:Y:S01]  /*6020*/  MUFU.EX2 R134, R134 ;  /* 0x0000008600867308 */ /* 0x000fe20000000800 */
[----:B------:R-:W-:Y:S01]  /*6030*/  FMUL.FTZ R47, R8, R47 ;  /* 0x0000002f082f7220 */ /* 0x000fe20000410000 */
[----:B--2---:R-:W-:-:S06]  /*6040*/  SHF.L.U32 R49, R49, 0x10, RZ ;  /* 0x0000001031317819 */ /* 0x004fcc00000006ff */
[----:B------:R-:W2:Y:S01]  /*6050*/  MUFU.COS R55, R120 ;  /* 0x0000007800377308 */ /* 0x000ea20000000000 */
[C---:B0-----:R-:W-:Y:S01]  /*6060*/  FMUL.FTZ R45, R46.reuse, R45 ;  /* 0x0000002d2e2d7220 */ /* 0x041fe20000410000 */
[----:B------:R-:W-:-:S06]  /*6070*/  FMUL.FTZ R44, R46, R44 ;  /* 0x0000002c2e2c7220 */ /* 0x000fcc0000410000 */
[----:B------:R-:W0:Y:S01]  /*6080*/  MUFU.SIN R53, R120 ;  /* 0x0000007800357308 */ /* 0x000e220000000400 */
[----:B------:R-:W-:Y:S01]  /*6090*/  FMUL.FTZ R46, R118, R115 ;  /* 0x00000073762e7220 */ /* 0x000fe20000410000 */
[----:B------:R-:W-:-:S06]  /*60a0*/  FSEL R77, R47, RZ, !P5 ;  /* 0x000000ff2f4d7208 */ /* 0x000fcc0006800000 */
[----:B------:R-:W-:Y:S01]  /*60b0*/  MUFU.SIN R42, R133 ;  /* 0x00000085002a7308 */ /* 0x000fe20000000400 */
[----:B------:R-:W-:Y:S01]  /*60c0*/  FMUL.FTZ R49, R8, R49 ;  /* 0x0000003108317220 */ /* 0x000fe20000410000 */
[----:B------:R-:W-:-:S06]  /*60d0*/  FMUL.FTZ R47, R117, R115 ;  /* 0x00000073752f7220 */ /* 0x000fcc0000410000 */
[----:B------:R-:W-:Y:S08]  /*60e0*/  MUFU.COS R133, R133 ;  /* 0x0000008500857308 */ /* 0x000ff00000000000 */
[----:B------:R-:W3:Y:S01]  /*60f0*/  MUFU.EX2 R50, R50 ;  /* 0x0000003200327308 */ /* 0x000ee20000000800 */
[-C--:B------:R-:W-:Y:S01]  /*6100*/  FFMA.FTZ R46, R117, R112.reuse, R46 ;  /* 0x00000070752e7223 */ /* 0x080fe2000001002e */
[----:B------:R-:W-:Y:S01]  /*6110*/  FFMA.FTZ R47, R118, R112, -R47 ;  /* 0x00000070762f7223 */ /* 0x000fe2000001082f */
[----:B------:R-:W-:Y:S01]  /*6120*/  FSEL R78, R49, RZ, !P5 ;  /* 0x000000ff314e7208 */ /* 0x000fe20006800000 */
[C---:B-1----:R-:W-:Y:S01]  /*6130*/  FMUL.FTZ R51, R48.reuse, R51 ;  /* 0x0000003330337220 */ /* 0x042fe20000410000 */
[----:B------:R-:W-:Y:S01]  /*6140*/  FADD.FTZ R49, R113, R46 ;  /* 0x0000002e71317221 */ /* 0x000fe20000010000 */
[----:B------:R-:W-:Y:S01]  /*6150*/  FMUL.FTZ R122, R48, R129 ;  /* 0x00000081307a7220 */ /* 0x000fe20000410000 */
[----:B--2---:R-:W-:Y:S01]  /*6160*/  FMUL.FTZ R136, R134, R55 ;  /* 0x0000003786887220 */ /* 0x004fe20000410000 */
[----:B------:R-:W-:Y:S01]  /*6170*/  FADD.FTZ R48, R114, R47 ;  /* 0x0000002f72307221 */ /* 0x000fe20000010000 */
[----:B0-----:R-:W-:Y:S01]  /*6180*/  FMUL.FTZ R134, R134, R53 ;  /* 0x0000003586867220 */ /* 0x001fe20000410000 */
[----:B------:R-:W-:Y:S01]  /*6190*/  FMUL.FTZ R46, R116, R115 ;  /* 0x00000073742e7220 */ /* 0x000fe20000410000 */
[----:B------:R-:W-:Y:S01]  /*61a0*/  FMUL.FTZ R53, R111, R49 ;  /* 0x000000316f357220 */ /* 0x000fe20000410000 */
[----:B------:R-:W-:-:S02]  /*61b0*/  FMUL.FTZ R47, R119, R115 ;  /* 0x00000073772f7220 */ /* 0x000fc40000410000 */
[----:B------:R-:W-:Y:S01]  /*61c0*/  FFMA.FTZ R46, R119, R112, R46 ;  /* 0x00000070772e7223 */ /* 0x000fe2000001002e */
[C---:B---3--:R-:W-:Y:S01]  /*61d0*/  FMUL.FTZ R133, R50.reuse, R133 ;  /* 0x0000008532857220 */ /* 0x048fe20000410000 */
[----:B------:R-:W-:Y:S01]  /*61e0*/  FMUL.FTZ R42, R50, R42 ;  /* 0x0000002a322a7220 */ /* 0x000fe20000410000 */
[CC--:B------:R-:W-:Y:S01]  /*61f0*/  FMUL.FTZ R50, R111.reuse, R48.reuse ;  /* 0x000000306f327220 */ /* 0x0c0fe20000410000 */
[----:B------:R-:W-:Y:S01]  /*6200*/  FFMA.FTZ R55, R108, R48, -R53 ;  /* 0x000000306c377223 */ /* 0x000fe20000010835 */
[----:B------:R-:W-:Y:S02]  /*6210*/  FFMA.FTZ R47, R116, R112, -R47 ;  /* 0x00000070742f7223 */ /* 0x000fe4000001082f */
[----:B------:R-:W-:Y:S01]  /*6220*/  FFMA.FTZ R50, R108, R49, R50 ;  /* 0x000000316c327223 */ /* 0x000fe20000010032 */
[C---:B------:R-:W-:Y:S01]  /*6230*/  FMUL.FTZ R49, R111.reuse, R46 ;  /* 0x0000002e6f317220 */ /* 0x040fe20000410000 */
[----:B------:R-:W-:Y:S01]  /*6240*/  FADD.FTZ R55, R110, R55 ;  /* 0x000000376e377221 */ /* 0x000fe20000010000 */
[-C--:B------:R-:W-:Y:S01]  /*6250*/  FMUL.FTZ R53, R111, R47.reuse ;  /* 0x0000002f6f357220 */ /* 0x080fe20000410000 */
[----:B------:R-:W-:Y:S01]  /*6260*/  FADD.FTZ R50, R109, R50 ;  /* 0x000000326d327221 */ /* 0x000fe20000010000 */
[----:B------:R-:W-:Y:S01]  /*6270*/  FFMA.FTZ R49, R108, R47, -R49 ;  /* 0x0000002f6c317223 */ /* 0x000fe20000010831 */
[----:B------:R-:W-:-:S02]  /*6280*/  FMUL.FTZ R47, R107, R55 ;  /* 0x000000376b2f7220 */ /* 0x000fc40000410000 */
[-C--:B------:R-:W-:Y:S02]  /*6290*/  FMUL.FTZ R52, R107, R50.reuse ;  /* 0x000000326b347220 */ /* 0x080fe40000410000 */
[C---:B------:R-:W-:Y:S02]  /*62a0*/  FFMA.FTZ R50, R104.reuse, R50, R47 ;  /* 0x0000003268327223 */ /* 0x040fe4000001002f */
[----:B------:R-:W-:Y:S02]  /*62b0*/  FFMA.FTZ R55, R104, R55, -R52 ;  /* 0x0000003768377223 */ /* 0x000fe40000010834 */
[----:B------:R-:W-:Y:S01]  /*62c0*/  FADD.FTZ R50, R105, R50 ;  /* 0x0000003269327221 */ /* 0x000fe20000010000 */
[----:B------:R-:W-:Y:S01]  /*62d0*/  FFMA.FTZ R53, R108, R46, R53 ;  /* 0x0000002e6c357223 */ /* 0x000fe20000010035 */
[----:B------:R-:W-:Y:S01]  /*62e0*/  FMUL.FTZ R48, R107, R49 ;  /* 0x000000316b307220 */ /* 0x000fe20000410000 */
[----:B------:R-:W-:Y:S01]  /*62f0*/  FADD.FTZ R55, R106, R55 ;  /* 0x000000376a377221 */ /* 0x000fe20000010000 */
[----:B------:R-:W-:Y:S01]  /*6300*/  FMUL.FTZ R52, R103, R50 ;  /* 0x0000003267347220 */ /* 0x000fe20000410000 */
[-C--:B------:R-:W-:Y:S01]  /*6310*/  FMUL.FTZ R46, R107, R53.reuse ;  /* 0x000000356b2e7220 */ /* 0x080fe20000410000 */
[----:B------:R-:W-:Y:S01]  /*6320*/  FFMA.FTZ R48, R104, R53, R48 ;  /* 0x0000003568307223 */ /* 0x000fe20000010030 */
[-C--:B------:R-:W-:Y:S01]  /*6330*/  FMUL.FTZ R53, R103, R55.reuse ;  /* 0x0000003767357220 */ /* 0x080fe20000410000 */
[----:B------:R-:W-:Y:S01]  /*6340*/  FFMA.FTZ R55, R100, R55, -R52 ;  /* 0x0000003764377223 */ /* 0x000fe20000010834 */
[----:B------:R-:W-:-:S02]  /*6350*/  FFMA.FTZ R46, R104, R49, -R46 ;  /* 0x00000031682e7223 */ /* 0x000fc4000001082e */
[----:B------:R-:W-:Y:S01]  /*6360*/  FFMA.FTZ R50, R100, R50, R53 ;  /* 0x0000003264327223 */ /* 0x000fe20000010035 */
[----:B------:R-:W-:Y:S01]  /*6370*/  FADD.FTZ R55, R102, R55 ;  /* 0x0000003766377221 */ /* 0x000fe20000010000 */
[C---:B------:R-:W-:Y:S01]  /*6380*/  FMUL.FTZ R47, R103.reuse, R48 ;  /* 0x00000030672f7220 */ /* 0x040fe20000410000 */
[-C--:B------:R-:W-:Y:S01]  /*6390*/  FMUL.FTZ R49, R103, R46.reuse ;  /* 0x0000002e67317220 */ /* 0x080fe20000410000 */
[----:B------:R-:W-:Y:S01]  /*63a0*/  FADD.FTZ R50, R101, R50 ;  /* 0x0000003265327221 */ /* 0x000fe20000010000 */
[C---:B------:R-:W-:Y:S01]  /*63b0*/  FMUL.FTZ R121, R99.reuse, R55 ;  /* 0x0000003763797220 */ /* 0x040fe20000410000 */
[C---:B------:R-:W-:Y:S01]  /*63c0*/  FFMA.FTZ R47, R100.reuse, R46, -R47 ;  /* 0x0000002e642f7223 */ /* 0x040fe2000001082f */
[----:B------:R-:W-:Y:S01]  /*63d0*/  FFMA.FTZ R49, R100, R48, R49 ;  /* 0x0000003064317223 */ /* 0x000fe20000010031 */
[CC--:B------:R-:W-:Y:S01]  /*63e0*/  FMUL.FTZ R46, R99.reuse, R50.reuse ;  /* 0x00000032632e7220 */ /* 0x0c0fe20000410000 */
[C---:B------:R-:W-:Y:S02]  /*63f0*/  FFMA.FTZ R50, R96.reuse, R50, R121 ;  /* 0x0000003260327223 */ /* 0x040fe40000010079 */
[----:B------:R-:W-:Y:S01]  /*6400*/  FMUL.FTZ R53, R99, R49 ;  /* 0x0000003163357220 */ /* 0x000fe20000410000 */
[----:B------:R-:W-:Y:S01]  /*6410*/  FFMA.FTZ R55, R96, R55, -R46 ;  /* 0x0000003760377223 */ /* 0x000fe2000001082e */
[----:B------:R-:W-:Y:S01]  /*6420*/  FADD.FTZ R50, R97, R50 ;  /* 0x0000003261327221 */ /* 0x000fe20000010000 */
[C---:B------:R-:W-:Y:S01]  /*6430*/  FMUL.FTZ R123, R40.reuse, R56 ;  /* 0x00000038287b7220 */ /* 0x040fe20000410000 */
[C---:B------:R-:W-:Y:S01]  /*6440*/  FMUL.FTZ R128, R40.reuse, R39 ;  /* 0x0000002728807220 */ /* 0x040fe20000410000 */
[----:B------:R-:W-:Y:S01]  /*6450*/  FMUL.FTZ R139, R40, R34 ;  /* 0x00000022288b7220 */ /* 0x000fe20000410000 */
[-C--:B------:R-:W-:Y:S01]  /*6460*/  FMUL.FTZ R40, R99, R47.reuse ;  /* 0x0000002f63287220 */ /* 0x080fe20000410000 */
[----:B------:R-:W-:Y:S01]  /*6470*/  FFMA.FTZ R53, R96, R47, -R53 ;  /* 0x0000002f60357223 */ /* 0x000fe20000010835 */
[----:B------:R-:W-:Y:S01]  /*6480*/  FADD.FTZ R55, R98, R55 ;  /* 0x0000003762377221 */ /* 0x000fe20000010000 */
[----:B------:R-:W-:Y:S01]  /*6490*/  FMUL.FTZ R46, R95, R50 ;  /* 0x000000325f2e7220 */ /* 0x000fe20000410000 */
[----:B------:R-:W-:Y:S01]  /*64a0*/  FMUL.FTZ R41, R41, R34 ;  /* 0x0000002229297220 */ /* 0x000fe20000410000 */
[----:B------:R-:W-:Y:S01]  /*64b0*/  FFMA.FTZ R40, R96, R49, R40 ;  /* 0x0000003160287223 */ /* 0x000fe20000010028 */
[C---:B------:R-:W-:Y:S01]  /*64c0*/  FMUL.FTZ R47, R95.reuse, R53 ;  /* 0x000000355f2f7220 */ /* 0x040fe20000410000 */
[-C--:B------:R-:W-:Y:S01]  /*64d0*/  FMUL.FTZ R49, R95, R55.reuse ;  /* 0x000000375f317220 */ /* 0x080fe20000410000 */
[C---:B------:R-:W-:Y:S01]  /*64e0*/  FFMA.FTZ R55, R92.reuse, R55, -R46 ;  /* 0x000000375c377223 */ /* 0x040fe2000001082e */
[----:B------:R-:W-:Y:S01]  /*64f0*/  FMUL.RZ R54, R41, 0.15915493667125701904 ;  /* 0x3e22f98329367820 */ /* 0x000fe2000040c000 */
[-C--:B------:R-:W-:Y:S01]  /*6500*/  FMUL.FTZ R41, R95, R40.reuse ;  /* 0x000000285f297220 */ /* 0x080fe20000410000 */
[C---:B------:R-:W-:Y:S01]  /*6510*/  FFMA.FTZ R47, R92.reuse, R40, R47 ;  /* 0x000000285c2f7223 */ /* 0x040fe2000001002f */
[----:B------:R-:W-:Y:S01]  /*6520*/  FFMA.FTZ R50, R92, R50, R49 ;  /* 0x000000325c327223 */ /* 0x000fe20000010031 */
[----:B------:R-:W0:Y:S01]  /*6530*/  LDS.U16 R40, [R43+0x2a] ;  /* 0x00002a002b287984 */ /* 0x000e220000000400 */
[----:B------:R-:W-:Y:S01]  /*6540*/  FADD.FTZ R55, R94, R55 ;  /* 0x000000375e377221 */ /* 0x000fe20000010000 */
[----:B------:R-:W-:Y:S01]  /*6550*/  MUFU.EX2 R139, R139 ;  /* 0x0000008b008b7308 */ /* 0x000fe20000000800 */
[----:B------:R-:W-:Y:S01]  /*6560*/  FFMA.FTZ R53, R92, R53, -R41 ;  /* 0x000000355c357223 */ /* 0x000fe20000010829 */
[----:B------:R-:W-:Y:S01]  /*6570*/  FMUL.FTZ R49, R91, R47 ;  /* 0x0000002f5b317220 */ /* 0x000fe20000410000 */
[----:B------:R-:W-:Y:S01]  /*6580*/  FADD.FTZ R50, R93, R50 ;  /* 0x000000325d327221 */ /* 0x000fe20000010000 */
[----:B------:R-:W-:-:S04]  /*6590*/  FMUL.FTZ R121, R91, R55 ;  /* 0x000000375b797220 */ /* 0x000fc80000410000 */
[----:B------:R-:W1:Y:S01]  /*65a0*/  MUFU.COS R140, R54 ;  /* 0x00000036008c7308 */ /* 0x000e620000000000 */
[CC--:B------:R-:W-:Y:S01]  /*65b0*/  FMUL.FTZ R48, R91.reuse, R53.reuse ;  /* 0x000000355b307220 */ /* 0x0c0fe20000410000 */
[----:B------:R-:W2:Y:S01]  /*65c0*/  LDS.U16 R41, [R43+0x28] ;  /* 0x000028002b297984 */ /* 0x000ea20000000400 */
[----:B------:R-:W-:Y:S01]  /*65d0*/  FMUL.FTZ R52, R91, R50 ;  /* 0x000000325b347220 */ /* 0x000fe20000410000 */
[----:B------:R-:W-:-:S04]  /*65e0*/  FFMA.FTZ R49, R88, R53, -R49 ;  /* 0x0000003558317223 */ /* 0x000fc80000010831 */
[----:B------:R-:W3:Y:S01]  /*65f0*/  MUFU.SIN R46, R54 ;  /* 0x00000036002e7308 */ /* 0x000ee20000000400 */
[C---:B------:R-:W-:Y:S01]  /*6600*/  FFMA.FTZ R50, R88.reuse, R50, R121 ;  /* 0x0000003258327223 */ /* 0x040fe20000010079 */
[C---:B------:R-:W-:Y:S01]  /*6610*/  FFMA.FTZ R48, R88.reuse, R47, R48 ;  /* 0x0000002f58307223 */ /* 0x040fe20000010030 */
[----:B------:R-:W-:Y:S01]  /*6620*/  FMUL.FTZ R47, R83, R49 ;  /* 0x00000031532f7220 */ /* 0x000fe20000410000 */
[----:B------:R-:W-:-:S04]  /*6630*/  FFMA.FTZ R55, R88, R55, -R52 ;  /* 0x0000003758377223 */ /* 0x000fc80000010834 */
[----:B------:R-:W4:Y:S01]  /*6640*/  MUFU.EX2 R123, R123 ;  /* 0x0000007b007b7308 */ /* 0x000f220000000800 */
[----:B------:R-:W-:Y:S01]  /*6650*/  FADD.FTZ R50, R89, R50 ;  /* 0x0000003259327221 */ /* 0x000fe20000010000 */
[----:B------:R-:W-:Y:S01]  /*6660*/  FFMA.FTZ R52, R80, R48, R47 ;  /* 0x0000003050347223 */ /* 0x000fe2000001002f */
[----:B------:R-:W-:Y:S02]  /*6670*/  FADD.FTZ R55, R90, R55 ;  /* 0x000000375a377221 */ /* 0x000fe40000010000 */
[----:B------:R-:W-:Y:S01]  /*6680*/  FMUL.FTZ R47, R83, R50 ;  /* 0x00000032532f7220 */ /* 0x000fe20000410000 */
[----:B-1----:R-:W-:Y:S01]  /*6690*/  FMUL.FTZ R140, R139, R140 ;  /* 0x0000008c8b8c7220 */ /* 0x002fe20000410000 */
[-C--:B------:R-:W-:Y:S01]  /*66a0*/  FMUL.FTZ R53, R83, R55.reuse ;  /* 0x0000003753357220 */ /* 0x080fe20000410000 */
[----:B------:R-:W1:Y:S01]  /*66b0*/  MUFU.EX2 R128, R128 ;  /* 0x0000008000807308 */ /* 0x000e620000000800 */
[----:B---3--:R-:W-:Y:S01]  /*66c0*/  FMUL.FTZ R139, R139, R46 ;  /* 0x0000002e8b8b7220 */ /* 0x008fe20000410000 */
[C---:B------:R-:W-:Y:S01]  /*66d0*/  FFMA.FTZ R55, R80.reuse, R55, -R47 ;  /* 0x0000003750377223 */ /* 0x040fe2000001082f */
[----:B------:R-:W3:Y:S04]  /*66e0*/  LDS.U16 R46, [R43+0x2e] ;  /* 0x00002e002b2e7984 */ /* 0x000ee80000000400 */
[----:B------:R-:W3:Y:S01]  /*66f0*/  LDS.U16 R47, [R43+0x2c] ;  /* 0x00002c002b2f7984 */ /* 0x000ee20000000400 */
[C---:B----4-:R-:W-:Y:S01]  /*6700*/  FMUL.FTZ R79, R123.reuse, R126 ;  /* 0x0000007e7b4f7220 */ /* 0x050fe20000410000 */
[----:B------:R-:W-:Y:S01]  /*6710*/  FFMA.FTZ R50, R80, R50, R53 ;  /* 0x0000003250327223 */ /* 0x000fe20000010035 */
[----:B------:R-:W-:Y:S01]  /*6720*/  FMUL.FTZ R76, R123, R124 ;  /* 0x0000007c7b4c7220 */ /* 0x000fe20000410000 */
[----:B------:R-:W-:-:S02]  /*6730*/  FMUL.FTZ R48, R83, R48 ;  /* 0x0000003053307220 */ /* 0x000fc40000410000 */
[----:B------:R-:W-:Y:S01]  /*6740*/  FSEL R79, R79, RZ, !P5 ;  /* 0x000000ff4f4f7208 */ /* 0x000fe20006800000 */
[----:B------:R-:W-:Y:S01]  /*6750*/  FADD.FTZ R50, R81, R50 ;  /* 0x0000003251327221 */ /* 0x000fe20000010000 */
[----:B------:R-:W-:Y:S01]  /*6760*/  FADD.FTZ R55, R82, R55 ;  /* 0x0000003752377221 */ /* 0x000fe20000010000 */
[----:B------:R-:W-:Y:S01]  /*6770*/  FSEL R76, R76, 1, !P5 ;  /* 0x3f8000004c4c7808 */ /* 0x000fe20006800000 */
[----:B------:R-:W-:Y:S01]  /*6780*/  FFMA.FTZ R48, R80, R49, -R48 ;  /* 0x0000003150307223 */ /* 0x000fe20000010830 */
[C---:B------:R-:W-:Y:S01]  /*6790*/  FMUL.FTZ R54, R79.reuse, R50 ;  /* 0x000000324f367220 */ /* 0x040fe20000410000 */
[C---:B------:R-:W-:Y:S01]  /*67a0*/  FMUL.FTZ R121, R79.reuse, R55 ;  /* 0x000000374f797220 */ /* 0x040fe20000410000 */
[----:B-1----:R-:W-:Y:S01]  /*67b0*/  FMUL.FTZ R87, R128, R87 ;  /* 0x0000005780577220 */ /* 0x002fe20000410000 */
[C---:B------:R-:W-:Y:S01]  /*67c0*/  FMUL.FTZ R53, R79.reuse, R48 ;  /* 0x000000304f357220 */ /* 0x040fe20000410000 */
[C---:B------:R-:W-:Y:S01]  /*67d0*/  FFMA.FTZ R55, R76.reuse, R55, -R54 ;  /* 0x000000374c377223 */ /* 0x040fe20000010836 */
[----:B------:R-:W-:Y:S01]  /*67e0*/  FFMA.FTZ R50, R76, R50, R121 ;  /* 0x000000324c327223 */ /* 0x000fe20000010079 */
[----:B0-----:R-:W-:Y:S01]  /*67f0*/  SHF.L.U32 R54, R40, 0x10, RZ ;  /* 0x0000001028367819 */ /* 0x001fe200000006ff */
[----:B------:R-:W-:Y:S01]  /*6800*/  FMUL.FTZ R86, R128, R86 ;  /* 0x0000005680567220 */ /* 0x000fe20000410000 */
[----:B------:R-:W0:Y:S01]  /*6810*/  LDS.U16 R40, [R43+0x30] ;  /* 0x000030002b287984 */ /* 0x000e220000000400 */
[-C--:B------:R-:W-:Y:S01]  /*6820*/  FMUL.FTZ R49, R79, R52.reuse ;  /* 0x000000344f317220 */ /* 0x080fe20000410000 */
[C---:B------:R-:W-:Y:S01]  /*6830*/  FFMA.FTZ R52, R76.reuse, R52, R53 ;  /* 0x000000344c347223 */ /* 0x040fe20000010035 */
[----:B------:R-:W-:Y:S01]  /*6840*/  FSEL R120, R87, RZ, !P6 ;  /* 0x000000ff57787208 */ /* 0x000fe20007000000 */
[----:B------:R-:W-:Y:S01]  /*6850*/  FADD.FTZ R53, R77, R50 ;  /* 0x000000324d357221 */ /* 0x000fe20000010000 */
[----:B------:R-:W-:Y:S01]  /*6860*/  FFMA.FTZ R49, R76, R48, -R49 ;  /* 0x000000304c317223 */ /* 0x000fe20000010831 */
[----:B------:R-:W-:Y:S01]  /*6870*/  FADD.FTZ R55, R78, R55 ;  /* 0x000000374e377221 */ /* 0x000fe20000010000 */
[----:B------:R-:W1:Y:S01]  /*6880*/  LDS.U16 R50, [R43+0x32] ;  /* 0x000032002b327984 */ /* 0x000e620000000400 */
[----:B------:R-:W-:Y:S01]  /*6890*/  FSEL R121, R86, 1, !P6 ;  /* 0x3f80000056797808 */ /* 0x000fe20007000000 */
[C---:B------:R-:W-:Y:S01]  /*68a0*/  FMUL.FTZ R86, R120.reuse, R53 ;  /* 0x0000003578567220 */ /* 0x040fe20000410000 */
[----:B--2---:R-:W-:Y:S01]  /*68b0*/  SHF.L.U32 R48, R41, 0x10, RZ ;  /* 0x0000001029307819 */ /* 0x004fe200000006ff */
[CC--:B------:R-:W-:Y:S01]  /*68c0*/  FMUL.FTZ R124, R120.reuse, R55.reuse ;  /* 0x00000037787c7220 */ /* 0x0c0fe20000410000 */
[----:B------:R-:W-:Y:S01]  /*68d0*/  FMUL.FTZ R54, R7, R54 ;  /* 0x0000003607367220 */ /* 0x000fe20000410000 */
[----:B------:R-:W-:Y:S01]  /*68e0*/  IADD3 R125, R125, 0xf, RZ ;  /* 0x0000000f7d7d7810 */ /* 0x000fe20007ffe0ff */
[----:B------:R-:W-:Y:S01]  /*68f0*/  FFMA.FTZ R126, R121, R55, -R86 ;  /* 0x00000037797e7223 */ /* 0x000fe20000010856 */
[----:B------:R-:W-:Y:S01]  /*6900*/  FMUL.FTZ R48, R7, R48 ;  /* 0x0000003007307220 */ /* 0x000fe20000410000 */
[----:B------:R-:W-:Y:S01]  /*6910*/  FMUL.FTZ R86, R120, R52 ;  /* 0x0000003478567220 */ /* 0x000fe20000410000 */
[----:B------:R-:W-:Y:S01]  /*6920*/  FFMA.FTZ R53, R121, R53, R124 ;  /* 0x0000003579357223 */ /* 0x000fe2000001007c */
[----:B------:R-:W-:Y:S01]  /*6930*/  FSEL R124, R54, RZ, !P6 ;  /* 0x000000ff367c7208 */ /* 0x000fe20007000000 */
[-C--:B------:R-:W-:Y:S01]  /*6940*/  FMUL.FTZ R54, R120, R49.reuse ;  /* 0x0000003178367220 */ /* 0x080fe20000410000 */
[----:B------:R-:W-:Y:S01]  /*6950*/  ISETP.GE.U32.AND P5, PT, R125, UR10, PT ;  /* 0x0000000a7d007c0c */ /* 0x000fe2000bfa6070 */
[----:B------:R-:W-:Y:S01]  /*6960*/  FFMA.FTZ R86, R121, R49, -R86 ;  /* 0x0000003179567223 */ /* 0x000fe20000010856 */
[----:B------:R-:W-:Y:S01]  /*6970*/  FSEL R125, R48, RZ, !P6 ;  /* 0x000000ff307d7208 */ /* 0x000fe20007000000 */
[----:B------:R-:W2:Y:S01]  /*6980*/  LDS.U16 R49, [R43+0x36] ;  /* 0x000036002b317984 */ /* 0x000ea20000000400 */
[----:B------:R-:W-:Y:S01]  /*6990*/  FSEL R122, R122, RZ, !P0 ;  /* 0x000000ff7a7a7208 */ /* 0x000fe20004000000 */
[----:B------:R-:W-:Y:S01]  /*69a0*/  FADD.FTZ R53, R124, R53 ;  /* 0x000000357c357221 */ /* 0x000fe20000010000 */
[----:B---3--:R-:W-:Y:S01]  /*69b0*/  SHF.L.U32 R41, R46, 0x10, RZ ;  /* 0x000000102e297819 */ /* 0x008fe200000006ff */
[----:B------:R-:W3:Y:S01]  /*69c0*/  LDS.U16 R48, [R43+0x34] ;  /* 0x000034002b307984 */ /* 0x000ee20000000400 */
[----:B------:R-:W-:Y:S01]  /*69d0*/  FADD.FTZ R126, R125, R126 ;  /* 0x0000007e7d7e7221 */ /* 0x000fe20000010000 */
[----:B------:R-:W-:Y:S01]  /*69e0*/  SHF.L.U32 R47, R47, 0x10, RZ ;  /* 0x000000102f2f7819 */ /* 0x000fe200000006ff */
[C---:B------:R-:W-:Y:S01]  /*69f0*/  FMUL.FTZ R46, R122.reuse, R53 ;  /* 0x000000357a2e7220 */ /* 0x040fe20000410000 */
[----:B------:R-:W-:Y:S01]  /*6a00*/  FSEL R123, R51, 1, !P0 ;  /* 0x3f800000337b7808 */ /* 0x000fe20004000000 */
[----:B------:R-:W-:Y:S01]  /*6a10*/  FMUL.FTZ R128, R122, R126 ;  /* 0x0000007e7a807220 */ /* 0x000fe20000410000 */
[C---:B------:R-:W-:Y:S01]  /*6a20*/  FMUL.FTZ R41, R6.reuse, R41 ;  /* 0x0000002906297220 */ /* 0x040fe20000410000 */
[----:B------:R-:W-:Y:S01]  /*6a30*/  FFMA.FTZ R54, R121, R52, R54 ;  /* 0x0000003479367223 */ /* 0x000fe20000010036 */
[----:B------:R-:W-:Y:S01]  /*6a40*/  FMUL.FTZ R47, R6, R47 ;  /* 0x0000002f062f7220 */ /* 0x000fe20000410000 */
[C---:B------:R-:W-:Y:S01]  /*6a50*/  FFMA.FTZ R52, R123.reuse, R126, -R46 ;  /* 0x0000007e7b347223 */ /* 0x040fe2000001082e */
[----:B------:R-:W-:Y:S01]  /*6a60*/  FSEL R126, R44, RZ, !P2 ;  /* 0x000000ff2c7e7208 */ /* 0x000fe20005000000 */
[----:B------:R-:W-:Y:S01]  /*6a70*/  FFMA.FTZ R53, R123, R53, R128 ;  /* 0x000000357b357223 */ /* 0x000fe20000010080 */
[----:B------:R-:W4:Y:S01]  /*6a80*/  LDS.U16 R44, [R43+0x38] ;  /* 0x000038002b2c7984 */ /* 0x000f220000000400 */
[----:B------:R-:W-:-:S02]  /*6a90*/  FSEL R128, R41, RZ, !P0 ;  /* 0x000000ff29807208 */ /* 0x000fc40004000000 */
[----:B------:R-:W-:Y:S02]  /*6aa0*/  FSEL R129, R47, RZ, !P0 ;  /* 0x000000ff2f817208 */ /* 0x000fe40004000000 */
[----:B------:R-:W-:Y:S01]  /*6ab0*/  FSEL R127, R45, 1, !P2 ;  /* 0x3f8000002d7f7808 */ /* 0x000fe20005000000 */
[----:B------:R-:W-:Y:S01]  /*6ac0*/  FMUL.FTZ R46, R122, R54 ;  /* 0x000000367a2e7220 */ /* 0x000fe20000410000 */
[----:B------:R-:W4:Y:S01]  /*6ad0*/  LDS.U16 R45, [R43+0x3a] ;  /* 0x00003a002b2d7984 */ /* 0x000f220000000400 */
[----:B------:R-:W-:Y:S01]  /*6ae0*/  FADD.FTZ R53, R128, R53 ;  /* 0x0000003580357221 */ /* 0x000fe20000010000 */
[----:B------:R-:W-:Y:S01]  /*6af0*/  FADD.FTZ R52, R129, R52 ;  /* 0x0000003481347221 */ /* 0x000fe20000010000 */
[----:B0-----:R-:W-:Y:S01]  /*6b00*/  SHF.L.U32 R40, R40, 0x10, RZ ;  /* 0x0000001028287819 */ /* 0x001fe200000006ff */
[----:B------:R-:W0:Y:S01]  /*6b10*/  LDS.U16 R41, [R43+0x3e] ;  /* 0x00003e002b297984 */ /* 0x000e220000000400 */
[C---:B------:R-:W-:Y:S01]  /*6b20*/  FMUL.FTZ R130, R126.reuse, R53 ;  /* 0x000000357e827220 */ /* 0x040fe20000410000 */
[----:B------:R-:W-:Y:S01]  /*6b30*/  FMUL.FTZ R132, R126, R52 ;  /* 0x000000347e847220 */ /* 0x000fe20000410000 */
[----:B------:R-:W-:-:S02]  /*6b40*/  FFMA.FTZ R46, R123, R86, -R46 ;  /* 0x000000567b2e7223 */ /* 0x000fc4000001082e */
[C---:B------:R-:W-:Y:S01]  /*6b50*/  FFMA.FTZ R51, R127.reuse, R52, -R130 ;  /* 0x000000347f337223 */ /* 0x040fe20000010882 */
[----:B------:R-:W-:Y:S01]  /*6b60*/  FFMA.FTZ R52, R127, R53, R132 ;  /* 0x000000357f347223 */ /* 0x000fe20000010084 */
[----:B-1----:R-:W-:Y:S01]  /*6b70*/  SHF.L.U32 R50, R50, 0x10, RZ ;  /* 0x0000001032327819 */ /* 0x002fe200000006ff */
[C---:B------:R-:W-:Y:S01]  /*6b80*/  FMUL.FTZ R132, R5.reuse, R40 ;  /* 0x0000002805847220 */ /* 0x040fe20000410000 */
[----:B------:R-:W-:Y:S01]  /*6b90*/  FMUL.FTZ R86, R122, R86 ;  /* 0x000000567a567220 */ /* 0x000fe20000410000 */
[----:B------:R1:W0:Y:S02]  /*6ba0*/  LDS.U16 R40, [R43+0x3c] ;  /* 0x00003c002b287984 */ /* 0x0002240000000400 */
[----:B------:R-:W-:Y:S01]  /*6bb0*/  FMUL.FTZ R50, R5, R50 ;  /* 0x0000003205327220 */ /* 0x000fe20000410000 */
[----:B------:R-:W-:Y:S01]  /*6bc0*/  FFMA.FTZ R47, R123, R54, R86 ;  /* 0x000000367b2f7223 */ /* 0x000fe20000010056 */
[----:B------:R-:W-:Y:S02]  /*6bd0*/  FSEL R132, R132, RZ, !P2 ;  /* 0x000000ff84847208 */ /* 0x000fe40005000000 */
[----:B------:R-:W-:Y:S01]  /*6be0*/  FSEL R130, R42, RZ, !P3 ;  /* 0x000000ff2a827208 */ /* 0x000fe20005800000 */
[----:B------:R-:W-:Y:S01]  /*6bf0*/  FMUL.FTZ R42, R126, R47 ;  /* 0x0000002f7e2a7220 */ /* 0x000fe20000410000 */
[----:B------:R-:W-:Y:S01]  /*6c00*/  FSEL R131, R50, RZ, !P2 ;  /* 0x000000ff32837208 */ /* 0x000fe20005000000 */
[----:B------:R-:W-:Y:S01]  /*6c10*/  FADD.FTZ R50, R132, R51 ;  /* 0x0000003384327221 */ /* 0x000fe20000010000 */
[----:B--2---:R-:W-:Y:S01]  /*6c20*/  SHF.L.U32 R51, R49, 0x10, RZ ;  /* 0x0000001031337819 */ /* 0x004fe200000006ff */
[-C--:B------:R-:W-:Y:S01]  /*6c30*/  FFMA.FTZ R42, R127, R46.reuse, -R42 ;  /* 0x0000002e7f2a7223 */ /* 0x080fe2000001082a */
[----:B------:R-:W-:Y:S01]  /*6c40*/  FMUL.FTZ R46, R126, R46 ;  /* 0x0000002e7e2e7220 */ /* 0x000fe20000410000 */
[----:B---3--:R-:W-:Y:S01]  /*6c50*/  SHF.L.U32 R49, R48, 0x10, RZ ;  /* 0x0000001030317819 */ /* 0x008fe200000006ff */
[----:B------:R-:W-:Y:S01]  /*6c60*/  FADD.FTZ R52, R131, R52 ;  /* 0x0000003483347221 */ /* 0x000fe20000010000 */
[----:B------:R-:W-:Y:S01]  /*6c70*/  FMUL.FTZ R51, R4, R51 ;  /* 0x0000003304337220 */ /* 0x000fe20000410000 */
[----:B------:R-:W-:Y:S01]  /*6c80*/  FSEL R133, R133, 1, !P3 ;  /* 0x3f80000085857808 */ /* 0x000fe20005800000 */
[----:B------:R-:W-:Y:S01]  /*6c90*/  FFMA.FTZ R47, R127, R47, R46 ;  /* 0x0000002f7f2f7223 */ /* 0x000fe2000001002e */
[----:B------:R-:W-:Y:S01]  /*6ca0*/  FMUL.FTZ R53, R130, R50 ;  /* 0x0000003282357220 */ /* 0x000fe20000410000 */
[----:B------:R-:W-:Y:S01]  /*6cb0*/  FMUL.FTZ R49, R4, R49 ;  /* 0x0000003104317220 */ /* 0x000fe20000410000 */
[CC--:B------:R-:W-:Y:S01]  /*6cc0*/  FMUL.FTZ R54, R130.reuse, R52.reuse ;  /* 0x0000003482367220 */ /* 0x0c0fe20000410000 */
[----:B------:R-:W-:Y:S01]  /*6cd0*/  FMUL.FTZ R46, R130, R47 ;  /* 0x0000002f822e7220 */ /* 0x000fe20000410000 */
[----:B------:R-:W-:Y:S01]  /*6ce0*/  FSEL R135, R51, RZ, !P3 ;  /* 0x000000ff33877208 */ /* 0x000fe20005800000 */
[C---:B------:R-:W-:Y:S01]  /*6cf0*/  FFMA.FTZ R52, R133.reuse, R52, R53 ;  /* 0x0000003485347223 */ /* 0x040fe20000010035 */
[----:B----4-:R-:W-:Y:S01]  /*6d00*/  SHF.L.U32 R44, R44, 0x10, RZ ;  /* 0x000000102c2c7819 */ /* 0x010fe200000006ff */
[C---:B-1----:R-:W-:Y:S01]  /*6d10*/  FFMA.FTZ R43, R133.reuse, R42, -R46 ;  /* 0x0000002a852b7223 */ /* 0x042fe2000001082e */
[----:B------:R-:W-:Y:S01]  /*6d20*/  FSEL R134, R134, RZ, !P4 ;  /* 0x000000ff86867208 */ /* 0x000fe20006000000 */
[----:B------:R-:W-:Y:S01]  /*6d30*/  FFMA.FTZ R54, R133, R50, -R54 ;  /* 0x0000003285367223 */ /* 0x000fe20000010836 */
[----:B------:R-:W-:Y:S01]  /*6d40*/  FSEL R137, R49, RZ, !P3 ;  /* 0x000000ff31897208 */ /* 0x000fe20005800000 */
[----:B------:R-:W-:Y:S01]  /*6d50*/  FADD.FTZ R51, R135, R52 ;  /* 0x0000003487337221 */ /* 0x000fe20000010000 */
[----:B------:R-:W-:Y:S01]  /*6d60*/  FMUL.FTZ R46, R130, R42 ;  /* 0x0000002a822e7220 */ /* 0x000fe20000410000 */
[----:B------:R-:W-:Y:S01]  /*6d70*/  SHF.L.U32 R42, R45, 0x10, RZ ;  /* 0x000000102d2a7819 */ /* 0x000fe200000006ff */
[----:B------:R-:W-:Y:S01]  /*6d80*/  FMUL.FTZ R44, R3, R44 ;  /* 0x0000002c032c7220 */ /* 0x000fe20000410000 */
[----:B------:R-:W-:Y:S01]  /*6d90*/  FSEL R136, R136, 1, !P4 ;  /* 0x3f80000088887808 */ /* 0x000fe20006000000 */
[----:B------:R-:W-:Y:S01]  /*6da0*/  FADD.FTZ R49, R137, R54 ;  /* 0x0000003689317221 */ /* 0x000fe20000010000 */
[----:B------:R-:W-:Y:S01]  /*6db0*/  FMUL.FTZ R45, R134, R51 ;  /* 0x00000033862d7220 */ /* 0x000fe20000410000 */
[----:B------:R-:W-:Y:S01]  /*6dc0*/  FMUL.FTZ R42, R3, R42 ;  /* 0x0000002a032a7220 */ /* 0x000fe20000410000 */
[----:B------:R-:W-:Y:S01]  /*6dd0*/  FSEL R138, R44, RZ, !P4 ;  /* 0x000000ff2c8a7208 */ /* 0x000fe20006000000 */
[-C--:B------:R-:W-:Y:S01]  /*6de0*/  FMUL.FTZ R48, R134, R49.reuse ;  /* 0x0000003186307220 */ /* 0x080fe20000410000 */
[----:B------:R-:W-:Y:S01]  /*6df0*/  FFMA.FTZ R45, R136, R49, -R45 ;  /* 0x00000031882d7223 */ /* 0x000fe2000001082d */
[----:B------:R-:W-:-:S02]  /*6e00*/  FSEL R139, R139, RZ, !P5 ;  /* 0x000000ff8b8b7208 */ /* 0x000fc40006800000 */
[----:B------:R-:W-:Y:S01]  /*6e10*/  FSEL R141, R42, RZ, !P4 ;  /* 0x000000ff2a8d7208 */ /* 0x000fe20006000000 */
[----:B------:R-:W-:Y:S01]  /*6e20*/  FFMA.FTZ R48, R136, R51, R48 ;  /* 0x0000003388307223 */ /* 0x000fe20000010030 */
[----:B------:R-:W-:Y:S01]  /*6e30*/  FADD.FTZ R42, R138, R45 ;  /* 0x0000002d8a2a7221 */ /* 0x000fe20000010000 */
[----:B0-----:R-:W-:Y:S01]  /*6e40*/  IMAD.U32 R45, R41, 0x10000, RZ ;  /* 0x00010000292d7824 */ /* 0x001fe200078e00ff */
[----:B------:R-:W-:Y:S01]  /*6e50*/  SHF.L.U32 R41, R40, 0x10, RZ ;  /* 0x0000001028297819 */ /* 0x000fe200000006ff */
[----:B------:R-:W-:Y:S01]  /*6e60*/  FADD.FTZ R48, R141, R48 ;  /* 0x000000308d307221 */ /* 0x000fe20000010000 */
[----:B------:R-:W-:Y:S01]  /*6e70*/  FSEL R140, R140, 1, !P5 ;  /* 0x3f8000008c8c7808 */ /* 0x000fe20006800000 */
[C---:B------:R-:W-:Y:S01]  /*6e80*/  FMUL.FTZ R51, R139.reuse, R42 ;  /* 0x0000002a8b337220 */ /* 0x040fe20000410000 */
[C---:B------:R-:W-:Y:S01]  /*6e90*/  FMUL.FTZ R45, R2.reuse, R45 ;  /* 0x0000002d022d7220 */ /* 0x040fe20000410000 */
[----:B------:R-:W-:Y:S02]  /*6ea0*/  FMUL.FTZ R41, R2, R41 ;  /* 0x0000002902297220 */ /* 0x000fe40000410000 */
[-C--:B------:R-:W-:Y:S01]  /*6eb0*/  FFMA.FTZ R53, R140, R48.reuse, R51 ;  /* 0x000000308c357223 */ /* 0x080fe20000010033 */
[----:B------:R-:W-:Y:S01]  /*6ec0*/  FMUL.FTZ R51, R139, R48 ;  /* 0x000000308b337220 */ /* 0x000fe20000410000 */
[----:B------:R-:W-:Y:S01]  /*6ed0*/  FFMA.FTZ R47, R133, R47, R46 ;  /* 0x0000002f852f7223 */ /* 0x000fe2000001002e */
[----:B------:R-:W-:Y:S01]  /*6ee0*/  FMUL.FTZ R49, R134, R43 ;  /* 0x0000002b86317220 */ /* 0x000fe20000410000 */
[----:B------:R-:W-:Y:S01]  /*6ef0*/  FSEL R143, R41, RZ, !P5 ;  /* 0x000000ff298f7208 */ /* 0x000fe20006800000 */
[----:B------:R-:W-:Y:S01]  /*6f00*/  FFMA.FTZ R42, R140, R42, -R51 ;  /* 0x0000002a8c2a7223 */ /* 0x000fe20000010833 */
[----:B------:R-:W-:Y:S01]  /*6f10*/  FSEL R142, R45, RZ, !P5 ;  /* 0x000000ff2d8e7208 */ /* 0x000fe20006800000 */
[-C--:B------:R-:W-:Y:S01]  /*6f20*/  FFMA.FTZ R49, R136, R47.reuse, R49 ;  /* 0x0000002f88317223 */ /* 0x080fe20000010031 */
[----:B------:R-:W-:Y:S01]  /*6f30*/  FMUL.FTZ R47, R134, R47 ;  /* 0x0000002f862f7220 */ /* 0x000fe20000410000 */
[----:B------:R-:W-:-:S02]  /*6f40*/  FADD.FTZ R50, R143, R42 ;  /* 0x0000002a8f327221 */ /* 0x000fc40000010000 */
[----:B------:R-:W-:Y:S01]  /*6f50*/  FADD.FTZ R51, R142, R53 ;  /* 0x000000358e337221 */ /* 0x000fe20000010000 */
[----:B------:R-:W-:Y:S01]  /*6f60*/  FFMA.FTZ R47, R136, R43, -R47 ;  /* 0x0000002b882f7223 */ /* 0x000fe2000001082f */
[C---:B------:R-:W-:Y:S01]  /*6f70*/  FMUL.FTZ R41, R139.reuse, R49 ;  /* 0x000000318b297220 */ /* 0x040fe20000410000 */
[----:B------:R-:W0:Y:S03]  /*6f80*/  SHFL.UP PT, R42, R50, 0x1, RZ ;  /* 0x04200000322a7989 */ /* 0x000e2600000e00ff */
[-C--:B------:R-:W-:Y:S01]  /*6f90*/  FFMA.FTZ R48, R140, R47.reuse, -R41 ;  /* 0x0000002f8c307223 */ /* 0x080fe20000010829 */
[----:B------:R-:W1:Y:S01]  /*6fa0*/  SHFL.UP PT, R43, R51, 0x1, RZ ;  /* 0x04200000332b7989 */ /* 0x000e6200000e00ff */
[----:B------:R-:W-:-:S03]  /*6fb0*/  FMUL.FTZ R47, R139, R47 ;  /* 0x0000002f8b2f7220 */ /* 0x000fc60000410000 */
[----:B------:R-:W2:Y:S01]  /*6fc0*/  SHFL.UP PT, R40, R48, 0x1, RZ ;  /* 0x0420000030287989 */ /* 0x000ea200000e00ff */
[----:B------:R-:W-:-:S05]  /*6fd0*/  FFMA.FTZ R47, R140, R49, R47 ;  /* 0x000000318c2f7223 */ /* 0x000fca000001002f */
[----:B------:R-:W3:Y:S01]  /*6fe0*/  SHFL.UP PT, R41, R47, 0x1, RZ ;  /* 0x042000002f297989 */ /* 0x000ee200000e00ff */
[----:B------:R-:W-:Y:S01]  /*6ff0*/  ISETP.GE.AND P0, PT, R72, 0x1, PT ;  /* 0x000000014800780c */ /* 0x000fe20003f06270 */
[C---:B0-----:R-:W-:Y:S01]  /*7000*/  FMUL.FTZ R44, R47.reuse, R42 ;  /* 0x0000002a2f2c7220 */ /* 0x041fe20000410000 */
[----:B-1----:R-:W-:-:S03]  /*7010*/  FMUL.FTZ R45, R47, R43 ;  /* 0x0000002b2f2d7220 */ /* 0x002fc60000410000 */
[C---:B------:R-:W-:Y:S01]  /*7020*/  FFMA.FTZ R44, R48.reuse, R43, R44 ;  /* 0x0000002b302c7223 */ /* 0x040fe2000001002c */
[----:B------:R-:W-:Y:S01]  /*7030*/  FFMA.FTZ R45, R48, R42, -R45 ;  /* 0x0000002a302d7223 */ /* 0x000fe2000001082d */
[----:B--2---:R-:W-:-:S06]  /*7040*/  FMUL.FTZ R43, R47, R40 ;  /* 0x000000282f2b7220 */ /* 0x004fcc0000410000 */
[----:B------:R-:W-:Y:S01]  /*7050*/  @P0 FADD.FTZ R51, R51, R44 ;  /* 0x0000002c33330221 */ /* 0x000fe20000010000 */
[----:B------:R-:W-:Y:S01]  /*7060*/  @P0 FADD.FTZ R50, R50, R45 ;  /* 0x0000002d32320221 */ /* 0x000fe20000010000 */
[CC--:B---3--:R-:W-:Y:S01]  /*7070*/  FFMA.FTZ R42, R48.reuse, R41.reuse, R43 ;  /* 0x00000029302a7223 */ /* 0x0c8fe2000001002b */
[C---:B------:R-:W-:Y:S02]  /*7080*/  FMUL.FTZ R41, R47.reuse, R41 ;  /* 0x000000292f297220 */ /* 0x040fe40000410000 */
[----:B------:R-:W0:Y:S04]  /*7090*/  SHFL.UP PT, R49, R51, 0x2, RZ ;  /* 0x0440000033317989 */ /* 0x000e2800000e00ff */
[----:B------:R-:W1:Y:S01]  /*70a0*/  SHFL.UP PT, R45, R50, 0x2, RZ ;  /* 0x04400000322d7989 */ /* 0x000e6200000e00ff */
[----:B------:R-:W-:Y:S01]  /*70b0*/  @P0 FFMA.FTZ R48, R48, R40, -R41 ;  /* 0x0000002830300223 */ /* 0x000fe20000010829 */
[----:B------:R-:W-:-:S04]  /*70c0*/  FSEL R42, R47, R42, !P0 ;  /* 0x0000002a2f2a7208 */ /* 0x000fc80004000000 */
[----:B------:R-:W2:Y:S04]  /*70d0*/  SHFL.UP PT, R41, R48, 0x2, RZ ;  /* 0x0440000030297989 */ /* 0x000ea800000e00ff */
[----:B------:R-:W3:Y:S01]  /*70e0*/  SHFL.UP PT, R43, R42, 0x2, RZ ;  /* 0x044000002a2b7989 */ /* 0x000ee200000e00ff */
[----:B------:R-:W-:Y:S01]  /*70f0*/  ISETP.GE.AND P0, PT, R72, 0x2, PT ;  /* 0x000000024800780c */ /* 0x000fe20003f06270 */
[C---:B0-----:R-:W-:Y:S01]  /*7100*/  FMUL.FTZ R40, R42.reuse, R49 ;  /* 0x000000312a287220 */ /* 0x041fe20000410000 */
[----:B-1----:R-:W-:-:S03]  /*7110*/  FMUL.FTZ R47, R42, R45 ;  /* 0x0000002d2a2f7220 */ /* 0x002fc60000410000 */
[C---:B------:R-:W-:Y:S01]  /*7120*/  FFMA.FTZ R45, R48.reuse, R45, -R40 ;  /* 0x0000002d302d7223 */ /* 0x040fe20000010828 */
[----:B------:R-:W-:-:S07]  /*7130*/  FFMA.FTZ R44, R48, R49, R47 ;  /* 0x00000031302c7223 */ /* 0x000fce000001002f */
[----:B------:R-:W-:Y:S01]  /*7140*/  @P0 FADD.FTZ R50, R50, R45 ;  /* 0x0000002d32320221 */ /* 0x000fe20000010000 */
[C---:B--2---:R-:W-:Y:S01]  /*7150*/  FMUL.FTZ R45, R42.reuse, R41 ;  /* 0x000000292a2d7220 */ /* 0x044fe20000410000 */
[----:B------:R-:W-:Y:S01]  /*7160*/  UIMAD UR13, UR32, UR24, URZ ;  /* 0x00000018200d72a4 */ /* 0x000fe2000f8e023f */
[----:B------:R-:W-:Y:S01]  /*7170*/  @P0 FADD.FTZ R51, R51, R44 ;  /* 0x0000002c33330221 */ /* 0x000fe20000010000 */
[----:B------:R-:W-:Y:S01]  /*7180*/  MOV R44, UR25 ;  /* 0x00000019002c7c02 */ /* 0x000fe20008000f00 */
[-C--:B---3--:R-:W-:Y:S01]  /*7190*/  FMUL.FTZ R40, R42, R43.reuse ;  /* 0x0000002b2a287220 */ /* 0x088fe20000410000 */
[C---:B------:R-:W-:Y:S01]  /*71a0*/  FFMA.FTZ R45, R48.reuse, R43, R45 ;  /* 0x0000002b302d7223 */ /* 0x040fe2000001002d */
[----:B------:R-:W0:Y:S02]  /*71b0*/  SHFL.UP PT, R47, R50, 0x4, RZ ;  /* 0x04800000322f7989 */ /* 0x000e2400000e00ff */
[----:B------:R-:W-:Y:S01]  /*71c0*/  @P0 FFMA.FTZ R48, R48, R41, -R40 ;  /* 0x0000002930300223 */ /* 0x000fe20000010828 */
[----:B------:R-:W-:-:S02]  /*71d0*/  IMAD R43, R75, R44, UR13 ;  /* 0x0000000d4b2b7e24 */ /* 0x000fc4000f8e022c */
[----:B------:R-:W-:Y:S01]  /*71e0*/  IMAD.WIDE.U32 R40, R75, UR24, RZ ;  /* 0x000000184b287c25 */ /* 0x000fe2000f8e00ff */
[----:B------:R-:W1:Y:S01]  /*71f0*/  SHFL.UP PT, R49, R51, 0x4, RZ ;  /* 0x0480000033317989 */ /* 0x000e6200000e00ff */
[----:B------:R-:W-:-:S03]  /*7200*/  FSEL R42, R42, R45, !P0 ;  /* 0x0000002d2a2a7208 */ /* 0x000fc60004000000 */
[----:B------:R-:W-:Y:S02]  /*7210*/  IADD3 R41, R41, R43, RZ ;  /* 0x0000002b29297210 */ /* 0x000fe40007ffe0ff */
[----:B------:R-:W-:Y:S01]  /*7220*/  MOV R43, UR26 ;  /* 0x0000001a002b7c02 */ /* 0x000fe20008000f00 */
[----:B------:R-:W2:Y:S04]  /*7230*/  SHFL.UP PT, R45, R42, 0x4, RZ ;  /* 0x048000002a2d7989 */ /* 0x000ea800000e00ff */
[----:B------:R-:W-:Y:S02]  /*7240*/  IMAD.WIDE.U32 R40, R43, UR7, R40 ;  /* 0x000000072b287c25 */ /* 0x000fe4000f8e0028 */
[----:B------:R-:W3:Y:S01]  /*7250*/  SHFL.UP PT, R43, R48, 0x4, RZ ;  /* 0x04800000302b7989 */ /* 0x000ee200000e00ff */
[----:B------:R-:W-:Y:S01]  /*7260*/  ISETP.GE.AND P0, PT, R72, 0x4, PT ;  /* 0x000000044800780c */ /* 0x000fe20003f06270 */
[----:B------:R-:W-:Y:S01]  /*7270*/  UIMAD UR12, UR12, UR26, URZ ;  /* 0x0000001a0c0c72a4 */ /* 0x000fe2000f8e023f */
[----:B0-----:R-:W-:-:S03]  /*7280*/  FMUL.FTZ R44, R42, R47 ;  /* 0x0000002f2a2c7220 */ /* 0x001fc60000410000 */
[----:B------:R-:W-:Y:S01]  /*7290*/  UIMAD UR12, UR7, UR27, UR12 ;  /* 0x0000001b070c72a4 */ /* 0x000fe2000f8e020c */
[----:B------:R-:W-:Y:S01]  /*72a0*/  LEA R86, P2, R40, UR28, 0x3 ;  /* 0x0000001c28567c11 */ /* 0x000fe2000f8418ff */
[-C--:B-1----:R-:W-:Y:S01]  /*72b0*/  FMUL.FTZ R53, R42, R49.reuse ;  /* 0x000000312a357220 */ /* 0x082fe20000410000 */
[----:B------:R-:W-:-:S03]  /*72c0*/  FFMA.FTZ R44, R48, R49, R44 ;  /* 0x00000031302c7223 */ /* 0x000fc6000001002c */
[----:B------:R-:W-:Y:S01]  /*72d0*/  IADD3 R41, R41, UR12, RZ ;  /* 0x0000000c29297c10 */ /* 0x000fe2000fffe0ff */
[----:B------:R-:W-:Y:S01]  /*72e0*/  FFMA.FTZ R53, R48, R47, -R53 ;  /* 0x0000002f30357223 */ /* 0x000fe20000010835 */
[----:B------:R-:W-:Y:S02]  /*72f0*/  @P0 FADD.FTZ R51, R51, R44 ;  /* 0x0000002c33330221 */ /* 0x000fe40000010000 */
[----:B------:R-:W-:Y:S01]  /*7300*/  LEA.HI.X R87, R40, UR29, R41, 0x3, P2 ;  /* 0x0000001d28577c11 */ /* 0x000fe200090f1c29 */
[----:B--2---:R-:W-:Y:S01]  /*7310*/  FMUL.FTZ R40, R42, R45 ;  /* 0x0000002d2a287220 */ /* 0x004fe20000410000 */
[----:B------:R-:W-:Y:S01]  /*7320*/  @P0 FADD.FTZ R50, R50, R53 ;  /* 0x0000003532320221 */ /* 0x000fe20000010000 */
[----:B------:R-:W0:Y:S01]  /*7330*/  SHFL.UP PT, R46, R51, 0x8, RZ ;  /* 0x05000000332e7989 */ /* 0x000e2200000e00ff */
[----:B---3--:R-:W-:-:S03]  /*7340*/  FMUL.FTZ R41, R42, R43 ;  /* 0x0000002b2a297220 */ /* 0x008fc60000410000 */
[----:B------:R-:W1:Y:S01]  /*7350*/  SHFL.UP PT, R44, R50, 0x8, RZ ;  /* 0x05000000322c7989 */ /* 0x000e6200000e00ff */
[C---:B------:R-:W-:Y:S01]  /*7360*/  FFMA.FTZ R41, R48.reuse, R45, R41 ;  /* 0x0000002d30297223 */ /* 0x040fe20000010029 */
[----:B------:R-:W-:Y:S01]  /*7370*/  @P0 FFMA.FTZ R48, R48, R43, -R40 ;  /* 0x0000002b30300223 */ /* 0x000fe20000010828 */
[----:B------:R-:W-:Y:S01]  /*7380*/  ISETP.GE.AND P2, PT, R72, 0x10, PT ;  /* 0x000000104800780c */ /* 0x000fe20003f46270 */
[----:B------:R-:W5:Y:S02]  /*7390*/  LDG.E.64 R86, desc[UR16][R86.64] ;  /* 0x0000001056567981 */ /* 0x000f64000c1e1b00 */
[----:B------:R-:W-:Y:S02]  /*73a0*/  FSEL R41, R42, R41, !P0 ;  /* 0x000000292a297208 */ /* 0x000fe40004000000 */
[----:B------:R-:W2:Y:S04]  /*73b0*/  SHFL.UP PT, R40, R48, 0x8, RZ ;  /* 0x0500000030287989 */ /* 0x000ea800000e00ff */
[----:B------:R-:W3:Y:S01]  /*73c0*/  SHFL.UP PT, R42, R41, 0x8, RZ ;  /* 0x05000000292a7989 */ /* 0x000ee200000e00ff */
[----:B------:R-:W-:Y:S01]  /*73d0*/  ISETP.GE.AND P0, PT, R72, 0x8, PT ;  /* 0x000000084800780c */ /* 0x000fe20003f06270 */
[----:B0-----:R-:W-:-:S04]  /*73e0*/  FMUL.FTZ R43, R41, R46 ;  /* 0x0000002e292b7220 */ /* 0x001fc80000410000 */
[-C--:B-1----:R-:W-:Y:S01]  /*73f0*/  FFMA.FTZ R43, R48, R44.reuse, -R43 ;  /* 0x0000002c302b7223 */ /* 0x082fe2000001082b */
[----:B------:R-:W-:-:S07]  /*7400*/  FMUL.FTZ R45, R41, R44 ;  /* 0x0000002c292d7220 */ /* 0x000fce0000410000 */
[----:B------:R-:W-:Y:S01]  /*7410*/  @P0 FADD.FTZ R50, R50, R43 ;  /* 0x0000002b32320221 */ /* 0x000fe20000010000 */
[----:B------:R-:W-:Y:S01]  /*7420*/  FFMA.FTZ R46, R48, R46, R45 ;  /* 0x0000002e302e7223 */ /* 0x000fe2000001002d */
[----:B--2---:R-:W-:-:S03]  /*7430*/  FMUL.FTZ R43, R41, R40 ;  /* 0x00000028292b7220 */ /* 0x004fc60000410000 */
[----:B------:R-:W-:Y:S01]  /*7440*/  @P0 FADD.FTZ R51, R51, R46 ;  /* 0x0000002e33330221 */ /* 0x000fe20000010000 */
[-C--:B---3--:R-:W-:Y:S01]  /*7450*/  FFMA.FTZ R44, R48, R42.reuse, R43 ;  /* 0x0000002a302c7223 */ /* 0x088fe2000001002b */
[----:B------:R-:W-:-:S03]  /*7460*/  FMUL.FTZ R43, R41, R42 ;  /* 0x0000002a292b7220 */ /* 0x000fc60000410000 */
[----:B------:R-:W0:Y:S01]  /*7470*/  SHFL.UP PT, R47, R51, 0x10, RZ ;  /* 0x06000000332f7989 */ /* 0x000e2200000e00ff */
[----:B------:R-:W-:-:S03]  /*7480*/  @P0 FFMA.FTZ R48, R48, R40, -R43 ;  /* 0x0000002830300223 */ /* 0x000fc6000001082b */
[----:B------:R-:W1:Y:S01]  /*7490*/  SHFL.UP PT, R45, R50, 0x10, RZ ;  /* 0x06000000322d7989 */ /* 0x000e6200000e00ff */
[----:B------:R-:W-:-:S03]  /*74a0*/  FSEL R44, R41, R44, !P0 ;  /* 0x0000002c292c7208 */ /* 0x000fc60004000000 */
[----:B------:R-:W2:Y:S04]  /*74b0*/  SHFL.UP PT, R41, R48, 0x10, RZ ;  /* 0x0600000030297989 */ /* 0x000ea800000e00ff */
[----:B------:R-:W3:Y:S01]  /*74c0*/  SHFL.UP PT, R43, R44, 0x10, RZ ;  /* 0x060000002c2b7989 */ /* 0x000ee200000e00ff */
[----:B------:R-:W-:-:S04]  /*74d0*/  LOP3.LUT P0, RZ, R73, 0x1f, RZ, 0xc0, !PT ;  /* 0x0000001f49ff7812 */ /* 0x000fc8000780c0ff */
[----:B------:R-:W-:Y:S02]  /*74e0*/  ISETP.EQ.OR P0, PT, RZ, UR6, P0 ;  /* 0x00000006ff007c0c */ /* 0x000fe40008702670 */
[----:B------:R-:W-:Y:S01]  /*74f0*/  ISETP.NE.AND P3, PT, R72, 0x1f, PT ;  /* 0x0000001f4800780c */ /* 0x000fe20003f65270 */
[C---:B0-----:R-:W-:Y:S01]  /*7500*/  FMUL.FTZ R49, R44.reuse, R47 ;  /* 0x0000002f2c317220 */ /* 0x041fe20000410000 */
[----:B-1----:R-:W-:-:S03]  /*7510*/  FMUL.FTZ R40, R44, R45 ;  /* 0x0000002d2c287220 */ /* 0x002fc60000410000 */
[----:B------:R-:W-:-:S06]  /*7520*/  FFMA.FTZ R49, R48, R45, -R49 ;  /* 0x0000002d30317223 */ /* 0x000fcc0000010831 */
[----:B------:R-:W-:Y:S01]  /*7530*/  VOTEU.ALL UP0, P0 ;  /* 0x00000000003f7886 */ /* 0x000fe20000000000 */
[----:B------:R-:W-:Y:S01]  /*7540*/  FFMA.FTZ R42, R48, R47, R40 ;  /* 0x0000002f302a7223 */ /* 0x000fe20000010028 */
[C---:B--2---:R-:W-:Y:S01]  /*7550*/  FMUL.FTZ R45, R44.reuse, R41 ;  /* 0x000000292c2d7220 */ /* 0x044fe20000410000 */
[----:B---3--:R-:W-:-:S03]  /*7560*/  FMUL.FTZ R40, R44, R43 ;  /* 0x0000002b2c287220 */ /* 0x008fc60000410000 */
[C---:B------:R-:W-:Y:S01]  /*7570*/  FFMA.FTZ R45, R48.reuse, R43, R45 ;  /* 0x0000002b302d7223 */ /* 0x040fe2000001002d */
[----:B------:R-:W-:Y:S01]  /*7580*/  @P2 FADD.FTZ R51, R51, R42 ;  /* 0x0000002a33332221 */ /* 0x000fe20000010000 */
[----:B------:R-:W-:Y:S01]  /*7590*/  @!P3 SHF.R.U32.HI R42, RZ, 0x1, R73 ;  /* 0x00000001ff2ab819 */ /* 0x000fe20000011649 */
[----:B------:R-:W-:Y:S01]  /*75a0*/  @P2 FFMA.FTZ R48, R48, R41, -R40 ;  /* 0x0000002930302223 */ /* 0x000fe20000010828 */
[----:B------:R-:W-:Y:S01]  /*75b0*/  HFMA2.MMA R41, -RZ, RZ, 0, 0 ;  /* 0x00000000ff297435 */ /* 0x000fe200000001ff */
[----:B------:R-:W-:Y:S01]  /*75c0*/  @!UP0 ULEA UR12, UR7, UR11, 0x4 ;  /* 0x0000000b070c8291 */ /* 0x000fe2000f8e203f */
[----:B------:R-:W-:Y:S02]  /*75d0*/  @!P3 LOP3.LUT R157, R42, 0x7ffffff0, RZ, 0xc0, !PT ;  /* 0x7ffffff02a9db812 */ /* 0x000fe400078ec0ff */
[----:B------:R-:W-:Y:S02]  /*75e0*/  CS2R R42, SRZ ;  /* 0x00000000002a7805 */ /* 0x000fe4000001ff00 */
[----:B------:R-:W-:Y:S01]  /*75f0*/  MOV R40, 0x3f800000 ;  /* 0x3f80000000287802 */ /* 0x000fe20000000f00 */
[----:B------:R-:W-:Y:S01]  /*7600*/  @P2 FADD.FTZ R50, R50, R49 ;  /* 0x0000003132322221 */ /* 0x000fe20000010000 */
[----:B------:R-:W-:-:S04]  /*7610*/  FSEL R49, R44, R45, !P2 ;  /* 0x0000002d2c317208 */ /* 0x000fc80005000000 */
[----:B------:R-:W-:Y:S04]  /*7620*/  @!P0 LDS.128 R40, [UR12+0x2160] ;  /* 0x0021600cff288984 */ /* 0x000fe80008000c00 */
[----:B------:R-:W-:Y:S01]  /*7630*/  @!P3 STS.128 [R157+UR11+0x2100], R48 ;  /* 0x002100309d00b988 */ /* 0x000fe20008000c0b */
[----:B------:R-:W-:Y:S06]  /*7640*/  BAR.SYNC.DEFER_BLOCKING 0x0 ;  /* 0x0000000000007b1d */ /* 0x000fec0000010000 */
[----:B------:R-:W-:Y:S04]  /*7650*/  LDS.128 R44, [UR11+0x2100] ;  /* 0x0021000bff2c7984 */ /* 0x000fe80008000c00 */
[----:B------:R-:W0:Y:S02]  /*7660*/  LDS.128 R52, [UR11+0x2110] ;  /* 0x0021100bff347984 */ /* 0x000e240008000c00 */
[----:B0-----:R-:W-:-:S04]  /*7670*/  FMUL.FTZ R159, R47, R53 ;  /* 0x000000352f9f7220 */ /* 0x001fc80000410000 */
[CC--:B------:R-:W-:Y:S01]  /*7680*/  FFMA.FTZ R159, R46.reuse, R52.reuse, -R159 ;  /* 0x000000342e9f7223 */ /* 0x0c0fe2000001089f */
[-C--:B------:R-:W-:Y:S01]  /*7690*/  FMUL.FTZ R161, R45, R53.reuse ;  /* 0x000000352da17220 */ /* 0x080fe20000410000 */
[-C--:B------:R-:W-:Y:S02]  /*76a0*/  FMUL.FTZ R158, R46, R53.reuse ;  /* 0x000000352e9e7220 */ /* 0x080fe40000410000 */
[----:B------:R-:W-:Y:S01]  /*76b0*/  FADD.FTZ R159, R54, R159 ;  /* 0x0000009f369f7221 */ /* 0x000fe20000010000 */
[C---:B------:R-:W-:Y:S01]  /*76c0*/  FMUL.FTZ R54, R44.reuse, R53 ;  /* 0x000000352c367220 */ /* 0x040fe20000410000 */
[-C--:B------:R-:W-:Y:S01]  /*76d0*/  FFMA.FTZ R160, R44, R52.reuse, -R161 ;  /* 0x000000342ca07223 */ /* 0x080fe200000108a1 */
[-C--:B------:R-:W-:Y:S02]  /*76e0*/  FFMA.FTZ R158, R47, R52.reuse, R158 ;  /* 0x000000342f9e7223 */ /* 0x080fe4000001009e */
[----:B------:R-:W-:Y:S01]  /*76f0*/  FFMA.FTZ R161, R45, R52, R54 ;  /* 0x000000342da17223 */ /* 0x000fe20000010036 */
[----:B------:R-:W-:Y:S01]  /*7700*/  SHF.R.U32.HI R52, RZ, 0x5, R73 ;  /* 0x00000005ff347819 */ /* 0x000fe20000011649 */
[----:B------:R-:W-:-:S03]  /*7710*/  FADD.FTZ R164, R55, R158 ;  /* 0x0000009e37a47221 */ /* 0x000fc60000010000 */
        /* <DEDUP_REMOVED lines=17> */
[----:B------:R-:W-:-:S04]  /*7830*/  FFMA.FTZ R52, R164, R52, R159 ;  /* 0x00000034a4347223 */ /* 0x000fc8000001009f */
[----:B------:R-:W-:Y:S01]  /*7840*/  FADD.FTZ R55, R55, R52 ;  /* 0x0000003437377221 */ /* 0x000fe20000010000 */
[----:B------:R-:W-:Y:S02]  /*7850*/  FSEL R162, R54, R162, !P0 ;  /* 0x000000a236a27208 */ /* 0x000fe40004000000 */
        /* <DEDUP_REMOVED lines=8> */
[-C--:B0-----:R-:W-:Y:S01]  /*78e0*/  FMUL.FTZ R159, R55, R45.reuse ;  /* 0x0000002d379f7220 */ /* 0x081fe20000410000 */
[----:B------:R-:W-:-:S03]  /*78f0*/  FMUL.FTZ R52, R161, R45 ;  /* 0x0000002da1347220 */ /* 0x000fc60000410000 */
[CC--:B------:R-:W-:Y:S01]  /*7900*/  FFMA.FTZ R159, R54.reuse, R44.reuse, -R159 ;  /* 0x0000002c369f7223 */ /* 0x0c0fe2000001089f */
[-C--:B------:R-:W-:Y:S01]  /*7910*/  FMUL.FTZ R54, R54, R45.reuse ;  /* 0x0000002d36367220 */ /* 0x080fe20000410000 */
[CC--:B------:R-:W-:Y:S01]  /*7920*/  FFMA.FTZ R52, R158.reuse, R44.reuse, -R52 ;  /* 0x0000002c9e347223 */ /* 0x0c0fe20000010834 */
[----:B------:R-:W-:Y:S02]  /*7930*/  FMUL.FTZ R158, R158, R45 ;  /* 0x0000002d9e9e7220 */ /* 0x000fe40000410000 */
[-C--:B------:R-:W-:Y:S01]  /*7940*/  FFMA.FTZ R54, R55, R44.reuse, R54 ;  /* 0x0000002c37367223 */ /* 0x080fe20000010036 */
[----:B------:R-:W-:Y:S01]  /*7950*/  FADD.FTZ R46, R46, R159 ;  /* 0x0000009f2e2e7221 */ /* 0x000fe20000010000 */
[----:B------:R-:W-:Y:S02]  /*7960*/  FFMA.FTZ R158, R161, R44, R158 ;  /* 0x0000002ca19e7223 */ /* 0x000fe4000001009e */
[----:B------:R-:W-:Y:S01]  /*7970*/  FADD.FTZ R47, R47, R54 ;  /* 0x000000362f2f7221 */ /* 0x000fe20000010000 */
[----:B-1234-:R-:W-:Y:S06]  /*7980*/  @!P3 BRA `(.L_x_210) ;  /* 0x000000000050b947 */ /* 0x01efec0003800000 */
[----:B------:R-:W-:Y:S01]  /*7990*/  ISETP.NE.AND P0, PT, R72, RZ, PT ;  /* 0x000000ff4800720c */ /* 0x000fe20003f05270 */
[C---:B------:R-:W-:Y:S01]  /*79a0*/  FMUL.FTZ R45, R49.reuse, R160 ;  /* 0x000000a0312d7220 */ /* 0x040fe20000410000 */
[C---:B------:R-:W-:Y:S01]  /*79b0*/  FMUL.FTZ R47, R49.reuse, R157 ;  /* 0x0000009d312f7220 */ /* 0x040fe20000410000 */
[----:B------:R-:W-:Y:S01]  /*79c0*/  FMUL.FTZ R44, R49, R162 ;  /* 0x000000a2312c7220 */ /* 0x000fe20000410000 */
[----:B------:R-:W-:-:S03]  /*79d0*/  MOV R46, R42 ;  /* 0x0000002a002e7202 */ /* 0x000fc60000000f00 */
[----:B------:R-:W-:-:S06]  /*79e0*/  FFMA.FTZ R44, R48, R53, R44 ;  /* 0x00000035302c7223 */ /* 0x000fcc000001002c */
[C---:B------:R-:W-:Y:S01]  /*79f0*/  @P0 FFMA.FTZ R157, R48.reuse, R157, -R45 ;  /* 0x0000009d309d0223 */ /* 0x040fe2000001082d */
[----:B------:R-:W-:Y:S01]  /*7a00*/  FMUL.FTZ R45, R49, R53 ;  /* 0x00000035312d7220 */ /* 0x000fe20000410000 */
[C---:B------:R-:W-:Y:S01]  /*7a10*/  @P0 FFMA.FTZ R160, R48.reuse, R160, R47 ;  /* 0x000000a030a00223 */ /* 0x040fe2000001002f */
[----:B------:R-:W-:Y:S01]  /*7a20*/  @P0 FADD.FTZ R53, R51, R44 ;  /* 0x0000002c33350221 */ /* 0x000fe20000010000 */
[----:B------:R-:W-:Y:S01]  /*7a30*/  MOV R47, R43 ;  /* 0x0000002b002f7202 */ /* 0x000fe20000000f00 */
[----:B------:R-:W-:Y:S01]  /*7a40*/  FFMA.FTZ R45, R48, R162, -R45 ;  /* 0x000000a2302d7223 */ /* 0x000fe2000001082d */
[----:B------:R-:W-:Y:S01]  /*7a50*/  MOV R44, R40 ;  /* 0x00000028002c7202 */ /* 0x000fe20000000f00 */
[----:B------:R-:W-:Y:S01]  /*7a60*/  IMAD.MOV.U32 R48, RZ, RZ, R157 ;  /* 0x000000ffff307224 */ /* 0x000fe200078e009d */
[----:B------:R-:W-:Y:S01]  /*7a70*/  MOV R49, R160 ;  /* 0x000000a000317202 */ /* 0x000fe20000000f00 */
[----:B------:R-:W-:Y:S01]  /*7a80*/  @P0 FADD.FTZ R162, R50, R45 ;  /* 0x0000002d32a20221 */ /* 0x000fe20000010000 */
[----:B------:R-:W-:-:S02]  /*7a90*/  MOV R45, R41 ;  /* 0x00000029002d7202 */ /* 0x000fc40000000f00 */
[----:B------:R-:W-:Y:S02]  /*7aa0*/  MOV R51, R53 ;  /* 0x0000003500337202 */ /* 0x000fe40000000f00 */
[----:B------:R-:W-:Y:S01]  /*7ab0*/  MOV R50, R162 ;  /* 0x000000a200327202 */ /* 0x000fe20000000f00 */
[----:B------:R-:W-:Y:S06]  /*7ac0*/  BRA `(.L_x_211) ;  /* 0x0000000000407947 */ /* 0x000fec0003800000 */
.L_x_210:
[----:B------:R-:W-:Y:S01]  /*7ad0*/  ISETP.NE.AND P0, PT, R72, RZ, PT ;  /* 0x000000ff4800720c */ /* 0x000fe20003f05270 */
[C---:B------:R-:W-:Y:S01]  /*7ae0*/  FMUL.FTZ R45, R158.reuse, R41 ;  /* 0x000000299e2d7220 */ /* 0x040fe20000410000 */
[----:B------:R-:W-:-:S03]  /*7af0*/  FMUL.FTZ R54, R158, R40 ;  /* 0x000000289e367220 */ /* 0x000fc60000410000 */
[----:B------:R-:W-:Y:S01]  /*7b00*/  FFMA.FTZ R44, R52, R40, -R45 ;  /* 0x00000028342c7223 */ /* 0x000fe2000001082d */
[C---:B------:R-:W-:Y:S01]  /*7b10*/  FMUL.FTZ R45, R158.reuse, R43 ;  /* 0x0000002b9e2d7220 */ /* 0x040fe20000410000 */
[----:B------:R-:W-:-:S03]  /*7b20*/  FMUL.FTZ R158, R158, R42 ;  /* 0x0000002a9e9e7220 */ /* 0x000fc60000410000 */
[C---:B------:R-:W-:Y:S01]  /*7b30*/  FFMA.FTZ R53, R52.reuse, R42, -R45 ;  /* 0x0000002a34357223 */ /* 0x040fe2000001082d */
[C---:B------:R-:W-:Y:S01]  /*7b40*/  FFMA.FTZ R158, R52.reuse, R43, R158 ;  /* 0x0000002b349e7223 */ /* 0x040fe2000001009e */
[-C--:B------:R-:W-:Y:S01]  /*7b50*/  FFMA.FTZ R45, R52, R41.reuse, R54 ;  /* 0x00000029342d7223 */ /* 0x080fe20000010036 */
[----:B------:R0:W-:Y:S01]  /*7b60*/  @!P0 STS.128 [UR11+0x2150], R40 ;  /* 0x00215028ff008988 */ /* 0x0001e20008000c0b */
[----:B------:R-:W-:Y:S01]  /*7b70*/  @!P0 MOV R48, R40 ;  /* 0x0000002800308202 */ /* 0x000fe20000000f00 */
[----:B------:R-:W-:Y:S01]  /*7b80*/  FADD.FTZ R46, R46, R53 ;  /* 0x000000352e2e7221 */ /* 0x000fe20000010000 */
[----:B------:R-:W-:Y:S01]  /*7b90*/  @!P0 MOV R49, R41 ;  /* 0x0000002900318202 */ /* 0x000fe20000000f00 */
[----:B------:R-:W-:Y:S01]  /*7ba0*/  FADD.FTZ R47, R47, R158 ;  /* 0x0000009e2f2f7221 */ /* 0x000fe20000010000 */
[----:B------:R-:W-:Y:S02]  /*7bb0*/  @!P0 MOV R50, R42 ;  /* 0x0000002a00328202 */ /* 0x000fe40000000f00 */
[----:B------:R-:W-:-:S07]  /*7bc0*/  @!P0 MOV R51, R43 ;  /* 0x0000002b00338202 */ /* 0x000fce0000000f00 */
.L_x_211:
[----:B------:R-:W-:Y:S05]  /*7bd0*/  BSYNC B0 ;  /* 0x0000000000007941 */ /* 0x000fea0003800000 */
.L_x_209:
[----:B------:R-:W-:Y:S01]  /*7be0*/  BAR.SYNC.DEFER_BLOCKING 0x0 ;  /* 0x0000000000007b1d */ /* 0x000fe20000010000 */
[----:B------:R-:W-:-:S05]  /*7bf0*/  ISETP.NE.AND P0, PT, R73, RZ, PT ;  /* 0x000000ff4900720c */ /* 0x000fca0003f05270 */
[----:B------:R-:W-:Y:S08]  /*7c00*/  BSSY B0, `(.L_x_212) ;  /* 0x000007d000007945 */ /* 0x000ff00003800000 */
[----:B0-----:R-:W0:Y:S02]  /*7c10*/  @P0 LDS.64 R40, [UR11+0x2158] ;  /* 0x0021580bff280984 */ /* 0x001e240008000a00 */
        /* <DEDUP_REMOVED lines=11> */
[----:B------:R-:W-:Y:S01]  /*7cd0*/  FADD.FTZ R42, R117, R42 ;  /* 0x0000002a752a7221 */ /* 0x000fe20000010000 */
[----:B------:R-:W-:-:S03]  /*7ce0*/  FADD.FTZ R43, R118, R43 ;  /* 0x0000002b762b7221 */ /* 0x000fc60000010000 */
[C---:B------:R-:W-:Y:S01]  /*7cf0*/  FMUL.FTZ R41, R115.reuse, R42 ;  /* 0x0000002a73297220 */ /* 0x040fe20000410000 */
[----:B------:R-:W-:-:S03]  /*7d00*/  FMUL.FTZ R115, R115, R43 ;  /* 0x0000002b73737220 */ /* 0x000fc60000410000 */
[C---:B------:R-:W-:Y:S01]  /*7d10*/  FFMA.FTZ R41, R112.reuse, R43, -R41 ;  /* 0x0000002b70297223 */ /* 0x040fe20000010829 */
[----:B------:R-:W-:-:S03]  /*7d20*/  FFMA.FTZ R48, R112, R42, R115 ;  /* 0x0000002a70307223 */ /* 0x000fc60000010073 */
[----:B------:R-:W-:Y:S01]  /*7d30*/  FADD.FTZ R49, R114, R41 ;  /* 0x0000002972317221 */ /* 0x000fe20000010000 */
[----:B------:R-:W-:-:S03]  /*7d40*/  FADD.FTZ R48, R113, R48 ;  /* 0x0000003071307221 */ /* 0x000fc60000010000 */
        /* <DEDUP_REMOVED lines=104> */
.L_x_213:
[----:B------:R-:W-:Y:S05]  /*83d0*/  BSYNC B0 ;  /* 0x0000000000007941 */ /* 0x000fea0003800000 */
.L_x_212:
[----:B------:R-:W-:Y:S01]  /*83e0*/  UIADD3 UR7, UR7, 0x1, URZ ;  /* 0x0000000107077890 */ /* 0x000fe2000fffe03f */
[C---:B0----5:R-:W-:Y:S01]  /*83f0*/  FMUL.FTZ R41, R87.reuse, R42 ;  /* 0x0000002a57297220 */ /* 0x061fe20000410000 */
[C---:B------:R-:W-:Y:S01]  /*8400*/  FMUL.FTZ R48, R87.reuse, R48 ;  /* 0x0000003057307220 */ /* 0x040fe20000410000 */
[C---:B------:R-:W-:Y:S01]  /*8410*/  FMUL.FTZ R50, R87.reuse, R50 ;  /* 0x0000003257327220 */ /* 0x040fe20000410000 */
[----:B------:R-:W-:Y:S01]  /*8420*/  UISETP.GE.AND UP0, UPT, UR7, UR35, UPT ;  /* 0x000000230700728c */ /* 0x000fe2000bf06270 */
[C---:B------:R-:W-:Y:S01]  /*8430*/  FMUL.FTZ R52, R87.reuse, R52 ;  /* 0x0000003457347220 */ /* 0x040fe20000410000 */
[C---:B------:R-:W-:Y:S01]  /*8440*/  FMUL.FTZ R54, R87.reuse, R54 ;  /* 0x0000003657367220 */ /* 0x040fe20000410000 */
[C---:B------:R-:W-:Y:S01]  /*8450*/  FMUL.FTZ R96, R87.reuse, R96 ;  /* 0x0000006057607220 */ /* 0x040fe20000410000 */
[C---:B------:R-:W-:Y:S01]  /*8460*/  FMUL.FTZ R92, R87.reuse, R92 ;  /* 0x0000005c575c7220 */ /* 0x040fe20000410000 */
[C---:B------:R-:W-:Y:S01]  /*8470*/  FMUL.FTZ R88, R87.reuse, R88 ;  /* 0x0000005857587220 */ /* 0x040fe20000410000 */
[----:B------:R-:W-:Y:S01]  /*8480*/  PLOP3.LUT P0, PT, PT, PT, UP0, 0x80, 0x0 ;  /* 0x000000000000781c */ /* 0x000fe20003f0f008 */
        /* <DEDUP_REMOVED lines=41> */
.L_x_208:
[----:B------:R-:W-:Y:S01]  /*8720*/  ISETP.NE.AND P0, PT, R73, RZ, PT ;  /* 0x000000ff4900720c */ /* 0x000fe20003f05270 */
[----:B------:R-:W-:Y:S01]  /*8730*/  BAR.SYNC.DEFER_BLOCKING 0x0 ;  /* 0x0000000000007b1d */ /* 0x000fe20000010000 */
[----:B------:R-:W-:Y:S02]  /*8740*/  F2FP.BF16.F32.PACK_AB R32, R32, R33 ;  /* 0x000000212020723e */ /* 0x000fe400000010ff */
[----:B------:R-:W-:Y:S02]  /*8750*/  F2FP.BF16.F32.PACK_AB R28, R28, R29 ;  /* 0x0000001d1c1c723e */ /* 0x000fe400000010ff */
[----:B------:R-:W-:Y:S01]  /*8760*/  PRMT R33, R32, 0x7632, R33 ;  /* 0x0000763220217816 */ /* 0x000fe20000000021 */
[----:B------:R-:W-:Y:S01]  /*8770*/  BSSY B0, `(.L_x_215) ;  /* 0x0000051000007945 */ /* 0x000fe20003800000 */
[----:B------:R-:W-:Y:S02]  /*8780*/  F2FP.BF16.F32.PACK_AB R30, R30, R31 ;  /* 0x0000001f1e1e723e */ /* 0x000fe400000010ff */
[----:B------:R-:W-:-:S02]  /*8790*/  F2FP.BF16.F32.PACK_AB R26, R26, R27 ;  /* 0x0000001b1a1a723e */ /* 0x000fc400000010ff */
[----:B------:R-:W-:Y:S01]  /*87a0*/  PRMT R3, R28, 0x7632, R3 ;  /* 0x000076321c037816 */ /* 0x000fe20000000003 */
[----:B------:R-:W0:Y:S01]  /*87b0*/  @!P0 LDC R0, c[0x0][0x218] ;  /* 0x00008600ff008b82 */ /* 0x000e220000000800 */
[----:B------:R-:W-:Y:S02]  /*87c0*/  PRMT R2, R30, 0x7632, R2 ;  /* 0x000076321e027816 */ /* 0x000fe40000000002 */
[----:B------:R-:W-:Y:S02]  /*87d0*/  F2FP.BF16.F32.PACK_AB R24, R24, R25 ;  /* 0x000000191818723e */ /* 0x000fe400000010ff */
[----:B------:R-:W-:Y:S02]  /*87e0*/  F2FP.BF16.F32.PACK_AB R22, R22, R23 ;  /* 0x000000171616723e */ /* 0x000fe400000010ff */
[----:B------:R-:W-:Y:S02]  /*87f0*/  F2FP.BF16.F32.PACK_AB R20, R20, R21 ;  /* 0x000000151414723e */ /* 0x000fe400000010ff */
[----:B------:R-:W-:-:S02]  /*8800*/  F2FP.BF16.F32.PACK_AB R18, R18, R19 ;  /* 0x000000131212723e */ /* 0x000fc400000010ff */
[----:B------:R-:W-:Y:S01]  /*8810*/  PRMT R5, R22, 0x7632, R5 ;  /* 0x0000763216057816 */ /* 0x000fe20000000005 */
[----:B------:R1:W-:Y:S01]  /*8820*/  STS.U16 [R66+0x2], R33 ;  /* 0x0000022142007388 */ /* 0x0003e20000000400 */
[----:B------:R-:W-:-:S03]  /*8830*/  PRMT R6, R20, 0x7632, R6 ;  /* 0x0000763214067816 */ /* 0x000fc60000000006 */
[----:B------:R2:W-:Y:S04]  /*8840*/  STS.U16 [R66+0xa], R3 ;  /* 0x00000a0342007388 */ /* 0x0005e80000000400 */
[----:B------:R3:W-:Y:S01]  /*8850*/  STS.U16 [R66+0x6], R2 ;  /* 0x0000060242007388 */ /* 0x0007e20000000400 */
[----:B-1----:R-:W-:-:S03]  /*8860*/  PRMT R33, R26, 0x7632, R33 ;  /* 0x000076321a217816 */ /* 0x002fc60000000021 */
[----:B------:R-:W-:Y:S01]  /*8870*/  STS.U16 [R66], R32 ;  /* 0x0000002042007388 */ /* 0x000fe20000000400 */
[----:B--2---:R-:W-:-:S03]  /*8880*/  IMAD.U32 R3, RZ, RZ, UR6 ;  /* 0x00000006ff037e24 */ /* 0x004fc6000f8e00ff */
[----:B------:R1:W-:Y:S01]  /*8890*/  STS.U16 [R66+0xe], R33 ;  /* 0x00000e2142007388 */ /* 0x0003e20000000400 */
[----:B---3--:R-:W-:Y:S01]  /*88a0*/  PRMT R2, R24, 0x7632, R2 ;  /* 0x0000763218027816 */ /* 0x008fe20000000002 */
[----:B0-----:R-:W-:Y:S02]  /*88b0*/  @!P0 IMAD R4, R3, -0x800, R0 ;  /* 0xfffff80003048824 */ /* 0x001fe400078e0200 */
[----:B------:R-:W-:Y:S04]  /*88c0*/  STS.U16 [R66+0x4], R30 ;  /* 0x0000041e42007388 */ /* 0x000fe80000000400 */
[----:B------:R-:W-:Y:S01]  /*88d0*/  STS.U16 [R66+0x8], R28 ;  /* 0x0000081c42007388 */ /* 0x000fe20000000400 */
[----:B-1----:R-:W-:-:S03]  /*88e0*/  PRMT R33, R18, 0x7632, R33 ;  /* 0x0000763212217816 */ /* 0x002fc60000000021 */
[----:B------:R-:W-:Y:S04]  /*88f0*/  STS.U16 [R66+0xc], R26 ;  /* 0x00000c1a42007388 */ /* 0x000fe80000000400 */
[----:B------:R-:W-:Y:S04]  /*8900*/  STS.U16 [R66+0x10], R24 ;  /* 0x0000101842007388 */ /* 0x000fe80000000400 */
[----:B------:R0:W-:Y:S04]  /*8910*/  STS.U16 [R66+0x12], R2 ;  /* 0x0000120242007388 */ /* 0x0001e80000000400 */
[----:B------:R-:W-:Y:S04]  /*8920*/  STS.U16 [R66+0x14], R22 ;  /* 0x0000141642007388 */ /* 0x000fe80000000400 */
[----:B------:R-:W-:Y:S01]  /*8930*/  STS.U16 [R66+0x16], R5 ;  /* 0x0000160542007388 */ /* 0x000fe20000000400 */
[----:B0-----:R-:W-:-:S03]  /*8940*/  SHF.L.U32 R2, R73, 0x4, RZ ;  /* 0x0000000449027819 */ /* 0x001fc600000006ff */
[----:B------:R-:W-:Y:S01]  /*8950*/  STS.U16 [R66+0x18], R20 ;  /* 0x0000181442007388 */ /* 0x000fe20000000400 */
[----:B------:R-:W-:-:S03]  /*8960*/  LOP3.LUT R2, R2, 0xfffffe00, RZ, 0xc0, !PT ;  /* 0xfffffe0002027812 */ /* 0x000fc600078ec0ff */
[----:B------:R-:W-:Y:S01]  /*8970*/  STS.U16 [R66+0x1a], R6 ;  /* 0x00001a0642007388 */ /* 0x000fe20000000400 */
[----:B------:R-:W-:-:S03]  /*8980*/  LOP3.LUT R27, R2, 0x1f, R73, 0xf8, !PT ;  /* 0x0000001f021b7812 */ /* 0x000fc600078ef849 */
[----:B------:R-:W-:Y:S01]  /*8990*/  STS.U16 [R66+0x1c], R18 ;  /* 0x00001c1242007388 */ /* 0x000fe20000000400 */
[----:B------:R-:W-:-:S03]  /*89a0*/  SHF.R.S32.HI R8, RZ, 0x1f, R27 ;  /* 0x0000001fff087819 */ /* 0x000fc6000001141b */
        /* <DEDUP_REMOVED lines=20> */
[----:B------:R-:W0:Y:S01]  /*8af0*/  LDS R0, [UR11+0x1080] ;  /* 0x0010800bff007984 */ /* 0x000e220008000800 */
[----:B------:R-:W-:-:S02]  /*8b00*/  ULDC.64 UR10, c[0x0][0x2b0] ;  /* 0x0000ac00000a7ab9 */ /* 0x000fc40000000a00 */
[----:B------:R-:W-:Y:S02]  /*8b10*/  UIMAD UR7, UR15, UR10, URZ ;  /* 0x0000000a0f0772a4 */ /* 0x000fe4000f8e023f */
[----:B------:R-:W-:-:S04]  /*8b20*/  IMAD.WIDE.U32 R2, R74, UR10, RZ ;  /* 0x0000000a4a027c25 */ /* 0x000fc8000f8e00ff */
[----:B------:R-:W-:-:S05]  /*8b30*/  MOV R7, UR7 ;  /* 0x0000000700077c02 */ /* 0x000fca0008000f00 */
[----:B------:R-:W-:-:S05]  /*8b40*/  IMAD R7, R74, UR11, R7 ;  /* 0x0000000b4a077c24 */ /* 0x000fca000f8e0207 */
[----:B------:R-:W-:Y:S02]  /*8b50*/  IADD3 R23, R3, R7, RZ ;  /* 0x0000000703177210 */ /* 0x000fe40007ffe0ff */
        /* <DEDUP_REMOVED lines=18> */
.L_x_216:
[----:B------:R-:W-:Y:S05]  /*8c80*/  BSYNC B0 ;  /* 0x0000000000007941 */ /* 0x000fea0003800000 */
.L_x_215:
[----:B------:R-:W2:Y:S01]  /*8c90*/  LDL.LU R10, [R1+0x4] ;  /* 0x00000400010a7983 */ /* 0x000ea20000300800 */
[----:B------:R-:W-:-:S03]  /*8ca0*/  ULDC.64 UR10, c[0x0][0x2b8] ;  /* 0x0000ae00000a7ab9 */ /* 0x000fc60000000a00 */
[----:B0-----:R-:W3:Y:S01]  /*8cb0*/  LDL.LU R6, [R1] ;  /* 0x0000000001067983 */ /* 0x001ee20000300800 */
[----:B------:R-:W-:Y:S01]  /*8cc0*/  UIMAD UR7, UR32, UR10, URZ ;  /* 0x0000000a200772a4 */ /* 0x000fe2000f8e023f */
[----:B------:R-:W-:Y:S01]  /*8cd0*/  MOV R3, R23 ;  /* 0x0000001700037202 */ /* 0x000fe20000000f00 */
[----:B------:R-:W-:Y:S01]  /*8ce0*/  UIADD3 UR8, UP1, UR8, 0x1000, URZ ;  /* 0x0000100008087890 */ /* 0x000fe2000ff3e03f */
[C---:B------:R-:W-:Y:S02]  /*8cf0*/  LOP3.LUT R7, R27.reuse, 0x40, RZ, 0xfc, !PT ;  /* 0x000000401b077812 */ /* 0x040fe400078efcff */
[----:B------:R-:W-:Y:S01]  /*8d00*/  LOP3.LUT R5, R27, 0x20, RZ, 0xfc, !PT ;  /* 0x000000201b057812 */ /* 0x000fe200078efcff */
[----:B------:R-:W-:Y:S01]  /*8d10*/  IMAD.WIDE.U32 R2, R75, UR10, R2 ;  /* 0x0000000a4b027c25 */ /* 0x000fe2000f8e0002 */
[----:B------:R-:W-:Y:S01]  /*8d20*/  MOV R4, UR7 ;  /* 0x0000000700047c02 */ /* 0x000fe20008000f00 */
[----:B------:R-:W-:Y:S01]  /*8d30*/  USHF.L.U32 UR7, UR6, 0xb, URZ ;  /* 0x0000000b06077899 */ /* 0x000fe2000800063f */
[-C--:B------:R-:W-:Y:S01]  /*8d40*/  ISETP.GE.AND P4, PT, R7, R0.reuse, PT ;  /* 0x000000000700720c */ /* 0x080fe20003f86270 */
[----:B------:R-:W-:Y:S01]  /*8d50*/  UIADD3 UR6, UR6, 0x1, URZ ;  /* 0x0000000106067890 */ /* 0x000fe2000fffe03f */
[----:B------:R-:W-:Y:S01]  /*8d60*/  ISETP.GE.AND P3, PT, R5, R0, PT ;  /* 0x000000000500720c */ /* 0x000fe20003f66270 */
[----:B------:R-:W-:Y:S01]  /*8d70*/  IMAD R7, R75, UR11, R4 ;  /* 0x0000000b4b077c24 */ /* 0x000fe2000f8e0204 */
[----:B------:R-:W-:Y:S01]  /*8d80*/  ULDC.64 UR10, c[0x0][0x308] ;  /* 0x0000c200000a7ab9 */ /* 0x000fe20000000a00 */
[----:B------:R-:W-:Y:S01]  /*8d90*/  USHF.R.S32.HI UR12, URZ, 0x1f, UR7 ;  /* 0x0000001f3f0c7899 */ /* 0x000fe20008011407 */
[C---:B------:R-:W-:Y:S01]  /*8da0*/  LEA R5, P0, R27.reuse, UR10, 0x1 ;  /* 0x0000000a1b057c11 */ /* 0x040fe2000f8008ff */
[----:B------:R-:W-:Y:S01]  /*8db0*/  UIADD3.X UR9, URZ, UR9, URZ, UP1, !UPT ;  /* 0x000000093f097290 */ /* 0x000fe20008ffe43f */
[----:B------:R-:W-:Y:S01]  /*8dc0*/  IADD3 R4, P1, R2, UR7, RZ ;  /* 0x0000000702047c10 */ /* 0x000fe2000ff3e0ff */
[----:B------:R-:W-:Y:S01]  /*8dd0*/  ULDC UR7, c[0x0][0x224] ;  /* 0x0000890000077ab9 */ /* 0x000fe20000000800 */
[C---:B------:R-:W-:Y:S01]  /*8de0*/  LOP3.LUT R25, R27.reuse, 0x80, RZ, 0xfc, !PT ;  /* 0x000000801b197812 */ /* 0x040fe200078efcff */
[----:B------:R-:W-:Y:S01]  /*8df0*/  UISETP.GE.AND UP0, UPT, UR6, UR7, UPT ;  /* 0x000000070600728c */ /* 0x000fe2000bf06270 */
[----:B------:R-:W-:-:S02]  /*8e00*/  LEA.HI.X R8, R27, UR11, R8, 0x1, P0 ;  /* 0x0000000b1b087c11 */ /* 0x000fc400080f0c08 */
[----:B------:R-:W-:Y:S02]  /*8e10*/  IADD3.X R3, R7, UR12, R3, P1, !PT ;  /* 0x0000000c07037c10 */ /* 0x000fe40008ffe403 */
[C---:B------:R-:W-:Y:S02]  /*8e20*/  LEA R2, P0, R4.reuse, R5, 0x1 ;  /* 0x0000000504027211 */ /* 0x040fe400078008ff */
[----:B------:R-:W-:Y:S02]  /*8e30*/  ISETP.GE.AND P6, PT, R25, R0, PT ;  /* 0x000000001900720c */ /* 0x000fe40003fc6270 */
[----:B------:R-:W-:Y:S02]  /*8e40*/  LOP3.LUT R7, R27, 0xc0, RZ, 0xfc, !PT ;  /* 0x000000c01b077812 */ /* 0x000fe400078efcff */
[----:B------:R-:W-:Y:S02]  /*8e50*/  LEA.HI.X R3, R4, R8, R3, 0x1, P0 ;  /* 0x0000000804037211 */ /* 0x000fe400000f0c03 */
[----:B------:R-:W-:-:S02]  /*8e60*/  ISETP.GE.AND P1, PT, R7, R0, PT ;  /* 0x000000000700720c */ /* 0x000fc40003f26270 */
[C---:B------:R-:W-:Y:S01]  /*8e70*/  LOP3.LUT R23, R27.reuse, 0x60, RZ, 0xfc, !PT ;  /* 0x000000601b177812 */ /* 0x040fe200078efcff */
[----:B------:R4:W-:Y:S01]  /*8e80*/  @!P4 STG.E.U16 desc[UR16][R2.64+0x80], R9 ;  /* 0x000080090200c986 */ /* 0x0009e2000c101510 */
[C---:B------:R-:W-:Y:S02]  /*8e90*/  LOP3.LUT R7, R27.reuse, 0x120, RZ, 0xfc, !PT ;  /* 0x000001201b077812 */ /* 0x040fe400078efcff */
[----:B------:R-:W-:Y:S01]  /*8ea0*/  LOP3.LUT R5, R27, 0xa0, RZ, 0xfc, !PT ;  /* 0x000000a01b057812 */ /* 0x000fe200078efcff */
[----:B------:R4:W-:Y:S01]  /*8eb0*/  @!P6 STG.E.U16 desc[UR16][R2.64+0x100], R11 ;  /* 0x0001000b0200e986 */ /* 0x0009e2000c101510 */
[-C--:B------:R-:W-:Y:S02]  /*8ec0*/  ISETP.GE.AND P5, PT, R23, R0.reuse, PT ;  /* 0x000000001700720c */ /* 0x080fe40003fa6270 */
[-C--:B------:R-:W-:Y:S01]  /*8ed0*/  ISETP.GE.AND P4, PT, R7, R0.reuse, PT ;  /* 0x000000000700720c */ /* 0x080fe20003f86270 */
[----:B------:R4:W-:Y:S01]  /*8ee0*/  @!P3 STG.E.U16 desc[UR16][R2.64+0x40], R163 ;  /* 0x000040a30200b986 */ /* 0x0009e2000c101510 */
[----:B------:R-:W-:-:S02]  /*8ef0*/  ISETP.GE.AND P0, PT, R5, R0, PT ;  /* 0x000000000500720c */ /* 0x000fc40003f06270 */
[C---:B------:R-:W-:Y:S01]  /*8f00*/  LOP3.LUT R7, R27.reuse, 0x160, RZ, 0xfc, !PT ;  /* 0x000001601b077812 */ /* 0x040fe200078efcff */
[----:B------:R4:W-:Y:S01]  /*8f10*/  @!P1 STG.E.U16 desc[UR16][R2.64+0x180], R13 ;  /* 0x0001800d02009986 */ /* 0x0009e2000c101510 */
[----:B------:R-:W-:Y:S02]  /*8f20*/  LOP3.LUT R5, R27, 0x100, RZ, 0xfc, !PT ;  /* 0x000001001b057812 */ /* 0x000fe400078efcff */
[-C--:B------:R-:W-:Y:S02]  /*8f30*/  ISETP.GE.AND P6, PT, R7, R0.reuse, PT ;  /* 0x000000000700720c */ /* 0x080fe40003fc6270 */
[----:B------:R-:W-:Y:S01]  /*8f40*/  LOP3.LUT R23, R27, 0xe0, RZ, 0xfc, !PT ;  /* 0x000000e01b177812 */ /* 0x000fe200078efcff */
[----:B------:R4:W-:Y:S01]  /*8f50*/  @!P5 STG.E.U16 desc[UR16][R2.64+0xc0], R155 ;  /* 0x0000c09b0200d986 */ /* 0x0009e2000c101510 */
[-C--:B------:R-:W-:Y:S02]  /*8f60*/  ISETP.GE.AND P3, PT, R5, R0.reuse, PT ;  /* 0x000000000500720c */ /* 0x080fe40003f66270 */
[----:B------:R-:W-:Y:S01]  /*8f70*/  LOP3.LUT R7, R27, 0x1a0, RZ, 0xfc, !PT ;  /* 0x000001a01b077812 */ /* 0x000fe200078efcff */
[----:B------:R4:W-:Y:S01]  /*8f80*/  @!P0 STG.E.U16 desc[UR16][R2.64+0x140], R153 ;  /* 0x0001409902008986 */ /* 0x0009e2000c101510 */
[----:B------:R-:W-:-:S02]  /*8f90*/  ISETP.GE.AND P2, PT, R23, R0, PT ;  /* 0x000000001700720c */ /* 0x000fc40003f46270 */
        /* <DEDUP_REMOVED lines=9> */
[----:B------:R-:W-:Y:S01]  /*9030*/  LOP3.LUT R5, R27, 0x1c0, RZ, 0xfc, !PT ;  /* 0x000001c01b057812 */ /* 0x000fe200078efcff */
[----:B------:R4:W-:Y:S01]  /*9040*/  @!P2 STG.E.U16 desc[UR16][R2.64+0x1c0], R151 ;  /* 0x0001c0970200a986 */ /* 0x0009e2000c101510 */
[-C--:B------:R-:W-:Y:S02]  /*9050*/  ISETP.GE.AND P3, PT, R7, R0.reuse, PT ;  /* 0x000000000700720c */ /* 0x080fe40003f66270 */
[----:B------:R-:W-:Y:S01]  /*9060*/  ISETP.GE.AND P2, PT, R5, R0, PT ;  /* 0x000000000500720c */ /* 0x000fe20003f46270 */
[----:B------:R4:W-:Y:S04]  /*9070*/  @!P1 STG.E.U16 desc[UR16][R2.64+0x340], R145 ;  /* 0x0003409102009986 */ /* 0x0009e8000c101510 */
[----:B------:R4:W-:Y:S04]  /*9080*/  @!P5 STG.E.U16 desc[UR16][R2.64+0x280], R17 ;  /* 0x000280110200d986 */ /* 0x0009e8000c101510 */
[----:B------:R4:W-:Y:S01]  /*9090*/  @!P0 STG.E.U16 desc[UR16][R2.64+0x300], R19 ;  /* 0x0003001302008986 */ /* 0x0009e2000c101510 */
[----:B------:R-:W-:-:S03]  /*90a0*/  IADD3 R71, P0, R71, 0x2000, RZ ;  /* 0x0000200047477810 */ /* 0x000fc60007f1e0ff */
[----:B------:R4:W-:Y:S01]  /*90b0*/  @!P3 STG.E.U16 desc[UR16][R2.64+0x3c0], R67 ;  /* 0x0003c0430200b986 */ /* 0x0009e2000c101510 */
[----:B------:R-:W-:-:S03]  /*90c0*/  IADD3.X R70, RZ, R70, RZ, P0, !PT ;  /* 0x00000046ff467210 */ /* 0x000fc600007fe4ff */
[----:B------:R4:W-:Y:S01]  /*90d0*/  @!P2 STG.E.U16 desc[UR16][R2.64+0x380], R21 ;  /* 0x000380150200a986 */ /* 0x0009e2000c101510 */
[----:B------:R-:W-:Y:S02]  /*90e0*/  PLOP3.LUT P2, PT, PT, PT, UP0, 0x80, 0x0 ;  /* 0x000000000000781c */ /* 0x000fe40003f4f008 */
[----:B--2---:R-:W-:-:S04]  /*90f0*/  IADD3 R10, P1, R10, 0x1000, RZ ;  /* 0x000010000a0a7810 */ /* 0x004fc80007f3e0ff */
[----:B---3--:R-:W-:Y:S01]  /*9100*/  IADD3.X R6, RZ, R6, RZ, P1, !PT ;  /* 0x00000006ff067210 */ /* 0x008fe20000ffe4ff */
[----:B------:R4:W-:Y:S04]  /*9110*/  STL [R1+0x4], R10 ;  /* 0x0000040a01007387 */ /* 0x0009e80000100800 */
[----:B------:R4:W-:Y:S02]  /*9120*/  STL [R1], R6 ;  /* 0x0000000601007387 */ /* 0x0009e40000100800 */
[----:B------:R-:W-:Y:S05]  /*9130*/  @!P2 BRA `(.L_x_217) ;  /* 0xffffff740054a947 */ /* 0x000fea000383ffff */
[----:B------:R-:W-:Y:S05]  /*9140*/  EXIT ;  /* 0x000000000000794d */ /* 0x000fea0003800000 */
.L_x_218:
        /* <DEDUP_REMOVED lines=11> */
.L_x_5164:


//--------------------- .text._Z25selective_scan_fwd_kernelI32Selective_Scan_fwd_kernel_traitsILi128ELi16ELi1ELb0ELb1ELb0ELb1EN3c108BFloat16ENS1_7complexIfEEEEv13SSMParamsBase --------------------------
	.section	.text._Z25selective_scan_fwd_kernelI32Selective_Scan_fwd_kernel_traitsILi128ELi16ELi1ELb0ELb1ELb0ELb1EN3c108BFloat16ENS1_7complexIfEEEEv13SSMParamsBase,"ax",@progbits
	.align	128
        .global         _Z25selective_scan_fwd_kernelI32Selective_Scan_fwd_kernel_traitsILi128ELi16ELi1ELb0ELb1ELb0ELb1EN3c108BFloat16ENS1_7complexIfEEEEv13SSMParamsBase
        .type           _Z25selective_scan_fwd_kernelI32Selective_Scan_fwd_kernel_traitsILi128ELi16ELi1ELb0ELb1ELb0ELb1EN3c108BFloat16ENS1_7complexIfEEEEv13SSMParamsBase,@function
        .size           _Z25selective_scan_fwd_kernelI32Selective_Scan_fwd_kernel_traitsILi128ELi16ELi1ELb0ELb1ELb0ELb1EN3c108BFloat16ENS1_7complexIfEEEEv13SSMParamsBase,(.L_x_5165 - _Z25selective_scan_fwd_kernelI32Selective_Scan_fwd_kernel_traitsILi128ELi16ELi1ELb0ELb1ELb0ELb1EN3c108BFloat16ENS1_7complexIfEEEEv13SSMParamsBase)
        .other          _Z25selective_scan_fwd_kernelI32Selective_Scan_fwd_kernel_traitsILi128ELi16ELi1ELb0ELb1ELb0ELb1EN3c108BFloat16ENS1_7complexIfEEEEv13SSMParamsBase,@"STO_CUDA_ENTRY STV_DEFAULT"
_Z25selective_scan_fwd_kernelI32Selective_Scan_fwd_kernel_traitsILi128ELi16ELi1ELb0ELb1ELb0ELb1EN3c108BFloat16ENS1_7complexIfEEEEv13SSMParamsBase:
.text._Z25selective_scan_fwd_kernelI32Selective_Scan_fwd_kernel_traitsILi128ELi16ELi1ELb0ELb1ELb0ELb1EN3c108BFloat16ENS1_7complexIfEEEEv13SSMParamsBase:
        /* <DEDUP_REMOVED lines=41> */
[----:B------:R-:W-:Y:S02]  /*0290*/  IMAD.U32 R13, RZ, RZ, UR5 ;  /* 0x00000005ff0d7e24 */ /* 0x000fe4000f8e00ff */
[----:B--2---:R-:W-:Y:S02]  /*02a0*/  IMAD.MOV R2, RZ, RZ, -R7 ;  /* 0x000000ffff027224 */ /* 0x004fe400078e0a07 */
[----:B------:R-:W-:-:S02]  /*02b0*/  IMAD R13, R74, UR13, R13 ;  /* 0x0000000d4a0d7c24 */ /* 0x000fc4000f8e020d */
        /* <DEDUP_REMOVED lines=11> */
[-C--:B------:R-:W-:Y:S02]  /*0370*/  @!P3 IADD3 R0, R0, -R11.reuse, RZ ;  /* 0x8000000b0000b210 */ /* 0x080fe40007ffe0ff */
[----:B------:R-:W-:Y:S02]  /*0380*/  @!P3 IADD3 R7, R7, 0x1, RZ ;  /* 0x000000010707b810 */ /* 0x000fe40007ffe0ff */
[----:B------:R-:W-:Y:S02]  /*0390*/  ISETP.GE.U32.AND P2, PT, R0, R11, PT ;  /* 0x0000000b0000720c */ /* 0x000fe40003f46070 */
[----:B------:R-:W-:Y:S02]  /*03a0*/  LOP3.LUT R0, R75, R10, RZ, 0x3c, !PT ;  /* 0x0000000a4b007212 */ /* 0x000fe400078e3cff */
[----:B------:R-:W-:Y:S02]  /*03b0*/  MOV R11, UR4 ;  /* 0x00000004000b7c02 */ /* 0x000fe40008000f00 */
[----:B------:R-:W-:-:S02]  /*03c0*/  R2UR UR4, R74 ;  /* 0x000000004a0472ca */ /* 0x000fc400000e0000 */
[----:B------:R-:W-:Y:S01]  /*03d0*/  ISETP.GE.AND P4, PT, R0, RZ, PT ;  /* 0x000000ff0000720c */ /* 0x000fe20003f86270 */
[----:B------:R-:W-:Y:S01]  /*03e0*/  IMAD R11, R74, UR9, R11 ;  /* 0x000000094a0b7c24 */ /* 0x000fe2000f8e020b */
[----:B------:R-:W-:Y:S01]  /*03f0*/  ISETP.NE.AND P3, PT, R10, RZ, PT ;  /* 0x000000ff0a00720c */ /* 0x000fe20003f65270 */
[----:B------:R-:W-:Y:S02]  /*0400*/  ULDC.64 UR8, c[0x0][0x290] ;  /* 0x0000a40000087ab9 */ /* 0x000fe40000000a00 */
[----:B------:R-:W-:Y:S01]  /*0410*/  @P2 IADD3 R7, R7, 0x1, RZ ;  /* 0x0000000107072810 */ /* 0x000fe20007ffe0ff */
[----:B------:R-:W-:Y:S01]  /*0420*/  UIMAD UR6, UR15, UR8, URZ ;  /* 0x000000080f0672a4 */ /* 0x000fe2000f8e023f */
[----:B--2---:R-:W-:Y:S01]  /*0430*/  ISETP.GE.AND P2, PT, R6, 0x1, PT ;  /* 0x000000010600780c */ /* 0x004fe20003f46270 */
[----:B------:R-:W-:Y:S02]  /*0440*/  IMAD.IADD R3, R3, 0x1, R11 ;  /* 0x0000000103037824 */ /* 0x000fe400078e020b */
[----:B------:R-:W-:-:S02]  /*0450*/  UIMAD UR6, UR7, UR9, UR6 ;  /* 0x00000009070672a4 */ /* 0x000fc4000f8e0206 */
[----:B------:R-:W-:Y:S01]  /*0460*/  UIMAD.WIDE.U32 UR4, UR4, UR8, URZ ;  /* 0x00000008040472a5 */ /* 0x000fe2000f8e003f */
[----:B------:R-:W-:Y:S02]  /*0470*/  @!P4 IADD3 R7, -R7, RZ, RZ ;  /* 0x000000ff0707c210 */ /* 0x000fe40007ffe1ff */
        /* <DEDUP_REMOVED lines=33> */
.L_x_262:
[----:B----4-:R-:W3:Y:S04]  /*0690*/  LDL R3, [R1] ;  /* 0x0000000001037983 */ /* 0x010ee80000100800 */
[----:B--2---:R-:W3:Y:S01]  /*06a0*/  LDL R2, [R1+0x4] ;  /* 0x0000040001027983 */ /* 0x004ee20000100800 */
[----:B0-----:R-:W-:Y:S01]  /*06b0*/  IMAD.SHL.U32 R69, R73, 0x10, RZ ;  /* 0x0000001049457824 */ /* 0x001fe200078e00ff */
[----:B------:R-:W-:Y:S01]  /*06c0*/  ULDC UR11, c[0x0][0x218] ;  /* 0x00008600000b7ab9 */ /* 0x000fe20000000800 */
[----:B------:R-:W-:Y:S01]  /*06d0*/  PRMT R0, RZ, 0x7610, R0 ;  /* 0x00007610ff007816 */ /* 0x000fe20000000000 */
[----:B------:R-:W-:Y:S01]  /*06e0*/  UIMAD UR11, UR6, -0x800, UR11 ;  /* 0xfffff800060b78a4 */ /* 0x000fe2000f8e020b */
[----:B------:R-:W-:Y:S02]  /*06f0*/  PRMT R4, RZ, 0x7610, R4 ;  /* 0x00007610ff047816 */ /* 0x000fe40000000004 */
[----:B------:R-:W-:-:S02]  /*0700*/  LOP3.LUT R69, R69, 0xfffffe00, RZ, 0xc0, !PT ;  /* 0xfffffe0045457812 */ /* 0x000fc400078ec0ff */
[----:B------:R-:W-:Y:S02]  /*0710*/  PRMT R5, RZ, 0x7610, R5 ;  /* 0x00007610ff057816 */ /* 0x000fe40000000005 */
[----:B------:R-:W-:Y:S02]  /*0720*/  LOP3.LUT R68, R69, 0x1f, R73, 0xf8, !PT ;  /* 0x0000001f45447812 */ /* 0x000fe400078ef849 */
[----:B------:R-:W-:Y:S02]  /*0730*/  PRMT R6, RZ, 0x7610, R6 ;  /* 0x00007610ff067816 */ /* 0x000fe40000000006 */
[C---:B------:R-:W-:Y:S02]  /*0740*/  LOP3.LUT R18, R68.reuse, 0x20, RZ, 0xfc, !PT ;  /* 0x0000002044127812 */ /* 0x040fe400078efcff */
[----:B------:R-:W-:Y:S02]  /*0750*/  ISETP.GE.AND P2, PT, R68, UR11, PT ;  /* 0x0000000b44007c0c */ /* 0x000fe4000bf46270 */
[----:B------:R-:W-:-:S02]  /*0760*/  ISETP.GE.AND P1, PT, R18, UR11, PT ;  /* 0x0000000b12007c0c */ /* 0x000fc4000bf26270 */
[C---:B------:R-:W-:Y:S02]  /*0770*/  LOP3.LUT R19, R68.reuse, 0x40, RZ, 0xfc, !PT ;  /* 0x0000004044137812 */ /* 0x040fe400078efcff */
[C---:B------:R-:W-:Y:S02]  /*0780*/  LOP3.LUT R21, R68.reuse, 0x60, RZ, 0xfc, !PT ;  /* 0x0000006044157812 */ /* 0x040fe400078efcff */
[C---:B------:R-:W-:Y:S02]  /*0790*/  LOP3.LUT R22, R68.reuse, 0x80, RZ, 0xfc, !PT ;  /* 0x0000008044167812 */ /* 0x040fe400078efcff */
[C---:B------:R-:W-:Y:S02]  /*07a0*/  LOP3.LUT R23, R68.reuse, 0xa0, RZ, 0xfc, !PT ;  /* 0x000000a044177812 */ /* 0x040fe400078efcff */
[----:B------:R-:W-:Y:S02]  /*07b0*/  LOP3.LUT R24, R68, 0xc0, RZ, 0xfc, !PT ;  /* 0x000000c044187812 */ /* 0x000fe400078efcff */
[----:B------:R-:W-:-:S02]  /*07c0*/  ISETP.GE.AND P4, PT, R19, UR11, PT ;  /* 0x0000000b13007c0c */ /* 0x000fc4000bf86270 */
[C---:B------:R-:W-:Y:S02]  /*07d0*/  LOP3.LUT R25, R68.reuse, 0xe0, RZ, 0xfc, !PT ;  /* 0x000000e044197812 */ /* 0x040fe400078efcff */
[----:B------:R-:W-:Y:S02]  /*07e0*/  ISETP.GE.AND P0, PT, R21, UR11, PT ;  /* 0x0000000b15007c0c */ /* 0x000fe4000bf06270 */
[----:B------:R-:W-:Y:S02]  /*07f0*/  LOP3.LUT R26, R68, 0x100, RZ, 0xfc, !PT ;  /* 0x00000100441a7812 */ /* 0x000fe400078efcff */
[----:B------:R-:W-:Y:S02]  /*0800*/  ISETP.GE.AND P6, PT, R22, UR11, PT ;  /* 0x0000000b16007c0c */ /* 0x000fe4000bfc6270 */
[----:B------:R-:W-:Y:S02]  /*0810*/  ISETP.GE.AND P5, PT, R23, UR11, PT ;  /* 0x0000000b17007c0c */ /* 0x000fe4000bfa6270 */
[----:B------:R-:W-:-:S02]  /*0820*/  ISETP.GE.AND P3, PT, R24, UR11, PT ;  /* 0x0000000b18007c0c */ /* 0x000fc4000bf66270 */
[----:B------:R-:W-:Y:S02]  /*0830*/  PRMT R7, RZ, 0x7610, R7 ;  /* 0x00007610ff077816 */ /* 0x000fe40000000007 */
[----:B------:R-:W-:Y:S02]  /*0840*/  PRMT R8, RZ, 0x7610, R8 ;  /* 0x00007610ff087816 */ /* 0x000fe40000000008 */
[C---:B------:R-:W-:Y:S02]  /*0850*/  LOP3.LUT R28, R68.reuse, 0x120, RZ, 0xfc, !PT ;  /* 0x00000120441c7812 */ /* 0x040fe400078efcff */
[----:B------:R-:W-:Y:S02]  /*0860*/  PRMT R9, RZ, 0x7610, R9 ;  /* 0x00007610ff097816 */ /* 0x000fe40000000009 */
[----:B------:R-:W-:Y:S02]  /*0870*/  LOP3.LUT R30, R68, 0x140, RZ, 0xfc, !PT ;  /* 0x00000140441e7812 */ /* 0x000fe400078efcff */
[----:B------:R-:W-:-:S02]  /*0880*/  PRMT R10, RZ, 0x7610, R10 ;  /* 0x00007610ff0a7816 */ /* 0x000fc4000000000a */
[C---:B------:R-:W-:Y:S02]  /*0890*/  LOP3.LUT R32, R68.reuse, 0x160, RZ, 0xfc, !PT ;  /* 0x0000016044207812 */ /* 0x040fe400078efcff */
[----:B------:R-:W-:Y:S02]  /*08a0*/  PRMT R11, RZ, 0x7610, R11 ;  /* 0x00007610ff0b7816 */ /* 0x000fe4000000000b */
[C---:B------:R-:W-:Y:S02]  /*08b0*/  LOP3.LUT R34, R68.reuse, 0x180, RZ, 0xfc, !PT ;  /* 0x0000018044227812 */ /* 0x040fe400078efcff */
[C---:B------:R-:W-:Y:S02]  /*08c0*/  LOP3.LUT R36, R68.reuse, 0x1a0, RZ, 0xfc, !PT ;  /* 0x000001a044247812 */ /* 0x040fe400078efcff */
[C---:B------:R-:W-:Y:S02]  /*08d0*/  LOP3.LUT R38, R68.reuse, 0x1c0, RZ, 0xfc, !PT ;  /* 0x000001c044267812 */ /* 0x040fe400078efcff */
[----:B------:R-:W-:-:S02]  /*08e0*/  LOP3.LUT R40, R68, 0x1e0, RZ, 0xfc, !PT ;  /* 0x000001e044287812 */ /* 0x000fc400078efcff */
[----:B------:R-:W-:Y:S02]  /*08f0*/  PRMT R12, RZ, 0x7610, R12 ;  /* 0x00007610ff0c7816 */ /* 0x000fe4000000000c */
[----:B------:R-:W-:Y:S02]  /*0900*/  PRMT R13, RZ, 0x7610, R13 ;  /* 0x00007610ff0d7816 */ /* 0x000fe4000000000d */
[----:B------:R-:W-:Y:S02]  /*0910*/  PRMT R14, RZ, 0x7610, R14 ;  /* 0x00007610ff0e7816 */ /* 0x000fe4000000000e */
[----:B------:R-:W-:Y:S02]  /*0920*/  PRMT R15, RZ, 0x7610, R15 ;  /* 0x00007610ff0f7816 */ /* 0x000fe4000000000f */
[----:B------:R-:W-:Y:S02]  /*0930*/  PRMT R16, RZ, 0x7610, R16 ;  /* 0x00007610ff107816 */ /* 0x000fe40000000010 */
[----:B------:R-:W-:-:S02]  /*0940*/  PRMT R17, RZ, 0x7610, R17 ;  /* 0x00007610ff117816 */ /* 0x000fc40000000011 */
[----:B------:R-:W-:Y:S01]  /*0950*/  PRMT R20, RZ, 0x7610, R20 ;  /* 0x00007610ff147816 */ /* 0x000fe20000000014 */
[----:B------:R-:W-:Y:S01]  /*0960*/  BAR.SYNC.DEFER_BLOCKING 0x0 ;  /* 0x0000000000007b1d */ /* 0x000fe20000010000 */
[----:B---3--:R-:W-:-:S05]  /*0970*/  IMAD.WIDE R2, R68, 0x2, R2 ;  /* 0x0000000244027825 */ /* 0x008fca00078e0202 */
        /* <DEDUP_REMOVED lines=18> */
[----:B------:R-:W5:Y:S04]  /*0aa0*/  @!P4 LDG.E.U16 R12, desc[UR16][R2.64+0x240] ;  /* 0x00024010020cc981 */ /* 0x000f68000c1e1500 */
[----:B------:R-:W5:Y:S04]  /*0ab0*/  @!P0 LDG.E.U16 R13, desc[UR16][R2.64+0x280] ;  /* 0x00028010020d8981 */ /* 0x000f68000c1e1500 */
[----:B------:R-:W5:Y:S04]  /*0ac0*/  @!P6 LDG.E.U16 R14, desc[UR16][R2.64+0x2c0] ;  /* 0x0002c010020ee981 */ /* 0x000f68000c1e1500 */
[----:B------:R-:W5:Y:S04]  /*0ad0*/  @!P5 LDG.E.U16 R15, desc[UR16][R2.64+0x300] ;  /* 0x00030010020fd981 */ /* 0x000f68000c1e1500 */
[----:B------:R-:W5:Y:S04]  /*0ae0*/  @!P3 LDG.E.U16 R16, desc[UR16][R2.64+0x340] ;  /* 0x000340100210b981 */ /* 0x000f68000c1e1500 */
[----:B------:R-:W5:Y:S04]  /*0af0*/  @!P2 LDG.E.U16 R17, desc[UR16][R2.64+0x380] ;  /* 0x000380100211a981 */ /* 0x000f68000c1e1500 */
[----:B------:R0:W5:Y:S01]  /*0b00*/  @!P1 LDG.E.U16 R20, desc[UR16][R2.64+0x3c0] ;  /* 0x0003c01002149981 */ /* 0x000162000c1e1500 */
[----:B------:R-:W0:Y:S01]  /*0b10*/  S2UR UR7, SR_CgaCtaId ;  /* 0x00000000000779c3 */ /* 0x000e220000008800 */
[----:B------:R-:W-:Y:S01]  /*0b20*/  ISETP.GE.AND P2, PT, R18, UR11, PT ;  /* 0x0000000b12007c0c */ /* 0x000fe2000bf46270 */
[----:B------:R-:W-:Y:S01]  /*0b30*/  UMOV UR10, 0x400 ;  /* 0x00000400000a7882 */ /* 0x000fe20000000000 */
[----:B-1----:R-:W-:-:S02]  /*0b40*/  IADD3 R18, R69, R72, RZ ;  /* 0x0000004845127210 */ /* 0x002fc40007ffe0ff */
[----:B------:R-:W-:Y:S02]  /*0b50*/  ISETP.GE.AND P4, PT, R19, UR11, PT ;  /* 0x0000000b13007c0c */ /* 0x000fe4000bf86270 */
[----:B------:R-:W-:Y:S01]  /*0b60*/  ISETP.GE.AND P0, PT, R21, UR11, PT ;  /* 0x0000000b15007c0c */ /* 0x000fe2000bf06270 */
[C---:B------:R-:W-:Y:S01]  /*0b70*/  VIADD R33, R18.reuse, 0x120 ;  /* 0x0000012012217836 */ /* 0x040fe20000000000 */
[C---:B0-----:R-:W-:Y:S01]  /*0b80*/  IADD3 R3, R18.reuse, 0x20, RZ ;  /* 0x0000002012037810 */ /* 0x041fe20007ffe0ff */
[C---:B------:R-:W-:Y:S01]  /*0b90*/  VIADD R43, R18.reuse, 0x1c0 ;  /* 0x000001c0122b7836 */ /* 0x040fe20000000000 */
[----:B------:R-:W-:Y:S01]  /*0ba0*/  ISETP.GE.AND P6, PT, R23, UR11, PT ;  /* 0x0000000b17007c0c */ /* 0x000fe2000bfc6270 */
[C---:B------:R-:W-:Y:S01]  /*0bb0*/  VIADD R23, R18.reuse, 0x80 ;  /* 0x0000008012177836 */ /* 0x040fe20000000000 */
[C---:B------:R-:W-:Y:S02]  /*0bc0*/  IADD3 R19, R18.reuse, 0x40, RZ ;  /* 0x0000004012137810 */ /* 0x040fe40007ffe0ff */
[----:B------:R-:W-:-:S02]  /*0bd0*/  IADD3 R21, R18, 0x60, RZ ;  /* 0x0000006012157810 */ /* 0x000fc40007ffe0ff */
[----:B------:R-:W-:Y:S02]  /*0be0*/  ISETP.GE.AND P3, PT, R25, UR11, PT ;  /* 0x0000000b19007c0c */ /* 0x000fe4000bf66270 */
[CC--:B------:R-:W-:Y:S02]  /*0bf0*/  LEA.HI.SX32 R165, R18.reuse, R18.reuse, 0x1b ;  /* 0x0000001212a57211 */ /* 0x0c0fe400078fdaff */
[C---:B------:R-:W-:Y:S02]  /*0c00*/  IADD3 R25, R18.reuse, 0xa0, RZ ;  /* 0x000000a012197810 */ /* 0x040fe40007ffe0ff */
[-C--:B------:R-:W-:Y:S01]  /*0c10*/  LEA.HI.SX32 R3, R3, R18.reuse, 0x1b ;  /* 0x0000001203037211 */ /* 0x080fe200078fdaff */
[----:B------:R-:W-:Y:S01]  /*0c20*/  ULEA UR10, UR7, UR10, 0x18 ;  /* 0x0000000a070a7291 */ /* 0x000fe2000f8ec03f */
[----:B------:R-:W-:Y:S02]  /*0c30*/  IADD3 R27, R18, 0xc0, RZ ;  /* 0x000000c0121b7810 */ /* 0x000fe40007ffe0ff */
[----:B------:R-:W-:-:S02]  /*0c40*/  LEA.HI.SX32 R19, R19, R18, 0x1b ;  /* 0x0000001213137211 */ /* 0x000fc400078fdaff */
[C---:B------:R-:W-:Y:S02]  /*0c50*/  IADD3 R29, R18.reuse, 0xe0, RZ ;  /* 0x000000e0121d7810 */ /* 0x040fe40007ffe0ff */
[-C--:B------:R-:W-:Y:S02]  /*0c60*/  LEA.HI.SX32 R21, R21, R18.reuse, 0x1b ;  /* 0x0000001215157211 */ /* 0x080fe400078fdaff */
[----:B------:R-:W-:Y:S02]  /*0c70*/  IADD3 R31, R18, 0x100, RZ ;  /* 0x00000100121f7810 */ /* 0x000fe40007ffe0ff */
[----:B------:R-:W-:Y:S02]  /*0c80*/  LEA R165, R165, UR10, 0x1 ;  /* 0x0000000aa5a57c11 */ /* 0x000fe4000f8e08ff */
[-C--:B------:R-:W-:Y:S02]  /*0c90*/  LEA.HI.SX32 R23, R23, R18.reuse, 0x1b ;  /* 0x0000001217177211 */ /* 0x080fe400078fdaff */
        /* <DEDUP_REMOVED lines=32> */
[----:B------:R-:W-:Y:S02]  /*0ea0*/  MOV R2, UR8 ;  /* 0x0000000800027c02 */ /* 0x000fe40008000f00 */
[----:B------:R-:W-:Y:S02]  /*0eb0*/  MOV R3, UR9 ;  /* 0x0000000900037c02 */ /* 0x000fe40008000f00 */
[----:B------:R-:W-:Y:S02]  /*0ec0*/  ISETP.GE.AND P1, PT, R22, UR11, PT ;  /* 0x0000000b16007c0c */ /* 0x000fe4000bf26270 */
[----:B------:R-:W-:Y:S01]  /*0ed0*/  PRMT R22, RZ, 0x7610, R22 ;  /* 0x00007610ff167816 */ /* 0x000fe20000000016 */
[----:B------:R-:W-:Y:S01]  /*0ee0*/  IMAD.WIDE R18, R68, 0x2, R2 ;  /* 0x0000000244127825 */ /* 0x000fe200078e0202 */
[----:B------:R-:W-:Y:S02]  /*0ef0*/  ISETP.GE.AND P5, PT, R24, UR11, PT ;  /* 0x0000000b18007c0c */ /* 0x000fe4000bfa6270 */
[----:B------:R-:W-:-:S02]  /*0f00*/  PRMT R21, RZ, 0x7610, R21 ;  /* 0x00007610ff157816 */ /* 0x000fc40000000015 */
[----:B------:R-:W-:Y:S02]  /*0f10*/  PRMT R24, RZ, 0x7610, R24 ;  /* 0x00007610ff187816 */ /* 0x000fe40000000018 */
[----:B------:R-:W-:Y:S02]  /*0f20*/  PRMT R23, RZ, 0x7610, R23 ;  /* 0x00007610ff177816 */ /* 0x000fe40000000017 */
[----:B------:R-:W-:Y:S02]  /*0f30*/  PRMT R25, RZ, 0x7610, R25 ;  /* 0x00007610ff197816 */ /* 0x000fe40000000019 */
[----:B------:R-:W-:Y:S02]  /*0f40*/  PRMT R27, RZ, 0x7610, R27 ;  /* 0x00007610ff1b7816 */ /* 0x000fe4000000001b */
[----:B------:R-:W-:Y:S02]  /*0f50*/  PRMT R29, RZ, 0x7610, R29 ;  /* 0x00007610ff1d7816 */ /* 0x000fe4000000001d */
[----:B------:R-:W-:Y:S01]  /*0f60*/  PRMT R31, RZ, 0x7610, R31 ;  /* 0x00007610ff1f7816 */ /* 0x000fe2000000001f */
[----:B--2---:R1:W-:Y:S04]  /*0f70*/  STS.U16 [R165], R0 ;  /* 0x00000000a5007388 */ /* 0x0043e80000000400 */
[----:B---3--:R-:W-:Y:S04]  /*0f80*/  STS.U16 [R163+0x40], R4 ;  /* 0x00004004a3007388 */ /* 0x008fe80000000400 */
[----:B----4-:R-:W-:Y:S01]  /*0f90*/  STS.U16 [R156+0x80], R5 ;  /* 0x000080059c007388 */ /* 0x010fe20000000400 */
[----:B-1----:R-:W-:-:S03]  /*0fa0*/  LEA R0, R72, R69, 0x4 ;  /* 0x0000004548007211 */ /* 0x002fc600078e20ff */
[----:B-----5:R-:W-:Y:S01]  /*0fb0*/  STS.U16 [R155+0xc0], R6 ;  /* 0x0000c0069b007388 */ /* 0x020fe20000000400 */
[----:B------:R-:W-:-:S03]  /*0fc0*/  LEA.HI.SX32 R66, R0, R0, 0x1b ;  /* 0x0000000000427211 */ /* 0x000fc600078fdaff */
[----:B------:R-:W-:Y:S01]  /*0fd0*/  STS.U16 [R154+0x100], R7 ;  /* 0x000100079a007388 */ /* 0x000fe20000000400 */
[----:B------:R-:W-:-:S03]  /*0fe0*/  LEA R66, R66, UR10, 0x1 ;  /* 0x0000000a42427c11 */ /* 0x000fc6000f8e08ff */
        /* <DEDUP_REMOVED lines=91> */
[----:B------:R4:W3:Y:S04]  /*15a0*/  LDS.U16 R32, [R66+0x12] ;  /* 0x0000120042207984 */ /* 0x0008e80000000400 */
[----:B------:R4:W3:Y:S04]  /*15b0*/  LDS.U16 R22, [R66+0x14] ;  /* 0x0000140042167984 */ /* 0x0008e80000000400 */
[----:B------:R4:W3:Y:S04]  /*15c0*/  LDS.U16 R21, [R66+0x16] ;  /* 0x0000160042157984 */ /* 0x0008e80000000400 */
[----:B------:R4:W4:Y:S04]  /*15d0*/  LDS.U16 R20, [R66+0x18] ;  /* 0x0000180042147984 */ /* 0x0009280000000400 */
[----:B------:R0:W4:Y:S04]  /*15e0*/  LDS.U16 R19, [R66+0x1a] ;  /* 0x00001a0042137984 */ /* 0x0001280000000400 */
[----:B------:R1:W4:Y:S04]  /*15f0*/  LDS.U16 R18, [R66+0x1c] ;  /* 0x00001c0042127984 */ /* 0x0003280000000400 */
[----:B------:R1:W4:Y:S01]  /*1600*/  LDS.U16 R17, [R66+0x1e] ;  /* 0x00001e0042117984 */ /* 0x0003220000000400 */
[----:B0-----:R-:W-:-:S04]  /*1610*/  IMAD.U32 R23, R23, 0x10000, RZ ;  /* 0x0001000017177824 */ /* 0x001fc800078e00ff */
        /* <DEDUP_REMOVED lines=53> */
.L_x_220:
[----:B------:R-:W-:Y:S05]  /*1970*/  BSYNC B0 ;  /* 0x0000000000007941 */ /* 0x000fea0003800000 */
.L_x_219:
        /* <DEDUP_REMOVED lines=36> */
.L_x_222:
[----:B------:R-:W-:Y:S05]  /*1bc0*/  BSYNC B0 ;  /* 0x0000000000007941 */ /* 0x000fea0003800000 */
.L_x_221:
        /* <DEDUP_REMOVED lines=38> */
.L_x_224:
[----:B------:R-:W-:Y:S05]  /*1e30*/  BSYNC B0 ;  /* 0x0000000000007941 */ /* 0x000fea0003800000 */
.L_x_223:
        /* <DEDUP_REMOVED lines=36> */
.L_x_226:
[----:B------:R-:W-:Y:S05]  /*2080*/  BSYNC B0 ;  /* 0x0000000000007941 */ /* 0x000fea0003800000 */
.L_x_225:
        /* <DEDUP_REMOVED lines=38> */
.L_x_228:
[----:B------:R-:W-:Y:S05]  /*22f0*/  BSYNC B0 ;  /* 0x0000000000007941 */ /* 0x000fea0003800000 */
.L_x_227:
[----:B------:R-:W-:Y:S01]  /*2300*/  SHF.L.U32 R21, R21, 0x10, RZ ;  /* 0x0000001015157819 */ /* 0x000fe200000006ff */
[----:B------:R-:W-:Y:S01]  /*2310*/  BSSY B0, `(.L_x_229) ;  /* 0x0000023000007945 */ /* 0x000fe20003800000 */
[----:B------:R-:W-:-:S03]  /*2320*/  FSETP.GTU.FTZ.AND P1, PT, R39, 20, PT ;  /* 0x41a000002700780b */ /* 0x000fc60003f3c000 */
        /* <DEDUP_REMOVED lines=33> */
.L_x_230:
[----:B------:R-:W-:Y:S05]  /*2540*/  BSYNC B0 ;  /* 0x0000000000007941 */ /* 0x000fea0003800000 */
.L_x_229:
        /* <DEDUP_REMOVED lines=38> */
.L_x_232:
[----:B------:R-:W-:Y:S05]  /*27b0*/  BSYNC B0 ;  /* 0x0000000000007941 */ /* 0x000fea0003800000 */
.L_x_231:
        /* <DEDUP_REMOVED lines=37> */
.L_x_234:
[----:B------:R-:W-:Y:S05]  /*2a10*/  BSYNC B0 ;  /* 0x0000000000007941 */ /* 0x000fea0003800000 */
.L_x_233:
[----:B------:R-:W-:Y:S01]  /*2a20*/  ISETP.EQ.OR P3, PT, RZ, UR7, P3 ;  /* 0x00000007ff007c0c */ /* 0x000fe20009f62670 */
[----:B------:R-:W-:Y:S01]  /*2a30*/  IMAD.U32 R18, R18, 0x10000, RZ ;  /* 0x0001000012127824 */ /* 0x000fe200078e00ff */
[----:B------:R-:W-:Y:S01]  /*2a40*/  BSSY B0, `(.L_x_235) ;  /* 0x0000028000007945 */ /* 0x000fe20003800000 */
[----:B------:R-:W-:Y:S02]  /*2a50*/  FSETP.GTU.FTZ.AND P5, PT, R36, 20, PT ;  /* 0x41a000002400780b */ /* 0x000fe40003fbc000 */
[----:B------:R-:W-:Y:S01]  /*2a60*/  ISETP.EQ.OR P2, PT, RZ, UR7, P2 ;  /* 0x00000007ff007c0c */ /* 0x000fe20009742670 */
[----:B------:R-:W-:Y:S01]  /*2a70*/  FADD.FTZ R35, R18, UR4 ;  /* 0x0000000412237e21 */ /* 0x000fe20008010000 */
[----:B------:R-:W-:Y:S02]  /*2a80*/  SHF.L.U32 R15, R15, 0x10, RZ ;  /* 0x000000100f0f7819 */ /* 0x000fe400000006ff */
        /* <DEDUP_REMOVED lines=35> */
.L_x_236:
[----:B------:R-:W-:Y:S05]  /*2cc0*/  BSYNC B0 ;  /* 0x0000000000007941 */ /* 0x000fea0003800000 */
.L_x_235:
        /* <DEDUP_REMOVED lines=40> */
.L_x_238:
[----:B------:R-:W-:Y:S05]  /*2f50*/  BSYNC B0 ;  /* 0x0000000000007941 */ /* 0x000fea0003800000 */
.L_x_237:
[----:B------:R-:W-:Y:S01]  /*2f60*/  ISETP.EQ.OR P1, PT, RZ, UR7, P1 ;  /* 0x00000007ff007c0c */ /* 0x000fe20008f22670 */
[----:B------:R-:W-:Y:S01]  /*2f70*/  BSSY B0, `(.L_x_239) ;  /* 0x000002d000007945 */ /* 0x000fe20003800000 */
[----:B------:R-:W-:Y:S01]  /*2f80*/  FSETP.GTU.FTZ.AND P2, PT, R34, 20, PT ;  /* 0x41a000002200780b */ /* 0x000fe20003f5c000 */
[----:B------:R-:W-:Y:S01]  /*2f90*/  IMAD.U32 R7, R7, 0x10000, RZ ;  /* 0x0001000007077824 */ /* 0x000fe200078e00ff */
[----:B------:R-:W-:Y:S01]  /*2fa0*/  ISETP.EQ.OR P0, PT, RZ, UR7, P0 ;  /* 0x00000007ff007c0c */ /* 0x000fe20008702670 */
[----:B------:R-:W-:Y:S01]  /*2fb0*/  IMAD.U32 R2, R2, 0x10000, RZ ;  /* 0x0001000002027824 */ /* 0x000fe200078e00ff */
[----:B------:R-:W-:Y:S02]  /*2fc0*/  ISETP.EQ.OR P4, PT, RZ, UR7, P4 ;  /* 0x00000007ff007c0c */ /* 0x000fe4000a782670 */
[----:B------:R-:W-:Y:S02]  /*2fd0*/  ISETP.EQ.OR P5, PT, RZ, UR7, P5 ;  /* 0x00000007ff007c0c */ /* 0x000fe4000afa2670 */
[----:B------:R-:W-:-:S02]  /*2fe0*/  ISETP.EQ.OR P3, PT, RZ, UR7, P3 ;  /* 0x00000007ff007c0c */ /* 0x000fc40009f62670 */
[----:B------:R-:W-:Y:S02]  /*2ff0*/  ISETP.EQ.OR P2, PT, RZ, UR7, P2 ;  /* 0x00000007ff007c0c */ /* 0x000fe40009742670 */
        /* <DEDUP_REMOVED lines=36> */
.L_x_240:
[----:B------:R-:W-:Y:S05]  /*3240*/  BSYNC B0 ;  /* 0x0000000000007941 */ /* 0x000fea0003800000 */
.L_x_239:
[----:B------:R-:W-:Y:S04]  /*3250*/  BSSY B0, `(.L_x_241) ;  /* 0x0000021000007945 */ /* 0x000fe80003800000 */
        /* <DEDUP_REMOVED lines=32> */
.L_x_242:
[----:B------:R-:W-:Y:S05]  /*3460*/  BSYNC B0 ;  /* 0x0000000000007941 */ /* 0x000fea0003800000 */
.L_x_241:
        /* <DEDUP_REMOVED lines=33> */
.L_x_244:
[----:B------:R-:W-:Y:S05]  /*3680*/  BSYNC B0 ;  /* 0x0000000000007941 */ /* 0x000fea0003800000 */
.L_x_243:
        /* <DEDUP_REMOVED lines=33> */
.L_x_246:
[----:B------:R-:W-:Y:S05]  /*38a0*/  BSYNC B0 ;  /* 0x0000000000007941 */ /* 0x000fea0003800000 */
.L_x_245:
        /* <DEDUP_REMOVED lines=33> */
.L_x_248:
[----:B------:R-:W-:Y:S05]  /*3ac0*/  BSYNC B0 ;  /* 0x0000000000007941 */ /* 0x000fea0003800000 */
.L_x_247:
        /* <DEDUP_REMOVED lines=33> */
.L_x_250:
[----:B------:R-:W-:Y:S05]  /*3ce0*/  BSYNC B0 ;  /* 0x0000000000007941 */ /* 0x000fea0003800000 */
.L_x_249:
        /* <DEDUP_REMOVED lines=31> */
[----:B------:R-:W-:Y:S01]  /*3ee0*/  MOV R0, UR7 ;  /* 0x0000000700007c02 */ /* 0x000fe20008000f00 */
[----:B------:R-:W-:Y:S01]  /*3ef0*/  FMUL.FTZ R12, R11, R60 ;  /* 0x0000003c0b0c7220 */ /* 0x000fe20000410000 */
        /* <DEDUP_REMOVED lines=22> */
.L_x_257:
[----:B------:R-:W-:Y:S01]  /*4060*/  USHF.R.S32.HI UR12, URZ, 0x1f, UR7 ;  /* 0x0000001f3f0c7899 */ /* 0x000fe20008011407 */
[----:B------:R-:W-:Y:S01]  /*4070*/  MOV R40, R84 ;  /* 0x0000005400287202 */ /* 0x000fe20000000f00 */
[----:B------:R-:W-:Y:S01]  /*4080*/  IMAD.U32 R43, RZ, RZ, UR18 ;  /* 0x00000012ff2b7e24 */ /* 0x000fe2000f8e00ff */
[----:B------:R-:W-:Y:S01]  /*4090*/  MOV R41, R0 ;  /* 0x0000000000297202 */ /* 0x000fe20000000f00 */
[----:B------:R-:W-:Y:S01]  /*40a0*/  UIMAD UR10, UR12, UR18, URZ ;  /* 0x000000120c0a72a4 */ /* 0x000fe2000f8e023f */
[----:B------:R-:W-:-:S03]  /*40b0*/  IADD3 R44, R69, R68, RZ ;  /* 0x00000044452c7210 */ /* 0x000fc60007ffe0ff */
[----:B------:R-:W-:Y:S02]  /*40c0*/  UIMAD UR10, UR7, UR19, UR10 ;  /* 0x00000013070a72a4 */ /* 0x000fe4000f8e020a */
[----:B------:R-:W-:Y:S01]  /*40d0*/  IMAD.WIDE.U32 R40, R43, UR7, R40 ;  /* 0x000000072b287c25 */ /* 0x000fe2000f8e0028 */
[----:B------:R-:W-:-:S03]  /*40e0*/  SHF.R.S32.HI R45, RZ, 0x1f, R44 ;  /* 0x0000001fff2d7819 */ /* 0x000fc6000001142c */
[----:B------:R-:W-:Y:S01]  /*40f0*/  IMAD.U32 R47, RZ, RZ, UR22 ;  /* 0x00000016ff2f7e24 */ /* 0x000fe2000f8e00ff */
[----:B------:R-:W-:Y:S01]  /*4100*/  IADD3 R41, R41, UR10, RZ ;  /* 0x0000000a29297c10 */ /* 0x000fe2000fffe0ff */
[----:B------:R-:W-:Y:S01]  /*4110*/  UIMAD UR10, UR12, UR22, URZ ;  /* 0x000000160c0a72a4 */ /* 0x000fe2000f8e023f */
[----:B------:R-:W-:Y:S01]  /*4120*/  LEA R42, P0, R40, UR20, 0x3 ;  /* 0x00000014282a7c11 */ /* 0x000fe2000f8018ff */
[----:B------:R-:W-:Y:S01]  /*4130*/  USHF.L.U32 UR13, UR11, 0x1, URZ ;  /* 0x000000010b0d7899 */ /* 0x000fe2000800063f */
        /* <DEDUP_REMOVED lines=17> */
[----:B------:R-:W-:Y:S01]  /*4250*/  VIADD R52, R44, 0x120 ;  /* 0x000001202c347836 */ /* 0x000fe20000000000 */
[----:B------:R-:W-:Y:S01]  /*4260*/  ISETP.GE.AND P2, PT, R45, UR13, PT ;  /* 0x0000000d2d007c0c */ /* 0x000fe2000bf46270 */
[----:B------:R-:W4:Y:S01]  /*4270*/  @!P1 LDG.E.U16 R49, desc[UR16][R42.64] ;  /* 0x000000102a319981 */ /* 0x000f22000c1e1500 */
[----:B------:R-:W-:-:S02]  /*4280*/  PRMT R45, RZ, 0x7610, R45 ;  /* 0x00007610ff2d7816 */ /* 0x000fc4000000002d */
[C---:B------:R-:W-:Y:S02]  /*4290*/  IADD3 R47, R44.reuse, 0xa0, RZ ;  /* 0x000000a02c2f7810 */ /* 0x040fe40007ffe0ff */
[C---:B------:R-:W-:Y:S02]  /*42a0*/  IADD3 R51, R44.reuse, 0xc0, RZ ;  /* 0x000000c02c337810 */ /* 0x040fe40007ffe0ff */
[----:B------:R-:W-:Y:S01]  /*42b0*/  PRMT R46, RZ, 0x7610, R46 ;  /* 0x00007610ff2e7816 */ /* 0x000fe2000000002e */
[----:B------:R-:W3:Y:S01]  /*42c0*/  @!P0 LDG.E.U16 R45, desc[UR16][R42.64+0xc0] ;  /* 0x0000c0102a2d8981 */ /* 0x000ee2000c1e1500 */
[----:B------:R-:W-:Y:S02]  /*42d0*/  ISETP.GE.AND P0, PT, R47, UR13, PT ;  /* 0x0000000d2f007c0c */ /* 0x000fe4000bf06270 */
[----:B------:R-:W-:Y:S02]  /*42e0*/  ISETP.GE.AND P4, PT, R51, UR13, PT ;  /* 0x0000000d33007c0c */ /* 0x000fe4000bf86270 */
[----:B------:R-:W-:Y:S01]  /*42f0*/  IADD3 R47, R44, 0xe0, RZ ;  /* 0x000000e02c2f7810 */ /* 0x000fe20007ffe0ff */
[----:B------:R-:W3:Y:S03]  /*4300*/  @!P3 LDG.E.U16 R46, desc[UR16][R42.64+0x100] ;  /* 0x000100102a2eb981 */ /* 0x000ee6000c1e1500 */
[----:B------:R-:W-:-:S02]  /*4310*/  ISETP.GE.AND P3, PT, R47, UR13, PT ;  /* 0x0000000d2f007c0c */ /* 0x000fc4000bf66270 */
[----:B------:R-:W-:Y:S02]  /*4320*/  IADD3 R47, R44, 0x140, RZ ;  /* 0x000001402c2f7810 */ /* 0x000fe40007ffe0ff */
[----:B------:R-:W-:Y:S02]  /*4330*/  PRMT R54, RZ, 0x7610, R54 ;  /* 0x00007610ff367816 */ /* 0x000fe40000000036 */
[----:B------:R-:W-:Y:S02]  /*4340*/  ISETP.GE.AND P5, PT, R47, UR13, PT ;  /* 0x0000000d2f007c0c */ /* 0x000fe4000bfa6270 */
[----:B------:R-:W-:Y:S02]  /*4350*/  ISETP.GE.AND P6, PT, R52, UR13, PT ;  /* 0x0000000d34007c0c */ /* 0x000fe4000bfc6270 */
[----:B------:R-:W-:Y:S01]  /*4360*/  IADD3 R47, R44, 0x180, RZ ;  /* 0x000001802c2f7810 */ /* 0x000fe20007ffe0ff */
[----:B------:R-:W3:Y:S01]  /*4370*/  @!P4 LDG.E.U16 R54, desc[UR16][R42.64+0x180] ;  /* 0x000180102a36c981 */ /* 0x000ee2000c1e1500 */
[----:B------:R-:W-:-:S02]  /*4380*/  PRMT R107, RZ, 0x7610, R107 ;  /* 0x00007610ff6b7816 */ /* 0x000fc4000000006b */
[----:B------:R-:W-:Y:S02]  /*4390*/  PRMT R48, RZ, 0x7610, R48 ;  /* 0x00007610ff307816 */ /* 0x000fe40000000030 */
[----:B------:R-:W-:Y:S02]  /*43a0*/  ISETP.GE.AND P4, PT, R47, UR13, PT ;  /* 0x0000000d2f007c0c */ /* 0x000fe4000bf86270 */
[C---:B------:R-:W-:Y:S01]  /*43b0*/  IADD3 R47, R44.reuse, 0x1a0, RZ ;  /* 0x000001a02c2f7810 */ /* 0x040fe20007ffe0ff */
[----:B------:R-:W3:Y:S01]  /*43c0*/  @!P3 LDG.E.U16 R107, desc[UR16][R42.64+0x1c0] ;  /* 0x0001c0102a6bb981 */ /* 0x000ee2000c1e1500 */
[----:B------:R-:W-:Y:S02]  /*43d0*/  IADD3 R51, R44, 0x100, RZ ;  /* 0x000001002c337810 */ /* 0x000fe40007ffe0ff */
[----:B------:R-:W-:Y:S01]  /*43e0*/  PRMT R106, RZ, 0x7610, R106 ;  /* 0x00007610ff6a7816 */ /* 0x000fe2000000006a */
[----:B------:R-:W3:Y:S01]  /*43f0*/  @!P2 LDG.E.U16 R48, desc[UR16][R42.64+0x80] ;  /* 0x000080102a30a981 */ /* 0x000ee2000c1e1500 */
[----:B------:R-:W-:-:S02]  /*4400*/  ISETP.GE.AND P3, PT, R47, UR13, PT ;  /* 0x0000000d2f007c0c */ /* 0x000fc4000bf66270 */
[C---:B------:R-:W-:Y:S02]  /*4410*/  IADD3 R47, R44.reuse, 0x1e0, RZ ;  /* 0x000001e02c2f7810 */ /* 0x040fe40007ffe0ff */
[----:B------:R-:W-:Y:S01]  /*4420*/  ISETP.GE.AND P2, PT, R51, UR13, PT ;  /* 0x0000000d33007c0c */ /* 0x000fe2000bf46270 */
        /* <DEDUP_REMOVED lines=9> */
[----:B------:R-:W-:Y:S02]  /*44c0*/  PRMT R108, RZ, 0x7610, R108 ;  /* 0x00007610ff6c7816 */ /* 0x000fe4000000006c */
[----:B------:R-:W-:Y:S01]  /*44d0*/  ISETP.GE.AND P0, PT, R51, UR13, PT ;  /* 0x0000000d33007c0c */ /* 0x000fe2000bf06270 */
[C---:B------:R-:W-:Y:S01]  /*44e0*/  VIADD R51, R44.reuse, 0x1c0 ;  /* 0x000001c02c337836 */ /* 0x040fe20000000000 */
[----:B------:R-:W-:Y:S01]  /*44f0*/  ISETP.GE.AND P5, PT, R47, UR13, PT ;  /* 0x0000000d2f007c0c */ /* 0x000fe2000bfa6270 */
[----:B------:R-:W3:Y:S01]  /*4500*/  @!P4 LDG.E.U16 R105, desc[UR16][R42.64+0x300] ;  /* 0x000300102a69c981 */ /* 0x000ee2000c1e1500 */
[C---:B------:R-:W-:Y:S02]  /*4510*/  IADD3 R47, R44.reuse, 0x240, RZ ;  /* 0x000002402c2f7810 */ /* 0x040fe40007ffe0ff */
[----:B------:R-:W-:Y:S01]  /*4520*/  PRMT R104, RZ, 0x7610, R104 ;  /* 0x00007610ff687816 */ /* 0x000fe20000000068 */
[----:B------:R-:W3:Y:S01]  /*4530*/  @!P2 LDG.E.U16 R108, desc[UR16][R42.64+0x200] ;  /* 0x000200102a6ca981 */ /* 0x000ee2000c1e1500 */
[----:B------:R-:W-:Y:S01]  /*4540*/  ISETP.GE.AND P4, PT, R47, UR13, PT ;  /* 0x0000000d2f007c0c */ /* 0x000fe2000bf86270 */
[----:B------:R-:W-:Y:S01]  /*4550*/  VIADD R47, R44, 0x260 ;  /* 0x000002602c2f7836 */ /* 0x000fe20000000000 */
[----:B------:R-:W-:-:S02]  /*4560*/  ISETP.GE.AND P2, PT, R51, UR13, PT ;  /* 0x0000000d33007c0c */ /* 0x000fc4000bf46270 */
[----:B------:R-:W-:Y:S01]  /*4570*/  PRMT R102, RZ, 0x7610, R102 ;  /* 0x00007610ff667816 */ /* 0x000fe20000000066 */
[----:B------:R-:W3:Y:S01]  /*4580*/  @!P3 LDG.E.U16 R104, desc[UR16][R42.64+0x340] ;  /* 0x000340102a68b981 */ /* 0x000ee2000c1e1500 */
        /* <DEDUP_REMOVED lines=14> */
[----:B------:R-:W-:Y:S02]  /*4670*/  ISETP.GE.AND P2, PT, R51, UR13, PT ;  /* 0x0000000d33007c0c */ /* 0x000fe4000bf46270 */
[----:B------:R-:W-:-:S02]  /*4680*/  PRMT R97, RZ, 0x7610, R97 ;  /* 0x00007610ff617816 */ /* 0x000fc40000000061 */
[----:B------:R-:W-:Y:S01]  /*4690*/  ISETP.GE.AND P5, PT, R47, UR13, PT ;  /* 0x0000000d2f007c0c */ /* 0x000fe2000bfa6270 */
[C---:B------:R-:W-:Y:S01]  /*46a0*/  VIADD R47, R44.reuse, 0x300 ;  /* 0x000003002c2f7836 */ /* 0x040fe20000000000 */
[----:B------:R-:W-:Y:S02]  /*46b0*/  PRMT R98, RZ, 0x7610, R98 ;  /* 0x00007610ff627816 */ /* 0x000fe40000000062 */
[----:B------:R-:W-:Y:S01]  /*46c0*/  IADD3 R51, R44, 0x2e0, RZ ;  /* 0x000002e02c337810 */ /* 0x000fe20007ffe0ff */
[----:B------:R-:W3:Y:S01]  /*46d0*/  @!P4 LDG.E.U16 R97, desc[UR16][R42.64+0x480] ;  /* 0x000480102a61c981 */ /* 0x000ee2000c1e1500 */
[----:B------:R-:W-:Y:S02]  /*46e0*/  PRMT R96, RZ, 0x7610, R96 ;  /* 0x00007610ff607816 */ /* 0x000fe40000000060 */
[----:B------:R-:W-:Y:S01]  /*46f0*/  ISETP.GE.AND P4, PT, R47, UR13, PT ;  /* 0x0000000d2f007c0c */ /* 0x000fe2000bf86270 */
[----:B------:R-:W3:Y:S01]  /*4700*/  @!P0 LDG.E.U16 R98, desc[UR16][R42.64+0x440] ;  /* 0x000440102a628981 */ /* 0x000ee2000c1e1500 */
[----:B------:R-:W-:-:S02]  /*4710*/  PRMT R92, RZ, 0x7610, R92 ;  /* 0x00007610ff5c7816 */ /* 0x000fc4000000005c */
[C---:B------:R-:W-:Y:S01]  /*4720*/  IADD3 R47, R44.reuse, 0x320, RZ ;  /* 0x000003202c2f7810 */ /* 0x040fe20007ffe0ff */
[----:B------:R-:W3:Y:S01]  /*4730*/  @!P3 LDG.E.U16 R96, desc[UR16][R42.64+0x4c0] ;  /* 0x0004c0102a60b981 */ /* 0x000ee2000c1e1500 */
[----:B------:R-:W-:Y:S02]  /*4740*/  ISETP.GE.AND P0, PT, R51, UR13, PT ;  /* 0x0000000d33007c0c */ /* 0x000fe4000bf06270 */
[----:B------:R-:W-:Y:S01]  /*4750*/  PRMT R95, RZ, 0x7610, R95 ;  /* 0x00007610ff5f7816 */ /* 0x000fe2000000005f */
[----:B------:R-:W3:Y:S01]  /*4760*/  @!P2 LDG.E.U16 R92, desc[UR16][R42.64+0x500] ;  /* 0x000500102a5ca981 */ /* 0x000ee2000c1e1500 */
[C---:B------:R-:W-:Y:S02]  /*4770*/  IADD3 R51, R44.reuse, 0x340, RZ ;  /* 0x000003402c337810 */ /* 0x040fe40007ffe0ff */
[----:B------:R-:W-:Y:S02]  /*4780*/  ISETP.GE.AND P3, PT, R47, UR13, PT ;  /* 0x0000000d2f007c0c */ /* 0x000fe4000bf66270 */
[----:B------:R-:W-:Y:S01]  /*4790*/  IADD3 R47, R44, 0x360, RZ ;  /* 0x000003602c2f7810 */ /* 0x000fe20007ffe0ff */
[----:B------:R-:W3:Y:S01]  /*47a0*/  @!P6 LDG.E.U16 R95, desc[UR16][R42.64+0x540] ;  /* 0x000540102a5fe981 */ /* 0x000ee2000c1e1500 */
[----:B------:R-:W-:-:S02]  /*47b0*/  ISETP.GE.AND P2, PT, R51, UR13, PT ;  /* 0x0000000d33007c0c */ /* 0x000fc4000bf46270 */
[----:B------:R-:W-:Y:S02]  /*47c0*/  PRMT R94, RZ, 0x7610, R94 ;  /* 0x00007610ff5e7816 */ /* 0x000fe4000000005e */
[----:B------:R-:W-:Y:S02]  /*47d0*/  ISETP.GE.AND P6, PT, R47, UR13, PT ;  /* 0x0000000d2f007c0c */ /* 0x000fe4000bfc6270 */
[C---:B------:R-:W-:Y:S02]  /*47e0*/  IADD3 R47, R44.reuse, 0x380, RZ ;  /* 0x000003802c2f7810 */ /* 0x040fe40007ffe0ff */
[----:B------:R-:W-:Y:S01]  /*47f0*/  PRMT R93, RZ, 0x7610, R93 ;  /* 0x00007610ff5d7816 */ /* 0x000fe2000000005d */
[----:B------:R-:W-:Y:S01]  /*4800*/  VIADD R51, R44, 0x3a0 ;  /* 0x000003a02c337836 */ /* 0x000fe20000000000 */
[----:B------:R-:W-:Y:S01]  /*4810*/  PRMT R87, RZ, 0x7610, R87 ;  /* 0x00007610ff577816 */ /* 0x000fe20000000057 */
[----:B------:R-:W3:Y:S01]  /*4820*/  @!P5 LDG.E.U16 R94, desc[UR16][R42.64+0x580] ;  /* 0x000580102a5ed981 */ /* 0x000ee2000c1e1500 */
[----:B------:R-:W-:-:S02]  /*4830*/  PRMT R83, RZ, 0x7610, R83 ;  /* 0x00007610ff537816 */ /* 0x000fc40000000053 */
[----:B------:R-:W-:Y:S01]  /*4840*/  ISETP.GE.AND P5, PT, R47, UR13, PT ;  /* 0x0000000d2f007c0c */ /* 0x000fe2000bfa6270 */
[----:B------:R-:W3:Y:S01]  /*4850*/  @!P0 LDG.E.U16 R93, desc[UR16][R42.64+0x5c0] ;  /* 0x0005c0102a5d8981 */ /* 0x000ee2000c1e1500 */
[C---:B------:R-:W-:Y:S02]  /*4860*/  IADD3 R47, R44.reuse, 0x3c0, RZ ;  /* 0x000003c02c2f7810 */ /* 0x040fe40007ffe0ff */
[----:B------:R-:W-:Y:S01]  /*4870*/  IADD3 R44, R44, 0x3e0, RZ ;  /* 0x000003e02c2c7810 */ /* 0x000fe20007ffe0ff */
[----:B------:R-:W3:Y:S01]  /*4880*/  @!P4 LDG.E.U16 R87, desc[UR16][R42.64+0x600] ;  /* 0x000600102a57c981 */ /* 0x000ee2000c1e1500 */
[----:B------:R-:W-:Y:S02]  /*4890*/  ISETP.GE.AND P0, PT, R51, UR13, PT ;  /* 0x0000000d33007c0c */ /* 0x000fe4000bf06270 */
[----:B------:R-:W-:Y:S01]  /*48a0*/  ISETP.GE.AND P4, PT, R47, UR13, PT ;  /* 0x0000000d2f007c0c */ /* 0x000fe2000bf86270 */
[----:B------:R-:W3:Y:S01]  /*48b0*/  @!P2 LDG.E.U16 R83, desc[UR16][R42.64+0x680] ;  /* 0x000680102a53a981 */ /* 0x000ee2000c1e1500 */
[----:B------:R-:W-:-:S02]  /*48c0*/  ISETP.GE.AND P2, PT, R44, UR13, PT ;  /* 0x0000000d2c007c0c */ /* 0x000fc4000bf46270 */
[----:B------:R-:W-:Y:S02]  /*48d0*/  PRMT R86, RZ, 0x7610, R86 ;  /* 0x00007610ff567816 */ /* 0x000fe40000000056 */
[----:B------:R-:W-:Y:S02]  /*48e0*/  PRMT R82, RZ, 0x7610, R82 ;  /* 0x00007610ff527816 */ /* 0x000fe40000000052 */
[----:B------:R-:W-:Y:S02]  /*48f0*/  PRMT R91, RZ, 0x7610, R91 ;  /* 0x00007610ff5b7816 */ /* 0x000fe4000000005b */
[----:B------:R-:W-:Y:S01]  /*4900*/  PRMT R88, RZ, 0x7610, R88 ;  /* 0x00007610ff587816 */ /* 0x000fe20000000058 */
[----:B------:R-:W3:Y:S01]  /*4910*/  @!P3 LDG.E.U16 R86, desc[UR16][R42.64+0x640] ;  /* 0x000640102a56b981 */ /* 0x000ee2000c1e1500 */
[----:B------:R-:W-:Y:S02]  /*4920*/  PRMT R90, RZ, 0x7610, R90 ;  /* 0x00007610ff5a7816 */ /* 0x000fe4000000005a */
        /* <DEDUP_REMOVED lines=17> */
[----:B------:R-:W-:Y:S01]  /*4a40*/  LEA R52, R52, UR10, 0x1 ;  /* 0x0000000a34347c11 */ /* 0x000fe2000f8e08ff */
[C---:B------:R-:W-:Y:S01]  /*4a50*/  VIADD R126, R47.reuse, 0xc0 ;  /* 0x000000c02f7e7836 */ /* 0x040fe20000000000 */
[----:B------:R-:W-:Y:S02]  /*4a60*/  LEA.HI.SX32 R78, R78, R47, 0x1b ;  /* 0x0000002f4e4e7211 */ /* 0x000fe400078fdaff */
[C---:B------:R-:W-:Y:S01]  /*4a70*/  IADD3 R130, R47.reuse, 0xa0, RZ ;  /* 0x000000a02f827810 */ /* 0x040fe20007ffe0ff */
[C---:B------:R-:W-:Y:S01]  /*4a80*/  VIADD R136, R47.reuse, 0x340 ;  /* 0x000003402f887836 */ /* 0x040fe20000000000 */
[----:B------:R-:W-:-:S02]  /*4a90*/  IADD3 R120, R47, 0xe0, RZ ;  /* 0x000000e02f787810 */ /* 0x000fc40007ffe0ff */
[C---:B------:R-:W-:Y:S02]  /*4aa0*/  IADD3 R122, R47.reuse, 0x100, RZ ;  /* 0x000001002f7a7810 */ /* 0x040fe40007ffe0ff */
[C---:B------:R-:W-:Y:S01]  /*4ab0*/  IADD3 R140, R47.reuse, 0x2c0, RZ ;  /* 0x000002c02f8c7810 */ /* 0x040fe20007ffe0ff */
[----:B------:R-:W-:Y:S01]  /*4ac0*/  VIADD R116, R47, 0x160 ;  /* 0x000001602f747836 */ /* 0x000fe20000000000 */
[-C--:B------:R-:W-:Y:S02]  /*4ad0*/  LEA.HI.SX32 R130, R130, R47.reuse, 0x1b ;  /* 0x0000002f82827211 */ /* 0x080fe400078fdaff */
[-C--:B------:R-:W-:Y:S02]  /*4ae0*/  LEA.HI.SX32 R126, R126, R47.reuse, 0x1b ;  /* 0x0000002f7e7e7211 */ /* 0x080fe400078fdaff */
[-C--:B------:R-:W-:Y:S02]  /*4af0*/  LEA.HI.SX32 R120, R120, R47.reuse, 0x1b ;  /* 0x0000002f78787211 */ /* 0x080fe400078fdaff */
[----:B------:R-:W-:-:S02]  /*4b00*/  LEA.HI.SX32 R122, R122, R47, 0x1b ;  /* 0x0000002f7a7a7211 */ /* 0x000fc400078fdaff */
[-C--:B------:R-:W-:Y:S02]  /*4b10*/  LEA.HI.SX32 R125, R140, R47.reuse, 0x1b ;  /* 0x0000002f8c7d7211 */ /* 0x080fe400078fdaff */
[----:B------:R-:W-:Y:S02]  /*4b20*/  LEA.HI.SX32 R129, R136, R47, 0x1b ;  /* 0x0000002f88817211 */ /* 0x000fe400078fdaff */
[C---:B------:R-:W-:Y:S02]  /*4b30*/  IADD3 R118, R47.reuse, 0x1a0, RZ ;  /* 0x000001a02f767810 */ /* 0x040fe40007ffe0ff */
[----:B------:R-:W-:Y:S01]  /*4b40*/  LEA R136, R130, UR10, 0x1 ;  /* 0x0000000a82887c11 */ /* 0x000fe2000f8e08ff */
[C---:B------:R-:W-:Y:S01]  /*4b50*/  VIADD R164, R47.reuse, 0x200 ;  /* 0x000002002fa47836 */ /* 0x040fe20000000000 */
[----:B------:R-:W-:Y:S01]  /*4b60*/  IADD3 R114, R47, 0x1c0, RZ ;  /* 0x000001c02f727810 */ /* 0x000fe20007ffe0ff */
[----:B--2---:R-:W-:-:S04]  /*4b70*/  FMUL.FTZ R44, R41, R65 ;  /* 0x00000041292c7220 */ /* 0x004fc80000410000 */
[----:B------:R-:W-:Y:S01]  /*4b80*/  FMUL.RZ R51, R44, 0.15915493667125701904 ;  /* 0x3e22f9832c337820 */ /* 0x000fe2000040c000 */
[----:B------:R-:W-:Y:S02]  /*4b90*/  VIADD R44, R47, 0x20 ;  /* 0x000000202f2c7836 */ /* 0x000fe40000000000 */
[----:B------:R-:W-:-:S03]  /*4ba0*/  FMUL.FTZ R43, R41, R64 ;  /* 0x00000040292b7220 */ /* 0x000fc60000410000 */
[----:B------:R-:W-:Y:S01]  /*4bb0*/  LEA.HI.SX32 R44, R44, R47, 0x1b ;  /* 0x0000002f2c2c7211 */ /* 0x000fe200078fdaff */
[----:B------:R-:W-:-:S03]  /*4bc0*/  FMUL.RZ R53, R43, 0.15915493667125701904 ;  /* 0x3e22f9832b357820 */ /* 0x000fc6000040c000 */
[----:B------:R-:W-:Y:S02]  /*4bd0*/  LEA R43, R44, UR10, 0x1 ;  /* 0x0000000a2c2b7c11 */ /* 0x000fe4000f8e08ff */
[----:B------:R-:W-:Y:S01]  /*4be0*/  IADD3 R44, R47, 0x40, RZ ;  /* 0x000000402f2c7810 */ /* 0x000fe20007ffe0ff */
[----:B------:R-:W-:Y:S03]  /*4bf0*/  MUFU.SIN R79, R51 ;  /* 0x00000033004f7308 */ /* 0x000fe60000000400 */
[----:B------:R-:W-:Y:S01]  /*4c00*/  LEA.HI.SX32 R44, R44, R47, 0x1b ;  /* 0x0000002f2c2c7211 */ /* 0x000fe200078fdaff */
[----:B------:R-:W-:Y:S01]  /*4c10*/  FMUL.FTZ R40, R40, 1.4426950216293334961 ;  /* 0x3fb8aa3b28287820 */ /* 0x000fe20000410000 */
[----:B----4-:R0:W-:Y:S03]  /*4c20*/  STS.U16 [R42], R49 ;  /* 0x000000312a007388 */ /* 0x0101e60000000400 */
[----:B------:R1:W-:Y:S01]  /*4c30*/  MUFU.COS R81, R51 ;  /* 0x0000003300517308 */ /* 0x0003e20000000000 */
        /* <DEDUP_REMOVED lines=11> */
[----:B------:R-:W-:Y:S01]  /*4cf0*/  IADD3 R50, R47, 0x140, RZ ;  /* 0x000001402f327810 */ /* 0x000fe20007ffe0ff */
[----:B------:R0:W-:Y:S01]  /*4d00*/  MUFU.EX2 R78, R110 ;  /* 0x0000006e004e7308 */ /* 0x0001e20000000800 */
[----:B------:R-:W-:Y:S01]  /*4d10*/  FMUL.RZ R137, R44, 0.15915493667125701904 ;  /* 0x3e22f9832c897820 */ /* 0x000fe2000040c000 */
[----:B------:R-:W-:Y:S01]  /*4d20*/  FMUL.RZ R140, R135, 0.15915493667125701904 ;  /* 0x3e22f983878c7820 */ /* 0x000fe2000040c000 */
[----:B------:R-:W-:-:S02]  /*4d30*/  LEA.HI.SX32 R119, R50, R47, 0x1b ;  /* 0x0000002f32777211 */ /* 0x000fc400078fdaff */
[----:B------:R-:W-:Y:S02]  /*4d40*/  LEA R135, R126, UR10, 0x1 ;  /* 0x0000000a7e877c11 */ /* 0x000fe4000f8e08ff */
[C---:B0-----:R-:W-:Y:S01]  /*4d50*/  IADD3 R110, R47.reuse, 0x180, RZ ;  /* 0x000001802f6e7810 */ /* 0x041fe20007ffe0ff */
[----:B------:R-:W-:Y:S01]  /*4d60*/  MUFU.SIN R44, R137 ;  /* 0x00000089002c7308 */ /* 0x000fe20000000400 */
        /* <DEDUP_REMOVED lines=8> */
[-C--:B------:R-:W-:Y:S01]  /*4df0*/  LEA.HI.SX32 R117, R110, R47.reuse, 0x1b ;  /* 0x0000002f6e757211 */ /* 0x080fe200078fdaff */
[----:B------:R0:W-:Y:S01]  /*4e00*/  STS.U16 [R136+0x140], R109 ;  /* 0x0001406d88007388 */ /* 0x0001e20000000400 */
[----:B------:R-:W-:Y:S02]  /*4e10*/  IADD3 R111, R47, 0x220, RZ ;  /* 0x000002202f6f7810 */ /* 0x000fe40007ffe0ff */
[----:B------:R-:W-:-:S03]  /*4e20*/  LEA.HI.SX32 R118, R118, R47, 0x1b ;  /* 0x0000002f76767211 */ /* 0x000fc600078fdaff */
[----:B-1----:R-:W-:Y:S01]  /*4e30*/  MUFU.COS R49, R45 ;  /* 0x0000002d00317308 */ /* 0x002fe20000000000 */
[----:B------:R-:W-:Y:S01]  /*4e40*/  LEA R123, R123, UR10, 0x1 ;  /* 0x0000000a7b7b7c11 */ /* 0x000fe2000f8e08ff */
[----:B------:R-:W-:Y:S01]  /*4e50*/  STS.U16 [R135+0x180], R54 ;  /* 0x0001803687007388 */ /* 0x000fe20000000400 */
[----:B------:R-:W-:Y:S02]  /*4e60*/  IADD3 R112, R47, 0x240, RZ ;  /* 0x000002402f707810 */ /* 0x000fe40007ffe0ff */
[----:B------:R-:W-:-:S03]  /*4e70*/  LEA.HI.SX32 R114, R114, R47, 0x1b ;  /* 0x0000002f72727211 */ /* 0x000fc600078fdaff */
[----:B------:R1:W-:Y:S01]  /*4e80*/  MUFU.COS R45, R137 ;  /* 0x00000089002d7308 */ /* 0x0003e20000000000 */
[C---:B------:R-:W-:Y:S01]  /*4e90*/  IADD3 R160, R47.reuse, 0x260, RZ ;  /* 0x000002602fa07810 */ /* 0x040fe20007ffe0ff */
[----:B------:R-:W-:Y:S01]  /*4ea0*/  VIADD R142, R47, 0x2a0 ;  /* 0x000002a02f8e7836 */ /* 0x000fe20000000000 */
[----:B------:R-:W-:Y:S01]  /*4eb0*/  LEA.HI.SX32 R115, R162, R47, 0x1b ;  /* 0x0000002fa2737211 */ /* 0x000fe200078fdaff */
[----:B------:R-:W-:Y:S01]  /*4ec0*/  STS.U16 [R120+0x1c0], R107 ;  /* 0x0001c06b78007388 */ /* 0x000fe20000000400 */
[----:B0-----:R-:W-:-:S03]  /*4ed0*/  LEA R109, R116, UR10, 0x1 ;  /* 0x0000000a746d7c11 */ /* 0x001fc6000f8e08ff */
[----:B------:R-:W-:Y:S01]  /*4ee0*/  MUFU.SIN R77, R53 ;  /* 0x00000035004d7308 */ /* 0x000fe20000000400 */
[----:B-1----:R-:W-:Y:S02]  /*4ef0*/  LEA R137, R122, UR10, 0x1 ;  /* 0x0000000a7a897c11 */ /* 0x002fe4000f8e08ff */
[----:B------:R-:W-:Y:S02]  /*4f00*/  LEA R122, R119, UR10, 0x1 ;  /* 0x0000000a777a7c11 */ /* 0x000fe4000f8e08ff */
[----:B------:R-:W-:-:S03]  /*4f10*/  IADD3 R158, R47, 0x280, RZ ;  /* 0x000002802f9e7810 */ /* 0x000fc60007ffe0ff */
[----:B------:R-:W-:Y:S01]  /*4f20*/  MUFU.COS R76, R53 ;  /* 0x00000035004c7308 */ /* 0x000fe20000000000 */
[-C--:B------:R-:W-:Y:S01]  /*4f30*/  LEA.HI.SX32 R110, R164, R47.reuse, 0x1b ;  /* 0x0000002fa46e7211 */ /* 0x080fe200078fdaff */
[----:B------:R-:W-:Y:S01]  /*4f40*/  STS.U16 [R137+0x200], R108 ;  /* 0x0002006c89007388 */ /* 0x000fe20000000400 */
[----:B------:R-:W-:Y:S02]  /*4f50*/  LEA R116, R117, UR10, 0x1 ;  /* 0x0000000a75747c11 */ /* 0x000fe4000f8e08ff */
[----:B------:R-:W-:-:S03]  /*4f60*/  LEA.HI.SX32 R111, R111, R47, 0x1b ;  /* 0x0000002f6f6f7211 */ /* 0x000fc600078fdaff */
[----:B------:R-:W-:Y:S01]  /*4f70*/  MUFU.SIN R53, R43 ;  /* 0x0000002b00357308 */ /* 0x000fe20000000400 */
[----:B------:R-:W-:Y:S01]  /*4f80*/  LEA R117, R118, UR10, 0x1 ;  /* 0x0000000a76757c11 */ /* 0x000fe2000f8e08ff */
[----:B------:R0:W-:Y:S01]  /*4f90*/  STS.U16 [R123+0x240], R106 ;  /* 0x0002406a7b007388 */ /* 0x0001e20000000400 */
[----:B------:R-:W-:-:S05]  /*4fa0*/  LEA.HI.SX32 R112, R112, R47, 0x1b ;  /* 0x0000002f70707211 */ /* 0x000fca00078fdaff */
[----:B------:R1:W-:Y:S01]  /*4fb0*/  MUFU.COS R51, R43 ;  /* 0x0000002b00337308 */ /* 0x0003e20000000000 */
[----:B------:R-:W-:Y:S01]  /*4fc0*/  LEA R114, R114, UR10, 0x1 ;  /* 0x0000000a72727c11 */ /* 0x000fe2000f8e08ff */
[----:B------:R-:W-:Y:S01]  /*4fd0*/  STS.U16 [R122+0x280], R55 ;  /* 0x000280377a007388 */ /* 0x000fe20000000400 */
[----:B------:R-:W-:Y:S02]  /*4fe0*/  IADD3 R124, R47, 0x2e0, RZ ;  /* 0x000002e02f7c7810 */ /* 0x000fe40007ffe0ff */
[----:B------:R-:W-:Y:S01]  /*4ff0*/  LEA.HI.SX32 R113, R160, R47, 0x1b ;  /* 0x0000002fa0717211 */ /* 0x000fe200078fdaff */
[----:B-1----:R-:W-:Y:S01]  /*5000*/  FMUL.FTZ R43, R40, R62 ;  /* 0x0000003e282b7220 */ /* 0x002fe20000410000 */
[----:B0-----:R-:W-:Y:S01]  /*5010*/  LEA R106, R115, UR10, 0x1 ;  /* 0x0000000a736a7c11 */ /* 0x001fe2000f8e08ff */
[----:B------:R0:W-:Y:S01]  /*5020*/  STS.U16 [R109+0x2c0], R102 ;  /* 0x0002c0666d007388 */ /* 0x0001e20000000400 */
[C---:B------:R-:W-:Y:S01]  /*5030*/  IADD3 R128, R47.reuse, 0x300, RZ ;  /* 0x000003002f807810 */ /* 0x040fe20007ffe0ff */
[----:B------:R1:W-:Y:S01]  /*5040*/  MUFU.EX2 R50, R43 ;  /* 0x0000002b00327308 */ /* 0x0003e20000000800 */
[----:B------:R-:W-:Y:S01]  /*5050*/  LEA R107, R110, UR10, 0x1 ;  /* 0x0000000a6e6b7c11 */ /* 0x000fe2000f8e08ff */
[----:B------:R-:W-:Y:S01]  /*5060*/  STS.U16 [R116+0x300], R105 ;  /* 0x0003006974007388 */ /* 0x000fe20000000400 */
[----:B------:R-:W-:-:S02]  /*5070*/  IADD3 R138, R47, 0x320, RZ ;  /* 0x000003202f8a7810 */ /* 0x000fc40007ffe0ff */
[-C--:B------:R-:W-:Y:S01]  /*5080*/  LEA.HI.SX32 R121, R142, R47.reuse, 0x1b ;  /* 0x0000002f8e797211 */ /* 0x080fe200078fdaff */
[----:B------:R-:W-:Y:S01]  /*5090*/  STS.U16 [R117+0x340], R104 ;  /* 0x0003406875007388 */ /* 0x000fe20000000400 */
[----:B------:R-:W-:Y:S02]  /*50a0*/  LEA R111, R111, UR10, 0x1 ;  /* 0x0000000a6f6f7c11 */ /* 0x000fe4000f8e08ff */
[-C--:B-1----:R-:W-:Y:S01]  /*50b0*/  LEA.HI.SX32 R43, R158, R47.reuse, 0x1b ;  /* 0x0000002f9e2b7211 */ /* 0x082fe200078fdaff */
        /* <DEDUP_REMOVED lines=14> */
[----:B0-----:R-:W-:Y:S01]  /*51a0*/  LEA R102, R121, UR10, 0x1 ;  /* 0x0000000a79667c11 */ /* 0x001fe2000f8e08ff */
        /* <DEDUP_REMOVED lines=59> */
[C---:B------:R-:W-:Y:S01]  /*5560*/  VIADD R90, R125.reuse, 0x3 ;  /* 0x000000037d5a7836 */ /* 0x040fe20000000000 */
[C---:B------:R-:W-:Y:S01]  /*5570*/  ISETP.GE.U32.AND P2, PT, R125.reuse, UR11, PT ;  /* 0x0000000b7d007c0c */ /* 0x040fe2000bf46070 */
[----:B------:R-:W-:Y:S02]  /*5580*/  VIADD R80, R125, 0x6 ;  /* 0x000000067d507836 */ /* 0x000fe40000000000 */
[----:B------:R-:W-:Y:S01]  /*5590*/  FMUL.FTZ R92, R17, R92 ;  /* 0x0000005c115c7220 */ /* 0x000fe20000410000 */
[----:B------:R-:W-:Y:S01]  /*55a0*/  FMUL.FTZ R52, R40, R63 ;  /* 0x0000003f28347220 */ /* 0x000fe20000410000 */
[----:B------:R-:W-:Y:S01]  /*55b0*/  MUFU.SIN R82, R93 ;  /* 0x0000005d00527308 */ /* 0x000fe20000000400 */
[----:B------:R-:W-:Y:S02]  /*55c0*/  FSEL R116, R81, 1, !P2 ;  /* 0x3f80000051747808 */ /* 0x000fe40005000000 */
[----:B------:R-:W-:-:S02]  /*55d0*/  FSEL R117, R92, RZ, !P2 ;  /* 0x000000ff5c757208 */ /* 0x000fc40005000000 */
[----:B------:R-:W-:Y:S02]  /*55e0*/  ISETP.GE.U32.AND P5, PT, R90, UR11, PT ;  /* 0x0000000b5a007c0c */ /* 0x000fe4000bfa6070 */
[----:B------:R-:W-:Y:S01]  /*55f0*/  LDS.U16 R90, [R43+0x8] ;  /* 0x000008002b5a7984 */ /* 0x000fe20000000400 */
[----:B------:R0:W-:Y:S08]  /*5600*/  MUFU.COS R83, R93 ;  /* 0x0000005d00537308 */ /* 0x0001f00000000000 */
        /* <DEDUP_REMOVED lines=8> */
[----:B------:R-:W-:-:S04]  /*5690*/  ISETP.GE.U32.AND P2, PT, R80, UR11, PT ;  /* 0x0000000b50007c0c */ /* 0x000fc8000bf46070 */
[----:B------:R-:W2:Y:S01]  /*56a0*/  MUFU.EX2 R52, R52 ;  /* 0x0000003400347308 */ /* 0x000ea20000000800 */
[----:B------:R-:W3:Y:S01]  /*56b0*/  LDS.U16 R80, [R43+0xe] ;  /* 0x00000e002b507984 */ /* 0x000ee20000000400 */
[----:B-1----:R-:W-:Y:S02]  /*56c0*/  SHF.L.U32 R77, R88, 0x10, RZ ;  /* 0x00000010584d7819 */ /* 0x002fe400000006ff */
[----:B------:R-:W-:-:S03]  /*56d0*/  IADD3 R87, R125, 0x2, RZ ;  /* 0x000000027d577810 */ /* 0x000fc60007ffe0ff */
[----:B------:R-:W-:Y:S02]  /*56e0*/  FMUL.FTZ R114, R16, R77 ;  /* 0x0000004d10727220 */ /* 0x000fe40000410000 */
[----:B------:R-:W1:Y:S01]  /*56f0*/  LDS.U16 R77, [R43+0x10] ;  /* 0x000010002b4d7984 */ /* 0x000e620000000400 */
[----:B------:R-:W-:Y:S01]  /*5700*/  ISETP.GE.U32.AND P4, PT, R87, UR11, PT ;  /* 0x0000000b57007c0c */ /* 0x000fe2000bf86070 */
[----:B--2---:R-:W-:-:S05]  /*5710*/  FMUL.FTZ R53, R52, R53 ;  /* 0x0000003534357220 */ /* 0x004fca0000410000 */
[----:B------:R-:W-:Y:S02]  /*5720*/  FSEL R111, R53, RZ, !P4 ;  /* 0x000000ff356f7208 */ /* 0x000fe40006000000 */
[----:B------:R-:W2:Y:S01]  /*5730*/  LDS.U16 R53, [R43+0x14] ;  /* 0x000014002b357984 */ /* 0x000ea20000000400 */
[----:B------:R-:W-:Y:S01]  /*5740*/  FMUL.FTZ R76, R78, R76 ;  /* 0x0000004c4e4c7220 */ /* 0x000fe20000410000 */
[----:B------:R-:W-:Y:S01]  /*5750*/  FMUL.FTZ R78, R41, R38 ;  /* 0x00000026294e7220 */ /* 0x000fe20000410000 */
[----:B------:R-:W-:-:S03]  /*5760*/  SHF.L.U32 R89, R89, 0x10, RZ ;  /* 0x0000001059597819 */ /* 0x000fc600000006ff */
[----:B------:R-:W-:Y:S01]  /*5770*/  FMUL.RZ R88, R78, 0.15915493667125701904 ;  /* 0x3e22f9834e587820 */ /* 0x000fe2000040c000 */
[----:B------:R-:W-:Y:S01]  /*5780*/  IADD3 R81, R125, 0x7, RZ ;  /* 0x000000077d517810 */ /* 0x000fe20007ffe0ff */
[----:B------:R-:W-:Y:S01]  /*5790*/  FMUL.FTZ R89, R16, R89 ;  /* 0x0000005910597220 */ /* 0x000fe20000410000 */
[----:B------:R-:W4:Y:S01]  /*57a0*/  LDS.U16 R78, [R43+0x12] ;  /* 0x000012002b4e7984 */ /* 0x000f220000000400 */
[----:B------:R-:W-:Y:S01]  /*57b0*/  FSEL R112, R76, 1, !P3 ;  /* 0x3f8000004c707808 */ /* 0x000fe20005800000 */
[----:B0-----:R-:W-:Y:S02]  /*57c0*/  IMAD.U32 R76, R93, 0x10000, RZ ;  /* 0x000100005d4c7824 */ /* 0x001fe400078e00ff */
[----:B------:R-:W-:Y:S01]  /*57d0*/  FMUL.FTZ R104, R50, R49 ;  /* 0x0000003132687220 */ /* 0x000fe20000410000 */
[----:B------:R-:W-:Y:S02]  /*57e0*/  FSEL R115, R115, RZ, !P3 ;  /* 0x000000ff73737208 */ /* 0x000fe40005800000 */
[----:B------:R-:W-:Y:S01]  /*57f0*/  FSEL R114, R114, RZ, !P3 ;  /* 0x000000ff72727208 */ /* 0x000fe20005800000 */
[----:B------:R-:W-:Y:S01]  /*5800*/  FMUL.FTZ R76, R15, R76 ;  /* 0x0000004c0f4c7220 */ /* 0x000fe20000410000 */
[----:B------:R-:W-:-:S02]  /*5810*/  FSEL R113, R89, RZ, !P3 ;  /* 0x000000ff59717208 */ /* 0x000fc40005800000 */
[----:B------:R-:W-:Y:S02]  /*5820*/  SHF.L.U32 R90, R90, 0x10, RZ ;  /* 0x000000105a5a7819 */ /* 0x000fe400000006ff */
[----:B---3--:R-:W-:Y:S02]  /*5830*/  SHF.L.U32 R49, R80, 0x10, RZ ;  /* 0x0000001050317819 */ /* 0x008fe400000006ff */
[----:B------:R-:W-:Y:S02]  /*5840*/  ISETP.GE.U32.AND P3, PT, R81, UR11, PT ;  /* 0x0000000b51007c0c */ /* 0x000fe4000bf66070 */
[----:B------:R-:W-:Y:S01]  /*5850*/  SHF.L.U32 R79, R79, 0x10, RZ ;  /* 0x000000104f4f7819 */ /* 0x000fe200000006ff */
[----:B------:R-:W0:Y:S01]  /*5860*/  LDS.U16 R81, [R43+0x16] ;  /* 0x000016002b517984 */ /* 0x000e220000000400 */
[----:B------:R-:W-:Y:S01]  /*5870*/  FMUL.FTZ R90, R15, R90 ;  /* 0x0000005a0f5a7220 */ /* 0x000fe20000410000 */
[----:B------:R-:W-:Y:S01]  /*5880*/  FMUL.FTZ R51, R52, R51 ;  /* 0x0000003334337220 */ /* 0x000fe20000410000 */
[----:B------:R-:W-:Y:S01]  /*5890*/  FMUL.FTZ R105, R14, R49 ;  /* 0x000000310e697220 */ /* 0x000fe20000410000 */
[----:B------:R-:W-:Y:S01]  /*58a0*/  MUFU.SIN R42, R140 ;  /* 0x0000008c002a7308 */ /* 0x000fe20000000400 */
[----:B------:R-:W-:Y:S01]  /*58b0*/  FSEL R109, R76, RZ, !P4 ;  /* 0x000000ff4c6d7208 */ /* 0x000fe20006000000 */
[----:B------:R-:W-:Y:S01]  /*58c0*/  FMUL.FTZ R107, R50, R48 ;  /* 0x00000030326b7220 */ /* 0x000fe20000410000 */
[----:B------:R-:W-:Y:S01]  /*58d0*/  FMUL.FTZ R79, R14, R79 ;  /* 0x0000004f0e4f7220 */ /* 0x000fe20000410000 */
[----:B------:R-:W-:Y:S01]  /*58e0*/  LDS.U16 R49, [R43+0x1a] ;  /* 0x00001a002b317984 */ /* 0x000fe20000000400 */
[----:B------:R-:W-:-:S03]  /*58f0*/  IADD3 R52, R125, 0x8, RZ ;  /* 0x000000087d347810 */ /* 0x000fc60007ffe0ff */
[----:B------:R-:W3:Y:S01]  /*5900*/  MUFU.COS R47, R140 ;  /* 0x0000008c002f7308 */ /* 0x000ee20000000000 */
[----:B------:R-:W0:Y:S01]  /*5910*/  LDS.U16 R76, [R43+0x18] ;  /* 0x000018002b4c7984 */ /* 0x000e220000000400 */
[----:B------:R-:W-:Y:S02]  /*5920*/  IADD3 R50, R125, 0x9, RZ ;  /* 0x000000097d327810 */ /* 0x000fe40007ffe0ff */
[----:B------:R-:W-:Y:S02]  /*5930*/  FSEL R110, R90, RZ, !P4 ;  /* 0x000000ff5a6e7208 */ /* 0x000fe40006000000 */
[----:B------:R-:W-:Y:S02]  /*5940*/  FSEL R108, R51, 1, !P4 ;  /* 0x3f800000336c7808 */ /* 0x000fe40006000000 */
[----:B------:R-:W-:Y:S01]  /*5950*/  ISETP.GE.U32.AND P4, PT, R52, UR11, PT ;  /* 0x0000000b34007c0c */ /* 0x000fe2000bf86070 */
[----:B------:R-:W-:Y:S01]  /*5960*/  FMUL.FTZ R52, R41, R37 ;  /* 0x0000002529347220 */ /* 0x000fe20000410000 */
[----:B------:R-:W-:-:S02]  /*5970*/  FSEL R107, R107, RZ, !P5 ;  /* 0x000000ff6b6b7208 */ /* 0x000fc40006800000 */
[----:B------:R-:W-:Y:S02]  /*5980*/  FSEL R106, R79, RZ, !P5 ;  /* 0x000000ff4f6a7208 */ /* 0x000fe40006800000 */
[----:B------:R-:W-:Y:S02]  /*5990*/  FSEL R105, R105, RZ, !P5 ;  /* 0x000000ff69697208 */ /* 0x000fe40006800000 */
[----:B------:R-:W-:Y:S02]  /*59a0*/  FSEL R104, R104, 1, !P5 ;  /* 0x3f80000068687808 */ /* 0x000fe40006800000 */
[----:B------:R-:W-:Y:S01]  /*59b0*/  ISETP.GE.U32.AND P5, PT, R50, UR11, PT ;  /* 0x0000000b32007c0c */ /* 0x000fe2000bfa6070 */
[----:B-1----:R-:W-:Y:S02]  /*59c0*/  IMAD.U32 R50, R77, 0x10000, RZ ;  /* 0x000100004d327824 */ /* 0x002fe400078e00ff */
[----:B------:R-:W-:Y:S02]  /*59d0*/  FMUL.RZ R79, R52, 0.15915493667125701904 ;  /* 0x3e22f983344f7820 */ /* 0x000fe4000040c000 */
[----:B------:R-:W1:Y:S01]  /*59e0*/  LDS.U16 R52, [R43+0x1c] ;  /* 0x00001c002b347984 */ /* 0x000e620000000400 */
[----:B------:R-:W-:-:S03]  /*59f0*/  FMUL.FTZ R102, R13, R50 ;  /* 0x000000320d667220 */ /* 0x000fc60000410000 */
[----:B------:R-:W1:Y:S01]  /*5a00*/  LDS.U16 R50, [R43+0x1e] ;  /* 0x00001e002b327984 */ /* 0x000e620000000400 */
[C---:B---3--:R-:W-:Y:S01]  /*5a10*/  FMUL.FTZ R47, R54.reuse, R47 ;  /* 0x0000002f362f7220 */ /* 0x048fe20000410000 */
[----:B------:R-:W-:Y:S01]  /*5a20*/  FMUL.FTZ R42, R54, R42 ;  /* 0x0000002a362a7220 */ /* 0x000fe20000410000 */
[----:B------:R-:W-:Y:S01]  /*5a30*/  FMUL.FTZ R54, R41, R36 ;  /* 0x0000002429367220 */ /* 0x000fe20000410000 */
[----:B--2---:R-:W-:Y:S01]  /*5a40*/  SHF.L.U32 R53, R53, 0x10, RZ ;  /* 0x0000001035357819 */ /* 0x004fe200000006ff */
[----:B------:R-:W-:Y:S02]  /*5a50*/  FMUL.FTZ R103, R40, R59 ;  /* 0x0000003b28677220 */ /* 0x000fe40000410000 */
[----:B------:R-:W-:Y:S02]  /*5a60*/  FMUL.RZ R133, R54, 0.15915493667125701904 ;  /* 0x3e22f98336857820 */ /* 0x000fe4000040c000 */
[----:B------:R-:W-:Y:S01]  /*5a70*/  FMUL.FTZ R98, R12, R53 ;  /* 0x000000350c627220 */ /* 0x000fe20000410000 */
[----:B------:R-:W2:Y:S04]  /*5a80*/  LDS.U16 R54, [R43+0x20] ;  /* 0x000020002b367984 */ /* 0x000ea80000000400 */
[----:B------:R-:W3:Y:S01]  /*5a90*/  LDS.U16 R53, [R43+0x22] ;  /* 0x000022002b357984 */ /* 0x000ee20000000400 */
[----:B------:R-:W1:Y:S01]  /*5aa0*/  MUFU.EX2 R121, R103 ;  /* 0x0000006700797308 */ /* 0x000e620000000800 */
[----:B----4-:R-:W-:Y:S01]  /*5ab0*/  SHF.L.U32 R78, R78, 0x10, RZ ;  /* 0x000000104e4e7819 */ /* 0x010fe200000006ff */
[-C--:B------:R-:W-:Y:S01]  /*5ac0*/  FMUL.FTZ R101, R41, R58.reuse ;  /* 0x0000003a29657220 */ /* 0x080fe20000410000 */
[C---:B------:R-:W-:Y:S01]  /*5ad0*/  FMUL.FTZ R139, R40.reuse, R61 ;  /* 0x0000003d288b7220 */ /* 0x040fe20000410000 */
[----:B------:R-:W-:Y:S01]  /*5ae0*/  FSEL R96, R47, 1, !P0 ;  /* 0x3f8000002f607808 */ /* 0x000fe20004000000 */
[----:B------:R-:W-:Y:S01]  /*5af0*/  FMUL.FTZ R131, R40, R58 ;  /* 0x0000003a28837220 */ /* 0x000fe20000410000 */
[----:B------:R-:W-:Y:S01]  /*5b00*/  FMUL.RZ R101, R101, 0.15915493667125701904 ;  /* 0x3e22f98365657820 */ /* 0x000fe2000040c000 */
[----:B------:R-:W-:Y:S01]  /*5b10*/  FMUL.FTZ R78, R13, R78 ;  /* 0x0000004e0d4e7220 */ /* 0x000fe20000410000 */
[----:B------:R-:W4:Y:S01]  /*5b20*/  LDS.U16 R47, [R43+0x26] ;  /* 0x000026002b2f7984 */ /* 0x000f220000000400 */
[----:B------:R-:W2:Y:S01]  /*5b30*/  MUFU.EX2 R46, R139 ;  /* 0x0000008b002e7308 */ /* 0x000ea20000000800 */
[----:B0-----:R-:W-:Y:S01]  /*5b40*/  SHF.L.U32 R81, R81, 0x10, RZ ;  /* 0x0000001051517819 */ /* 0x001fe200000006ff */
[----:B------:R-:W-:Y:S01]  /*5b50*/  VIADD R77, R125, 0xb ;  /* 0x0000000b7d4d7836 */ /* 0x000fe20000000000 */
[----:B------:R-:W-:-:S05]  /*5b60*/  SHF.L.U32 R76, R76, 0x10, RZ ;  /* 0x000000104c4c7819 */ /* 0x000fca00000006ff */
[----:B------:R-:W-:Y:S01]  /*5b70*/  MUFU.SIN R122, R101 ;  /* 0x00000065007a7308 */ /* 0x000fe20000000400 */
[----:B------:R-:W-:-:S07]  /*5b80*/  FMUL.FTZ R81, R12, R81 ;  /* 0x000000510c517220 */ /* 0x000fce0000410000 */
[----:B------:R0:W-:Y:S01]  /*5b90*/  MUFU.COS R127, R101 ;  /* 0x00000065007f7308 */ /* 0x0001e20000000000 */
[----:B------:R-:W-:Y:S01]  /*5ba0*/  FMUL.FTZ R130, R40, R57 ;  /* 0x0000003928827220 */ /* 0x000fe20000410000 */
[----:B------:R-:W-:-:S06]  /*5bb0*/  FSEL R99, R42, RZ, !P0 ;  /* 0x000000ff2a637208 */ /* 0x000fcc0004000000 */
[----:B------:R-:W3:Y:S01]  /*5bc0*/  MUFU.EX2 R131, R131 ;  /* 0x0000008300837308 */ /* 0x000ee20000000800 */
[----:B0-----:R-:W-:Y:S02]  /*5bd0*/  FSEL R101, R78, RZ, !P6 ;  /* 0x000000ff4e657208 */ /* 0x001fe40007000000 */
[----:B------:R-:W-:Y:S02]  /*5be0*/  SHF.L.U32 R78, R49, 0x10, RZ ;  /* 0x00000010314e7819 */ /* 0x000fe400000006ff */
[----:B------:R-:W0:Y:S01]  /*5bf0*/  LDS.U16 R49, [R43+0x24] ;  /* 0x000024002b317984 */ /* 0x000e220000000400 */
        /* <DEDUP_REMOVED lines=10> */
[----:B------:R-:W-:Y:S01]  /*5ca0*/  FSEL R95, R55, RZ, !P2 ;  /* 0x000000ff375f7208 */ /* 0x000fe20005000000 */
[----:B------:R-:W-:Y:S01]  /*5cb0*/  FMUL.RZ R91, R87, 0.15915493667125701904 ;  /* 0x3e22f983575b7820 */ /* 0x000fe2000040c000 */
[----:B------:R-:W-:Y:S01]  /*5cc0*/  FSEL R93, R78, RZ, !P2 ;  /* 0x000000ff4e5d7208 */ /* 0x000fe20005000000 */
[----:B--2---:R-:W-:Y:S01]  /*5cd0*/  FMUL.FTZ R45, R46, R45 ;  /* 0x0000002d2e2d7220 */ /* 0x004fe20000410000 */
[----:B------:R-:W-:Y:S01]  /*5ce0*/  FSEL R92, R92, 1, !P2 ;  /* 0x3f8000005c5c7808 */ /* 0x000fe20005000000 */
[----:B------:R-:W-:-:S02]  /*5cf0*/  FMUL.FTZ R103, R46, R44 ;  /* 0x0000002c2e677220 */ /* 0x000fc40000410000 */
[----:B------:R1:W-:Y:S01]  /*5d00*/  MUFU.COS R124, R94 ;  /* 0x0000005e007c7308 */ /* 0x0003e20000000000 */
[----:B------:R-:W-:Y:S02]  /*5d10*/  SHF.L.U32 R55, R52, 0x10, RZ ;  /* 0x0000001034377819 */ /* 0x000fe400000006ff */
[----:B------:R-:W-:-:S05]  /*5d20*/  IADD3 R46, R125, 0xa, RZ ;  /* 0x0000000a7d2e7810 */ /* 0x000fca0007ffe0ff */
[----:B------:R-:W2:Y:S01]  /*5d30*/  MUFU.EX2 R130, R130 ;  /* 0x0000008200827308 */ /* 0x000ea20000000800 */
[----:B-1----:R-:W-:Y:S02]  /*5d40*/  FSEL R94, R76, RZ, !P2 ;  /* 0x000000ff4c5e7208 */ /* 0x002fe40005000000 */
[----:B------:R-:W-:Y:S01]  /*5d50*/  ISETP.GE.U32.AND P2, PT, R77, UR11, PT ;  /* 0x0000000b4d007c0c */ /* 0x000fe2000bf46070 */
[----:B------:R-:W-:Y:S01]  /*5d60*/  IMAD.U32 R77, R50, 0x10000, RZ ;  /* 0x00010000324d7824 */ /* 0x000fe200078e00ff */
[----:B------:R-:W-:Y:S01]  /*5d70*/  FSEL R103, R103, RZ, !P6 ;  /* 0x000000ff67677208 */ /* 0x000fe20007000000 */
[----:B------:R-:W-:Y:S01]  /*5d80*/  FMUL.FTZ R55, R10, R55 ;  /* 0x000000370a377220 */ /* 0x000fe20000410000 */
[----:B------:R-:W-:Y:S01]  /*5d90*/  FSEL R102, R102, RZ, !P6 ;  /* 0x000000ff66667208 */ /* 0x000fe20007000000 */
[----:B------:R-:W-:Y:S01]  /*5da0*/  MUFU.SIN R87, R91 ;  /* 0x0000005b00577308 */ /* 0x000fe20000000400 */
[----:B------:R-:W-:Y:S01]  /*5db0*/  FSEL R100, R45, 1, !P6 ;  /* 0x3f8000002d647808 */ /* 0x000fe20007000000 */
[----:B------:R-:W-:Y:S01]  /*5dc0*/  FMUL.FTZ R77, R10, R77 ;  /* 0x0000004d0a4d7220 */ /* 0x000fe20000410000 */
[----:B------:R-:W-:Y:S01]  /*5dd0*/  ISETP.GE.U32.AND P6, PT, R46, UR11, PT ;  /* 0x0000000b2e007c0c */ /* 0x000fe2000bfc6070 */
[----:B------:R-:W-:Y:S01]  /*5de0*/  FMUL.FTZ R46, R40, R37 ;  /* 0x00000025282e7220 */ /* 0x000fe20000410000 */
[----:B------:R-:W-:-:S03]  /*5df0*/  IADD3 R52, R125, 0xd, RZ ;  /* 0x0000000d7d347810 */ /* 0x000fc60007ffe0ff */
[----:B------:R3:W-:Y:S01]  /*5e00*/  MUFU.COS R86, R91 ;  /* 0x0000005b00567308 */ /* 0x0007e20000000000 */
[----:B------:R-:W-:-:S07]  /*5e10*/  FSEL R90, R55, RZ, !P3 ;  /* 0x000000ff375a7208 */ /* 0x000fce0005800000 */
[----:B------:R-:W-:Y:S01]  /*5e20*/  MUFU.SIN R129, R88 ;  /* 0x0000005800817308 */ /* 0x000fe20000000400 */
[----:B---3--:R-:W-:Y:S01]  /*5e30*/  FMUL.FTZ R91, R131, R122 ;  /* 0x0000007a835b7220 */ /* 0x008fe20000410000 */
[----:B------:R-:W-:-:S06]  /*5e40*/  FSEL R89, R77, RZ, !P3 ;  /* 0x000000ff4d597208 */ /* 0x000fcc0005800000 */
[----:B------:R1:W-:Y:S01]  /*5e50*/  MUFU.COS R51, R88 ;  /* 0x0000005800337308 */ /* 0x0003e20000000000 */
[----:B------:R-:W-:Y:S01]  /*5e60*/  FSEL R91, R91, RZ, !P3 ;  /* 0x000000ff5b5b7208 */ /* 0x000fe20005800000 */
[----:B-1----:R-:W-:Y:S01]  /*5e70*/  FMUL.FTZ R88, R131, R127 ;  /* 0x0000007f83587220 */ /* 0x002fe20000410000 */
[----:B------:R-:W-:-:S05]  /*5e80*/  SHF.L.U32 R54, R54, 0x10, RZ ;  /* 0x0000001036367819 */ /* 0x000fca00000006ff */
[----:B------:R-:W-:Y:S01]  /*5e90*/  MUFU.SIN R44, R79 ;  /* 0x0000004f002c7308 */ /* 0x000fe20000000400 */
[----:B------:R-:W-:Y:S02]  /*5ea0*/  FSEL R88, R88, 1, !P3 ;  /* 0x3f80000058587808 */ /* 0x000fe40005800000 */
[----:B------:R-:W-:Y:S01]  /*5eb0*/  ISETP.GE.U32.AND P3, PT, R52, UR11, PT ;  /* 0x0000000b34007c0c */ /* 0x000fe2000bf66070 */
[----:B------:R-:W-:Y:S01]  /*5ec0*/  FMUL.FTZ R55, R41, R35 ;  /* 0x0000002329377220 */ /* 0x000fe20000410000 */
[----:B------:R-:W-:-:S03]  /*5ed0*/  SHF.L.U32 R52, R53, 0x10, RZ ;  /* 0x0000001035347819 */ /* 0x000fc600000006ff */
[----:B------:R-:W-:Y:S01]  /*5ee0*/  MUFU.COS R45, R79 ;  /* 0x0000004f002d7308 */ /* 0x000fe20000000000 */
[----:B--2---:R-:W-:Y:S01]  /*5ef0*/  FMUL.FTZ R82, R130, R82 ;  /* 0x0000005282527220 */ /* 0x004fe20000410000 */
[----:B------:R-:W-:Y:S01]  /*5f00*/  FMUL.FTZ R48, R40, R38 ;  /* 0x0000002628307220 */ /* 0x000fe20000410000 */
[----:B------:R-:W-:Y:S01]  /*5f10*/  FMUL.FTZ R80, R130, R83 ;  /* 0x0000005382507220 */ /* 0x000fe20000410000 */
[----:B------:R-:W-:-:S04]  /*5f20*/  FMUL.RZ R120, R55, 0.15915493667125701904 ;  /* 0x3e22f98337787820 */ /* 0x000fc8000040c000 */
[----:B------:R-:W1:Y:S01]  /*5f30*/  MUFU.EX2 R46, R46 ;  /* 0x0000002e002e7308 */ /* 0x000e620000000800 */
[C---:B------:R-:W-:Y:S01]  /*5f40*/  FMUL.FTZ R54, R9.reuse, R54 ;  /* 0x0000003609367220 */ /* 0x040fe20000410000 */
[----:B------:R-:W-:Y:S01]  /*5f50*/  FMUL.FTZ R52, R9, R52 ;  /* 0x0000003409347220 */ /* 0x000fe20000410000 */
[C---:B------:R-:W-:Y:S01]  /*5f60*/  FMUL.FTZ R134, R40.reuse, R35 ;  /* 0x0000002328867220 */ /* 0x040fe20000410000 */
[----:B------:R-:W-:Y:S01]  /*5f70*/  IADD3 R55, R125, 0xe, RZ ;  /* 0x0000000e7d377810 */ /* 0x000fe20007ffe0ff */
[----:B------:R-:W-:Y:S01]  /*5f80*/  FMUL.FTZ R50, R40, R36 ;  /* 0x0000002428327220 */ /* 0x000fe20000410000 */
[----:B------:R-:W-:Y:S02]  /*5f90*/  FSEL R83, R82, RZ, !P4 ;  /* 0x000000ff52537208 */ /* 0x000fe40006000000 */
[----:B------:R-:W-:Y:S01]  /*5fa0*/  FSEL R82, R54, RZ, !P4 ;  /* 0x000000ff36527208 */ /* 0x000fe20006000000 */
[----:B------:R-:W2:Y:S01]  /*5fb0*/  MUFU.EX2 R48, R48 ;  /* 0x0000003000307308 */ /* 0x000ea20000000800 */
[----:B------:R-:W-:-:S02]  /*5fc0*/  FSEL R81, R52, RZ, !P4 ;  /* 0x000000ff34517208 */ /* 0x000fc40006000000 */
[----:B------:R-:W-:Y:S02]  /*5fd0*/  FSEL R80, R80, 1, !P4 ;  /* 0x3f80000050507808 */ /* 0x000fe40006000000 */
[----:B----4-:R-:W-:Y:S02]  /*5fe0*/  SHF.L.U32 R47, R47, 0x10, RZ ;  /* 0x000000102f2f7819 */ /* 0x010fe400000006ff */
[----:B------:R-:W-:Y:S01]  /*5ff0*/  ISETP.GE.U32.AND P4, PT, R55, UR11, PT ;  /* 0x0000000b37007c0c */ /* 0x000fe2000bf86070 */
[----:B------:R-:W-:Y:S02]  /*6000*/  MUFU.EX2 R134, R134 ;  /* 0x0000008600867308 */ /* 0x000fe40000000800 */
[----:B------:R-:W-:Y:S01]  /*6010*/  FMUL.FTZ R47, R8, R47 ;  /* 0x0000002f082f7220 */ /* 0x000fe20000410000 */
[----:B0-----:R-:W-:-:S05]  /*6020*/  IMAD.U32 R49, R49, 0x10000, RZ ;  /* 0x0001000031317824 */ /* 0x001fca00078e00ff */
[----:B------:R-:W0:Y:S01]  /*6030*/  MUFU.COS R55, R120 ;  /* 0x0000007800377308 */ /* 0x000e220000000000 */
[C---:B-1----:R-:W-:Y:S01]  /*6040*/  FMUL.FTZ R45, R46.reuse, R45 ;  /* 0x0000002d2e2d7220 */ /* 0x042fe20000410000 */
[----:B------:R-:W-:-:S06]  /*6050*/  FMUL.FTZ R44, R46, R44 ;  /* 0x0000002c2e2c7220 */ /* 0x000fcc0000410000 */
[----:B------:R-:W1:Y:S01]  /*6060*/  MUFU.SIN R53, R120 ;  /* 0x0000007800357308 */ /* 0x000e620000000400 */
        /* <DEDUP_REMOVED lines=10> */
[C---:B--2---:R-:W-:Y:S01]  /*6110*/  FMUL.FTZ R51, R48.reuse, R51 ;  /* 0x0000003330337220 */ /* 0x044fe20000410000 */
[----:B------:R-:W-:Y:S01]  /*6120*/  FADD.FTZ R49, R113, R46 ;  /* 0x0000002e71317221 */ /* 0x000fe20000010000 */
[----:B------:R-:W-:Y:S01]  /*6130*/  FMUL.FTZ R122, R48, R129 ;  /* 0x00000081307a7220 */ /* 0x000fe20000410000 */
[----:B0-----:R-:W-:Y:S01]  /*6140*/  FMUL.FTZ R136, R134, R55 ;  /* 0x0000003786887220 */ /* 0x001fe20000410000 */
[----:B------:R-:W-:Y:S01]  /*6150*/  FADD.FTZ R48, R114, R47 ;  /* 0x0000002f72307221 */ /* 0x000fe20000010000 */
[----:B-1----:R-:W-:Y:S01]  /*6160*/  FMUL.FTZ R134, R134, R53 ;  /* 0x0000003586867220 */ /* 0x002fe20000410000 */
        /* <DEDUP_REMOVED lines=60> */
[----:B------:R-:W-:Y:S01]  /*6530*/  FFMA.FTZ R53, R92, R53, -R41 ;  /* 0x000000355c357223 */ /* 0x000fe20000010829 */
[----:B------:R-:W-:Y:S01]  /*6540*/  MUFU.EX2 R139, R139 ;  /* 0x0000008b008b7308 */ /* 0x000fe20000000800 */
[----:B------:R-:W-:Y:S01]  /*6550*/  FMUL.FTZ R49, R91, R47 ;  /* 0x0000002f5b317220 */ /* 0x000fe20000410000 */
[----:B------:R-:W-:Y:S01]  /*6560*/  FADD.FTZ R50, R93, R50 ;  /* 0x000000325d327221 */ /* 0x000fe20000010000 */
[C---:B------:R-:W-:Y:S01]  /*6570*/  FMUL.FTZ R121, R91.reuse, R55 ;  /* 0x000000375b797220 */ /* 0x040fe20000410000 */
[CC--:B------:R-:W-:Y:S01]  /*6580*/  FMUL.FTZ R48, R91.reuse, R53.reuse ;  /* 0x000000355b307220 */ /* 0x0c0fe20000410000 */
[----:B------:R-:W1:Y:S03]  /*6590*/  LDS.U16 R41, [R43+0x28] ;  /* 0x000028002b297984 */ /* 0x000e660000000400 */
[----:B------:R-:W2:Y:S01]  /*65a0*/  MUFU.COS R140, R54 ;  /* 0x00000036008c7308 */ /* 0x000ea20000000000 */
[-C--:B------:R-:W-:Y:S01]  /*65b0*/  FMUL.FTZ R52, R91, R50.reuse ;  /* 0x000000325b347220 */ /* 0x080fe20000410000 */
[C---:B------:R-:W-:Y:S01]  /*65c0*/  FFMA.FTZ R49, R88.reuse, R53, -R49 ;  /* 0x0000003558317223 */ /* 0x040fe20000010831 */
[----:B------:R-:W-:-:S05]  /*65d0*/  FFMA.FTZ R50, R88, R50, R121 ;  /* 0x0000003258327223 */ /* 0x000fca0000010079 */
[----:B------:R-:W3:Y:S01]  /*65e0*/  MUFU.SIN R46, R54 ;  /* 0x00000036002e7308 */ /* 0x000ee20000000400 */
[C---:B------:R-:W-:Y:S01]  /*65f0*/  FFMA.FTZ R48, R88.reuse, R47, R48 ;  /* 0x0000002f58307223 */ /* 0x040fe20000010030 */
[----:B------:R-:W-:Y:S01]  /*6600*/  FMUL.FTZ R47, R83, R49 ;  /* 0x00000031532f7220 */ /* 0x000fe20000410000 */
[----:B------:R-:W-:Y:S01]  /*6610*/  FFMA.FTZ R55, R88, R55, -R52 ;  /* 0x0000003758377223 */ /* 0x000fe20000010834 */
[----:B------:R-:W-:-:S04]  /*6620*/  FADD.FTZ R50, R89, R50 ;  /* 0x0000003259327221 */ /* 0x000fc80000010000 */
[----:B------:R-:W4:Y:S01]  /*6630*/  MUFU.EX2 R123, R123 ;  /* 0x0000007b007b7308 */ /* 0x000f220000000800 */
[----:B------:R-:W-:Y:S01]  /*6640*/  FFMA.FTZ R52, R80, R48, R47 ;  /* 0x0000003050347223 */ /* 0x000fe2000001002f */
[----:B------:R-:W-:Y:S01]  /*6650*/  FADD.FTZ R55, R90, R55 ;  /* 0x000000375a377221 */ /* 0x000fe20000010000 */
[----:B------:R-:W-:Y:S01]  /*6660*/  FMUL.FTZ R47, R83, R50 ;  /* 0x00000032532f7220 */ /* 0x000fe20000410000 */
[----:B--2---:R-:W-:Y:S02]  /*6670*/  FMUL.FTZ R140, R139, R140 ;  /* 0x0000008c8b8c7220 */ /* 0x004fe40000410000 */
[-C--:B------:R-:W-:Y:S01]  /*6680*/  FMUL.FTZ R53, R83, R55.reuse ;  /* 0x0000003753357220 */ /* 0x080fe20000410000 */
[C---:B------:R-:W-:Y:S01]  /*6690*/  FFMA.FTZ R55, R80.reuse, R55, -R47 ;  /* 0x0000003750377223 */ /* 0x040fe2000001082f */
[----:B------:R-:W2:Y:S01]  /*66a0*/  MUFU.EX2 R128, R128 ;  /* 0x0000008000807308 */ /* 0x000ea20000000800 */
[----:B---3--:R-:W-:Y:S01]  /*66b0*/  FMUL.FTZ R139, R139, R46 ;  /* 0x0000002e8b8b7220 */ /* 0x008fe20000410000 */
[----:B------:R-:W-:Y:S04]  /*66c0*/  LDS.U16 R47, [R43+0x2c] ;  /* 0x00002c002b2f7984 */ /* 0x000fe80000000400 */
[----:B------:R-:W3:Y:S01]  /*66d0*/  LDS.U16 R46, [R43+0x2e] ;  /* 0x00002e002b2e7984 */ /* 0x000ee20000000400 */
[----:B------:R-:W-:Y:S01]  /*66e0*/  FFMA.FTZ R50, R80, R50, R53 ;  /* 0x0000003250327223 */ /* 0x000fe20000010035 */
[C---:B----4-:R-:W-:Y:S01]  /*66f0*/  FMUL.FTZ R79, R123.reuse, R126 ;  /* 0x0000007e7b4f7220 */ /* 0x050fe20000410000 */
[----:B------:R-:W-:Y:S01]  /*6700*/  FMUL.FTZ R76, R123, R124 ;  /* 0x0000007c7b4c7220 */ /* 0x000fe20000410000 */
[----:B------:R-:W-:Y:S01]  /*6710*/  FMUL.FTZ R48, R83, R48 ;  /* 0x0000003053307220 */ /* 0x000fe20000410000 */
[----:B------:R-:W-:-:S02]  /*6720*/  FADD.FTZ R50, R81, R50 ;  /* 0x0000003251327221 */ /* 0x000fc40000010000 */
[----:B------:R-:W-:Y:S01]  /*6730*/  FSEL R79, R79, RZ, !P5 ;  /* 0x000000ff4f4f7208 */ /* 0x000fe20006800000 */
[----:B------:R-:W-:Y:S01]  /*6740*/  FADD.FTZ R55, R82, R55 ;  /* 0x0000003752377221 */ /* 0x000fe20000010000 */
[----:B------:R-:W-:Y:S01]  /*6750*/  FSEL R76, R76, 1, !P5 ;  /* 0x3f8000004c4c7808 */ /* 0x000fe20006800000 */
[----:B------:R-:W-:Y:S02]  /*6760*/  FFMA.FTZ R48, R80, R49, -R48 ;  /* 0x0000003150307223 */ /* 0x000fe40000010830 */
[C---:B------:R-:W-:Y:S01]  /*6770*/  FMUL.FTZ R54, R79.reuse, R50 ;  /* 0x000000324f367220 */ /* 0x040fe20000410000 */
[C---:B------:R-:W-:Y:S01]  /*6780*/  FMUL.FTZ R121, R79.reuse, R55 ;  /* 0x000000374f797220 */ /* 0x040fe20000410000 */
[----:B--2---:R-:W-:Y:S01]  /*6790*/  FMUL.FTZ R87, R128, R87 ;  /* 0x0000005780577220 */ /* 0x004fe20000410000 */
        /* <DEDUP_REMOVED lines=12> */
[----:B------:R-:W2:Y:S01]  /*6860*/  LDS.U16 R50, [R43+0x32] ;  /* 0x000032002b327984 */ /* 0x000ea20000000400 */
[----:B------:R-:W-:Y:S01]  /*6870*/  FSEL R121, R86, 1, !P6 ;  /* 0x3f80000056797808 */ /* 0x000fe20007000000 */
[C---:B------:R-:W-:Y:S01]  /*6880*/  FMUL.FTZ R86, R120.reuse, R53 ;  /* 0x0000003578567220 */ /* 0x040fe20000410000 */
[----:B-1----:R-:W-:Y:S01]  /*6890*/  SHF.L.U32 R48, R41, 0x10, RZ ;  /* 0x0000001029307819 */ /* 0x002fe200000006ff */
        /* <DEDUP_REMOVED lines=12> */
[----:B------:R-:W1:Y:S01]  /*6960*/  LDS.U16 R49, [R43+0x36] ;  /* 0x000036002b317984 */ /* 0x000e620000000400 */
[----:B------:R-:W-:Y:S01]  /*6970*/  FSEL R122, R122, RZ, !P0 ;  /* 0x000000ff7a7a7208 */ /* 0x000fe20004000000 */
[----:B------:R-:W-:Y:S01]  /*6980*/  FADD.FTZ R53, R124, R53 ;  /* 0x000000357c357221 */ /* 0x000fe20000010000 */
[----:B---3--:R-:W-:-:S02]  /*6990*/  IMAD.U32 R41, R46, 0x10000, RZ ;  /* 0x000100002e297824 */ /* 0x008fc400078e00ff */
[----:B------:R-:W-:Y:S01]  /*69a0*/  FADD.FTZ R126, R125, R126 ;  /* 0x0000007e7d7e7221 */ /* 0x000fe20000010000 */
[----:B------:R-:W-:Y:S01]  /*69b0*/  SHF.L.U32 R47, R47, 0x10, RZ ;  /* 0x000000102f2f7819 */ /* 0x000fe200000006ff */
[----:B------:R-:W3:Y:S01]  /*69c0*/  LDS.U16 R48, [R43+0x34] ;  /* 0x000034002b307984 */ /* 0x000ee20000000400 */
[----:B------:R-:W-:Y:S01]  /*69d0*/  FSEL R123, R51, 1, !P0 ;  /* 0x3f800000337b7808 */ /* 0x000fe20004000000 */
[C---:B------:R-:W-:Y:S01]  /*69e0*/  FMUL.FTZ R46, R122.reuse, R53 ;  /* 0x000000357a2e7220 */ /* 0x040fe20000410000 */
        /* <DEDUP_REMOVED lines=22> */
[----:B--2---:R-:W-:Y:S01]  /*6b50*/  SHF.L.U32 R50, R50, 0x10, RZ ;  /* 0x0000001032327819 */ /* 0x004fe200000006ff */
        /* <DEDUP_REMOVED lines=10> */
[----:B-1----:R-:W-:Y:S01]  /*6c00*/  SHF.L.U32 R51, R49, 0x10, RZ ;  /* 0x0000001031337819 */ /* 0x002fe200000006ff */
[-C--:B------:R-:W-:Y:S01]  /*6c10*/  FFMA.FTZ R42, R127, R46.reuse, -R42 ;  /* 0x0000002e7f2a7223 */ /* 0x080fe2000001082a */
[----:B------:R-:W-:Y:S01]  /*6c20*/  FMUL.FTZ R46, R126, R46 ;  /* 0x0000002e7e2e7220 */ /* 0x000fe20000410000 */
[----:B---3--:R-:W-:Y:S01]  /*6c30*/  IMAD.U32 R49, R48, 0x10000, RZ ;  /* 0x0001000030317824 */ /* 0x008fe200078e00ff */
[----:B------:R-:W-:Y:S01]  /*6c40*/  FSEL R133, R133, 1, !P3 ;  /* 0x3f80000085857808 */ /* 0x000fe20005800000 */
[----:B------:R-:W-:Y:S01]  /*6c50*/  FMUL.FTZ R51, R4, R51 ;  /* 0x0000003304337220 */ /* 0x000fe20000410000 */
[----:B------:R-:W-:Y:S01]  /*6c60*/  FADD.FTZ R52, R131, R52 ;  /* 0x0000003483347221 */ /* 0x000fe20000010000 */
        /* <DEDUP_REMOVED lines=8> */
[C---:B--2---:R-:W-:Y:S01]  /*6cf0*/  FFMA.FTZ R43, R133.reuse, R42, -R46 ;  /* 0x0000002a852b7223 */ /* 0x044fe2000001082e */
        /* <DEDUP_REMOVED lines=18> */
[----:B0-----:R-:W-:Y:S02]  /*6e20*/  SHF.L.U32 R45, R41, 0x10, RZ ;  /* 0x00000010292d7819 */ /* 0x001fe400000006ff */
[----:B------:R-:W-:Y:S01]  /*6e30*/  SHF.L.U32 R41, R40, 0x10, RZ ;  /* 0x0000001028297819 */ /* 0x000fe200000006ff */
[----:B------:R-:W-:Y:S01]  /*6e40*/  FADD.FTZ R48, R141, R48 ;  /* 0x000000308d307221 */ /* 0x000fe20000010000 */
[----:B------:R-:W-:Y:S01]  /*6e50*/  FSEL R140, R140, 1, !P5 ;  /* 0x3f8000008c8c7808 */ /* 0x000fe20006800000 */
[C---:B------:R-:W-:Y:S02]  /*6e60*/  FMUL.FTZ R51, R139.reuse, R42 ;  /* 0x0000002a8b337220 */ /* 0x040fe40000410000 */
[C---:B------:R-:W-:Y:S01]  /*6e70*/  FMUL.FTZ R41, R2.reuse, R41 ;  /* 0x0000002902297220 */ /* 0x040fe20000410000 */
[----:B------:R-:W-:Y:S01]  /*6e80*/  FMUL.FTZ R45, R2, R45 ;  /* 0x0000002d022d7220 */ /* 0x000fe20000410000 */
        /* <DEDUP_REMOVED lines=45> */
[----:B------:R-:W-:Y:S02]  /*7160*/  IMAD.U32 R44, RZ, RZ, UR25 ;  /* 0x00000019ff2c7e24 */ /* 0x000fe4000f8e00ff */
[-C--:B---3--:R-:W-:Y:S01]  /*7170*/  FMUL.FTZ R40, R42, R43.reuse ;  /* 0x0000002b2a287220 */ /* 0x088fe20000410000 */
[C---:B------:R-:W-:Y:S01]  /*7180*/  FFMA.FTZ R45, R48.reuse, R43, R45 ;  /* 0x0000002b302d7223 */ /* 0x040fe2000001002d */
[----:B------:R-:W0:Y:S01]  /*7190*/  SHFL.UP PT, R47, R50, 0x4, RZ ;  /* 0x04800000322f7989 */ /* 0x000e2200000e00ff */
[C---:B------:R-:W-:Y:S02]  /*71a0*/  IMAD R43, R75.reuse, R44, UR13 ;  /* 0x0000000d4b2b7e24 */ /* 0x040fe4000f8e022c */
[----:B------:R-:W-:Y:S01]  /*71b0*/  @P0 FFMA.FTZ R48, R48, R41, -R40 ;  /* 0x0000002930300223 */ /* 0x000fe20000010828 */
        /* <DEDUP_REMOVED lines=9> */
[----:B------:R-:W-:-:S04]  /*7250*/  UIMAD UR12, UR12, UR26, URZ ;  /* 0x0000001a0c0c72a4 */ /* 0x000fc8000f8e023f */
[----:B------:R-:W-:Y:S01]  /*7260*/  UIMAD UR12, UR7, UR27, UR12 ;  /* 0x0000001b070c72a4 */ /* 0x000fe2000f8e020c */
[----:B0-----:R-:W-:Y:S01]  /*7270*/  FMUL.FTZ R44, R42, R47 ;  /* 0x0000002f2a2c7220 */ /* 0x001fe20000410000 */
[----:B------:R-:W-:Y:S01]  /*7280*/  LEA R86, P2, R40, UR28, 0x3 ;  /* 0x0000001c28567c11 */ /* 0x000fe2000f8418ff */
[-C--:B-1----:R-:W-:Y:S02]  /*7290*/  FMUL.FTZ R53, R42, R49.reuse ;  /* 0x000000312a357220 */ /* 0x082fe40000410000 */
[C---:B------:R-:W-:Y:S01]  /*72a0*/  FFMA.FTZ R44, R48.reuse, R49, R44 ;  /* 0x00000031302c7223 */ /* 0x040fe2000001002c */
[----:B------:R-:W-:Y:S01]  /*72b0*/  IADD3 R41, R41, UR12, RZ ;  /* 0x0000000c29297c10 */ /* 0x000fe2000fffe0ff */
[----:B------:R-:W-:Y:S02]  /*72c0*/  FFMA.FTZ R53, R48, R47, -R53 ;  /* 0x0000002f30357223 */ /* 0x000fe40000010835 */
[----:B------:R-:W-:Y:S01]  /*72d0*/  @P0 FADD.FTZ R51, R51, R44 ;  /* 0x0000002c33330221 */ /* 0x000fe20000010000 */
[----:B------:R-:W-:Y:S01]  /*72e0*/  LEA.HI.X R87, R40, UR29, R41, 0x3, P2 ;  /* 0x0000001d28577c11 */ /* 0x000fe200090f1c29 */
[----:B--2---:R-:W-:Y:S01]  /*72f0*/  FMUL.FTZ R40, R42, R45 ;  /* 0x0000002d2a287220 */ /* 0x004fe20000410000 */
[----:B------:R-:W-:-:S02]  /*7300*/  @P0 FADD.FTZ R50, R50, R53 ;  /* 0x0000003532320221 */ /* 0x000fc40000010000 */
        /* <DEDUP_REMOVED lines=42> */
[----:B------:R-:W-:Y:S01]  /*75b0*/  @!P3 LOP3.LUT R157, R42, 0x7ffffff0, RZ, 0xc0, !PT ;  /* 0x7ffffff02a9db812 */ /* 0x000fe200078ec0ff */
[----:B------:R-:W-:Y:S01]  /*75c0*/  IMAD.MOV.U32 R40, RZ, RZ, 0x3f800000 ;  /* 0x3f800000ff287424 */ /* 0x000fe200078e00ff */
[----:B------:R-:W-:Y:S01]  /*75d0*/  CS2R R42, SRZ ;  /* 0x00000000002a7805 */ /* 0x000fe2000001ff00 */
        /* <DEDUP_REMOVED lines=77> */
.L_x_253:
        /* <DEDUP_REMOVED lines=8> */
[----:B------:R-:W-:Y:S01]  /*7b30*/  FFMA.FTZ R45, R52, R41, R54 ;  /* 0x00000029342d7223 */ /* 0x000fe20000010036 */
[----:B------:R0:W-:Y:S01]  /*7b40*/  @!P0 STS.128 [UR10+0x2150], R40 ;  /* 0x00215028ff008988 */ /* 0x0001e20008000c0a */
[----:B------:R-:W-:Y:S01]  /*7b50*/  @!P0 MOV R48, R40 ;  /* 0x0000002800308202 */ /* 0x000fe20000000f00 */
[----:B------:R-:W-:Y:S01]  /*7b60*/  @!P0 IMAD.MOV.U32 R49, RZ, RZ, R41 ;  /* 0x000000ffff318224 */ /* 0x000fe200078e0029 */
[----:B------:R-:W-:Y:S01]  /*7b70*/  @!P0 MOV R50, R42 ;  /* 0x0000002a00328202 */ /* 0x000fe20000000f00 */
[----:B------:R-:W-:Y:S01]  /*7b80*/  FADD.FTZ R46, R46, R53 ;  /* 0x000000352e2e7221 */ /* 0x000fe20000010000 */
[----:B------:R-:W-:Y:S01]  /*7b90*/  @!P0 MOV R51, R43 ;  /* 0x0000002b00338202 */ /* 0x000fe20000000f00 */
[----:B------:R-:W-:-:S07]  /*7ba0*/  FADD.FTZ R47, R47, R158 ;  /* 0x0000009e2f2f7221 */ /* 0x000fce0000010000 */
.L_x_254:
[----:B------:R-:W-:Y:S05]  /*7bb0*/  BSYNC B0 ;  /* 0x0000000000007941 */ /* 0x000fea0003800000 */
.L_x_252:
        /* <DEDUP_REMOVED lines=123> */
[----:B------:R-:W-:-:S03]  /*8370*/  IMAD.U32 R40, RZ, RZ, UR14 ;  /* 0x0000000eff287e24 */ /* 0x000fc6000f8e00ff */
[----:B------:R-:W-:-:S05]  /*8380*/  MOV R41, UR12 ;  /* 0x0000000c00297c02 */ /* 0x000fca0008000f00 */
[----:B------:R0:W-:Y:S04]  /*8390*/  STS.128 [UR13+0x2160], R44 ;  /* 0x0021602cff007988 */ /* 0x0001e80008000c0d */
[----:B------:R0:W-:Y:S02]  /*83a0*/  STG.E.128 desc[UR16][R40.64], R44 ;  /* 0x0000002c28007986 */ /* 0x0001e4000c101d10 */
.L_x_256:
[----:B------:R-:W-:Y:S05]  /*83b0*/  BSYNC B0 ;  /* 0x0000000000007941 */ /* 0x000fea0003800000 */
.L_x_255:
        /* <DEDUP_REMOVED lines=52> */
.L_x_251:
[----:B------:R-:W-:Y:S01]  /*8700*/  BAR.SYNC.DEFER_BLOCKING 0x0 ;  /* 0x0000000000007b1d */ /* 0x000fe20000010000 */
[----:B------:R-:W-:Y:S01]  /*8710*/  ISETP.NE.AND P0, PT, R73, RZ, PT ;  /* 0x000000ff4900720c */ /* 0x000fe20003f05270 */
[----:B------:R-:W-:Y:S01]  /*8720*/  USHF.L.U32 UR14, UR6, 0xb, URZ ;  /* 0x0000000b060e7899 */ /* 0x000fe2000800063f */
[----:B------:R-:W-:Y:S02]  /*8730*/  F2FP.BF16.F32.PACK_AB R0, R32, R33 ;  /* 0x000000212000723e */ /* 0x000fe400000010ff */
        /* <DEDUP_REMOVED lines=8> */
[----:B------:R-:W-:-:S02]  /*87c0*/  PRMT R6, R2, 0x7632, R6 ;  /* 0x0000763202067816 */ /* 0x000fc40000000006 */
[C---:B------:R-:W-:Y:S02]  /*87d0*/  PRMT R7, R0.reuse, 0x7610, R7 ;  /* 0x0000761000077816 */ /* 0x040fe40000000007 */
[----:B------:R-:W-:Y:S02]  /*87e0*/  PRMT R8, R0, 0x7632, R8 ;  /* 0x0000763200087816 */ /* 0x000fe40000000008 */
[----:B------:R-:W-:Y:S02]  /*87f0*/  F2FP.BF16.F32.PACK_AB R0, R26, R27 ;  /* 0x0000001b1a00723e */ /* 0x000fe400000010ff */
[----:B------:R-:W-:Y:S02]  /*8800*/  PRMT R5, R2, 0x7610, R5 ;  /* 0x0000761002057816 */ /* 0x000fe40000000005 */
[----:B------:R-:W-:Y:S01]  /*8810*/  PRMT R9, R0, 0x7610, R9 ;  /* 0x0000761000097816 */ /* 0x000fe20000000009 */
[----:B------:R0:W-:Y:S01]  /*8820*/  STS.U16 [R66], R3 ;  /* 0x0000000342007388 */ /* 0x0001e20000000400 */
[----:B------:R-:W-:-:S02]  /*8830*/  F2FP.BF16.F32.PACK_AB R2, R24, R25 ;  /* 0x000000191802723e */ /* 0x000fc400000010ff */
[----:B------:R-:W-:Y:S01]  /*8840*/  MOV R41, UR7 ;  /* 0x0000000700297c02 */ /* 0x000fe20008000f00 */
[----:B------:R1:W-:Y:S01]  /*8850*/  STS.U16 [R66+0x2], R4 ;  /* 0x0000020442007388 */ /* 0x0003e20000000400 */
[----:B------:R-:W-:-:S03]  /*8860*/  PRMT R10, R2, 0x7610, R10 ;  /* 0x00007610020a7816 */ /* 0x000fc6000000000a */
[----:B------:R2:W-:Y:S01]  /*8870*/  STS.U16 [R66+0x6], R6 ;  /* 0x0000060642007388 */ /* 0x0005e20000000400 */
[----:B------:R-:W-:Y:S01]  /*8880*/  IMAD R41, R74, UR13, R41 ;  /* 0x0000000d4a297c24 */ /* 0x000fe2000f8e0229 */
[----:B0-----:R-:W0:Y:S02]  /*8890*/  @!P0 LDC R3, c[0x0][0x218] ;  /* 0x00008600ff038b82 */ /* 0x001e240000000800 */
[----:B------:R3:W-:Y:S01]  /*88a0*/  STS.U16 [R66+0x8], R7 ;  /* 0x0000080742007388 */ /* 0x0007e20000000400 */
[----:B-1----:R-:W-:Y:S02]  /*88b0*/  PRMT R4, R0, 0x7632, R4 ;  /* 0x0000763200047816 */ /* 0x002fe40000000004 */
[----:B------:R-:W-:Y:S01]  /*88c0*/  F2FP.BF16.F32.PACK_AB R0, R22, R23 ;  /* 0x000000171600723e */ /* 0x000fe200000010ff */
[----:B------:R1:W-:Y:S03]  /*88d0*/  STS.U16 [R66+0x4], R5 ;  /* 0x0000040542007388 */ /* 0x0003e60000000400 */
[C---:B--2---:R-:W-:Y:S01]  /*88e0*/  PRMT R6, R0.reuse, 0x7610, R6 ;  /* 0x0000761000067816 */ /* 0x044fe20000000006 */
[----:B------:R2:W-:Y:S01]  /*88f0*/  STS.U16 [R66+0xa], R8 ;  /* 0x00000a0842007388 */ /* 0x0005e20000000400 */
[----:B---3--:R-:W-:-:S02]  /*8900*/  PRMT R7, R0, 0x7632, R7 ;  /* 0x0000763200077816 */ /* 0x008fc40000000007 */
[----:B------:R-:W-:Y:S01]  /*8910*/  F2FP.BF16.F32.PACK_AB R0, R20, R21 ;  /* 0x000000151400723e */ /* 0x000fe200000010ff */
[----:B------:R3:W-:Y:S01]  /*8920*/  STS.U16 [R66+0xc], R9 ;  /* 0x00000c0942007388 */ /* 0x0007e20000000400 */
[----:B-1----:R-:W-:Y:S02]  /*8930*/  PRMT R5, R2, 0x7632, R5 ;  /* 0x0000763202057816 */ /* 0x002fe40000000005 */
[----:B------:R-:W-:Y:S01]  /*8940*/  F2FP.BF16.F32.PACK_AB R2, R18, R19 ;  /* 0x000000131202723e */ /* 0x000fe200000010ff */
[----:B------:R1:W-:Y:S01]  /*8950*/  STS.U16 [R66+0xe], R4 ;  /* 0x00000e0442007388 */ /* 0x0003e20000000400 */
[----:B--2---:R-:W-:-:S03]  /*8960*/  PRMT R8, R0, 0x7610, R8 ;  /* 0x0000761000087816 */ /* 0x004fc60000000008 */
[----:B------:R-:W-:Y:S01]  /*8970*/  STS.U16 [R66+0x10], R10 ;  /* 0x0000100a42007388 */ /* 0x000fe20000000400 */
[----:B---3--:R-:W-:Y:S02]  /*8980*/  PRMT R9, R0, 0x7632, R9 ;  /* 0x0000763200097816 */ /* 0x008fe40000000009 */
[----:B------:R-:W-:Y:S01]  /*8990*/  MOV R0, UR6 ;  /* 0x0000000600007c02 */ /* 0x000fe20008000f00 */
[----:B------:R-:W-:Y:S01]  /*89a0*/  STS.U16 [R66+0x12], R5 ;  /* 0x0000120542007388 */ /* 0x000fe20000000400 */
[----:B-1----:R-:W-:-:S03]  /*89b0*/  PRMT R4, R2, 0x7632, R4 ;  /* 0x0000763202047816 */ /* 0x002fc60000000004 */
[----:B0-----:R-:W-:Y:S01]  /*89c0*/  @!P0 IMAD R3, R0, -0x800, R3 ;  /* 0xfffff80000038824 */ /* 0x001fe200078e0203 */
[----:B------:R-:W-:Y:S01]  /*89d0*/  STS.U16 [R66+0x14], R6 ;  /* 0x0000140642007388 */ /* 0x000fe20000000400 */
[----:B------:R-:W-:-:S03]  /*89e0*/  SHF.L.U32 R0, R73, 0x4, RZ ;  /* 0x0000000449007819 */ /* 0x000fc600000006ff */
[----:B------:R0:W-:Y:S01]  /*89f0*/  STS.U16 [R66+0x16], R7 ;  /* 0x0000160742007388 */ /* 0x0001e20000000400 */
[----:B------:R-:W-:-:S03]  /*8a00*/  LOP3.LUT R62, R0, 0xfffffe00, RZ, 0xc0, !PT ;  /* 0xfffffe00003e7812 */ /* 0x000fc600078ec0ff */
[----:B------:R-:W-:Y:S04]  /*8a10*/  STS.U16 [R66+0x18], R8 ;  /* 0x0000180842007388 */ /* 0x000fe80000000400 */
[----:B------:R-:W-:Y:S01]  /*8a20*/  STS.U16 [R66+0x1a], R9 ;  /* 0x00001a0942007388 */ /* 0x000fe20000000400 */
[----:B0-----:R-:W-:-:S03]  /*8a30*/  LOP3.LUT R7, R62, 0x1f, R73, 0xf8, !PT ;  /* 0x0000001f3e077812 */ /* 0x001fc600078ef849 */
[----:B------:R0:W-:Y:S01]  /*8a40*/  STS.U16 [R66+0x1c], R2 ;  /* 0x00001c0242007388 */ /* 0x0001e20000000400 */
[----:B------:R-:W-:-:S03]  /*8a50*/  SHF.R.S32.HI R44, RZ, 0x1f, R7 ;  /* 0x0000001fff2c7819 */ /* 0x000fc60000011407 */
[----:B------:R1:W-:Y:S01]  /*8a60*/  STS.U16 [R66+0x1e], R4 ;  /* 0x00001e0442007388 */ /* 0x0003e20000000400 */
[----:B------:R-:W-:-:S03]  /*8a70*/  NOP ;  /* 0x0000000000007918 */ /* 0x000fc60000000000 */
[----:B------:R-:W-:Y:S01]  /*8a80*/  LDS.U16 R13, [R165] ;  /* 0x00000000a50d7984 */ /* 0x000fe20000000400 */
[----:B0-----:R-:W-:Y:S01]  /*8a90*/  IADD3 R2, P2, R7, UR14, RZ ;  /* 0x0000000e07027c10 */ /* 0x001fe2000ff5e0ff */
[----:B-1----:R-:W-:Y:S02]  /*8aa0*/  IMAD.WIDE.U32 R4, R74, UR12, RZ ;  /* 0x0000000c4a047c25 */ /* 0x002fe4000f8e00ff */
        /* <DEDUP_REMOVED lines=17> */
[----:B0-----:R-:W-:-:S05]  /*8bc0*/  IADD3.X R3, R44, UR20, RZ, P2, !PT ;  /* 0x000000142c037c10 */ /* 0x001fca00097fe4ff */
[----:B------:R-:W0:Y:S02]  /*8bd0*/  LDS R63, [UR10+0x1080] ;  /* 0x0010800aff3f7984 */ /* 0x000e240008000800 */
[----:B0-----:R-:W-:-:S13]  /*8be0*/  ISETP.GE.AND P1, PT, R7, R63, PT ;  /* 0x0000003f0700720c */ /* 0x001fda0003f26270 */
[----:B------:R-:W-:Y:S05]  /*8bf0*/  @P1 BRA `(.L_x_259) ;  /* 0x0000000000301947 */ /* 0x000fea0003800000 */
[----:B------:R-:W-:Y:S01]  /*8c00*/  ULDC.64 UR18, c[0x0][0x2b8] ;  /* 0x0000ae0000127ab9 */ /* 0x000fe20000000a00 */
[----:B------:R-:W-:Y:S01]  /*8c10*/  IMAD.WIDE.U32 R8, R74, UR12, R2 ;  /* 0x0000000c4a087c25 */ /* 0x000fe2000f8e0002 */
[----:B------:R-:W-:-:S03]  /*8c20*/  UIMAD UR7, UR32, UR18, URZ ;  /* 0x00000012200772a4 */ /* 0x000fc6000f8e023f */
[----:B------:R-:W-:-:S03]  /*8c30*/  IMAD.IADD R9, R41, 0x1, R9 ;  /* 0x0000000129097824 */ /* 0x000fc600078e0209 */
        /* <DEDUP_REMOVED lines=8> */
.L_x_259:
[----:B------:R-:W-:Y:S05]  /*8cc0*/  BSYNC B0 ;  /* 0x0000000000007941 */ /* 0x000fea0003800000 */
.L_x_258:
[----:B------:R-:W-:Y:S01]  /*8cd0*/  ULDC.64 UR12, c[0x0][0x2b8] ;  /* 0x0000ae00000c7ab9 */ /* 0x000fe20000000a00 */
[----:B------:R-:W-:Y:S01]  /*8ce0*/  IADD3 R5, R5, R41, RZ ;  /* 0x0000002905057210 */ /* 0x000fe20007ffe0ff */
[----:B------:R-:W-:Y:S01]  /*8cf0*/  UIMAD UR7, UR32, UR12, URZ ;  /* 0x0000000c200772a4 */ /* 0x000fe2000f8e023f */
[C---:B------:R-:W-:Y:S01]  /*8d00*/  LOP3.LUT R8, R7.reuse, 0x40, RZ, 0xfc, !PT ;  /* 0x0000004007087812 */ /* 0x040fe200078efcff */
[----:B------:R-:W-:Y:S01]  /*8d10*/  IMAD.U32 R40, RZ, RZ, UR14 ;  /* 0x0000000eff287e24 */ /* 0x000fe2000f8e00ff */
[----:B------:R-:W-:Y:S01]  /*8d20*/  LOP3.LUT R6, R7, 0x60, RZ, 0xfc, !PT ;  /* 0x0000006007067812 */ /* 0x000fe200078efcff */
[----:B------:R-:W-:Y:S01]  /*8d30*/  IMAD.WIDE.U32 R4, R75, UR12, R4 ;  /* 0x0000000c4b047c25 */ /* 0x000fe2000f8e0004 */
[----:B------:R-:W-:Y:S02]  /*8d40*/  LOP3.LUT R12, R7, 0xe0, RZ, 0xfc, !PT ;  /* 0x000000e0070c7812 */ /* 0x000fe400078efcff */
[----:B------:R-:W-:Y:S01]  /*8d50*/  MOV R0, UR7 ;  /* 0x0000000700007c02 */ /* 0x000fe20008000f00 */
[----:B------:R-:W-:Y:S01]  /*8d60*/  ULDC UR7, c[0x0][0x218] ;  /* 0x0000860000077ab9 */ /* 0x000fe20000000800 */
[----:B------:R-:W-:Y:S01]  /*8d70*/  IADD3 R9, P2, R4, UR14, RZ ;  /* 0x0000000e04097c10 */ /* 0x000fe2000ff5e0ff */
[----:B------:R-:W-:Y:S01]  /*8d80*/  UIMAD UR7, UR6, -0x800, UR7 ;  /* 0xfffff800060778a4 */ /* 0x000fe2000f8e0207 */
[----:B------:R-:W-:Y:S01]  /*8d90*/  ISETP.GE.AND P3, PT, R6, R63, PT ;  /* 0x0000003f0600720c */ /* 0x000fe20003f66270 */
[----:B0-----:R-:W-:Y:S01]  /*8da0*/  IMAD R11, R75, UR13, R0 ;  /* 0x0000000d4b0b7c24 */ /* 0x001fe2000f8e0200 */
[----:B------:R-:W-:Y:S01]  /*8db0*/  ULDC.64 UR12, c[0x0][0x308] ;  /* 0x0000c200000c7ab9 */ /* 0x000fe20000000a00 */
[----:B------:R-:W-:-:S02]  /*8dc0*/  LOP3.LUT R0, R7, 0x20, RZ, 0xfc, !PT ;  /* 0x0000002007007812 */ /* 0x000fc400078efcff */
        /* <DEDUP_REMOVED lines=19> */
[----:B------:R1:W-:Y:S01]  /*8f00*/  @!P5 STG.E.U16 desc[UR16][R4.64+0x100], R37 ;  /* 0x000100250400d986 */ /* 0x0003e2000c101510 */
        /* <DEDUP_REMOVED lines=9> */
[----:B------:R-:W-:Y:S02]  /*8fa0*/  LOP3.LUT R16, R7, 0x160, RZ, 0xfc, !PT ;  /* 0x0000016007107812 */ /* 0x000fe400078efcff */
[----:B------:R-:W-:Y:S01]  /*8fb0*/  MOV R41, UR20 ;  /* 0x0000001400297c02 */ /* 0x000fe20008000f00 */
[----:B------:R-:W-:Y:S01]  /*8fc0*/  @!P3 STG.E.U16 desc[UR16][R4.64+0x200], R47 ;  /* 0x0002002f0400b986 */ /* 0x000fe2000c101510 */
[----:B-1----:R-:W-:-:S02]  /*8fd0*/  MOV R37, UR11 ;  /* 0x0000000b00257c02 */ /* 0x002fc40008000f00 */
[C---:B--2---:R-:W-:Y:S01]  /*8fe0*/  LOP3.LUT R17, R7.reuse, 0x180, RZ, 0xfc, !PT ;  /* 0x0000018007117812 */ /* 0x044fe200078efcff */
[----:B------:R1:W-:Y:S01]  /*8ff0*/  @!P2 STG.E.U16 desc[UR16][R4.64+0x1c0], R45 ;  /* 0x0001c02d0400a986 */ /* 0x0003e2000c101510 */
[C---:B------:R-:W-:Y:S01]  /*9000*/  LOP3.LUT R34, R7.reuse, 0x1a0, RZ, 0xfc, !PT ;  /* 0x000001a007227812 */ /* 0x040fe200078efcff */
[----:B0-----:R-:W-:Y:S01]  /*9010*/  IMAD.WIDE.U32 R38, R74, UR12, RZ ;  /* 0x0000000c4a267c25 */ /* 0x001fe2000f8e00ff */
[C---:B------:R-:W-:Y:S01]  /*9020*/  LOP3.LUT R35, R7.reuse, 0x1c0, RZ, 0xfc, !PT ;  /* 0x000001c007237812 */ /* 0x040fe200078efcff */
[----:B------:R-:W-:Y:S01]  /*9030*/  @!P5 STG.E.U16 desc[UR16][R4.64+0x280], R51 ;  /* 0x000280330400d986 */ /* 0x000fe2000c101510 */
[-C--:B------:R-:W-:Y:S01]  /*9040*/  ISETP.GE.AND P5, PT, R16, R63.reuse, PT ;  /* 0x0000003f1000720c */ /* 0x080fe20003fa6270 */
[C---:B------:R-:W-:Y:S01]  /*9050*/  IMAD R37, R74.reuse, UR13, R37 ;  /* 0x0000000d4a257c24 */ /* 0x040fe2000f8e0225 */
[----:B------:R-:W-:Y:S01]  /*9060*/  LOP3.LUT R36, R7, 0x1e0, RZ, 0xfc, !PT ;  /* 0x000001e007247812 */ /* 0x000fe200078efcff */
[----:B------:R0:W-:Y:S01]  /*9070*/  @!P4 STG.E.U16 desc[UR16][R4.64+0x240], R49 ;  /* 0x000240310400c986 */ /* 0x0001e2000c101510 */
[----:B------:R-:W-:Y:S01]  /*9080*/  @!P6 IMAD.WIDE.U32 R40, R74, UR12, R40 ;  /* 0x0000000c4a28ec25 */ /* 0x000fe2000f8e0028 */
[-C--:B------:R-:W-:Y:S01]  /*9090*/  ISETP.GE.AND P4, PT, R17, R63.reuse, PT ;  /* 0x0000003f1100720c */ /* 0x080fe20003f86270 */
[----:B------:R-:W-:Y:S01]  /*90a0*/  ULDC.64 UR12, c[0x0][0x2a8] ;  /* 0x0000aa00000c7ab9 */ /* 0x000fe20000000a00 */
[-C--:B------:R-:W-:Y:S01]  /*90b0*/  ISETP.GE.AND P3, PT, R34, R63.reuse, PT ;  /* 0x0000003f2200720c */ /* 0x080fe20003f66270 */
[----:B------:R-:W-:Y:S01]  /*90c0*/  UIMAD UR11, UR32, UR12, URZ ;  /* 0x0000000c200b72a4 */ /* 0x000fe2000f8e023f */
[----:B------:R-:W-:-:S02]  /*90d0*/  ISETP.GE.AND P2, PT, R35, R63, PT ;  /* 0x0000003f2300720c */ /* 0x000fc40003f46270 */
[----:B------:R-:W-:Y:S02]  /*90e0*/  ISETP.GE.AND P1, PT, R36, R63, PT ;  /* 0x0000003f2400720c */ /* 0x000fe40003f26270 */
[----:B------:R-:W-:Y:S01]  /*90f0*/  @!P6 IADD3 R41, R37, R41, RZ ;  /* 0x000000292529e210 */ /* 0x000fe20007ffe0ff */
[----:B------:R-:W-:Y:S01]  /*9100*/  @!P5 STG.E.U16 desc[UR16][R4.64+0x2c0], R53 ;  /* 0x0002c0350400d986 */ /* 0x000fe2000c101510 */
[----:B------:R-:W-:Y:S01]  /*9110*/  IADD3 R39, R39, R37, RZ ;  /* 0x0000002527277210 */ /* 0x000fe20007ffe0ff */
[----:B------:R-:W-:Y:S01]  /*9120*/  IMAD.U32 R42, RZ, RZ, UR11 ;  /* 0x0000000bff2a7e24 */ /* 0x000fe2000f8e00ff */
[----:B-1----:R-:W-:Y:S01]  /*9130*/  IADD3 R45, P5, R7, 0x20, RZ ;  /* 0x00000020072d7810 */ /* 0x002fe20007fbe0ff */
[----:B------:R-:W-:Y:S01]  /*9140*/  @!P4 STG.E.U16 desc[UR16][R4.64+0x300], R55 ;  /* 0x000300370400c986 */ /* 0x000fe2000c101510 */
[C---:B------:R-:W-:Y:S02]  /*9150*/  @!P6 IMAD.WIDE.U32 R40, R75.reuse, UR12, R40 ;  /* 0x0000000c4b28ec25 */ /* 0x040fe4000f8e0028 */
[----:B------:R-:W-:Y:S01]  /*9160*/  IADD3.X R46, RZ, R44, RZ, P5, !PT ;  /* 0x0000002cff2e7210 */ /* 0x000fe20002ffe4ff */
[----:B------:R-:W-:Y:S01]  /*9170*/  @!P3 STG.E.U16 desc[UR16][R4.64+0x340], R57 ;  /* 0x000340390400b986 */ /* 0x000fe2000c101510 */
[----:B0-----:R-:W-:Y:S01]  /*9180*/  IMAD R49, R75, UR13, R42 ;  /* 0x0000000d4b317c24 */ /* 0x001fe2000f8e022a */
[----:B------:R-:W-:Y:S01]  /*9190*/  @!P6 IADD3 R47, P3, R7, R40, RZ ;  /* 0x00000028072fe210 */ /* 0x000fe20007f7e0ff */
[----:B------:R-:W-:Y:S01]  /*91a0*/  IMAD.WIDE.U32 R42, R75, UR12, R38 ;  /* 0x0000000c4b2a7c25 */ /* 0x000fe2000f8e0026 */
[----:B------:R-:W-:Y:S01]  /*91b0*/  @!P2 STG.E.U16 desc[UR16][R4.64+0x380], R59 ;  /* 0x0003803b0400a986 */ /* 0x000fe2000c101510 */
[C---:B------:R-:W-:Y:S01]  /*91c0*/  SHF.L.U32 R38, R45.reuse, 0x1, RZ ;  /* 0x000000012d267819 */ /* 0x040fe200000006ff */
[----:B------:R-:W-:Y:S01]  /*91d0*/  ULDC.64 UR12, c[0x0][0x318] ;  /* 0x0000c600000c7ab9 */ /* 0x000fe20000000a00 */
[----:B------:R-:W-:Y:S01]  /*91e0*/  SHF.L.U64.HI R37, R45, 0x1, R46 ;  /* 0x000000012d257819 */ /* 0x000fe2000001022e */
[----:B------:R0:W-:Y:S01]  /*91f0*/  @!P1 STG.E.U16 desc[UR16][R4.64+0x3c0], R61 ;  /* 0x0003c03d04009986 */ /* 0x0001e2000c101510 */
[----:B------:R-:W-:-:S02]  /*9200*/  IADD3 R45, P4, R42, UR14, RZ ;  /* 0x0000000e2a2d7c10 */ /* 0x000fc4000ff9e0ff */
[----:B------:R-:W-:Y:S02]  /*9210*/  IADD3 R40, P5, R38, UR12, RZ ;  /* 0x0000000c26287c10 */ /* 0x000fe4000ffbe0ff */
[----:B------:R-:W-:Y:S02]  /*9220*/  @!P6 IADD3.X R44, R44, R41, R49, P3, !PT ;  /* 0x000000292c2ce210 */ /* 0x000fe40001ffe431 */
[----:B------:R-:W-:Y:S02]  /*9230*/  IADD3.X R46, R49, UR20, R43, P4, !PT ;  /* 0x00000014312e7c10 */ /* 0x000fe4000a7fe42b */
        /* <DEDUP_REMOVED lines=54> */
[C---:B0-----:R-:W-:Y:S02]  /*95a0*/  IADD3 R40, R62.reuse, 0x1, RZ ;  /* 0x000000013e287810 */ /* 0x041fe40007ffe0ff */
[----:B------:R-:W-:-:S04]  /*95b0*/  IADD3 R41, R62, 0x5, RZ ;  /* 0x000000053e297810 */ /* 0x000fc80007ffe0ff */
[----:B------:R-:W-:-:S04]  /*95c0*/  LEA.HI.SX32 R41, R41, R62, 0x1b ;  /* 0x0000003e29297211 */ /* 0x000fc800078fdaff */
[----:B------:R-:W-:Y:S01]  /*95d0*/  LEA R41, R41, UR10, 0x1 ;  /* 0x0000000a29297c11 */ /* 0x000fe2000f8e08ff */
[----:B--2---:R-:W-:Y:S04]  /*95e0*/  STS.U16 [R165], R44 ;  /* 0x0000002ca5007388 */ /* 0x004fe80000000400 */
[----:B---3--:R-:W-:Y:S04]  /*95f0*/  STS.U16 [R163+0x40], R46 ;  /* 0x0000402ea3007388 */ /* 0x008fe80000000400 */
[----:B----4-:R-:W-:Y:S04]  /*9600*/  STS.U16 [R156+0x80], R39 ;  /* 0x000080279c007388 */ /* 0x010fe80000000400 */
[----:B-----5:R-:W-:Y:S04]  /*9610*/  STS.U16 [R155+0xc0], R48 ;  /* 0x0000c0309b007388 */ /* 0x020fe80000000400 */
[----:B------:R-:W-:Y:S04]  /*9620*/  STS.U16 [R154+0x100], R5 ;  /* 0x000100059a007388 */ /* 0x000fe80000000400 */
[----:B------:R0:W-:Y:S04]  /*9630*/  STS.U16 [R153+0x140], R4 ;  /* 0x0001400499007388 */ /* 0x0001e80000000400 */
[----:B------:R-:W-:Y:S04]  /*9640*/  STS.U16 [R152+0x180], R45 ;  /* 0x0001802d98007388 */ /* 0x000fe80000000400 */
[----:B------:R-:W-:Y:S01]  /*9650*/  STS.U16 [R151+0x1c0], R50 ;  /* 0x0001c03297007388 */ /* 0x000fe20000000400 */
[----:B0-----:R-:W-:-:S03]  /*9660*/  LEA.HI.SX32 R4, R40, R62, 0x1b ;  /* 0x0000003e28047211 */ /* 0x001fc600078fdaff */
[----:B------:R0:W-:Y:S04]  /*9670*/  STS.U16 [R150+0x200], R43 ;  /* 0x0002002b96007388 */ /* 0x0001e80000000400 */
[----:B------:R1:W-:Y:S01]  /*9680*/  STS.U16 [R149+0x240], R42 ;  /* 0x0002402a95007388 */ /* 0x0003e20000000400 */
[----:B------:R-:W-:Y:S02]  /*9690*/  LEA R4, R4, UR10, 0x1 ;  /* 0x0000000a04047c11 */ /* 0x000fe4000f8e08ff */
[C---:B------:R-:W-:Y:S01]  /*96a0*/  IADD3 R39, R62.reuse, 0x3, RZ ;  /* 0x000000033e277810 */ /* 0x040fe20007ffe0ff */
[----:B------:R-:W-:Y:S04]  /*96b0*/  STS.U16 [R148+0x280], R47 ;  /* 0x0002802f94007388 */ /* 0x000fe80000000400 */
[----:B------:R-:W-:Y:S04]  /*96c0*/  STS.U16 [R147+0x2c0], R52 ;  /* 0x0002c03493007388 */ /* 0x000fe80000000400 */
[----:B------:R-:W-:Y:S04]  /*96d0*/  STS.U16 [R146+0x300], R49 ;  /* 0x0003003192007388 */ /* 0x000fe80000000400 */
[----:B------:R-:W-:Y:S04]  /*96e0*/  STS.U16 [R145+0x340], R54 ;  /* 0x0003403691007388 */ /* 0x000fe80000000400 */
[----:B------:R-:W-:Y:S01]  /*96f0*/  STS.U16 [R144+0x380], R51 ;  /* 0x0003803390007388 */ /* 0x000fe20000000400 */
[----:B------:R-:W-:-:S03]  /*9700*/  VIADD R5, R62, 0x2 ;  /* 0x000000023e057836 */ /* 0x000fc60000000000 */
[----:B------:R-:W-:Y:S01]  /*9710*/  STS.U16 [R67+0x3c0], R56 ;  /* 0x0003c03843007388 */ /* 0x000fe20000000400 */
[----:B------:R-:W-:-:S03]  /*9720*/  NOP ;  /* 0x0000000000007918 */ /* 0x000fc60000000000 */
[----:B------:R-:W2:Y:S01]  /*9730*/  LDS.U16 R50, [R66] ;  /* 0x0000000042327984 */ /* 0x000ea20000000400 */
[----:B------:R-:W-:-:S03]  /*9740*/  LEA.HI.SX32 R39, R39, R62, 0x1b ;  /* 0x0000003e27277211 */ /* 0x000fc600078fdaff */
[----:B------:R-:W3:Y:S01]  /*9750*/  LDS.U16 R53, [R4+0x2] ;  /* 0x0000020004357984 */ /* 0x000ee20000000400 */
[----:B------:R-:W-:Y:S02]  /*9760*/  LEA.HI.SX32 R5, R5, R62, 0x1b ;  /* 0x0000003e05057211 */ /* 0x000fe400078fdaff */
[----:B------:R-:W-:Y:S01]  /*9770*/  LEA R39, R39, UR10, 0x1 ;  /* 0x0000000a27277c11 */ /* 0x000fe2000f8e08ff */
[----:B------:R-:W-:Y:S01]  /*9780*/  LDS.U16 R56, [R41+0xa] ;  /* 0x00000a0029387984 */ /* 0x000fe20000000400 */
[----:B------:R-:W-:-:S03]  /*9790*/  LEA R5, R5, UR10, 0x1 ;  /* 0x0000000a05057c11 */ /* 0x000fc6000f8e08ff */
[----:B------:R-:W4:Y:S04]  /*97a0*/  LDS.U16 R55, [R39+0x6] ;  /* 0x0000060027377984 */ /* 0x000f280000000400 */
[----:B------:R-:W5:Y:S01]  /*97b0*/  LDS.U16 R54, [R5+0x4] ;  /* 0x0000040005367984 */ /* 0x000f620000000400 */
[----:B------:R-:W-:-:S04]  /*97c0*/  IADD3 R40, R62, 0x4, RZ ;  /* 0x000000043e287810 */ /* 0x000fc80007ffe0ff */
[----:B------:R-:W-:-:S04]  /*97d0*/  LEA.HI.SX32 R40, R40, R62, 0x1b ;  /* 0x0000003e28287211 */ /* 0x000fc800078fdaff */
[----:B------:R-:W-:-:S05]  /*97e0*/  LEA R40, R40, UR10, 0x1 ;  /* 0x0000000a28287c11 */ /* 0x000fca000f8e08ff */
[----:B------:R-:W5:Y:S01]  /*97f0*/  LDS.U16 R57, [R40+0x8] ;  /* 0x0000080028397984 */ /* 0x000f620000000400 */
[C---:B------:R-:W-:Y:S01]  /*9800*/  IADD3 R44, R62.reuse, 0x8, RZ ;  /* 0x000000083e2c7810 */ /* 0x040fe20007ffe0ff */
[C---:B0-----:R-:W-:Y:S01]  /*9810*/  VIADD R43, R62.reuse, 0x7 ;  /* 0x000000073e2b7836 */ /* 0x041fe20000000000 */
[----:B-1----:R-:W-:Y:S02]  /*9820*/  IADD3 R42, R62, 0x6, RZ ;  /* 0x000000063e2a7810 */ /* 0x002fe40007ffe0ff */
[----:B--2---:R-:W-:Y:S02]  /*9830*/  SHF.L.U32 R50, R50, 0x10, RZ ;  /* 0x0000001032327819 */ /* 0x004fe400000006ff */
[----:B---3--:R-:W-:-:S03]  /*9840*/  SHF.L.U32 R53, R53, 0x10, RZ ;  /* 0x0000001035357819 */ /* 0x008fc600000006ff */
[----:B------:R-:W-:Y:S01]  /*9850*/  FMUL.FTZ R51, R50, -1.4426950216293334961 ;  /* 0xbfb8aa3b32337820 */ /* 0x000fe20000410000 */
[-C--:B------:R-:W-:Y:S01]  /*9860*/  LEA.HI.SX32 R44, R44, R62.reuse, 0x1b ;  /* 0x0000003e2c2c7211 */ /* 0x080fe200078fdaff */
[----:B------:R-:W-:Y:S01]  /*9870*/  FMUL.FTZ R52, R53, -1.4426950216293334961 ;  /* 0xbfb8aa3b35347820 */ /* 0x000fe20000410000 */
[C---:B------:R-:W-:Y:S01]  /*9880*/  IADD3 R45, R62.reuse, 0x9, RZ ;  /* 0x000000093e2d7810 */ /* 0x040fe20007ffe0ff */
[----:B------:R0:W-:Y:S01]  /*9890*/  MUFU.EX2 R76, R51 ;  /* 0x00000033004c7308 */ /* 0x0001e20000000800 */
[C---:B------:R-:W-:Y:S02]  /*98a0*/  IADD3 R46, R62.reuse, 0xa, RZ ;  /* 0x0000000a3e2e7810 */ /* 0x040fe40007ffe0ff */
[----:B------:R-:W-:Y:S02]  /*98b0*/  IADD3 R47, R62, 0xb, RZ ;  /* 0x0000000b3e2f7810 */ /* 0x000fe40007ffe0ff */
[-C--:B------:R-:W-:Y:S02]  /*98c0*/  LEA.HI.SX32 R42, R42, R62.reuse, 0x1b ;  /* 0x0000003e2a2a7211 */ /* 0x080fe400078fdaff */
[-C--:B------:R-:W-:Y:S01]  /*98d0*/  LEA.HI.SX32 R43, R43, R62.reuse, 0x1b ;  /* 0x0000003e2b2b7211 */ /* 0x080fe200078fdaff */
[----:B------:R1:W2:Y:S01]  /*98e0*/  MUFU.EX2 R77, R52 ;  /* 0x00000034004d7308 */ /* 0x0002a20000000800 */
[----:B------:R-:W-:Y:S01]  /*98f0*/  LEA R44, R44, UR10, 0x1 ;  /* 0x0000000a2c2c7c11 */ /* 0x000fe2000f8e08ff */
[C---:B0-----:R-:W-:Y:S01]  /*9900*/  VIADD R51, R62.reuse, 0xe ;  /* 0x0000000e3e337836 */ /* 0x041fe20000000000 */
[----:B------:R-:W-:Y:S01]  /*9910*/  LEA.HI.SX32 R45, R45, R62, 0x1b ;  /* 0x0000003e2d2d7211 */ /* 0x000fe200078fdaff */
[C---:B------:R-:W-:Y:S01]  /*9920*/  VIADD R48, R62.reuse, 0xc ;  /* 0x0000000c3e307836 */ /* 0x040fe20000000000 */
[----:B----4-:R-:W-:Y:S01]  /*9930*/  SHF.L.U32 R55, R55, 0x10, RZ ;  /* 0x0000001037377819 */ /* 0x010fe200000006ff */
[----:B------:R-:W0:Y:S01]  /*9940*/  LDS.U16 R69, [R44+0x10] ;  /* 0x000010002c457984 */ /* 0x000e220000000400 */
[----:B-1----:R-:W-:-:S02]  /*9950*/  IADD3 R52, R62, 0xf, RZ ;  /* 0x0000000f3e347810 */ /* 0x002fc40007ffe0ff */
[----:B------:R-:W-:Y:S02]  /*9960*/  IADD3 R49, R62, 0xd, RZ ;  /* 0x0000000d3e317810 */ /* 0x000fe40007ffe0ff */
[-C--:B------:R-:W-:Y:S02]  /*9970*/  LEA.HI.SX32 R46, R46, R62.reuse, 0x1b ;  /* 0x0000003e2e2e7211 */ /* 0x080fe400078fdaff */
[-C--:B------:R-:W-:Y:S02]  /*9980*/  LEA.HI.SX32 R47, R47, R62.reuse, 0x1b ;  /* 0x0000003e2f2f7211 */ /* 0x080fe400078fdaff */
[----:B------:R-:W-:Y:S02]  /*9990*/  LEA R42, R42, UR10, 0x1 ;  /* 0x0000000a2a2a7c11 */ /* 0x000fe4000f8e08ff */
[----:B------:R-:W-:Y:S02]  /*99a0*/  LEA R43, R43, UR10, 0x1 ;  /* 0x0000000a2b2b7c11 */ /* 0x000fe4000f8e08ff */
[----:B------:R-:W-:-:S02]  /*99b0*/  LEA.HI.SX32 R52, R52, R62, 0x1b ;  /* 0x0000003e34347211 */ /* 0x000fc400078fdaff */
[----:B-----5:R-:W-:Y:S02]  /*99c0*/  SHF.L.U32 R54, R54, 0x10, RZ ;  /* 0x0000001036367819 */ /* 0x020fe400000006ff */
[-C--:B------:R-:W-:Y:S01]  /*99d0*/  LEA.HI.SX32 R51, R51, R62.reuse, 0x1b ;  /* 0x0000003e33337211 */ /* 0x080fe200078fdaff */
[----:B------:R-:W-:Y:S01]  /*99e0*/  FMUL.FTZ R61, R55, -1.4426950216293334961 ;  /* 0xbfb8aa3b373d7820 */ /* 0x000fe20000410000 */
[----:B------:R-:W-:Y:S01]  /*99f0*/  LEA R45, R45, UR10, 0x1 ;  /* 0x0000000a2d2d7c11 */ /* 0x000fe2000f8e08ff */
[----:B------:R-:W1:Y:S01]  /*9a00*/  LDS.U16 R58, [R42+0xc] ;  /* 0x00000c002a3a7984 */ /* 0x000e620000000400 */
[----:B------:R-:W-:Y:S02]  /*9a10*/  LEA R46, R46, UR10, 0x1 ;  /* 0x0000000a2e2e7c11 */ /* 0x000fe4000f8e08ff */
[-C--:B------:R-:W-:Y:S01]  /*9a20*/  LEA.HI.SX32 R48, R48, R62.reuse, 0x1b ;  /* 0x0000003e30307211 */ /* 0x080fe200078fdaff */
[----:B------:R-:W3:Y:S01]  /*9a30*/  LDS.U16 R65, [R43+0xe] ;  /* 0x00000e002b417984 */ /* 0x000ee20000000400 */
[----:B------:R-:W-:-:S02]  /*9a40*/  LEA.HI.SX32 R49, R49, R62, 0x1b ;  /* 0x0000003e31317211 */ /* 0x000fc400078fdaff */
[----:B------:R-:W-:Y:S02]  /*9a50*/  LEA R47, R47, UR10, 0x1 ;  /* 0x0000000a2f2f7c11 */ /* 0x000fe4000f8e08ff */
[----:B------:R-:W-:Y:S01]  /*9a60*/  LEA R52, R52, UR10, 0x1 ;  /* 0x0000000a34347c11 */ /* 0x000fe2000f8e08ff */
[----:B------:R-:W-:Y:S01]  /*9a70*/  FMUL.FTZ R59, R54, -1.4426950216293334961 ;  /* 0xbfb8aa3b363b7820 */ /* 0x000fe20000410000 */
[----:B------:R-:W-:Y:S01]  /*9a80*/  LEA R51, R51, UR10, 0x1 ;  /* 0x0000000a33337c11 */ /* 0x000fe2000f8e08ff */
[----:B------:R-:W4:Y:S01]  /*9a90*/  LDS.U16 R60, [R45+0x12] ;  /* 0x000012002d3c7984 */ /* 0x000f220000000400 */
[----:B------:R-:W-:Y:S01]  /*9aa0*/  LEA R48, R48, UR10, 0x1 ;  /* 0x0000000a30307c11 */ /* 0x000fe2000f8e08ff */
[----:B------:R5:W-:Y:S01]  /*9ab0*/  MUFU.EX2 R79, R61 ;  /* 0x0000003d004f7308 */ /* 0x000be20000000800 */
[----:B------:R-:W-:Y:S01]  /*9ac0*/  LEA R49, R49, UR10, 0x1 ;  /* 0x0000000a31317c11 */ /* 0x000fe2000f8e08ff */
[----:B------:R-:W2:Y:S04]  /*9ad0*/  LDS.U16 R63, [R46+0x14] ;  /* 0x000014002e3f7984 */ /* 0x000ea80000000400 */
[----:B------:R-:W2:Y:S02]  /*9ae0*/  LDS.U16 R64, [R47+0x16] ;  /* 0x000016002f407984 */ /* 0x000ea40000000400 */
[----:B------:R0:W-:Y:S02]  /*9af0*/  MUFU.EX2 R78, R59 ;  /* 0x0000003b004e7308 */ /* 0x0001e40000000800 */
[----:B-----5:R-:W5:Y:S04]  /*9b00*/  LDS.U16 R61, [R52+0x1e] ;  /* 0x00001e00343d7984 */ /* 0x020f680000000400 */
[----:B------:R-:W5:Y:S04]  /*9b10*/  LDS.U16 R62, [R51+0x1c] ;  /* 0x00001c00333e7984 */ /* 0x000f680000000400 */
[----:B------:R-:W5:Y:S04]  /*9b20*/  LDS.U16 R68, [R48+0x18] ;  /* 0x0000180030447984 */ /* 0x000f680000000400 */
[----:B0-----:R-:W0:Y:S01]  /*9b30*/  LDS.U16 R59, [R49+0x1a] ;  /* 0x00001a00313b7984 */ /* 0x001e220000000400 */
[----:B------:R-:W-:-:S02]  /*9b40*/  SHF.L.U32 R57, R57, 0x10, RZ ;  /* 0x0000001039397819 */ /* 0x000fc400000006ff */
[----:B------:R-:W-:-:S03]  /*9b50*/  SHF.L.U32 R56, R56, 0x10, RZ ;  /* 0x0000001038387819 */ /* 0x000fc600000006ff */
[----:B------:R-:W-:Y:S02]  /*9b60*/  FMUL.FTZ R80, R57, -1.4426950216293334961 ;  /* 0xbfb8aa3b39507820 */ /* 0x000fe40000410000 */
[----:B------:R-:W-:-:S04]  /*9b70*/  FMUL.FTZ R81, R56, -1.4426950216293334961 ;  /* 0xbfb8aa3b38517820 */ /* 0x000fc80000410000 */
[----:B------:R-:W5:Y:S01]  /*9b80*/  MUFU.EX2 R80, R80 ;  /* 0x0000005000507308 */ /* 0x000f620000000800 */
[----:B------:R-:W-:-:S07]  /*9b90*/  SHF.L.U32 R69, R69, 0x10, RZ ;  /* 0x0000001045457819 */ /* 0x000fce00000006ff */
[----:B------:R-:W0:Y:S01]  /*9ba0*/  MUFU.EX2 R81, R81 ;  /* 0x0000005100517308 */ /* 0x000e220000000800 */
[----:B-1----:R-:W-:Y:S01]  /*9bb0*/  SHF.L.U32 R58, R58, 0x10, RZ ;  /* 0x000000103a3a7819 */ /* 0x002fe200000006ff */
[----:B------:R-:W-:Y:S01]  /*9bc0*/  FMUL.FTZ R84, R69, -1.4426950216293334961 ;  /* 0xbfb8aa3b45547820 */ /* 0x000fe20000410000 */
[----:B---3--:R-:W-:Y:S01]  /*9bd0*/  SHF.L.U32 R65, R65, 0x10, RZ ;  /* 0x0000001041417819 */ /* 0x008fe200000006ff */
[----:B----4-:R-:W-:Y:S01]  /*9be0*/  IMAD.U32 R60, R60, 0x10000, RZ ;  /* 0x000100003c3c7824 */ /* 0x010fe200078e00ff */
[----:B--2---:R-:W-:Y:S01]  /*9bf0*/  SHF.L.U32 R63, R63, 0x10, RZ ;  /* 0x000000103f3f7819 */ /* 0x004fe200000006ff */
[----:B------:R-:W-:Y:S01]  /*9c00*/  FADD.FTZ R77, R77, 1 ;  /* 0x3f8000004d4d7421 */ /* 0x000fe20000010000 */
[----:B------:R-:W-:Y:S01]  /*9c10*/  SHF.L.U32 R64, R64, 0x10, RZ ;  /* 0x0000001040407819 */ /* 0x000fe200000006ff */
[----:B-----5:R-:W-:Y:S02]  /*9c20*/  IMAD.U32 R61, R61, 0x10000, RZ ;  /* 0x000100003d3d7824 */ /* 0x020fe400078e00ff */
[----:B------:R-:W-:Y:S01]  /*9c30*/  FMUL.FTZ R82, R58, -1.4426950216293334961 ;  /* 0xbfb8aa3b3a527820 */ /* 0x000fe20000410000 */
[----:B------:R-:W-:Y:S01]  /*9c40*/  FMUL.FTZ R83, R65, -1.4426950216293334961 ;  /* 0xbfb8aa3b41537820 */ /* 0x000fe20000410000 */
[----:B------:R-:W-:Y:S01]  /*9c50*/  FMUL.FTZ R85, R60, -1.4426950216293334961 ;  /* 0xbfb8aa3b3c557820 */ /* 0x000fe20000410000 */
[----:B------:R-:W-:Y:S01]  /*9c60*/  SHF.L.U32 R62, R62, 0x10, RZ ;  /* 0x000000103e3e7819 */ /* 0x000fe200000006ff */
[----:B------:R-:W-:Y:S01]  /*9c70*/  FADD.FTZ R80, R80, 1 ;  /* 0x3f80000050507421 */ /* 0x000fe20000010000 */
[----:B------:R-:W1:Y:S01]  /*9c80*/  MUFU.EX2 R84, R84 ;  /* 0x0000005400547308 */ /* 0x000e620000000800 */
[----:B------:R-:W-:Y:S01]  /*9c90*/  FMUL.FTZ R86, R63, -1.4426950216293334961 ;  /* 0xbfb8aa3b3f567820 */ /* 0x000fe20000410000 */
[----:B------:R-:W-:Y:S01]  /*9ca0*/  SHF.L.U32 R68, R68, 0x10, RZ ;  /* 0x0000001044447819 */ /* 0x000fe200000006ff */
[----:B------:R-:W-:Y:S01]  /*9cb0*/  FMUL.FTZ R87, R64, -1.4426950216293334961 ;  /* 0xbfb8aa3b40577820 */ /* 0x000fe20000410000 */
[----:B------:R-:W-:Y:S01]  /*9cc0*/  FMUL.FTZ R91, R61, -1.4426950216293334961 ;  /* 0xbfb8aa3b3d5b7820 */ /* 0x000fe20000410000 */
[----:B0-----:R-:W-:-:S03]  /*9cd0*/  SHF.L.U32 R59, R59, 0x10, RZ ;  /* 0x000000103b3b7819 */ /* 0x001fc600000006ff */
[----:B------:R-:W0:Y:S01]  /*9ce0*/  MUFU.RCP R92, R77 ;  /* 0x0000004d005c7308 */ /* 0x000e220000001000 */
[----:B------:R-:W-:Y:S01]  /*9cf0*/  FMUL.FTZ R90, R62, -1.4426950216293334961 ;  /* 0xbfb8aa3b3e5a7820 */ /* 0x000fe20000410000 */
[----:B------:R-:W-:Y:S01]  /*9d00*/  FADD.FTZ R76, R76, 1 ;  /* 0x3f8000004c4c7421 */ /* 0x000fe20000010000 */
[----:B------:R-:W-:Y:S01]  /*9d10*/  FADD.FTZ R81, R81, 1 ;  /* 0x3f80000051517421 */ /* 0x000fe20000010000 */
[----:B------:R-:W-:Y:S01]  /*9d20*/  FMUL.FTZ R88, R68, -1.4426950216293334961 ;  /* 0xbfb8aa3b44587820 */ /* 0x000fe20000410000 */
[----:B------:R-:W-:-:S03]  /*9d30*/  FMUL.FTZ R89, R59, -1.4426950216293334961 ;  /* 0xbfb8aa3b3b597820 */ /* 0x000fc60000410000 */
[----:B------:R-:W2:Y:S08]  /*9d40*/  MUFU.EX2 R82, R82 ;  /* 0x0000005200527308 */ /* 0x000eb00000000800 */
[----:B------:R-:W3:Y:S08]  /*9d50*/  MUFU.EX2 R83, R83 ;  /* 0x0000005300537308 */ /* 0x000ef00000000800 */
[----:B------:R-:W4:Y:S08]  /*9d60*/  MUFU.EX2 R85, R85 ;  /* 0x0000005500557308 */ /* 0x000f300000000800 */
[----:B------:R-:W5:Y:S01]  /*9d70*/  MUFU.RCP R80, R80 ;  /* 0x0000005000507308 */ /* 0x000f620000001000 */
[----:B------:R-:W-:-:S07]  /*9d80*/  FADD.FTZ R79, R79, 1 ;  /* 0x3f8000004f4f7421 */ /* 0x000fce0000010000 */
[----:B------:R-:W5:Y:S08]  /*9d90*/  MUFU.EX2 R86, R86 ;  /* 0x0000005600567308 */ /* 0x000f700000000800 */
[----:B------:R-:W5:Y:S08]  /*9da0*/  MUFU.EX2 R87, R87 ;  /* 0x0000005700577308 */ /* 0x000f700000000800 */
[----:B------:R-:W5:Y:S08]  /*9db0*/  MUFU.EX2 R91, R91 ;  /* 0x0000005b005b7308 */ /* 0x000f700000000800 */
[----:B------:R-:W5:Y:S08]  /*9dc0*/  MUFU.RCP R93, R76 ;  /* 0x0000004c005d7308 */ /* 0x000f700000001000 */
[----:B------:R-:W5:Y:S01]  /*9dd0*/  MUFU.EX2 R90, R90 ;  /* 0x0000005a005a7308 */ /* 0x000f620000000800 */
[----:B-1----:R-:W-:-:S07]  /*9de0*/  FADD.FTZ R84, R84, 1 ;  /* 0x3f80000054547421 */ /* 0x002fce0000010000 */
[----:B------:R-:W1:Y:S01]  /*9df0*/  MUFU.RCP R81, R81 ;  /* 0x0000005100517308 */ /* 0x000e620000001000 */
[----:B0-----:R-:W-:-:S07]  /*9e00*/  FMUL.FTZ R53, R53, R92 ;  /* 0x0000005c35357220 */ /* 0x001fce0000410000 */
[----:B------:R-:W0:Y:S01]  /*9e10*/  MUFU.EX2 R88, R88 ;  /* 0x0000005800587308 */ /* 0x000e220000000800 */
[----:B------:R-:W-:-:S07]  /*9e20*/  FADD.FTZ R78, R78, 1 ;  /* 0x3f8000004e4e7421 */ /* 0x000fce0000010000 */
[----:B------:R-:W0:Y:S01]  /*9e30*/  MUFU.EX2 R89, R89 ;  /* 0x0000005900597308 */ /* 0x000e220000000800 */
[----:B--2---:R-:W-:Y:S01]  /*9e40*/  FADD.FTZ R82, R82, 1 ;  /* 0x3f80000052527421 */ /* 0x004fe20000010000 */
[----:B---3--:R-:W-:Y:S01]  /*9e50*/  FADD.FTZ R83, R83, 1 ;  /* 0x3f80000053537421 */ /* 0x008fe20000010000 */
[----:B------:R-:W-:Y:S01]  /*9e60*/  FMUL.FTZ R53, R53, R32 ;  /* 0x0000002035357220 */ /* 0x000fe20000410000 */
[----:B----4-:R-:W-:-:S04]  /*9e70*/  FADD.FTZ R85, R85, 1 ;  /* 0x3f80000055557421 */ /* 0x010fc80000010000 */
[----:B------:R-:W2:Y:S01]  /*9e80*/  MUFU.RCP R94, R79 ;  /* 0x0000004f005e7308 */ /* 0x000ea20000001000 */
[----:B-----5:R-:W-:Y:S01]  /*9e90*/  FMUL.FTZ R32, R57, R80 ;  /* 0x0000005039207220 */ /* 0x020fe20000410000 */
[----:B------:R-:W-:Y:S01]  /*9ea0*/  FADD.FTZ R86, R86, 1 ;  /* 0x3f80000056567421 */ /* 0x000fe20000010000 */
[----:B------:R-:W-:Y:S01]  /*9eb0*/  FADD.FTZ R87, R87, 1 ;  /* 0x3f80000057577421 */ /* 0x000fe20000010000 */
[----:B------:R-:W-:Y:S01]  /*9ec0*/  FADD.FTZ R91, R91, 1 ;  /* 0x3f8000005b5b7421 */ /* 0x000fe20000010000 */
[----:B------:R-:W-:-:S03]  /*9ed0*/  FMUL.FTZ R50, R50, R93 ;  /* 0x0000005d32327220 */ /* 0x000fc60000410000 */
[----:B------:R-:W3:Y:S01]  /*9ee0*/  MUFU.RCP R95, R78 ;  /* 0x0000004e005f7308 */ /* 0x000ee20000001000 */
[----:B------:R-:W-:Y:S01]  /*9ef0*/  FADD.FTZ R90, R90, 1 ;  /* 0x3f8000005a5a7421 */ /* 0x000fe20000010000 */
[----:B------:R-:W-:Y:S01]  /*9f00*/  FMUL.FTZ R32, R32, R29 ;  /* 0x0000001d20207220 */ /* 0x000fe20000410000 */
[----:B-1----:R-:W-:-:S05]  /*9f10*/  FMUL.FTZ R29, R56, R81 ;  /* 0x00000051381d7220 */ /* 0x002fca0000410000 */
[----:B------:R-:W1:Y:S01]  /*9f20*/  MUFU.RCP R84, R84 ;  /* 0x0000005400547308 */ /* 0x000e620000001000 */
[----:B0-----:R-:W-:Y:S01]  /*9f30*/  FADD.FTZ R88, R88, 1 ;  /* 0x3f80000058587421 */ /* 0x001fe20000010000 */
[----:B------:R-:W-:Y:S01]  /*9f40*/  FADD.FTZ R89, R89, 1 ;  /* 0x3f80000059597421 */ /* 0x000fe20000010000 */
[----:B------:R-:W-:-:S05]  /*9f50*/  FMUL.FTZ R50, R50, R33 ;  /* 0x0000002132327220 */ /* 0x000fca0000410000 */
[----:B------:R-:W0:Y:S08]  /*9f60*/  MUFU.RCP R97, R82 ;  /* 0x0000005200617308 */ /* 0x000e300000001000 */
[----:B------:R-:W4:Y:S01]  /*9f70*/  MUFU.RCP R76, R83 ;  /* 0x00000053004c7308 */ /* 0x000f220000001000 */
[----:B--2---:R-:W-:-:S07]  /*9f80*/  FMUL.FTZ R55, R55, R94 ;  /* 0x0000005e37377220 */ /* 0x004fce0000410000 */
[----:B------:R-:W2:Y:S08]  /*9f90*/  MUFU.RCP R85, R85 ;  /* 0x0000005500557308 */ /* 0x000eb00000001000 */
[----:B------:R-:W5:Y:S08]  /*9fa0*/  MUFU.RCP R56, R91 ;  /* 0x0000005b00387308 */ /* 0x000f700000001000 */
[----:B------:R-:W5:Y:S08]  /*9fb0*/  MUFU.RCP R86, R86 ;  /* 0x0000005600567308 */ /* 0x000f700000001000 */
[----:B------:R-:W5:Y:S08]  /*9fc0*/  MUFU.RCP R87, R87 ;  /* 0x0000005700577308 */ /* 0x000f700000001000 */
[----:B------:R-:W5:Y:S01]  /*9fd0*/  MUFU.RCP R33, R90 ;  /* 0x0000005a00217308 */ /* 0x000f620000001000 */
[----:B---3--:R-:W-:-:S07]  /*9fe0*/  FMUL.FTZ R54, R54, R95 ;  /* 0x0000005f36367220 */ /* 0x008fce0000410000 */
[----:B------:R-:W3:Y:S01]  /*9ff0*/  MUFU.RCP R77, R88 ;  /* 0x00000058004d7308 */ /* 0x000ee20000001000 */
[----:B------:R-:W-:-:S07]  /*a000*/  FMUL.FTZ R55, R55, R30 ;  /* 0x0000001e37377220 */ /* 0x000fce0000410000 */
[----:B------:R-:W3:Y:S01]  /*a010*/  MUFU.RCP R78, R89 ;  /* 0x00000059004e7308 */ /* 0x000ee20000001000 */
[----:B-1----:R-:W-:Y:S01]  /*a020*/  FMUL.FTZ R30, R69, R84 ;  /* 0x00000054451e7220 */ /* 0x002fe20000410000 */
[----:B0-----:R-:W-:Y:S01]  /*a030*/  FMUL.FTZ R58, R58, R97 ;  /* 0x000000613a3a7220 */ /* 0x001fe20000410000 */
[----:B----4-:R-:W-:Y:S01]  /*a040*/  FMUL.FTZ R65, R65, R76 ;  /* 0x0000004c41417220 */ /* 0x010fe20000410000 */
[----:B------:R-:W-:Y:S01]  /*a050*/  FMUL.FTZ R54, R54, R31 ;  /* 0x0000001f36367220 */ /* 0x000fe20000410000 */
[----:B------:R-:W-:Y:S01]  /*a060*/  BAR.SYNC.DEFER_BLOCKING 0x0 ;  /* 0x0000000000007b1d */ /* 0x000fe20000010000 */
[----:B------:R-:W-:Y:S01]  /*a070*/  FMUL.FTZ R30, R30, R25 ;  /* 0x000000191e1e7220 */ /* 0x000fe20000410000 */
[----:B------:R-:W-:Y:S01]  /*a080*/  FMUL.FTZ R29, R29, R28 ;  /* 0x0000001c1d1d7220 */ /* 0x000fe20000410000 */
[----:B--2---:R-:W-:Y:S01]  /*a090*/  FMUL.FTZ R25, R60, R85 ;  /* 0x000000553c197220 */ /* 0x004fe20000410000 */
[----:B-----5:R-:W-:Y:S01]  /*a0a0*/  FMUL.FTZ R61, R61, R56 ;  /* 0x000000383d3d7220 */ /* 0x020fe20000410000 */
[----:B------:R-:W-:Y:S01]  /*a0b0*/  FMUL.FTZ R58, R58, R27 ;  /* 0x0000001b3a3a7220 */ /* 0x000fe20000410000 */
[----:B------:R-:W-:Y:S01]  /*a0c0*/  FMUL.FTZ R65, R65, R26 ;  /* 0x0000001a41417220 */ /* 0x000fe20000410000 */
[----:B------:R-:W-:Y:S01]  /*a0d0*/  F2FP.BF16.F32.PACK_AB R50, R53, R50 ;  /* 0x000000323532723e */ /* 0x000fe200000010ff */
[----:B------:R-:W-:Y:S01]  /*a0e0*/  FMUL.FTZ R26, R63, R86 ;  /* 0x000000563f1a7220 */ /* 0x000fe20000410000 */
[----:B------:R-:W-:Y:S01]  /*a0f0*/  FMUL.FTZ R27, R64, R87 ;  /* 0x00000057401b7220 */ /* 0x000fe20000410000 */
[----:B------:R-:W-:Y:S01]  /*a100*/  FMUL.FTZ R62, R62, R33 ;  /* 0x000000213e3e7220 */ /* 0x000fe20000410000 */
[----:B------:R-:W-:Y:S01]  /*a110*/  F2FP.BF16.F32.PACK_AB R54, R55, R54 ;  /* 0x000000363736723e */ /* 0x000fe200000010ff */
[----:B---3--:R-:W-:Y:S01]  /*a120*/  FMUL.FTZ R68, R68, R77 ;  /* 0x0000004d44447220 */ /* 0x008fe20000410000 */
[----:B------:R-:W-:Y:S01]  /*a130*/  FMUL.FTZ R25, R25, R24 ;  /* 0x0000001819197220 */ /* 0x000fe20000410000 */
[----:B------:R-:W-:Y:S01]  /*a140*/  FMUL.FTZ R59, R59, R78 ;  /* 0x0000004e3b3b7220 */ /* 0x000fe20000410000 */
[----:B------:R-:W-:Y:S01]  /*a150*/  FMUL.FTZ R61, R61, R18 ;  /* 0x000000123d3d7220 */ /* 0x000fe20000410000 */
[----:B------:R-:W-:Y:S01]  /*a160*/  PRMT R18, R50, 0x7632, R18 ;  /* 0x0000763232127816 */ /* 0x000fe20000000012 */
[----:B------:R-:W-:Y:S01]  /*a170*/  FMUL.FTZ R26, R26, R23 ;  /* 0x000000171a1a7220 */ /* 0x000fe20000410000 */
[----:B------:R-:W-:Y:S01]  /*a180*/  F2FP.BF16.F32.PACK_AB R29, R29, R32 ;  /* 0x000000201d1d723e */ /* 0x000fe200000010ff */
[----:B------:R-:W-:Y:S01]  /*a190*/  FMUL.FTZ R27, R27, R22 ;  /* 0x000000161b1b7220 */ /* 0x000fe20000410000 */
[----:B------:R-:W-:Y:S01]  /*a1a0*/  FMUL.FTZ R62, R62, R19 ;  /* 0x000000133e3e7220 */ /* 0x000fe20000410000 */
[----:B------:R-:W-:Y:S01]  /*a1b0*/  PRMT R19, R54, 0x7632, R19 ;  /* 0x0000763236137816 */ /* 0x000fe20000000013 */
[----:B------:R-:W-:Y:S01]  /*a1c0*/  FMUL.FTZ R68, R68, R21 ;  /* 0x0000001544447220 */ /* 0x000fe20000410000 */
[----:B------:R-:W-:Y:S01]  /*a1d0*/  F2FP.BF16.F32.PACK_AB R58, R65, R58 ;  /* 0x0000003a413a723e */ /* 0x000fe200000010ff */
[----:B------:R-:W-:Y:S01]  /*a1e0*/  FMUL.FTZ R59, R59, R20 ;  /* 0x000000143b3b7220 */ /* 0x000fe20000410000 */
[----:B------:R-:W-:Y:S01]  /*a1f0*/  STS.U16 [R66], R50 ;  /* 0x0000003242007388 */ /* 0x000fe20000000400 */
[----:B------:R-:W-:-:S02]  /*a200*/  PRMT R20, R29, 0x7632, R20 ;  /* 0x000076321d147816 */ /* 0x000fc40000000014 */
[----:B------:R-:W-:Y:S01]  /*a210*/  F2FP.BF16.F32.PACK_AB R25, R25, R30 ;  /* 0x0000001e1919723e */ /* 0x000fe200000010ff */
[----:B------:R0:W-:Y:S01]  /*a220*/  STS.U16 [R4+0x2], R18 ;  /* 0x0000021204007388 */ /* 0x0001e20000000400 */
[----:B------:R-:W-:Y:S02]  /*a230*/  PRMT R21, R58, 0x7632, R21 ;  /* 0x000076323a157816 */ /* 0x000fe40000000015 */
[----:B------:R-:W-:Y:S01]  /*a240*/  F2FP.BF16.F32.PACK_AB R26, R27, R26 ;  /* 0x0000001a1b1a723e */ /* 0x000fe200000010ff */
[----:B------:R1:W-:Y:S01]  /*a250*/  STS.U16 [R5+0x4], R54 ;  /* 0x0000043605007388 */ /* 0x0003e20000000400 */
[----:B------:R-:W-:-:S03]  /*a260*/  F2FP.BF16.F32.PACK_AB R59, R59, R68 ;  /* 0x000000443b3b723e */ /* 0x000fc600000010ff */
[----:B------:R2:W-:Y:S01]  /*a270*/  STS.U16 [R39+0x6], R19 ;  /* 0x0000061327007388 */ /* 0x0005e20000000400 */
[----:B0-----:R-:W-:-:S03]  /*a280*/  PRMT R4, R25, 0x7632, R4 ;  /* 0x0000763219047816 */ /* 0x001fc60000000004 */
[----:B------:R-:W-:Y:S01]  /*a290*/  STS.U16 [R40+0x8], R29 ;  /* 0x0000081d28007388 */ /* 0x000fe20000000400 */
[----:B------:R-:W-:Y:S02]  /*a2a0*/  F2FP.BF16.F32.PACK_AB R61, R61, R62 ;  /* 0x0000003e3d3d723e */ /* 0x000fe400000010ff */
[----:B-1----:R-:W-:Y:S01]  /*a2b0*/  PRMT R5, R26, 0x7632, R5 ;  /* 0x000076321a057816 */ /* 0x002fe20000000005 */
[----:B------:R0:W-:Y:S01]  /*a2c0*/  STS.U16 [R41+0xa], R20 ;  /* 0x00000a1429007388 */ /* 0x0001e20000000400 */
[----:B--2---:R-:W-:-:S03]  /*a2d0*/  PRMT R19, R59, 0x7632, R19 ;  /* 0x000076323b137816 */ /* 0x004fc60000000013 */
[----:B------:R-:W-:Y:S04]  /*a2e0*/  STS.U16 [R42+0xc], R58 ;  /* 0x00000c3a2a007388 */ /* 0x000fe80000000400 */
[----:B------:R-:W-:Y:S01]  /*a2f0*/  STS.U16 [R43+0xe], R21 ;  /* 0x00000e152b007388 */ /* 0x000fe20000000400 */
[----:B0-----:R-:W-:-:S03]  /*a300*/  PRMT R20, R61, 0x7632, R20 ;  /* 0x000076323d147816 */ /* 0x001fc60000000014 */
[----:B------:R-:W-:Y:S04]  /*a310*/  STS.U16 [R44+0x10], R25 ;  /* 0x000010192c007388 */ /* 0x000fe80000000400 */
[----:B------:R-:W-:Y:S01]  /*a320*/  STS.U16 [R45+0x12], R4 ;  /* 0x000012042d007388 */ /* 0x000fe20000000400 */
[----:B------:R-:W-:-:S03]  /*a330*/  MOV R18, UR7 ;  /* 0x0000000700127c02 */ /* 0x000fc60008000f00 */
[----:B------:R-:W-:Y:S04]  /*a340*/  STS.U16 [R46+0x14], R26 ;  /* 0x0000141a2e007388 */ /* 0x000fe80000000400 */
[----:B------:R0:W-:Y:S04]  /*a350*/  STS.U16 [R47+0x16], R5 ;  /* 0x000016052f007388 */ /* 0x0001e80000000400 */
        /* <DEDUP_REMOVED lines=25> */
[----:B------:R-:W-:Y:S02]  /*a4f0*/  UIMAD UR7, UR15, UR10, URZ ;  /* 0x0000000a0f0772a4 */ /* 0x000fe4000f8e023f */
[----:B0-----:R-:W-:-:S04]  /*a500*/  IMAD.WIDE.U32 R4, R74, UR10, RZ ;  /* 0x0000000a4a047c25 */ /* 0x001fc8000f8e00ff */
[----:B-1----:R-:W-:Y:S01]  /*a510*/  MOV R19, UR7 ;  /* 0x0000000700137c02 */ /* 0x002fe20008000f00 */
[----:B------:R-:W-:Y:S04]  /*a520*/  BSSY B0, `(.L_x_260) ;  /* 0x0000011000007945 */ /* 0x000fe80003800000 */
[----:B------:R-:W-:Y:S01]  /*a530*/  IMAD R19, R74, UR11, R19 ;  /* 0x0000000b4a137c24 */ /* 0x000fe2000f8e0213 */
[----:B--2---:R-:W-:-:S04]  /*a540*/  ISETP.GE.AND P0, PT, R7, R39, PT ;  /* 0x000000270700720c */ /* 0x004fc80003f06270 */
[----:B------:R-:W-:-:S09]  /*a550*/  IADD3 R7, R5, R19, RZ ;  /* 0x0000001305077210 */ /* 0x000fd20007ffe0ff */
        /* <DEDUP_REMOVED lines=9> */
[----:B------:R-:W-:Y:S01]  /*a5f0*/  LEA R18, P0, R2, UR12, 0x1 ;  /* 0x0000000c02127c11 */ /* 0x000fe2000f8008ff */
[----:B------:R-:W-:-:S05]  /*a600*/  IMAD.IADD R3, R3, 0x1, R19 ;  /* 0x0000000103037824 */ /* 0x000fca00078e0213 */
[----:B------:R-:W-:-:S05]  /*a610*/  LEA.HI.X R19, R2, UR13, R3, 0x1, P0 ;  /* 0x0000000d02137c11 */ /* 0x000fca00080f0c03 */
[----:B------:R0:W-:Y:S02]  /*a620*/  STG.E.U16 desc[UR16][R18.64], R165 ;  /* 0x000000a512007986 */ /* 0x0001e4000c101510 */
.L_x_261:
[----:B------:R-:W-:Y:S05]  /*a630*/  BSYNC B0 ;  /* 0x0000000000007941 */ /* 0x000fea0003800000 */
.L_x_260:
[----:B0-----:R-:W2:Y:S01]  /*a640*/  LDL.LU R19, [R1+0x4] ;  /* 0x0000040001137983 */ /* 0x001ea20000300800 */
[----:B------:R-:W-:Y:S01]  /*a650*/  ULDC.64 UR10, c[0x0][0x2c8] ;  /* 0x0000b200000a7ab9 */ /* 0x000fe20000000a00 */
[----:B------:R-:W-:Y:S01]  /*a660*/  MOV R2, R4 ;  /* 0x0000000400027202 */ /* 0x000fe20000000f00 */
[----:B------:R-:W-:Y:S01]  /*a670*/  ULDC.64 UR12, c[0x0][0x320] ;  /* 0x0000c800000c7ab9 */ /* 0x000fe20000000a00 */
[----:B------:R-:W3:Y:S01]  /*a680*/  LDL.LU R18, [R1] ;  /* 0x0000000001127983 */ /* 0x000ee20000300800 */
[----:B------:R-:W-:Y:S01]  /*a690*/  UIMAD UR7, UR32, UR10, URZ ;  /* 0x0000000a200772a4 */ /* 0x000fe2000f8e023f */
[----:B------:R-:W-:Y:S01]  /*a6a0*/  MOV R3, R7 ;  /* 0x0000000700037202 */ /* 0x000fe20000000f00 */
[----:B------:R-:W-:Y:S01]  /*a6b0*/  UIADD3 UR6, UR6, 0x1, URZ ;  /* 0x0000000106067890 */ /* 0x000fe2000fffe03f */
[-C--:B------:R-:W-:Y:S01]  /*a6c0*/  ISETP.GE.AND P3, PT, R0, R39.reuse, PT ;  /* 0x000000270000720c */ /* 0x080fe20003f66270 */
[----:B------:R-:W-:Y:S01]  /*a6d0*/  UIADD3 UR8, UP1, UR8, 0x1000, URZ ;  /* 0x0000100008087890 */ /* 0x000fe2000ff3e03f */
[-C--:B------:R-:W-:Y:S01]  /*a6e0*/  ISETP.GE.AND P4, PT, R8, R39.reuse, PT ;  /* 0x000000270800720c */ /* 0x080fe20003f86270 */
[----:B------:R-:W-:Y:S01]  /*a6f0*/  IMAD.WIDE.U32 R2, R75, UR10, R2 ;  /* 0x0000000a4b027c25 */ /* 0x000fe2000f8e0002 */
[----:B------:R-:W-:Y:S01]  /*a700*/  MOV R4, UR7 ;  /* 0x0000000700047c02 */ /* 0x000fe20008000f00 */
[----:B------:R-:W-:Y:S01]  /*a710*/  ULDC UR7, c[0x0][0x224] ;  /* 0x0000890000077ab9 */ /* 0x000fe20000000800 */
[-C--:B------:R-:W-:Y:S01]  /*a720*/  ISETP.GE.AND P5, PT, R6, R39.reuse, PT ;  /* 0x000000270600720c */ /* 0x080fe20003fa6270 */
[----:B------:R-:W-:Y:S01]  /*a730*/  UISETP.GE.AND UP0, UPT, UR6, UR7, UPT ;  /* 0x000000070600728c */ /* 0x000fe2000bf06270 */
[----:B------:R-:W-:Y:S01]  /*a740*/  ISETP.GE.AND P6, PT, R9, R39, PT ;  /* 0x000000270900720c */ /* 0x000fe20003fc6270 */
[----:B------:R-:W-:Y:S01]  /*a750*/  IMAD R5, R75, UR11, R4 ;  /* 0x0000000b4b057c24 */ /* 0x000fe2000f8e0204 */
[----:B------:R-:W-:Y:S01]  /*a760*/  IADD3 R4, P0, R2, UR14, RZ ;  /* 0x0000000e02047c10 */ /* 0x000fe2000ff1e0ff */
[----:B------:R-:W-:Y:S01]  /*a770*/  UIADD3.X UR9, URZ, UR9, URZ, UP1, !UPT ;  /* 0x000000093f097290 */ /* 0x000fe20008ffe43f */
[----:B------:R-:W-:-:S02]  /*a780*/  IADD3 R2, P1, R38, UR12, RZ ;  /* 0x0000000c26027c10 */ /* 0x000fc4000ff3e0ff */
[----:B------:R-:W-:Y:S02]  /*a790*/  IADD3.X R3, R5, UR20, R3, P0, !PT ;  /* 0x0000001405037c10 */ /* 0x000fe400087fe403 */
[----:B------:R-:W-:Y:S02]  /*a7a0*/  IADD3.X R37, R37, UR13, RZ, P1, !PT ;  /* 0x0000000d25257c10 */ /* 0x000fe40008ffe4ff */
[C---:B------:R-:W-:Y:S02]  /*a7b0*/  LEA R2, P0, R4.reuse, R2, 0x1 ;  /* 0x0000000204027211 */ /* 0x040fe400078008ff */
[----:B------:R-:W-:Y:S02]  /*a7c0*/  ISETP.GE.AND P1, PT, R11, R39, PT ;  /* 0x000000270b00720c */ /* 0x000fe40003f26270 */
[----:B------:R-:W-:Y:S02]  /*a7d0*/  LEA.HI.X R3, R4, R37, R3, 0x1, P0 ;  /* 0x0000002504037211 */ /* 0x000fe400000f0c03 */
[----:B------:R-:W-:-:S02]  /*a7e0*/  ISETP.GE.AND P2, PT, R12, R39, PT ;  /* 0x000000270c00720c */ /* 0x000fc40003f46270 */
        /* <DEDUP_REMOVED lines=20> */
[----:B------:R4:W-:Y:S01]  /*a930*/  @!P0 STG.E.U16 desc[UR16][R2.64+0x100], R153 ;  /* 0x0001009902008986 */ /* 0x0009e2000c101510 */
[----:B------:R-:W-:-:S03]  /*a940*/  ISETP.GE.AND P0, PT, R17, R39, PT ;  /* 0x000000271100720c */ /* 0x000fc60003f06270 */
[----:B------:R4:W-:Y:S01]  /*a950*/  @!P2 STG.E.U16 desc[UR16][R2.64+0x340], R33 ;  /* 0x000340210200a986 */ /* 0x0009e2000c101510 */
[----:B------:R-:W-:-:S09]  /*a960*/  PLOP3.LUT P2, PT, PT, PT, UP0, 0x80, 0x0 ;  /* 0x000000000000781c */ /* 0x000fd20003f4f008 */
[----:B------:R4:W-:Y:S01]  /*a970*/  @!P0 STG.E.U16 desc[UR16][R2.64+0x2c0], R31 ;  /* 0x0002c01f02008986 */ /* 0x0009e2000c101510 */
[----:B------:R-:W-:-:S04]  /*a980*/  IADD3 R71, P0, R71, 0x2000, RZ ;  /* 0x0000200047477810 */ /* 0x000fc80007f1e0ff */
[----:B------:R-:W-:Y:S02]  /*a990*/  IADD3.X R70, RZ, R70, RZ, P0, !PT ;  /* 0x00000046ff467210 */ /* 0x000fe400007fe4ff */
[----:B--2---:R-:W-:-:S04]  /*a9a0*/  IADD3 R19, P1, R19, 0x1000, RZ ;  /* 0x0000100013137810 */ /* 0x004fc80007f3e0ff */
[----:B---3--:R-:W-:Y:S01]  /*a9b0*/  IADD3.X R18, RZ, R18, RZ, P1, !PT ;  /* 0x00000012ff127210 */ /* 0x008fe20000ffe4ff */
[----:B------:R4:W-:Y:S04]  /*a9c0*/  STL [R1+0x4], R19 ;  /* 0x0000041301007387 */ /* 0x0009e80000100800 */
[----:B------:R4:W-:Y:S01]  /*a9d0*/  STL [R1], R18 ;  /* 0x0000001201007387 */ /* 0x0009e20000100800 */
[----:B------:R-:W-:Y:S05]  /*a9e0*/  @!P2 BRA `(.L_x_262) ;  /* 0xffffff5c0028a947 */ /* 0x000fea000383ffff */
[----:B------:R-:W-:Y:S05]  /*a9f0*/  EXIT ;  /* 0x000000000000794d */ /* 0x000fea0003800000 */
.L_x_263:
        /* <DEDUP_REMOVED lines=16> */
.L_x_5165:


//--------------------- .text._Z25selective_scan_fwd_kernelI32Selective_Scan_fwd_kernel_traitsILi128ELi16ELi1ELb0ELb1ELb1ELb0EN3c108BFloat16ENS1_7complexIfEEEEv13SSMParamsBase --------------------------
	.section	.text._Z25selective_scan_fwd_kernelI32Selective_Scan_fwd_kernel_traitsILi128ELi16ELi1ELb0ELb1ELb1ELb0EN3c108BFloat16ENS1_7complexIfEEEEv13SSMParamsBase,"ax",@progbits
	.align	128
        .global         _Z25selective_scan_fwd_kernelI32Selective_Scan_fwd_kernel_traitsILi128ELi16ELi1ELb0ELb1ELb1ELb0EN3c108BFloat16ENS1_7complexIfEEEEv13SSMParamsBase
        .type           _Z25selective_scan_fwd_kernelI32Selective_Scan_fwd_kernel_traitsILi128ELi16ELi1ELb0ELb1ELb1ELb0EN3c108BFloat16ENS1_7complexIfEEEEv13SSMParamsBase,@function
        .size           _Z25selective_scan_fwd_kernelI32Selective_Scan_fwd_kernel_traitsILi128ELi16ELi1ELb0ELb1ELb1ELb0EN3c108BFloat16ENS1_7complexIfEEEEv13SSMParamsBase,(.L_x_5166 - _Z25selective_scan_fwd_kernelI32Selective_Scan_fwd_kernel_traitsILi128ELi16ELi1ELb0ELb1ELb1ELb0EN3c108BFloat16ENS1_7complexIfEEEEv13SSMParamsBase)
        .other          _Z25selective_scan_fwd_kernelI32Selective_Scan_fwd_kernel_traitsILi128ELi16ELi1ELb0ELb1ELb1ELb0EN3c108BFloat16ENS1_7complexIfEEEEv13SSMParamsBase,@"STO_CUDA_ENTRY STV_DEFAULT"
_Z25selective_scan_fwd_kernelI32Selective_Scan_fwd_kernel_traitsILi128ELi16ELi1ELb0ELb1ELb1ELb0EN3c108BFloat16ENS1_7complexIfEEEEv13SSMParamsBase:
.text._Z25selective_scan_fwd_kernelI32Selective_Scan_fwd_kernel_traitsILi128ELi16ELi1ELb0ELb1ELb1ELb0EN3c108BFloat16ENS1_7complexIfEEEEv13SSMParamsBase:
        /* <DEDUP_REMOVED lines=20> */
[----:B------:R-:W-:Y:S01]  /*0140*/  IMAD.U32 R5, RZ, RZ, UR21 ;  /* 0x00000015ff057e24 */ /* 0x000fe2000f8e00ff */
[----:B------:R-:W-:-:S04]  /*0150*/  R2UR UR31, R6 ;  /* 0x00000000061f72ca */ /* 0x000fc800000e0000 */
[C---:B------:R-:W-:Y:S02]  /*0160*/  @P0 LEA R2, P2, R0.reuse, UR4, 0x2 ;  /* 0x0000000400020c11 */ /* 0x040fe4000f8410ff */
[----:B------:R-:W-:Y:S02]  /*0170*/  @P1 LEA.HI.X R5, R0, UR7, R5, 0x2, P3 ;  /* 0x0000000700051c11 */ /* 0x000fe400098f1405 */
[----:B------:R-:W-:-:S03]  /*0180*/  MOV R3, UR21 ;  /* 0x0000001500037c02 */ /* 0x000fc60008000f00 */
[----:B------:R-:W5:Y:S02]  /*0190*/  @P1 LDG.E R4, desc[UR18][R4.64] ;  /* 0x0000001204041981 */ /* 0x000f64000c1e1900 */
        /* <DEDUP_REMOVED lines=12> */
[----:B------:R-:W0:Y:S02]  /*0260*/  LDC R3, c[0x0][0x224] ;  /* 0x00008900ff037b82 */ /* 0x000e240000000800 */
[----:B------:R-:W-:-:S05]  /*0270*/  R2UR UR24, R2 ;  /* 0x00000000021872ca */ /* 0x000fca00000e0000 */
[----:B------:R-:W-:-:S04]  /*0280*/  UIADD3 UR7, URZ, -UR5, URZ ;  /* 0x800000053f077290 */ /* 0x000fc8000fffe03f */
[----:B------:R-:W-:-:S04]  /*0290*/  UIMAD UR7, UR7, UR31, URZ ;  /* 0x0000001f070772a4 */ /* 0x000fc8000f8e023f */
[----:B------:R-:W-:-:S04]  /*02a0*/  UIMAD.WIDE.U32 UR4, UR5, UR7, UR4 ;  /* 0x00000007050472a5 */ /* 0x000fc8000f8e0004 */
[----:B------:R-:W-:Y:S01]  /*02b0*/  UIMAD.WIDE.U32 UR4, UR5, UR15, URZ ;  /* 0x0000000f050472a5 */ /* 0x000fe2000f8e003f */
[----:B------:R-:W-:Y:S01]  /*02c0*/  R2UR UR23, R2 ;  /* 0x00000000021772ca */ /* 0x000fe200000e0000 */
[----:B------:R-:W-:-:S05]  /*02d0*/  USHF.R.S32.HI UR22, URZ, 0x1f, UR24 ;  /* 0x0000001f3f167899 */ /* 0x000fca0008011418 */
[----:B------:R-:W-:Y:S01]  /*02e0*/  UMOV UR14, UR5 ;  /* 0x00000005000e7c82 */ /* 0x000fe20008000000 */
[----:B------:R-:W-:Y:S02]  /*02f0*/  UIMAD UR6, UR22, UR10, URZ ;  /* 0x0000000a160672a4 */ /* 0x000fe4000f8e023f */
[----:B------:R-:W-:Y:S02]  /*0300*/  UIADD3 UR17, -UR14, URZ, URZ ;  /* 0x0000003f0e117290 */ /* 0x000fe4000fffe13f */
[----:B------:R-:W-:Y:S02]  /*0310*/  UIMAD UR16, UR24, UR11, UR6 ;  /* 0x0000000b181072a4 */ /* 0x000fe4000f8e0206 */
[----:B------:R-:W-:Y:S01]  /*0320*/  UIMAD UR15, UR31, UR17, UR15 ;  /* 0x000000111f0f72a4 */ /* 0x000fe2000f8e020f */
[----:B------:R-:W-:Y:S01]  /*0330*/  ULDC.64 UR6, c[0x0][0x290] ;  /* 0x0000a40000067ab9 */ /* 0x000fe20000000a00 */
[----:B------:R-:W-:Y:S02]  /*0340*/  UIMAD.WIDE.U32 UR8, UR23, UR10, URZ ;  /* 0x0000000a170872a5 */ /* 0x000fe4000f8e003f */
[----:B------:R-:W-:-:S02]  /*0350*/  UISETP.GT.U32.AND UP1, UPT, UR31, UR15, UPT ;  /* 0x0000000f1f00728c */ /* 0x000fc4000bf24070 */
[----:B------:R-:W-:Y:S02]  /*0360*/  UIMAD.WIDE.U32 UR10, UR23, UR6, URZ ;  /* 0x00000006170a72a5 */ /* 0x000fe4000f8e003f */
[----:B------:R-:W-:Y:S02]  /*0370*/  UIMAD UR6, UR22, UR6, URZ ;  /* 0x00000006160672a4 */ /* 0x000fe4000f8e023f */
[----:B------:R-:W-:Y:S02]  /*0380*/  UIMAD UR12, UR22, UR26, URZ ;  /* 0x0000001a160c72a4 */ /* 0x000fe4000f8e023f */
[----:B------:R-:W-:Y:S02]  /*0390*/  UIMAD UR20, UR24, UR7, UR6 ;  /* 0x00000007181472a4 */ /* 0x000fe4000f8e0206 */
[----:B------:R-:W-:Y:S02]  /*03a0*/  UIMAD.WIDE.U32 UR6, UR23, UR26, URZ ;  /* 0x0000001a170672a5 */ /* 0x000fe4000f8e003f */
[----:B------:R-:W-:Y:S01]  /*03b0*/  UIMAD UR12, UR24, UR27, UR12 ;  /* 0x0000001b180c72a4 */ /* 0x000fe2000f8e020c */
[----:B------:R-:W-:-:S02]  /*03c0*/  R2UR UR30, R0 ;  /* 0x00000000001e72ca */ /* 0x000fc400000e0000 */
[----:B------:R-:W-:Y:S01]  /*03d0*/  ULDC.64 UR26, c[0x0][0x260] ;  /* 0x00009800001a7ab9 */ /* 0x000fe20000000a00 */
[----:B------:R-:W-:Y:S02]  /*03e0*/  @!UP1 UIADD3 UR15, UR15, -UR31, URZ ;  /* 0x8000001f0f0f9290 */ /* 0x000fe4000fffe03f */
[----:B------:R-:W-:Y:S02]  /*03f0*/  UIMAD UR17, UR22, UR26, URZ ;  /* 0x0000001a161172a4 */ /* 0x000fe4000f8e023f */
[----:B------:R-:W-:Y:S02]  /*0400*/  UIMAD.WIDE.U32 UR4, UR23, UR26, URZ ;  /* 0x0000001a170472a5 */ /* 0x000fe4000f8e003f */
[----:B------:R-:W-:Y:S02]  /*0410*/  UIMAD UR24, UR24, UR27, UR17 ;  /* 0x0000001b181872a4 */ /* 0x000fe4000f8e0211 */
[----:B------:R-:W-:Y:S01]  /*0420*/  UISETP.GE.U32.AND UP0, UPT, UR15, UR31, UPT ;  /* 0x0000001f0f00728c */ /* 0x000fe2000bf06070 */
[----:B------:R-:W-:Y:S01]  /*0430*/  ULDC.64 UR26, c[0x0][0x288] ;  /* 0x0000a200001a7ab9 */ /* 0x000fe20000000a00 */
[----:B------:R-:W-:-:S02]  /*0440*/  UIMAD UR23, UR21, UR28, URZ ;  /* 0x0000001c151772a4 */ /* 0x000fc4000f8e023f */
[----:B------:R-:W-:Y:S02]  /*0450*/  UIMAD UR17, UR21, UR26, URZ ;  /* 0x0000001a151172a4 */ /* 0x000fe4000f8e023f */
[----:B------:R-:W-:Y:S02]  /*0460*/  UIADD3 UR9, UR9, UR16, URZ ;  /* 0x0000001009097290 */ /* 0x000fe4000fffe03f */
[----:B------:R-:W-:Y:S02]  /*0470*/  UIMAD UR17, UR13, UR27, UR17 ;  /* 0x0000001b0d1172a4 */ /* 0x000fe4000f8e0211 */
[----:B------:R-:W-:Y:S02]  /*0480*/  UIMAD UR16, UR13, UR29, UR23 ;  /* 0x0000001d0d1072a4 */ /* 0x000fe4000f8e0217 */
[----:B------:R-:W-:Y:S02]  /*0490*/  ULOP3.LUT UR13, UR30, UR25, URZ, 0x3c, !UPT ;  /* 0x000000191e0d7292 */ /* 0x000fe4000f8e3c3f */
[----:B------:R-:W-:-:S02]  /*04a0*/  @!UP1 UIADD3 UR14, UR14, 0x1, URZ ;  /* 0x000000010e0e9890 */ /* 0x000fc4000fffe03f */
[----:B------:R-:W-:Y:S02]  /*04b0*/  UISETP.GE.AND UP1, UPT, UR13, URZ, UPT ;  /* 0x0000003f0d00728c */ /* 0x000fe4000bf26270 */
[----:B------:R-:W-:Y:S02]  /*04c0*/  @UP0 UIADD3 UR14, UR14, 0x1, URZ ;  /* 0x000000010e0e0890 */ /* 0x000fe4000fffe03f */
[----:B------:R-:W-:Y:S02]  /*04d0*/  UISETP.NE.AND UP0, UPT, UR25, URZ, UPT ;  /* 0x0000003f1900728c */ /* 0x000fe4000bf05270 */
[----:B------:R-:W-:Y:S01]  /*04e0*/  UIADD3 UR11, UR11, UR20, URZ ;  /* 0x000000140b0b7290 */ /* 0x000fe2000fffe03f */
[----:B0-----:R-:W-:Y:S01]  /*04f0*/  ISETP.GE.AND P2, PT, R3, 0x1, PT ;  /* 0x000000010300780c */ /* 0x001fe20003f46270 */
[----:B------:R-:W-:Y:S02]  /*0500*/  UIMAD.WIDE.U32 UR8, UR30, UR26, UR8 ;  /* 0x0000001a1e0872a5 */ /* 0x000fe4000f8e0008 */
[----:B------:R-:W-:Y:S01]  /*0510*/  UIMAD.WIDE.U32 UR10, UR30, UR28, UR10 ;  /* 0x0000001c1e0a72a5 */ /* 0x000fe2000f8e000a */
[----:B------:R-:W-:-:S02]  /*0520*/  ULDC.64 UR26, c[0x0][0x2f0] ;  /* 0x0000bc00001a7ab9 */ /* 0x000fc40000000a00 */
[----:B------:R-:W-:Y:S01]  /*0530*/  ULDC.64 UR28, c[0x0][0x2f8] ;  /* 0x0000be00001c7ab9 */ /* 0x000fe20000000a00 */
[----:B------:R-:W-:Y:S02]  /*0540*/  UIADD3 UR20, UR9, UR17, URZ ;  /* 0x0000001109147290 */ /* 0x000fe4000fffe03f */
[----:B------:R-:W-:Y:S02]  /*0550*/  UIADD3 UR16, UR11, UR16, URZ ;  /* 0x000000100b107290 */ /* 0x000fe4000fffe03f */
[----:B------:R-:W-:Y:S02]  /*0560*/  ULEA UR17, UP2, UR8, UR26, 0x1 ;  /* 0x0000001a08117291 */ /* 0x000fe4000f84083f */
[----:B------:R-:W-:Y:S02]  /*0570*/  ULEA UR11, UP3, UR10, UR28, 0x1 ;  /* 0x0000001c0a0b7291 */ /* 0x000fe4000f86083f */
[----:B------:R-:W-:Y:S02]  /*0580*/  @!UP1 UIADD3 UR14, -UR14, URZ, URZ ;  /* 0x0000003f0e0e9290 */ /* 0x000fe4000fffe13f */
[----:B------:R-:W-:-:S02]  /*0590*/  @!UP0 ULOP3.LUT UR14, URZ, UR25, URZ, 0x33, !UPT ;  /* 0x000000193f0e8292 */ /* 0x000fc4000f8e333f */
[----:B------:R-:W-:Y:S02]  /*05a0*/  ULEA.HI.X UR20, UR8, UR27, UR20, 0x1, UP2 ;  /* 0x0000001b08147291 */ /* 0x000fe400090f0c14 */
[----:B------:R-:W-:Y:S01]  /*05b0*/  ULEA.HI.X UR16, UR10, UR29, UR16, 0x1, UP3 ;  /* 0x0000001d0a107291 */ /* 0x000fe200098f0c10 */
[----:B------:R-:W-:Y:S02]  /*05c0*/  ULDC.64 UR26, c[0x0][0x258] ;  /* 0x00009600001a7ab9 */ /* 0x000fe40000000a00 */
[----:B------:R-:W-:Y:S01]  /*05d0*/  ULDC.64 UR28, c[0x0][0x278] ;  /* 0x00009e00001c7ab9 */ /* 0x000fe20000000a00 */
[----:B------:R-:W-:Y:S02]  /*05e0*/  UIADD3 UR12, UR7, UR12, URZ ;  /* 0x0000000c070c7290 */ /* 0x000fe4000fffe03f */
[----:B------:R-:W-:Y:S01]  /*05f0*/  USHF.R.S32.HI UR8, URZ, 0x1f, UR14 ;  /* 0x0000001f3f087899 */ /* 0x000fe2000801140e */
[----:B------:R-:W-:Y:S11]  /*0600*/  @!P2 EXIT ;  /* 0x000000000000a94d */ /* 0x000ff60003800000 */
[----:B------:R-:W0:Y:S01]  /*0610*/  S2R R3, SR_LANEID ;  /* 0x0000000000037919 */ /* 0x000e220000000000 */
[----:B------:R-:W-:Y:S02]  /*0620*/  UIADD3 UR5, UR5, UR24, URZ ;  /* 0x0000001805057290 */ /* 0x000fe4000fffe03f */
[----:B------:R-:W-:Y:S01]  /*0630*/  UIMAD UR9, UR8, UR26, URZ ;  /* 0x0000001a080972a4 */ /* 0x000fe2000f8e023f */
[----:B------:R-:W-:Y:S01]  /*0640*/  UMOV UR7, UR12 ;  /* 0x0000000c00077c82 */ /* 0x000fe20008000000 */
[----:B------:R-:W-:Y:S02]  /*0650*/  UIMAD UR12, UR8, UR28, URZ ;  /* 0x0000001c080c72a4 */ /* 0x000fe4000f8e023f */
[----:B------:R-:W-:Y:S02]  /*0660*/  UIMAD UR10, UR14, UR27, UR9 ;  /* 0x0000001b0e0a72a4 */ /* 0x000fe4000f8e0209 */
[----:B------:R-:W-:Y:S02]  /*0670*/  UIMAD.WIDE.U32 UR8, UR14, UR28, UR4 ;  /* 0x0000001c0e0872a5 */ /* 0x000fe4000f8e0004 */
[----:B------:R-:W-:Y:S01]  /*0680*/  UIMAD.WIDE.U32 UR6, UR14, UR26, UR6 ;  /* 0x0000001a0e0672a5 */ /* 0x000fe2000f8e0006 */
[----:B------:R-:W-:Y:S01]  /*0690*/  UMOV UR4, URZ ;  /* 0x0000003f00047c82 */ /* 0x000fe20008000000 */
[----:B------:R-:W-:Y:S01]  /*06a0*/  UMOV UR5, URZ ;  /* 0x0000003f00057c82 */ /* 0x000fe20008000000 */
[----:B-----5:R-:W-:Y:S01]  /*06b0*/  @P0 R2UR UR4, R8 ;  /* 0x00000000080402ca */ /* 0x020fe200000e0000 */
[----:B------:R-:W-:Y:S01]  /*06c0*/  UIMAD UR15, UR14, UR29, UR12 ;  /* 0x0000001d0e0f72a4 */ /* 0x000fe2000f8e020c */
[----:B------:R-:W-:Y:S01]  /*06d0*/  @P1 R2UR UR5, R4 ;  /* 0x00000000040512ca */ /* 0x000fe200000e0000 */
[----:B------:R-:W-:Y:S01]  /*06e0*/  ULDC.64 UR24, c[0x0][0x2d8] ;  /* 0x0000b60000187ab9 */ /* 0x000fe20000000a00 */
[----:B------:R-:W-:Y:S01]  /*06f0*/  ULDC.64 UR26, c[0x0][0x2e0] ;  /* 0x0000b800001a7ab9 */ /* 0x000fe20000000a00 */
[----:B------:R-:W-:-:S02]  /*0700*/  ULEA UR12, UP0, UR6, UR24, 0x1 ;  /* 0x00000018060c7291 */ /* 0x000fc4000f80083f */
[----:B------:R-:W-:Y:S02]  /*0710*/  ULEA UR13, UP1, UR8, UR26, 0x1 ;  /* 0x0000001a080d7291 */ /* 0x000fe4000f82083f */
[----:B------:R-:W-:Y:S02]  /*0720*/  UIADD3 UR14, UR7, UR10, URZ ;  /* 0x0000000a070e7290 */ /* 0x000fe4000fffe03f */
[----:B------:R-:W-:Y:S02]  /*0730*/  UIADD3 UR15, UR9, UR15, URZ ;  /* 0x0000000f090f7290 */ /* 0x000fe4000fffe03f */
[----:B------:R-:W-:Y:S02]  /*0740*/  ULEA.HI.X UR14, UR6, UR25, UR14, 0x1, UP0 ;  /* 0x00000019060e7291 */ /* 0x000fe400080f0c0e */
[----:B------:R-:W-:Y:S01]  /*0750*/  ULEA.HI.X UR15, UR8, UR27, UR15, 0x1, UP1 ;  /* 0x0000001b080f7291 */ /* 0x000fe200088f0c0f */
[----:B------:R-:W-:Y:S01]  /*0760*/  UMOV UR9, UR11 ;  /* 0x0000000b00097c82 */ /* 0x000fe20008000000 */
[----:B------:R-:W-:Y:S01]  /*0770*/  UMOV UR6, URZ ;  /* 0x0000003f00067c82 */ /* 0x000fe20008000000 */
[----:B------:R-:W-:Y:S01]  /*0780*/  UMOV UR8, UR17 ;  /* 0x0000001100087c82 */ /* 0x000fe20008000000 */
[----:B------:R-:W-:Y:S01]  /*0790*/  UMOV UR10, UR20 ;  /* 0x00000014000a7c82 */ /* 0x000fe20008000000 */
[----:B0-----:R-:W-:-:S07]  /*07a0*/  UMOV UR11, UR16 ;  /* 0x00000010000b7c82 */ /* 0x001fce0008000000 */
.L_x_305:
[----:B------:R-:W0:Y:S01]  /*07b0*/  S2R R22, SR_TID.X ;  /* 0x0000000000167919 */ /* 0x000e220000002100 */
[----:B------:R-:W-:Y:S01]  /*07c0*/  ULDC UR16, c[0x0][0x218] ;  /* 0x0000860000107ab9 */ /* 0x000fe20000000800 */
[----:B------:R-:W-:Y:S01]  /*07d0*/  MOV R4, UR8 ;  /* 0x0000000800047c02 */ /* 0x000fe20008000f00 */
[----:B------:R-:W-:Y:S01]  /*07e0*/  UIMAD UR16, UR6, -0x800, UR16 ;  /* 0xfffff800061078a4 */ /* 0x000fe2000f8e0210 */
[----:B------:R-:W-:Y:S02]  /*07f0*/  MOV R5, UR10 ;  /* 0x0000000a00057c02 */ /* 0x000fe40008000f00 */
        /* <DEDUP_REMOVED lines=9> */
[----:B------:R-:W-:Y:S01]  /*0890*/  PRMT R16, RZ, 0x7610, R16 ;  /* 0x00007610ff107816 */ /* 0x000fe20000000010 */
[----:B0-----:R-:W-:-:S05]  /*08a0*/  IMAD.SHL.U32 R12, R22, 0x10, RZ ;  /* 0x00000010160c7824 */ /* 0x001fca00078e00ff */
[----:B------:R-:W-:Y:S02]  /*08b0*/  LOP3.LUT R50, R12, 0xfffffe00, RZ, 0xc0, !PT ;  /* 0xfffffe000c327812 */ /* 0x000fe400078ec0ff */
[----:B------:R-:W-:Y:S02]  /*08c0*/  PRMT R12, RZ, 0x7610, R12 ;  /* 0x00007610ff0c7816 */ /* 0x000fe4000000000c */
[----:B------:R-:W-:-:S04]  /*08d0*/  LOP3.LUT R51, R50, 0x1f, R22, 0xf8, !PT ;  /* 0x0000001f32337812 */ /* 0x000fc800078ef816 */
[C---:B------:R-:W-:Y:S01]  /*08e0*/  LOP3.LUT R22, R51.reuse, 0x20, RZ, 0xfc, !PT ;  /* 0x0000002033167812 */ /* 0x040fe200078efcff */
[C---:B------:R-:W-:Y:S01]  /*08f0*/  IMAD.WIDE R4, R51.reuse, 0x2, R4 ;  /* 0x0000000233047825 */ /* 0x040fe200078e0204 */
[C---:B------:R-:W-:Y:S01]  /*0900*/  ISETP.GE.AND P2, PT, R51.reuse, UR16, PT ;  /* 0x0000001033007c0c */ /* 0x040fe2000bf46270 */
[----:B------:R-:W-:Y:S01]  /*0910*/  BAR.SYNC.DEFER_BLOCKING 0x0 ;  /* 0x0000000000007b1d */ /* 0x000fe20000010000 */
[----:B------:R-:W-:Y:S02]  /*0920*/  ISETP.GE.AND P1, PT, R22, UR16, PT ;  /* 0x0000001016007c0c */ /* 0x000fe4000bf26270 */
[C---:B------:R-:W-:Y:S02]  /*0930*/  LOP3.LUT R23, R51.reuse, 0x40, RZ, 0xfc, !PT ;  /* 0x0000004033177812 */ /* 0x040fe400078efcff */
[C---:B------:R-:W-:Y:S02]  /*0940*/  LOP3.LUT R24, R51.reuse, 0x60, RZ, 0xfc, !PT ;  /* 0x0000006033187812 */ /* 0x040fe400078efcff */
[----:B------:R-:W-:-:S02]  /*0950*/  LOP3.LUT R25, R51, 0x80, RZ, 0xfc, !PT ;  /* 0x0000008033197812 */ /* 0x000fc400078efcff */
[C---:B------:R-:W-:Y:S02]  /*0960*/  LOP3.LUT R26, R51.reuse, 0xa0, RZ, 0xfc, !PT ;  /* 0x000000a0331a7812 */ /* 0x040fe400078efcff */
[----:B------:R-:W-:Y:S02]  /*0970*/  LOP3.LUT R27, R51, 0xc0, RZ, 0xfc, !PT ;  /* 0x000000c0331b7812 */ /* 0x000fe400078efcff */
[----:B------:R-:W-:Y:S02]  /*0980*/  ISETP.GE.AND P4, PT, R23, UR16, PT ;  /* 0x0000001017007c0c */ /* 0x000fe4000bf86270 */
[C---:B------:R-:W-:Y:S02]  /*0990*/  LOP3.LUT R28, R51.reuse, 0xe0, RZ, 0xfc, !PT ;  /* 0x000000e0331c7812 */ /* 0x040fe400078efcff */
[----:B------:R-:W-:Y:S02]  /*09a0*/  ISETP.GE.AND P0, PT, R24, UR16, PT ;  /* 0x0000001018007c0c */ /* 0x000fe4000bf06270 */
[----:B------:R-:W-:-:S02]  /*09b0*/  LOP3.LUT R34, R51, 0x100, RZ, 0xfc, !PT ;  /* 0x0000010033227812 */ /* 0x000fc400078efcff */
[----:B------:R-:W-:Y:S02]  /*09c0*/  ISETP.GE.AND P6, PT, R25, UR16, PT ;  /* 0x0000001019007c0c */ /* 0x000fe4000bfc6270 */
[----:B------:R-:W-:Y:S01]  /*09d0*/  ISETP.GE.AND P5, PT, R26, UR16, PT ;  /* 0x000000101a007c0c */ /* 0x000fe2000bfa6270 */
[----:B------:R-:W2:Y:S01]  /*09e0*/  @!P2 LDG.E.U16 R6, desc[UR18][R4.64] ;  /* 0x000000120406a981 */ /* 0x000ea2000c1e1500 */
[----:B------:R-:W-:Y:S02]  /*09f0*/  ISETP.GE.AND P3, PT, R27, UR16, PT ;  /* 0x000000101b007c0c */ /* 0x000fe4000bf66270 */
[----:B------:R-:W-:Y:S01]  /*0a00*/  ISETP.GE.AND P2, PT, R28, UR16, PT ;  /* 0x000000101c007c0c */ /* 0x000fe2000bf46270 */
[----:B------:R-:W3:Y:S01]  /*0a10*/  @!P1 LDG.E.U16 R7, desc[UR18][R4.64+0x40] ;  /* 0x0000401204079981 */ /* 0x000ee2000c1e1500 */
[----:B------:R-:W-:Y:S02]  /*0a20*/  ISETP.GE.AND P1, PT, R34, UR16, PT ;  /* 0x0000001022007c0c */ /* 0x000fe4000bf26270 */
[C---:B------:R-:W-:Y:S01]  /*0a30*/  LOP3.LUT R36, R51.reuse, 0x120, RZ, 0xfc, !PT ;  /* 0x0000012033247812 */ /* 0x040fe200078efcff */
[----:B------:R-:W4:Y:S01]  /*0a40*/  @!P4 LDG.E.U16 R8, desc[UR18][R4.64+0x80] ;  /* 0x000080120408c981 */ /* 0x000f22000c1e1500 */
[----:B------:R-:W-:-:S02]  /*0a50*/  LOP3.LUT R38, R51, 0x140, RZ, 0xfc, !PT ;  /* 0x0000014033267812 */ /* 0x000fc400078efcff */
[C---:B------:R-:W-:Y:S01]  /*0a60*/  LOP3.LUT R40, R51.reuse, 0x160, RZ, 0xfc, !PT ;  /* 0x0000016033287812 */ /* 0x040fe200078efcff */
[----:B------:R-:W5:Y:S01]  /*0a70*/  @!P0 LDG.E.U16 R9, desc[UR18][R4.64+0xc0] ;  /* 0x0000c01204098981 */ /* 0x000f62000c1e1500 */
[C---:B------:R-:W-:Y:S02]  /*0a80*/  LOP3.LUT R42, R51.reuse, 0x180, RZ, 0xfc, !PT ;  /* 0x00000180332a7812 */ /* 0x040fe400078efcff */
[C---:B------:R-:W-:Y:S01]  /*0a90*/  LOP3.LUT R44, R51.reuse, 0x1a0, RZ, 0xfc, !PT ;  /* 0x000001a0332c7812 */ /* 0x040fe200078efcff */
[----:B------:R-:W5:Y:S01]  /*0aa0*/  @!P6 LDG.E.U16 R10, desc[UR18][R4.64+0x100] ;  /* 0x00010012040ae981 */ /* 0x000f62000c1e1500 */
[----:B------:R-:W-:Y:S02]  /*0ab0*/  ISETP.GE.AND P4, PT, R36, UR16, PT ;  /* 0x0000001024007c0c */ /* 0x000fe4000bf86270 */
[----:B------:R-:W-:Y:S01]  /*0ac0*/  LOP3.LUT R46, R51, 0x1c0, RZ, 0xfc, !PT ;  /* 0x000001c0332e7812 */ /* 0x000fe200078efcff */
[----:B------:R-:W5:Y:S01]  /*0ad0*/  @!P5 LDG.E.U16 R11, desc[UR18][R4.64+0x140] ;  /* 0x00014012040bd981 */ /* 0x000f62000c1e1500 */
[----:B------:R-:W-:-:S02]  /*0ae0*/  ISETP.GE.AND P0, PT, R38, UR16, PT ;  /* 0x0000001026007c0c */ /* 0x000fc4000bf06270 */
[----:B------:R-:W-:Y:S01]  /*0af0*/  LOP3.LUT R48, R51, 0x1e0, RZ, 0xfc, !PT ;  /* 0x000001e033307812 */ /* 0x000fe200078efcff */
[----:B------:R-:W5:Y:S01]  /*0b00*/  @!P3 LDG.E.U16 R12, desc[UR18][R4.64+0x180] ;  /* 0x00018012040cb981 */ /* 0x000f62000c1e1500 */
[----:B------:R-:W-:Y:S02]  /*0b10*/  ISETP.GE.AND P6, PT, R40, UR16, PT ;  /* 0x0000001028007c0c */ /* 0x000fe4000bfc6270 */
[----:B------:R-:W-:Y:S01]  /*0b20*/  ISETP.GE.AND P5, PT, R42, UR16, PT ;  /* 0x000000102a007c0c */ /* 0x000fe2000bfa6270 */
[----:B------:R-:W5:Y:S01]  /*0b30*/  @!P2 LDG.E.U16 R13, desc[UR18][R4.64+0x1c0] ;  /* 0x0001c012040da981 */ /* 0x000f62000c1e1500 */
[----:B------:R-:W-:Y:S02]  /*0b40*/  ISETP.GE.AND P3, PT, R44, UR16, PT ;  /* 0x000000102c007c0c */ /* 0x000fe4000bf66270 */
[----:B------:R-:W-:Y:S01]  /*0b50*/  ISETP.GE.AND P2, PT, R46, UR16, PT ;  /* 0x000000102e007c0c */ /* 0x000fe2000bf46270 */
[----:B------:R-:W5:Y:S01]  /*0b60*/  @!P1 LDG.E.U16 R14, desc[UR18][R4.64+0x200] ;  /* 0x00020012040e9981 */ /* 0x000f62000c1e1500 */
[----:B------:R-:W-:-:S02]  /*0b70*/  ISETP.GE.AND P1, PT, R48, UR16, PT ;  /* 0x0000001030007c0c */ /* 0x000fc4000bf26270 */
[----:B------:R-:W-:Y:S01]  /*0b80*/  PRMT R17, RZ, 0x7610, R17 ;  /* 0x00007610ff117816 */ /* 0x000fe20000000011 */
[----:B------:R-:W5:Y:S01]  /*0b90*/  @!P4 LDG.E.U16 R15, desc[UR18][R4.64+0x240] ;  /* 0x00024012040fc981 */ /* 0x000f62000c1e1500 */
[----:B------:R-:W-:Y:S02]  /*0ba0*/  PRMT R18, RZ, 0x7610, R18 ;  /* 0x00007610ff127816 */ /* 0x000fe40000000012 */
[----:B------:R-:W-:Y:S01]  /*0bb0*/  PRMT R19, RZ, 0x7610, R19 ;  /* 0x00007610ff137816 */ /* 0x000fe20000000013 */
[----:B------:R-:W5:Y:S01]  /*0bc0*/  @!P0 LDG.E.U16 R16, desc[UR18][R4.64+0x280] ;  /* 0x0002801204108981 */ /* 0x000f62000c1e1500 */
[----:B------:R-:W-:Y:S02]  /*0bd0*/  PRMT R20, RZ, 0x7610, R20 ;  /* 0x00007610ff147816 */ /* 0x000fe40000000014 */
[----:B------:R-:W-:Y:S01]  /*0be0*/  PRMT R21, RZ, 0x7610, R21 ;  /* 0x00007610ff157816 */ /* 0x000fe20000000015 */
        /* <DEDUP_REMOVED lines=10> */
[----:B------:R-:W-:Y:S01]  /*0c90*/  ISETP.GE.AND P1, PT, R25, UR16, PT ;  /* 0x0000001019007c0c */ /* 0x000fe2000bf26270 */
[C---:B0-----:R-:W-:Y:S01]  /*0ca0*/  VIADD R5, R22.reuse, 0x20 ;  /* 0x0000002016057836 */ /* 0x041fe20000000000 */
[C---:B------:R-:W-:Y:S01]  /*0cb0*/  IADD3 R23, R22.reuse, 0x40, RZ ;  /* 0x0000004016177810 */ /* 0x040fe20007ffe0ff */
[C---:B------:R-:W-:Y:S01]  /*0cc0*/  VIADD R29, R22.reuse, 0xa0 ;  /* 0x000000a0161d7836 */ /* 0x040fe20000000000 */
[----:B------:R-:W-:Y:S02]  /*0cd0*/  ISETP.GE.AND P5, PT, R27, UR16, PT ;  /* 0x000000101b007c0c */ /* 0x000fe4000bfa6270 */
[----:B------:R-:W-:-:S02]  /*0ce0*/  IADD3 R25, R22, 0x60, RZ ;  /* 0x0000006016197810 */ /* 0x000fc40007ffe0ff */
[CC--:B------:R-:W-:Y:S02]  /*0cf0*/  LEA.HI.SX32 R4, R22.reuse, R22.reuse, 0x1b ;  /* 0x0000001616047211 */ /* 0x0c0fe400078fdaff */
[C---:B------:R-:W-:Y:S02]  /*0d00*/  IADD3 R27, R22.reuse, 0x80, RZ ;  /* 0x00000080161b7810 */ /* 0x040fe40007ffe0ff */
[-C--:B------:R-:W-:Y:S01]  /*0d10*/  LEA.HI.SX32 R5, R5, R22.reuse, 0x1b ;  /* 0x0000001605057211 */ /* 0x080fe200078fdaff */
[----:B-1----:R-:W-:Y:S01]  /*0d20*/  ULEA UR17, UR17, UR7, 0x18 ;  /* 0x0000000711117291 */ /* 0x002fe2000f8ec03f */
[C---:B------:R-:W-:Y:S02]  /*0d30*/  IADD3 R31, R22.reuse, 0xc0, RZ ;  /* 0x000000c0161f7810 */ /* 0x040fe40007ffe0ff */
[----:B------:R-:W-:Y:S01]  /*0d40*/  LEA.HI.SX32 R23, R23, R22, 0x1b ;  /* 0x0000001617177211 */ /* 0x000fe200078fdaff */
[C---:B------:R-:W-:Y:S01]  /*0d50*/  VIADD R37, R22.reuse, 0x120 ;  /* 0x0000012016257836 */ /* 0x040fe20000000000 */
[----:B------:R-:W-:-:S02]  /*0d60*/  IADD3 R33, R22, 0xe0, RZ ;  /* 0x000000e016217810 */ /* 0x000fc40007ffe0ff */
[-C--:B------:R-:W-:Y:S02]  /*0d70*/  LEA.HI.SX32 R25, R25, R22.reuse, 0x1b ;  /* 0x0000001619197211 */ /* 0x080fe400078fdaff */
[----:B------:R-:W-:Y:S02]  /*0d80*/  IADD3 R35, R22, 0x100, RZ ;  /* 0x0000010016237810 */ /* 0x000fe40007ffe0ff */
[----:B------:R-:W-:Y:S02]  /*0d90*/  LEA R67, R4, UR17, 0x1 ;  /* 0x0000001104437c11 */ /* 0x000fe4000f8e08ff */
[-C--:B------:R-:W-:Y:S02]  /*0da0*/  LEA.HI.SX32 R27, R27, R22.reuse, 0x1b ;  /* 0x000000161b1b7211 */ /* 0x080fe400078fdaff */
[----:B------:R-:W-:Y:S02]  /*0db0*/  LEA.HI.SX32 R29, R29, R22, 0x1b ;  /* 0x000000161d1d7211 */ /* 0x000fe400078fdaff */
[----:B------:R-:W-:-:S02]  /*0dc0*/  LEA R66, R5, UR17, 0x1 ;  /* 0x0000001105427c11 */ /* 0x000fc4000f8e08ff */
[C---:B------:R-:W-:Y:S02]  /*0dd0*/  IADD3 R39, R22.reuse, 0x140, RZ ;  /* 0x0000014016277810 */ /* 0x040fe40007ffe0ff */
[-C--:B------:R-:W-:Y:S02]  /*0de0*/  LEA.HI.SX32 R31, R31, R22.reuse, 0x1b ;  /* 0x000000161f1f7211 */ /* 0x080fe400078fdaff */
[----:B------:R-:W-:Y:S01]  /*0df0*/  LEA R65, R23, UR17, 0x1 ;  /* 0x0000001117417c11 */ /* 0x000fe2000f8e08ff */
[C---:B------:R-:W-:Y:S01]  /*0e00*/  VIADD R45, R22.reuse, 0x1a0 ;  /* 0x000001a0162d7836 */ /* 0x040fe20000000000 */
[----:B------:R-:W-:Y:S02]  /*0e10*/  IADD3 R41, R22, 0x160, RZ ;  /* 0x0000016016297810 */ /* 0x000fe40007ffe0ff */
[----:B------:R-:W-:Y:S02]  /*0e20*/  LEA.HI.SX32 R33, R33, R22, 0x1b ;  /* 0x0000001621217211 */ /* 0x000fe400078fdaff */
[----:B------:R-:W-:-:S02]  /*0e30*/  LEA R64, R25, UR17, 0x1 ;  /* 0x0000001119407c11 */ /* 0x000fc4000f8e08ff */
[C---:B------:R-:W-:Y:S02]  /*0e40*/  IADD3 R43, R22.reuse, 0x180, RZ ;  /* 0x00000180162b7810 */ /* 0x040fe40007ffe0ff */
[-C--:B------:R-:W-:Y:S02]  /*0e50*/  LEA.HI.SX32 R35, R35, R22.reuse, 0x1b ;  /* 0x0000001623237211 */ /* 0x080fe400078fdaff */
[----:B------:R-:W-:Y:S02]  /*0e60*/  LEA R63, R27, UR17, 0x1 ;  /* 0x000000111b3f7c11 */ /* 0x000fe4000f8e08ff */
        /* <DEDUP_REMOVED lines=15> */
[----:B------:R-:W-:Y:S02]  /*0f60*/  MOV R4, UR9 ;  /* 0x0000000900047c02 */ /* 0x000fe40008000f00 */
[----:B------:R-:W-:Y:S02]  /*0f70*/  ISETP.GE.AND P0, PT, R24, UR16, PT ;  /* 0x0000001018007c0c */ /* 0x000fe4000bf06270 */
[----:B------:R-:W-:Y:S02]  /*0f80*/  ISETP.GE.AND P6, PT, R26, UR16, PT ;  /* 0x000000101a007c0c */ /* 0x000fe4000bfc6270 */
[----:B------:R-:W-:Y:S01]  /*0f90*/  ISETP.GE.AND P3, PT, R28, UR16, PT ;  /* 0x000000101c007c0c */ /* 0x000fe2000bf66270 */
[----:B--2---:R0:W-:Y:S01]  /*0fa0*/  STS.U16 [R67], R6 ;  /* 0x0000000643007388 */ /* 0x0041e20000000400 */
[----:B------:R-:W-:Y:S01]  /*0fb0*/  LEA R56, R41, UR17, 0x1 ;  /* 0x0000001129387c11 */ /* 0x000fe2000f8e08ff */
[----:B------:R-:W1:Y:S02]  /*0fc0*/  LDC R39, c[0x0][0x21c] ;  /* 0x00008700ff277b82 */ /* 0x000e640000000800 */
[----:B---3--:R-:W-:Y:S04]  /*0fd0*/  STS.U16 [R66+0x40], R7 ;  /* 0x0000400742007388 */ /* 0x008fe80000000400 */
[----:B----4-:R2:W-:Y:S01]  /*0fe0*/  STS.U16 [R65+0x80], R8 ;  /* 0x0000800841007388 */ /* 0x0105e20000000400 */
[----:B0-----:R-:W-:-:S03]  /*0ff0*/  IMAD R6, R3, 0x10, R50 ;  /* 0x0000001003067824 */ /* 0x001fc600078e0232 */
[----:B-----5:R0:W-:Y:S01]  /*1000*/  STS.U16 [R64+0xc0], R9 ;  /* 0x0000c00940007388 */ /* 0x0201e20000000400 */
[----:B------:R-:W-:-:S03]  /*1010*/  MOV R5, UR11 ;  /* 0x0000000b00057c02 */ /* 0x000fc60008000f00 */
[----:B------:R-:W-:Y:S01]  /*1020*/  STS.U16 [R63+0x100], R10 ;  /* 0x0001000a3f007388 */ /* 0x000fe20000000400 */
[----:B------:R-:W-:-:S03]  /*1030*/  LEA R55, R43, UR17, 0x1 ;  /* 0x000000112b377c11 */ /* 0x000fc6000f8e08ff */
[----:B------:R3:W-:Y:S01]  /*1040*/  STS.U16 [R62+0x140], R11 ;  /* 0x0001400b3e007388 */ /* 0x0007e20000000400 */
[----:B------:R-:W-:-:S03]  /*1050*/  LEA R54, R45, UR17, 0x1 ;  /* 0x000000112d367c11 */ /* 0x000fc6000f8e08ff */
[----:B------:R4:W-:Y:S01]  /*1060*/  STS.U16 [R61+0x180], R12 ;  /* 0x0001800c3d007388 */ /* 0x0009e20000000400 */
[----:B--2---:R-:W-:-:S03]  /*1070*/  LEA.HI.SX32 R8, R6, R6, 0x1b ;  /* 0x0000000606087211 */ /* 0x004fc600078fdaff */
[----:B------:R2:W-:Y:S01]  /*1080*/  STS.U16 [R60+0x1c0], R13 ;  /* 0x0001c00d3c007388 */ /* 0x0005e20000000400 */
[----:B------:R-:W-:-:S03]  /*1090*/  LEA R53, R47, UR17, 0x1 ;  /* 0x000000112f357c11 */ /* 0x000fc6000f8e08ff */
[----:B------:R5:W-:Y:S01]  /*10a0*/  STS.U16 [R59+0x200], R14 ;  /* 0x0002000e3b007388 */ /* 0x000be20000000400 */
[----:B------:R-:W-:Y:S01]  /*10b0*/  LEA R52, R49, UR17, 0x1 ;  /* 0x0000001131347c11 */ /* 0x000fe2000f8e08ff */
[----:B------:R-:W-:Y:S02]  /*10c0*/  IMAD.WIDE R6, R51, 0x2, R4 ;  /* 0x0000000233067825 */ /* 0x000fe400078e0204 */
[----:B------:R5:W-:Y:S01]  /*10d0*/  STS.U16 [R58+0x240], R15 ;  /* 0x0002400f3a007388 */ /* 0x000be20000000400 */
[----:B------:R-:W-:-:S03]  /*10e0*/  LEA R4, R8, UR17, 0x1 ;  /* 0x0000001108047c11 */ /* 0x000fc6000f8e08ff */
[----:B------:R1:W-:Y:S04]  /*10f0*/  STS.U16 [R57+0x280], R16 ;  /* 0x0002801039007388 */ /* 0x0003e80000000400 */
[----:B------:R1:W-:Y:S04]  /*1100*/  STS.U16 [R56+0x2c0], R17 ;  /* 0x0002c01138007388 */ /* 0x0003e80000000400 */
[----:B------:R-:W-:Y:S04]  /*1110*/  STS.U16 [R55+0x300], R18 ;  /* 0x0003001237007388 */ /* 0x000fe80000000400 */
[----:B------:R-:W-:Y:S04]  /*1120*/  STS.U16 [R54+0x340], R19 ;  /* 0x0003401336007388 */ /* 0x000fe80000000400 */
        /* <DEDUP_REMOVED lines=21> */
[----:B---3--:R-:W-:-:S02]  /*1280*/  PRMT R11, RZ, 0x7610, R11 ;  /* 0x00007610ff0b7816 */ /* 0x008fc4000000000b */
[----:B------:R-:W-:Y:S02]  /*1290*/  PRMT R10, RZ, 0x7610, R10 ;  /* 0x00007610ff0a7816 */ /* 0x000fe4000000000a */
[----:B------:R-:W-:Y:S02]  /*12a0*/  PRMT R8, RZ, 0x7610, R8 ;  /* 0x00007610ff087816 */ /* 0x000fe40000000008 */
[----:B----4-:R-:W-:Y:S02]  /*12b0*/  PRMT R12, RZ, 0x7610, R12 ;  /* 0x00007610ff0c7816 */ /* 0x010fe4000000000c */
[----:B--2---:R-:W-:Y:S02]  /*12c0*/  PRMT R13, RZ, 0x7610, R13 ;  /* 0x00007610ff0d7816 */ /* 0x004fe4000000000d */
[----:B-----5:R-:W-:Y:S02]  /*12d0*/  PRMT R14, RZ, 0x7610, R14 ;  /* 0x00007610ff0e7816 */ /* 0x020fe4000000000e */
[----:B------:R-:W-:-:S02]  /*12e0*/  PRMT R15, RZ, 0x7610, R15 ;  /* 0x00007610ff0f7816 */ /* 0x000fc4000000000f */
        /* <DEDUP_REMOVED lines=19> */
[----:B-1----:R-:W-:Y:S02]  /*1420*/  PRMT R16, RZ, 0x7610, R16 ;  /* 0x00007610ff107816 */ /* 0x002fe40000000010 */
        /* <DEDUP_REMOVED lines=29> */
[----:B------:R-:W-:Y:S01]  /*1600*/  STL [R1+0x24], R52 ;  /* 0x0000243401007387 */ /* 0x000fe20000100800 */
[----:B------:R-:W-:Y:S01]  /*1610*/  BSSY B0, `(.L_x_264) ;  /* 0x0000059000007945 */ /* 0x000fe20003800000 */
[----:B------:R-:W-:Y:S02]  /*1620*/  ISETP.GE.AND P6, PT, R39, 0x1, PT ;  /* 0x000000012700780c */ /* 0x000fe40003fc6270 */
        /* <DEDUP_REMOVED lines=46> */
[----:B------:R-:W-:Y:S01]  /*1910*/  FSETP.GTU.FTZ.AND P5, PT, R6, 20, PT ;  /* 0x41a000000600780b */ /* 0x000fe20003fbc000 */
[----:B------:R-:W-:Y:S01]  /*1920*/  FADD.FTZ R10, R10, UR5 ;  /* 0x000000050a0a7e21 */ /* 0x000fe20008010000 */
[----:B---3--:R-:W-:Y:S01]  /*1930*/  IMAD.U32 R11, R11, 0x10000, RZ ;  /* 0x000100000b0b7824 */ /* 0x008fe200078e00ff */
[----:B------:R-:W-:-:S02]  /*1940*/  FSETP.GTU.FTZ.AND P3, PT, R7, 20, PT ;  /* 0x41a000000700780b */ /* 0x000fc40003f7c000 */
[----:B------:R-:W-:Y:S01]  /*1950*/  FSETP.GTU.FTZ.AND P2, PT, R8, 20, PT ;  /* 0x41a000000800780b */ /* 0x000fe20003f5c000 */
[----:B------:R-:W-:Y:S01]  /*1960*/  FADD.FTZ R11, R11, UR5 ;  /* 0x000000050b0b7e21 */ /* 0x000fe20008010000 */
        /* <DEDUP_REMOVED lines=35> */
.L_x_265:
[----:B------:R-:W-:Y:S05]  /*1ba0*/  BSYNC B0 ;  /* 0x0000000000007941 */ /* 0x000fea0003800000 */
.L_x_264:
        /* <DEDUP_REMOVED lines=36> */
.L_x_267:
[----:B------:R-:W-:Y:S05]  /*1df0*/  BSYNC B0 ;  /* 0x0000000000007941 */ /* 0x000fea0003800000 */
.L_x_266:
        /* <DEDUP_REMOVED lines=38> */
.L_x_269:
[----:B------:R-:W-:Y:S05]  /*2060*/  BSYNC B0 ;  /* 0x0000000000007941 */ /* 0x000fea0003800000 */
.L_x_268:
        /* <DEDUP_REMOVED lines=36> */
.L_x_271:
[----:B------:R-:W-:Y:S05]  /*22b0*/  BSYNC B0 ;  /* 0x0000000000007941 */ /* 0x000fea0003800000 */
.L_x_270:
        /* <DEDUP_REMOVED lines=38> */
.L_x_273:
[----:B------:R-:W-:Y:S05]  /*2520*/  BSYNC B0 ;  /* 0x0000000000007941 */ /* 0x000fea0003800000 */
.L_x_272:
        /* <DEDUP_REMOVED lines=36> */
.L_x_275:
[----:B------:R-:W-:Y:S05]  /*2770*/  BSYNC B0 ;  /* 0x0000000000007941 */ /* 0x000fea0003800000 */
.L_x_274:
        /* <DEDUP_REMOVED lines=38> */
.L_x_277:
[----:B------:R-:W-:Y:S05]  /*29e0*/  BSYNC B0 ;  /* 0x0000000000007941 */ /* 0x000fea0003800000 */
.L_x_276:
[----:B------:R-:W-:Y:S01]  /*29f0*/  SHF.L.U32 R36, R36, 0x10, RZ ;  /* 0x0000001024247819 */ /* 0x000fe200000006ff */
[----:B------:R-:W-:Y:S01]  /*2a00*/  BSSY B0, `(.L_x_278) ;  /* 0x0000024000007945 */ /* 0x000fe20003800000 */
[----:B------:R-:W-:Y:S02]  /*2a10*/  SHF.L.U32 R38, R18, 0x10, RZ ;  /* 0x0000001012267819 */ /* 0x000fe400000006ff */
[----:B------:R-:W-:Y:S01]  /*2a20*/  FSETP.GTU.FTZ.AND P4, PT, R17, 20, PT ;  /* 0x41a000001100780b */ /* 0x000fe20003f9c000 */
[----:B------:R-:W-:Y:S01]  /*2a30*/  FADD.FTZ R18, R36, UR5 ;  /* 0x0000000524127e21 */ /* 0x000fe20008010000 */
[----:B------:R-:W-:Y:S11]  /*2a40*/  @P5 BRA `(.L_x_279) ;  /* 0x00000000007c5947 */ /* 0x000ff60003800000 */
        /* <DEDUP_REMOVED lines=31> */
.L_x_279:
[----:B------:R-:W-:Y:S05]  /*2c40*/  BSYNC B0 ;  /* 0x0000000000007941 */ /* 0x000fea0003800000 */
.L_x_278:
[----:B------:R-:W-:Y:S01]  /*2c50*/  ISETP.EQ.OR P3, PT, RZ, UR7, P3 ;  /* 0x00000007ff007c0c */ /* 0x000fe20009f62670 */
[----:B------:R-:W-:Y:S01]  /*2c60*/  BSSY B0, `(.L_x_280) ;  /* 0x0000029000007945 */ /* 0x000fe20003800000 */
[----:B------:R-:W-:Y:S01]  /*2c70*/  SHF.L.U32 R35, R35, 0x10, RZ ;  /* 0x0000001023237819 */ /* 0x000fe200000006ff */
[----:B------:R-:W-:Y:S01]  /*2c80*/  IMAD.U32 R39, R31, 0x10000, RZ ;  /* 0x000100001f277824 */ /* 0x000fe200078e00ff */
[----:B------:R-:W-:Y:S02]  /*2c90*/  SHF.L.U32 R42, R19, 0x10, RZ ;  /* 0x00000010132a7819 */ /* 0x000fe400000006ff */
[----:B------:R-:W-:Y:S01]  /*2ca0*/  FSETP.GTU.FTZ.AND P5, PT, R18, 20, PT ;  /* 0x41a000001200780b */ /* 0x000fe20003fbc000 */
[----:B------:R-:W-:Y:S01]  /*2cb0*/  FADD.FTZ R19, R35, UR5 ;  /* 0x0000000523137e21 */ /* 0x000fe20008010000 */
[----:B------:R-:W-:Y:S02]  /*2cc0*/  ISETP.EQ.OR P2, PT, RZ, UR7, P2 ;  /* 0x00000007ff007c0c */ /* 0x000fe40009742670 */
[----:B------:R-:W-:-:S02]  /*2cd0*/  SHF.L.U32 R37, R33, 0x10, RZ ;  /* 0x0000001021257819 */ /* 0x000fc400000006ff */
[----:B------:R-:W-:Y:S01]  /*2ce0*/  SHF.L.U32 R40, R32, 0x10, RZ ;  /* 0x0000001020287819 */ /* 0x000fe200000006ff */
[----:B------:R-:W-:Y:S08]  /*2cf0*/  @P3 BRA `(.L_x_281) ;  /* 0x00000000007c3947 */ /* 0x000ff00003800000 */
        /* <DEDUP_REMOVED lines=31> */
.L_x_281:
[----:B------:R-:W-:Y:S05]  /*2ef0*/  BSYNC B0 ;  /* 0x0000000000007941 */ /* 0x000fea0003800000 */
.L_x_280:
[----:B------:R-:W-:Y:S01]  /*2f00*/  SHF.L.U32 R34, R34, 0x10, RZ ;  /* 0x0000001022227819 */ /* 0x000fe200000006ff */
[----:B------:R-:W-:Y:S01]  /*2f10*/  BSSY B0, `(.L_x_282) ;  /* 0x0000027000007945 */ /* 0x000fe20003800000 */
[----:B------:R-:W-:Y:S01]  /*2f20*/  SHF.L.U32 R46, R20, 0x10, RZ ;  /* 0x00000010142e7819 */ /* 0x000fe200000006ff */
[----:B------:R-:W-:Y:S01]  /*2f30*/  IMAD.U32 R41, R30, 0x10000, RZ ;  /* 0x000100001e297824 */ /* 0x000fe200078e00ff */
[----:B------:R-:W-:Y:S01]  /*2f40*/  FSETP.GTU.FTZ.AND P3, PT, R19, 20, PT ;  /* 0x41a000001300780b */ /* 0x000fe20003f7c000 */
[----:B------:R-:W-:Y:S01]  /*2f50*/  FADD.FTZ R20, R34, UR5 ;  /* 0x0000000522147e21 */ /* 0x000fe20008010000 */
[----:B------:R-:W-:Y:S02]  /*2f60*/  SHF.L.U32 R44, R29, 0x10, RZ ;  /* 0x000000101d2c7819 */ /* 0x000fe400000006ff */
[----:B------:R-:W-:Y:S01]  /*2f70*/  SHF.L.U32 R43, R28, 0x10, RZ ;  /* 0x000000101c2b7819 */ /* 0x000fe200000006ff */
[----:B------:R-:W-:Y:S08]  /*2f80*/  @P2 BRA `(.L_x_283) ;  /* 0x00000000007c2947 */ /* 0x000ff00003800000 */
        /* <DEDUP_REMOVED lines=31> */
.L_x_283:
[----:B------:R-:W-:Y:S05]  /*3180*/  BSYNC B0 ;  /* 0x0000000000007941 */ /* 0x000fea0003800000 */
.L_x_282:
        /* <DEDUP_REMOVED lines=46> */
.L_x_285:
[----:B------:R-:W-:Y:S05]  /*3470*/  BSYNC B0 ;  /* 0x0000000000007941 */ /* 0x000fea0003800000 */
.L_x_284:
        /* <DEDUP_REMOVED lines=33> */
.L_x_287:
[----:B------:R-:W-:Y:S05]  /*3690*/  BSYNC B0 ;  /* 0x0000000000007941 */ /* 0x000fea0003800000 */
.L_x_286:
[----:B------:R-:W-:Y:S04]  /*36a0*/  BSSY B0, `(.L_x_288) ;  /* 0x0000021000007945 */ /* 0x000fe80003800000 */
        /* <DEDUP_REMOVED lines=32> */
.L_x_289:
[----:B------:R-:W-:Y:S05]  /*38b0*/  BSYNC B0 ;  /* 0x0000000000007941 */ /* 0x000fea0003800000 */
.L_x_288:
        /* <DEDUP_REMOVED lines=33> */
.L_x_291:
[----:B------:R-:W-:Y:S05]  /*3ad0*/  BSYNC B0 ;  /* 0x0000000000007941 */ /* 0x000fea0003800000 */
.L_x_290:
[----:B------:R-:W-:Y:S04]  /*3ae0*/  BSSY B0, `(.L_x_292) ;  /* 0x0000021000007945 */ /* 0x000fe80003800000 */
[----:B------:R-:W-:Y:S05]  /*3af0*/  @P3 BRA `(.L_x_293) ;  /* 0x00000000007c3947 */ /* 0x000fea0003800000 */
        /* <DEDUP_REMOVED lines=31> */
.L_x_293:
[----:B------:R-:W-:Y:S05]  /*3cf0*/  BSYNC B0 ;  /* 0x0000000000007941 */ /* 0x000fea0003800000 */
.L_x_292:
        /* <DEDUP_REMOVED lines=33> */
.L_x_295:
[----:B------:R-:W-:Y:S05]  /*3f10*/  BSYNC B0 ;  /* 0x0000000000007941 */ /* 0x000fea0003800000 */
.L_x_294:
        /* <DEDUP_REMOVED lines=20> */
[----:B------:R-:W-:Y:S01]  /*4060*/  IADD3 R48, R50, R51, RZ ;  /* 0x0000003332307210 */ /* 0x000fe20007ffe0ff */
[----:B------:R-:W-:Y:S02]  /*4070*/  UIMAD UR7, UR21, UR24, URZ ;  /* 0x00000018150772a4 */ /* 0x000fe4000f8e023f */
[----:B------:R-:W-:-:S04]  /*4080*/  IMAD.WIDE.U32 R50, R0, UR24, RZ ;  /* 0x0000001800327c25 */ /* 0x000fc8000f8e00ff */
[----:B------:R-:W-:Y:S01]  /*4090*/  FMUL.FTZ R38, R38, R5 ;  /* 0x0000000526267220 */ /* 0x000fe20000410000 */
[----:B------:R-:W-:Y:S01]  /*40a0*/  FMUL.FTZ R37, R37, R6 ;  /* 0x0000000625257220 */ /* 0x000fe20000410000 */
[----:B------:R-:W-:Y:S01]  /*40b0*/  FMUL.FTZ R39, R39, R8 ;  /* 0x0000000827277220 */ /* 0x000fe20000410000 */
[----:B------:R-:W-:Y:S01]  /*40c0*/  USHF.L.U32 UR17, UR16, 0x1, URZ ;  /* 0x0000000110117899 */ /* 0x000fe2000800063f */
[----:B------:R-:W-:Y:S01]  /*40d0*/  MOV R47, UR7 ;  /* 0x00000007002f7c02 */ /* 0x000fe20008000f00 */
[----:B------:R-:W-:Y:S01]  /*40e0*/  STL.64 [R1+0x18], R50 ;  /* 0x0000183201007387 */ /* 0x000fe20000100a00 */
[----:B------:R-:W-:Y:S01]  /*40f0*/  FMUL.FTZ R165, R44, R11 ;  /* 0x0000000b2ca57220 */ /* 0x000fe20000410000 */
[----:B------:R-:W-:Y:S01]  /*4100*/  FMUL.FTZ R56, R56, R15 ;  /* 0x0000000f38387220 */ /* 0x000fe20000410000 */
[----:B------:R-:W-:Y:S01]  /*4110*/  FMUL.FTZ R57, R57, R16 ;  /* 0x0000001039397220 */ /* 0x000fe20000410000 */
[----:B------:R0:W-:Y:S01]  /*4120*/  STL [R1+0x14], R38 ;  /* 0x0000142601007387 */ /* 0x0001e20000100800 */
[----:B------:R-:W-:Y:S01]  /*4130*/  IMAD R47, R0, UR25, R47 ;  /* 0x00000019002f7c24 */ /* 0x000fe2000f8e022f */
[----:B------:R-:W-:Y:S01]  /*4140*/  ISETP.GE.AND P1, PT, R48, UR17, PT ;  /* 0x0000001130007c0c */ /* 0x000fe2000bf26270 */
[----:B------:R-:W-:Y:S01]  /*4150*/  FMUL.FTZ R58, R58, R17 ;  /* 0x000000113a3a7220 */ /* 0x000fe20000410000 */
[----:B------:R1:W-:Y:S01]  /*4160*/  STL [R1+0x10], R37 ;  /* 0x0000102501007387 */ /* 0x0003e20000100800 */
[----:B------:R-:W-:Y:S01]  /*4170*/  FMUL.FTZ R59, R59, R18 ;  /* 0x000000123b3b7220 */ /* 0x000fe20000410000 */
[----:B------:R-:W-:Y:S01]  /*4180*/  FMUL.FTZ R60, R60, R19 ;  /* 0x000000133c3c7220 */ /* 0x000fe20000410000 */
[----:B------:R-:W-:Y:S01]  /*4190*/  FMUL.FTZ R61, R61, R20 ;  /* 0x000000143d3d7220 */ /* 0x000fe20000410000 */
[----:B------:R-:W-:Y:S01]  /*41a0*/  UMOV UR7, URZ ;  /* 0x0000003f00077c82 */ /* 0x000fe20008000000 */
[----:B------:R-:W-:Y:S01]  /*41b0*/  ULDC UR36, c[0x0][0x224] ;  /* 0x0000890000247ab9 */ /* 0x000fe20000000800 */
[----:B0-----:R-:W-:Y:S01]  /*41c0*/  FMUL.FTZ R38, R40, R7 ;  /* 0x0000000728267220 */ /* 0x001fe20000410000 */
[----:B------:R-:W-:Y:S01]  /*41d0*/  IMAD.IADD R40, R51, 0x1, R47 ;  /* 0x0000000133287824 */ /* 0x000fe200078e022f */
[----:B------:R-:W-:Y:S01]  /*41e0*/  ULDC UR37, c[0x0][0x21c] ;  /* 0x0000870000257ab9 */ /* 0x000fe20000000800 */
[----:B------:R-:W-:Y:S01]  /*41f0*/  ULDC UR25, c[0x0][0x214] ;  /* 0x0000850000197ab9 */ /* 0x000fe20000000800 */
[----:B-1----:R-:W-:Y:S01]  /*4200*/  FMUL.FTZ R37, R42, R9 ;  /* 0x000000092a257220 */ /* 0x002fe20000410000 */
[----:B------:R0:W-:Y:S01]  /*4210*/  STL [R1+0xc], R38 ;  /* 0x00000c2601007387 */ /* 0x0001e20000100800 */
[----:B------:R-:W-:Y:S01]  /*4220*/  ULDC.64 UR26, c[0x0][0x238] ;  /* 0x00008e00001a7ab9 */ /* 0x000fe20000000a00 */
[----:B------:R-:W-:Y:S01]  /*4230*/  ULDC.64 UR28, c[0x0][0x2d0] ;  /* 0x0000b400001c7ab9 */ /* 0x000fe20000000a00 */
[----:B------:R-:W-:Y:S01]  /*4240*/  ULDC.64 UR30, c[0x0][0x250] ;  /* 0x00009400001e7ab9 */ /* 0x000fe20000000a00 */
[----:B------:R1:W-:Y:S01]  /*4250*/  STL [R1+0x8], R39 ;  /* 0x0000082701007387 */ /* 0x0003e20000100800 */
[----:B------:R-:W-:Y:S01]  /*4260*/  ULDC.64 UR32, c[0x0][0x270] ;  /* 0x00009c0000207ab9 */ /* 0x000fe20000000a00 */
[----:B------:R-:W-:-:S02]  /*4270*/  ULDC.64 UR34, c[0x0][0x310] ;  /* 0x0000c40000227ab9 */ /* 0x000fc40000000a00 */
[----:B------:R2:W-:Y:S01]  /*4280*/  STL [R1+0x4], R37 ;  /* 0x0000042501007387 */ /* 0x0005e20000100800 */
[----:B0-----:R-:W-:Y:S01]  /*4290*/  FMUL.FTZ R38, R41, R10 ;  /* 0x0000000a29267220 */ /* 0x001fe20000410000 */
[----:B-1----:R-:W-:-:S04]  /*42a0*/  FMUL.FTZ R39, R45, R14 ;  /* 0x0000000e2d277220 */ /* 0x002fc80000410000 */
[----:B------:R0:W-:Y:S01]  /*42b0*/  STL [R1], R38 ;  /* 0x0000002601007387 */ /* 0x0001e20000100800 */
[----:B--2---:R-:W-:-:S03]  /*42c0*/  FMUL.FTZ R37, R43, R12 ;  /* 0x0000000c2b257220 */ /* 0x004fc60000410000 */
[----:B------:R1:W-:Y:S01]  /*42d0*/  STL [R1+0x20], R40 ;  /* 0x0000202801007387 */ /* 0x0003e20000100800 */
[----:B0-----:R-:W-:-:S07]  /*42e0*/  FMUL.FTZ R38, R46, R13 ;  /* 0x0000000d2e267220 */ /* 0x001fce0000410000 */
.L_x_302:
[----:B01----:R-:W0:Y:S01]  /*42f0*/  S2R R40, SR_TID.X ;  /* 0x0000000000287919 */ /* 0x003e220000002100 */
[----:B------:R-:W-:Y:S02]  /*4300*/  USHF.R.S32.HI UR20, URZ, 0x1f, UR7 ;  /* 0x0000001f3f147899 */ /* 0x000fe40008011407 */
[----:B------:R-:W-:Y:S01]  /*4310*/  USHF.L.U32 UR23, UR16, 0x1, URZ ;  /* 0x0000000110177899 */ /* 0x000fe2000800063f */
[----:B------:R-:W-:Y:S01]  /*4320*/  MOV R45, UR30 ;  /* 0x0000001e002d7c02 */ /* 0x000fe20008000f00 */
[----:B------:R-:W-:Y:S01]  /*4330*/  UIMAD UR17, UR20, UR30, URZ ;  /* 0x0000001e141172a4 */ /* 0x000fe2000f8e023f */
[----:B------:R-:W-:Y:S01]  /*4340*/  PRMT R116, RZ, 0x7610, R116 ;  /* 0x00007610ff747816 */ /* 0x000fe20000000074 */
[----:B------:R-:W2:Y:S01]  /*4350*/  LDL.64 R50, [R1+0x18] ;  /* 0x0000180001327983 */ /* 0x000ea20000100a00 */
[----:B------:R-:W-:Y:S02]  /*4360*/  PRMT R115, RZ, 0x7610, R115 ;  /* 0x00007610ff737816 */ /* 0x000fe40000000073 */
[----:B------:R-:W-:Y:S01]  /*4370*/  PRMT R112, RZ, 0x7610, R112 ;  /* 0x00007610ff707816 */ /* 0x000fe20000000070 */
[----:B------:R-:W3:Y:S01]  /*4380*/  LDL R52, [R1+0x20] ;  /* 0x0000200001347983 */ /* 0x000ee20000100800 */
        /* <DEDUP_REMOVED lines=28> */
[----:B------:R-:W-:Y:S01]  /*4550*/  PRMT R72, RZ, 0x7610, R72 ;  /* 0x00007610ff487816 */ /* 0x000fe20000000048 */
[----:B------:R-:W1:Y:S01]  /*4560*/  S2R R163, SR_TID.X ;  /* 0x0000000000a37919 */ /* 0x000e620000002100 */
[----:B0-----:R-:W-:Y:S01]  /*4570*/  SHF.L.U32 R41, R40, 0x4, RZ ;  /* 0x0000000428297819 */ /* 0x001fe200000006ff */
[----:B------:R-:W0:Y:S01]  /*4580*/  S2UR UR24, SR_CgaCtaId ;  /* 0x00000000001879c3 */ /* 0x000e220000008800 */
[----:B------:R-:W4:Y:S02]  /*4590*/  LDL R123, [R1+0x14] ;  /* 0x00001400017b7983 */ /* 0x000f240000100800 */
[----:B------:R-:W-:-:S02]  /*45a0*/  LOP3.LUT R41, R41, 0xfffffe00, RZ, 0xc0, !PT ;  /* 0xfffffe0029297812 */ /* 0x000fc400078ec0ff */
[----:B------:R-:W5:Y:S02]  /*45b0*/  LDL R125, [R1+0x10] ;  /* 0x00001000017d7983 */ /* 0x000f640000100800 */
[----:B------:R-:W-:Y:S02]  /*45c0*/  LOP3.LUT R41, R41, 0x1f, R40, 0xf8, !PT ;  /* 0x0000001f29297812 */ /* 0x000fe400078ef828 */
[----:B------:R-:W-:-:S04]  /*45d0*/  SHF.L.U32 R40, R40, 0x4, RZ ;  /* 0x0000000428287819 */ /* 0x000fc800000006ff */
[----:B------:R-:W-:-:S04]  /*45e0*/  LOP3.LUT R40, R40, 0xfffffe00, RZ, 0xc0, !PT ;  /* 0xfffffe0028287812 */ /* 0x000fc800078ec0ff */
[----:B------:R-:W-:-:S04]  /*45f0*/  IADD3 R42, R40, R41, RZ ;  /* 0x00000029282a7210 */ /* 0x000fc80007ffe0ff */
[--C-:B------:R-:W-:Y:S01]  /*4600*/  SHF.R.S32.HI R43, RZ, 0x1f, R42.reuse ;  /* 0x0000001fff2b7819 */ /* 0x100fe2000001142a */
[C---:B------:R-:W-:Y:S01]  /*4610*/  VIADD R40, R42.reuse, 0x20 ;  /* 0x000000202a287836 */ /* 0x040fe20000000000 */
[----:B------:R-:W-:Y:S01]  /*4620*/  UIMAD UR17, UR7, UR31, UR17 ;  /* 0x0000001f071172a4 */ /* 0x000fe2000f8e0211 */
[----:B------:R-:W-:Y:S01]  /*4630*/  IADD3 R41, R42, 0x60, RZ ;  /* 0x000000602a297810 */ /* 0x000fe20007ffe0ff */
[----:B------:R-:W-:Y:S02]  /*4640*/  IMAD.WIDE.U32 R44, R45, UR7, R42 ;  /* 0x000000072d2c7c25 */ /* 0x000fe4000f8e002a */
[----:B------:R-:W-:Y:S02]  /*4650*/  ISETP.GE.AND P6, PT, R40, UR23, PT ;  /* 0x0000001728007c0c */ /* 0x000fe4000bfc6270 */
[C---:B------:R-:W-:Y:S01]  /*4660*/  IADD3 R40, R42.reuse, 0x40, RZ ;  /* 0x000000402a287810 */ /* 0x040fe20007ffe0ff */
[----:B------:R-:W-:Y:S01]  /*4670*/  VIADD R46, R42, 0x80 ;  /* 0x000000802a2e7836 */ /* 0x000fe20000000000 */
[----:B------:R-:W-:-:S02]  /*4680*/  ISETP.GE.AND P2, PT, R41, UR23, PT ;  /* 0x0000001729007c0c */ /* 0x000fc4000bf46270 */
[----:B------:R-:W-:Y:S02]  /*4690*/  ISETP.GE.AND P5, PT, R40, UR23, PT ;  /* 0x0000001728007c0c */ /* 0x000fe4000bfa6270 */
[----:B------:R-:W-:Y:S02]  /*46a0*/  IADD3 R41, R45, UR17, RZ ;  /* 0x000000112d297c10 */ /* 0x000fe4000fffe0ff */
[----:B------:R-:W-:Y:S02]  /*46b0*/  LEA R40, P3, R44, UR12, 0x1 ;  /* 0x0000000c2c287c11 */ /* 0x000fe4000f8608ff */
[----:B------:R-:W-:Y:S02]  /*46c0*/  IADD3 R47, R42, 0xa0, RZ ;  /* 0x000000a02a2f7810 */ /* 0x000fe40007ffe0ff */
[----:B------:R-:W-:Y:S01]  /*46d0*/  LEA.HI.X R41, R44, UR14, R41, 0x1, P3 ;  /* 0x0000000e2c297c11 */ /* 0x000fe200098f0c29 */
[C---:B------:R-:W-:Y:S01]  /*46e0*/  VIADD R44, R42.reuse, 0xe0 ;  /* 0x000000e02a2c7836 */ /* 0x040fe20000000000 */
[----:B------:R-:W-:-:S02]  /*46f0*/  IADD3 R45, R42, 0xc0, RZ ;  /* 0x000000c02a2d7810 */ /* 0x000fc40007ffe0ff */
[----:B------:R-:W-:Y:S01]  /*4700*/  ISETP.GE.AND P0, PT, R46, UR23, PT ;  /* 0x000000172e007c0c */ /* 0x000fe2000bf06270 */
[----:B------:R-:W4:Y:S01]  /*4710*/  @!P6 LDG.E.U16 R116, desc[UR18][R40.64+0x40] ;  /* 0x000040122874e981 */ /* 0x000f22000c1e1500 */
[----:B------:R-:W-:Y:S02]  /*4720*/  ISETP.GE.AND P4, PT, R47, UR23, PT ;  /* 0x000000172f007c0c */ /* 0x000fe4000bf86270 */
[----:B------:R-:W-:Y:S01]  /*4730*/  ISETP.GE.AND P3, PT, R45, UR23, PT ;  /* 0x000000172d007c0c */ /* 0x000fe2000bf66270 */
[----:B------:R-:W5:Y:S01]  /*4740*/  @!P5 LDG.E.U16 R115, desc[UR18][R40.64+0x80] ;  /* 0x000080122873d981 */ /* 0x000f62000c1e1500 */
[----:B------:R-:W-:Y:S02]  /*4750*/  IADD3 R45, R42, 0x100, RZ ;  /* 0x000001002a2d7810 */ /* 0x000fe40007ffe0ff */
[----:B------:R-:W-:Y:S01]  /*4760*/  ISETP.GE.AND P6, PT, R44, UR23, PT ;  /* 0x000000172c007c0c */ /* 0x000fe2000bfc6270 */
[----:B------:R-:W5:Y:S01]  /*4770*/  @!P2 LDG.E.U16 R112, desc[UR18][R40.64+0xc0] ;  /* 0x0000c0122870a981 */ /* 0x000f62000c1e1500 */
[----:B------:R-:W-:-:S02]  /*4780*/  IADD3 R44, R42, 0x120, RZ ;  /* 0x000001202a2c7810 */ /* 0x000fc40007ffe0ff */
[----:B------:R-:W-:Y:S01]  /*4790*/  ISETP.GE.AND P5, PT, R45, UR23, PT ;  /* 0x000000172d007c0c */ /* 0x000fe2000bfa6270 */
[----:B------:R-:W5:Y:S01]  /*47a0*/  @!P0 LDG.E.U16 R114, desc[UR18][R40.64+0x100] ;  /* 0x0001001228728981 */ /* 0x000f62000c1e1500 */
[----:B------:R-:W-:Y:S02]  /*47b0*/  IADD3 R45, R42, 0x140, RZ ;  /* 0x000001402a2d7810 */ /* 0x000fe40007ffe0ff */
[----:B------:R-:W-:Y:S01]  /*47c0*/  ISETP.GE.AND P2, PT, R44, UR23, PT ;  /* 0x000000172c007c0c */ /* 0x000fe2000bf46270 */
[C---:B------:R-:W-:Y:S01]  /*47d0*/  VIADD R44, R42.reuse, 0x160 ;  /* 0x000001602a2c7836 */ /* 0x040fe20000000000 */
        /* <DEDUP_REMOVED lines=10> */
[----:B------:R-:W5:Y:S01]  /*4880*/  @!P5 LDG.E.U16 R98, desc[UR18][R40.64+0x200] ;  /* 0x000200122862d981 */ /* 0x000f62000c1e1500 */
[C---:B------:R-:W-:Y:S01]  /*4890*/  VIADD R44, R42.reuse, 0x1e0 ;  /* 0x000001e02a2c7836 */ /* 0x040fe20000000000 */
[----:B------:R-:W-:Y:S02]  /*48a0*/  ISETP.GE.AND P5, PT, R45, UR23, PT ;  /* 0x000000172d007c0c */ /* 0x000fe4000bfa6270 */
[----:B------:R-:W-:Y:S01]  /*48b0*/  IADD3 R45, R42, 0x200, RZ ;  /* 0x000002002a2d7810 */ /* 0x000fe20007ffe0ff */
[----:B------:R-:W5:Y:S01]  /*48c0*/  @!P2 LDG.E.U16 R111, desc[UR18][R40.64+0x240] ;  /* 0x00024012286fa981 */ /* 0x000f62000c1e1500 */
[----:B------:R-:W-:Y:S01]  /*48d0*/  ISETP.GE.AND P2, PT, R44, UR23, PT ;  /* 0x000000172c007c0c */ /* 0x000fe2000bf46270 */
[C---:B------:R-:W-:Y:S01]  /*48e0*/  VIADD R102, R42.reuse, 0x260 ;  /* 0x000002602a667836 */ /* 0x040fe20000000000 */
[----:B------:R-:W-:Y:S01]  /*48f0*/  IADD3 R44, R42, 0x220, RZ ;  /* 0x000002202a2c7810 */ /* 0x000fe20007ffe0ff */
[----:B------:R-:W5:Y:S01]  /*4900*/  @!P0 LDG.E.U16 R107, desc[UR18][R40.64+0x280] ;  /* 0x00028012286b8981 */ /* 0x000f62000c1e1500 */
[----:B------:R-:W-:-:S02]  /*4910*/  ISETP.GE.AND P0, PT, R45, UR23, PT ;  /* 0x000000172d007c0c */ /* 0x000fc4000bf06270 */
[----:B------:R-:W-:Y:S01]  /*4920*/  IADD3 R45, R42, 0x240, RZ ;  /* 0x000002402a2d7810 */ /* 0x000fe20007ffe0ff */
[----:B------:R-:W5:Y:S01]  /*4930*/  @!P4 LDG.E.U16 R109, desc[UR18][R40.64+0x2c0] ;  /* 0x0002c012286dc981 */ /* 0x000f62000c1e1500 */
[----:B------:R-:W-:-:S03]  /*4940*/  ISETP.GE.AND P4, PT, R44, UR23, PT ;  /* 0x000000172c007c0c */ /* 0x000fc6000bf86270 */
[----:B------:R-:W5:Y:S01]  /*4950*/  @!P3 LDG.E.U16 R86, desc[UR18][R40.64+0x300] ;  /* 0x000300122856b981 */ /* 0x000f62000c1e1500 */
[----:B------:R-:W-:-:S03]  /*4960*/  ISETP.GE.AND P3, PT, R45, UR23, PT ;  /* 0x000000172d007c0c */ /* 0x000fc6000bf66270 */
[----:B------:R-:W5:Y:S01]  /*4970*/  @!P6 LDG.E.U16 R103, desc[UR18][R40.64+0x340] ;  /* 0x000340122867e981 */ /* 0x000f62000c1e1500 */
[----:B------:R-:W-:Y:S02]  /*4980*/  ISETP.GE.AND P6, PT, R102, UR23, PT ;  /* 0x0000001766007c0c */ /* 0x000fe4000bfc6270 */
[C---:B------:R-:W-:Y:S01]  /*4990*/  IADD3 R100, R42.reuse, 0x280, RZ ;  /* 0x000002802a647810 */ /* 0x040fe20007ffe0ff */
[C---:B------:R-:W-:Y:S01]  /*49a0*/  VIADD R93, R42.reuse, 0x2e0 ;  /* 0x000002e02a5d7836 */ /* 0x040fe20000000000 */
[C---:B------:R-:W-:Y:S01]  /*49b0*/  IADD3 R95, R42.reuse, 0x2a0, RZ ;  /* 0x000002a02a5f7810 */ /* 0x040fe20007ffe0ff */
[----:B------:R-:W5:Y:S01]  /*49c0*/  @!P5 LDG.E.U16 R105, desc[UR18][R40.64+0x380] ;  /* 0x000380122869d981 */ /* 0x000f62000c1e1500 */
[C---:B------:R-:W-:Y:S02]  /*49d0*/  IADD3 R96, R42.reuse, 0x2c0, RZ ;  /* 0x000002c02a607810 */ /* 0x040fe40007ffe0ff */
[----:B------:R-:W-:Y:S01]  /*49e0*/  IADD3 R92, R42, 0x300, RZ ;  /* 0x000003002a5c7810 */ /* 0x000fe20007ffe0ff */
[----:B------:R-:W5:Y:S01]  /*49f0*/  @!P2 LDG.E.U16 R101, desc[UR18][R40.64+0x3c0] ;  /* 0x0003c0122865a981 */ /* 0x000f62000c1e1500 */
[----:B------:R-:W-:-:S02]  /*4a00*/  ISETP.GE.AND P5, PT, R100, UR23, PT ;  /* 0x0000001764007c0c */ /* 0x000fc4000bfa6270 */
[----:B------:R-:W-:Y:S01]  /*4a10*/  IADD3 R88, R42, 0x320, RZ ;  /* 0x000003202a587810 */ /* 0x000fe20007ffe0ff */
        /* <DEDUP_REMOVED lines=9> */
[----:B------:R-:W-:Y:S01]  /*4ab0*/  ISETP.GE.AND P6, PT, R88, UR23, PT ;  /* 0x0000001758007c0c */ /* 0x000fe2000bfc6270 */
[C---:B------:R-:W-:Y:S01]  /*4ac0*/  VIADD R84, R42.reuse, 0x360 ;  /* 0x000003602a547836 */ /* 0x040fe20000000000 */
[C---:B------:R-:W-:Y:S01]  /*4ad0*/  IADD3 R90, R42.reuse, 0x340, RZ ;  /* 0x000003402a5a7810 */ /* 0x040fe20007ffe0ff */
[----:B------:R-:W5:Y:S01]  /*4ae0*/  @!P5 LDG.E.U16 R87, desc[UR18][R40.64+0x500] ;  /* 0x000500122857d981 */ /* 0x000f62000c1e1500 */
[C---:B------:R-:W-:Y:S01]  /*4af0*/  IADD3 R62, R42.reuse, 0x380, RZ ;  /* 0x000003802a3e7810 */ /* 0x040fe20007ffe0ff */
[C---:B------:R-:W-:Y:S01]  /*4b00*/  VIADD R48, R42.reuse, 0x3e0 ;  /* 0x000003e02a307836 */ /* 0x040fe20000000000 */
[C---:B------:R-:W-:Y:S01]  /*4b10*/  IADD3 R53, R42.reuse, 0x3a0, RZ ;  /* 0x000003a02a357810 */ /* 0x040fe20007ffe0ff */
[----:B------:R-:W5:Y:S01]  /*4b20*/  @!P2 LDG.E.U16 R91, desc[UR18][R40.64+0x540] ;  /* 0x00054012285ba981 */ /* 0x000f62000c1e1500 */
[----:B------:R-:W-:Y:S02]  /*4b30*/  IADD3 R55, R42, 0x3c0, RZ ;  /* 0x000003c02a377810 */ /* 0x000fe40007ffe0ff */
[----:B------:R-:W-:Y:S01]  /*4b40*/  ISETP.GE.AND P5, PT, R90, UR23, PT ;  /* 0x000000175a007c0c */ /* 0x000fe2000bfa6270 */
[----:B------:R-:W5:Y:S01]  /*4b50*/  @!P0 LDG.E.U16 R49, desc[UR18][R40.64+0x580] ;  /* 0x0005801228318981 */ /* 0x000f62000c1e1500 */
[----:B------:R-:W-:-:S02]  /*4b60*/  ISETP.GE.AND P2, PT, R84, UR23, PT ;  /* 0x0000001754007c0c */ /* 0x000fc4000bf46270 */
[----:B------:R-:W-:Y:S01]  /*4b70*/  ISETP.GE.AND P0, PT, R62, UR23, PT ;  /* 0x000000173e007c0c */ /* 0x000fe2000bf06270 */
        /* <DEDUP_REMOVED lines=11> */
[----:B------:R2:W5:Y:S01]  /*4c30*/  @!P6 LDG.E.U16 R72, desc[UR18][R40.64+0x7c0] ;  /* 0x0007c0122848e981 */ /* 0x000562000c1e1500 */
[----:B-1----:R-:W-:-:S02]  /*4c40*/  SHF.L.U32 R64, R163, 0x5, RZ ;  /* 0x00000005a3407819 */ /* 0x002fc400000006ff */
[----:B------:R-:W-:Y:S01]  /*4c50*/  MOV R45, UR32 ;  /* 0x00000020002d7c02 */ /* 0x000fe20008000f00 */
[----:B------:R-:W-:Y:S02]  /*4c60*/  UIMAD UR17, UR20, UR26, URZ ;  /* 0x0000001a141172a4 */ /* 0x000fe4000f8e023f */
[----:B------:R-:W-:Y:S02]  /*4c70*/  MOV R47, UR26 ;  /* 0x0000001a002f7c02 */ /* 0x000fe40008000f00 */
[----:B------:R-:W-:Y:S01]  /*4c80*/  LOP3.LUT R64, R64, 0xfffffc00, RZ, 0xc0, !PT ;  /* 0xfffffc0040407812 */ /* 0x000fe200078ec0ff */
[----:B------:R-:W-:Y:S01]  /*4c90*/  IMAD.WIDE.U32 R44, R45, UR7, R42 ;  /* 0x000000072d2c7c25 */ /* 0x000fe2000f8e002a */
[----:B------:R-:W-:Y:S02]  /*4ca0*/  UIMAD UR17, UR7, UR27, UR17 ;  /* 0x0000001b071172a4 */ /* 0x000fe4000f8e0211 */
[----:B------:R-:W-:Y:S01]  /*4cb0*/  IADD3 R43, R64, R3, RZ ;  /* 0x00000003402b7210 */ /* 0x000fe20007ffe0ff */
[----:B------:R-:W-:-:S04]  /*4cc0*/  UMOV UR23, 0x400 ;  /* 0x0000040000177882 */ /* 0x000fc80000000000 */
[C---:B------:R-:W-:Y:S01]  /*4cd0*/  VIADD R82, R43.reuse, 0x20 ;  /* 0x000000202b527836 */ /* 0x040fe20000000000 */
[C---:B------:R-:W-:Y:S01]  /*4ce0*/  IADD3 R94, R43.reuse, 0x40, RZ ;  /* 0x000000402b5e7810 */ /* 0x040fe20007ffe0ff */
[C---:B------:R-:W-:Y:S01]  /*4cf0*/  VIADD R154, R43.reuse, 0xa0 ;  /* 0x000000a02b9a7836 */ /* 0x040fe20000000000 */
[C---:B------:R-:W-:Y:S02]  /*4d00*/  IADD3 R148, R43.reuse, 0x60, RZ ;  /* 0x000000602b947810 */ /* 0x040fe40007ffe0ff */
[CC--:B------:R-:W-:Y:S02]  /*4d10*/  LEA.HI.SX32 R70, R43.reuse, R43.reuse, 0x1b ;  /* 0x0000002b2b467211 */ /* 0x0c0fe400078fdaff */
[C---:B------:R-:W-:Y:S02]  /*4d20*/  IADD3 R152, R43.reuse, 0x80, RZ ;  /* 0x000000802b987810 */ /* 0x040fe40007ffe0ff */
[----:B------:R-:W-:Y:S02]  /*4d30*/  LEA.HI.SX32 R73, R82, R43, 0x1b ;  /* 0x0000002b52497211 */ /* 0x000fe400078fdaff */
[----:B------:R-:W-:-:S02]  /*4d40*/  IADD3 R156, R43, 0xc0, RZ ;  /* 0x000000c02b9c7810 */ /* 0x000fc40007ffe0ff */
[-C--:B------:R-:W-:Y:S01]  /*4d50*/  LEA.HI.SX32 R94, R94, R43.reuse, 0x1b ;  /* 0x0000002b5e5e7211 */ /* 0x080fe200078fdaff */
[C---:B------:R-:W-:Y:S01]  /*4d60*/  VIADD R76, R43.reuse, 0x120 ;  /* 0x000001202b4c7836 */ /* 0x040fe20000000000 */
[C---:B------:R-:W-:Y:S02]  /*4d70*/  IADD3 R124, R43.reuse, 0xe0, RZ ;  /* 0x000000e02b7c7810 */ /* 0x040fe40007ffe0ff */
[-C--:B------:R-:W-:Y:S01]  /*4d80*/  LEA.HI.SX32 R77, R148, R43.reuse, 0x1b ;  /* 0x0000002b944d7211 */ /* 0x080fe200078fdaff */
[----:B------:R-:W-:Y:S01]  /*4d90*/  UIMAD UR20, UR20, UR32, URZ ;  /* 0x00000020141472a4 */ /* 0x000fe2000f8e023f */
[----:B------:R-:W-:Y:S02]  /*4da0*/  IADD3 R122, R43, 0x100, RZ ;  /* 0x000001002b7a7810 */ /* 0x000fe40007ffe0ff */
[-C--:B------:R-:W-:Y:S02]  /*4db0*/  LEA.HI.SX32 R81, R152, R43.reuse, 0x1b ;  /* 0x0000002b98517211 */ /* 0x080fe400078fdaff */
[----:B------:R-:W-:-:S02]  /*4dc0*/  LEA.HI.SX32 R82, R154, R43, 0x1b ;  /* 0x0000002b9a527211 */ /* 0x000fc400078fdaff */
[----:B------:R-:W-:Y:S02]  /*4dd0*/  IADD3 R66, R43, 0x140, RZ ;  /* 0x000001402b427810 */ /* 0x000fe40007ffe0ff */
[----:B--2---:R-:W-:Y:S01]  /*4de0*/  MOV R40, R50 ;  /* 0x0000003200287202 */ /* 0x004fe20000000f00 */
[----:B---3--:R-:W-:-:S04]  /*4df0*/  IMAD.MOV.U32 R41, RZ, RZ, R52 ;  /* 0x000000ffff297224 */ /* 0x008fc800078e0034 */
[----:B------:R-:W-:-:S05]  /*4e00*/  IMAD.WIDE.U32 R46, R47, UR7, R40 ;  /* 0x000000072f2e7c25 */ /* 0x000fca000f8e0028 */
[----:B------:R-:W-:Y:S01]  /*4e10*/  IADD3 R41, R47, UR17, RZ ;  /* 0x000000112f297c10 */ /* 0x000fe2000fffe0ff */
[----:B0-----:R-:W-:Y:S01]  /*4e20*/  ULEA UR17, UR24, UR23, 0x18 ;  /* 0x0000001718117291 */ /* 0x001fe2000f8ec03f */
[----:B------:R-:W-:Y:S01]  /*4e30*/  LEA.HI.SX32 R85, R156, R43, 0x1b ;  /* 0x0000002b9c557211 */ /* 0x000fe200078fdaff */
[C---:B------:R-:W-:Y:S01]  /*4e40*/  VIADD R146, R43.reuse, 0x1a0 ;  /* 0x000001a02b927836 */ /* 0x040fe20000000000 */
[----:B------:R-:W-:-:S03]  /*4e50*/  IADD3 R78, R43, 0x160, RZ ;  /* 0x000001602b4e7810 */ /* 0x000fc60007ffe0ff */
[----:B------:R-:W-:Y:S02]  /*4e60*/  LEA R70, R70, UR17, 0x1 ;  /* 0x0000001146467c11 */ /* 0x000fe4000f8e08ff */
[----:B------:R-:W-:Y:S02]  /*4e70*/  LEA R73, R73, UR17, 0x1 ;  /* 0x0000001149497c11 */ /* 0x000fe4000f8e08ff */
[----:B------:R-:W-:Y:S02]  /*4e80*/  LEA R94, R94, UR17, 0x1 ;  /* 0x000000115e5e7c11 */ /* 0x000fe4000f8e08ff */
[----:B------:R-:W-:Y:S02]  /*4e90*/  LEA.HI.SX32 R89, R124, R43, 0x1b ;  /* 0x0000002b7c597211 */ /* 0x000fe400078fdaff */
[----:B------:R-:W-:Y:S01]  /*4ea0*/  LEA R77, R77, UR17, 0x1 ;  /* 0x000000114d4d7c11 */ /* 0x000fe2000f8e08ff */
[----:B------:R-:W-:Y:S01]  /*4eb0*/  UIMAD UR20, UR7, UR33, UR20 ;  /* 0x00000021071472a4 */ /* 0x000fe2000f8e0214 */
[----:B------:R-:W-:-:S02]  /*4ec0*/  IADD3 R120, R43, 0x180, RZ ;  /* 0x000001802b787810 */ /* 0x000fc40007ffe0ff */
[-C--:B------:R-:W-:Y:S02]  /*4ed0*/  LEA.HI.SX32 R69, R122, R43.reuse, 0x1b ;  /* 0x0000002b7a457211 */ /* 0x080fe400078fdaff */
[----:B------:R-:W-:Y:S02]  /*4ee0*/  LEA R81, R81, UR17, 0x1 ;  /* 0x0000001151517c11 */ /* 0x000fe4000f8e08ff */
[----:B------:R-:W-:Y:S02]  /*4ef0*/  LEA.HI.SX32 R76, R76, R43, 0x1b ;  /* 0x0000002b4c4c7211 */ /* 0x000fe400078fdaff */
[----:B------:R-:W-:Y:S02]  /*4f00*/  LEA R82, R82, UR17, 0x1 ;  /* 0x0000001152527c11 */ /* 0x000fe4000f8e08ff */
[----:B------:R-:W-:Y:S02]  /*4f10*/  LEA R40, P0, R46, UR28, 0x3 ;  /* 0x0000001c2e287c11 */ /* 0x000fe4000f8018ff */
[----:B------:R-:W-:-:S02]  /*4f20*/  IADD3 R144, R43, 0x1c0, RZ ;  /* 0x000001c02b907810 */ /* 0x000fc40007ffe0ff */
[----:B------:R-:W-:Y:S02]  /*4f30*/  IADD3 R50, R43, 0x240, RZ ;  /* 0x000002402b327810 */ /* 0x000fe40007ffe0ff */
[-C--:B------:R-:W-:Y:S02]  /*4f40*/  LEA.HI.SX32 R66, R66, R43.reuse, 0x1b ;  /* 0x0000002b42427211 */ /* 0x080fe400078fdaff */
[----:B------:R-:W-:Y:S01]  /*4f50*/  LEA R85, R85, UR17, 0x1 ;  /* 0x0000001155557c11 */ /* 0x000fe2000f8e08ff */
[C---:B------:R-:W-:Y:S01]  /*4f60*/  VIADD R104, R43.reuse, 0x220 ;  /* 0x000002202b687836 */ /* 0x040fe20000000000 */
[----:B------:R-:W-:Y:S02]  /*4f70*/  IADD3 R150, R43, 0x1e0, RZ ;  /* 0x000001e02b967810 */ /* 0x000fe40007ffe0ff */
[----:B------:R-:W-:Y:S02]  /*4f80*/  LEA.HI.SX32 R78, R78, R43, 0x1b ;  /* 0x0000002b4e4e7211 */ /* 0x000fe400078fdaff */
[----:B------:R-:W-:-:S02]  /*4f90*/  LEA R89, R89, UR17, 0x1 ;  /* 0x0000001159597c11 */ /* 0x000fc4000f8e08ff */
[----:B------:R-:W-:Y:S02]  /*4fa0*/  IADD3 R108, R43, 0x200, RZ ;  /* 0x000002002b6c7810 */ /* 0x000fe40007ffe0ff */
[-C--:B------:R-:W-:Y:S02]  /*4fb0*/  LEA.HI.SX32 R145, R120, R43.reuse, 0x1b ;  /* 0x0000002b78917211 */ /* 0x080fe400078fdaff */
[----:B------:R-:W-:Y:S02]  /*4fc0*/  LEA R69, R69, UR17, 0x1 ;  /* 0x0000001145457c11 */ /* 0x000fe4000f8e08ff */
[----:B------:R-:W-:Y:S02]  /*4fd0*/  LEA.HI.SX32 R146, R146, R43, 0x1b ;  /* 0x0000002b92927211 */ /* 0x000fe400078fdaff */
[----:B------:R-:W-:Y:S02]  /*4fe0*/  LEA R76, R76, UR17, 0x1 ;  /* 0x000000114c4c7c11 */ /* 0x000fe4000f8e08ff */
[----:B------:R-:W-:-:S02]  /*4ff0*/  LEA.HI.X R41, R46, UR29, R41, 0x3, P0 ;  /* 0x0000001d2e297c11 */ /* 0x000fc400080f1c29 */
[-C--:B------:R-:W-:Y:S02]  /*5000*/  LEA.HI.SX32 R144, R144, R43.reuse, 0x1b ;  /* 0x0000002b90907211 */ /* 0x080fe400078fdaff */
[-C--:B------:R-:W-:Y:S02]  /*5010*/  LEA.HI.SX32 R47, R50, R43.reuse, 0x1b ;  /* 0x0000002b322f7211 */ /* 0x080fe400078fdaff */
[----:B------:R-:W-:Y:S01]  /*5020*/  LEA R66, R66, UR17, 0x1 ;  /* 0x0000001142427c11 */ /* 0x000fe2000f8e08ff */
[C---:B------:R-:W-:Y:S01]  /*5030*/  VIADD R138, R43.reuse, 0x2a0 ;  /* 0x000002a02b8a7836 */ /* 0x040fe20000000000 */
[----:B------:R-:W-:Y:S02]  /*5040*/  IADD3 R142, R43, 0x260, RZ ;  /* 0x000002602b8e7810 */ /* 0x000fe40007ffe0ff */
[----:B------:R-:W-:Y:S02]  /*5050*/  LEA.HI.SX32 R150, R150, R43, 0x1b ;  /* 0x0000002b96967211 */ /* 0x000fe400078fdaff */
[----:B------:R-:W-:-:S02]  /*5060*/  IADD3 R45, R45, UR20, RZ ;  /* 0x000000142d2d7c10 */ /* 0x000fc4000fffe0ff */
[----:B------:R-:W-:Y:S02]  /*5070*/  LEA R78, R78, UR17, 0x1 ;  /* 0x000000114e4e7c11 */ /* 0x000fe4000f8e08ff */
[----:B------:R-:W-:Y:S02]  /*5080*/  IADD3 R140, R43, 0x280, RZ ;  /* 0x000002802b8c7810 */ /* 0x000fe40007ffe0ff */
[-C--:B------:R-:W-:Y:S02]  /*5090*/  LEA.HI.SX32 R108, R108, R43.reuse, 0x1b ;  /* 0x0000002b6c6c7211 */ /* 0x080fe400078fdaff */
[----:B------:R-:W-:Y:S02]  /*50a0*/  LEA R145, R145, UR17, 0x1 ;  /* 0x0000001191917c11 */ /* 0x000fe4000f8e08ff */
[----:B------:R-:W-:Y:S02]  /*50b0*/  LEA.HI.SX32 R104, R104, R43, 0x1b ;  /* 0x0000002b68687211 */ /* 0x000fe400078fdaff */
[----:B------:R-:W-:-:S02]  /*50c0*/  LEA R146, R146, UR17, 0x1 ;  /* 0x0000001192927c11 */ /* 0x000fc4000f8e08ff */
[C---:B------:R-:W-:Y:S01]  /*50d0*/  IADD3 R136, R43.reuse, 0x2c0, RZ ;  /* 0x000002c02b887810 */ /* 0x040fe20007ffe0ff */
[C---:B------:R-:W-:Y:S01]  /*50e0*/  VIADD R130, R43.reuse, 0x320 ;  /* 0x000003202b827836 */ /* 0x040fe20000000000 */
[----:B------:R-:W-:Y:S02]  /*50f0*/  LEA R50, P0, R44, UR13, 0x1 ;  /* 0x0000000d2c327c11 */ /* 0x000fe4000f8008ff */
[C---:B------:R-:W-:Y:S02]  /*5100*/  IADD3 R134, R43.reuse, 0x2e0, RZ ;  /* 0x000002e02b867810 */ /* 0x040fe40007ffe0ff */
[C---:B------:R-:W-:Y:S02]  /*5110*/  IADD3 R132, R43.reuse, 0x300, RZ ;  /* 0x000003002b847810 */ /* 0x040fe40007ffe0ff */
[C---:B------:R-:W-:Y:S02]  /*5120*/  IADD3 R128, R43.reuse, 0x340, RZ ;  /* 0x000003402b807810 */ /* 0x040fe40007ffe0ff */
[C---:B------:R-:W-:Y:S01]  /*5130*/  IADD3 R126, R43.reuse, 0x360, RZ ;  /* 0x000003602b7e7810 */ /* 0x040fe20007ffe0ff */
[----:B------:R-:W-:Y:S01]  /*5140*/  VIADD R46, R43, 0x3c0 ;  /* 0x000003c02b2e7836 */ /* 0x000fe20000000000 */
[----:B------:R-:W-:Y:S01]  /*5150*/  LEA R144, R144, UR17, 0x1 ;  /* 0x0000001190907c11 */ /* 0x000fe2000f8e08ff */
[----:B------:R-:W2:Y:S01]  /*5160*/  LDG.E.64 R40, desc[UR18][R40.64] ;  /* 0x0000001228287981 */ /* 0x000ea2000c1e1b00 */
[----:B------:R-:W-:-:S02]  /*5170*/  LEA.HI.SX32 R142, R142, R43, 0x1b ;  /* 0x0000002b8e8e7211 */ /* 0x000fc400078fdaff */
[----:B------:R-:W-:Y:S02]  /*5180*/  LEA.HI.X R51, R44, UR15, R45, 0x1, P0 ;  /* 0x0000000f2c337c11 */ /* 0x000fe400080f0c2d */
[----:B------:R-:W-:Y:S02]  /*5190*/  LEA R150, R150, UR17, 0x1 ;  /* 0x0000001196967c11 */ /* 0x000fe4000f8e08ff */
[-C--:B------:R-:W-:Y:S02]  /*51a0*/  LEA.HI.SX32 R140, R140, R43.reuse, 0x1b ;  /* 0x0000002b8c8c7211 */ /* 0x080fe400078fdaff */
[----:B------:R-:W-:Y:S02]  /*51b0*/  LEA R45, R108, UR17, 0x1 ;  /* 0x000000116c2d7c11 */ /* 0x000fe4000f8e08ff */
[-C--:B------:R-:W-:Y:S02]  /*51c0*/  LEA.HI.SX32 R138, R138, R43.reuse, 0x1b ;  /* 0x0000002b8a8a7211 */ /* 0x080fe400078fdaff */
[----:B------:R-:W-:Y:S01]  /*51d0*/  LEA R44, R104, UR17, 0x1 ;  /* 0x00000011682c7c11 */ /* 0x000fe2000f8e08ff */
[----:B------:R-:W-:Y:S01]  /*51e0*/  USHF.L.U32 UR20, UR16, 0x1, URZ ;  /* 0x0000000110147899 */ /* 0x000fe2000800063f */
[----:B------:R-:W-:-:S02]  /*51f0*/  LEA.HI.SX32 R136, R136, R43, 0x1b ;  /* 0x0000002b88887211 */ /* 0x000fc400078fdaff */
[----:B------:R-:W-:Y:S02]  /*5200*/  LEA R47, R47, UR17, 0x1 ;  /* 0x000000112f2f7c11 */ /* 0x000fe4000f8e08ff */
[-C--:B------:R-:W-:Y:S02]  /*5210*/  LEA.HI.SX32 R134, R134, R43.reuse, 0x1b ;  /* 0x0000002b86867211 */ /* 0x080fe400078fdaff */
[----:B------:R-:W-:Y:S02]  /*5220*/  LEA R142, R142, UR17, 0x1 ;  /* 0x000000118e8e7c11 */ /* 0x000fe4000f8e08ff */
        /* <DEDUP_REMOVED lines=11> */
[-C--:B------:R-:W-:Y:S02]  /*52e0*/  LEA.HI.SX32 R74, R74, R43.reuse, 0x1b ;  /* 0x0000002b4a4a7211 */ /* 0x080fe400078fdaff */
[----:B------:R-:W-:Y:S02]  /*52f0*/  LEA R132, R132, UR17, 0x1 ;  /* 0x0000001184847c11 */ /* 0x000fe4000f8e08ff */
[----:B------:R-:W-:Y:S01]  /*5300*/  LEA.HI.SX32 R52, R52, R43, 0x1b ;  /* 0x0000002b34347211 */ /* 0x000fe200078fdaff */
[----:B----4-:R-:W-:Y:S04]  /*5310*/  STS.U16 [R70], R117 ;  /* 0x0000007546007388 */ /* 0x010fe80000000400 */
[----:B------:R-:W-:Y:S04]  /*5320*/  STS.U16 [R73+0x40], R116 ;  /* 0x0000407449007388 */ /* 0x000fe80000000400 */
[----:B-----5:R-:W-:Y:S04]  /*5330*/  STS.U16 [R94+0x80], R115 ;  /* 0x000080735e007388 */ /* 0x020fe80000000400 */
        /* <DEDUP_REMOVED lines=14> */
[----:B------:R-:W-:-:S03]  /*5420*/  LEA R130, R130, UR17, 0x1 ;  /* 0x0000001182827c11 */ /* 0x000fc6000f8e08ff */
[----:B------:R-:W-:Y:S01]  /*5430*/  STS.U16 [R44+0x440], R99 ;  /* 0x000440632c007388 */ /* 0x000fe20000000400 */
[----:B------:R-:W-:-:S03]  /*5440*/  ISETP.GE.AND P0, PT, R42, UR20, PT ;  /* 0x000000142a007c0c */ /* 0x000fc6000bf06270 */
[----:B------:R0:W-:Y:S01]  /*5450*/  STS.U16 [R47+0x480], R54 ;  /* 0x000480362f007388 */ /* 0x0001e20000000400 */
[----:B------:R-:W-:-:S03]  /*5460*/  LEA.HI.SX32 R46, R46, R43, 0x1b ;  /* 0x0000002b2e2e7211 */ /* 0x000fc600078fdaff */
[----:B------:R-:W-:Y:S01]  /*5470*/  STS.U16 [R142+0x4c0], R97 ;  /* 0x0004c0618e007388 */ /* 0x000fe20000000400 */
[----:B------:R-:W-:-:S03]  /*5480*/  LEA R128, R128, UR17, 0x1 ;  /* 0x0000001180807c11 */ /* 0x000fc6000f8e08ff */
[----:B------:R-:W-:Y:S01]  /*5490*/  STS.U16 [R140+0x500], R87 ;  /* 0x000500578c007388 */ /* 0x000fe20000000400 */
[----:B------:R-:W-:Y:S02]  /*54a0*/  LEA.HI.SX32 R43, R118, R43, 0x1b ;  /* 0x0000002b762b7211 */ /* 0x000fe400078fdaff */
[----:B------:R-:W-:Y:S01]  /*54b0*/  LEA R126, R126, UR17, 0x1 ;  /* 0x000000117e7e7c11 */ /* 0x000fe2000f8e08ff */
[----:B------:R-:W-:Y:S01]  /*54c0*/  STS.U16 [R138+0x540], R91 ;  /* 0x0005405b8a007388 */ /* 0x000fe20000000400 */
[----:B0-----:R-:W-:-:S03]  /*54d0*/  LEA R54, R74, UR17, 0x1 ;  /* 0x000000114a367c11 */ /* 0x001fc6000f8e08ff */
[----:B------:R0:W-:Y:S01]  /*54e0*/  STS.U16 [R136+0x580], R49 ;  /* 0x0005803188007388 */ /* 0x0001e20000000400 */
[----:B------:R-:W-:-:S03]  /*54f0*/  LEA R52, R52, UR17, 0x1 ;  /* 0x0000001134347c11 */ /* 0x000fc6000f8e08ff */
[----:B------:R-:W-:Y:S01]  /*5500*/  STS.U16 [R134+0x5c0], R79 ;  /* 0x0005c04f86007388 */ /* 0x000fe20000000400 */
[----:B------:R-:W-:-:S03]  /*5510*/  LEA R43, R43, UR17, 0x1 ;  /* 0x000000112b2b7c11 */ /* 0x000fc6000f8e08ff */
[----:B------:R-:W-:Y:S01]  /*5520*/  STS.U16 [R132+0x600], R83 ;  /* 0x0006005384007388 */ /* 0x000fe20000000400 */
[----:B0-----:R-:W-:-:S03]  /*5530*/  LEA R49, R46, UR17, 0x1 ;  /* 0x000000112e317c11 */ /* 0x001fc6000f8e08ff */
[----:B------:R-:W-:Y:S01]  /*5540*/  STS.U16 [R130+0x640], R71 ;  /* 0x0006404782007388 */ /* 0x000fe20000000400 */
[----:B------:R-:W-:-:S03]  /*5550*/  PRMT R104, RZ, 0x7610, R104 ;  /* 0x00007610ff687816 */ /* 0x000fc60000000068 */
[----:B------:R-:W-:Y:S01]  /*5560*/  STS.U16 [R128+0x680], R75 ;  /* 0x0006804b80007388 */ /* 0x000fe20000000400 */
[----:B------:R-:W-:-:S03]  /*5570*/  IADD3 R46, R42, 0x20, RZ ;  /* 0x000000202a2e7810 */ /* 0x000fc60007ffe0ff */
[----:B------:R0:W-:Y:S04]  /*5580*/  STS.U16 [R126+0x6c0], R67 ;  /* 0x0006c0437e007388 */ /* 0x0001e80000000400 */
[----:B------:R1:W-:Y:S04]  /*5590*/  STS.U16 [R54+0x700], R63 ;  /* 0x0007003f36007388 */ /* 0x0003e80000000400 */
[----:B------:R3:W-:Y:S04]  /*55a0*/  STS.U16 [R52+0x740], R65 ;  /* 0x0007404134007388 */ /* 0x0007e80000000400 */
[----:B------:R4:W-:Y:S04]  /*55b0*/  STS.U16 [R49+0x780], R68 ;  /* 0x0007804431007388 */ /* 0x0009e80000000400 */
[----:B------:R-:W-:Y:S01]  /*55c0*/  STS.U16 [R43+0x7c0], R72 ;  /* 0x0007c0482b007388 */ /* 0x000fe20000000400 */
[----:B------:R-:W-:-:S03]  /*55d0*/  NOP ;  /* 0x0000000000007918 */ /* 0x000fc60000000000 */
[----:B------:R-:W5:Y:S01]  /*55e0*/  @!P0 LDG.E.U16 R104, desc[UR18][R50.64] ;  /* 0x0000001232688981 */ /* 0x000f62000c1e1500 */
[----:B------:R-:W-:Y:S02]  /*55f0*/  ISETP.GE.AND P0, PT, R46, UR20, PT ;  /* 0x000000142e007c0c */ /* 0x000fe4000bf06270 */
[----:B------:R-:W-:Y:S01]  /*5600*/  PRMT R99, RZ, 0x7610, R99 ;  /* 0x00007610ff637816 */ /* 0x000fe20000000063 */
[----:B------:R-:W-:Y:S01]  /*5610*/  VIADD R46, R42, 0x60 ;  /* 0x000000602a2e7836 */ /* 0x000fe20000000000 */
[----:B------:R-:W-:-:S09]  /*5620*/  PRMT R80, RZ, 0x7610, R80 ;  /* 0x00007610ff507816 */ /* 0x000fd20000000050 */
[----:B------:R-:W5:Y:S01]  /*5630*/  @!P0 LDG.E.U16 R99, desc[UR18][R50.64+0x40] ;  /* 0x0000401232638981 */ /* 0x000f62000c1e1500 */
[----:B------:R-:W-:Y:S02]  /*5640*/  ISETP.GE.AND P0, PT, R46, UR20, PT ;  /* 0x000000142e007c0c */ /* 0x000fe4000bf06270 */
[C---:B------:R-:W-:Y:S02]  /*5650*/  IADD3 R46, R42.reuse, 0x80, RZ ;  /* 0x000000802a2e7810 */ /* 0x040fe40007ffe0ff */
[----:B0-----:R-:W-:-:S04]  /*5660*/  IADD3 R67, R42, 0x40, RZ ;  /* 0x000000402a437810 */ /* 0x001fc80007ffe0ff */
[----:B------:R-:W-:-:S05]  /*5670*/  ISETP.GE.AND P2, PT, R67, UR20, PT ;  /* 0x0000001443007c0c */ /* 0x000fca000bf46270 */
[----:B------:R-:W5:Y:S01]  /*5680*/  @!P0 LDG.E.U16 R80, desc[UR18][R50.64+0xc0] ;  /* 0x0000c01232508981 */ /* 0x000f62000c1e1500 */
[----:B------:R-:W-:Y:S02]  /*5690*/  ISETP.GE.AND P0, PT, R46, UR20, PT ;  /* 0x000000142e007c0c */ /* 0x000fe4000bf06270 */
[----:B------:R-:W-:Y:S02]  /*56a0*/  PRMT R101, RZ, 0x7610, R101 ;  /* 0x00007610ff657816 */ /* 0x000fe40000000065 */
[----:B------:R-:W-:Y:S02]  /*56b0*/  PRMT R97, RZ, 0x7610, R97 ;  /* 0x00007610ff617816 */ /* 0x000fe40000000061 */
[C---:B------:R-:W-:Y:S02]  /*56c0*/  IADD3 R46, R42.reuse, 0xc0, RZ ;  /* 0x000000c02a2e7810 */ /* 0x040fe40007ffe0ff */
[----:B-1----:R-:W-:Y:S02]  /*56d0*/  IADD3 R63, R42, 0xa0, RZ ;  /* 0x000000a02a3f7810 */ /* 0x002fe40007ffe0ff */
[----:B------:R-:W5:Y:S02]  /*56e0*/  @!P2 LDG.E.U16 R97, desc[UR18][R50.64+0x80] ;  /* 0x000080123261a981 */ /* 0x000f64000c1e1500 */
[----:B------:R-:W-:-:S02]  /*56f0*/  ISETP.GE.AND P2, PT, R63, UR20, PT ;  /* 0x000000143f007c0c */ /* 0x000fc4000bf46270 */
[----:B------:R-:W5:Y:S01]  /*5700*/  @!P0 LDG.E.U16 R101, desc[UR18][R50.64+0x100] ;  /* 0x0001001232658981 */ /* 0x000f62000c1e1500 */
[----:B------:R-:W-:Y:S02]  /*5710*/  ISETP.GE.AND P0, PT, R46, UR20, PT ;  /* 0x000000142e007c0c */ /* 0x000fe4000bf06270 */
[----:B------:R-:W-:Y:S02]  /*5720*/  PRMT R86, RZ, 0x7610, R86 ;  /* 0x00007610ff567816 */ /* 0x000fe40000000056 */
[----:B------:R-:W-:Y:S01]  /*5730*/  PRMT R98, RZ, 0x7610, R98 ;  /* 0x00007610ff627816 */ /* 0x000fe20000000062 */
[C---:B------:R-:W-:Y:S01]  /*5740*/  VIADD R63, R42.reuse, 0x100 ;  /* 0x000001002a3f7836 */ /* 0x040fe20000000000 */
[----:B------:R-:W-:-:S04]  /*5750*/  IADD3 R46, R42, 0xe0, RZ ;  /* 0x000000e02a2e7810 */ /* 0x000fc80007ffe0ff */
[----:B------:R-:W5:Y:S01]  /*5760*/  @!P2 LDG.E.U16 R98, desc[UR18][R50.64+0x140] ;  /* 0x000140123262a981 */ /* 0x000f62000c1e1500 */
[----:B------:R-:W-:-:S03]  /*5770*/  ISETP.GE.AND P2, PT, R63, UR20, PT ;  /* 0x000000143f007c0c */ /* 0x000fc6000bf46270 */
[----:B------:R-:W5:Y:S01]  /*5780*/  @!P0 LDG.E.U16 R86, desc[UR18][R50.64+0x180] ;  /* 0x0001801232568981 */ /* 0x000f62000c1e1500 */
[----:B------:R-:W-:Y:S02]  /*5790*/  ISETP.GE.AND P0, PT, R46, UR20, PT ;  /* 0x000000142e007c0c */ /* 0x000fe4000bf06270 */
[----:B------:R-:W-:Y:S02]  /*57a0*/  PRMT R91, RZ, 0x7610, R91 ;  /* 0x00007610ff5b7816 */ /* 0x000fe4000000005b */
[----:B---3--:R-:W-:-:S06]  /*57b0*/  PRMT R65, RZ, 0x7610, R65 ;  /* 0x00007610ff417816 */ /* 0x008fcc0000000041 */
[----:B------:R-:W3:Y:S04]  /*57c0*/  @!P2 LDG.E.U16 R65, desc[UR18][R50.64+0x200] ;  /* 0x000200123241a981 */ /* 0x000ee8000c1e1500 */
[----:B------:R-:W3:Y:S01]  /*57d0*/  @!P0 LDG.E.U16 R91, desc[UR18][R50.64+0x1c0] ;  /* 0x0001c012325b8981 */ /* 0x000ee2000c1e1500 */
[----:B------:R-:W-:-:S04]  /*57e0*/  IADD3 R46, R42, 0x120, RZ ;  /* 0x000001202a2e7810 */ /* 0x000fc80007ffe0ff */
[----:B------:R-:W-:Y:S02]  /*57f0*/  ISETP.GE.AND P0, PT, R46, UR20, PT ;  /* 0x000000142e007c0c */ /* 0x000fe4000bf06270 */
[----:B------:R-:W-:Y:S02]  /*5800*/  PRMT R74, RZ, 0x7610, R74 ;  /* 0x00007610ff4a7816 */ /* 0x000fe4000000004a */
[----:B------:R-:W-:-:S09]  /*5810*/  IADD3 R46, R42, 0x140, RZ ;  /* 0x000001402a2e7810 */ /* 0x000fd20007ffe0ff */
[----:B------:R-:W3:Y:S01]  /*5820*/  @!P0 LDG.E.U16 R74, desc[UR18][R50.64+0x240] ;  /* 0x00024012324a8981 */ /* 0x000ee2000c1e1500 */
[----:B------:R-:W-:Y:S02]  /*5830*/  ISETP.GE.AND P0, PT, R46, UR20, PT ;  /* 0x000000142e007c0c */ /* 0x000fe4000bf06270 */
[----:B------:R-:W-:-:S04]  /*5840*/  IADD3 R46, R42, 0x160, RZ ;  /* 0x000001602a2e7810 */ /* 0x000fc80007ffe0ff */
[----:B------:R-:W-:Y:S02]  /*5850*/  ISETP.GE.AND P4, PT, R46, UR20, PT ;  /* 0x000000142e007c0c */ /* 0x000fe4000bf86270 */
[----:B------:R-:W-:-:S04]  /*5860*/  IADD3 R46, R42, 0x180, RZ ;  /* 0x000001802a2e7810 */ /* 0x000fc80007ffe0ff */
[----:B------:R-:W-:Y:S01]  /*5870*/  ISETP.GE.AND P3, PT, R46, UR20, PT ;  /* 0x000000142e007c0c */ /* 0x000fe2000bf66270 */
[----:B------:R-:W-:Y:S01]  /*5880*/  VIADD R46, R42, 0x1a0 ;  /* 0x000001a02a2e7836 */ /* 0x000fe20000000000 */
[----:B------:R-:W-:-:S04]  /*5890*/  PRMT R79, RZ, 0x7610, R79 ;  /* 0x00007610ff4f7816 */ /* 0x000fc8000000004f */
[----:B------:R-:W-:Y:S02]  /*58a0*/  ISETP.GE.AND P6, PT, R46, UR20, PT ;  /* 0x000000142e007c0c */ /* 0x000fe4000bfc6270 */
[----:B------:R-:W-:Y:S01]  /*58b0*/  IADD3 R46, R42, 0x200, RZ ;  /* 0x000002002a2e7810 */ /* 0x000fe20007ffe0ff */
[----:B------:R-:W3:Y:S01]  /*58c0*/  @!P4 LDG.E.U16 R79, desc[UR18][R50.64+0x2c0] ;  /* 0x0002c012324fc981 */ /* 0x000ee2000c1e1500 */
[----:B------:R-:W-:Y:S02]  /*58d0*/  PRMT R67, RZ, 0x7610, R67 ;  /* 0x00007610ff437816 */ /* 0x000fe40000000043 */
[----:B------:R-:W-:Y:S02]  /*58e0*/  PRMT R147, RZ, 0x7610, R147 ;  /* 0x00007610ff937816 */ /* 0x000fe40000000093 */
[----:B------:R-:W-:Y:S02]  /*58f0*/  ISETP.GE.AND P4, PT, R46, UR20, PT ;  /* 0x000000142e007c0c */ /* 0x000fe4000bf86270 */
[----:B------:R-:W-:Y:S01]  /*5900*/  PRMT R148, RZ, 0x7610, R148 ;  /* 0x00007610ff947816 */ /* 0x000fe20000000094 */
[----:B------:R-:W3:Y:S01]  /*5910*/  @!P0 LDG.E.U16 R67, desc[UR18][R50.64+0x280] ;  /* 0x0002801232438981 */ /* 0x000ee2000c1e1500 */
[----:B------:R-:W-:-:S02]  /*5920*/  IADD3 R63, R42, 0x1c0, RZ ;  /* 0x000001c02a3f7810 */ /* 0x000fc40007ffe0ff */
[C---:B----4-:R-:W-:Y:S01]  /*5930*/  IADD3 R68, R42.reuse, 0x1e0, RZ ;  /* 0x000001e02a447810 */ /* 0x050fe20007ffe0ff */
[----:B------:R-:W4:Y:S01]  /*5940*/  @!P3 LDG.E.U16 R147, desc[UR18][R50.64+0x300] ;  /* 0x000300123293b981 */ /* 0x000f22000c1e1500 */
[C---:B------:R-:W-:Y:S01]  /*5950*/  IADD3 R46, R42.reuse, 0x220, RZ ;  /* 0x000002202a2e7810 */ /* 0x040fe20007ffe0ff */
[----:B------:R-:W-:Y:S01]  /*5960*/  VIADD R42, R42, 0x240 ;  /* 0x000002402a2a7836 */ /* 0x000fe20000000000 */
[----:B------:R-:W-:Y:S01]  /*5970*/  ISETP.GE.AND P5, PT, R102, UR20, PT ;  /* 0x0000001466007c0c */ /* 0x000fe2000bfa6270 */
[----:B------:R-:W4:Y:S01]  /*5980*/  @!P6 LDG.E.U16 R148, desc[UR18][R50.64+0x340] ;  /* 0x000340123294e981 */ /* 0x000f22000c1e1500 */
[----:B------:R-:W-:Y:S02]  /*5990*/  ISETP.GE.AND P2, PT, R63, UR20, PT ;  /* 0x000000143f007c0c */ /* 0x000fe4000bf46270 */
        /* <DEDUP_REMOVED lines=8> */
[----:B------:R-:W-:-:S02]  /*5a20*/  PRMT R143, RZ, 0x7610, R143 ;  /* 0x00007610ff8f7816 */ /* 0x000fc4000000008f */
[----:B------:R-:W-:Y:S01]  /*5a30*/  PRMT R141, RZ, 0x7610, R141 ;  /* 0x00007610ff8d7816 */ /* 0x000fe2000000008d */
[----:B------:R-:W4:Y:S01]  /*5a40*/  @!P0 LDG.E.U16 R149, desc[UR18][R50.64+0x3c0] ;  /* 0x0003c01232958981 */ /* 0x000f22000c1e1500 */
[----:B------:R-:W-:Y:S02]  /*5a50*/  ISETP.GE.AND P2, PT, R100, UR20, PT ;  /* 0x0000001464007c0c */ /* 0x000fe4000bf46270 */
[----:B------:R-:W-:Y:S01]  /*5a60*/  ISETP.GE.AND P0, PT, R95, UR20, PT ;  /* 0x000000145f007c0c */ /* 0x000fe2000bf06270 */
[----:B------:R-:W4:Y:S01]  /*5a70*/  @!P4 LDG.E.U16 R42, desc[UR18][R50.64+0x400] ;  /* 0x00040012322ac981 */ /* 0x000f22000c1e1500 */
[----:B------:R-:W-:-:S03]  /*5a80*/  ISETP.GE.AND P4, PT, R96, UR20, PT ;  /* 0x0000001460007c0c */ /* 0x000fc6000bf86270 */
[----:B------:R-:W4:Y:S01]  /*5a90*/  @!P3 LDG.E.U16 R46, desc[UR18][R50.64+0x440] ;  /* 0x00044012322eb981 */ /* 0x000f22000c1e1500 */
[----:B------:R-:W-:-:S03]  /*5aa0*/  ISETP.GE.AND P3, PT, R93, UR20, PT ;  /* 0x000000145d007c0c */ /* 0x000fc6000bf66270 */
[----:B------:R-:W4:Y:S01]  /*5ab0*/  @!P6 LDG.E.U16 R143, desc[UR18][R50.64+0x480] ;  /* 0x00048012328fe981 */ /* 0x000f22000c1e1500 */
[----:B------:R-:W-:-:S03]  /*5ac0*/  ISETP.GE.AND P6, PT, R92, UR20, PT ;  /* 0x000000145c007c0c */ /* 0x000fc6000bfc6270 */
[----:B------:R-:W4:Y:S01]  /*5ad0*/  @!P5 LDG.E.U16 R141, desc[UR18][R50.64+0x4c0] ;  /* 0x0004c012328dd981 */ /* 0x000f22000c1e1500 */
[----:B------:R-:W-:Y:S02]  /*5ae0*/  ISETP.GE.AND P5, PT, R88, UR20, PT ;  /* 0x0000001458007c0c */ /* 0x000fe4000bfa6270 */
[----:B------:R-:W-:Y:S02]  /*5af0*/  PRMT R139, RZ, 0x7610, R139 ;  /* 0x00007610ff8b7816 */ /* 0x000fe4000000008b */
[----:B------:R-:W-:Y:S02]  /*5b00*/  PRMT R137, RZ, 0x7610, R137 ;  /* 0x00007610ff897816 */ /* 0x000fe40000000089 */
[----:B------:R-:W-:Y:S02]  /*5b10*/  PRMT R135, RZ, 0x7610, R135 ;  /* 0x00007610ff877816 */ /* 0x000fe40000000087 */
[----:B------:R-:W-:Y:S02]  /*5b20*/  PRMT R133, RZ, 0x7610, R133 ;  /* 0x00007610ff857816 */ /* 0x000fe40000000085 */
[----:B------:R-:W-:-:S02]  /*5b30*/  PRMT R131, RZ, 0x7610, R131 ;  /* 0x00007610ff837816 */ /* 0x000fc40000000083 */
[----:B------:R-:W-:Y:S01]  /*5b40*/  PRMT R129, RZ, 0x7610, R129 ;  /* 0x00007610ff817816 */ /* 0x000fe20000000081 */
[----:B--2---:R-:W-:Y:S01]  /*5b50*/  FMUL.FTZ R106, R40, 1.4426950216293334961 ;  /* 0x3fb8aa3b286a7820 */ /* 0x004fe20000410000 */
[-C--:B------:R-:W-:Y:S01]  /*5b60*/  FMUL.FTZ R113, R41, R6.reuse ;  /* 0x0000000629717220 */ /* 0x080fe20000410000 */
[----:B------:R-:W2:Y:S01]  /*5b70*/  @!P2 LDG.E.U16 R139, desc[UR18][R50.64+0x500] ;  /* 0x00050012328ba981 */ /* 0x000ea2000c1e1500 */
[----:B------:R-:W-:Y:S01]  /*5b80*/  ISETP.GE.AND P2, PT, R90, UR20, PT ;  /* 0x000000145a007c0c */ /* 0x000fe2000bf46270 */
[----:B------:R-:W-:Y:S02]  /*5b90*/  FMUL.FTZ R110, R106, R6 ;  /* 0x000000066a6e7220 */ /* 0x000fe40000410000 */
[----:B------:R-:W2:Y:S01]  /*5ba0*/  @!P0 LDG.E.U16 R137, desc[UR18][R50.64+0x540] ;  /* 0x0005401232898981 */ /* 0x000ea2000c1e1500 */
[----:B------:R-:W-:Y:S01]  /*5bb0*/  ISETP.GE.AND P0, PT, R84, UR20, PT ;  /* 0x0000001454007c0c */ /* 0x000fe2000bf06270 */
[----:B------:R-:W-:Y:S02]  /*5bc0*/  FMUL.RZ R113, R113, 0.15915493667125701904 ;  /* 0x3e22f98371717820 */ /* 0x000fe4000040c000 */
[----:B------:R-:W2:Y:S01]  /*5bd0*/  @!P4 LDG.E.U16 R135, desc[UR18][R50.64+0x580] ;  /* 0x000580123287c981 */ /* 0x000ea2000c1e1500 */
[----:B------:R-:W-:-:S03]  /*5be0*/  ISETP.GE.AND P4, PT, R62, UR20, PT ;  /* 0x000000143e007c0c */ /* 0x000fc6000bf86270 */
[----:B------:R-:W2:Y:S01]  /*5bf0*/  @!P3 LDG.E.U16 R133, desc[UR18][R50.64+0x5c0] ;  /* 0x0005c0123285b981 */ /* 0x000ea2000c1e1500 */
[----:B------:R-:W-:-:S03]  /*5c00*/  ISETP.GE.AND P3, PT, R53, UR20, PT ;  /* 0x0000001435007c0c */ /* 0x000fc6000bf66270 */
[----:B------:R-:W2:Y:S01]  /*5c10*/  @!P6 LDG.E.U16 R131, desc[UR18][R50.64+0x600] ;  /* 0x000600123283e981 */ /* 0x000ea2000c1e1500 */
[----:B------:R-:W-:-:S03]  /*5c20*/  ISETP.GE.AND P6, PT, R55, UR20, PT ;  /* 0x0000001437007c0c */ /* 0x000fc6000bfc6270 */
[----:B------:R-:W2:Y:S01]  /*5c30*/  @!P5 LDG.E.U16 R129, desc[UR18][R50.64+0x640] ;  /* 0x000640123281d981 */ /* 0x000ea2000c1e1500 */
[----:B------:R-:W-:Y:S02]  /*5c40*/  ISETP.GE.AND P5, PT, R48, UR20, PT ;  /* 0x0000001430007c0c */ /* 0x000fe4000bfa6270 */
[----:B------:R-:W-:Y:S01]  /*5c50*/  LEA R64, R3, R64, 0x5 ;  /* 0x0000004003407211 */ /* 0x000fe200078e28ff */
[----:B------:R-:W-:Y:S01]  /*5c60*/  FMUL.FTZ R63, R41, R5 ;  /* 0x00000005293f7220 */ /* 0x000fe20000410000 */
[----:B------:R-:W-:Y:S02]  /*5c70*/  MUFU.SIN R68, R113 ;  /* 0x0000007100447308 */ /* 0x000fe40000000400 */
[----:B------:R-:W-:Y:S01]  /*5c80*/  LEA.HI.SX32 R158, R64, R64, 0x1b ;  /* 0x00000040409e7211 */ /* 0x000fe200078fdaff */
[----:B------:R-:W-:Y:S01]  /*5c90*/  FMUL.RZ R63, R63, 0.15915493667125701904 ;  /* 0x3e22f9833f3f7820 */ /* 0x000fe2000040c000 */
[----:B------:R-:W-:Y:S02]  /*5ca0*/  PRMT R127, RZ, 0x7610, R127 ;  /* 0x00007610ff7f7816 */ /* 0x000fe4000000007f */
[----:B------:R-:W-:-:S02]  /*5cb0*/  PRMT R55, RZ, 0x7610, R55 ;  /* 0x00007610ff377816 */ /* 0x000fc40000000037 */
[----:B------:R-:W-:Y:S01]  /*5cc0*/  PRMT R53, RZ, 0x7610, R53 ;  /* 0x00007610ff357816 */ /* 0x000fe20000000035 */
[----:B------:R-:W-:Y:S01]  /*5cd0*/  MUFU.COS R113, R113 ;  /* 0x0000007100717308 */ /* 0x000fe20000000000 */
[----:B------:R-:W-:Y:S01]  /*5ce0*/  PRMT R153, RZ, 0x7610, R153 ;  /* 0x00007610ff997816 */ /* 0x000fe20000000099 */
[----:B------:R-:W2:Y:S01]  /*5cf0*/  @!P2 LDG.E.U16 R127, desc[UR18][R50.64+0x680] ;  /* 0x00068012327fa981 */ /* 0x000ea2000c1e1500 */
[----:B------:R-:W-:Y:S02]  /*5d00*/  PRMT R152, RZ, 0x7610, R152 ;  /* 0x00007610ff987816 */ /* 0x000fe40000000098 */
[----:B------:R-:W-:Y:S01]  /*5d10*/  PRMT R40, RZ, 0x7610, R40 ;  /* 0x00007610ff287816 */ /* 0x000fe20000000028 */
[----:B------:R-:W2:Y:S02]  /*5d20*/  @!P0 LDG.E.U16 R55, desc[UR18][R50.64+0x6c0] ;  /* 0x0006c01232378981 */ /* 0x000ea4000c1e1500 */
[----:B------:R-:W0:Y:S01]  /*5d30*/  MUFU.EX2 R110, R110 ;  /* 0x0000006e006e7308 */ /* 0x000e220000000800 */
[----:B------:R-:W-:Y:S01]  /*5d40*/  LEA R158, R158, UR17, 0x1 ;  /* 0x000000119e9e7c11 */ /* 0x000fe2000f8e08ff */
[----:B------:R-:W2:Y:S04]  /*5d50*/  @!P4 LDG.E.U16 R53, desc[UR18][R50.64+0x700] ;  /* 0x000700123235c981 */ /* 0x000ea8000c1e1500 */
[----:B------:R-:W2:Y:S02]  /*5d60*/  @!P3 LDG.E.U16 R153, desc[UR18][R50.64+0x740] ;  /* 0x000740123299b981 */ /* 0x000ea4000c1e1500 */
[----:B------:R-:W-:Y:S02]  /*5d70*/  MUFU.SIN R62, R63 ;  /* 0x0000003f003e7308 */ /* 0x000fe40000000400 */
[----:B------:R-:W2:Y:S04]  /*5d80*/  @!P6 LDG.E.U16 R152, desc[UR18][R50.64+0x780] ;  /* 0x000780123298e981 */ /* 0x000ea8000c1e1500 */
[----:B------:R1:W2:Y:S02]  /*5d90*/  @!P5 LDG.E.U16 R40, desc[UR18][R50.64+0x7c0] ;  /* 0x0007c0123228d981 */ /* 0x0002a4000c1e1500 */
[----:B------:R0:W-:Y:S02]  /*5da0*/  MUFU.COS R111, R63 ;  /* 0x0000003f006f7308 */ /* 0x0001e40000000000 */
[----:B------:R-:W3:Y:S04]  /*5db0*/  LDS.U16 R64, [R158] ;  /* 0x000000009e407984 */ /* 0x000ee80000000400 */
[----:B------:R-:W-:Y:S04]  /*5dc0*/  LDS.U16 R107, [R158+0x4] ;  /* 0x000004009e6b7984 */ /* 0x000fe80000000400 */
[----:B0-----:R-:W0:Y:S04]  /*5dd0*/  LDS.U16 R63, [R158+0x2] ;  /* 0x000002009e3f7984 */ /* 0x001e280000000400 */
[----:B------:R-:W0:Y:S04]  /*5de0*/  LDS.U16 R103, [R158+0x6] ;  /* 0x000006009e677984 */ /* 0x000e280000000400 */
[----:B------:R-:W-:Y:S04]  /*5df0*/  LDS.U16 R93, [R158+0x8] ;  /* 0x000008009e5d7984 */ /* 0x000fe80000000400 */
[----:B------:R-:W0:Y:S04]  /*5e00*/  LDS.U16 R75, [R158+0xa] ;  /* 0x00000a009e4b7984 */ /* 0x000e280000000400 */
[----:B------:R-:W-:Y:S04]  /*5e10*/  LDS.U16 R71, [R158+0xc] ;  /* 0x00000c009e477984 */ /* 0x000fe80000000400 */
[----:B------:R-:W-:Y:S04]  /*5e20*/  LDS.U16 R72, [R158+0xe] ;  /* 0x00000e009e487984 */ /* 0x000fe80000000400 */
[----:B------:R-:W-:Y:S04]  /*5e30*/  LDS.U16 R105, [R158+0x10] ;  /* 0x000010009e697984 */ /* 0x000fe80000000400 */
[----:B------:R-:W4:Y:S04]  /*5e40*/  LDS.U16 R109, [R158+0x12] ;  /* 0x000012009e6d7984 */ /* 0x000f280000000400 */
[----:B------:R-:W4:Y:S04]  /*5e50*/  LDS.U16 R88, [R158+0x14] ;  /* 0x000014009e587984 */ /* 0x000f280000000400 */
[----:B------:R-:W4:Y:S04]  /*5e60*/  LDS.U16 R87, [R158+0x16] ;  /* 0x000016009e577984 */ /* 0x000f280000000400 */
[----:B------:R-:W-:Y:S04]  /*5e70*/  LDS.U16 R83, [R158+0x18] ;  /* 0x000018009e537984 */ /* 0x000fe80000000400 */
[----:B------:R-:W-:Y:S04]  /*5e80*/  LDS.U16 R84, [R158+0x1a] ;  /* 0x00001a009e547984 */ /* 0x000fe80000000400 */
[----:B------:R-:W-:Y:S04]  /*5e90*/  LDS.U16 R92, [R158+0x1c] ;  /* 0x00001c009e5c7984 */ /* 0x000fe80000000400 */
[----:B------:R-:W-:Y:S04]  /*5ea0*/  LDS.U16 R90, [R158+0x1e] ;  /* 0x00001e009e5a7984 */ /* 0x000fe80000000400 */
[----:B------:R-:W4:Y:S04]  /*5eb0*/  LDS.U16 R108, [R158+0x20] ;  /* 0x000020009e6c7984 */ /* 0x000f280000000400 */
[----:B------:R-:W4:Y:S04]  /*5ec0*/  LDS.U16 R100, [R158+0x22] ;  /* 0x000022009e647984 */ /* 0x000f280000000400 */
[----:B------:R-:W4:Y:S04]  /*5ed0*/  LDS.U16 R95, [R158+0x24] ;  /* 0x000024009e5f7984 */ /* 0x000f280000000400 */
[----:B------:R-:W4:Y:S04]  /*5ee0*/  LDS.U16 R96, [R158+0x26] ;  /* 0x000026009e607984 */ /* 0x000f280000000400 */
[----:B-1----:R-:W1:Y:S04]  /*5ef0*/  LDS.U16 R50, [R158+0x28] ;  /* 0x000028009e327984 */ /* 0x002e680000000400 */
[----:B------:R-:W1:Y:S04]  /*5f00*/  LDS.U16 R112, [R158+0x2a] ;  /* 0x00002a009e707984 */ /* 0x000e680000000400 */
[----:B------:R-:W-:Y:S04]  /*5f10*/  LDS.U16 R115, [R158+0x2c] ;  /* 0x00002c009e737984 */ /* 0x000fe80000000400 */
[----:B------:R-:W1:Y:S04]  /*5f20*/  LDS.U16 R114, [R158+0x2e] ;  /* 0x00002e009e727984 */ /* 0x000e680000000400 */
[----:B------:R-:W1:Y:S04]  /*5f30*/  LDS.U16 R117, [R158+0x30] ;  /* 0x000030009e757984 */ /* 0x000e680000000400 */
[----:B------:R-:W1:Y:S04]  /*5f40*/  LDS.U16 R116, [R158+0x32] ;  /* 0x000032009e747984 */ /* 0x000e680000000400 */
[----:B------:R-:W-:Y:S04]  /*5f50*/  LDS.U16 R119, [R158+0x34] ;  /* 0x000034009e777984 */ /* 0x000fe80000000400 */
[----:B------:R-:W1:Y:S04]  /*5f60*/  LDS.U16 R118, [R158+0x36] ;  /* 0x000036009e767984 */ /* 0x000e680000000400 */
[----:B------:R-:W1:Y:S04]  /*5f70*/  LDS.U16 R121, [R158+0x38] ;  /* 0x000038009e797984 */ /* 0x000e680000000400 */
[----:B------:R-:W1:Y:S04]  /*5f80*/  LDS.U16 R120, [R158+0x3a] ;  /* 0x00003a009e787984 */ /* 0x000e680000000400 */
[----:B------:R-:W-:Y:S04]  /*5f90*/  LDS.U16 R48, [R158+0x3c] ;  /* 0x00003c009e307984 */ /* 0x000fe80000000400 */
[----:B------:R-:W1:Y:S04]  /*5fa0*/  LDS.U16 R51, [R158+0x3e] ;  /* 0x00003e009e337984 */ /* 0x000e680000000400 */
[----:B-----5:R-:W-:Y:S04]  /*5fb0*/  STS.U16 [R70+0x2100], R104 ;  /* 0x0021006846007388 */ /* 0x020fe80000000400 */
[----:B------:R-:W-:Y:S04]  /*5fc0*/  STS.U16 [R73+0x2140], R99 ;  /* 0x0021406349007388 */ /* 0x000fe80000000400 */
[----:B------:R-:W-:Y:S04]  /*5fd0*/  STS.U16 [R94+0x2180], R97 ;  /* 0x002180615e007388 */ /* 0x000fe80000000400 */
[----:B------:R-:W-:Y:S04]  /*5fe0*/  STS.U16 [R77+0x21c0], R80 ;  /* 0x0021c0504d007388 */ /* 0x000fe80000000400 */
[----:B------:R-:W-:Y:S04]  /*5ff0*/  STS.U16 [R81+0x2200], R101 ;  /* 0x0022006551007388 */ /* 0x000fe80000000400 */
[----:B------:R-:W-:Y:S04]  /*6000*/  STS.U16 [R82+0x2240], R98 ;  /* 0x0022406252007388 */ /* 0x000fe80000000400 */
[----:B------:R-:W-:Y:S04]  /*6010*/  STS.U16 [R85+0x2280], R86 ;  /* 0x0022805655007388 */ /* 0x000fe80000000400 */
[----:B---3--:R-:W-:Y:S04]  /*6020*/  STS.U16 [R89+0x22c0], R91 ;  /* 0x0022c05b59007388 */ /* 0x008fe80000000400 */
[----:B------:R3:W-:Y:S02]  /*6030*/  STS.U16 [R69+0x2300], R65 ;  /* 0x0023004145007388 */ /* 0x0007e40000000400 */
[----:B---3--:R-:W-:-:S02]  /*6040*/  FMUL.FTZ R69, R110, R113 ;  /* 0x000000716e457220 */ /* 0x008fc40000410000 */
[----:B------:R-:W3:Y:S01]  /*6050*/  LDL R113, [R1+0xc] ;  /* 0x00000c0001717983 */ /* 0x000ee20000100800 */
[CC--:B------:R-:W-:Y:S01]  /*6060*/  FMUL.FTZ R104, R41.reuse, R7.reuse ;  /* 0x0000000729687220 */ /* 0x0c0fe20000410000 */
[----:B------:R-:W-:Y:S01]  /*6070*/  FMUL.FTZ R99, R106, R7 ;  /* 0x000000076a637220 */ /* 0x000fe20000410000 */
[----:B------:R-:W-:Y:S02]  /*6080*/  FMUL.FTZ R97, R41, R8 ;  /* 0x0000000829617220 */ /* 0x000fe40000410000 */
[----:B------:R-:W-:Y:S02]  /*6090*/  FMUL.RZ R104, R104, 0.15915493667125701904 ;  /* 0x3e22f98368687820 */ /* 0x000fe4000040c000 */
[----:B------:R-:W-:Y:S01]  /*60a0*/  FMUL.RZ R97, R97, 0.15915493667125701904 ;  /* 0x3e22f98361617820 */ /* 0x000fe2000040c000 */
[----:B------:R-:W-:Y:S01]  /*60b0*/  MUFU.EX2 R99, R99 ;  /* 0x0000006300637308 */ /* 0x000fe20000000800 */
[----:B------:R-:W-:-:S07]  /*60c0*/  FMUL.FTZ R102, R106, R5 ;  /* 0x000000056a667220 */ /* 0x000fce0000410000 */
[----:B------:R-:W-:Y:S08]  /*60d0*/  MUFU.SIN R70, R104 ;  /* 0x0000006800467308 */ /* 0x000ff00000000400 */
[----:B------:R-:W5:Y:S08]  /*60e0*/  MUFU.COS R73, R104 ;  /* 0x0000006800497308 */ /* 0x000f700000000000 */
[----:B------:R-:W-:Y:S08]  /*60f0*/  MUFU.SIN R94, R97 ;  /* 0x00000061005e7308 */ /* 0x000ff00000000400 */
[----:B------:R0:W-:Y:S02]  /*6100*/  MUFU.COS R77, R97 ;  /* 0x00000061004d7308 */ /* 0x0001e40000000000 */
[----:B0-----:R-:W-:-:S06]  /*6110*/  FMUL.FTZ R97, R106, R8 ;  /* 0x000000086a617220 */ /* 0x001fcc0000410000 */
[----:B------:R-:W0:Y:S08]  /*6120*/  MUFU.EX2 R102, R102 ;  /* 0x0000006600667308 */ /* 0x000e300000000800 */
[----:B------:R-:W1:Y:S01]  /*6130*/  MUFU.EX2 R97, R97 ;  /* 0x0000006100617308 */ /* 0x000e620000000800 */
[C---:B-----5:R-:W-:Y:S01]  /*6140*/  FMUL.FTZ R73, R99.reuse, R73 ;  /* 0x0000004963497220 */ /* 0x060fe20000410000 */
[----:B------:R-:W-:Y:S01]  /*6150*/  FMUL.FTZ R70, R99, R70 ;  /* 0x0000004663467220 */ /* 0x000fe20000410000 */
[----:B------:R-:W-:Y:S01]  /*6160*/  FMUL.FTZ R99, R106, R12 ;  /* 0x0000000c6a637220 */ /* 0x000fe20000410000 */
[----:B------:R5:W-:Y:S01]  /*6170*/  STS.U16 [R76+0x2340], R74 ;  /* 0x0023404a4c007388 */ /* 0x000be20000000400 */
[----:B------:R-:W-:Y:S01]  /*6180*/  FMUL.FTZ R68, R110, R68 ;  /* 0x000000446e447220 */ /* 0x000fe20000410000 */
[----:B------:R-:W-:Y:S01]  /*6190*/  FMUL.FTZ R110, R41, R13 ;  /* 0x0000000d296e7220 */ /* 0x000fe20000410000 */
[----:B0-----:R-:W-:Y:S01]  /*61a0*/  FMUL.FTZ R65, R102, R111 ;  /* 0x0000006f66417220 */ /* 0x001fe20000410000 */
[----:B-----5:R0:W-:Y:S01]  /*61b0*/  MUFU.EX2 R76, R99 ;  /* 0x00000063004c7308 */ /* 0x0201e20000000800 */
[C---:B-1----:R-:W-:Y:S01]  /*61c0*/  FMUL.FTZ R77, R97.reuse, R77 ;  /* 0x0000004d614d7220 */ /* 0x042fe20000410000 */
[----:B------:R-:W-:Y:S01]  /*61d0*/  FMUL.FTZ R74, R97, R94 ;  /* 0x0000005e614a7220 */ /* 0x000fe20000410000 */
[----:B0-----:R-:W-:Y:S01]  /*61e0*/  SHF.L.U32 R99, R163, 0x4, RZ ;  /* 0x00000004a3637819 */ /* 0x001fe200000006ff */
[----:B------:R-:W-:-:S03]  /*61f0*/  FMUL.RZ R110, R110, 0.15915493667125701904 ;  /* 0x3e22f9836e6e7820 */ /* 0x000fc6000040c000 */
[C---:B------:R-:W-:Y:S02]  /*6200*/  IADD3 R97, R99.reuse, 0x1, RZ ;  /* 0x0000000163617810 */ /* 0x040fe40007ffe0ff */
[----:B------:R-:W-:Y:S01]  /*6210*/  IADD3 R111, R99, 0x2, RZ ;  /* 0x00000002636f7810 */ /* 0x000fe20007ffe0ff */
[----:B------:R-:W-:Y:S01]  /*6220*/  MUFU.SIN R94, R110 ;  /* 0x0000006e005e7308 */ /* 0x000fe20000000400 */
[----:B------:R-:W-:Y:S02]  /*6230*/  ISETP.GE.U32.AND P3, PT, R97, UR16, PT ;  /* 0x0000001061007c0c */ /* 0x000fe4000bf66070 */
[----:B------:R-:W-:Y:S01]  /*6240*/  ISETP.GE.U32.AND P4, PT, R111, UR16, PT ;  /* 0x000000106f007c0c */ /* 0x000fe2000bf86070 */
[----:B------:R-:W-:-:S04]  /*6250*/  VIADD R111, R99, 0x3 ;  /* 0x00000003636f7836 */ /* 0x000fc80000000000 */
[----:B------:R0:W-:Y:S01]  /*6260*/  MUFU.COS R97, R110 ;  /* 0x0000006e00617308 */ /* 0x0001e20000000000 */
[----:B------:R-:W-:Y:S02]  /*6270*/  ISETP.GE.U32.AND P5, PT, R111, UR16, PT ;  /* 0x000000106f007c0c */ /* 0x000fe4000bfa6070 */
[----:B------:R-:W-:Y:S02]  /*6280*/  SHF.L.U32 R64, R64, 0x10, RZ ;  /* 0x0000001040407819 */ /* 0x000fe400000006ff */
[C---:B------:R-:W-:Y:S02]  /*6290*/  IADD3 R111, R99.reuse, 0x5, RZ ;  /* 0x00000005636f7810 */ /* 0x040fe40007ffe0ff */
[----:B0-----:R-:W-:-:S04]  /*62a0*/  IADD3 R110, R99, 0x4, RZ ;  /* 0x00000004636e7810 */ /* 0x001fc80007ffe0ff */
[----:B------:R-:W-:Y:S02]  /*62b0*/  ISETP.GE.U32.AND P6, PT, R110, UR16, PT ;  /* 0x000000106e007c0c */ /* 0x000fe4000bfc6070 */
[----:B------:R-:W-:Y:S01]  /*62c0*/  SHF.L.U32 R110, R63, 0x10, RZ ;  /* 0x000000103f6e7819 */ /* 0x000fe200000006ff */
[----:B------:R-:W-:Y:S01]  /*62d0*/  FMUL.FTZ R63, R123, R64 ;  /* 0x000000407b3f7220 */ /* 0x000fe20000410000 */
[----:B------:R-:W-:Y:S01]  /*62e0*/  ISETP.GE.U32.AND P0, PT, R111, UR16, PT ;  /* 0x000000106f007c0c */ /* 0x000fe2000bf06070 */
[----:B------:R-:W-:Y:S01]  /*62f0*/  FMUL.FTZ R122, R41, R12 ;  /* 0x0000000c297a7220 */ /* 0x000fe20000410000 */
[----:B------:R-:W-:Y:S01]  /*6300*/  SHF.L.U32 R107, R107, 0x10, RZ ;  /* 0x000000106b6b7819 */ /* 0x000fe200000006ff */
[----:B------:R-:W-:Y:S01]  /*6310*/  FMUL.FTZ R62, R102, R62 ;  /* 0x0000003e663e7220 */ /* 0x000fe20000410000 */
[----:B------:R-:W-:Y:S01]  /*6320*/  SHF.L.U32 R111, R103, 0x10, RZ ;  /* 0x00000010676f7819 */ /* 0x000fe200000006ff */
[----:B------:R-:W-:Y:S01]  /*6330*/  FMUL.FTZ R64, R123, R110 ;  /* 0x0000006e7b407220 */ /* 0x000fe20000410000 */
[C---:B------:R-:W-:Y:S01]  /*6340*/  ISETP.GE.U32.AND P2, PT, R99.reuse, UR16, PT ;  /* 0x0000001063007c0c */ /* 0x040fe2000bf46070 */
[----:B------:R-:W-:Y:S01]  /*6350*/  VIADD R110, R99, 0x6 ;  /* 0x00000006636e7836 */ /* 0x000fe20000000000 */
[----:B------:R0:W-:Y:S01]  /*6360*/  STS.U16 [R66+0x2380], R67 ;  /* 0x0023804342007388 */ /* 0x0001e20000000400 */
[----:B------:R-:W-:Y:S01]  /*6370*/  FMUL.RZ R122, R122, 0.15915493667125701904 ;  /* 0x3e22f9837a7a7820 */ /* 0x000fe2000040c000 */
[----:B------:R-:W-:Y:S01]  /*6380*/  FMUL.FTZ R111, R125, R111 ;  /* 0x0000006f7d6f7220 */ /* 0x000fe20000410000 */
[----:B------:R-:W-:Y:S01]  /*6390*/  FSEL R62, R62, RZ, !P2 ;  /* 0x000000ff3e3e7208 */ /* 0x000fe20005000000 */
[----:B------:R-:W-:Y:S01]  /*63a0*/  IMAD.U32 R75, R75, 0x10000, RZ ;  /* 0x000100004b4b7824 */ /* 0x000fe200078e00ff */
[----:B------:R-:W-:Y:S01]  /*63b0*/  FSEL R63, R63, RZ, !P2 ;  /* 0x000000ff3f3f7208 */ /* 0x000fe20005000000 */
[----:B------:R-:W5:Y:S01]  /*63c0*/  LDL R123, [R1+0x8] ;  /* 0x00000800017b7983 */ /* 0x000f620000100800 */
[----:B------:R-:W-:Y:S01]  /*63d0*/  FSEL R64, R64, RZ, !P2 ;  /* 0x000000ff40407208 */ /* 0x000fe20005000000 */
[----:B0-----:R-:W-:Y:S01]  /*63e0*/  FMUL.FTZ R66, R106, R14 ;  /* 0x0000000e6a427220 */ /* 0x001fe20000410000 */
[----:B------:R-:W-:Y:S01]  /*63f0*/  FMUL.FTZ R67, R125, R107 ;  /* 0x0000006b7d437220 */ /* 0x000fe20000410000 */
[----:B------:R-:W-:-:S02]  /*6400*/  FSEL R65, R65, 1, !P2 ;  /* 0x3f80000041417808 */ /* 0x000fc40005000000 */
[----:B------:R-:W-:Y:S01]  /*6410*/  ISETP.GE.U32.AND P2, PT, R110, UR16, PT ;  /* 0x000000106e007c0c */ /* 0x000fe2000bf46070 */
[----:B------:R0:W-:Y:S01]  /*6420*/  MUFU.EX2 R107, R66 ;  /* 0x00000042006b7308 */ /* 0x0001e20000000800 */
[----:B------:R-:W-:Y:S01]  /*6430*/  IADD3 R103, R99, 0x7, RZ ;  /* 0x0000000763677810 */ /* 0x000fe20007ffe0ff */
[----:B------:R-:W-:Y:S01]  /*6440*/  FMUL.FTZ R110, R41, R15 ;  /* 0x0000000f296e7220 */ /* 0x000fe20000410000 */
[----:B------:R-:W-:Y:S02]  /*6450*/  FSEL R67, R67, RZ, !P3 ;  /* 0x000000ff43437208 */ /* 0x000fe40005800000 */
[----:B------:R-:W-:-:S03]  /*6460*/  FSEL R69, R69, 1, !P3 ;  /* 0x3f80000045457808 */ /* 0x000fc60005800000 */
[----:B------:R-:W-:Y:S01]  /*6470*/  MUFU.SIN R91, R122 ;  /* 0x0000007a005b7308 */ /* 0x000fe20000000400 */
[----:B0-----:R-:W-:Y:S02]  /*6480*/  FSEL R66, R68, RZ, !P3 ;  /* 0x000000ff44427208 */ /* 0x001fe40005800000 */
[----:B------:R-:W-:Y:S02]  /*6490*/  FSEL R68, R111, RZ, !P3 ;  /* 0x000000ff6f447208 */ /* 0x000fe40005800000 */
[----:B------:R-:W-:Y:S01]  /*64a0*/  ISETP.GE.U32.AND P3, PT, R103, UR16, PT ;  /* 0x0000001067007c0c */ /* 0x000fe2000bf66070 */
[----:B------:R-:W-:Y:S02]  /*64b0*/  FMUL.RZ R103, R110, 0.15915493667125701904 ;  /* 0x3e22f9836e677820 */ /* 0x000fe4000040c000 */
[----:B------:R0:W-:Y:S01]  /*64c0*/  MUFU.COS R102, R122 ;  /* 0x0000007a00667308 */ /* 0x0001e20000000000 */
[----:B------:R-:W-:Y:S01]  /*64d0*/  SHF.L.U32 R110, R93, 0x10, RZ ;  /* 0x000000105d6e7819 */ /* 0x000fe200000006ff */
[----:B0-----:R-:W2:Y:S04]  /*64e0*/  LDL R122, [R1+0x4] ;  /* 0x00000400017a7983 */ /* 0x001ea80000100800 */
[C---:B---3--:R-:W-:Y:S01]  /*64f0*/  FMUL.FTZ R110, R113.reuse, R110 ;  /* 0x0000006e716e7220 */ /* 0x048fe20000410000 */
[----:B------:R-:W-:-:S02]  /*6500*/  FMUL.FTZ R111, R113, R75 ;  /* 0x0000004b716f7220 */ /* 0x000fc40000410000 */
[----:B------:R-:W3:Y:S01]  /*6510*/  LDL R113, [R1] ;  /* 0x0000000001717983 */ /* 0x000ee20000100800 */
[C---:B------:R-:W-:Y:S01]  /*6520*/  FMUL.FTZ R98, R41.reuse, R10 ;  /* 0x0000000a29627220 */ /* 0x040fe20000410000 */
[----:B------:R-:W-:-:S03]  /*6530*/  FMUL.FTZ R104, R41, R9 ;  /* 0x0000000929687220 */ /* 0x000fc60000410000 */
[----:B------:R-:W-:Y:S01]  /*6540*/  FMUL.RZ R98, R98, 0.15915493667125701904 ;  /* 0x3e22f98362627820 */ /* 0x000fe2000040c000 */
[----:B------:R-:W-:-:S03]  /*6550*/  FMUL.FTZ R101, R106, R10 ;  /* 0x0000000a6a657220 */ /* 0x000fc60000410000 */
[----:B------:R-:W-:Y:S01]  /*6560*/  MUFU.SIN R82, R98 ;  /* 0x0000006200527308 */ /* 0x000fe20000000400 */
[----:B------:R-:W-:-:S07]  /*6570*/  FMUL.RZ R104, R104, 0.15915493667125701904 ;  /* 0x3e22f98368687820 */ /* 0x000fce000040c000 */
[----:B------:R0:W-:Y:S02]  /*6580*/  MUFU.COS R85, R98 ;  /* 0x0000006200557308 */ /* 0x0001e40000000000 */
[----:B0-----:R-:W-:-:S06]  /*6590*/  FMUL.FTZ R98, R41, R11 ;  /* 0x0000000b29627220 */ /* 0x001fcc0000410000 */
[----:B------:R-:W-:Y:S01]  /*65a0*/  MUFU.SIN R80, R104 ;  /* 0x0000006800507308 */ /* 0x000fe20000000400 */
[----:B------:R-:W-:-:S07]  /*65b0*/  FMUL.RZ R98, R98, 0.15915493667125701904 ;  /* 0x3e22f98362627820 */ /* 0x000fce000040c000 */
[----:B------:R0:W-:Y:S08]  /*65c0*/  MUFU.COS R81, R104 ;  /* 0x0000006800517308 */ /* 0x0001f00000000000 */
[----:B------:R-:W1:Y:S01]  /*65d0*/  MUFU.EX2 R101, R101 ;  /* 0x0000006500657308 */ /* 0x000e620000000800 */
[----:B0-----:R-:W-:-:S07]  /*65e0*/  FMUL.FTZ R104, R106, R9 ;  /* 0x000000096a687220 */ /* 0x001fce0000410000 */
[----:B------:R-:W-:Y:S08]  /*65f0*/  MUFU.SIN R86, R98 ;  /* 0x0000006200567308 */ /* 0x000ff00000000400 */
[----:B------:R0:W-:Y:S02]  /*6600*/  MUFU.COS R89, R98 ;  /* 0x0000006200597308 */ /* 0x0001e40000000000 */
[----:B0-----:R-:W-:-:S06]  /*6610*/  FMUL.FTZ R98, R106, R11 ;  /* 0x0000000b6a627220 */ /* 0x001fcc0000410000 */
[----:B------:R-:W0:Y:S08]  /*6620*/  MUFU.EX2 R104, R104 ;  /* 0x0000006800687308 */ /* 0x000e300000000800 */
[----:B------:R-:W0:Y:S01]  /*6630*/  MUFU.EX2 R98, R98 ;  /* 0x0000006200627308 */ /* 0x000e220000000800 */
[C---:B-1----:R-:W-:Y:S01]  /*6640*/  FMUL.FTZ R85, R101.reuse, R85 ;  /* 0x0000005565557220 */ /* 0x042fe20000410000 */
[----:B------:R-:W-:Y:S01]  /*6650*/  FMUL.FTZ R82, R101, R82 ;  /* 0x0000005265527220 */ /* 0x000fe20000410000 */
[----:B------:R-:W-:Y:S01]  /*6660*/  FMUL.FTZ R101, R41, R14 ;  /* 0x0000000e29657220 */ /* 0x000fe20000410000 */
[----:B----4-:R-:W-:Y:S01]  /*6670*/  SHF.L.U32 R109, R109, 0x10, RZ ;  /* 0x000000106d6d7819 */ /* 0x010fe200000006ff */
[----:B------:R-:W-:-:S02]  /*6680*/  IMAD.U32 R105, R105, 0x10000, RZ ;  /* 0x0001000069697824 */ /* 0x000fc400078e00ff */
[C---:B------:R-:W-:Y:S01]  /*6690*/  FMUL.FTZ R93, R76.reuse, R102 ;  /* 0x000000664c5d7220 */ /* 0x040fe20000410000 */
[----:B------:R-:W-:Y:S01]  /*66a0*/  FMUL.RZ R101, R101, 0.15915493667125701904 ;  /* 0x3e22f98365657820 */ /* 0x000fe2000040c000 */
[----:B------:R-:W-:Y:S01]  /*66b0*/  FMUL.FTZ R91, R76, R91 ;  /* 0x0000005b4c5b7220 */ /* 0x000fe20000410000 */
[----:B------:R-:W-:Y:S01]  /*66c0*/  SHF.L.U32 R76, R72, 0x10, RZ ;  /* 0x00000010484c7819 */ /* 0x000fe200000006ff */
[C---:B0-----:R-:W-:Y:S01]  /*66d0*/  FMUL.FTZ R80, R104.reuse, R80 ;  /* 0x0000005068507220 */ /* 0x041fe20000410000 */
[----:B------:R-:W-:Y:S01]  /*66e0*/  FSEL R72, R111, RZ, !P4 ;  /* 0x000000ff6f487208 */ /* 0x000fe20006000000 */
[----:B------:R0:W-:Y:S01]  /*66f0*/  STS.U16 [R78+0x23c0], R79 ;  /* 0x0023c04f4e007388 */ /* 0x0001e20000000400 */
[----:B------:R-:W-:Y:S01]  /*6700*/  FMUL.FTZ R81, R104, R81 ;  /* 0x0000005168517220 */ /* 0x000fe20000410000 */
[----:B------:R-:W-:Y:S01]  /*6710*/  FMUL.FTZ R104, R106, R13 ;  /* 0x0000000d6a687220 */ /* 0x000fe20000410000 */
[----:B------:R-:W-:Y:S01]  /*6720*/  SHF.L.U32 R88, R88, 0x10, RZ ;  /* 0x0000001058587819 */ /* 0x000fe200000006ff */
[C---:B------:R-:W-:Y:S01]  /*6730*/  FMUL.FTZ R89, R98.reuse, R89 ;  /* 0x0000005962597220 */ /* 0x040fe20000410000 */
[----:B------:R-:W-:-:S02]  /*6740*/  FMUL.FTZ R86, R98, R86 ;  /* 0x0000005662567220 */ /* 0x000fc40000410000 */
[----:B------:R-:W-:Y:S01]  /*6750*/  MUFU.SIN R98, R101 ;  /* 0x0000006500627308 */ /* 0x000fe20000000400 */
[----:B------:R-:W-:Y:S02]  /*6760*/  SHF.L.U32 R87, R87, 0x10, RZ ;  /* 0x0000001057577819 */ /* 0x000fe400000006ff */
[----:B0-----:R-:W-:Y:S02]  /*6770*/  FSEL R78, R80, RZ, !P6 ;  /* 0x000000ff504e7208 */ /* 0x001fe40007000000 */
[----:B------:R-:W-:-:S03]  /*6780*/  FSEL R81, R81, 1, !P6 ;  /* 0x3f80000051517808 */ /* 0x000fc60007000000 */
[----:B------:R-:W0:Y:S01]  /*6790*/  MUFU.COS R101, R101 ;  /* 0x0000006500657308 */ /* 0x000e220000000000 */
[----:B------:R-:W-:Y:S02]  /*67a0*/  SHF.L.U32 R75, R71, 0x10, RZ ;  /* 0x00000010474b7819 */ /* 0x000fe400000006ff */
[----:B------:R-:W-:Y:S02]  /*67b0*/  FSEL R71, R110, RZ, !P4 ;  /* 0x000000ff6e477208 */ /* 0x000fe40006000000 */
[----:B------:R-:W-:-:S03]  /*67c0*/  IADD3 R110, R99, 0x8, RZ ;  /* 0x00000008636e7810 */ /* 0x000fc60007ffe0ff */
[----:B------:R-:W1:Y:S01]  /*67d0*/  MUFU.EX2 R104, R104 ;  /* 0x0000006800687308 */ /* 0x000e620000000800 */
[----:B------:R-:W-:Y:S02]  /*67e0*/  FSEL R70, R70, RZ, !P4 ;  /* 0x000000ff46467208 */ /* 0x000fe40006000000 */
[----:B------:R-:W-:Y:S02]  /*67f0*/  FSEL R73, R73, 1, !P4 ;  /* 0x3f80000049497808 */ /* 0x000fe40006000000 */
[----:B------:R-:W-:Y:S02]  /*6800*/  ISETP.GE.U32.AND P4, PT, R110, UR16, PT ;  /* 0x000000106e007c0c */ /* 0x000fe4000bf86070 */
[----:B------:R-:W-:Y:S01]  /*6810*/  IADD3 R110, R99, 0x9, RZ ;  /* 0x00000009636e7810 */ /* 0x000fe20007ffe0ff */
[C---:B-----5:R-:W-:Y:S01]  /*6820*/  FMUL.FTZ R75, R123.reuse, R75 ;  /* 0x0000004b7b4b7220 */ /* 0x060fe20000410000 */
[----:B------:R-:W-:Y:S01]  /*6830*/  FMUL.FTZ R76, R123, R76 ;  /* 0x0000004c7b4c7220 */ /* 0x000fe20000410000 */
[----:B------:R-:W-:Y:S01]  /*6840*/  FSEL R74, R74, RZ, !P5 ;  /* 0x000000ff4a4a7208 */ /* 0x000fe20006800000 */
[----:B0-----:R-:W-:Y:S01]  /*6850*/  FMUL.FTZ R101, R107, R101 ;  /* 0x000000656b657220 */ /* 0x001fe20000410000 */
[----:B------:R-:W-:Y:S01]  /*6860*/  FSEL R77, R77, 1, !P5 ;  /* 0x3f8000004d4d7808 */ /* 0x000fe20006800000 */
[----:B------:R-:W-:Y:S01]  /*6870*/  FMUL.FTZ R98, R107, R98 ;  /* 0x000000626b627220 */ /* 0x000fe20000410000 */
[----:B------:R-:W-:-:S02]  /*6880*/  FSEL R75, R75, RZ, !P5 ;  /* 0x000000ff4b4b7208 */ /* 0x000fc40006800000 */
[----:B------:R-:W-:Y:S02]  /*6890*/  FSEL R76, R76, RZ, !P5 ;  /* 0x000000ff4c4c7208 */ /* 0x000fe40006800000 */
[----:B------:R-:W-:Y:S02]  /*68a0*/  FSEL R86, R86, RZ, !P2 ;  /* 0x000000ff56567208 */ /* 0x000fe40005000000 */
[----:B------:R-:W-:Y:S01]  /*68b0*/  FSEL R89, R89, 1, !P2 ;  /* 0x3f80000059597808 */ /* 0x000fe20005000000 */
[----:B------:R-:W-:Y:S01]  /*68c0*/  FMUL.FTZ R107, R41, R17 ;  /* 0x00000011296b7220 */ /* 0x000fe20000410000 */
[----:B------:R-:W-:Y:S01]  /*68d0*/  ISETP.GE.U32.AND P5, PT, R110, UR16, PT ;  /* 0x000000106e007c0c */ /* 0x000fe2000bfa6070 */
[C---:B--2---:R-:W-:Y:S01]  /*68e0*/  FMUL.FTZ R79, R122.reuse, R105 ;  /* 0x000000697a4f7220 */ /* 0x044fe20000410000 */
[----:B------:R-:W-:Y:S01]  /*68f0*/  FMUL.FTZ R111, R122, R109 ;  /* 0x0000006d7a6f7220 */ /* 0x000fe20000410000 */
[----:B------:R-:W-:Y:S01]  /*6900*/  IADD3 R105, R99, 0xa, RZ ;  /* 0x0000000a63697810 */ /* 0x000fe20007ffe0ff */
[----:B------:R-:W-:-:S02]  /*6910*/  FMUL.FTZ R109, R41, R16 ;  /* 0x00000010296d7220 */ /* 0x000fc40000410000 */
[----:B------:R-:W-:Y:S02]  /*6920*/  FSEL R79, R79, RZ, !P6 ;  /* 0x000000ff4f4f7208 */ /* 0x000fe40007000000 */
[----:B------:R-:W-:Y:S02]  /*6930*/  FSEL R80, R111, RZ, !P6 ;  /* 0x000000ff6f507208 */ /* 0x000fe40007000000 */
[----:B------:R-:W-:Y:S01]  /*6940*/  ISETP.GE.U32.AND P6, PT, R105, UR16, PT ;  /* 0x0000001069007c0c */ /* 0x000fe2000bfc6070 */
[----:B------:R-:W-:Y:S01]  /*6950*/  FMUL.RZ R105, R109, 0.15915493667125701904 ;  /* 0x3e22f9836d697820 */ /* 0x000fe2000040c000 */
[----:B------:R-:W-:Y:S01]  /*6960*/  FMUL.FTZ R110, R106, R15 ;  /* 0x0000000f6a6e7220 */ /* 0x000fe20000410000 */
[----:B------:R-:W-:Y:S01]  /*6970*/  FSEL R82, R82, RZ, !P0 ;  /* 0x000000ff52527208 */ /* 0x000fe20004000000 */
[----:B------:R-:W-:Y:S01]  /*6980*/  FMUL.FTZ R122, R106, R16 ;  /* 0x000000106a7a7220 */ /* 0x000fe20000410000 */
[----:B------:R-:W-:Y:S01]  /*6990*/  FSEL R85, R85, 1, !P0 ;  /* 0x3f80000055557808 */ /* 0x000fe20004000000 */
[----:B-1----:R-:W-:Y:S01]  /*69a0*/  FMUL.FTZ R97, R104, R97 ;  /* 0x0000006168617220 */ /* 0x002fe20000410000 */
[----:B------:R-:W-:Y:S01]  /*69b0*/  SHF.L.U32 R108, R108, 0x10, RZ ;  /* 0x000000106c6c7819 */ /* 0x000fe200000006ff */
[----:B------:R-:W-:Y:S01]  /*69c0*/  FMUL.FTZ R94, R104, R94 ;  /* 0x0000005e685e7220 */ /* 0x000fe20000410000 */
[----:B------:R-:W-:Y:S01]  /*69d0*/  SHF.L.U32 R100, R100, 0x10, RZ ;  /* 0x0000001064647819 */ /* 0x000fe200000006ff */
[----:B------:R-:W-:Y:S01]  /*69e0*/  FMUL.RZ R107, R107, 0.15915493667125701904 ;  /* 0x3e22f9836b6b7820 */ /* 0x000fe2000040c000 */
[----:B------:R-:W-:Y:S01]  /*69f0*/  MUFU.SIN R102, R103 ;  /* 0x0000006700667308 */ /* 0x000fe20000000400 */
[C---:B------:R-:W-:Y:S01]  /*6a00*/  FMUL.FTZ R108, R38.reuse, R108 ;  /* 0x0000006c266c7220 */ /* 0x040fe20000410000 */
[----:B------:R-:W-:Y:S01]  /*6a10*/  SHF.L.U32 R123, R95, 0x10, RZ ;  /* 0x000000105f7b7819 */ /* 0x000fe200000006ff */
[----:B------:R-:W-:-:S05]  /*6a20*/  FMUL.FTZ R124, R38, R100 ;  /* 0x00000064267c7220 */ /* 0x000fca0000410000 */
[----:B------:R-:W-:Y:S01]  /*6a30*/  MUFU.SIN R104, R105 ;  /* 0x0000006900687308 */ /* 0x000fe20000000400 */
[----:B------:R-:W-:Y:S01]  /*6a40*/  IADD3 R125, R99, 0xe, RZ ;  /* 0x0000000e637d7810 */ /* 0x000fe20007ffe0ff */
[----:B------:R-:W-:-:S06]  /*6a50*/  IMAD.U32 R100, R96, 0x10000, RZ ;  /* 0x0001000060647824 */ /* 0x000fcc00078e00ff */
[----:B------:R-:W-:Y:S01]  /*6a60*/  MUFU.COS R103, R103 ;  /* 0x0000006700677308 */ /* 0x000fe20000000000 */
[----:B------:R-:W-:-:S07]  /*6a70*/  FSEL R94, R94, RZ, !P4 ;  /* 0x000000ff5e5e7208 */ /* 0x000fce0006000000 */
[----:B------:R-:W0:Y:S01]  /*6a80*/  MUFU.EX2 R110, R110 ;  /* 0x0000006e006e7308 */ /* 0x000e220000000800 */
[----:B------:R-:W-:-:S07]  /*6a90*/  FSEL R95, R108, RZ, !P4 ;  /* 0x000000ff6c5f7208 */ /* 0x000fce0006000000 */
[----:B------:R-:W-:Y:S01]  /*6aa0*/  MUFU.COS R105, R105 ;  /* 0x0000006900697308 */ /* 0x000fe20000000000 */
[----:B------:R-:W-:-:S07]  /*6ab0*/  FSEL R96, R124, RZ, !P4 ;  /* 0x000000ff7c607208 */ /* 0x000fce0006000000 */
[----:B------:R-:W1:Y:S01]  /*6ac0*/  MUFU.EX2 R122, R122 ;  /* 0x0000007a007a7308 */ /* 0x000e620000000800 */
[----:B------:R-:W-:Y:S01]  /*6ad0*/  FSEL R97, R97, 1, !P4 ;  /* 0x3f80000061617808 */ /* 0x000fe20006000000 */
[----:B------:R-:W-:Y:S01]  /*6ae0*/  FMUL.FTZ R123, R39, R123 ;  /* 0x0000007b277b7220 */ /* 0x000fe20000410000 */
[----:B------:R-:W-:Y:S02]  /*6af0*/  FSEL R93, R93, 1, !P3 ;  /* 0x3f8000005d5d7808 */ /* 0x000fe40005800000 */
[----:B------:R-:W-:Y:S01]  /*6b00*/  ISETP.GE.U32.AND P4, PT, R125, UR16, PT ;  /* 0x000000107d007c0c */ /* 0x000fe2000bf86070 */
[----:B------:R-:W-:Y:S01]  /*6b10*/  FMUL.FTZ R125, R65, R66 ;  /* 0x00000042417d7220 */ /* 0x000fe20000410000 */
[----:B------:R-:W-:Y:S01]  /*6b20*/  FMUL.FTZ R100, R39, R100 ;  /* 0x0000006427647220 */ /* 0x000fe20000410000 */
[C---:B------:R-:W-:Y:S01]  /*6b30*/  FMUL.FTZ R154, R62.reuse, R66 ;  /* 0x000000423e9a7220 */ /* 0x040fe20000410000 */
[----:B------:R-:W-:Y:S01]  /*6b40*/  IADD3 R124, R99, 0xf, RZ ;  /* 0x0000000f637c7810 */ /* 0x000fe20007ffe0ff */
[-C--:B------:R-:W-:Y:S01]  /*6b50*/  FFMA.FTZ R125, R62, R69.reuse, R125 ;  /* 0x000000453e7d7223 */ /* 0x080fe2000001007d */
[----:B------:R-:W-:Y:S01]  /*6b60*/  FSEL R98, R98, RZ, !P5 ;  /* 0x000000ff62627208 */ /* 0x000fe20006800000 */
[----:B------:R-:W-:Y:S01]  /*6b70*/  FFMA.FTZ R154, R65, R69, -R154 ;  /* 0x00000045419a7223 */ /* 0x000fe2000001089a */
[----:B------:R-:W-:-:S02]  /*6b80*/  FSEL R100, R100, RZ, !P5 ;  /* 0x000000ff64647208 */ /* 0x000fc40006800000 */
[----:B------:R-:W-:Y:S01]  /*6b90*/  FSEL R101, R101, 1, !P5 ;  /* 0x3f80000065657808 */ /* 0x000fe20006800000 */
[C---:B0-----:R-:W-:Y:S01]  /*6ba0*/  FMUL.FTZ R103, R110.reuse, R103 ;  /* 0x000000676e677220 */ /* 0x041fe20000410000 */
[----:B------:R-:W-:Y:S01]  /*6bb0*/  FMUL.FTZ R102, R110, R102 ;  /* 0x000000666e667220 */ /* 0x000fe20000410000 */
[C---:B-1----:R-:W-:Y:S01]  /*6bc0*/  FMUL.FTZ R105, R122.reuse, R105 ;  /* 0x000000697a697220 */ /* 0x042fe20000410000 */
[----:B------:R-:W-:Y:S01]  /*6bd0*/  FMUL.FTZ R104, R122, R104 ;  /* 0x000000687a687220 */ /* 0x000fe20000410000 */
[C---:B------:R-:W-:Y:S01]  /*6be0*/  FMUL.FTZ R110, R106.reuse, R19 ;  /* 0x000000136a6e7220 */ /* 0x040fe20000410000 */
[----:B------:R-:W-:Y:S01]  /*6bf0*/  FMUL.FTZ R122, R106, R20 ;  /* 0x000000146a7a7220 */ /* 0x000fe20000410000 */
[----:B------:R-:W-:-:S04]  /*6c00*/  FMUL.FTZ R155, R70, R154 ;  /* 0x0000009a469b7220 */ /* 0x000fc80000410000 */
[----:B------:R-:W-:Y:S01]  /*6c10*/  MUFU.EX2 R110, R110 ;  /* 0x0000006e006e7308 */ /* 0x000fe20000000800 */
[C---:B---3--:R-:W-:Y:S01]  /*6c20*/  FMUL.FTZ R109, R113.reuse, R88 ;  /* 0x00000058716d7220 */ /* 0x048fe20000410000 */
[----:B------:R-:W-:Y:S01]  /*6c30*/  FMUL.FTZ R111, R113, R87 ;  /* 0x00000057716f7220 */ /* 0x000fe20000410000 */
[----:B------:R-:W-:Y:S01]  /*6c40*/  SHF.L.U32 R88, R84, 0x10, RZ ;  /* 0x0000001054587819 */ /* 0x000fe200000006ff */
[----:B------:R-:W-:Y:S02]  /*6c50*/  IMAD.U32 R87, R83, 0x10000, RZ ;  /* 0x0001000053577824 */ /* 0x000fe400078e00ff */
[----:B------:R-:W-:Y:S02]  /*6c60*/  FSEL R83, R109, RZ, !P0 ;  /* 0x000000ff6d537208 */ /* 0x000fe40004000000 */
[C---:B------:R-:W-:Y:S01]  /*6c70*/  FMUL.FTZ R87, R165.reuse, R87 ;  /* 0x00000057a5577220 */ /* 0x040fe20000410000 */
[----:B------:R-:W-:Y:S01]  /*6c80*/  FMUL.FTZ R88, R165, R88 ;  /* 0x00000058a5587220 */ /* 0x000fe20000410000 */
[----:B------:R-:W-:-:S02]  /*6c90*/  IADD3 R109, R99, 0xc, RZ ;  /* 0x0000000c636d7810 */ /* 0x000fc40007ffe0ff */
[----:B------:R-:W-:Y:S02]  /*6ca0*/  IADD3 R113, R99, 0xb, RZ ;  /* 0x0000000b63717810 */ /* 0x000fe40007ffe0ff */
[----:B------:R-:W-:Y:S02]  /*6cb0*/  FSEL R87, R87, RZ, !P2 ;  /* 0x000000ff57577208 */ /* 0x000fe40005000000 */
[----:B------:R-:W-:Y:S02]  /*6cc0*/  FSEL R88, R88, RZ, !P2 ;  /* 0x000000ff58587208 */ /* 0x000fe40005000000 */
[----:B------:R-:W-:Y:S02]  /*6cd0*/  ISETP.GE.U32.AND P2, PT, R109, UR16, PT ;  /* 0x000000106d007c0c */ /* 0x000fe4000bf46070 */
[----:B------:R-:W-:Y:S02]  /*6ce0*/  FSEL R84, R111, RZ, !P0 ;  /* 0x000000ff6f547208 */ /* 0x000fe40004000000 */
[----:B------:R-:W-:-:S02]  /*6cf0*/  SHF.L.U32 R109, R92, 0x10, RZ ;  /* 0x000000105c6d7819 */ /* 0x000fc400000006ff */
[----:B------:R-:W-:Y:S01]  /*6d00*/  ISETP.GE.U32.AND P0, PT, R113, UR16, PT ;  /* 0x0000001071007c0c */ /* 0x000fe2000bf06070 */
[----:B------:R-:W-:Y:S01]  /*6d10*/  FMUL.FTZ R113, R106, R17 ;  /* 0x000000116a717220 */ /* 0x000fe20000410000 */
[----:B------:R-:W-:Y:S02]  /*6d20*/  IMAD.U32 R92, R90, 0x10000, RZ ;  /* 0x000100005a5c7824 */ /* 0x000fe400078e00ff */
[----:B------:R-:W-:Y:S01]  /*6d30*/  FMUL.FTZ R109, R37, R109 ;  /* 0x0000006d256d7220 */ /* 0x000fe20000410000 */
[----:B------:R-:W-:Y:S01]  /*6d40*/  MUFU.SIN R111, R107 ;  /* 0x0000006b006f7308 */ /* 0x000fe20000000400 */
[----:B------:R-:W-:Y:S01]  /*6d50*/  FSEL R90, R91, RZ, !P3 ;  /* 0x000000ff5b5a7208 */ /* 0x000fe20005800000 */
[----:B------:R-:W-:Y:S02]  /*6d60*/  FMUL.FTZ R92, R37, R92 ;  /* 0x0000005c255c7220 */ /* 0x000fe40000410000 */
[----:B------:R-:W-:-:S04]  /*6d70*/  FSEL R91, R109, RZ, !P3 ;  /* 0x000000ff6d5b7208 */ /* 0x000fc80005800000 */
[----:B------:R-:W0:Y:S01]  /*6d80*/  MUFU.EX2 R113, R113 ;  /* 0x0000007100717308 */ /* 0x000e220000000800 */
[----:B------:R-:W-:Y:S02]  /*6d90*/  IADD3 R109, R99, 0xd, RZ ;  /* 0x0000000d636d7810 */ /* 0x000fe40007ffe0ff */
[----:B------:R-:W-:Y:S02]  /*6da0*/  FSEL R92, R92, RZ, !P3 ;  /* 0x000000ff5c5c7208 */ /* 0x000fe40005800000 */
[----:B------:R-:W-:Y:S01]  /*6db0*/  ISETP.GE.U32.AND P3, PT, R109, UR16, PT ;  /* 0x000000106d007c0c */ /* 0x000fe2000bf66070 */
[-C--:B------:R-:W-:Y:S02]  /*6dc0*/  FMUL.FTZ R109, R41, R18.reuse ;  /* 0x00000012296d7220 */ /* 0x080fe40000410000 */
[----:B------:R-:W1:Y:S01]  /*6dd0*/  MUFU.COS R107, R107 ;  /* 0x0000006b006b7308 */ /* 0x000e620000000000 */
[----:B------:R-:W-:Y:S01]  /*6de0*/  FSEL R99, R123, RZ, !P5 ;  /* 0x000000ff7b637208 */ /* 0x000fe20006800000 */
[----:B------:R-:W-:Y:S01]  /*6df0*/  FMUL.RZ R109, R109, 0.15915493667125701904 ;  /* 0x3e22f9836d6d7820 */ /* 0x000fe2000040c000 */
[----:B------:R-:W-:Y:S01]  /*6e00*/  FMUL.FTZ R123, R106, R18 ;  /* 0x000000126a7b7220 */ /* 0x000fe20000410000 */
[----:B------:R-:W-:Y:S01]  /*6e10*/  ISETP.GE.U32.AND P5, PT, R124, UR16, PT ;  /* 0x000000107c007c0c */ /* 0x000fe2000bfa6070 */
[----:B------:R-:W-:-:S03]  /*6e20*/  FMUL.FTZ R124, R70, R125 ;  /* 0x0000007d467c7220 */ /* 0x000fc60000410000 */
[----:B------:R-:W-:Y:S01]  /*6e30*/  MUFU.SIN R108, R109 ;  /* 0x0000006d006c7308 */ /* 0x000fe20000000400 */
[----:B0-----:R-:W-:Y:S01]  /*6e40*/  FMUL.FTZ R106, R113, R111 ;  /* 0x0000006f716a7220 */ /* 0x001fe20000410000 */
[----:B------:R-:W-:Y:S01]  /*6e50*/  FMUL.FTZ R111, R41, R19 ;  /* 0x00000013296f7220 */ /* 0x000fe20000410000 */
[C---:B------:R-:W-:Y:S01]  /*6e60*/  FFMA.FTZ R154, R73.reuse, R154, -R124 ;  /* 0x0000009a499a7223 */ /* 0x040fe2000001087c */
[----:B------:R-:W-:-:S04]  /*6e70*/  FFMA.FTZ R125, R73, R125, R155 ;  /* 0x0000007d497d7223 */ /* 0x000fc8000001009b */
[----:B------:R-:W-:Y:S01]  /*6e80*/  MUFU.COS R109, R109 ;  /* 0x0000006d006d7308 */ /* 0x000fe20000000000 */
[----:B------:R-:W-:Y:S01]  /*6e90*/  FMUL.RZ R111, R111, 0.15915493667125701904 ;  /* 0x3e22f9836f6f7820 */ /* 0x000fe2000040c000 */
[----:B------:R-:W-:-:S06]  /*6ea0*/  FMUL.FTZ R155, R74, R154 ;  /* 0x0000009a4a9b7220 */ /* 0x000fcc0000410000 */
[----:B------:R-:W0:Y:S01]  /*6eb0*/  MUFU.EX2 R123, R123 ;  /* 0x0000007b007b7308 */ /* 0x000e220000000800 */
[----:B------:R-:W-:Y:S01]  /*6ec0*/  FMUL.FTZ R124, R41, R20 ;  /* 0x00000014297c7220 */ /* 0x000fe20000410000 */
[----:B------:R-:W-:Y:S01]  /*6ed0*/  FMUL.FTZ R41, R74, R125 ;  /* 0x0000007d4a297220 */ /* 0x000fe20000410000 */
[----:B-1----:R-:W-:Y:S01]  /*6ee0*/  FMUL.FTZ R107, R113, R107 ;  /* 0x0000006b716b7220 */ /* 0x002fe20000410000 */
[C---:B------:R-:W-:Y:S02]  /*6ef0*/  FFMA.FTZ R125, R77.reuse, R125, R155 ;  /* 0x0000007d4d7d7223 */ /* 0x040fe4000001009b */
[----:B------:R-:W-:Y:S02]  /*6f00*/  FFMA.FTZ R41, R77, R154, -R41 ;  /* 0x0000009a4d297223 */ /* 0x000fe40000010829 */
[----:B------:R-:W-:Y:S01]  /*6f10*/  MUFU.SIN R113, R111 ;  /* 0x0000006f00717308 */ /* 0x000fe20000000400 */
[----:B------:R-:W-:Y:S01]  /*6f20*/  FMUL.FTZ R154, R78, R125 ;  /* 0x0000007d4e9a7220 */ /* 0x000fe20000410000 */
[----:B------:R-:W-:Y:S01]  /*6f30*/  FMUL.RZ R124, R124, 0.15915493667125701904 ;  /* 0x3e22f9837c7c7820 */ /* 0x000fe2000040c000 */
[----:B------:R-:W-:-:S05]  /*6f40*/  FMUL.FTZ R155, R78, R41 ;  /* 0x000000294e9b7220 */ /* 0x000fca0000410000 */
[----:B------:R-:W1:Y:S01]  /*6f50*/  MUFU.COS R111, R111 ;  /* 0x0000006f006f7308 */ /* 0x000e620000000000 */
[C---:B0-----:R-:W-:Y:S01]  /*6f60*/  FMUL.FTZ R109, R123.reuse, R109 ;  /* 0x0000006d7b6d7220 */ /* 0x041fe20000410000 */
[----:B------:R-:W-:Y:S01]  /*6f70*/  FMUL.FTZ R108, R123, R108 ;  /* 0x0000006c7b6c7220 */ /* 0x000fe20000410000 */
[C---:B------:R-:W-:Y:S01]  /*6f80*/  FFMA.FTZ R154, R81.reuse, R41, -R154 ;  /* 0x00000029519a7223 */ /* 0x040fe2000001089a */
[----:B------:R-:W-:-:S04]  /*6f90*/  FFMA.FTZ R125, R81, R125, R155 ;  /* 0x0000007d517d7223 */ /* 0x000fc8000001009b */
[----:B------:R-:W-:Y:S01]  /*6fa0*/  MUFU.EX2 R122, R122 ;  /* 0x0000007a007a7308 */ /* 0x000fe20000000800 */
[----:B------:R-:W-:-:S07]  /*6fb0*/  FMUL.FTZ R155, R82, R154 ;  /* 0x0000009a529b7220 */ /* 0x000fce0000410000 */
[----:B------:R-:W0:Y:S01]  /*6fc0*/  MUFU.COS R123, R124 ;  /* 0x0000007c007b7308 */ /* 0x000e220000000000 */
[----:B------:R-:W-:-:S07]  /*6fd0*/  FFMA.FTZ R155, R85, R125, R155 ;  /* 0x0000007d559b7223 */ /* 0x000fce000001009b */
[----:B------:R2:W3:Y:S01]  /*6fe0*/  MUFU.SIN R41, R124 ;  /* 0x0000007c00297308 */ /* 0x0004e20000000400 */
[C---:B-1----:R-:W-:Y:S01]  /*6ff0*/  FMUL.FTZ R111, R110.reuse, R111 ;  /* 0x0000006f6e6f7220 */ /* 0x042fe20000410000 */
[----:B------:R-:W-:Y:S01]  /*7000*/  FMUL.FTZ R110, R110, R113 ;  /* 0x000000716e6e7220 */ /* 0x000fe20000410000 */
[----:B------:R-:W-:Y:S01]  /*7010*/  FMUL.FTZ R113, R86, R155 ;  /* 0x0000009b56717220 */ /* 0x000fe20000410000 */
[----:B--2---:R-:W-:-:S04]  /*7020*/  FMUL.FTZ R124, R82, R125 ;  /* 0x0000007d527c7220 */ /* 0x004fc80000410000 */
[----:B------:R-:W-:-:S04]  /*7030*/  FFMA.FTZ R124, R85, R154, -R124 ;  /* 0x0000009a557c7223 */ /* 0x000fc8000001087c */
[-C--:B------:R-:W-:Y:S01]  /*7040*/  FMUL.FTZ R125, R86, R124.reuse ;  /* 0x0000007c567d7220 */ /* 0x080fe20000410000 */
[C---:B------:R-:W-:Y:S01]  /*7050*/  FFMA.FTZ R113, R89.reuse, R124, -R113 ;  /* 0x0000007c59717223 */ /* 0x040fe20000010871 */
[C---:B0-----:R-:W-:Y:S01]  /*7060*/  FMUL.FTZ R123, R122.reuse, R123 ;  /* 0x0000007b7a7b7220 */ /* 0x041fe20000410000 */
[----:B---3--:R-:W-:Y:S01]  /*7070*/  FMUL.FTZ R122, R122, R41 ;  /* 0x000000297a7a7220 */ /* 0x008fe20000410000 */
[----:B------:R-:W-:Y:S01]  /*7080*/  FFMA.FTZ R155, R89, R155, R125 ;  /* 0x0000009b599b7223 */ /* 0x000fe2000001007d */
[----:B------:R-:W-:-:S03]  /*7090*/  FMUL.FTZ R41, R90, R113 ;  /* 0x000000715a297220 */ /* 0x000fc60000410000 */
[-C--:B------:R-:W-:Y:S01]  /*70a0*/  FMUL.FTZ R154, R90, R155.reuse ;  /* 0x0000009b5a9a7220 */ /* 0x080fe20000410000 */
[C---:B------:R-:W-:Y:S01]  /*70b0*/  FFMA.FTZ R155, R93.reuse, R155, R41 ;  /* 0x0000009b5d9b7223 */ /* 0x040fe20000010029 */
[-C--:B------:R-:W-:Y:S02]  /*70c0*/  FMUL.FTZ R41, R64, R66.reuse ;  /* 0x0000004240297220 */ /* 0x080fe40000410000 */
[----:B------:R-:W-:Y:S01]  /*70d0*/  FFMA.FTZ R154, R93, R113, -R154 ;  /* 0x000000715d9a7223 */ /* 0x000fe2000001089a */
[C---:B------:R-:W-:Y:S01]  /*70e0*/  FMUL.FTZ R113, R63.reuse, R66 ;  /* 0x000000423f717220 */ /* 0x040fe20000410000 */
[----:B------:R-:W-:-:S03]  /*70f0*/  FFMA.FTZ R41, R63, R69, -R41 ;  /* 0x000000453f297223 */ /* 0x000fc60000010829 */
[----:B------:R-:W-:Y:S01]  /*7100*/  FFMA.FTZ R113, R64, R69, R113 ;  /* 0x0000004540717223 */ /* 0x000fe20000010071 */
[----:B------:R-:W-:-:S03]  /*7110*/  FADD.FTZ R41, R67, R41 ;  /* 0x0000002943297221 */ /* 0x000fc60000010000 */
[----:B------:R-:W-:Y:S01]  /*7120*/  FADD.FTZ R113, R68, R113 ;  /* 0x0000007144717221 */ /* 0x000fe20000010000 */
[----:B------:R-:W-:-:S03]  /*7130*/  FMUL.FTZ R124, R70, R41 ;  /* 0x00000029467c7220 */ /* 0x000fc60000410000 */
[-C--:B------:R-:W-:Y:S01]  /*7140*/  FMUL.FTZ R125, R70, R113.reuse ;  /* 0x00000071467d7220 */ /* 0x080fe20000410000 */
[----:B------:R-:W-:-:S03]  /*7150*/  FFMA.FTZ R113, R73, R113, R124 ;  /* 0x0000007149717223 */ /* 0x000fc6000001007c */
[----:B------:R-:W-:Y:S01]  /*7160*/  FFMA.FTZ R41, R73, R41, -R125 ;  /* 0x0000002949297223 */ /* 0x000fe2000001087d */
[----:B------:R-:W-:Y:S01]  /*7170*/  FMUL.FTZ R125, R94, R155 ;  /* 0x0000009b5e7d7220 */ /* 0x000fe20000410000 */
[----:B------:R-:W-:Y:S01]  /*7180*/  FADD.FTZ R113, R72, R113 ;  /* 0x0000007148717221 */ /* 0x000fe20000010000 */
[-C--:B------:R-:W-:Y:S01]  /*7190*/  FMUL.FTZ R124, R94, R154.reuse ;  /* 0x0000009a5e7c7220 */ /* 0x080fe20000410000 */
[----:B------:R-:W-:Y:S01]  /*71a0*/  FADD.FTZ R41, R71, R41 ;  /* 0x0000002947297221 */ /* 0x000fe20000010000 */
[C---:B------:R-:W-:Y:S01]  /*71b0*/  FFMA.FTZ R154, R97.reuse, R154, -R125 ;  /* 0x0000009a619a7223 */ /* 0x040fe2000001087d */
[C---:B------:R-:W-:Y:S01]  /*71c0*/  FMUL.FTZ R125, R74.reuse, R113 ;  /* 0x000000714a7d7220 */ /* 0x040fe20000410000 */
[----:B------:R-:W-:Y:S01]  /*71d0*/  FFMA.FTZ R155, R97, R155, R124 ;  /* 0x0000009b619b7223 */ /* 0x000fe2000001007c */
[-C--:B------:R-:W-:Y:S02]  /*71e0*/  FMUL.FTZ R124, R74, R41.reuse ;  /* 0x000000294a7c7220 */ /* 0x080fe40000410000 */
[----:B------:R-:W-:-:S02]  /*71f0*/  FFMA.FTZ R41, R77, R41, -R125 ;  /* 0x000000294d297223 */ /* 0x000fc4000001087d */
[----:B------:R-:W-:Y:S01]  /*7200*/  FFMA.FTZ R113, R77, R113, R124 ;  /* 0x000000714d717223 */ /* 0x000fe2000001007c */
[CC--:B------:R-:W-:Y:S01]  /*7210*/  FMUL.FTZ R124, R98.reuse, R154.reuse ;  /* 0x0000009a627c7220 */ /* 0x0c0fe20000410000 */
[----:B------:R-:W-:Y:S01]  /*7220*/  FADD.FTZ R41, R75, R41 ;  /* 0x000000294b297221 */ /* 0x000fe20000010000 */
[-C--:B------:R-:W-:Y:S01]  /*7230*/  FMUL.FTZ R125, R98, R155.reuse ;  /* 0x0000009b627d7220 */ /* 0x080fe20000410000 */
[----:B------:R-:W-:Y:S01]  /*7240*/  FADD.FTZ R113, R76, R113 ;  /* 0x000000714c717221 */ /* 0x000fe20000010000 */
[C---:B------:R-:W-:Y:S01]  /*7250*/  FFMA.FTZ R155, R101.reuse, R155, R124 ;  /* 0x0000009b659b7223 */ /* 0x040fe2000001007c */
[----:B------:R-:W-:Y:S01]  /*7260*/  FMUL.FTZ R124, R78, R41 ;  /* 0x000000294e7c7220 */ /* 0x000fe20000410000 */
[----:B------:R-:W-:Y:S01]  /*7270*/  FFMA.FTZ R154, R101, R154, -R125 ;  /* 0x0000009a659a7223 */ /* 0x000fe2000001087d */
[----:B------:R-:W-:Y:S01]  /*7280*/  FSEL R102, R102, RZ, !P6 ;  /* 0x000000ff66667208 */ /* 0x000fe20007000000 */
[-C--:B------:R-:W-:Y:S01]  /*7290*/  FMUL.FTZ R125, R78, R113.reuse ;  /* 0x000000714e7d7220 */ /* 0x080fe20000410000 */
[----:B------:R-:W-:Y:S01]  /*72a0*/  FFMA.FTZ R113, R81, R113, R124 ;  /* 0x0000007151717223 */ /* 0x000fe2000001007c */
[----:B------:R-:W-:-:S02]  /*72b0*/  FSEL R103, R103, 1, !P6 ;  /* 0x3f80000067677808 */ /* 0x000fc40007000000 */
[----:B------:R-:W-:Y:S01]  /*72c0*/  FFMA.FTZ R41, R81, R41, -R125 ;  /* 0x0000002951297223 */ /* 0x000fe2000001087d */
[----:B------:R-:W-:Y:S01]  /*72d0*/  FMUL.FTZ R125, R102, R155 ;  /* 0x0000009b667d7220 */ /* 0x000fe20000410000 */
[----:B------:R-:W-:Y:S01]  /*72e0*/  FADD.FTZ R113, R80, R113 ;  /* 0x0000007150717221 */ /* 0x000fe20000010000 */
[-C--:B------:R-:W-:Y:S01]  /*72f0*/  FMUL.FTZ R124, R102, R154.reuse ;  /* 0x0000009a667c7220 */ /* 0x080fe20000410000 */
[----:B------:R-:W-:Y:S01]  /*7300*/  FADD.FTZ R41, R79, R41 ;  /* 0x000000294f297221 */ /* 0x000fe20000010000 */
[C---:B------:R-:W-:Y:S01]  /*7310*/  FFMA.FTZ R154, R103.reuse, R154, -R125 ;  /* 0x0000009a679a7223 */ /* 0x040fe2000001087d */
[----:B------:R-:W-:Y:S01]  /*7320*/  FMUL.FTZ R125, R82, R113 ;  /* 0x00000071527d7220 */ /* 0x000fe20000410000 */
[----:B------:R-:W-:Y:S01]  /*7330*/  FFMA.FTZ R155, R103, R155, R124 ;  /* 0x0000009b679b7223 */ /* 0x000fe2000001007c */
[----:B------:R-:W-:Y:S01]  /*7340*/  FSEL R104, R104, RZ, !P0 ;  /* 0x000000ff68687208 */ /* 0x000fe20004000000 */
[-C--:B------:R-:W-:Y:S01]  /*7350*/  FMUL.FTZ R124, R82, R41.reuse ;  /* 0x00000029527c7220 */ /* 0x080fe20000410000 */
[----:B------:R-:W-:Y:S01]  /*7360*/  FFMA.FTZ R41, R85, R41, -R125 ;  /* 0x0000002955297223 */ /* 0x000fe2000001087d */
[----:B------:R-:W-:-:S02]  /*7370*/  FSEL R105, R105, 1, !P0 ;  /* 0x3f80000069697808 */ /* 0x000fc40004000000 */
        /* <DEDUP_REMOVED lines=30> */
[----:B------:R-:W-:Y:S01]  /*7560*/  FSEL R110, R110, RZ, !P4 ;  /* 0x000000ff6e6e7208 */ /* 0x000fe20006000000 */
[C---:B------:R-:W-:Y:S01]  /*7570*/  FMUL.FTZ R124, R94.reuse, R41 ;  /* 0x000000295e7c7220 */ /* 0x040fe20000410000 */
[----:B------:R-:W-:Y:S01]  /*7580*/  FFMA.FTZ R154, R109, R154, -R125 ;  /* 0x0000009a6d9a7223 */ /* 0x000fe2000001087d */
[-C--:B------:R-:W-:Y:S01]  /*7590*/  FMUL.FTZ R125, R94, R113.reuse ;  /* 0x000000715e7d7220 */ /* 0x080fe20000410000 */
[----:B------:R-:W-:Y:S01]  /*75a0*/  FSEL R111, R111, 1, !P4 ;  /* 0x3f8000006f6f7808 */ /* 0x000fe20006000000 */
[C---:B------:R-:W-:Y:S01]  /*75b0*/  FFMA.FTZ R113, R97.reuse, R113, R124 ;  /* 0x0000007161717223 */ /* 0x040fe2000001007c */
[C---:B------:R-:W-:Y:S01]  /*75c0*/  FMUL.FTZ R124, R110.reuse, R154 ;  /* 0x0000009a6e7c7220 */ /* 0x040fe20000410000 */
[----:B------:R-:W-:Y:S01]  /*75d0*/  FFMA.FTZ R41, R97, R41, -R125 ;  /* 0x0000002961297223 */ /* 0x000fe2000001087d */
[----:B------:R-:W-:-:S02]  /*75e0*/  FMUL.FTZ R125, R110, R155 ;  /* 0x0000009b6e7d7220 */ /* 0x000fc40000410000 */
[----:B------:R-:W-:Y:S01]  /*75f0*/  FFMA.FTZ R155, R111, R155, R124 ;  /* 0x0000009b6f9b7223 */ /* 0x000fe2000001007c */
[----:B------:R-:W-:Y:S01]  /*7600*/  FADD.FTZ R124, R96, R113 ;  /* 0x00000071607c7221 */ /* 0x000fe20000010000 */
[----:B------:R-:W-:Y:S01]  /*7610*/  FADD.FTZ R113, R95, R41 ;  /* 0x000000295f717221 */ /* 0x000fe20000010000 */
[----:B------:R-:W-:Y:S02]  /*7620*/  FFMA.FTZ R154, R111, R154, -R125 ;  /* 0x0000009a6f9a7223 */ /* 0x000fe4000001087d */
[C---:B------:R-:W-:Y:S01]  /*7630*/  FMUL.FTZ R125, R98.reuse, R124 ;  /* 0x0000007c627d7220 */ /* 0x040fe20000410000 */
[----:B------:R-:W-:-:S03]  /*7640*/  FMUL.FTZ R41, R98, R113 ;  /* 0x0000007162297220 */ /* 0x000fc60000410000 */
[C---:B------:R-:W-:Y:S01]  /*7650*/  FFMA.FTZ R113, R101.reuse, R113, -R125 ;  /* 0x0000007165717223 */ /* 0x040fe2000001087d */
[----:B------:R-:W-:Y:S01]  /*7660*/  FFMA.FTZ R41, R101, R124, R41 ;  /* 0x0000007c65297223 */ /* 0x000fe20000010029 */
[----:B------:R-:W-:Y:S02]  /*7670*/  SHF.L.U32 R124, R50, 0x10, RZ ;  /* 0x00000010327c7819 */ /* 0x000fe400000006ff */
[----:B------:R-:W-:Y:S01]  /*7680*/  SHF.L.U32 R112, R112, 0x10, RZ ;  /* 0x0000001070707819 */ /* 0x000fe200000006ff */
[----:B------:R-:W-:Y:S01]  /*7690*/  FADD.FTZ R41, R100, R41 ;  /* 0x0000002964297221 */ /* 0x000fe20000010000 */
[----:B------:R-:W-:Y:S01]  /*76a0*/  FADD.FTZ R50, R99, R113 ;  /* 0x0000007163327221 */ /* 0x000fe20000010000 */
[----:B------:R-:W-:Y:S02]  /*76b0*/  FMUL.FTZ R113, R56, R124 ;  /* 0x0000007c38717220 */ /* 0x000fe40000410000 */
[-C--:B------:R-:W-:Y:S01]  /*76c0*/  FMUL.FTZ R125, R102, R41.reuse ;  /* 0x00000029667d7220 */ /* 0x080fe20000410000 */
[----:B------:R-:W-:Y:S01]  /*76d0*/  FMUL.FTZ R112, R56, R112 ;  /* 0x0000007038707220 */ /* 0x000fe20000410000 */
[-C--:B------:R-:W-:Y:S01]  /*76e0*/  FMUL.FTZ R124, R102, R50.reuse ;  /* 0x00000032667c7220 */ /* 0x080fe20000410000 */
[----:B------:R-:W-:Y:S01]  /*76f0*/  FSEL R113, R113, RZ, !P6 ;  /* 0x000000ff71717208 */ /* 0x000fe20007000000 */
[C---:B------:R-:W-:Y:S01]  /*7700*/  FFMA.FTZ R50, R103.reuse, R50, -R125 ;  /* 0x0000003267327223 */ /* 0x040fe2000001087d */
[----:B------:R-:W-:Y:S01]  /*7710*/  SHF.L.U32 R114, R114, 0x10, RZ ;  /* 0x0000001072727819 */ /* 0x000fe200000006ff */
[----:B------:R-:W-:Y:S01]  /*7720*/  FFMA.FTZ R41, R103, R41, R124 ;  /* 0x0000002967297223 */ /* 0x000fe2000001007c */
[----:B------:R-:W-:Y:S01]  /*7730*/  FSEL R112, R112, RZ, !P6 ;  /* 0x000000ff70707208 */ /* 0x000fe20007000000 */
[----:B------:R-:W-:Y:S01]  /*7740*/  FADD.FTZ R50, R113, R50 ;  /* 0x0000003271327221 */ /* 0x000fe20000010000 */
[----:B------:R-:W-:-:S02]  /*7750*/  IMAD.U32 R115, R115, 0x10000, RZ ;  /* 0x0001000073737824 */ /* 0x000fc400078e00ff */
[C---:B------:R-:W-:Y:S01]  /*7760*/  FMUL.FTZ R114, R57.reuse, R114 ;  /* 0x0000007239727220 */ /* 0x040fe20000410000 */
[----:B------:R-:W-:Y:S01]  /*7770*/  FADD.FTZ R41, R112, R41 ;  /* 0x0000002970297221 */ /* 0x000fe20000010000 */
[-C--:B------:R-:W-:Y:S01]  /*7780*/  FMUL.FTZ R124, R104, R50.reuse ;  /* 0x00000032687c7220 */ /* 0x080fe20000410000 */
[----:B------:R-:W-:Y:S02]  /*7790*/  FMUL.FTZ R115, R57, R115 ;  /* 0x0000007339737220 */ /* 0x000fe40000410000 */
[----:B------:R-:W-:Y:S01]  /*77a0*/  FSEL R114, R114, RZ, !P0 ;  /* 0x000000ff72727208 */ /* 0x000fe20004000000 */
[-C--:B------:R-:W-:Y:S01]  /*77b0*/  FMUL.FTZ R125, R104, R41.reuse ;  /* 0x00000029687d7220 */ /* 0x080fe20000410000 */
[----:B------:R-:W-:Y:S01]  /*77c0*/  FFMA.FTZ R41, R105, R41, R124 ;  /* 0x0000002969297223 */ /* 0x000fe2000001007c */
[----:B------:R-:W-:Y:S02]  /*77d0*/  SHF.L.U32 R117, R117, 0x10, RZ ;  /* 0x0000001075757819 */ /* 0x000fe400000006ff */
[----:B------:R-:W-:Y:S01]  /*77e0*/  FSEL R115, R115, RZ, !P0 ;  /* 0x000000ff73737208 */ /* 0x000fe20004000000 */
[----:B------:R-:W-:Y:S01]  /*77f0*/  FFMA.FTZ R50, R105, R50, -R125 ;  /* 0x0000003269327223 */ /* 0x000fe2000001087d */
[----:B------:R-:W-:Y:S01]  /*7800*/  SHF.L.U32 R116, R116, 0x10, RZ ;  /* 0x0000001074747819 */ /* 0x000fe200000006ff */
[----:B------:R-:W-:Y:S01]  /*7810*/  FADD.FTZ R41, R114, R41 ;  /* 0x0000002972297221 */ /* 0x000fe20000010000 */
[----:B------:R-:W-:Y:S01]  /*7820*/  FMUL.FTZ R117, R58, R117 ;  /* 0x000000753a757220 */ /* 0x000fe20000410000 */
[----:B------:R-:W-:-:S02]  /*7830*/  FADD.FTZ R50, R115, R50 ;  /* 0x0000003273327221 */ /* 0x000fc40000010000 */
[-C--:B------:R-:W-:Y:S01]  /*7840*/  FMUL.FTZ R125, R106, R41.reuse ;  /* 0x000000296a7d7220 */ /* 0x080fe20000410000 */
[----:B------:R-:W-:Y:S01]  /*7850*/  FMUL.FTZ R116, R58, R116 ;  /* 0x000000743a747220 */ /* 0x000fe20000410000 */
[-C--:B------:R-:W-:Y:S01]  /*7860*/  FMUL.FTZ R124, R106, R50.reuse ;  /* 0x000000326a7c7220 */ /* 0x080fe20000410000 */
[----:B------:R-:W-:Y:S01]  /*7870*/  FSEL R117, R117, RZ, !P2 ;  /* 0x000000ff75757208 */ /* 0x000fe20005000000 */
[C---:B------:R-:W-:Y:S01]  /*7880*/  FFMA.FTZ R50, R107.reuse, R50, -R125 ;  /* 0x000000326b327223 */ /* 0x040fe2000001087d */
[----:B------:R-:W-:Y:S01]  /*7890*/  IMAD.U32 R118, R118, 0x10000, RZ ;  /* 0x0001000076767824 */ /* 0x000fe200078e00ff */
[----:B------:R-:W-:Y:S01]  /*78a0*/  FSEL R116, R116, RZ, !P2 ;  /* 0x000000ff74747208 */ /* 0x000fe20005000000 */
[----:B------:R-:W-:Y:S01]  /*78b0*/  FFMA.FTZ R41, R107, R41, R124 ;  /* 0x000000296b297223 */ /* 0x000fe2000001007c */
[----:B------:R-:W-:Y:S01]  /*78c0*/  SHF.L.U32 R119, R119, 0x10, RZ ;  /* 0x0000001077777819 */ /* 0x000fe200000006ff */
[----:B------:R-:W-:Y:S01]  /*78d0*/  FADD.FTZ R50, R117, R50 ;  /* 0x0000003275327221 */ /* 0x000fe20000010000 */
[----:B------:R-:W-:Y:S01]  /*78e0*/  FMUL.FTZ R118, R59, R118 ;  /* 0x000000763b767220 */ /* 0x000fe20000410000 */
[----:B------:R-:W-:-:S02]  /*78f0*/  FADD.FTZ R41, R116, R41 ;  /* 0x0000002974297221 */ /* 0x000fc40000010000 */
[CC--:B------:R-:W-:Y:S01]  /*7900*/  FMUL.FTZ R124, R108.reuse, R50.reuse ;  /* 0x000000326c7c7220 */ /* 0x0c0fe20000410000 */
[----:B------:R-:W-:Y:S01]  /*7910*/  FMUL.FTZ R119, R59, R119 ;  /* 0x000000773b777220 */ /* 0x000fe20000410000 */
[-C--:B------:R-:W-:Y:S01]  /*7920*/  FMUL.FTZ R125, R108, R41.reuse ;  /* 0x000000296c7d7220 */ /* 0x080fe20000410000 */
[----:B------:R-:W-:Y:S01]  /*7930*/  FSEL R118, R118, RZ, !P3 ;  /* 0x000000ff76767208 */ /* 0x000fe20005800000 */
[----:B------:R-:W-:Y:S01]  /*7940*/  FFMA.FTZ R41, R109, R41, R124 ;  /* 0x000000296d297223 */ /* 0x000fe2000001007c */
[----:B------:R-:W-:Y:S01]  /*7950*/  SHF.L.U32 R121, R121, 0x10, RZ ;  /* 0x0000001079797819 */ /* 0x000fe200000006ff */
[----:B------:R-:W-:Y:S01]  /*7960*/  FFMA.FTZ R50, R109, R50, -R125 ;  /* 0x000000326d327223 */ /* 0x000fe2000001087d */
[----:B------:R-:W-:Y:S01]  /*7970*/  FSEL R119, R119, RZ, !P3 ;  /* 0x000000ff77777208 */ /* 0x000fe20005800000 */
[----:B------:R-:W-:Y:S01]  /*7980*/  FADD.FTZ R41, R118, R41 ;  /* 0x0000002976297221 */ /* 0x000fe20000010000 */
[----:B------:R-:W-:Y:S01]  /*7990*/  SHF.L.U32 R120, R120, 0x10, RZ ;  /* 0x0000001078787819 */ /* 0x000fe200000006ff */
[----:B------:R-:W-:-:S02]  /*79a0*/  FMUL.FTZ R121, R60, R121 ;  /* 0x000000793c797220 */ /* 0x000fc40000410000 */
[----:B------:R-:W-:Y:S01]  /*79b0*/  FADD.FTZ R50, R119, R50 ;  /* 0x0000003277327221 */ /* 0x000fe20000010000 */
[-C--:B------:R-:W-:Y:S01]  /*79c0*/  FMUL.FTZ R125, R110, R41.reuse ;  /* 0x000000296e7d7220 */ /* 0x080fe20000410000 */
[----:B------:R-:W-:Y:S01]  /*79d0*/  FMUL.FTZ R120, R60, R120 ;  /* 0x000000783c787220 */ /* 0x000fe20000410000 */
[----:B------:R-:W-:Y:S01]  /*79e0*/  FSEL R121, R121, RZ, !P4 ;  /* 0x000000ff79797208 */ /* 0x000fe20006000000 */
[-C--:B------:R-:W-:Y:S01]  /*79f0*/  FMUL.FTZ R124, R110, R50.reuse ;  /* 0x000000326e7c7220 */ /* 0x080fe20000410000 */
[C---:B------:R-:W-:Y:S01]  /*7a00*/  FFMA.FTZ R50, R111.reuse, R50, -R125 ;  /* 0x000000326f327223 */ /* 0x040fe2000001087d */
[----:B------:R-:W-:Y:S02]  /*7a10*/  FSEL R122, R122, RZ, !P5 ;  /* 0x000000ff7a7a7208 */ /* 0x000fe40006800000 */
[----:B------:R-:W-:Y:S01]  /*7a20*/  FSEL R120, R120, RZ, !P4 ;  /* 0x000000ff78787208 */ /* 0x000fe20006000000 */
[----:B------:R-:W-:Y:S01]  /*7a30*/  FFMA.FTZ R41, R111, R41, R124 ;  /* 0x000000296f297223 */ /* 0x000fe2000001007c */
[----:B------:R-:W-:Y:S01]  /*7a40*/  SHF.L.U32 R51, R51, 0x10, RZ ;  /* 0x0000001033337819 */ /* 0x000fe200000006ff */
[----:B------:R-:W-:Y:S01]  /*7a50*/  FADD.FTZ R50, R121, R50 ;  /* 0x0000003279327221 */ /* 0x000fe20000010000 */
[----:B------:R-:W-:Y:S01]  /*7a60*/  FSEL R123, R123, 1, !P5 ;  /* 0x3f8000007b7b7808 */ /* 0x000fe20006800000 */
[----:B------:R-:W-:Y:S01]  /*7a70*/  FADD.FTZ R41, R120, R41 ;  /* 0x0000002978297221 */ /* 0x000fe20000010000 */
[----:B------:R-:W-:Y:S01]  /*7a80*/  SHF.L.U32 R48, R48, 0x10, RZ ;  /* 0x0000001030307819 */ /* 0x000fe200000006ff */
[C---:B------:R-:W-:Y:S01]  /*7a90*/  FMUL.FTZ R124, R122.reuse, R50 ;  /* 0x000000327a7c7220 */ /* 0x040fe20000410000 */
[----:B------:R-:W-:Y:S01]  /*7aa0*/  FMUL.FTZ R51, R61, R51 ;  /* 0x000000333d337220 */ /* 0x000fe20000410000 */
[----:B------:R-:W-:-:S02]  /*7ab0*/  FMUL.FTZ R125, R122, R41 ;  /* 0x000000297a7d7220 */ /* 0x000fc40000410000 */
[----:B------:R-:W-:Y:S01]  /*7ac0*/  FFMA.FTZ R41, R123, R41, R124 ;  /* 0x000000297b297223 */ /* 0x000fe2000001007c */
[----:B------:R-:W-:Y:S01]  /*7ad0*/  FMUL.FTZ R48, R61, R48 ;  /* 0x000000303d307220 */ /* 0x000fe20000410000 */
[----:B------:R-:W-:Y:S01]  /*7ae0*/  FSEL R124, R51, RZ, !P5 ;  /* 0x000000ff337c7208 */ /* 0x000fe20006800000 */
[----:B------:R-:W-:-:S03]  /*7af0*/  FFMA.FTZ R50, R123, R50, -R125 ;  /* 0x000000327b327223 */ /* 0x000fc6000001087d */
[----:B------:R-:W-:Y:S01]  /*7b00*/  FSEL R125, R48, RZ, !P5 ;  /* 0x000000ff307d7208 */ /* 0x000fe20006800000 */
[----:B------:R-:W-:Y:S01]  /*7b10*/  FADD.FTZ R51, R124, R41 ;  /* 0x000000297c337221 */ /* 0x000fe20000010000 */
[----:B------:R-:W-:-:S03]  /*7b20*/  FMUL.FTZ R48, R122, R155 ;  /* 0x0000009b7a307220 */ /* 0x000fc60000410000 */
[----:B------:R-:W-:Y:S01]  /*7b30*/  FADD.FTZ R50, R125, R50 ;  /* 0x000000327d327221 */ /* 0x000fe20000010000 */
[----:B------:R-:W0:Y:S01]  /*7b40*/  SHFL.UP PT, R157, R51, 0x1, RZ ;  /* 0x04200000339d7989 */ /* 0x000e2200000e00ff */
[CC--:B------:R-:W-:Y:S01]  /*7b50*/  FFMA.FTZ R48, R123.reuse, R154.reuse, -R48 ;  /* 0x0000009a7b307223 */ /* 0x0c0fe20000010830 */
[----:B------:R-:W-:Y:S02]  /*7b60*/  FMUL.FTZ R154, R122, R154 ;  /* 0x0000009a7a9a7220 */ /* 0x000fe40000410000 */
[----:B------:R-:W1:Y:S02]  /*7b70*/  SHFL.UP PT, R41, R50, 0x1, RZ ;  /* 0x0420000032297989 */ /* 0x000e6400000e00ff */
[----:B------:R-:W-:Y:S02]  /*7b80*/  FFMA.FTZ R154, R123, R155, R154 ;  /* 0x0000009b7b9a7223 */ /* 0x000fe4000001009a */
[----:B------:R-:W2:Y:S04]  /*7b90*/  SHFL.UP PT, R156, R48, 0x1, RZ ;  /* 0x04200000309c7989 */ /* 0x000ea800000e00ff */
[----:B------:R-:W3:Y:S01]  /*7ba0*/  SHFL.UP PT, R155, R154, 0x1, RZ ;  /* 0x042000009a9b7989 */ /* 0x000ee200000e00ff */
[----:B------:R-:W-:Y:S01]  /*7bb0*/  ISETP.GE.AND P0, PT, R3, 0x1, PT ;  /* 0x000000010300780c */ /* 0x000fe20003f06270 */
[----:B0-----:R-:W-:-:S04]  /*7bc0*/  FMUL.FTZ R159, R154, R157 ;  /* 0x0000009d9a9f7220 */ /* 0x001fc80000410000 */
[-C--:B-1----:R-:W-:Y:S01]  /*7bd0*/  FFMA.FTZ R159, R48, R41.reuse, -R159 ;  /* 0x00000029309f7223 */ /* 0x082fe2000001089f */
[----:B------:R-:W-:-:S04]  /*7be0*/  FMUL.FTZ R41, R154, R41 ;  /* 0x000000299a297220 */ /* 0x000fc80000410000 */
[----:B------:R-:W-:Y:S01]  /*7bf0*/  FFMA.FTZ R41, R48, R157, R41 ;  /* 0x0000009d30297223 */ /* 0x000fe20000010029 */
[-C--:B--2---:R-:W-:Y:S02]  /*7c00*/  FMUL.FTZ R157, R154, R156.reuse ;  /* 0x0000009c9a9d7220 */ /* 0x084fe40000410000 */
[----:B------:R-:W-:Y:S01]  /*7c10*/  @P0 FADD.FTZ R50, R50, R159 ;  /* 0x0000009f32320221 */ /* 0x000fe20000010000 */
[----:B------:R-:W-:Y:S01]  /*7c20*/  @P0 FADD.FTZ R51, R51, R41 ;  /* 0x0000002933330221 */ /* 0x000fe20000010000 */
[-C--:B---3--:R-:W-:Y:S01]  /*7c30*/  FFMA.FTZ R157, R48, R155.reuse, R157 ;  /* 0x0000009b309d7223 */ /* 0x088fe2000001009d */
[C---:B------:R-:W-:Y:S02]  /*7c40*/  FMUL.FTZ R155, R154.reuse, R155 ;  /* 0x0000009b9a9b7220 */ /* 0x040fe40000410000 */
[----:B------:R-:W0:Y:S02]  /*7c50*/  SHFL.UP PT, R159, R50, 0x2, RZ ;  /* 0x04400000329f7989 */ /* 0x000e2400000e00ff */
[----:B------:R-:W-:Y:S01]  /*7c60*/  FSEL R154, R154, R157, !P0 ;  /* 0x0000009d9a9a7208 */ /* 0x000fe20004000000 */
[----:B------:R-:W-:Y:S01]  /*7c70*/  @P0 FFMA.FTZ R48, R48, R156, -R155 ;  /* 0x0000009c30300223 */ /* 0x000fe2000001089b */
[----:B------:R-:W1:Y:S04]  /*7c80*/  SHFL.UP PT, R157, R51, 0x2, RZ ;  /* 0x04400000339d7989 */ /* 0x000e6800000e00ff */
[----:B------:R-:W2:Y:S04]  /*7c90*/  SHFL.UP PT, R155, R48, 0x2, RZ ;  /* 0x04400000309b7989 */ /* 0x000ea800000e00ff */
[----:B------:R-:W3:Y:S01]  /*7ca0*/  SHFL.UP PT, R41, R154, 0x2, RZ ;  /* 0x044000009a297989 */ /* 0x000ee200000e00ff */
[----:B------:R-:W-:Y:S01]  /*7cb0*/  ISETP.GE.AND P0, PT, R3, 0x2, PT ;  /* 0x000000020300780c */ /* 0x000fe20003f06270 */
[----:B0-----:R-:W-:-:S04]  /*7cc0*/  FMUL.FTZ R156, R154, R159 ;  /* 0x0000009f9a9c7220 */ /* 0x001fc80000410000 */
[-C--:B-1----:R-:W-:Y:S01]  /*7cd0*/  FFMA.FTZ R156, R48, R157.reuse, R156 ;  /* 0x0000009d309c7223 */ /* 0x082fe2000001009c */
[----:B------:R-:W-:-:S07]  /*7ce0*/  FMUL.FTZ R157, R154, R157 ;  /* 0x0000009d9a9d7220 */ /* 0x000fce0000410000 */
[----:B------:R-:W-:Y:S01]  /*7cf0*/  @P0 FADD.FTZ R51, R51, R156 ;  /* 0x0000009c33330221 */ /* 0x000fe20000010000 */
[----:B------:R-:W-:Y:S01]  /*7d00*/  FFMA.FTZ R159, R48, R159, -R157 ;  /* 0x0000009f309f7223 */ /* 0x000fe2000001089d */
[C---:B--2---:R-:W-:Y:S01]  /*7d10*/  FMUL.FTZ R157, R154.reuse, R155 ;  /* 0x0000009b9a9d7220 */ /* 0x044fe20000410000 */
[-C--:B---3--:R-:W-:Y:S02]  /*7d20*/  FMUL.FTZ R156, R154, R41.reuse ;  /* 0x000000299a9c7220 */ /* 0x088fe40000410000 */
[----:B------:R-:W-:Y:S01]  /*7d30*/  @P0 FADD.FTZ R50, R50, R159 ;  /* 0x0000009f32320221 */ /* 0x000fe20000010000 */
[C---:B------:R-:W-:Y:S01]  /*7d40*/  FFMA.FTZ R41, R48.reuse, R41, R157 ;  /* 0x0000002930297223 */ /* 0x040fe2000001009d */
[----:B------:R-:W-:Y:S02]  /*7d50*/  @P0 FFMA.FTZ R48, R48, R155, -R156 ;  /* 0x0000009b30300223 */ /* 0x000fe4000001089c */
[----:B------:R-:W0:Y:S04]  /*7d60*/  SHFL.UP PT, R155, R51, 0x4, RZ ;  /* 0x04800000339b7989 */ /* 0x000e2800000e00ff */
[----:B------:R-:W1:Y:S01]  /*7d70*/  SHFL.UP PT, R156, R50, 0x4, RZ ;  /* 0x04800000329c7989 */ /* 0x000e6200000e00ff */
[----:B------:R-:W-:-:S03]  /*7d80*/  FSEL R41, R154, R41, !P0 ;  /* 0x000000299a297208 */ /* 0x000fc60004000000 */
[----:B------:R-:W2:Y:S04]  /*7d90*/  SHFL.UP PT, R157, R48, 0x4, RZ ;  /* 0x04800000309d7989 */ /* 0x000ea800000e00ff */
[----:B------:R-:W3:Y:S01]  /*7da0*/  SHFL.UP PT, R154, R41, 0x4, RZ ;  /* 0x04800000299a7989 */ /* 0x000ee200000e00ff */
[----:B------:R-:W-:Y:S01]  /*7db0*/  ISETP.GE.AND P0, PT, R3, 0x4, PT ;  /* 0x000000040300780c */ /* 0x000fe20003f06270 */
[----:B0-----:R-:W-:-:S04]  /*7dc0*/  FMUL.FTZ R159, R41, R155 ;  /* 0x0000009b299f7220 */ /* 0x001fc80000410000 */
[-C--:B-1----:R-:W-:Y:S01]  /*7dd0*/  FFMA.FTZ R159, R48, R156.reuse, -R159 ;  /* 0x0000009c309f7223 */ /* 0x082fe2000001089f */
[----:B------:R-:W-:-:S04]  /*7de0*/  FMUL.FTZ R156, R41, R156 ;  /* 0x0000009c299c7220 */ /* 0x000fc80000410000 */
[----:B------:R-:W-:Y:S01]  /*7df0*/  FFMA.FTZ R156, R48, R155, R156 ;  /* 0x0000009b309c7223 */ /* 0x000fe2000001009c */
[C---:B--2---:R-:W-:Y:S02]  /*7e00*/  FMUL.FTZ R155, R41.reuse, R157 ;  /* 0x0000009d299b7220 */ /* 0x044fe40000410000 */
[----:B------:R-:W-:Y:S02]  /*7e10*/  @P0 FADD.FTZ R50, R50, R159 ;  /* 0x0000009f32320221 */ /* 0x000fe40000010000 */
[-C--:B---3--:R-:W-:Y:S01]  /*7e20*/  FFMA.FTZ R155, R48, R154.reuse, R155 ;  /* 0x0000009a309b7223 */ /* 0x088fe2000001009b */
[----:B------:R-:W-:Y:S01]  /*7e30*/  FMUL.FTZ R154, R41, R154 ;  /* 0x0000009a299a7220 */ /* 0x000fe20000410000 */
[----:B------:R-:W-:-:S03]  /*7e40*/  @P0 FADD.FTZ R51, R51, R156 ;  /* 0x0000009c33330221 */ /* 0x000fc60000010000 */
[----:B------:R-:W-:Y:S01]  /*7e50*/  @P0 FFMA.FTZ R48, R48, R157, -R154 ;  /* 0x0000009d30300223 */ /* 0x000fe2000001089a */
[----:B------:R-:W-:Y:S01]  /*7e60*/  FSEL R41, R41, R155, !P0 ;  /* 0x0000009b29297208 */ /* 0x000fe20004000000 */
[----:B------:R-:W0:Y:S04]  /*7e70*/  SHFL.UP PT, R154, R51, 0x8, RZ ;  /* 0x05000000339a7989 */ /* 0x000e2800000e00ff */
[----:B------:R-:W1:Y:S04]  /*7e80*/  SHFL.UP PT, R155, R50, 0x8, RZ ;  /* 0x05000000329b7989 */ /* 0x000e6800000e00ff */
[----:B------:R-:W2:Y:S04]  /*7e90*/  SHFL.UP PT, R156, R48, 0x8, RZ ;  /* 0x05000000309c7989 */ /* 0x000ea800000e00ff */
[----:B------:R-:W3:Y:S01]  /*7ea0*/  SHFL.UP PT, R157, R41, 0x8, RZ ;  /* 0x05000000299d7989 */ /* 0x000ee200000e00ff */
[----:B------:R-:W-:-:S03]  /*7eb0*/  ISETP.GE.AND P0, PT, R3, 0x8, PT ;  /* 0x000000080300780c */ /* 0x000fc60003f06270 */
[----:B------:R0:W-:Y:S04]  /*7ec0*/  STS.U16 [R145+0x2400], R147 ;  /* 0x0024009391007388 */ /* 0x0001e80000000400 */
[----:B------:R-:W-:Y:S04]  /*7ed0*/  STS.U16 [R146+0x2440], R148 ;  /* 0x0024409492007388 */ /* 0x000fe80000000400 */
[----:B------:R4:W-:Y:S01]  /*7ee0*/  STS.U16 [R144+0x2480], R151 ;  /* 0x0024809790007388 */ /* 0x0009e20000000400 */
[----:B0-----:R-:W-:-:S04]  /*7ef0*/  FMUL.FTZ R145, R41, R154 ;  /* 0x0000009a29917220 */ /* 0x001fc80000410000 */
[-C--:B-1----:R-:W-:Y:S01]  /*7f00*/  FFMA.FTZ R145, R48, R155.reuse, -R145 ;  /* 0x0000009b30917223 */ /* 0x082fe20000010891 */
[C---:B----4-:R-:W-:Y:S01]  /*7f10*/  FMUL.FTZ R144, R41.reuse, R155 ;  /* 0x0000009b29907220 */ /* 0x050fe20000410000 */
[----:B--2---:R-:W-:-:S03]  /*7f20*/  FMUL.FTZ R146, R41, R156 ;  /* 0x0000009c29927220 */ /* 0x004fc60000410000 */
[C---:B------:R-:W-:Y:S01]  /*7f30*/  FFMA.FTZ R144, R48.reuse, R154, R144 ;  /* 0x0000009a30907223 */ /* 0x040fe20000010090 */
[-C--:B---3--:R-:W-:Y:S01]  /*7f40*/  FMUL.FTZ R147, R41, R157.reuse ;  /* 0x0000009d29937220 */ /* 0x088fe20000410000 */
[----:B------:R-:W-:Y:S01]  /*7f50*/  FFMA.FTZ R146, R48, R157, R146 ;  /* 0x0000009d30927223 */ /* 0x000fe20000010092 */
[----:B------:R-:W-:Y:S01]  /*7f60*/  @P0 FADD.FTZ R50, R50, R145 ;  /* 0x0000009132320221 */ /* 0x000fe20000010000 */
[----:B------:R-:W-:Y:S01]  /*7f70*/  @P0 FADD.FTZ R51, R51, R144 ;  /* 0x0000009033330221 */ /* 0x000fe20000010000 */
[----:B------:R-:W-:Y:S01]  /*7f80*/  STS.U16 [R150+0x24c0], R149 ;  /* 0x0024c09596007388 */ /* 0x000fe20000000400 */
[----:B------:R-:W-:Y:S01]  /*7f90*/  @P0 FFMA.FTZ R48, R48, R156, -R147 ;  /* 0x0000009c30300223 */ /* 0x000fe20000010893 */
[----:B------:R-:W-:Y:S02]  /*7fa0*/  FSEL R146, R41, R146, !P0 ;  /* 0x0000009229927208 */ /* 0x000fe40004000000 */
[----:B------:R-:W-:Y:S04]  /*7fb0*/  STS.U16 [R45+0x2500], R42 ;  /* 0x0025002a2d007388 */ /* 0x000fe80000000400 */
[----:B------:R-:W0:Y:S04]  /*7fc0*/  SHFL.UP PT, R42, R50, 0x10, RZ ;  /* 0x06000000322a7989 */ /* 0x000e2800000e00ff */
[----:B------:R-:W1:Y:S04]  /*7fd0*/  SHFL.UP PT, R41, R51, 0x10, RZ ;  /* 0x0600000033297989 */ /* 0x000e6800000e00ff */
[----:B------:R-:W2:Y:S04]  /*7fe0*/  SHFL.UP PT, R45, R48, 0x10, RZ ;  /* 0x06000000302d7989 */ /* 0x000ea800000e00ff */
[----:B------:R-:W3:Y:S01]  /*7ff0*/  SHFL.UP PT, R144, R146, 0x10, RZ ;  /* 0x0600000092907989 */ /* 0x000ee200000e00ff */
[----:B------:R-:W-:-:S04]  /*8000*/  LOP3.LUT P0, RZ, R163, 0x1f, RZ, 0xc0, !PT ;  /* 0x0000001fa3ff7812 */ /* 0x000fc8000780c0ff */
[----:B------:R-:W-:Y:S01]  /*8010*/  ISETP.EQ.OR P0, PT, RZ, UR6, P0 ;  /* 0x00000006ff007c0c */ /* 0x000fe20008702670 */
[----:B------:R0:W-:Y:S01]  /*8020*/  STS.U16 [R44+0x2540], R46 ;  /* 0x0025402e2c007388 */ /* 0x0001e20000000400 */
[----:B------:R-:W-:-:S03]  /*8030*/  ISETP.GE.AND P2, PT, R3, 0x10, PT ;  /* 0x000000100300780c */ /* 0x000fc60003f46270 */
[----:B------:R-:W-:Y:S01]  /*8040*/  STS.U16 [R47+0x2580], R143 ;  /* 0x0025808f2f007388 */ /* 0x000fe20000000400 */
[----:B------:R-:W-:-:S03]  /*8050*/  ISETP.NE.AND P3, PT, R3, 0x1f, PT ;  /* 0x0000001f0300780c */ /* 0x000fc60003f65270 */
[----:B------:R-:W-:Y:S04]  /*8060*/  STS.U16 [R142+0x25c0], R141 ;  /* 0x0025c08d8e007388 */ /* 0x000fe80000000400 */
[----:B------:R-:W-:Y:S04]  /*8070*/  STS.U16 [R140+0x2600], R139 ;  /* 0x0026008b8c007388 */ /* 0x000fe80000000400 */
[----:B------:R-:W-:Y:S01]  /*8080*/  STS.U16 [R138+0x2640], R137 ;  /* 0x002640898a007388 */ /* 0x000fe20000000400 */
[----:B0-----:R-:W-:-:S03]  /*8090*/  FMUL.FTZ R44, R146, R42 ;  /* 0x0000002a922c7220 */ /* 0x001fc60000410000 */
[----:B------:R-:W-:Y:S04]  /*80a0*/  STS.U16 [R136+0x2680], R135 ;  /* 0x0026808788007388 */ /* 0x000fe80000000400 */
[----:B------:R1:W-:Y:S04]  /*80b0*/  STS.U16 [R134+0x26c0], R133 ;  /* 0x0026c08586007388 */ /* 0x0003e80000000400 */
[----:B------:R-:W-:Y:S01]  /*80c0*/  STS.U16 [R132+0x2700], R131 ;  /* 0x0027008384007388 */ /* 0x000fe20000000400 */
[----:B------:R-:W-:-:S03]  /*80d0*/  VOTEU.ALL UP0, P0 ;  /* 0x00000000003f7886 */ /* 0x000fc60000000000 */
[----:B------:R-:W-:Y:S01]  /*80e0*/  STS.U16 [R130+0x2740], R129 ;  /* 0x0027408182007388 */ /* 0x000fe20000000400 */
[----:B-1----:R-:W-:-:S03]  /*80f0*/  FMUL.FTZ R133, R146, R41 ;  /* 0x0000002992857220 */ /* 0x002fc60000410000 */
[----:B------:R-:W-:Y:S01]  /*8100*/  STS.U16 [R128+0x2780], R127 ;  /* 0x0027807f80007388 */ /* 0x000fe20000000400 */
[----:B--2---:R-:W-:Y:S01]  /*8110*/  FMUL.FTZ R47, R146, R45 ;  /* 0x0000002d922f7220 */ /* 0x004fe20000410000 */
[C---:B------:R-:W-:Y:S02]  /*8120*/  FFMA.FTZ R44, R48.reuse, R41, R44 ;  /* 0x00000029302c7223 */ /* 0x040fe4000001002c */
[----:B------:R-:W-:Y:S01]  /*8130*/  STS.U16 [R126+0x27c0], R55 ;  /* 0x0027c0377e007388 */ /* 0x000fe20000000400 */
[----:B------:R-:W-:-:S03]  /*8140*/  FFMA.FTZ R133, R48, R42, -R133 ;  /* 0x0000002a30857223 */ /* 0x000fc60000010885 */
[----:B------:R-:W-:Y:S01]  /*8150*/  STS.U16 [R54+0x2800], R53 ;  /* 0x0028003536007388 */ /* 0x000fe20000000400 */
[----:B---3--:R-:W-:-:S03]  /*8160*/  FMUL.FTZ R42, R146, R144 ;  /* 0x00000090922a7220 */ /* 0x008fc60000410000 */
[----:B------:R-:W-:Y:S01]  /*8170*/  STS.U16 [R52+0x2840], R153 ;  /* 0x0028409934007388 */ /* 0x000fe20000000400 */
[----:B------:R-:W-:-:S03]  /*8180*/  FFMA.FTZ R47, R48, R144, R47 ;  /* 0x00000090302f7223 */ /* 0x000fc6000001002f */
[----:B------:R-:W-:Y:S01]  /*8190*/  STS.U16 [R49+0x2880], R152 ;  /* 0x0028809831007388 */ /* 0x000fe20000000400 */
[----:B------:R-:W-:Y:S01]  /*81a0*/  @P2 FADD.FTZ R51, R51, R44 ;  /* 0x0000002c33332221 */ /* 0x000fe20000010000 */
[----:B------:R-:W-:Y:S02]  /*81b0*/  @!UP0 ULEA UR20, UR7, UR17, 0x4 ;  /* 0x0000001107148291 */ /* 0x000fe4000f8e203f */
[----:B------:R0:W-:Y:S01]  /*81c0*/  STS.U16 [R43+0x28c0], R40 ;  /* 0x0028c0282b007388 */ /* 0x0001e20000000400 */
[----:B------:R-:W-:Y:S01]  /*81d0*/  @!P3 SHF.R.U32.HI R44, RZ, 0x1, R163 ;  /* 0x00000001ff2cb819 */ /* 0x000fe200000116a3 */
[----:B------:R-:W-:Y:S01]  /*81e0*/  @P2 FFMA.FTZ R48, R48, R45, -R42 ;  /* 0x0000002d30302223 */ /* 0x000fe2000001082a */
[----:B------:R-:W-:Y:S02]  /*81f0*/  IMAD.MOV.U32 R41, RZ, RZ, RZ ;  /* 0x000000ffff297224 */ /* 0x000fe400078e00ff */
[----:B------:R-:W-:Y:S01]  /*8200*/  @P2 FADD.FTZ R50, R50, R133 ;  /* 0x0000008532322221 */ /* 0x000fe20000010000 */
[----:B0-----:R-:W-:Y:S01]  /*8210*/  HFMA2.MMA R40, -RZ, RZ, 1.875, 0 ;  /* 0x3f800000ff287435 */ /* 0x001fe200000001ff */
[----:B------:R-:W-:-:S02]  /*8220*/  CS2R R42, SRZ ;  /* 0x00000000002a7805 */ /* 0x000fc4000001ff00 */
[----:B------:R-:W-:Y:S01]  /*8230*/  FSEL R49, R146, R47, !P2 ;  /* 0x0000002f92317208 */ /* 0x000fe20005000000 */
[----:B------:R-:W-:Y:S01]  /*8240*/  NOP ;  /* 0x0000000000007918 */ /* 0x000fe20000000000 */
[----:B------:R-:W-:Y:S01]  /*8250*/  @!P3 LOP3.LUT R44, R44, 0x7ffffff0, RZ, 0xc0, !PT ;  /* 0x7ffffff02c2cb812 */ /* 0x000fe200078ec0ff */
        /* <DEDUP_REMOVED lines=62> */
[C---:B------:R-:W-:Y:S02]  /*8640*/  FSEL R53, R163.reuse, R47, !P2 ;  /* 0x0000002fa3357208 */ /* 0x040fe40005000000 */
        /* <DEDUP_REMOVED lines=71> */
[----:B------:R-:W-:Y:S01]  /*8ac0*/  MOV R44, R40 ;  /* 0x00000028002c7202 */ /* 0x000fe20000000f00 */
[----:B------:R-:W-:Y:S01]  /*8ad0*/  IMAD.MOV.U32 R50, RZ, RZ, R164 ;  /* 0x000000ffff327224 */ /* 0x000fe200078e00a4 */
[----:B------:R-:W-:-:S02]  /*8ae0*/  MOV R49, R161 ;  /* 0x000000a100317202 */ /* 0x000fc40000000f00 */
[----:B------:R-:W-:Y:S01]  /*8af0*/  MOV R51, R53 ;  /* 0x0000003500337202 */ /* 0x000fe20000000f00 */
[----:B------:R-:W-:Y:S06]  /*8b00*/  BRA `(.L_x_299) ;  /* 0x0000000000407947 */ /* 0x000fec0003800000 */
.L_x_298:
        /* <DEDUP_REMOVED lines=11> */
[----:B------:R-:W-:Y:S01]  /*8bc0*/  @!P0 MOV R48, R40 ;  /* 0x0000002800308202 */ /* 0x000fe20000000f00 */
[----:B------:R-:W-:Y:S01]  /*8bd0*/  @!P0 IMAD.MOV.U32 R51, RZ, RZ, R43 ;  /* 0x000000ffff338224 */ /* 0x000fe200078e002b */
[----:B------:R-:W-:Y:S01]  /*8be0*/  @!P0 MOV R49, R41 ;  /* 0x0000002900318202 */ /* 0x000fe20000000f00 */
[----:B------:R-:W-:Y:S01]  /*8bf0*/  FADD.FTZ R47, R47, R162 ;  /* 0x000000a22f2f7221 */ /* 0x000fe20000010000 */
[----:B------:R-:W-:-:S07]  /*8c00*/  @!P0 MOV R50, R42 ;  /* 0x0000002a00328202 */ /* 0x000fce0000000f00 */
.L_x_299:
[----:B------:R-:W-:Y:S05]  /*8c10*/  BSYNC B0 ;  /* 0x0000000000007941 */ /* 0x000fea0003800000 */
.L_x_297:
[----:B0-----:R-:W0:Y:S01]  /*8c20*/  S2R R43, SR_TID.X ;  /* 0x00000000002b7919 */ /* 0x001e220000002100 */
[----:B------:R-:W-:Y:S01]  /*8c30*/  BSSY B0, `(.L_x_300) ;  /* 0x000007f000007945 */ /* 0x000fe20003800000 */
[----:B------:R-:W-:Y:S01]  /*8c40*/  BAR.SYNC.DEFER_BLOCKING 0x0 ;  /* 0x0000000000007b1d */ /* 0x000fe20000010000 */
[----:B0-----:R-:W-:-:S13]  /*8c50*/  ISETP.NE.AND P0, PT, R43, RZ, PT ;  /* 0x000000ff2b00720c */ /* 0x001fda0003f05270 */
[----:B------:R-:W0:Y:S02]  /*8c60*/  @P0 LDS.64 R40, [UR17+0x4258] ;  /* 0x00425811ff280984 */ /* 0x000e240008000a00 */
[----:B0-----:R-:W-:-:S04]  /*8c70*/  @P0 FMUL.FTZ R42, R41, R49 ;  /* 0x00000031292a0220 */ /* 0x001fc80000410000 */
[C---:B------:R-:W-:Y:S01]  /*8c80*/  @P0 FFMA.FTZ R42, R40.reuse, R48, -R42 ;  /* 0x00000030282a0223 */ /* 0x040fe2000001082a */
[----:B------:R-:W-:-:S03]  /*8c90*/  @P0 FMUL.FTZ R40, R40, R49 ;  /* 0x0000003128280220 */ /* 0x000fc60000410000 */
[----:B------:R-:W-:Y:S01]  /*8ca0*/  @P0 FADD.FTZ R50, R50, R42 ;  /* 0x0000002a32320221 */ /* 0x000fe20000010000 */
[----:B------:R-:W-:-:S04]  /*8cb0*/  @P0 FFMA.FTZ R40, R41, R48, R40 ;  /* 0x0000003029280223 */ /* 0x000fc80000010028 */
[----:B------:R-:W-:Y:S01]  /*8cc0*/  @P0 FADD.FTZ R51, R51, R40 ;  /* 0x0000002833330221 */ /* 0x000fe20000010000 */
[C---:B------:R-:W-:Y:S01]  /*8cd0*/  FMUL.FTZ R40, R62.reuse, R50 ;  /* 0x000000323e287220 */ /* 0x040fe20000410000 */
[----:B------:R-:W-:Y:S02]  /*8ce0*/  ISETP.NE.AND P0, PT, R43, RZ, PT ;  /* 0x000000ff2b00720c */ /* 0x000fe40003f05270 */
[-C--:B------:R-:W-:Y:S01]  /*8cf0*/  FMUL.FTZ R62, R62, R51.reuse ;  /* 0x000000333e3e7220 */ /* 0x080fe20000410000 */
[----:B------:R-:W-:-:S03]  /*8d00*/  FFMA.FTZ R40, R65, R51, R40 ;  /* 0x0000003341287223 */ /* 0x000fc60000010028 */
[----:B------:R-:W-:Y:S01]  /*8d10*/  FFMA.FTZ R62, R65, R50, -R62 ;  /* 0x00000032413e7223 */ /* 0x000fe2000001083e */
[----:B------:R-:W-:-:S03]  /*8d20*/  FADD.FTZ R64, R64, R40 ;  /* 0x0000002840407221 */ /* 0x000fc60000010000 */
[----:B------:R-:W-:Y:S01]  /*8d30*/  FADD.FTZ R62, R63, R62 ;  /* 0x0000003e3f3e7221 */ /* 0x000fe20000010000 */
[----:B------:R-:W-:-:S03]  /*8d40*/  FMUL.FTZ R40, R66, R64 ;  /* 0x0000004042287220 */ /* 0x000fc60000410000 */
[-C--:B------:R-:W-:Y:S01]  /*8d50*/  FMUL.FTZ R66, R66, R62.reuse ;  /* 0x0000003e42427220 */ /* 0x080fe20000410000 */
        /* <DEDUP_REMOVED lines=108> */
.L_x_301:
[----:B------:R-:W-:Y:S05]  /*9420*/  BSYNC B0 ;  /* 0x0000000000007941 */ /* 0x000fea0003800000 */
.L_x_300:
[----:B------:R-:W-:Y:S01]  /*9430*/  UIADD3 UR7, UR7, 0x1, URZ ;  /* 0x0000000107077890 */ /* 0x000fe2000fffe03f */
[----:B------:R-:W-:Y:S01]  /*9440*/  FMUL.FTZ R127, R127, R64 ;  /* 0x000000407f7f7220 */ /* 0x000fe20000410000 */
[----:B------:R-:W-:Y:S01]  /*9450*/  FMUL.FTZ R129, R129, R66 ;  /* 0x0000004281817220 */ /* 0x000fe20000410000 */
[----:B------:R-:W-:Y:S01]  /*9460*/  FMUL.FTZ R131, R131, R72 ;  /* 0x0000004883837220 */ /* 0x000fe20000410000 */
[----:B------:R-:W-:Y:S01]  /*9470*/  UISETP.GE.AND UP0, UPT, UR7, UR37, UPT ;  /* 0x000000250700728c */ /* 0x000fe2000bf06270 */
[----:B------:R-:W-:Y:S01]  /*9480*/  FMUL.FTZ R133, R133, R74 ;  /* 0x0000004a85857220 */ /* 0x000fe20000410000 */
[----:B------:R-:W-:Y:S01]  /*9490*/  FMUL.FTZ R135, R135, R80 ;  /* 0x0000005087877220 */ /* 0x000fe20000410000 */
[----:B------:R-:W-:Y:S01]  /*94a0*/  FMUL.FTZ R137, R137, R84 ;  /* 0x0000005489897220 */ /* 0x000fe20000410000 */
[----:B------:R-:W-:Y:S01]  /*94b0*/  FMUL.FTZ R139, R139, R88 ;  /* 0x000000588b8b7220 */ /* 0x000fe20000410000 */
[----:B------:R-:W-:Y:S01]  /*94c0*/  FMUL.FTZ R141, R141, R92 ;  /* 0x0000005c8d8d7220 */ /* 0x000fe20000410000 */
[----:B------:R-:W-:Y:S01]  /*94d0*/  PLOP3.LUT P0, PT, PT, PT, UP0, 0x80, 0x0 ;  /* 0x000000000000781c */ /* 0x000fe20003f0f008 */
        /* <DEDUP_REMOVED lines=41> */
.L_x_296:
        /* <DEDUP_REMOVED lines=9> */
[----:B0-----:R-:W5:Y:S04]  /*9800*/  LDL.LU R47, [R1+0x3c] ;  /* 0x00003c00012f7983 */ /* 0x001f680000300800 */
[----:B------:R-:W5:Y:S04]  /*9810*/  LDL.LU R46, [R1+0x38] ;  /* 0x00003800012e7983 */ /* 0x000f680000300800 */
[----:B------:R-:W5:Y:S04]  /*9820*/  LDL.LU R45, [R1+0x34] ;  /* 0x00003400012d7983 */ /* 0x000f680000300800 */
[----:B------:R-:W5:Y:S04]  /*9830*/  LDL.LU R44, [R1+0x30] ;  /* 0x00003000012c7983 */ /* 0x000f680000300800 */
[----:B------:R-:W5:Y:S04]  /*9840*/  LDL.LU R43, [R1+0x2c] ;  /* 0x00002c00012b7983 */ /* 0x000f680000300800 */
[----:B------:R-:W5:Y:S04]  /*9850*/  LDL.LU R42, [R1+0x28] ;  /* 0x00002800012a7983 */ /* 0x000f680000300800 */
[----:B------:R-:W5:Y:S01]  /*9860*/  LDL.LU R41, [R1+0x24] ;  /* 0x0000240001297983 */ /* 0x000f620000300800 */
[----:B------:R-:W-:Y:S01]  /*9870*/  F2FP.BF16.F32.PACK_AB R21, R22, R21 ;  /* 0x000000151615723e */ /* 0x000fe200000010ff */
[----:B------:R-:W-:Y:S01]  /*9880*/  BSSY B0, `(.L_x_303) ;  /* 0x0000056000007945 */ /* 0x000fe20003800000 */
[----:B------:R-:W-:Y:S01]  /*9890*/  F2FP.BF16.F32.PACK_AB R27, R28, R27 ;  /* 0x0000001b1c1b723e */ /* 0x000fe200000010ff */
[----:B------:R-:W0:Y:S01]  /*98a0*/  S2R R40, SR_TID.X ;  /* 0x0000000000287919 */ /* 0x000e220000002100 */
[----:B------:R-:W-:-:S02]  /*98b0*/  PRMT R6, R21, 0x7632, R6 ;  /* 0x0000763215067816 */ /* 0x000fc40000000006 */
[----:B------:R-:W-:Y:S01]  /*98c0*/  F2FP.BF16.F32.PACK_AB R23, R24, R23 ;  /* 0x000000171817723e */ /* 0x000fe200000010ff */
[----:B------:R-:W-:Y:S01]  /*98d0*/  BAR.SYNC.DEFER_BLOCKING 0x0 ;  /* 0x0000000000007b1d */ /* 0x000fe20000010000 */
[----:B------:R-:W-:Y:S02]  /*98e0*/  F2FP.BF16.F32.PACK_AB R25, R26, R25 ;  /* 0x000000191a19723e */ /* 0x000fe400000010ff */
[----:B------:R-:W-:Y:S02]  /*98f0*/  PRMT R7, R23, 0x7632, R7 ;  /* 0x0000763217077816 */ /* 0x000fe40000000007 */
[----:B------:R-:W-:Y:S02]  /*9900*/  PRMT R8, R25, 0x7632, R8 ;  /* 0x0000763219087816 */ /* 0x000fe40000000008 */
[----:B------:R-:W-:Y:S02]  /*9910*/  F2FP.BF16.F32.PACK_AB R29, R30, R29 ;  /* 0x0000001d1e1d723e */ /* 0x000fe400000010ff */
[----:B------:R-:W-:-:S02]  /*9920*/  F2FP.BF16.F32.PACK_AB R31, R32, R31 ;  /* 0x0000001f201f723e */ /* 0x000fc400000010ff */
[----:B------:R-:W-:Y:S02]  /*9930*/  F2FP.BF16.F32.PACK_AB R33, R34, R33 ;  /* 0x000000212221723e */ /* 0x000fe400000010ff */
[----:B------:R-:W-:Y:S02]  /*9940*/  F2FP.BF16.F32.PACK_AB R35, R36, R35 ;  /* 0x000000232423723e */ /* 0x000fe400000010ff */
[----:B------:R-:W-:Y:S02]  /*9950*/  PRMT R9, R33, 0x7632, R9 ;  /* 0x0000763221097816 */ /* 0x000fe40000000009 */
[----:B------:R-:W-:Y:S01]  /*9960*/  PRMT R10, R35, 0x7632, R10 ;  /* 0x00007632230a7816 */ /* 0x000fe2000000000a */
[----:B------:R1:W-:Y:S01]  /*9970*/  STS.U16 [R4+0x2], R6 ;  /* 0x0000020604007388 */ /* 0x0003e20000000400 */
[----:B0-----:R-:W-:-:S03]  /*9980*/  ISETP.NE.AND P0, PT, R40, RZ, PT ;  /* 0x000000ff2800720c */ /* 0x001fc60003f05270 */
[----:B------:R0:W-:Y:S04]  /*9990*/  STS.U16 [R4+0x6], R7 ;  /* 0x0000060704007388 */ /* 0x0001e80000000400 */
[----:B------:R0:W-:Y:S01]  /*99a0*/  STS.U16 [R4+0xa], R8 ;  /* 0x00000a0804007388 */ /* 0x0001e20000000400 */
[----:B-1----:R-:W-:-:S03]  /*99b0*/  PRMT R6, R27, 0x7632, R6 ;  /* 0x000076321b067816 */ /* 0x002fc60000000006 */
[----:B------:R-:W-:Y:S01]  /*99c0*/  STS.U16 [R4], R21 ;  /* 0x0000001504007388 */ /* 0x000fe20000000400 */
[----:B0-----:R-:W-:Y:S01]  /*99d0*/  PRMT R7, R29, 0x7632, R7 ;  /* 0x000076321d077816 */ /* 0x001fe20000000007 */
[----:B------:R-:W0:Y:S02]  /*99e0*/  @!P0 LDC R5, c[0x0][0x218] ;  /* 0x00008600ff058b82 */ /* 0x000e240000000800 */
[----:B------:R1:W-:Y:S01]  /*99f0*/  STS.U16 [R4+0xe], R6 ;  /* 0x00000e0604007388 */ /* 0x0003e20000000400 */
[----:B------:R-:W-:-:S03]  /*9a00*/  PRMT R8, R31, 0x7632, R8 ;  /* 0x000076321f087816 */ /* 0x000fc60000000008 */
[----:B------:R-:W-:Y:S04]  /*9a10*/  STS.U16 [R4+0x4], R23 ;  /* 0x0000041704007388 */ /* 0x000fe80000000400 */
[----:B------:R-:W-:Y:S01]  /*9a20*/  STS.U16 [R4+0x8], R25 ;  /* 0x0000081904007388 */ /* 0x000fe20000000400 */
[----:B-1----:R-:W-:-:S03]  /*9a30*/  IMAD.U32 R6, RZ, RZ, UR6 ;  /* 0x00000006ff067e24 */ /* 0x002fc6000f8e00ff */
[----:B------:R-:W-:Y:S04]  /*9a40*/  STS.U16 [R4+0xc], R27 ;  /* 0x00000c1b04007388 */ /* 0x000fe80000000400 */
[----:B------:R-:W-:Y:S04]  /*9a50*/  STS.U16 [R4+0x10], R29 ;  /* 0x0000101d04007388 */ /* 0x000fe80000000400 */
[----:B------:R-:W-:Y:S01]  /*9a60*/  STS.U16 [R4+0x12], R7 ;  /* 0x0000120704007388 */ /* 0x000fe20000000400 */
[----:B0-----:R-:W-:-:S03]  /*9a70*/  @!P0 IMAD R6, R6, -0x800, R5 ;  /* 0xfffff80006068824 */ /* 0x001fc600078e0205 */
[----:B------:R-:W-:Y:S04]  /*9a80*/  STS.U16 [R4+0x14], R31 ;  /* 0x0000141f04007388 */ /* 0x000fe80000000400 */
[----:B------:R-:W-:Y:S04]  /*9a90*/  STS.U16 [R4+0x16], R8 ;  /* 0x0000160804007388 */ /* 0x000fe80000000400 */
[----:B------:R-:W-:Y:S04]  /*9aa0*/  STS.U16 [R4+0x18], R33 ;  /* 0x0000182104007388 */ /* 0x000fe80000000400 */
[----:B------:R-:W-:Y:S04]  /*9ab0*/  STS.U16 [R4+0x1a], R9 ;  /* 0x00001a0904007388 */ /* 0x000fe80000000400 */
[----:B------:R-:W-:Y:S04]  /*9ac0*/  STS.U16 [R4+0x1c], R35 ;  /* 0x00001c2304007388 */ /* 0x000fe80000000400 */
[----:B------:R0:W-:Y:S01]  /*9ad0*/  STS.U16 [R4+0x1e], R10 ;  /* 0x00001e0a04007388 */ /* 0x0001e20000000400 */
[----:B------:R-:W-:Y:S01]  /*9ae0*/  NOP ;  /* 0x0000000000007918 */ /* 0x000fe20000000000 */
[----:B0-----:R-:W-:-:S04]  /*9af0*/  SHF.L.U32 R4, R40, 0x4, RZ ;  /* 0x0000000428047819 */ /* 0x001fc800000006ff */
[----:B------:R-:W-:Y:S01]  /*9b00*/  LOP3.LUT R4, R4, 0xfffffe00, RZ, 0xc0, !PT ;  /* 0xfffffe0004047812 */ /* 0x000fe200078ec0ff */
        /* <DEDUP_REMOVED lines=35> */
[----:B------:R-:W-:Y:S02]  /*9d40*/  IMAD.U32 R47, RZ, RZ, UR7 ;  /* 0x00000007ff2f7e24 */ /* 0x000fe4000f8e00ff */
        /* <DEDUP_REMOVED lines=9> */
.L_x_304:
[----:B------:R-:W-:Y:S05]  /*9de0*/  BSYNC B0 ;  /* 0x0000000000007941 */ /* 0x000fea0003800000 */
.L_x_303:
[----:B------:R-:W-:Y:S01]  /*9df0*/  ULDC.64 UR16, c[0x0][0x2b8] ;  /* 0x0000ae0000107ab9 */ /* 0x000fe20000000a00 */
[----:B------:R-:W-:Y:S01]  /*9e00*/  MOV R5, R43 ;  /* 0x0000002b00057202 */ /* 0x000fe20000000f00 */
[----:B------:R-:W-:Y:S01]  /*9e10*/  UIMAD UR7, UR21, UR16, URZ ;  /* 0x00000010150772a4 */ /* 0x000fe2000f8e023f */
[C---:B0-----:R-:W-:Y:S01]  /*9e20*/  LOP3.LUT R9, R45.reuse, 0x40, RZ, 0xfc, !PT ;  /* 0x000000402d097812 */ /* 0x041fe200078efcff */
[----:B------:R-:W-:Y:S01]  /*9e30*/  UIADD3 UR12, UP1, UR12, 0x2000, URZ ;  /* 0x000020000c0c7890 */ /* 0x000fe2000ff3e03f */
[----:B------:R-:W-:Y:S01]  /*9e40*/  LOP3.LUT R7, R45, 0x20, RZ, 0xfc, !PT ;  /* 0x000000202d077812 */ /* 0x000fe200078efcff */
[C---:B------:R-:W-:Y:S01]  /*9e50*/  IMAD.WIDE.U32 R4, R0.reuse, UR16, R4 ;  /* 0x0000001000047c25 */ /* 0x040fe2000f8e0004 */
[-C--:B------:R-:W-:Y:S01]  /*9e60*/  ISETP.GE.AND P4, PT, R9, R10.reuse, PT ;  /* 0x0000000a0900720c */ /* 0x080fe20003f86270 */
[----:B------:R-:W-:Y:S01]  /*9e70*/  UIADD3 UR13, UP2, UR13, 0x2000, URZ ;  /* 0x000020000d0d7890 */ /* 0x000fe2000ff5e03f */
[----:B------:R-:W-:Y:S01]  /*9e80*/  MOV R11, UR7 ;  /* 0x00000007000b7c02 */ /* 0x000fe20008000f00 */
[----:B------:R-:W-:Y:S01]  /*9e90*/  USHF.L.U32 UR7, UR6, 0xb, URZ ;  /* 0x0000000b06077899 */ /* 0x000fe2000800063f */
[-C--:B------:R-:W-:Y:S01]  /*9ea0*/  ISETP.GE.AND P3, PT, R7, R10.reuse, PT ;  /* 0x0000000a0700720c */ /* 0x080fe20003f66270 */
[----:B------:R-:W-:Y:S01]  /*9eb0*/  UIADD3 UR6, UR6, 0x1, URZ ;  /* 0x0000000106067890 */ /* 0x000fe2000fffe03f */
[C---:B------:R-:W-:Y:S01]  /*9ec0*/  LOP3.LUT R43, R45.reuse, 0x80, RZ, 0xfc, !PT ;  /* 0x000000802d2b7812 */ /* 0x040fe200078efcff */
[----:B------:R-:W-:Y:S01]  /*9ed0*/  IMAD R9, R0, UR17, R11 ;  /* 0x0000001100097c24 */ /* 0x000fe2000f8e020b */
[----:B------:R-:W-:Y:S01]  /*9ee0*/  ULDC.64 UR16, c[0x0][0x308] ;  /* 0x0000c20000107ab9 */ /* 0x000fe20000000a00 */
[----:B------:R-:W-:Y:S01]  /*9ef0*/  USHF.R.S32.HI UR20, URZ, 0x1f, UR7 ;  /* 0x0000001f3f147899 */ /* 0x000fe20008011407 */
[C---:B------:R-:W-:Y:S01]  /*9f00*/  LEA R7, P0, R45.reuse, UR16, 0x1 ;  /* 0x000000102d077c11 */ /* 0x040fe2000f8008ff */
[----:B------:R-:W-:Y:S01]  /*9f10*/  UIADD3 UR9, UP3, UR9, 0x1000, URZ ;  /* 0x0000100009097890 */ /* 0x000fe2000ff7e03f */
[----:B------:R-:W-:Y:S01]  /*9f20*/  IADD3 R6, P1, R4, UR7, RZ ;  /* 0x0000000704067c10 */ /* 0x000fe2000ff3e0ff */
[----:B------:R-:W-:Y:S01]  /*9f30*/  ULDC UR7, c[0x0][0x224] ;  /* 0x0000890000077ab9 */ /* 0x000fe20000000800 */
[C---:B------:R-:W-:Y:S01]  /*9f40*/  LOP3.LUT R11, R45.reuse, 0x60, RZ, 0xfc, !PT ;  /* 0x000000602d0b7812 */ /* 0x040fe200078efcff */
[----:B------:R-:W-:Y:S01]  /*9f50*/  UISETP.GE.AND UP0, UPT, UR6, UR7, UPT ;  /* 0x000000070600728c */ /* 0x000fe2000bf06270 */
[----:B------:R-:W-:Y:S01]  /*9f60*/  LEA.HI.X R12, R45, UR17, R12, 0x1, P0 ;  /* 0x000000112d0c7c11 */ /* 0x000fe200080f0c0c */
[----:B------:R-:W-:Y:S01]  /*9f70*/  UIADD3 UR8, UP4, UR8, 0x1000, URZ ;  /* 0x0000100008087890 */ /* 0x000fe2000ff9e03f */
[----:B------:R-:W-:Y:S01]  /*9f80*/  IADD3.X R5, R9, UR20, R5, P1, !PT ;  /* 0x0000001409057c10 */ /* 0x000fe20008ffe405 */
[----:B------:R-:W-:Y:S01]  /*9f90*/  UIADD3.X UR14, URZ, UR14, URZ, UP1, !UPT ;  /* 0x0000000e3f0e7290 */ /* 0x000fe20008ffe43f */
[----:B------:R-:W-:Y:S01]  /*9fa0*/  LEA R4, P0, R6, R7, 0x1 ;  /* 0x0000000706047211 */ /* 0x000fe200078008ff */
[----:B------:R-:W-:Y:S01]  /*9fb0*/  UIADD3.X UR15, URZ, UR15, URZ, UP2, !UPT ;  /* 0x0000000f3f0f7290 */ /* 0x000fe200097fe43f */
[-C--:B------:R-:W-:Y:S01]  /*9fc0*/  ISETP.GE.AND P5, PT, R11, R10.reuse, PT ;  /* 0x0000000a0b00720c */ /* 0x080fe20003fa6270 */
[----:B------:R-:W-:Y:S01]  /*9fd0*/  UIADD3.X UR11, URZ, UR11, URZ, UP3, !UPT ;  /* 0x0000000b3f0b7290 */ /* 0x000fe20009ffe43f */
[----:B------:R-:W-:Y:S01]  /*9fe0*/  ISETP.GE.AND P6, PT, R43, R10, PT ;  /* 0x0000000a2b00720c */ /* 0x000fe20003fc6270 */
[----:B------:R-:W-:Y:S01]  /*9ff0*/  UIADD3.X UR10, URZ, UR10, URZ, UP4, !UPT ;  /* 0x0000000a3f0a7290 */ /* 0x000fe2000a7fe43f */
[----:B------:R-:W-:-:S02]  /*a000*/  LOP3.LUT R7, R45, 0xa0, RZ, 0xfc, !PT ;  /* 0x000000a02d077812 */ /* 0x000fc400078efcff */
[----:B------:R-:W-:Y:S02]  /*a010*/  LOP3.LUT R9, R45, 0xc0, RZ, 0xfc, !PT ;  /* 0x000000c02d097812 */ /* 0x000fe400078efcff */
[----:B------:R-:W-:Y:S02]  /*a020*/  LEA.HI.X R5, R6, R12, R5, 0x1, P0 ;  /* 0x0000000c06057211 */ /* 0x000fe400000f0c05 */
[-C--:B------:R-:W-:Y:S02]  /*a030*/  ISETP.GE.AND P0, PT, R7, R10.reuse, PT ;  /* 0x0000000a0700720c */ /* 0x080fe40003f06270 */
[----:B------:R-:W-:Y:S01]  /*a040*/  ISETP.GE.AND P1, PT, R9, R10, PT ;  /* 0x0000000a0900720c */ /* 0x000fe20003f26270 */
[----:B------:R0:W-:Y:S01]  /*a050*/  @!P3 STG.E.U16 desc[UR18][R4.64+0x40], R13 ;  /* 0x0000400d0400b986 */ /* 0x0001e2000c101512 */
[C---:B------:R-:W-:Y:S02]  /*a060*/  LOP3.LUT R7, R45.reuse, 0x100, RZ, 0xfc, !PT ;  /* 0x000001002d077812 */ /* 0x040fe400078efcff */
[C---:B------:R-:W-:Y:S01]  /*a070*/  LOP3.LUT R9, R45.reuse, 0x120, RZ, 0xfc, !PT ;  /* 0x000001202d097812 */ /* 0x040fe200078efcff */
[----:B------:R0:W-:Y:S01]  /*a080*/  @!P4 STG.E.U16 desc[UR18][R4.64+0x80], R15 ;  /* 0x0000800f0400c986 */ /* 0x0001e2000c101512 */
[----:B------:R-:W-:-:S02]  /*a090*/  LOP3.LUT R11, R45, 0xe0, RZ, 0xfc, !PT ;  /* 0x000000e02d0b7812 */ /* 0x000fc400078efcff */
[-C--:B------:R-:W-:Y:S01]  /*a0a0*/  ISETP.GE.AND P3, PT, R7, R10.reuse, PT ;  /* 0x0000000a0700720c */ /* 0x080fe20003f66270 */
        /* <DEDUP_REMOVED lines=30> */
.L_x_306:
        /* <DEDUP_REMOVED lines=15> */
.L_x_5166:


//--------------------- .text._Z25selective_scan_fwd_kernelI32Selective_Scan_fwd_kernel_traitsILi128ELi16ELi1ELb0ELb1ELb1ELb1EN3c108BFloat16ENS1_7complexIfEEEEv13SSMParamsBase --------------------------
	.section	.text._Z25selective_scan_fwd_kernelI32Selective_Scan_fwd_kernel_traitsILi128ELi16ELi1ELb0ELb1ELb1ELb1EN3c108BFloat16ENS1_7complexIfEEEEv13SSMParamsBase,"ax",@progbits
	.align	128
        .global         _Z25selective_scan_fwd_kernelI32Selective_Scan_fwd_kernel_traitsILi128ELi16ELi1ELb0ELb1ELb1ELb1EN3c108BFloat16ENS1_7complexIfEEEEv13SSMParamsBase
        .type           _Z25selective_scan_fwd_kernelI32Selective_Scan_fwd_kernel_traitsILi128ELi16ELi1ELb0ELb1ELb1ELb1EN3c108BFloat16ENS1_7complexIfEEEEv13SSMParamsBase,@function
        .size           _Z25selective_scan_fwd_kernelI32Selective_Scan_fwd_kernel_traitsILi128ELi16ELi1ELb0ELb1ELb1ELb1EN3c108BFloat16ENS1_7complexIfEEEEv13SSMParamsBase,(.L_x_5167 - _Z25selective_scan_fwd_kernelI32Selective_Scan_fwd_kernel_traitsILi128ELi16ELi1ELb0ELb1ELb1ELb1EN3c108BFloat16ENS1_7complexIfEEEEv13SSMParamsBase)
        .other          _Z25selective_scan_fwd_kernelI32Selective_Scan_fwd_kernel_traitsILi128ELi16ELi1ELb0ELb1ELb1ELb1EN3c108BFloat16ENS1_7complexIfEEEEv13SSMParamsBase,@"STO_CUDA_ENTRY STV_DEFAULT"
_Z25selective_scan_fwd_kernelI32Selective_Scan_fwd_kernel_traitsILi128ELi16ELi1ELb0ELb1ELb1ELb1EN3c108BFloat16ENS1_7complexIfEEEEv13SSMParamsBase:
.text._Z25selective_scan_fwd_kernelI32Selective_Scan_fwd_kernel_traitsILi128ELi16ELi1ELb0ELb1ELb1ELb1EN3c108BFloat16ENS1_7complexIfEEEEv13SSMParamsBase:
        /* <DEDUP_REMOVED lines=20> */
[----:B------:R-:W-:Y:S01]  /*0140*/  MOV R5, UR21 ;  /* 0x0000001500057c02 */ /* 0x000fe20008000f00 */
[----:B------:R-:W-:Y:S01]  /*0150*/  IMAD.U32 R3, RZ, RZ, UR21 ;  /* 0x00000015ff037e24 */ /* 0x000fe2000f8e00ff */
[----:B------:R-:W-:Y:S02]  /*0160*/  R2UR UR31, R6 ;  /* 0x00000000061f72ca */ /* 0x000fe400000e0000 */
[C---:B------:R-:W-:Y:S02]  /*0170*/  @P1 LEA.HI.X R5, R0.reuse, UR7, R5, 0x2, P3 ;  /* 0x0000000700051c11 */ /* 0x040fe400098f1405 */
[----:B------:R-:W-:-:S03]  /*0180*/  @P0 LEA R2, P2, R0, UR4, 0x2 ;  /* 0x0000000400020c11 */ /* 0x000fc6000f8410ff */
[----:B------:R-:W5:Y:S06]  /*0190*/  @P1 LDG.E R4, desc[UR18][R4.64] ;  /* 0x0000001204041981 */ /* 0x000f6c000c1e1900 */
[----:B------:R-:W0:Y:S01]  /*01a0*/  I2F.RP R6, UR31 ;  /* 0x0000001f00067d06 */ /* 0x000e220008209400 */
[----:B------:R-:W1:Y:S01]  /*01b0*/  S2UR UR4, SR_CTAID.X ;  /* 0x00000000000479c3 */ /* 0x000e620000002500 */
[----:B------:R-:W-:-:S05]  /*01c0*/  @P0 LEA.HI.X R3, R0, UR5, R3, 0x2, P2 ;  /* 0x0000000500030c11 */ /* 0x000fca00090f1403 */
[----:B------:R2:W5:Y:S01]  /*01d0*/  @P0 LDG.E R8, desc[UR18][R2.64] ;  /* 0x0000001202080981 */ /* 0x000562000c1e1900 */
[----:B0-----:R-:W0:Y:S02]  /*01e0*/  MUFU.RCP R6, R6 ;  /* 0x0000000600067308 */ /* 0x001e240000001000 */
[----:B0-----:R-:W-:-:S06]  /*01f0*/  VIADD R7, R6, 0xffffffe ;  /* 0x0ffffffe06077836 */ /* 0x001fcc0000000000 */
        /* <DEDUP_REMOVED lines=91> */
.L_x_350:
[----:B0-----:R-:W0:Y:S01]  /*07b0*/  S2R R22, SR_TID.X ;  /* 0x0000000000167919 */ /* 0x001e220000002100 */
[----:B------:R-:W-:Y:S01]  /*07c0*/  ULDC UR17, c[0x0][0x218] ;  /* 0x0000860000117ab9 */ /* 0x000fe20000000800 */
[----:B------:R-:W-:Y:S01]  /*07d0*/  MOV R5, UR10 ;  /* 0x0000000a00057c02 */ /* 0x000fe20008000f00 */
[----:B------:R-:W-:Y:S01]  /*07e0*/  UIMAD UR17, UR6, -0x800, UR17 ;  /* 0xfffff800061178a4 */ /* 0x000fe2000f8e0211 */
[----:B------:R-:W-:Y:S01]  /*07f0*/  IMAD.U32 R4, RZ, RZ, UR8 ;  /* 0x00000008ff047e24 */ /* 0x000fe2000f8e00ff */
        /* <DEDUP_REMOVED lines=10> */
[----:B0-----:R-:W-:-:S04]  /*08a0*/  SHF.L.U32 R12, R22, 0x4, RZ ;  /* 0x00000004160c7819 */ /* 0x001fc800000006ff */
        /* <DEDUP_REMOVED lines=64> */
[----:B------:R-:W-:Y:S01]  /*0cb0*/  ISETP.GE.AND P5, PT, R27, UR17, PT ;  /* 0x000000111b007c0c */ /* 0x000fe2000bfa6270 */
[C---:B------:R-:W-:Y:S01]  /*0cc0*/  VIADD R27, R22.reuse, 0x80 ;  /* 0x00000080161b7836 */ /* 0x040fe20000000000 */
[C---:B------:R-:W-:Y:S02]  /*0cd0*/  IADD3 R23, R22.reuse, 0x40, RZ ;  /* 0x0000004016177810 */ /* 0x040fe40007ffe0ff */
[----:B------:R-:W-:-:S02]  /*0ce0*/  IADD3 R25, R22, 0x60, RZ ;  /* 0x0000006016197810 */ /* 0x000fc40007ffe0ff */
[CC--:B------:R-:W-:Y:S01]  /*0cf0*/  LEA.HI.SX32 R4, R22.reuse, R22.reuse, 0x1b ;  /* 0x0000001616047211 */ /* 0x0c0fe200078fdaff */
[C---:B------:R-:W-:Y:S01]  /*0d00*/  VIADD R33, R22.reuse, 0xe0 ;  /* 0x000000e016217836 */ /* 0x040fe20000000000 */
[C---:B------:R-:W-:Y:S02]  /*0d10*/  IADD3 R29, R22.reuse, 0xa0, RZ ;  /* 0x000000a0161d7810 */ /* 0x040fe40007ffe0ff */
[-C--:B------:R-:W-:Y:S01]  /*0d20*/  LEA.HI.SX32 R5, R5, R22.reuse, 0x1b ;  /* 0x0000001605057211 */ /* 0x080fe200078fdaff */
[----:B-1----:R-:W-:Y:S01]  /*0d30*/  ULEA UR16, UR7, UR16, 0x18 ;  /* 0x0000001007107291 */ /* 0x002fe2000f8ec03f */
[C---:B------:R-:W-:Y:S02]  /*0d40*/  IADD3 R31, R22.reuse, 0xc0, RZ ;  /* 0x000000c0161f7810 */ /* 0x040fe40007ffe0ff */
[-C--:B------:R-:W-:Y:S02]  /*0d50*/  LEA.HI.SX32 R23, R23, R22.reuse, 0x1b ;  /* 0x0000001617177211 */ /* 0x080fe400078fdaff */
[----:B------:R-:W-:Y:S01]  /*0d60*/  LEA.HI.SX32 R25, R25, R22, 0x1b ;  /* 0x0000001619197211 */ /* 0x000fe200078fdaff */
[C---:B------:R-:W-:Y:S01]  /*0d70*/  VIADD R39, R22.reuse, 0x140 ;  /* 0x0000014016277836 */ /* 0x040fe20000000000 */
[----:B------:R-:W-:-:S02]  /*0d80*/  IADD3 R35, R22, 0x100, RZ ;  /* 0x0000010016237810 */ /* 0x000fc40007ffe0ff */
[----:B------:R-:W-:Y:S02]  /*0d90*/  LEA R67, R4, UR16, 0x1 ;  /* 0x0000001004437c11 */ /* 0x000fe4000f8e08ff */
[-C--:B------:R-:W-:Y:S02]  /*0da0*/  LEA.HI.SX32 R27, R27, R22.reuse, 0x1b ;  /* 0x000000161b1b7211 */ /* 0x080fe400078fdaff */
[----:B------:R-:W-:Y:S02]  /*0db0*/  IADD3 R37, R22, 0x120, RZ ;  /* 0x0000012016257810 */ /* 0x000fe40007ffe0ff */
[-C--:B------:R-:W-:Y:S02]  /*0dc0*/  LEA.HI.SX32 R29, R29, R22.reuse, 0x1b ;  /* 0x000000161d1d7211 */ /* 0x080fe400078fdaff */
[----:B------:R-:W-:Y:S02]  /*0dd0*/  LEA R66, R5, UR16, 0x1 ;  /* 0x0000001005427c11 */ /* 0x000fe4000f8e08ff */
[----:B------:R-:W-:-:S02]  /*0de0*/  LEA.HI.SX32 R31, R31, R22, 0x1b ;  /* 0x000000161f1f7211 */ /* 0x000fc400078fdaff */
[----:B------:R-:W-:Y:S01]  /*0df0*/  LEA R65, R23, UR16, 0x1 ;  /* 0x0000001017417c11 */ /* 0x000fe2000f8e08ff */
[C---:B------:R-:W-:Y:S01]  /*0e00*/  VIADD R45, R22.reuse, 0x1a0 ;  /* 0x000001a0162d7836 */ /* 0x040fe20000000000 */
        /* <DEDUP_REMOVED lines=19> */
[----:B------:R-:W-:Y:S01]  /*0f40*/  LEA R57, R39, UR16, 0x1 ;  /* 0x0000001027397c11 */ /* 0x000fe2000f8e08ff */
[----:B------:R-:W-:Y:S01]  /*0f50*/  IMAD.U32 R4, RZ, RZ, UR9 ;  /* 0x00000009ff047e24 */ /* 0x000fe2000f8e00ff */
[----:B------:R-:W-:Y:S02]  /*0f60*/  LEA.HI.SX32 R49, R49, R22, 0x1b ;  /* 0x0000001631317211 */ /* 0x000fe400078fdaff */
[----:B------:R-:W-:Y:S02]  /*0f70*/  ISETP.GE.AND P0, PT, R24, UR17, PT ;  /* 0x0000001118007c0c */ /* 0x000fe4000bf06270 */
[----:B------:R-:W-:-:S02]  /*0f80*/  ISETP.GE.AND P6, PT, R26, UR17, PT ;  /* 0x000000111a007c0c */ /* 0x000fc4000bfc6270 */
[----:B------:R-:W-:Y:S01]  /*0f90*/  ISETP.GE.AND P3, PT, R28, UR17, PT ;  /* 0x000000111c007c0c */ /* 0x000fe2000bf66270 */
[----:B--2---:R0:W-:Y:S01]  /*0fa0*/  STS.U16 [R67], R6 ;  /* 0x0000000643007388 */ /* 0x0041e20000000400 */
[----:B------:R-:W-:Y:S01]  /*0fb0*/  LEA R56, R41, UR16, 0x1 ;  /* 0x0000001029387c11 */ /* 0x000fe2000f8e08ff */
[----:B------:R-:W1:Y:S02]  /*0fc0*/  LDC R39, c[0x0][0x21c] ;  /* 0x00008700ff277b82 */ /* 0x000e640000000800 */
[----:B---3--:R-:W-:Y:S04]  /*0fd0*/  STS.U16 [R66+0x40], R7 ;  /* 0x0000400742007388 */ /* 0x008fe80000000400 */
[----:B----4-:R2:W-:Y:S01]  /*0fe0*/  STS.U16 [R65+0x80], R8 ;  /* 0x0000800841007388 */ /* 0x0105e20000000400 */
[----:B0-----:R-:W-:-:S03]  /*0ff0*/  LEA R6, R3, R50, 0x4 ;  /* 0x0000003203067211 */ /* 0x001fc600078e20ff */
        /* <DEDUP_REMOVED lines=186> */
.L_x_308:
[----:B------:R-:W-:Y:S05]  /*1ba0*/  BSYNC B0 ;  /* 0x0000000000007941 */ /* 0x000fea0003800000 */
.L_x_307:
[----:B------:R-:W-:Y:S01]  /*1bb0*/  IMAD.U32 R12, R12, 0x10000, RZ ;  /* 0x000100000c0c7824 */ /* 0x000fe200078e00ff */
[----:B------:R-:W-:Y:S01]  /*1bc0*/  BSSY B0, `(.L_x_309) ;  /* 0x0000023000007945 */ /* 0x000fe20003800000 */
[----:B------:R-:W-:Y:S02]  /*1bd0*/  FSETP.GTU.FTZ.AND P4, PT, R11, 20, PT ;  /* 0x41a000000b00780b */ /* 0x000fe40003f9c000 */
[----:B------:R-:W-:Y:S01]  /*1be0*/  FADD.FTZ R12, R12, UR5 ;  /* 0x000000050c0c7e21 */ /* 0x000fe20008010000 */
[----:B------:R-:W-:Y:S10]  /*1bf0*/  @P5 BRA `(.L_x_310) ;  /* 0x00000000007c5947 */ /* 0x000ff40003800000 */
        /* <DEDUP_REMOVED lines=31> */
.L_x_310:
[----:B------:R-:W-:Y:S05]  /*1df0*/  BSYNC B0 ;  /* 0x0000000000007941 */ /* 0x000fea0003800000 */
.L_x_309:
        /* <DEDUP_REMOVED lines=38> */
.L_x_312:
[----:B------:R-:W-:Y:S05]  /*2060*/  BSYNC B0 ;  /* 0x0000000000007941 */ /* 0x000fea0003800000 */
.L_x_311:
        /* <DEDUP_REMOVED lines=36> */
.L_x_314:
[----:B------:R-:W-:Y:S05]  /*22b0*/  BSYNC B0 ;  /* 0x0000000000007941 */ /* 0x000fea0003800000 */
.L_x_313:
        /* <DEDUP_REMOVED lines=38> */
.L_x_316:
[----:B------:R-:W-:Y:S05]  /*2520*/  BSYNC B0 ;  /* 0x0000000000007941 */ /* 0x000fea0003800000 */
.L_x_315:
        /* <DEDUP_REMOVED lines=36> */
.L_x_318:
[----:B------:R-:W-:Y:S05]  /*2770*/  BSYNC B0 ;  /* 0x0000000000007941 */ /* 0x000fea0003800000 */
.L_x_317:
        /* <DEDUP_REMOVED lines=38> */
.L_x_320:
[----:B------:R-:W-:Y:S05]  /*29e0*/  BSYNC B0 ;  /* 0x0000000000007941 */ /* 0x000fea0003800000 */
.L_x_319:
[----:B------:R-:W-:Y:S01]  /*29f0*/  IMAD.U32 R36, R36, 0x10000, RZ ;  /* 0x0001000024247824 */ /* 0x000fe200078e00ff */
[----:B------:R-:W-:Y:S01]  /*2a00*/  BSSY B0, `(.L_x_321) ;  /* 0x0000024000007945 */ /* 0x000fe20003800000 */
[----:B------:R-:W-:Y:S02]  /*2a10*/  SHF.L.U32 R38, R18, 0x10, RZ ;  /* 0x0000001012267819 */ /* 0x000fe400000006ff */
[----:B------:R-:W-:Y:S01]  /*2a20*/  FSETP.GTU.FTZ.AND P4, PT, R17, 20, PT ;  /* 0x41a000001100780b */ /* 0x000fe20003f9c000 */
[----:B------:R-:W-:Y:S01]  /*2a30*/  FADD.FTZ R18, R36, UR5 ;  /* 0x0000000524127e21 */ /* 0x000fe20008010000 */
[----:B------:R-:W-:Y:S11]  /*2a40*/  @P5 BRA `(.L_x_322) ;  /* 0x00000000007c5947 */ /* 0x000ff60003800000 */
[----:B------:R-:W-:Y:S01]  /*2a50*/  FMUL.FTZ R12, R12, 1.4426950216293334961 ;  /* 0x3fb8aa3b0c0c7820 */ /* 0x000fe20000410000 */
[----:B------:R-:W-:Y:S01]  /*2a60*/  IMAD.MOV.U32 R40, RZ, RZ, 0x3e800000 ;  /* 0x3e800000ff287424 */ /* 0x000fe200078e00ff */
        /* <DEDUP_REMOVED lines=29> */
.L_x_322:
[----:B------:R-:W-:Y:S05]  /*2c40*/  BSYNC B0 ;  /* 0x0000000000007941 */ /* 0x000fea0003800000 */
.L_x_321:
        /* <DEDUP_REMOVED lines=13> */
[----:B------:R-:W-:Y:S02]  /*2d20*/  IMAD.MOV.U32 R35, RZ, RZ, 0x3d39bf78 ;  /* 0x3d39bf78ff237424 */ /* 0x000fe400078e00ff */
        /* <DEDUP_REMOVED lines=28> */
.L_x_324:
[----:B------:R-:W-:Y:S05]  /*2ef0*/  BSYNC B0 ;  /* 0x0000000000007941 */ /* 0x000fea0003800000 */
.L_x_323:
[----:B------:R-:W-:Y:S01]  /*2f00*/  SHF.L.U32 R34, R34, 0x10, RZ ;  /* 0x0000001022227819 */ /* 0x000fe200000006ff */
[----:B------:R-:W-:Y:S01]  /*2f10*/  BSSY B0, `(.L_x_325) ;  /* 0x0000027000007945 */ /* 0x000fe20003800000 */
[----:B------:R-:W-:Y:S01]  /*2f20*/  IMAD.U32 R46, R20, 0x10000, RZ ;  /* 0x00010000142e7824 */ /* 0x000fe200078e00ff */
[----:B------:R-:W-:Y:S01]  /*2f30*/  FSETP.GTU.FTZ.AND P3, PT, R19, 20, PT ;  /* 0x41a000001300780b */ /* 0x000fe20003f7c000 */
[----:B------:R-:W-:Y:S01]  /*2f40*/  IMAD.U32 R41, R30, 0x10000, RZ ;  /* 0x000100001e297824 */ /* 0x000fe200078e00ff */
[----:B------:R-:W-:Y:S01]  /*2f50*/  SHF.L.U32 R44, R29, 0x10, RZ ;  /* 0x000000101d2c7819 */ /* 0x000fe200000006ff */
[----:B------:R-:W-:Y:S01]  /*2f60*/  FADD.FTZ R20, R34, UR5 ;  /* 0x0000000522147e21 */ /* 0x000fe20008010000 */
[----:B------:R-:W-:Y:S01]  /*2f70*/  SHF.L.U32 R43, R28, 0x10, RZ ;  /* 0x000000101c2b7819 */ /* 0x000fe200000006ff */
[----:B------:R-:W-:Y:S08]  /*2f80*/  @P2 BRA `(.L_x_326) ;  /* 0x00000000007c2947 */ /* 0x000ff00003800000 */
        /* <DEDUP_REMOVED lines=31> */
.L_x_326:
[----:B------:R-:W-:Y:S05]  /*3180*/  BSYNC B0 ;  /* 0x0000000000007941 */ /* 0x000fea0003800000 */
.L_x_325:
        /* <DEDUP_REMOVED lines=16> */
[----:B------:R-:W-:Y:S01]  /*3290*/  HFMA2.MMA R27, -RZ, RZ, 1.625, 0 ;  /* 0x3e800000ff1b7435 */ /* 0x000fe200000001ff */
        /* <DEDUP_REMOVED lines=29> */
.L_x_328:
[----:B------:R-:W-:Y:S05]  /*3470*/  BSYNC B0 ;  /* 0x0000000000007941 */ /* 0x000fea0003800000 */
.L_x_327:
        /* <DEDUP_REMOVED lines=33> */
.L_x_330:
[----:B------:R-:W-:Y:S05]  /*3690*/  BSYNC B0 ;  /* 0x0000000000007941 */ /* 0x000fea0003800000 */
.L_x_329:
        /* <DEDUP_REMOVED lines=33> */
.L_x_332:
[----:B------:R-:W-:Y:S05]  /*38b0*/  BSYNC B0 ;  /* 0x0000000000007941 */ /* 0x000fea0003800000 */
.L_x_331:
[----:B------:R-:W-:Y:S04]  /*38c0*/  BSSY B0, `(.L_x_333) ;  /* 0x0000021000007945 */ /* 0x000fe80003800000 */
[----:B------:R-:W-:Y:S05]  /*38d0*/  @P5 BRA `(.L_x_334) ;  /* 0x00000000007c5947 */ /* 0x000fea0003800000 */
        /* <DEDUP_REMOVED lines=31> */
.L_x_334:
[----:B------:R-:W-:Y:S05]  /*3ad0*/  BSYNC B0 ;  /* 0x0000000000007941 */ /* 0x000fea0003800000 */
.L_x_333:
        /* <DEDUP_REMOVED lines=33> */
.L_x_336:
[----:B------:R-:W-:Y:S05]  /*3cf0*/  BSYNC B0 ;  /* 0x0000000000007941 */ /* 0x000fea0003800000 */
.L_x_335:
        /* <DEDUP_REMOVED lines=33> */
.L_x_338:
[----:B------:R-:W-:Y:S05]  /*3f10*/  BSYNC B0 ;  /* 0x0000000000007941 */ /* 0x000fea0003800000 */
.L_x_337:
[----:B------:R-:W-:Y:S01]  /*3f20*/  IMAD.U32 R61, R21, 0x10000, RZ ;  /* 0x00010000153d7824 */ /* 0x000fe200078e00ff */
        /* <DEDUP_REMOVED lines=60> */
.L_x_345:
[----:B01----:R-:W0:Y:S01]  /*42f0*/  S2R R40, SR_TID.X ;  /* 0x0000000000287919 */ /* 0x003e220000002100 */
[----:B------:R-:W-:Y:S02]  /*4300*/  USHF.L.U32 UR23, UR17, 0x1, URZ ;  /* 0x0000000111177899 */ /* 0x000fe4000800063f */
[----:B------:R-:W-:Y:S01]  /*4310*/  USHF.R.S32.HI UR20, URZ, 0x1f, UR7 ;  /* 0x0000001f3f147899 */ /* 0x000fe20008011407 */
[----:B------:R-:W-:Y:S01]  /*4320*/  MOV R45, UR30 ;  /* 0x0000001e002d7c02 */ /* 0x000fe20008000f00 */
[----:B------:R-:W2:Y:S02]  /*4330*/  LDL R52, [R1+0x20] ;  /* 0x0000200001347983 */ /* 0x000ea40000100800 */
[----:B------:R-:W-:Y:S01]  /*4340*/  UIMAD UR16, UR20, UR30, URZ ;  /* 0x0000001e141072a4 */ /* 0x000fe2000f8e023f */
[----:B------:R-:W-:Y:S01]  /*4350*/  PRMT R116, RZ, 0x7610, R116 ;  /* 0x00007610ff747816 */ /* 0x000fe20000000074 */
[----:B------:R-:W3:Y:S01]  /*4360*/  LDL.64 R50, [R1+0x18] ;  /* 0x0000180001327983 */ /* 0x000ee20000100a00 */
        /* <DEDUP_REMOVED lines=39> */
[----:B------:R-:W-:-:S05]  /*45e0*/  LOP3.LUT R40, R40, 0xfffffe00, RZ, 0xc0, !PT ;  /* 0xfffffe0028287812 */ /* 0x000fca00078ec0ff */
[----:B------:R-:W-:-:S05]  /*45f0*/  IMAD.IADD R42, R40, 0x1, R41 ;  /* 0x00000001282a7824 */ /* 0x000fca00078e0229 */
[----:B------:R-:W-:Y:S02]  /*4600*/  IADD3 R40, R42, 0x20, RZ ;  /* 0x000000202a287810 */ /* 0x000fe40007ffe0ff */
[--C-:B------:R-:W-:Y:S02]  /*4610*/  SHF.R.S32.HI R43, RZ, 0x1f, R42.reuse ;  /* 0x0000001fff2b7819 */ /* 0x100fe4000001142a */
[----:B------:R-:W-:Y:S01]  /*4620*/  ISETP.GE.AND P6, PT, R40, UR23, PT ;  /* 0x0000001728007c0c */ /* 0x000fe2000bfc6270 */
[C---:B------:R-:W-:Y:S01]  /*4630*/  VIADD R40, R42.reuse, 0x40 ;  /* 0x000000402a287836 */ /* 0x040fe20000000000 */
[----:B------:R-:W-:Y:S01]  /*4640*/  UIMAD UR16, UR7, UR31, UR16 ;  /* 0x0000001f071072a4 */ /* 0x000fe2000f8e0210 */
[----:B------:R-:W-:Y:S01]  /*4650*/  IADD3 R41, R42, 0x60, RZ ;  /* 0x000000602a297810 */ /* 0x000fe20007ffe0ff */
[----:B------:R-:W-:Y:S02]  /*4660*/  IMAD.WIDE.U32 R44, R45, UR7, R42 ;  /* 0x000000072d2c7c25 */ /* 0x000fe4000f8e002a */
[----:B------:R-:W-:-:S02]  /*4670*/  ISETP.GE.AND P5, PT, R40, UR23, PT ;  /* 0x0000001728007c0c */ /* 0x000fc4000bfa6270 */
[----:B------:R-:W-:Y:S01]  /*4680*/  ISETP.GE.AND P2, PT, R41, UR23, PT ;  /* 0x0000001729007c0c */ /* 0x000fe2000bf46270 */
[C---:B------:R-:W-:Y:S01]  /*4690*/  VIADD R47, R42.reuse, 0xa0 ;  /* 0x000000a02a2f7836 */ /* 0x040fe20000000000 */
[----:B------:R-:W-:Y:S02]  /*46a0*/  IADD3 R46, R42, 0x80, RZ ;  /* 0x000000802a2e7810 */ /* 0x000fe40007ffe0ff */
[----:B------:R-:W-:Y:S02]  /*46b0*/  IADD3 R41, R45, UR16, RZ ;  /* 0x000000102d297c10 */ /* 0x000fe4000fffe0ff */
[----:B------:R-:W-:Y:S02]  /*46c0*/  LEA R40, P3, R44, UR12, 0x1 ;  /* 0x0000000c2c287c11 */ /* 0x000fe4000f8608ff */
[----:B------:R-:W-:Y:S02]  /*46d0*/  IADD3 R45, R42, 0xc0, RZ ;  /* 0x000000c02a2d7810 */ /* 0x000fe40007ffe0ff */
[----:B------:R-:W-:-:S02]  /*46e0*/  ISETP.GE.AND P0, PT, R46, UR23, PT ;  /* 0x000000172e007c0c */ /* 0x000fc4000bf06270 */
[----:B------:R-:W-:Y:S01]  /*46f0*/  LEA.HI.X R41, R44, UR14, R41, 0x1, P3 ;  /* 0x0000000e2c297c11 */ /* 0x000fe200098f0c29 */
[C---:B------:R-:W-:Y:S01]  /*4700*/  VIADD R44, R42.reuse, 0xe0 ;  /* 0x000000e02a2c7836 */ /* 0x040fe20000000000 */
[----:B------:R-:W-:Y:S02]  /*4710*/  ISETP.GE.AND P4, PT, R47, UR23, PT ;  /* 0x000000172f007c0c */ /* 0x000fe4000bf86270 */
[----:B------:R-:W-:Y:S01]  /*4720*/  ISETP.GE.AND P3, PT, R45, UR23, PT ;  /* 0x000000172d007c0c */ /* 0x000fe2000bf66270 */
[----:B------:R-:W4:Y:S01]  /*4730*/  @!P6 LDG.E.U16 R116, desc[UR18][R40.64+0x40] ;  /* 0x000040122874e981 */ /* 0x000f22000c1e1500 */
[----:B------:R-:W-:Y:S02]  /*4740*/  IADD3 R45, R42, 0x100, RZ ;  /* 0x000001002a2d7810 */ /* 0x000fe40007ffe0ff */
[----:B------:R-:W-:Y:S01]  /*4750*/  ISETP.GE.AND P6, PT, R44, UR23, PT ;  /* 0x000000172c007c0c */ /* 0x000fe2000bfc6270 */
[----:B------:R-:W5:Y:S01]  /*4760*/  @!P5 LDG.E.U16 R115, desc[UR18][R40.64+0x80] ;  /* 0x000080122873d981 */ /* 0x000f62000c1e1500 */
[----:B------:R-:W-:-:S02]  /*4770*/  IADD3 R44, R42, 0x120, RZ ;  /* 0x000001202a2c7810 */ /* 0x000fc40007ffe0ff */
[----:B------:R-:W-:Y:S01]  /*4780*/  ISETP.GE.AND P5, PT, R45, UR23, PT ;  /* 0x000000172d007c0c */ /* 0x000fe2000bfa6270 */
[----:B------:R-:W-:Y:S01]  /*4790*/  VIADD R45, R42, 0x140 ;  /* 0x000001402a2d7836 */ /* 0x000fe20000000000 */
[----:B------:R-:W5:Y:S01]  /*47a0*/  @!P2 LDG.E.U16 R112, desc[UR18][R40.64+0xc0] ;  /* 0x0000c0122870a981 */ /* 0x000f62000c1e1500 */
[----:B------:R-:W-:Y:S02]  /*47b0*/  ISETP.GE.AND P2, PT, R44, UR23, PT ;  /* 0x000000172c007c0c */ /* 0x000fe4000bf46270 */
[C---:B------:R-:W-:Y:S01]  /*47c0*/  IADD3 R44, R42.reuse, 0x160, RZ ;  /* 0x000001602a2c7810 */ /* 0x040fe20007ffe0ff */
[----:B------:R-:W5:Y:S01]  /*47d0*/  @!P0 LDG.E.U16 R114, desc[UR18][R40.64+0x100] ;  /* 0x0001001228728981 */ /* 0x000f62000c1e1500 */
[----:B------:R-:W-:Y:S02]  /*47e0*/  ISETP.GE.AND P0, PT, R45, UR23, PT ;  /* 0x000000172d007c0c */ /* 0x000fe4000bf06270 */
[----:B------:R-:W-:Y:S01]  /*47f0*/  IADD3 R45, R42, 0x180, RZ ;  /* 0x000001802a2d7810 */ /* 0x000fe20007ffe0ff */
[----:B------:R-:W5:Y:S01]  /*4800*/  @!P4 LDG.E.U16 R113, desc[UR18][R40.64+0x140] ;  /* 0x000140122871c981 */ /* 0x000f62000c1e1500 */
[----:B------:R-:W-:Y:S01]  /*4810*/  ISETP.GE.AND P4, PT, R44, UR23, PT ;  /* 0x000000172c007c0c */ /* 0x000fe2000bf86270 */
[----:B------:R-:W-:-:S02]  /*4820*/  VIADD R44, R42, 0x1a0 ;  /* 0x000001a02a2c7836 */ /* 0x000fc40000000000 */
[----:B------:R-:W5:Y:S01]  /*4830*/  @!P3 LDG.E.U16 R110, desc[UR18][R40.64+0x180] ;  /* 0x00018012286eb981 */ /* 0x000f62000c1e1500 */
[----:B------:R-:W-:Y:S02]  /*4840*/  ISETP.GE.AND P3, PT, R45, UR23, PT ;  /* 0x000000172d007c0c */ /* 0x000fe4000bf66270 */
[----:B------:R-:W-:Y:S01]  /*4850*/  IADD3 R45, R42, 0x1c0, RZ ;  /* 0x000001c02a2d7810 */ /* 0x000fe20007ffe0ff */
[----:B------:R-:W5:Y:S01]  /*4860*/  @!P6 LDG.E.U16 R106, desc[UR18][R40.64+0x1c0] ;  /* 0x0001c012286ae981 */ /* 0x000f62000c1e1500 */
[----:B------:R-:W-:-:S03]  /*4870*/  ISETP.GE.AND P6, PT, R44, UR23, PT ;  /* 0x000000172c007c0c */ /* 0x000fc6000bfc6270 */
[----:B------:R-:W5:Y:S01]  /*4880*/  @!P5 LDG.E.U16 R98, desc[UR18][R40.64+0x200] ;  /* 0x000200122862d981 */ /* 0x000f62000c1e1500 */
[----:B------:R-:W-:Y:S01]  /*4890*/  ISETP.GE.AND P5, PT, R45, UR23, PT ;  /* 0x000000172d007c0c */ /* 0x000fe2000bfa6270 */
[C---:B------:R-:W-:Y:S01]  /*48a0*/  VIADD R45, R42.reuse, 0x200 ;  /* 0x000002002a2d7836 */ /* 0x040fe20000000000 */
[C---:B------:R-:W-:Y:S01]  /*48b0*/  IADD3 R44, R42.reuse, 0x1e0, RZ ;  /* 0x000001e02a2c7810 */ /* 0x040fe20007ffe0ff */
[----:B------:R-:W5:Y:S01]  /*48c0*/  @!P2 LDG.E.U16 R111, desc[UR18][R40.64+0x240] ;  /* 0x00024012286fa981 */ /* 0x000f62000c1e1500 */
[----:B------:R-:W-:Y:S02]  /*48d0*/  VIADD R102, R42, 0x260 ;  /* 0x000002602a667836 */ /* 0x000fe40000000000 */
[----:B------:R-:W-:Y:S01]  /*48e0*/  ISETP.GE.AND P2, PT, R44, UR23, PT ;  /* 0x000000172c007c0c */ /* 0x000fe2000bf46270 */
[----:B------:R-:W5:Y:S01]  /*48f0*/  @!P0 LDG.E.U16 R107, desc[UR18][R40.64+0x280] ;  /* 0x00028012286b8981 */ /* 0x000f62000c1e1500 */
[----:B------:R-:W-:Y:S02]  /*4900*/  ISETP.GE.AND P0, PT, R45, UR23, PT ;  /* 0x000000172d007c0c */ /* 0x000fe4000bf06270 */
[C---:B------:R-:W-:Y:S01]  /*4910*/  IADD3 R44, R42.reuse, 0x220, RZ ;  /* 0x000002202a2c7810 */ /* 0x040fe20007ffe0ff */
[----:B------:R-:W5:Y:S01]  /*4920*/  @!P4 LDG.E.U16 R109, desc[UR18][R40.64+0x2c0] ;  /* 0x0002c012286dc981 */ /* 0x000f62000c1e1500 */
[----:B------:R-:W-:-:S02]  /*4930*/  IADD3 R45, R42, 0x240, RZ ;  /* 0x000002402a2d7810 */ /* 0x000fc40007ffe0ff */
[----:B------:R-:W-:Y:S01]  /*4940*/  ISETP.GE.AND P4, PT, R44, UR23, PT ;  /* 0x000000172c007c0c */ /* 0x000fe2000bf86270 */
        /* <DEDUP_REMOVED lines=47> */
[----:B-1----:R-:W-:Y:S01]  /*4c40*/  SHF.L.U32 R64, R163, 0x5, RZ ;  /* 0x00000005a3407819 */ /* 0x002fe200000006ff */
[----:B------:R-:W-:Y:S01]  /*4c50*/  UIMAD UR16, UR20, UR26, URZ ;  /* 0x0000001a141072a4 */ /* 0x000fe2000f8e023f */
[----:B------:R-:W-:-:S02]  /*4c60*/  MOV R45, UR32 ;  /* 0x00000020002d7c02 */ /* 0x000fc40008000f00 */
[----:B------:R-:W-:Y:S02]  /*4c70*/  MOV R47, UR26 ;  /* 0x0000001a002f7c02 */ /* 0x000fe40008000f00 */
[----:B------:R-:W-:Y:S01]  /*4c80*/  LOP3.LUT R64, R64, 0xfffffc00, RZ, 0xc0, !PT ;  /* 0xfffffc0040407812 */ /* 0x000fe200078ec0ff */
[----:B------:R-:W-:Y:S02]  /*4c90*/  UIMAD UR16, UR7, UR27, UR16 ;  /* 0x0000001b071072a4 */ /* 0x000fe4000f8e0210 */
[----:B------:R-:W-:Y:S01]  /*4ca0*/  IMAD.WIDE.U32 R44, R45, UR7, R42 ;  /* 0x000000072d2c7c25 */ /* 0x000fe2000f8e002a */
[----:B------:R-:W-:Y:S01]  /*4cb0*/  IADD3 R43, R64, R3, RZ ;  /* 0x00000003402b7210 */ /* 0x000fe20007ffe0ff */
[----:B------:R-:W-:-:S03]  /*4cc0*/  UMOV UR23, 0x400 ;  /* 0x0000040000177882 */ /* 0x000fc60000000000 */
[C---:B------:R-:W-:Y:S01]  /*4cd0*/  IADD3 R82, R43.reuse, 0x20, RZ ;  /* 0x000000202b527810 */ /* 0x040fe20007ffe0ff */
[C---:B------:R-:W-:Y:S01]  /*4ce0*/  VIADD R94, R43.reuse, 0x40 ;  /* 0x000000402b5e7836 */ /* 0x040fe20000000000 */
[C---:B------:R-:W-:Y:S01]  /*4cf0*/  IADD3 R148, R43.reuse, 0x60, RZ ;  /* 0x000000602b947810 */ /* 0x040fe20007ffe0ff */
[C---:B------:R-:W-:Y:S01]  /*4d00*/  VIADD R154, R43.reuse, 0xa0 ;  /* 0x000000a02b9a7836 */ /* 0x040fe20000000000 */
[CC--:B------:R-:W-:Y:S02]  /*4d10*/  LEA.HI.SX32 R70, R43.reuse, R43.reuse, 0x1b ;  /* 0x0000002b2b467211 */ /* 0x0c0fe400078fdaff */
[C---:B------:R-:W-:Y:S02]  /*4d20*/  IADD3 R152, R43.reuse, 0x80, RZ ;  /* 0x000000802b987810 */ /* 0x040fe40007ffe0ff */
[----:B------:R-:W-:Y:S01]  /*4d30*/  LEA.HI.SX32 R73, R82, R43, 0x1b ;  /* 0x0000002b52497211 */ /* 0x000fe200078fdaff */
[C---:B------:R-:W-:Y:S01]  /*4d40*/  VIADD R122, R43.reuse, 0x100 ;  /* 0x000001002b7a7836 */ /* 0x040fe20000000000 */
[----:B------:R-:W-:-:S02]  /*4d50*/  IADD3 R156, R43, 0xc0, RZ ;  /* 0x000000c02b9c7810 */ /* 0x000fc40007ffe0ff */
[-C--:B------:R-:W-:Y:S01]  /*4d60*/  LEA.HI.SX32 R94, R94, R43.reuse, 0x1b ;  /* 0x0000002b5e5e7211 */ /* 0x080fe200078fdaff */
[----:B------:R-:W-:Y:S01]  /*4d70*/  UIMAD UR20, UR20, UR32, URZ ;  /* 0x00000020141472a4 */ /* 0x000fe2000f8e023f */
[C---:B------:R-:W-:Y:S02]  /*4d80*/  IADD3 R124, R43.reuse, 0xe0, RZ ;  /* 0x000000e02b7c7810 */ /* 0x040fe40007ffe0ff */
[-C--:B------:R-:W-:Y:S02]  /*4d90*/  LEA.HI.SX32 R77, R148, R43.reuse, 0x1b ;  /* 0x0000002b944d7211 */ /* 0x080fe400078fdaff */
[-C--:B------:R-:W-:Y:S01]  /*4da0*/  LEA.HI.SX32 R81, R152, R43.reuse, 0x1b ;  /* 0x0000002b98517211 */ /* 0x080fe200078fdaff */
[C---:B------:R-:W-:Y:S01]  /*4db0*/  VIADD R78, R43.reuse, 0x160 ;  /* 0x000001602b4e7836 */ /* 0x040fe20000000000 */
[----:B------:R-:W-:Y:S02]  /*4dc0*/  IADD3 R76, R43, 0x120, RZ ;  /* 0x000001202b4c7810 */ /* 0x000fe40007ffe0ff */
[----:B------:R-:W-:-:S02]  /*4dd0*/  LEA.HI.SX32 R82, R154, R43, 0x1b ;  /* 0x0000002b9a527211 */ /* 0x000fc400078fdaff */
[----:B--2---:R-:W-:Y:S01]  /*4de0*/  MOV R41, R52 ;  /* 0x0000003400297202 */ /* 0x004fe20000000f00 */
[----:B---3--:R-:W-:-:S04]  /*4df0*/  IMAD.MOV.U32 R40, RZ, RZ, R50 ;  /* 0x000000ffff287224 */ /* 0x008fc800078e0032 */
[----:B------:R-:W-:-:S04]  /*4e00*/  IMAD.WIDE.U32 R46, R47, UR7, R40 ;  /* 0x000000072f2e7c25 */ /* 0x000fc8000f8e0028 */
[----:B------:R-:W-:Y:S01]  /*4e10*/  VIADD R41, R47, UR16 ;  /* 0x000000102f297c36 */ /* 0x000fe20008000000 */
[----:B0-----:R-:W-:Y:S01]  /*4e20*/  ULEA UR16, UR24, UR23, 0x18 ;  /* 0x0000001718107291 */ /* 0x001fe2000f8ec03f */
[----:B------:R-:W-:Y:S02]  /*4e30*/  IADD3 R66, R43, 0x140, RZ ;  /* 0x000001402b427810 */ /* 0x000fe40007ffe0ff */
[----:B------:R-:W-:-:S03]  /*4e40*/  LEA.HI.SX32 R85, R156, R43, 0x1b ;  /* 0x0000002b9c557211 */ /* 0x000fc600078fdaff */
[----:B------:R-:W-:Y:S02]  /*4e50*/  LEA R70, R70, UR16, 0x1 ;  /* 0x0000001046467c11 */ /* 0x000fe4000f8e08ff */
[----:B------:R-:W-:Y:S02]  /*4e60*/  LEA R73, R73, UR16, 0x1 ;  /* 0x0000001049497c11 */ /* 0x000fe4000f8e08ff */
[----:B------:R-:W-:Y:S01]  /*4e70*/  LEA R94, R94, UR16, 0x1 ;  /* 0x000000105e5e7c11 */ /* 0x000fe2000f8e08ff */
[----:B------:R-:W-:Y:S01]  /*4e80*/  UIMAD UR20, UR7, UR33, UR20 ;  /* 0x00000021071472a4 */ /* 0x000fe2000f8e0214 */
[----:B------:R-:W-:Y:S02]  /*4e90*/  LEA.HI.SX32 R89, R124, R43, 0x1b ;  /* 0x0000002b7c597211 */ /* 0x000fe400078fdaff */
[----:B------:R-:W-:Y:S01]  /*4ea0*/  LEA R77, R77, UR16, 0x1 ;  /* 0x000000104d4d7c11 */ /* 0x000fe2000f8e08ff */
[C---:B------:R-:W-:Y:S01]  /*4eb0*/  VIADD R144, R43.reuse, 0x1c0 ;  /* 0x000001c02b907836 */ /* 0x040fe20000000000 */
[----:B------:R-:W-:-:S02]  /*4ec0*/  IADD3 R120, R43, 0x180, RZ ;  /* 0x000001802b787810 */ /* 0x000fc40007ffe0ff */
[-C--:B------:R-:W-:Y:S02]  /*4ed0*/  LEA.HI.SX32 R69, R122, R43.reuse, 0x1b ;  /* 0x0000002b7a457211 */ /* 0x080fe400078fdaff */
[----:B------:R-:W-:Y:S02]  /*4ee0*/  LEA R81, R81, UR16, 0x1 ;  /* 0x0000001051517c11 */ /* 0x000fe4000f8e08ff */
[----:B------:R-:W-:Y:S02]  /*4ef0*/  IADD3 R146, R43, 0x1a0, RZ ;  /* 0x000001a02b927810 */ /* 0x000fe40007ffe0ff */
[----:B------:R-:W-:Y:S02]  /*4f00*/  LEA.HI.SX32 R76, R76, R43, 0x1b ;  /* 0x0000002b4c4c7211 */ /* 0x000fe400078fdaff */
[----:B------:R-:W-:Y:S02]  /*4f10*/  LEA R82, R82, UR16, 0x1 ;  /* 0x0000001052527c11 */ /* 0x000fe4000f8e08ff */
[----:B------:R-:W-:-:S02]  /*4f20*/  LEA R40, P0, R46, UR28, 0x3 ;  /* 0x0000001c2e287c11 */ /* 0x000fc4000f8018ff */
        /* <DEDUP_REMOVED lines=9> */
[----:B------:R-:W-:Y:S01]  /*4fc0*/  LEA R69, R69, UR16, 0x1 ;  /* 0x0000001045457c11 */ /* 0x000fe2000f8e08ff */
[----:B------:R-:W-:Y:S01]  /*4fd0*/  VIADD R45, R45, UR20 ;  /* 0x000000142d2d7c36 */ /* 0x000fe20008000000 */
[----:B------:R-:W-:Y:S02]  /*4fe0*/  LEA.HI.SX32 R146, R146, R43, 0x1b ;  /* 0x0000002b92927211 */ /* 0x000fe400078fdaff */
[----:B------:R-:W-:Y:S01]  /*4ff0*/  LEA R76, R76, UR16, 0x1 ;  /* 0x000000104c4c7c11 */ /* 0x000fe2000f8e08ff */
[----:B------:R-:W-:Y:S01]  /*5000*/  VIADD R140, R43, 0x280 ;  /* 0x000002802b8c7836 */ /* 0x000fe20000000000 */
[----:B------:R-:W-:-:S02]  /*5010*/  LEA.HI.X R41, R46, UR29, R41, 0x3, P0 ;  /* 0x0000001d2e297c11 */ /* 0x000fc400080f1c29 */
[-C--:B------:R-:W-:Y:S02]  /*5020*/  LEA.HI.SX32 R144, R144, R43.reuse, 0x1b ;  /* 0x0000002b90907211 */ /* 0x080fe400078fdaff */
[-C--:B------:R-:W-:Y:S02]  /*5030*/  LEA.HI.SX32 R47, R50, R43.reuse, 0x1b ;  /* 0x0000002b322f7211 */ /* 0x080fe400078fdaff */
[----:B------:R-:W-:Y:S02]  /*5040*/  LEA R66, R66, UR16, 0x1 ;  /* 0x0000001042427c11 */ /* 0x000fe4000f8e08ff */
[----:B------:R-:W-:Y:S02]  /*5050*/  IADD3 R142, R43, 0x260, RZ ;  /* 0x000002602b8e7810 */ /* 0x000fe40007ffe0ff */
[----:B------:R-:W-:Y:S02]  /*5060*/  LEA.HI.SX32 R150, R150, R43, 0x1b ;  /* 0x0000002b96967211 */ /* 0x000fe400078fdaff */
[----:B------:R-:W-:-:S02]  /*5070*/  LEA R78, R78, UR16, 0x1 ;  /* 0x000000104e4e7c11 */ /* 0x000fc4000f8e08ff */
[-C--:B------:R-:W-:Y:S02]  /*5080*/  LEA.HI.SX32 R108, R108, R43.reuse, 0x1b ;  /* 0x0000002b6c6c7211 */ /* 0x080fe400078fdaff */
[----:B------:R-:W-:Y:S01]  /*5090*/  LEA R145, R145, UR16, 0x1 ;  /* 0x0000001091917c11 */ /* 0x000fe2000f8e08ff */
[C---:B------:R-:W-:Y:S01]  /*50a0*/  VIADD R134, R43.reuse, 0x2e0 ;  /* 0x000002e02b867836 */ /* 0x040fe20000000000 */
[----:B------:R-:W-:Y:S02]  /*50b0*/  LEA R50, P0, R44, UR13, 0x1 ;  /* 0x0000000d2c327c11 */ /* 0x000fe4000f8008ff */
[C---:B------:R-:W-:Y:S02]  /*50c0*/  IADD3 R138, R43.reuse, 0x2a0, RZ ;  /* 0x000002a02b8a7810 */ /* 0x040fe40007ffe0ff */
[----:B------:R-:W-:Y:S02]  /*50d0*/  LEA.HI.SX32 R104, R104, R43, 0x1b ;  /* 0x0000002b68687211 */ /* 0x000fe400078fdaff */
[C---:B------:R-:W-:Y:S01]  /*50e0*/  IADD3 R136, R43.reuse, 0x2c0, RZ ;  /* 0x000002c02b887810 */ /* 0x040fe20007ffe0ff */
[----:B------:R-:W-:Y:S01]  /*50f0*/  VIADD R128, R43, 0x340 ;  /* 0x000003402b807836 */ /* 0x000fe20000000000 */
[----:B------:R-:W-:-:S02]  /*5100*/  LEA R146, R146, UR16, 0x1 ;  /* 0x0000001092927c11 */ /* 0x000fc4000f8e08ff */
[C---:B------:R-:W-:Y:S02]  /*5110*/  IADD3 R132, R43.reuse, 0x300, RZ ;  /* 0x000003002b847810 */ /* 0x040fe40007ffe0ff */
[C---:B------:R-:W-:Y:S01]  /*5120*/  IADD3 R130, R43.reuse, 0x320, RZ ;  /* 0x000003202b827810 */ /* 0x040fe20007ffe0ff */
[----:B------:R-:W-:Y:S01]  /*5130*/  USHF.L.U32 UR20, UR17, 0x1, URZ ;  /* 0x0000000111147899 */ /* 0x000fe2000800063f */
[----:B------:R-:W-:Y:S01]  /*5140*/  LEA R144, R144, UR16, 0x1 ;  /* 0x0000001090907c11 */ /* 0x000fe2000f8e08ff */
[----:B------:R-:W-:Y:S01]  /*5150*/  VIADD R52, R43, 0x3a0 ;  /* 0x000003a02b347836 */ /* 0x000fe20000000000 */
[----:B------:R-:W-:Y:S01]  /*5160*/  LEA.HI.SX32 R142, R142, R43, 0x1b ;  /* 0x0000002b8e8e7211 */ /* 0x000fe200078fdaff */
[----:B------:R-:W2:Y:S01]  /*5170*/  LDG.E.64 R40, desc[UR18][R40.64] ;  /* 0x0000001228287981 */ /* 0x000ea2000c1e1b00 */
[----:B------:R-:W-:Y:S02]  /*5180*/  LEA.HI.X R51, R44, UR15, R45, 0x1, P0 ;  /* 0x0000000f2c337c11 */ /* 0x000fe400080f0c2d */
[----:B------:R-:W-:-:S02]  /*5190*/  LEA R150, R150, UR16, 0x1 ;  /* 0x0000001096967c11 */ /* 0x000fc4000f8e08ff */
[-C--:B------:R-:W-:Y:S02]  /*51a0*/  LEA.HI.SX32 R140, R140, R43.reuse, 0x1b ;  /* 0x0000002b8c8c7211 */ /* 0x080fe400078fdaff */
[----:B------:R-:W-:Y:S02]  /*51b0*/  LEA R45, R108, UR16, 0x1 ;  /* 0x000000106c2d7c11 */ /* 0x000fe4000f8e08ff */
        /* <DEDUP_REMOVED lines=22> */
[----:B------:R-:W-:Y:S02]  /*5320*/  ISETP.GE.AND P0, PT, R42, UR20, PT ;  /* 0x000000142a007c0c */ /* 0x000fe4000bf06270 */
        /* <DEDUP_REMOVED lines=22> */
[----:B------:R-:W-:-:S03]  /*5490*/  LEA R126, R126, UR16, 0x1 ;  /* 0x000000107e7e7c11 */ /* 0x000fc6000f8e08ff */
[----:B------:R-:W-:Y:S04]  /*54a0*/  STS.U16 [R142+0x4c0], R97 ;  /* 0x0004c0618e007388 */ /* 0x000fe80000000400 */
[----:B------:R-:W-:Y:S01]  /*54b0*/  STS.U16 [R140+0x500], R87 ;  /* 0x000500578c007388 */ /* 0x000fe20000000400 */
[----:B------:R-:W-:-:S03]  /*54c0*/  LEA R52, R52, UR16, 0x1 ;  /* 0x0000001034347c11 */ /* 0x000fc6000f8e08ff */
[----:B------:R-:W-:Y:S01]  /*54d0*/  STS.U16 [R138+0x540], R91 ;  /* 0x0005405b8a007388 */ /* 0x000fe20000000400 */
[----:B0-----:R-:W-:-:S03]  /*54e0*/  LEA R54, R74, UR16, 0x1 ;  /* 0x000000104a367c11 */ /* 0x001fc6000f8e08ff */
[----:B------:R0:W-:Y:S01]  /*54f0*/  STS.U16 [R136+0x580], R49 ;  /* 0x0005803188007388 */ /* 0x0001e20000000400 */
[----:B------:R-:W-:-:S03]  /*5500*/  LEA R43, R43, UR16, 0x1 ;  /* 0x000000102b2b7c11 */ /* 0x000fc6000f8e08ff */
[----:B------:R-:W-:Y:S01]  /*5510*/  STS.U16 [R134+0x5c0], R79 ;  /* 0x0005c04f86007388 */ /* 0x000fe20000000400 */
[----:B------:R-:W-:-:S03]  /*5520*/  PRMT R104, RZ, 0x7610, R104 ;  /* 0x00007610ff687816 */ /* 0x000fc60000000068 */
[----:B------:R-:W-:Y:S01]  /*5530*/  STS.U16 [R132+0x600], R83 ;  /* 0x0006005384007388 */ /* 0x000fe20000000400 */
[----:B0-----:R-:W-:-:S03]  /*5540*/  LEA R49, R46, UR16, 0x1 ;  /* 0x000000102e317c11 */ /* 0x001fc6000f8e08ff */
[----:B------:R-:W-:Y:S04]  /*5550*/  STS.U16 [R130+0x640], R71 ;  /* 0x0006404782007388 */ /* 0x000fe80000000400 */
        /* <DEDUP_REMOVED lines=20> */
[----:B------:R-:W-:Y:S01]  /*56a0*/  PRMT R101, RZ, 0x7610, R101 ;  /* 0x00007610ff657816 */ /* 0x000fe20000000065 */
[C---:B------:R-:W-:Y:S01]  /*56b0*/  VIADD R46, R42.reuse, 0xc0 ;  /* 0x000000c02a2e7836 */ /* 0x040fe20000000000 */
[----:B------:R-:W-:Y:S02]  /*56c0*/  PRMT R97, RZ, 0x7610, R97 ;  /* 0x00007610ff617816 */ /* 0x000fe40000000061 */
[----:B-1----:R-:W-:-:S04]  /*56d0*/  IADD3 R63, R42, 0xa0, RZ ;  /* 0x000000a02a3f7810 */ /* 0x002fc80007ffe0ff */
[----:B------:R-:W5:Y:S01]  /*56e0*/  @!P2 LDG.E.U16 R97, desc[UR18][R50.64+0x80] ;  /* 0x000080123261a981 */ /* 0x000f62000c1e1500 */
[----:B------:R-:W-:-:S03]  /*56f0*/  ISETP.GE.AND P2, PT, R63, UR20, PT ;  /* 0x000000143f007c0c */ /* 0x000fc6000bf46270 */
[----:B------:R-:W5:Y:S01]  /*5700*/  @!P0 LDG.E.U16 R101, desc[UR18][R50.64+0x100] ;  /* 0x0001001232658981 */ /* 0x000f62000c1e1500 */
[----:B------:R-:W-:Y:S02]  /*5710*/  ISETP.GE.AND P0, PT, R46, UR20, PT ;  /* 0x000000142e007c0c */ /* 0x000fe4000bf06270 */
[----:B------:R-:W-:Y:S02]  /*5720*/  PRMT R86, RZ, 0x7610, R86 ;  /* 0x00007610ff567816 */ /* 0x000fe40000000056 */
[----:B------:R-:W-:Y:S02]  /*5730*/  PRMT R98, RZ, 0x7610, R98 ;  /* 0x00007610ff627816 */ /* 0x000fe40000000062 */
[C---:B------:R-:W-:Y:S02]  /*5740*/  IADD3 R46, R42.reuse, 0xe0, RZ ;  /* 0x000000e02a2e7810 */ /* 0x040fe40007ffe0ff */
[----:B------:R-:W-:Y:S02]  /*5750*/  IADD3 R63, R42, 0x100, RZ ;  /* 0x000001002a3f7810 */ /* 0x000fe40007ffe0ff */
[----:B------:R-:W5:Y:S02]  /*5760*/  @!P2 LDG.E.U16 R98, desc[UR18][R50.64+0x140] ;  /* 0x000140123262a981 */ /* 0x000f64000c1e1500 */
[----:B------:R-:W-:-:S02]  /*5770*/  ISETP.GE.AND P2, PT, R63, UR20, PT ;  /* 0x000000143f007c0c */ /* 0x000fc4000bf46270 */
[----:B------:R-:W5:Y:S01]  /*5780*/  @!P0 LDG.E.U16 R86, desc[UR18][R50.64+0x180] ;  /* 0x0001801232568981 */ /* 0x000f62000c1e1500 */
[----:B------:R-:W-:Y:S02]  /*5790*/  ISETP.GE.AND P0, PT, R46, UR20, PT ;  /* 0x000000142e007c0c */ /* 0x000fe4000bf06270 */
[----:B------:R-:W-:Y:S02]  /*57a0*/  PRMT R91, RZ, 0x7610, R91 ;  /* 0x00007610ff5b7816 */ /* 0x000fe4000000005b */
[----:B---3--:R-:W-:-:S06]  /*57b0*/  PRMT R65, RZ, 0x7610, R65 ;  /* 0x00007610ff417816 */ /* 0x008fcc0000000041 */
[----:B------:R-:W3:Y:S04]  /*57c0*/  @!P2 LDG.E.U16 R65, desc[UR18][R50.64+0x200] ;  /* 0x000200123241a981 */ /* 0x000ee8000c1e1500 */
[----:B------:R-:W3:Y:S01]  /*57d0*/  @!P0 LDG.E.U16 R91, desc[UR18][R50.64+0x1c0] ;  /* 0x0001c012325b8981 */ /* 0x000ee2000c1e1500 */
[----:B------:R-:W-:-:S05]  /*57e0*/  VIADD R46, R42, 0x120 ;  /* 0x000001202a2e7836 */ /* 0x000fca0000000000 */
[----:B------:R-:W-:Y:S02]  /*57f0*/  ISETP.GE.AND P0, PT, R46, UR20, PT ;  /* 0x000000142e007c0c */ /* 0x000fe4000bf06270 */
[----:B------:R-:W-:Y:S02]  /*5800*/  PRMT R74, RZ, 0x7610, R74 ;  /* 0x00007610ff4a7816 */ /* 0x000fe4000000004a */
[----:B------:R-:W-:-:S09]  /*5810*/  IADD3 R46, R42, 0x140, RZ ;  /* 0x000001402a2e7810 */ /* 0x000fd20007ffe0ff */
[----:B------:R-:W3:Y:S01]  /*5820*/  @!P0 LDG.E.U16 R74, desc[UR18][R50.64+0x240] ;  /* 0x00024012324a8981 */ /* 0x000ee2000c1e1500 */
[----:B------:R-:W-:Y:S02]  /*5830*/  ISETP.GE.AND P0, PT, R46, UR20, PT ;  /* 0x000000142e007c0c */ /* 0x000fe4000bf06270 */
[----:B------:R-:W-:-:S04]  /*5840*/  IADD3 R46, R42, 0x160, RZ ;  /* 0x000001602a2e7810 */ /* 0x000fc80007ffe0ff */
[----:B------:R-:W-:Y:S01]  /*5850*/  ISETP.GE.AND P4, PT, R46, UR20, PT ;  /* 0x000000142e007c0c */ /* 0x000fe2000bf86270 */
[----:B------:R-:W-:-:S05]  /*5860*/  VIADD R46, R42, 0x180 ;  /* 0x000001802a2e7836 */ /* 0x000fca0000000000 */
[----:B------:R-:W-:Y:S02]  /*5870*/  ISETP.GE.AND P3, PT, R46, UR20, PT ;  /* 0x000000142e007c0c */ /* 0x000fe4000bf66270 */
[----:B------:R-:W-:Y:S02]  /*5880*/  IADD3 R46, R42, 0x1a0, RZ ;  /* 0x000001a02a2e7810 */ /* 0x000fe40007ffe0ff */
[----:B------:R-:W-:Y:S02]  /*5890*/  PRMT R79, RZ, 0x7610, R79 ;  /* 0x00007610ff4f7816 */ /* 0x000fe4000000004f */
[----:B------:R-:W-:Y:S02]  /*58a0*/  ISETP.GE.AND P6, PT, R46, UR20, PT ;  /* 0x000000142e007c0c */ /* 0x000fe4000bfc6270 */
[C---:B------:R-:W-:Y:S02]  /*58b0*/  IADD3 R46, R42.reuse, 0x200, RZ ;  /* 0x000002002a2e7810 */ /* 0x040fe40007ffe0ff */
[----:B------:R-:W3:Y:S01]  /*58c0*/  @!P4 LDG.E.U16 R79, desc[UR18][R50.64+0x2c0] ;  /* 0x0002c012324fc981 */ /* 0x000ee2000c1e1500 */
[----:B------:R-:W-:Y:S01]  /*58d0*/  PRMT R67, RZ, 0x7610, R67 ;  /* 0x00007610ff437816 */ /* 0x000fe20000000043 */
[----:B----4-:R-:W-:Y:S01]  /*58e0*/  VIADD R68, R42, 0x1e0 ;  /* 0x000001e02a447836 */ /* 0x010fe20000000000 */
[----:B------:R-:W-:-:S02]  /*58f0*/  PRMT R147, RZ, 0x7610, R147 ;  /* 0x00007610ff937816 */ /* 0x000fc40000000093 */
[----:B------:R-:W-:Y:S02]  /*5900*/  ISETP.GE.AND P4, PT, R46, UR20, PT ;  /* 0x000000142e007c0c */ /* 0x000fe4000bf86270 */
[----:B------:R-:W-:Y:S01]  /*5910*/  PRMT R148, RZ, 0x7610, R148 ;  /* 0x00007610ff947816 */ /* 0x000fe20000000094 */
[----:B------:R-:W4:Y:S01]  /*5920*/  @!P0 LDG.E.U16 R67, desc[UR18][R50.64+0x280] ;  /* 0x0002801232438981 */ /* 0x000f22000c1e1500 */
[C---:B------:R-:W-:Y:S02]  /*5930*/  IADD3 R63, R42.reuse, 0x1c0, RZ ;  /* 0x000001c02a3f7810 */ /* 0x040fe40007ffe0ff */
[C---:B------:R-:W-:Y:S01]  /*5940*/  IADD3 R46, R42.reuse, 0x220, RZ ;  /* 0x000002202a2e7810 */ /* 0x040fe20007ffe0ff */
[----:B------:R-:W-:Y:S01]  /*5950*/  VIADD R42, R42, 0x240 ;  /* 0x000002402a2a7836 */ /* 0x000fe20000000000 */
[----:B------:R-:W4:Y:S01]  /*5960*/  @!P3 LDG.E.U16 R147, desc[UR18][R50.64+0x300] ;  /* 0x000300123293b981 */ /* 0x000f22000c1e1500 */
[----:B------:R-:W-:Y:S02]  /*5970*/  ISETP.GE.AND P5, PT, R102, UR20, PT ;  /* 0x0000001466007c0c */ /* 0x000fe4000bfa6270 */
[----:B------:R-:W-:Y:S01]  /*5980*/  ISETP.GE.AND P2, PT, R63, UR20, PT ;  /* 0x000000143f007c0c */ /* 0x000fe2000bf46270 */
[----:B------:R-:W4:Y:S01]  /*5990*/  @!P6 LDG.E.U16 R148, desc[UR18][R50.64+0x340] ;  /* 0x000340123294e981 */ /* 0x000f22000c1e1500 */
[----:B------:R-:W-:-:S02]  /*59a0*/  ISETP.GE.AND P0, PT, R68, UR20, PT ;  /* 0x0000001444007c0c */ /* 0x000fc4000bf06270 */
[----:B------:R-:W-:Y:S02]  /*59b0*/  ISETP.GE.AND P3, PT, R46, UR20, PT ;  /* 0x000000142e007c0c */ /* 0x000fe4000bf66270 */
        /* <DEDUP_REMOVED lines=68> */
[----:B------:R-:W4:Y:S04]  /*5e00*/  LDS.U16 R75, [R158+0xa] ;  /* 0x00000a009e4b7984 */ /* 0x000f280000000400 */
[----:B------:R-:W-:Y:S04]  /*5e10*/  LDS.U16 R71, [R158+0xc] ;  /* 0x00000c009e477984 */ /* 0x000fe80000000400 */
[----:B------:R-:W-:Y:S04]  /*5e20*/  LDS.U16 R72, [R158+0xe] ;  /* 0x00000e009e487984 */ /* 0x000fe80000000400 */
[----:B------:R-:W2:Y:S04]  /*5e30*/  LDS.U16 R105, [R158+0x10] ;  /* 0x000010009e697984 */ /* 0x000ea80000000400 */
[----:B------:R-:W2:Y:S04]  /*5e40*/  LDS.U16 R109, [R158+0x12] ;  /* 0x000012009e6d7984 */ /* 0x000ea80000000400 */
[----:B------:R-:W2:Y:S04]  /*5e50*/  LDS.U16 R88, [R158+0x14] ;  /* 0x000014009e587984 */ /* 0x000ea80000000400 */
[----:B------:R-:W2:Y:S04]  /*5e60*/  LDS.U16 R87, [R158+0x16] ;  /* 0x000016009e577984 */ /* 0x000ea80000000400 */
[----:B------:R-:W-:Y:S04]  /*5e70*/  LDS.U16 R83, [R158+0x18] ;  /* 0x000018009e537984 */ /* 0x000fe80000000400 */
[----:B------:R-:W-:Y:S04]  /*5e80*/  LDS.U16 R84, [R158+0x1a] ;  /* 0x00001a009e547984 */ /* 0x000fe80000000400 */
[----:B------:R-:W-:Y:S04]  /*5e90*/  LDS.U16 R92, [R158+0x1c] ;  /* 0x00001c009e5c7984 */ /* 0x000fe80000000400 */
[----:B------:R-:W-:Y:S04]  /*5ea0*/  LDS.U16 R90, [R158+0x1e] ;  /* 0x00001e009e5a7984 */ /* 0x000fe80000000400 */
[----:B------:R-:W2:Y:S04]  /*5eb0*/  LDS.U16 R108, [R158+0x20] ;  /* 0x000020009e6c7984 */ /* 0x000ea80000000400 */
[----:B------:R-:W2:Y:S04]  /*5ec0*/  LDS.U16 R100, [R158+0x22] ;  /* 0x000022009e647984 */ /* 0x000ea80000000400 */
[----:B------:R-:W2:Y:S04]  /*5ed0*/  LDS.U16 R95, [R158+0x24] ;  /* 0x000024009e5f7984 */ /* 0x000ea80000000400 */
[----:B------:R-:W2:Y:S04]  /*5ee0*/  LDS.U16 R96, [R158+0x26] ;  /* 0x000026009e607984 */ /* 0x000ea80000000400 */
        /* <DEDUP_REMOVED lines=35> */
[----:B------:R-:W0:Y:S01]  /*6120*/  MUFU.EX2 R102, R102 ;  /* 0x0000006600667308 */ /* 0x000e220000000800 */
[----:B-----5:R-:W-:-:S07]  /*6130*/  FMUL.FTZ R73, R99, R73 ;  /* 0x0000004963497220 */ /* 0x020fce0000410000 */
[----:B------:R-:W5:Y:S01]  /*6140*/  MUFU.EX2 R97, R97 ;  /* 0x0000006100617308 */ /* 0x000f620000000800 */
[----:B------:R-:W-:Y:S01]  /*6150*/  FMUL.FTZ R70, R99, R70 ;  /* 0x0000004663467220 */ /* 0x000fe20000410000 */
[----:B------:R-:W-:Y:S01]  /*6160*/  FMUL.FTZ R99, R106, R12 ;  /* 0x0000000c6a637220 */ /* 0x000fe20000410000 */
[----:B------:R1:W-:Y:S01]  /*6170*/  STS.U16 [R76+0x2340], R74 ;  /* 0x0023404a4c007388 */ /* 0x0003e20000000400 */
[----:B------:R-:W-:Y:S01]  /*6180*/  FMUL.FTZ R68, R110, R68 ;  /* 0x000000446e447220 */ /* 0x000fe20000410000 */
[----:B------:R-:W-:-:S03]  /*6190*/  FMUL.FTZ R110, R41, R13 ;  /* 0x0000000d296e7220 */ /* 0x000fc60000410000 */
[----:B-1----:R1:W-:Y:S01]  /*61a0*/  MUFU.EX2 R76, R99 ;  /* 0x00000063004c7308 */ /* 0x0023e20000000800 */
[----:B0-----:R-:W-:Y:S01]  /*61b0*/  FMUL.FTZ R65, R102, R111 ;  /* 0x0000006f66417220 */ /* 0x001fe20000410000 */
[C---:B-----5:R-:W-:Y:S01]  /*61c0*/  FMUL.FTZ R77, R97.reuse, R77 ;  /* 0x0000004d614d7220 */ /* 0x060fe20000410000 */
[----:B------:R-:W-:Y:S01]  /*61d0*/  FMUL.FTZ R74, R97, R94 ;  /* 0x0000005e614a7220 */ /* 0x000fe20000410000 */
[----:B-1----:R-:W-:Y:S01]  /*61e0*/  SHF.L.U32 R99, R163, 0x4, RZ ;  /* 0x00000004a3637819 */ /* 0x002fe200000006ff */
[----:B------:R-:W-:-:S04]  /*61f0*/  FMUL.RZ R110, R110, 0.15915493667125701904 ;  /* 0x3e22f9836e6e7820 */ /* 0x000fc8000040c000 */
[C---:B------:R-:W-:Y:S01]  /*6200*/  VIADD R97, R99.reuse, 0x1 ;  /* 0x0000000163617836 */ /* 0x040fe20000000000 */
[----:B------:R-:W-:Y:S01]  /*6210*/  IADD3 R111, R99, 0x2, RZ ;  /* 0x00000002636f7810 */ /* 0x000fe20007ffe0ff */
[----:B------:R-:W-:Y:S03]  /*6220*/  MUFU.SIN R94, R110 ;  /* 0x0000006e005e7308 */ /* 0x000fe60000000400 */
[----:B------:R-:W-:Y:S02]  /*6230*/  ISETP.GE.U32.AND P3, PT, R97, UR17, PT ;  /* 0x0000001161007c0c */ /* 0x000fe4000bf66070 */
[----:B------:R-:W-:Y:S02]  /*6240*/  ISETP.GE.U32.AND P4, PT, R111, UR17, PT ;  /* 0x000000116f007c0c */ /* 0x000fe4000bf86070 */
[----:B------:R-:W-:Y:S01]  /*6250*/  IADD3 R111, R99, 0x3, RZ ;  /* 0x00000003636f7810 */ /* 0x000fe20007ffe0ff */
[----:B------:R0:W-:Y:S01]  /*6260*/  MUFU.COS R97, R110 ;  /* 0x0000006e00617308 */ /* 0x0001e20000000000 */
[----:B------:R-:W-:-:S02]  /*6270*/  SHF.L.U32 R64, R64, 0x10, RZ ;  /* 0x0000001040407819 */ /* 0x000fc400000006ff */
[----:B------:R-:W-:Y:S01]  /*6280*/  ISETP.GE.U32.AND P5, PT, R111, UR17, PT ;  /* 0x000000116f007c0c */ /* 0x000fe2000bfa6070 */
[C---:B------:R-:W-:Y:S02]  /*6290*/  VIADD R111, R99.reuse, 0x5 ;  /* 0x00000005636f7836 */ /* 0x040fe40000000000 */
[----:B0-----:R-:W-:-:S05]  /*62a0*/  VIADD R110, R99, 0x4 ;  /* 0x00000004636e7836 */ /* 0x001fca0000000000 */
[----:B------:R-:W-:Y:S02]  /*62b0*/  ISETP.GE.U32.AND P6, PT, R110, UR17, PT ;  /* 0x000000116e007c0c */ /* 0x000fe4000bfc6070 */
[----:B------:R-:W-:Y:S01]  /*62c0*/  SHF.L.U32 R110, R63, 0x10, RZ ;  /* 0x000000103f6e7819 */ /* 0x000fe200000006ff */
[----:B------:R-:W-:Y:S01]  /*62d0*/  FMUL.FTZ R63, R123, R64 ;  /* 0x000000407b3f7220 */ /* 0x000fe20000410000 */
[----:B------:R-:W-:Y:S01]  /*62e0*/  ISETP.GE.U32.AND P0, PT, R111, UR17, PT ;  /* 0x000000116f007c0c */ /* 0x000fe2000bf06070 */
[----:B------:R-:W-:Y:S01]  /*62f0*/  FMUL.FTZ R122, R41, R12 ;  /* 0x0000000c297a7220 */ /* 0x000fe20000410000 */
[----:B------:R-:W-:Y:S01]  /*6300*/  SHF.L.U32 R107, R107, 0x10, RZ ;  /* 0x000000106b6b7819 */ /* 0x000fe200000006ff */
[----:B------:R-:W-:Y:S01]  /*6310*/  FMUL.FTZ R62, R102, R62 ;  /* 0x0000003e663e7220 */ /* 0x000fe20000410000 */
[----:B------:R-:W-:Y:S01]  /*6320*/  FMUL.FTZ R64, R123, R110 ;  /* 0x0000006e7b407220 */ /* 0x000fe20000410000 */
[----:B------:R-:W-:Y:S01]  /*6330*/  IMAD.U32 R111, R103, 0x10000, RZ ;  /* 0x00010000676f7824 */ /* 0x000fe200078e00ff */
[C---:B------:R-:W-:Y:S01]  /*6340*/  ISETP.GE.U32.AND P2, PT, R99.reuse, UR17, PT ;  /* 0x0000001163007c0c */ /* 0x040fe2000bf46070 */
[----:B----4-:R0:W-:Y:S01]  /*6350*/  STS.U16 [R66+0x2380], R67 ;  /* 0x0023804342007388 */ /* 0x0101e20000000400 */
[----:B------:R-:W-:Y:S01]  /*6360*/  IADD3 R110, R99, 0x6, RZ ;  /* 0x00000006636e7810 */ /* 0x000fe20007ffe0ff */
[----:B------:R-:W-:Y:S01]  /*6370*/  FMUL.RZ R122, R122, 0.15915493667125701904 ;  /* 0x3e22f9837a7a7820 */ /* 0x000fe2000040c000 */
[----:B------:R-:W-:Y:S01]  /*6380*/  FMUL.FTZ R111, R125, R111 ;  /* 0x0000006f7d6f7220 */ /* 0x000fe20000410000 */
[----:B------:R-:W-:Y:S01]  /*6390*/  FSEL R62, R62, RZ, !P2 ;  /* 0x000000ff3e3e7208 */ /* 0x000fe20005000000 */
[----:B------:R-:W-:Y:S01]  /*63a0*/  IMAD.U32 R75, R75, 0x10000, RZ ;  /* 0x000100004b4b7824 */ /* 0x000fe200078e00ff */
[----:B------:R-:W-:Y:S01]  /*63b0*/  FSEL R63, R63, RZ, !P2 ;  /* 0x000000ff3f3f7208 */ /* 0x000fe20005000000 */
[----:B------:R-:W4:Y:S01]  /*63c0*/  LDL R123, [R1+0x8] ;  /* 0x00000800017b7983 */ /* 0x000f220000100800 */
        /* <DEDUP_REMOVED lines=17> */
[----:B0-----:R-:W5:Y:S04]  /*64e0*/  LDL R122, [R1+0x4] ;  /* 0x00000400017a7983 */ /* 0x001f680000100800 */
        /* <DEDUP_REMOVED lines=24> */
[----:B--2---:R-:W-:Y:S01]  /*6670*/  SHF.L.U32 R105, R105, 0x10, RZ ;  /* 0x0000001069697819 */ /* 0x004fe200000006ff */
        /* <DEDUP_REMOVED lines=14> */
[----:B------:R-:W-:Y:S01]  /*6760*/  IMAD.U32 R87, R87, 0x10000, RZ ;  /* 0x0001000057577824 */ /* 0x000fe200078e00ff */
[----:B0-----:R-:W-:Y:S02]  /*6770*/  FSEL R78, R80, RZ, !P6 ;  /* 0x000000ff504e7208 */ /* 0x001fe40007000000 */
[----:B------:R-:W-:-:S04]  /*6780*/  FSEL R81, R81, 1, !P6 ;  /* 0x3f80000051517808 */ /* 0x000fc80007000000 */
[----:B------:R-:W0:Y:S01]  /*6790*/  MUFU.COS R101, R101 ;  /* 0x0000006500657308 */ /* 0x000e220000000000 */
[----:B------:R-:W-:Y:S02]  /*67a0*/  SHF.L.U32 R75, R71, 0x10, RZ ;  /* 0x00000010474b7819 */ /* 0x000fe400000006ff */
[----:B------:R-:W-:Y:S01]  /*67b0*/  FSEL R71, R110, RZ, !P4 ;  /* 0x000000ff6e477208 */ /* 0x000fe20006000000 */
[----:B------:R-:W-:-:S04]  /*67c0*/  VIADD R110, R99, 0x8 ;  /* 0x00000008636e7836 */ /* 0x000fc80000000000 */
[----:B------:R-:W1:Y:S01]  /*67d0*/  MUFU.EX2 R104, R104 ;  /* 0x0000006800687308 */ /* 0x000e620000000800 */
[----:B------:R-:W-:Y:S02]  /*67e0*/  FSEL R70, R70, RZ, !P4 ;  /* 0x000000ff46467208 */ /* 0x000fe40006000000 */
[----:B------:R-:W-:Y:S02]  /*67f0*/  FSEL R73, R73, 1, !P4 ;  /* 0x3f80000049497808 */ /* 0x000fe40006000000 */
[----:B------:R-:W-:Y:S02]  /*6800*/  ISETP.GE.U32.AND P4, PT, R110, UR17, PT ;  /* 0x000000116e007c0c */ /* 0x000fe4000bf86070 */
[----:B------:R-:W-:Y:S01]  /*6810*/  IADD3 R110, R99, 0x9, RZ ;  /* 0x00000009636e7810 */ /* 0x000fe20007ffe0ff */
[C---:B----4-:R-:W-:Y:S01]  /*6820*/  FMUL.FTZ R75, R123.reuse, R75 ;  /* 0x0000004b7b4b7220 */ /* 0x050fe20000410000 */
        /* <DEDUP_REMOVED lines=9> */
[C---:B-----5:R-:W-:Y:S01]  /*68c0*/  FMUL.FTZ R79, R122.reuse, R105 ;  /* 0x000000697a4f7220 */ /* 0x060fe20000410000 */
[----:B------:R-:W-:Y:S01]  /*68d0*/  FMUL.FTZ R111, R122, R109 ;  /* 0x0000006d7a6f7220 */ /* 0x000fe20000410000 */
[----:B------:R-:W-:Y:S01]  /*68e0*/  IADD3 R105, R99, 0xa, RZ ;  /* 0x0000000a63697810 */ /* 0x000fe20007ffe0ff */
[----:B------:R-:W-:Y:S02]  /*68f0*/  FMUL.FTZ R109, R41, R16 ;  /* 0x00000010296d7220 */ /* 0x000fe40000410000 */
[----:B------:R-:W-:-:S02]  /*6900*/  FSEL R79, R79, RZ, !P6 ;  /* 0x000000ff4f4f7208 */ /* 0x000fc40007000000 */
[----:B------:R-:W-:Y:S02]  /*6910*/  FSEL R80, R111, RZ, !P6 ;  /* 0x000000ff6f507208 */ /* 0x000fe40007000000 */
[----:B------:R-:W-:Y:S01]  /*6920*/  ISETP.GE.U32.AND P6, PT, R105, UR17, PT ;  /* 0x0000001169007c0c */ /* 0x000fe2000bfc6070 */
[----:B------:R-:W-:Y:S01]  /*6930*/  FMUL.RZ R105, R109, 0.15915493667125701904 ;  /* 0x3e22f9836d697820 */ /* 0x000fe2000040c000 */
[----:B------:R-:W-:Y:S01]  /*6940*/  ISETP.GE.U32.AND P5, PT, R110, UR17, PT ;  /* 0x000000116e007c0c */ /* 0x000fe2000bfa6070 */
[----:B------:R-:W-:Y:S01]  /*6950*/  FMUL.FTZ R110, R106, R15 ;  /* 0x0000000f6a6e7220 */ /* 0x000fe20000410000 */
[----:B------:R-:W-:Y:S01]  /*6960*/  FSEL R82, R82, RZ, !P0 ;  /* 0x000000ff52527208 */ /* 0x000fe20004000000 */
[----:B------:R-:W-:Y:S01]  /*6970*/  FMUL.FTZ R122, R106, R16 ;  /* 0x000000106a7a7220 */ /* 0x000fe20000410000 */
[----:B------:R-:W-:Y:S01]  /*6980*/  FSEL R85, R85, 1, !P0 ;  /* 0x3f80000055557808 */ /* 0x000fe20004000000 */
[----:B------:R-:W-:Y:S01]  /*6990*/  FMUL.FTZ R107, R41, R17 ;  /* 0x00000011296b7220 */ /* 0x000fe20000410000 */
[----:B------:R-:W-:Y:S01]  /*69a0*/  SHF.L.U32 R108, R108, 0x10, RZ ;  /* 0x000000106c6c7819 */ /* 0x000fe200000006ff */
[C---:B-1----:R-:W-:Y:S01]  /*69b0*/  FMUL.FTZ R97, R104.reuse, R97 ;  /* 0x0000006168617220 */ /* 0x042fe20000410000 */
[----:B------:R-:W-:Y:S01]  /*69c0*/  FMUL.FTZ R94, R104, R94 ;  /* 0x0000005e685e7220 */ /* 0x000fe20000410000 */
[----:B------:R-:W-:Y:S01]  /*69d0*/  FMUL.RZ R107, R107, 0.15915493667125701904 ;  /* 0x3e22f9836b6b7820 */ /* 0x000fe2000040c000 */
[----:B------:R-:W-:Y:S01]  /*69e0*/  IMAD.U32 R100, R100, 0x10000, RZ ;  /* 0x0001000064647824 */ /* 0x000fe200078e00ff */
[----:B------:R-:W-:Y:S01]  /*69f0*/  MUFU.SIN R102, R103 ;  /* 0x0000006700667308 */ /* 0x000fe20000000400 */
[C---:B------:R-:W-:Y:S01]  /*6a00*/  FMUL.FTZ R108, R38.reuse, R108 ;  /* 0x0000006c266c7220 */ /* 0x040fe20000410000 */
[----:B------:R-:W-:Y:S01]  /*6a10*/  SHF.L.U32 R123, R95, 0x10, RZ ;  /* 0x000000105f7b7819 */ /* 0x000fe200000006ff */
[----:B------:R-:W-:Y:S01]  /*6a20*/  FMUL.FTZ R124, R38, R100 ;  /* 0x00000064267c7220 */ /* 0x000fe20000410000 */
[----:B------:R-:W-:-:S04]  /*6a30*/  VIADD R125, R99, 0xe ;  /* 0x0000000e637d7836 */ /* 0x000fc80000000000 */
[----:B------:R-:W-:Y:S01]  /*6a40*/  MUFU.SIN R104, R105 ;  /* 0x0000006900687308 */ /* 0x000fe20000000400 */
[----:B------:R-:W-:-:S07]  /*6a50*/  SHF.L.U32 R100, R96, 0x10, RZ ;  /* 0x0000001060647819 */ /* 0x000fce00000006ff */
        /* <DEDUP_REMOVED lines=30> */
[----:B------:R-:W-:Y:S02]  /*6c40*/  SHF.L.U32 R87, R83, 0x10, RZ ;  /* 0x0000001053577819 */ /* 0x000fe400000006ff */
[----:B------:R-:W-:Y:S02]  /*6c50*/  SHF.L.U32 R88, R84, 0x10, RZ ;  /* 0x0000001054587819 */ /* 0x000fe400000006ff */
[----:B------:R-:W-:Y:S01]  /*6c60*/  FSEL R83, R109, RZ, !P0 ;  /* 0x000000ff6d537208 */ /* 0x000fe20004000000 */
[C---:B------:R-:W-:Y:S02]  /*6c70*/  FMUL.FTZ R87, R165.reuse, R87 ;  /* 0x00000057a5577220 */ /* 0x040fe40000410000 */
[----:B------:R-:W-:Y:S01]  /*6c80*/  FMUL.FTZ R88, R165, R88 ;  /* 0x00000058a5587220 */ /* 0x000fe20000410000 */
[C---:B------:R-:W-:Y:S01]  /*6c90*/  IADD3 R109, R99.reuse, 0xc, RZ ;  /* 0x0000000c636d7810 */ /* 0x040fe20007ffe0ff */
[----:B------:R-:W-:Y:S01]  /*6ca0*/  VIADD R113, R99, 0xb ;  /* 0x0000000b63717836 */ /* 0x000fe20000000000 */
[----:B------:R-:W-:-:S02]  /*6cb0*/  FSEL R87, R87, RZ, !P2 ;  /* 0x000000ff57577208 */ /* 0x000fc40005000000 */
[----:B------:R-:W-:Y:S02]  /*6cc0*/  FSEL R88, R88, RZ, !P2 ;  /* 0x000000ff58587208 */ /* 0x000fe40005000000 */
[----:B------:R-:W-:Y:S02]  /*6cd0*/  ISETP.GE.U32.AND P2, PT, R109, UR17, PT ;  /* 0x000000116d007c0c */ /* 0x000fe4000bf46070 */
[----:B------:R-:W-:Y:S02]  /*6ce0*/  FSEL R84, R111, RZ, !P0 ;  /* 0x000000ff6f547208 */ /* 0x000fe40004000000 */
[----:B------:R-:W-:Y:S02]  /*6cf0*/  SHF.L.U32 R109, R92, 0x10, RZ ;  /* 0x000000105c6d7819 */ /* 0x000fe400000006ff */
[----:B------:R-:W-:Y:S01]  /*6d00*/  ISETP.GE.U32.AND P0, PT, R113, UR17, PT ;  /* 0x0000001171007c0c */ /* 0x000fe2000bf06070 */
[----:B------:R-:W-:Y:S01]  /*6d10*/  FMUL.FTZ R113, R106, R17 ;  /* 0x000000116a717220 */ /* 0x000fe20000410000 */
[----:B------:R-:W-:-:S02]  /*6d20*/  IMAD.U32 R92, R90, 0x10000, RZ ;  /* 0x000100005a5c7824 */ /* 0x000fc400078e00ff */
        /* <DEDUP_REMOVED lines=148> */
[----:B------:R-:W-:Y:S01]  /*7670*/  SHF.L.U32 R124, R50, 0x10, RZ ;  /* 0x00000010327c7819 */ /* 0x000fe200000006ff */
[----:B------:R-:W-:Y:S02]  /*7680*/  IMAD.U32 R112, R112, 0x10000, RZ ;  /* 0x0001000070707824 */ /* 0x000fe400078e00ff */
[----:B------:R-:W-:Y:S01]  /*7690*/  FADD.FTZ R50, R99, R113 ;  /* 0x0000007163327221 */ /* 0x000fe20000010000 */
[----:B------:R-:W-:Y:S01]  /*76a0*/  FADD.FTZ R41, R100, R41 ;  /* 0x0000002964297221 */ /* 0x000fe20000010000 */
[C---:B------:R-:W-:Y:S01]  /*76b0*/  FMUL.FTZ R113, R56.reuse, R124 ;  /* 0x0000007c38717220 */ /* 0x040fe20000410000 */
[----:B------:R-:W-:Y:S02]  /*76c0*/  FMUL.FTZ R112, R56, R112 ;  /* 0x0000007038707220 */ /* 0x000fe40000410000 */
[C---:B------:R-:W-:Y:S01]  /*76d0*/  FMUL.FTZ R125, R102.reuse, R41 ;  /* 0x00000029667d7220 */ /* 0x040fe20000410000 */
[----:B------:R-:W-:Y:S01]  /*76e0*/  FMUL.FTZ R124, R102, R50 ;  /* 0x00000032667c7220 */ /* 0x000fe20000410000 */
[----:B------:R-:W-:-:S02]  /*76f0*/  FSEL R113, R113, RZ, !P6 ;  /* 0x000000ff71717208 */ /* 0x000fc40007000000 */
[C---:B------:R-:W-:Y:S01]  /*7700*/  FFMA.FTZ R50, R103.reuse, R50, -R125 ;  /* 0x0000003267327223 */ /* 0x040fe2000001087d */
[----:B------:R-:W-:Y:S01]  /*7710*/  SHF.L.U32 R114, R114, 0x10, RZ ;  /* 0x0000001072727819 */ /* 0x000fe200000006ff */
[----:B------:R-:W-:Y:S01]  /*7720*/  FFMA.FTZ R41, R103, R41, R124 ;  /* 0x0000002967297223 */ /* 0x000fe2000001007c */
[----:B------:R-:W-:Y:S01]  /*7730*/  FSEL R112, R112, RZ, !P6 ;  /* 0x000000ff70707208 */ /* 0x000fe20007000000 */
[----:B------:R-:W-:Y:S01]  /*7740*/  FADD.FTZ R50, R113, R50 ;  /* 0x0000003271327221 */ /* 0x000fe20000010000 */
[----:B------:R-:W-:Y:S01]  /*7750*/  SHF.L.U32 R115, R115, 0x10, RZ ;  /* 0x0000001073737819 */ /* 0x000fe200000006ff */
[C---:B------:R-:W-:Y:S02]  /*7760*/  FMUL.FTZ R114, R57.reuse, R114 ;  /* 0x0000007239727220 */ /* 0x040fe40000410000 */
[----:B------:R-:W-:Y:S01]  /*7770*/  FADD.FTZ R41, R112, R41 ;  /* 0x0000002970297221 */ /* 0x000fe20000010000 */
[-C--:B------:R-:W-:Y:S01]  /*7780*/  FMUL.FTZ R124, R104, R50.reuse ;  /* 0x00000032687c7220 */ /* 0x080fe20000410000 */
[----:B------:R-:W-:Y:S01]  /*7790*/  FMUL.FTZ R115, R57, R115 ;  /* 0x0000007339737220 */ /* 0x000fe20000410000 */
[----:B------:R-:W-:Y:S01]  /*77a0*/  FSEL R114, R114, RZ, !P0 ;  /* 0x000000ff72727208 */ /* 0x000fe20004000000 */
[-C--:B------:R-:W-:Y:S01]  /*77b0*/  FMUL.FTZ R125, R104, R41.reuse ;  /* 0x00000029687d7220 */ /* 0x080fe20000410000 */
[----:B------:R-:W-:Y:S01]  /*77c0*/  FFMA.FTZ R41, R105, R41, R124 ;  /* 0x0000002969297223 */ /* 0x000fe2000001007c */
[----:B------:R-:W-:Y:S01]  /*77d0*/  IMAD.U32 R117, R117, 0x10000, RZ ;  /* 0x0001000075757824 */ /* 0x000fe200078e00ff */
        /* <DEDUP_REMOVED lines=38> */
[----:B------:R-:W-:Y:S01]  /*7a40*/  FADD.FTZ R50, R121, R50 ;  /* 0x0000003279327221 */ /* 0x000fe20000010000 */
[----:B------:R-:W-:Y:S01]  /*7a50*/  IMAD.U32 R51, R51, 0x10000, RZ ;  /* 0x0001000033337824 */ /* 0x000fe200078e00ff */
        /* <DEDUP_REMOVED lines=87> */
[----:B------:R-:W-:Y:S04]  /*7fd0*/  SHFL.UP PT, R41, R51, 0x10, RZ ;  /* 0x0600000033297989 */ /* 0x000fe800000e00ff */
[----:B------:R-:W1:Y:S04]  /*7fe0*/  SHFL.UP PT, R45, R48, 0x10, RZ ;  /* 0x06000000302d7989 */ /* 0x000e6800000e00ff */
[----:B------:R-:W2:Y:S01]  /*7ff0*/  SHFL.UP PT, R144, R146, 0x10, RZ ;  /* 0x0600000092907989 */ /* 0x000ea200000e00ff */
[----:B------:R-:W-:-:S04]  /*8000*/  LOP3.LUT P0, RZ, R163, 0x1f, RZ, 0xc0, !PT ;  /* 0x0000001fa3ff7812 */ /* 0x000fc8000780c0ff */
[----:B------:R-:W-:Y:S01]  /*8010*/  ISETP.EQ.OR P0, PT, RZ, UR6, P0 ;  /* 0x00000006ff007c0c */ /* 0x000fe20008702670 */
[----:B------:R0:W-:Y:S01]  /*8020*/  STS.U16 [R44+0x2540], R46 ;  /* 0x0025402e2c007388 */ /* 0x0001e20000000400 */
[C---:B------:R-:W-:Y:S02]  /*8030*/  ISETP.GE.AND P2, PT, R3.reuse, 0x10, PT ;  /* 0x000000100300780c */ /* 0x040fe40003f46270 */
[----:B------:R-:W-:Y:S01]  /*8040*/  ISETP.NE.AND P3, PT, R3, 0x1f, PT ;  /* 0x0000001f0300780c */ /* 0x000fe20003f65270 */
[----:B------:R1:W-:Y:S04]  /*8050*/  STS.U16 [R47+0x2580], R143 ;  /* 0x0025808f2f007388 */ /* 0x0003e80000000400 */
[----:B------:R-:W-:Y:S04]  /*8060*/  STS.U16 [R142+0x25c0], R141 ;  /* 0x0025c08d8e007388 */ /* 0x000fe80000000400 */
[----:B------:R-:W-:Y:S01]  /*8070*/  STS.U16 [R140+0x2600], R139 ;  /* 0x0026008b8c007388 */ /* 0x000fe20000000400 */
[----:B0-----:R-:W-:-:S03]  /*8080*/  FMUL.FTZ R44, R146, R42 ;  /* 0x0000002a922c7220 */ /* 0x001fc60000410000 */
[----:B------:R-:W-:Y:S04]  /*8090*/  STS.U16 [R138+0x2640], R137 ;  /* 0x002640898a007388 */ /* 0x000fe80000000400 */
[----:B------:R-:W-:Y:S01]  /*80a0*/  STS.U16 [R136+0x2680], R135 ;  /* 0x0026808788007388 */ /* 0x000fe20000000400 */
[----:B------:R-:W-:-:S03]  /*80b0*/  VOTEU.ALL UP0, P0 ;  /* 0x00000000003f7886 */ /* 0x000fc60000000000 */
[----:B------:R0:W-:Y:S01]  /*80c0*/  STS.U16 [R134+0x26c0], R133 ;  /* 0x0026c08586007388 */ /* 0x0001e20000000400 */
[----:B-1----:R-:W-:Y:S01]  /*80d0*/  FMUL.FTZ R47, R146, R45 ;  /* 0x0000002d922f7220 */ /* 0x002fe20000410000 */
[-C--:B------:R-:W-:Y:S02]  /*80e0*/  FFMA.FTZ R44, R48, R41.reuse, R44 ;  /* 0x00000029302c7223 */ /* 0x080fe4000001002c */
[----:B------:R-:W-:Y:S01]  /*80f0*/  STS.U16 [R132+0x2700], R131 ;  /* 0x0027008384007388 */ /* 0x000fe20000000400 */
[----:B0-----:R-:W-:-:S03]  /*8100*/  FMUL.FTZ R133, R146, R41 ;  /* 0x0000002992857220 */ /* 0x001fc60000410000 */
[----:B------:R-:W-:Y:S01]  /*8110*/  STS.U16 [R130+0x2740], R129 ;  /* 0x0027408182007388 */ /* 0x000fe20000000400 */
[----:B------:R-:W-:Y:S01]  /*8120*/  HFMA2.MMA R41, -RZ, RZ, 0, 0 ;  /* 0x00000000ff297435 */ /* 0x000fe200000001ff */
[----:B------:R-:W-:Y:S02]  /*8130*/  FFMA.FTZ R133, R48, R42, -R133 ;  /* 0x0000002a30857223 */ /* 0x000fe40000010885 */
[----:B------:R-:W-:Y:S01]  /*8140*/  STS.U16 [R128+0x2780], R127 ;  /* 0x0027807f80007388 */ /* 0x000fe20000000400 */
[-C--:B--2---:R-:W-:Y:S01]  /*8150*/  FMUL.FTZ R42, R146, R144.reuse ;  /* 0x00000090922a7220 */ /* 0x084fe20000410000 */
[----:B------:R-:W-:Y:S02]  /*8160*/  FFMA.FTZ R47, R48, R144, R47 ;  /* 0x00000090302f7223 */ /* 0x000fe4000001002f */
[----:B------:R-:W-:Y:S01]  /*8170*/  STS.U16 [R126+0x27c0], R55 ;  /* 0x0027c0377e007388 */ /* 0x000fe20000000400 */
[----:B------:R-:W-:Y:S01]  /*8180*/  @P2 FADD.FTZ R51, R51, R44 ;  /* 0x0000002c33332221 */ /* 0x000fe20000010000 */
[----:B------:R-:W-:-:S02]  /*8190*/  @!UP0 ULEA UR20, UR7, UR16, 0x4 ;  /* 0x0000001007148291 */ /* 0x000fc4000f8e203f */
[----:B------:R-:W-:Y:S01]  /*81a0*/  STS.U16 [R54+0x2800], R53 ;  /* 0x0028003536007388 */ /* 0x000fe20000000400 */
[----:B------:R-:W-:Y:S01]  /*81b0*/  @!P3 SHF.R.U32.HI R44, RZ, 0x1, R163 ;  /* 0x00000001ff2cb819 */ /* 0x000fe200000116a3 */
[----:B------:R-:W-:Y:S02]  /*81c0*/  @P2 FFMA.FTZ R48, R48, R45, -R42 ;  /* 0x0000002d30302223 */ /* 0x000fe4000001082a */
[----:B------:R-:W-:Y:S04]  /*81d0*/  STS.U16 [R52+0x2840], R153 ;  /* 0x0028409934007388 */ /* 0x000fe80000000400 */
[----:B------:R0:W-:Y:S01]  /*81e0*/  STS.U16 [R49+0x2880], R152 ;  /* 0x0028809831007388 */ /* 0x0001e20000000400 */
[----:B------:R-:W-:-:S03]  /*81f0*/  @P2 FADD.FTZ R50, R50, R133 ;  /* 0x0000008532322221 */ /* 0x000fc60000010000 */
[----:B------:R1:W-:Y:S01]  /*8200*/  STS.U16 [R43+0x28c0], R40 ;  /* 0x0028c0282b007388 */ /* 0x0003e20000000400 */
[----:B------:R-:W-:Y:S01]  /*8210*/  @!P3 LOP3.LUT R44, R44, 0x7ffffff0, RZ, 0xc0, !PT ;  /* 0x7ffffff02c2cb812 */ /* 0x000fe200078ec0ff */
[----:B------:R-:W-:Y:S01]  /*8220*/  NOP ;  /* 0x0000000000007918 */ /* 0x000fe20000000000 */
[----:B0-----:R-:W-:Y:S01]  /*8230*/  FSEL R49, R146, R47, !P2 ;  /* 0x0000002f92317208 */ /* 0x001fe20005000000 */
[----:B------:R-:W-:Y:S01]  /*8240*/  LDS.U16 R126, [R158+0x2100] ;  /* 0x002100009e7e7984 */ /* 0x000fe20000000400 */
[----:B-1----:R-:W-:Y:S01]  /*8250*/  IMAD.MOV.U32 R40, RZ, RZ, 0x3f800000 ;  /* 0x3f800000ff287424 */ /* 0x002fe200078e00ff */
[----:B------:R-:W-:Y:S02]  /*8260*/  CS2R R42, SRZ ;  /* 0x00000000002a7805 */ /* 0x000fe4000001ff00 */
        /* <DEDUP_REMOVED lines=121> */
[----:B------:R-:W-:Y:S01]  /*8a00*/  IMAD.MOV.U32 R47, RZ, RZ, R43 ;  /* 0x000000ffff2f7224 */ /* 0x000fe200078e002b */
[----:B------:R-:W-:-:S09]  /*8a10*/  MOV R46, R42 ;  /* 0x0000002a002e7202 */ /* 0x000fd20000000f00 */
        /* <DEDUP_REMOVED lines=9> */
[----:B------:R-:W-:Y:S01]  /*8ab0*/  MOV R45, R41 ;  /* 0x00000029002d7202 */ /* 0x000fe20000000f00 */
[----:B------:R-:W-:Y:S01]  /*8ac0*/  IMAD.MOV.U32 R44, RZ, RZ, R40 ;  /* 0x000000ffff2c7224 */ /* 0x000fe200078e0028 */
[----:B------:R-:W-:Y:S01]  /*8ad0*/  MOV R49, R161 ;  /* 0x000000a100317202 */ /* 0x000fe20000000f00 */
[----:B------:R-:W-:Y:S01]  /*8ae0*/  IMAD.MOV.U32 R50, RZ, RZ, R164 ;  /* 0x000000ffff327224 */ /* 0x000fe200078e00a4 */
[----:B------:R-:W-:Y:S01]  /*8af0*/  MOV R51, R53 ;  /* 0x0000003500337202 */ /* 0x000fe20000000f00 */
[----:B------:R-:W-:Y:S06]  /*8b00*/  BRA `(.L_x_342) ;  /* 0x0000000000407947 */ /* 0x000fec0003800000 */
.L_x_341:
        /* <DEDUP_REMOVED lines=16> */
.L_x_342:
[----:B------:R-:W-:Y:S05]  /*8c10*/  BSYNC B0 ;  /* 0x0000000000007941 */ /* 0x000fea0003800000 */
.L_x_340:
        /* <DEDUP_REMOVED lines=111> */
[----:B0-----:R-:W-:Y:S01]  /*9310*/  MOV R0, UR20 ;  /* 0x0000001400007c02 */ /* 0x001fe20008000f00 */
[----:B-1----:R-:W-:-:S04]  /*9320*/  IMAD.U32 R2, RZ, RZ, UR23 ;  /* 0x00000017ff027e24 */ /* 0x002fc8000f8e00ff */
        /* <DEDUP_REMOVED lines=15> */
.L_x_344:
[----:B------:R-:W-:Y:S05]  /*9420*/  BSYNC B0 ;  /* 0x0000000000007941 */ /* 0x000fea0003800000 */
.L_x_343:
        /* <DEDUP_REMOVED lines=52> */
.L_x_339:
        /* <DEDUP_REMOVED lines=15> */
[----:B------:R-:W5:Y:S01]  /*9860*/  LDL R92, [R1+0x24] ;  /* 0x00002400015c7983 */ /* 0x000f620000100800 */
[----:B------:R-:W-:Y:S01]  /*9870*/  F2FP.BF16.F32.PACK_AB R5, R22, R21 ;  /* 0x000000151605723e */ /* 0x000fe200000010ff */
[----:B------:R-:W-:Y:S01]  /*9880*/  ULDC.64 UR24, c[0x0][0x2b0] ;  /* 0x0000ac0000187ab9 */ /* 0x000fe20000000a00 */
[----:B------:R-:W-:Y:S01]  /*9890*/  F2FP.BF16.F32.PACK_AB R6, R24, R23 ;  /* 0x000000171806723e */ /* 0x000fe200000010ff */
[----:B0-----:R-:W0:Y:S01]  /*98a0*/  S2R R40, SR_TID.X ;  /* 0x0000000000287919 */ /* 0x001e220000002100 */
[C---:B------:R-:W-:Y:S01]  /*98b0*/  PRMT R7, R5.reuse, 0x7610, R7 ;  /* 0x0000761005077816 */ /* 0x040fe20000000007 */
[----:B------:R-:W-:Y:S01]  /*98c0*/  UIMAD UR7, UR22, UR24, URZ ;  /* 0x00000018160772a4 */ /* 0x000fe2000f8e023f */
[----:B------:R-:W-:Y:S01]  /*98d0*/  PRMT R8, R5, 0x7632, R8 ;  /* 0x0000763205087816 */ /* 0x000fe20000000008 */
[----:B------:R-:W-:Y:S01]  /*98e0*/  BAR.SYNC.DEFER_BLOCKING 0x0 ;  /* 0x0000000000007b1d */ /* 0x000fe20000010000 */
[----:B------:R-:W-:Y:S01]  /*98f0*/  F2FP.BF16.F32.PACK_AB R5, R26, R25 ;  /* 0x000000191a05723e */ /* 0x000fe200000010ff */
[----:B------:R-:W-:Y:S01]  /*9900*/  USHF.L.U32 UR20, UR6, 0xb, URZ ;  /* 0x0000000b06147899 */ /* 0x000fe2000800063f */
[----:B------:R-:W-:-:S02]  /*9910*/  PRMT R9, R6, 0x7610, R9 ;  /* 0x0000761006097816 */ /* 0x000fc40000000009 */
[C---:B------:R-:W-:Y:S01]  /*9920*/  PRMT R11, R5.reuse, 0x7610, R11 ;  /* 0x00007610050b7816 */ /* 0x040fe2000000000b */
[----:B------:R-:W-:Y:S01]  /*9930*/  USHF.R.S32.HI UR23, URZ, 0x1f, UR20 ;  /* 0x0000001f3f177899 */ /* 0x000fe20008011414 */
[----:B------:R-:W-:Y:S01]  /*9940*/  PRMT R12, R5, 0x7632, R12 ;  /* 0x00007632050c7816 */ /* 0x000fe2000000000c */
[----:B------:R-:W-:Y:S01]  /*9950*/  BSSY B0, `(.L_x_346) ;  /* 0x0000050000007945 */ /* 0x000fe20003800000 */
[----:B------:R-:W-:Y:S02]  /*9960*/  F2FP.BF16.F32.PACK_AB R5, R28, R27 ;  /* 0x0000001b1c05723e */ /* 0x000fe400000010ff */
[----:B------:R-:W-:Y:S02]  /*9970*/  PRMT R10, R6, 0x7632, R10 ;  /* 0x00007632060a7816 */ /* 0x000fe4000000000a */
[----:B------:R-:W-:Y:S02]  /*9980*/  F2FP.BF16.F32.PACK_AB R6, R30, R29 ;  /* 0x0000001d1e06723e */ /* 0x000fe400000010ff */
[----:B------:R-:W-:-:S02]  /*9990*/  PRMT R13, R5, 0x7610, R13 ;  /* 0x00007610050d7816 */ /* 0x000fc4000000000d */
[----:B------:R-:W-:Y:S02]  /*99a0*/  PRMT R14, R6, 0x7610, R14 ;  /* 0x00007610060e7816 */ /* 0x000fe4000000000e */
[----:B------:R-:W-:Y:S01]  /*99b0*/  MOV R43, UR7 ;  /* 0x00000007002b7c02 */ /* 0x000fe20008000f00 */
[----:B------:R-:W-:Y:S04]  /*99c0*/  STS.U16 [R4], R7 ;  /* 0x0000000704007388 */ /* 0x000fe80000000400 */
[----:B------:R-:W-:Y:S01]  /*99d0*/  IMAD R43, R2, UR25, R43 ;  /* 0x00000019022b7c24 */ /* 0x000fe2000f8e022b */
[----:B0-----:R-:W-:Y:S01]  /*99e0*/  ISETP.NE.AND P0, PT, R40, RZ, PT ;  /* 0x000000ff2800720c */ /* 0x001fe20003f05270 */
[----:B------:R0:W-:Y:S04]  /*99f0*/  STS.U16 [R4+0x2], R8 ;  /* 0x0000020804007388 */ /* 0x0001e80000000400 */
[----:B------:R1:W-:Y:S04]  /*9a00*/  STS.U16 [R4+0x4], R9 ;  /* 0x0000040904007388 */ /* 0x0003e80000000400 */
[----:B------:R1:W-:Y:S01]  /*9a10*/  STS.U16 [R4+0x6], R10 ;  /* 0x0000060a04007388 */ /* 0x0003e20000000400 */
[----:B0-----:R-:W-:-:S03]  /*9a20*/  PRMT R8, R5, 0x7632, R8 ;  /* 0x0000763205087816 */ /* 0x001fc60000000008 */
[----:B------:R-:W0:Y:S01]  /*9a30*/  @!P0 LDC R7, c[0x0][0x218] ;  /* 0x00008600ff078b82 */ /* 0x000e220000000800 */
[----:B------:R-:W-:Y:S01]  /*9a40*/  F2FP.BF16.F32.PACK_AB R5, R32, R31 ;  /* 0x0000001f2005723e */ /* 0x000fe200000010ff */
[----:B------:R1:W-:Y:S02]  /*9a50*/  STS.U16 [R4+0x8], R11 ;  /* 0x0000080b04007388 */ /* 0x0003e40000000400 */
[----:B-1----:R-:W-:Y:S02]  /*9a60*/  PRMT R9, R6, 0x7632, R9 ;  /* 0x0000763206097816 */ /* 0x002fe40000000009 */
[----:B------:R-:W-:Y:S01]  /*9a70*/  F2FP.BF16.F32.PACK_AB R6, R36, R35 ;  /* 0x000000232406723e */ /* 0x000fe200000010ff */
[----:B------:R1:W-:Y:S01]  /*9a80*/  STS.U16 [R4+0xe], R8 ;  /* 0x00000e0804007388 */ /* 0x0003e20000000400 */
[C---:B------:R-:W-:Y:S02]  /*9a90*/  PRMT R10, R5.reuse, 0x7610, R10 ;  /* 0x00007610050a7816 */ /* 0x040fe4000000000a */
[----:B------:R-:W-:Y:S01]  /*9aa0*/  PRMT R15, R6, 0x7632, R15 ;  /* 0x00007632060f7816 */ /* 0x000fe2000000000f */
[----:B------:R1:W-:Y:S01]  /*9ab0*/  STS.U16 [R4+0xa], R12 ;  /* 0x00000a0c04007388 */ /* 0x0003e20000000400 */
[----:B------:R-:W-:-:S02]  /*9ac0*/  PRMT R11, R5, 0x7632, R11 ;  /* 0x00007632050b7816 */ /* 0x000fc4000000000b */
[----:B------:R-:W-:Y:S01]  /*9ad0*/  F2FP.BF16.F32.PACK_AB R5, R34, R33 ;  /* 0x000000212205723e */ /* 0x000fe200000010ff */
[----:B------:R0:W-:Y:S01]  /*9ae0*/  STS.U16 [R4+0xc], R13 ;  /* 0x00000c0d04007388 */ /* 0x0001e20000000400 */
[----:B-1----:R-:W-:Y:S02]  /*9af0*/  PRMT R8, R6, 0x7610, R8 ;  /* 0x0000761006087816 */ /* 0x002fe40000000008 */
[----:B------:R-:W-:Y:S01]  /*9b00*/  MOV R6, UR6 ;  /* 0x0000000600067c02 */ /* 0x000fe20008000f00 */
[----:B------:R-:W-:Y:S01]  /*9b10*/  STS.U16 [R4+0x10], R14 ;  /* 0x0000100e04007388 */ /* 0x000fe20000000400 */
[----:B------:R-:W-:-:S03]  /*9b20*/  PRMT R12, R5, 0x7610, R12 ;  /* 0x00007610050c7816 */ /* 0x000fc6000000000c */
[----:B------:R1:W-:Y:S01]  /*9b30*/  STS.U16 [R4+0x12], R9 ;  /* 0x0000120904007388 */ /* 0x0003e20000000400 */
[----:B0-----:R-:W-:Y:S01]  /*9b40*/  @!P0 IMAD R7, R6, -0x800, R7 ;  /* 0xfffff80006078824 */ /* 0x001fe200078e0207 */
[----:B------:R-:W-:Y:S01]  /*9b50*/  PRMT R13, R5, 0x7632, R13 ;  /* 0x00007632050d7816 */ /* 0x000fe2000000000d */
[----:B------:R-:W-:Y:S01]  /*9b60*/  IMAD.SHL.U32 R6, R40, 0x10, RZ ;  /* 0x0000001028067824 */ /* 0x000fe200078e00ff */
[----:B------:R-:W-:Y:S04]  /*9b70*/  STS.U16 [R4+0x14], R10 ;  /* 0x0000140a04007388 */ /* 0x000fe80000000400 */
[----:B------:R0:W-:Y:S01]  /*9b80*/  STS.U16 [R4+0x16], R11 ;  /* 0x0000160b04007388 */ /* 0x0001e20000000400 */
[----:B------:R-:W-:-:S03]  /*9b90*/  LOP3.LUT R78, R6, 0xfffffe00, RZ, 0xc0, !PT ;  /* 0xfffffe00064e7812 */ /* 0x000fc600078ec0ff */
[----:B------:R-:W-:Y:S01]  /*9ba0*/  STS.U16 [R4+0x18], R12 ;  /* 0x0000180c04007388 */ /* 0x000fe20000000400 */
[----:B-1----:R-:W-:-:S03]  /*9bb0*/  LOP3.LUT R9, R78, 0x1f, R40, 0xf8, !PT ;  /* 0x0000001f4e097812 */ /* 0x002fc600078ef828 */
[----:B------:R-:W-:Y:S01]  /*9bc0*/  STS.U16 [R4+0x1a], R13 ;  /* 0x00001a0d04007388 */ /* 0x000fe20000000400 */
[----:B------:R-:W-:Y:S01]  /*9bd0*/  SHF.R.S32.HI R48, RZ, 0x1f, R9 ;  /* 0x0000001fff307819 */ /* 0x000fe20000011409 */
[----:B0-----:R-:W-:Y:S01]  /*9be0*/  IMAD.WIDE.U32 R10, R2, UR24, RZ ;  /* 0x00000018020a7c25 */ /* 0x001fe2000f8e00ff */
[----:B------:R-:W-:Y:S01]  /*9bf0*/  IADD3 R6, P2, R9, UR20, RZ ;  /* 0x0000001409067c10 */ /* 0x000fe2000ff5e0ff */
[----:B------:R-:W-:Y:S04]  /*9c00*/  STS.U16 [R4+0x1c], R8 ;  /* 0x00001c0804007388 */ /* 0x000fe80000000400 */
[----:B------:R-:W-:Y:S01]  /*9c10*/  STS.U16 [R4+0x1e], R15 ;  /* 0x00001e0f04007388 */ /* 0x000fe20000000400 */
[----:B------:R-:W-:-:S03]  /*9c20*/  NOP ;  /* 0x0000000000007918 */ /* 0x000fc60000000000 */
        /* <DEDUP_REMOVED lines=34> */
.L_x_347:
[----:B------:R-:W-:Y:S05]  /*9e50*/  BSYNC B0 ;  /* 0x0000000000007941 */ /* 0x000fea0003800000 */
.L_x_346:
        /* <DEDUP_REMOVED lines=24> */
[----:B------:R-:W-:Y:S02]  /*9fe0*/  LOP3.LUT R11, R9, 0x80, RZ, 0xfc, !PT ;  /* 0x00000080090b7812 */ /* 0x000fe400078efcff */
[-C--:B------:R-:W-:Y:S01]  /*9ff0*/  ISETP.GE.AND P2, PT, R10, R46.reuse, PT ;  /* 0x0000002e0a00720c */ /* 0x080fe20003f46270 */
[----:B------:R-:W-:Y:S01]  /*a000*/  @!P3 STG.E.U16 desc[UR18][R42.64+0xc0], R37 ;  /* 0x0000c0252a00b986 */ /* 0x000fe2000c101512 */
[-C--:B------:R-:W-:Y:S02]  /*a010*/  ISETP.GE.AND P5, PT, R11, R46.reuse, PT ;  /* 0x0000002e0b00720c */ /* 0x080fe40003fa6270 */
[C---:B------:R-:W-:Y:S02]  /*a020*/  LOP3.LUT R12, R9.reuse, 0xa0, RZ, 0xfc, !PT ;  /* 0x000000a0090c7812 */ /* 0x040fe400078efcff */
[----:B------:R-:W-:Y:S01]  /*a030*/  LOP3.LUT R13, R9, 0xc0, RZ, 0xfc, !PT ;  /* 0x000000c0090d7812 */ /* 0x000fe200078efcff */
[----:B------:R0:W-:Y:S01]  /*a040*/  @!P1 STG.E.U16 desc[UR18][R42.64+0x40], R17 ;  /* 0x000040112a009986 */ /* 0x0001e2000c101512 */
[----:B------:R-:W-:-:S02]  /*a050*/  ISETP.GE.AND P6, PT, R12, R46, PT ;  /* 0x0000002e0c00720c */ /* 0x000fc40003fc6270 */
[C---:B------:R-:W-:Y:S02]  /*a060*/  LOP3.LUT R15, R9.reuse, 0x100, RZ, 0xfc, !PT ;  /* 0x00000100090f7812 */ /* 0x040fe400078efcff */
[----:B------:R-:W-:Y:S01]  /*a070*/  LOP3.LUT R16, R9, 0x120, RZ, 0xfc, !PT ;  /* 0x0000012009107812 */ /* 0x000fe200078efcff */
[----:B------:R1:W-:Y:S01]  /*a080*/  @!P2 STG.E.U16 desc[UR18][R42.64+0x80], R19 ;  /* 0x000080132a00a986 */ /* 0x0003e2000c101512 */
[-C--:B------:R-:W-:Y:S02]  /*a090*/  ISETP.GE.AND P1, PT, R13, R46.reuse, PT ;  /* 0x0000002e0d00720c */ /* 0x080fe40003f26270 */
[-C--:B------:R-:W-:Y:S01]  /*a0a0*/  ISETP.GE.AND P2, PT, R14, R46.reuse, PT ;  /* 0x0000002e0e00720c */ /* 0x080fe20003f46270 */
[----:B------:R-:W-:Y:S01]  /*a0b0*/  @!P5 STG.E.U16 desc[UR18][R42.64+0x100], R39 ;  /* 0x000100272a00d986 */ /* 0x000fe2000c101512 */
[-C--:B------:R-:W-:Y:S02]  /*a0c0*/  ISETP.GE.AND P3, PT, R15, R46.reuse, PT ;  /* 0x0000002e0f00720c */ /* 0x080fe40003f66270 */
[----:B0-----:R-:W-:Y:S01]  /*a0d0*/  LOP3.LUT R17, R9, 0x140, RZ, 0xfc, !PT ;  /* 0x0000014009117812 */ /* 0x001fe200078efcff */
[----:B------:R0:W-:Y:S01]  /*a0e0*/  @!P6 STG.E.U16 desc[UR18][R42.64+0x140], R41 ;  /* 0x000140292a00e986 */ /* 0x0001e2000c101512 */
[----:B------:R-:W-:-:S02]  /*a0f0*/  ISETP.GE.AND P4, PT, R16, R46, PT ;  /* 0x0000002e1000720c */ /* 0x000fc40003f86270 */
[----:B------:R-:W-:Y:S02]  /*a100*/  ISETP.GE.AND P5, PT, R17, R46, PT ;  /* 0x0000002e1100720c */ /* 0x000fe40003fa6270 */
[C---:B------:R-:W-:Y:S01]  /*a110*/  ISETP.GE.AND P6, PT, R9.reuse, UR7, PT ;  /* 0x0000000709007c0c */ /* 0x040fe2000bfc6270 */
[----:B------:R-:W-:Y:S01]  /*a120*/  @!P1 STG.E.U16 desc[UR18][R42.64+0x180], R47 ;  /* 0x0001802f2a009986 */ /* 0x000fe2000c101512 */
[C---:B------:R-:W-:Y:S02]  /*a130*/  LOP3.LUT R18, R9.reuse, 0x160, RZ, 0xfc, !PT ;  /* 0x0000016009127812 */ /* 0x040fe400078efcff */
[C---:B-1----:R-:W-:Y:S01]  /*a140*/  LOP3.LUT R19, R9.reuse, 0x180, RZ, 0xfc, !PT ;  /* 0x0000018009137812 */ /* 0x042fe200078efcff */
[----:B------:R1:W-:Y:S01]  /*a150*/  @!P2 STG.E.U16 desc[UR18][R42.64+0x1c0], R49 ;  /* 0x0001c0312a00a986 */ /* 0x0003e2000c101512 */
[C---:B------:R-:W-:Y:S01]  /*a160*/  LOP3.LUT R20, R9.reuse, 0x1a0, RZ, 0xfc, !PT ;  /* 0x000001a009147812 */ /* 0x040fe200078efcff */
[----:B0-----:R-:W-:Y:S01]  /*a170*/  IMAD.WIDE.U32 R40, R2, UR24, RZ ;  /* 0x0000001802287c25 */ /* 0x001fe2000f8e00ff */
[C---:B------:R-:W-:Y:S01]  /*a180*/  LOP3.LUT R37, R9.reuse, 0x1c0, RZ, 0xfc, !PT ;  /* 0x000001c009257812 */ /* 0x040fe200078efcff */
[----:B------:R0:W-:Y:S01]  /*a190*/  @!P3 STG.E.U16 desc[UR18][R42.64+0x200], R51 ;  /* 0x000200332a00b986 */ /* 0x0001e2000c101512 */
[----:B------:R-:W-:-:S02]  /*a1a0*/  LOP3.LUT R38, R9, 0x1e0, RZ, 0xfc, !PT ;  /* 0x000001e009267812 */ /* 0x000fc400078efcff */
[----:B------:R-:W-:Y:S01]  /*a1b0*/  MOV R44, UR20 ;  /* 0x00000014002c7c02 */ /* 0x000fe20008000f00 */
[----:B------:R-:W-:Y:S01]  /*a1c0*/  @!P5 STG.E.U16 desc[UR18][R42.64+0x280], R55 ;  /* 0x000280372a00d986 */ /* 0x000fe2000c101512 */
[-C--:B------:R-:W-:Y:S02]  /*a1d0*/  ISETP.GE.AND P5, PT, R18, R46.reuse, PT ;  /* 0x0000002e1200720c */ /* 0x080fe40003fa6270 */
[----:B------:R-:W-:Y:S01]  /*a1e0*/  MOV R39, UR17 ;  /* 0x0000001100277c02 */ /* 0x000fe20008000f00 */
[----:B------:R-:W-:Y:S01]  /*a1f0*/  @!P4 STG.E.U16 desc[UR18][R42.64+0x240], R53 ;  /* 0x000240352a00c986 */ /* 0x000fe2000c101512 */
[-C--:B------:R-:W-:Y:S01]  /*a200*/  ISETP.GE.AND P4, PT, R19, R46.reuse, PT ;  /* 0x0000002e1300720c */ /* 0x080fe20003f86270 */
[----:B------:R-:W-:Y:S01]  /*a210*/  @!P6 IMAD.WIDE.U32 R44, R2, UR24, R44 ;  /* 0x00000018022cec25 */ /* 0x000fe2000f8e002c */
[-C--:B------:R-:W-:Y:S02]  /*a220*/  ISETP.GE.AND P3, PT, R20, R46.reuse, PT ;  /* 0x0000002e1400720c */ /* 0x080fe40003f66270 */
[-C--:B------:R-:W-:Y:S01]  /*a230*/  ISETP.GE.AND P2, PT, R37, R46.reuse, PT ;  /* 0x0000002e2500720c */ /* 0x080fe20003f46270 */
[----:B------:R-:W-:Y:S01]  /*a240*/  IMAD R39, R2, UR25, R39 ;  /* 0x0000001902277c24 */ /* 0x000fe2000f8e0227 */
[----:B------:R-:W-:Y:S01]  /*a250*/  ISETP.GE.AND P1, PT, R38, R46, PT ;  /* 0x0000002e2600720c */ /* 0x000fe20003f26270 */
[----:B------:R-:W-:-:S02]  /*a260*/  ULDC.64 UR24, c[0x0][0x2a8] ;  /* 0x0000aa0000187ab9 */ /* 0x000fc40000000a00 */
[----:B------:R-:W-:Y:S01]  /*a270*/  UIMAD UR17, UR21, UR24, URZ ;  /* 0x00000018151172a4 */ /* 0x000fe2000f8e023f */
[----:B------:R-:W-:Y:S01]  /*a280*/  IADD3 R41, R41, R39, RZ ;  /* 0x0000002729297210 */ /* 0x000fe20007ffe0ff */
[----:B------:R-:W-:Y:S01]  /*a290*/  @!P5 STG.E.U16 desc[UR18][R42.64+0x2c0], R57 ;  /* 0x0002c0392a00d986 */ /* 0x000fe2000c101512 */
[----:B------:R-:W-:Y:S02]  /*a2a0*/  @!P6 IADD3 R45, R39, R45, RZ ;  /* 0x0000002d272de210 */ /* 0x000fe40007ffe0ff */
[----:B-1----:R-:W-:Y:S01]  /*a2b0*/  IADD3 R49, P5, R9, 0x20, RZ ;  /* 0x0000002009317810 */ /* 0x002fe20007fbe0ff */
[----:B0-----:R-:W-:Y:S01]  /*a2c0*/  IMAD.U32 R51, RZ, RZ, UR17 ;  /* 0x00000011ff337e24 */ /* 0x001fe2000f8e00ff */
[----:B------:R-:W-:Y:S01]  /*a2d0*/  @!P4 STG.E.U16 desc[UR18][R42.64+0x300], R59 ;  /* 0x0003003b2a00c986 */ /* 0x000fe2000c101512 */
[C---:B------:R-:W-:Y:S01]  /*a2e0*/  IMAD.WIDE.U32 R46, R0.reuse, UR24, R40 ;  /* 0x00000018002e7c25 */ /* 0x040fe2000f8e0028 */
[----:B------:R-:W-:Y:S02]  /*a2f0*/  IADD3.X R50, RZ, R48, RZ, P5, !PT ;  /* 0x00000030ff327210 */ /* 0x000fe40002ffe4ff */
[----:B------:R-:W-:Y:S01]  /*a300*/  @!P3 STG.E.U16 desc[UR18][R42.64+0x340], R61 ;  /* 0x0003403d2a00b986 */ /* 0x000fe2000c101512 */
[----:B------:R-:W-:Y:S01]  /*a310*/  @!P6 IMAD.WIDE.U32 R44, R0, UR24, R44 ;  /* 0x00000018002cec25 */ /* 0x000fe2000f8e002c */
[----:B------:R-:W-:-:S02]  /*a320*/  SHF.L.U32 R40, R49, 0x1, RZ ;  /* 0x0000000131287819 */ /* 0x000fc400000006ff */
[----:B------:R-:W-:Y:S01]  /*a330*/  @!P2 STG.E.U16 desc[UR18][R42.64+0x380], R63 ;  /* 0x0003803f2a00a986 */ /* 0x000fe2000c101512 */
[----:B------:R-:W-:Y:S01]  /*a340*/  IMAD R51, R0, UR25, R51 ;  /* 0x0000001900337c24 */ /* 0x000fe2000f8e0233 */
[----:B------:R-:W-:Y:S01]  /*a350*/  SHF.L.U64.HI R39, R49, 0x1, R50 ;  /* 0x0000000131277819 */ /* 0x000fe20000010232 */
[----:B------:R-:W-:Y:S01]  /*a360*/  ULDC.64 UR24, c[0x0][0x318] ;  /* 0x0000c60000187ab9 */ /* 0x000fe20000000a00 */
[----:B------:R0:W-:Y:S01]  /*a370*/  @!P1 STG.E.U16 desc[UR18][R42.64+0x3c0], R65 ;  /* 0x0003c0412a009986 */ /* 0x0001e2000c101512 */
[----:B------:R-:W-:Y:S02]  /*a380*/  IADD3 R49, P4, R46, UR20, RZ ;  /* 0x000000142e317c10 */ /* 0x000fe4000ff9e0ff */
[----:B------:R-:W-:Y:S02]  /*a390*/  @!P6 IADD3 R41, P3, R9, R44, RZ ;  /* 0x0000002c0929e210 */ /* 0x000fe40007f7e0ff */
[----:B------:R-:W-:Y:S02]  /*a3a0*/  IADD3 R46, P5, R40, UR24, RZ ;  /* 0x00000018282e7c10 */ /* 0x000fe4000ffbe0ff */
[----:B------:R-:W-:-:S02]  /*a3b0*/  IADD3.X R50, R51, UR23, R47, P4, !PT ;  /* 0x0000001733327c10 */ /* 0x000fc4000a7fe42f */
[----:B------:R-:W-:Y:S02]  /*a3c0*/  @!P6 IADD3.X R48, R48, R45, R51, P3, !PT ;  /* 0x0000002d3030e210 */ /* 0x000fe40001ffe433 */
[----:B------:R-:W-:Y:S02]  /*a3d0*/  IADD3.X R47, R39, UR25, RZ, P5, !PT ;  /* 0x00000019272f7c10 */ /* 0x000fe4000affe4ff */
[----:B------:R-:W-:Y:S02]  /*a3e0*/  LEA R46, P3, R49, R46, 0x1 ;  /* 0x0000002e312e7211 */ /* 0x000fe400078608ff */
[----:B------:R-:W-:Y:S02]  /*a3f0*/  @!P6 LEA R44, P2, R41, UR24, 0x1 ;  /* 0x00000018292cec11 */ /* 0x000fe4000f8408ff */
[----:B------:R-:W-:Y:S02]  /*a400*/  LEA.HI.X R47, R49, R47, R50, 0x1, P3 ;  /* 0x0000002f312f7211 */ /* 0x000fe400018f0c32 */
[----:B------:R-:W-:-:S02]  /*a410*/  ISETP.GE.AND P4, PT, R5, UR7, PT ;  /* 0x0000000705007c0c */ /* 0x000fc4000bf86270 */
[--C-:B------:R-:W-:Y:S02]  /*a420*/  @!P6 LEA.HI.X R45, R41, UR25, R48.reuse, 0x1, P2 ;  /* 0x00000019292dec11 */ /* 0x100fe400090f0c30 */
[----:B------:R-:W-:Y:S02]  /*a430*/  ISETP.GE.AND P3, PT, R10, UR7, PT ;  /* 0x000000070a007c0c */ /* 0x000fe4000bf66270 */
[----:B------:R-:W-:Y:S02]  /*a440*/  ISETP.GE.AND P2, PT, R8, UR7, PT ;  /* 0x0000000708007c0c */ /* 0x000fe4000bf46270 */
[----:B------:R-:W-:Y:S01]  /*a450*/  PRMT R41, RZ, 0x7610, R41 ;  /* 0x00007610ff297816 */ /* 0x000fe20000000029 */
[----:B------:R-:W-:Y:S01]  /*a460*/  BAR.SYNC.DEFER_BLOCKING 0x0 ;  /* 0x0000000000007b1d */ /* 0x000fe20000010000 */
[----:B------:R-:W-:Y:S02]  /*a470*/  PRMT R48, RZ, 0x7610, R48 ;  /* 0x00007610ff307816 */ /* 0x000fe40000000030 */
[----:B------:R-:W-:-:S02]  /*a480*/  PRMT R49, RZ, 0x7610, R49 ;  /* 0x00007610ff317816 */ /* 0x000fc40000000031 */
[----:B------:R-:W-:Y:S02]  /*a490*/  PRMT R50, RZ, 0x7610, R50 ;  /* 0x00007610ff327816 */ /* 0x000fe40000000032 */
[----:B------:R-:W-:Y:S02]  /*a4a0*/  ISETP.GE.AND P1, PT, R11, UR7, PT ;  /* 0x000000070b007c0c */ /* 0x000fe4000bf26270 */
[----:B------:R-:W-:Y:S02]  /*a4b0*/  ISETP.GE.AND P5, PT, R13, UR7, PT ;  /* 0x000000070d007c0c */ /* 0x000fe4000bfa6270 */
[----:B0-----:R-:W-:Y:S02]  /*a4c0*/  PRMT R42, RZ, 0x7610, R42 ;  /* 0x00007610ff2a7816 */ /* 0x001fe4000000002a */
[----:B------:R-:W-:Y:S02]  /*a4d0*/  PRMT R43, RZ, 0x7610, R43 ;  /* 0x00007610ff2b7816 */ /* 0x000fe4000000002b */
[----:B------:R-:W-:Y:S01]  /*a4e0*/  PRMT R51, RZ, 0x7610, R51 ;  /* 0x00007610ff337816 */ /* 0x000fe20000000033 */
[----:B------:R0:W2:Y:S01]  /*a4f0*/  @!P6 LDG.E.U16 R41, desc[UR18][R44.64] ;  /* 0x000000122c29e981 */ /* 0x0000a2000c1e1500 */
[----:B------:R-:W-:-:S02]  /*a500*/  ISETP.GE.AND P6, PT, R12, UR7, PT ;  /* 0x000000070c007c0c */ /* 0x000fc4000bfc6270 */
        /* <DEDUP_REMOVED lines=35> */
[----:B------:R-:W-:Y:S02]  /*a740*/  LEA.HI.SX32 R47, R47, R78, 0x1b ;  /* 0x0000004e2f2f7211 */ /* 0x000fe400078fdaff */
[C---:B------:R-:W-:Y:S01]  /*a750*/  IADD3 R66, R78.reuse, 0xd, RZ ;  /* 0x0000000d4e427810 */ /* 0x040fe20007ffe0ff */
[----:B--2---:R0:W-:Y:S04]  /*a760*/  STS.U16 [R108], R41 ;  /* 0x000000296c007388 */ /* 0x0041e80000000400 */
[----:B---3--:R-:W-:Y:S04]  /*a770*/  STS.U16 [R107+0x40], R48 ;  /* 0x000040306b007388 */ /* 0x008fe80000000400 */
[----:B----4-:R-:W-:Y:S01]  /*a780*/  STS.U16 [R106+0x80], R49 ;  /* 0x000080316a007388 */ /* 0x010fe20000000400 */
[----:B0-----:R-:W-:-:S03]  /*a790*/  VIADD R41, R78, 0x1 ;  /* 0x000000014e297836 */ /* 0x001fc60000000000 */
[----:B-----5:R-:W-:Y:S04]  /*a7a0*/  STS.U16 [R105+0xc0], R50 ;  /* 0x0000c03269007388 */ /* 0x020fe80000000400 */
[----:B------:R0:W-:Y:S04]  /*a7b0*/  STS.U16 [R104+0x100], R42 ;  /* 0x0001002a68007388 */ /* 0x0001e80000000400 */
[----:B------:R-:W-:Y:S04]  /*a7c0*/  STS.U16 [R103+0x140], R43 ;  /* 0x0001402b67007388 */ /* 0x000fe80000000400 */
[----:B------:R-:W-:Y:S01]  /*a7d0*/  STS.U16 [R102+0x180], R51 ;  /* 0x0001803366007388 */ /* 0x000fe20000000400 */
[----:B------:R-:W-:-:S03]  /*a7e0*/  LEA.HI.SX32 R41, R41, R78, 0x1b ;  /* 0x0000004e29297211 */ /* 0x000fc600078fdaff */
[----:B------:R-:W-:Y:S01]  /*a7f0*/  STS.U16 [R101+0x1c0], R52 ;  /* 0x0001c03465007388 */ /* 0x000fe20000000400 */
[----:B0-----:R-:W-:-:S03]  /*a800*/  IADD3 R42, R78, 0x2, RZ ;  /* 0x000000024e2a7810 */ /* 0x001fc60007ffe0ff */
[----:B------:R0:W-:Y:S04]  /*a810*/  STS.U16 [R100+0x200], R44 ;  /* 0x0002002c64007388 */ /* 0x0001e80000000400 */
[----:B------:R1:W-:Y:S01]  /*a820*/  STS.U16 [R99+0x240], R45 ;  /* 0x0002402d63007388 */ /* 0x0003e20000000400 */
[----:B------:R-:W-:Y:S02]  /*a830*/  LEA R41, R41, UR16, 0x1 ;  /* 0x0000001029297c11 */ /* 0x000fe4000f8e08ff */
[----:B------:R-:W-:Y:S01]  /*a840*/  LEA.HI.SX32 R42, R42, R78, 0x1b ;  /* 0x0000004e2a2a7211 */ /* 0x000fe200078fdaff */
[----:B------:R-:W-:Y:S04]  /*a850*/  STS.U16 [R98+0x280], R53 ;  /* 0x0002803562007388 */ /* 0x000fe80000000400 */
[----:B------:R-:W-:Y:S01]  /*a860*/  STS.U16 [R97+0x2c0], R54 ;  /* 0x0002c03661007388 */ /* 0x000fe20000000400 */
[----:B0-----:R-:W-:-:S03]  /*a870*/  IADD3 R44, R78, 0x4, RZ ;  /* 0x000000044e2c7810 */ /* 0x001fc60007ffe0ff */
[----:B------:R-:W-:Y:S01]  /*a880*/  STS.U16 [R96+0x300], R55 ;  /* 0x0003003760007388 */ /* 0x000fe20000000400 */
[----:B------:R-:W-:-:S03]  /*a890*/  IADD3 R43, R78, 0x3, RZ ;  /* 0x000000034e2b7810 */ /* 0x000fc60007ffe0ff */
[----:B------:R0:W-:Y:S04]  /*a8a0*/  STS.U16 [R95+0x340], R56 ;  /* 0x000340385f007388 */ /* 0x0001e80000000400 */
[----:B------:R-:W-:Y:S01]  /*a8b0*/  STS.U16 [R94+0x380], R57 ;  /* 0x000380395e007388 */ /* 0x000fe20000000400 */
[----:B------:R-:W-:-:S03]  /*a8c0*/  LEA R42, R42, UR16, 0x1 ;  /* 0x000000102a2a7c11 */ /* 0x000fc6000f8e08ff */
[----:B------:R-:W-:Y:S01]  /*a8d0*/  STS.U16 [R92+0x3c0], R58 ;  /* 0x0003c03a5c007388 */ /* 0x000fe20000000400 */
[----:B------:R-:W-:-:S03]  /*a8e0*/  NOP ;  /* 0x0000000000007918 */ /* 0x000fc60000000000 */
[----:B------:R-:W2:Y:S01]  /*a8f0*/  LDS.U16 R46, [R4] ;  /* 0x00000000042e7984 */ /* 0x000ea20000000400 */
[-C--:B------:R-:W-:Y:S02]  /*a900*/  LEA.HI.SX32 R44, R44, R78.reuse, 0x1b ;  /* 0x0000004e2c2c7211 */ /* 0x080fe400078fdaff */
[----:B------:R-:W-:Y:S01]  /*a910*/  LEA.HI.SX32 R43, R43, R78, 0x1b ;  /* 0x0000004e2b2b7211 */ /* 0x000fe200078fdaff */
[----:B------:R-:W3:Y:S01]  /*a920*/  LDS.U16 R48, [R41+0x2] ;  /* 0x0000020029307984 */ /* 0x000ee20000000400 */
[----:B------:R-:W-:Y:S02]  /*a930*/  LEA R44, R44, UR16, 0x1 ;  /* 0x000000102c2c7c11 */ /* 0x000fe4000f8e08ff */
[----:B------:R-:W-:Y:S01]  /*a940*/  LEA R43, R43, UR16, 0x1 ;  /* 0x000000102b2b7c11 */ /* 0x000fe2000f8e08ff */
[----:B------:R-:W4:Y:S04]  /*a950*/  LDS.U16 R49, [R42+0x4] ;  /* 0x000004002a317984 */ /* 0x000f280000000400 */
[----:B------:R-:W-:Y:S04]  /*a960*/  LDS.U16 R61, [R44+0x8] ;  /* 0x000008002c3d7984 */ /* 0x000fe80000000400 */
[----:B------:R-:W5:Y:S01]  /*a970*/  LDS.U16 R59, [R43+0x6] ;  /* 0x000006002b3b7984 */ /* 0x000f620000000400 */
[C---:B-1----:R-:W-:Y:S01]  /*a980*/  VIADD R45, R78.reuse, 0x5 ;  /* 0x000000054e2d7836 */ /* 0x042fe20000000000 */
[----:B------:R-:W-:-:S04]  /*a990*/  IADD3 R50, R78, 0x7, RZ ;  /* 0x000000074e327810 */ /* 0x000fc80007ffe0ff */
[-C--:B------:R-:W-:Y:S01]  /*a9a0*/  LEA.HI.SX32 R45, R45, R78.reuse, 0x1b ;  /* 0x0000004e2d2d7211 */ /* 0x080fe200078fdaff */
[C---:B------:R-:W-:Y:S01]  /*a9b0*/  VIADD R52, R78.reuse, 0x9 ;  /* 0x000000094e347836 */ /* 0x040fe20000000000 */
[C---:B------:R-:W-:Y:S02]  /*a9c0*/  IADD3 R51, R78.reuse, 0x8, RZ ;  /* 0x000000084e337810 */ /* 0x040fe40007ffe0ff */
[----:B------:R-:W-:Y:S01]  /*a9d0*/  LEA R45, R45, UR16, 0x1 ;  /* 0x000000102d2d7c11 */ /* 0x000fe2000f8e08ff */
[C---:B0-----:R-:W-:Y:S01]  /*a9e0*/  VIADD R56, R78.reuse, 0xc ;  /* 0x0000000c4e387836 */ /* 0x041fe20000000000 */
[C---:B------:R-:W-:Y:S02]  /*a9f0*/  IADD3 R53, R78.reuse, 0xa, RZ ;  /* 0x0000000a4e357810 */ /* 0x040fe40007ffe0ff */
[----:B------:R-:W-:Y:S01]  /*aa00*/  IADD3 R55, R78, 0xb, RZ ;  /* 0x0000000b4e377810 */ /* 0x000fe20007ffe0ff */
[----:B------:R-:W0:Y:S01]  /*aa10*/  LDS.U16 R60, [R45+0xa] ;  /* 0x00000a002d3c7984 */ /* 0x000e220000000400 */
[----:B------:R-:W-:-:S02]  /*aa20*/  LEA.HI.SX32 R52, R52, R78, 0x1b ;  /* 0x0000004e34347211 */ /* 0x000fc400078fdaff */
[----:B--2---:R-:W-:Y:S02]  /*aa30*/  SHF.L.U32 R54, R46, 0x10, RZ ;  /* 0x000000102e367819 */ /* 0x004fe400000006ff */
[----:B------:R-:W-:Y:S02]  /*aa40*/  LEA R46, R47, UR16, 0x1 ;  /* 0x000000102f2e7c11 */ /* 0x000fe4000f8e08ff */
[-C--:B------:R-:W-:Y:S02]  /*aa50*/  LEA.HI.SX32 R47, R50, R78.reuse, 0x1b ;  /* 0x0000004e322f7211 */ /* 0x080fe400078fdaff */
[----:B---3--:R-:W-:Y:S02]  /*aa60*/  SHF.L.U32 R57, R48, 0x10, RZ ;  /* 0x0000001030397819 */ /* 0x008fe400000006ff */
[----:B----4-:R-:W-:Y:S01]  /*aa70*/  SHF.L.U32 R58, R49, 0x10, RZ ;  /* 0x00000010313a7819 */ /* 0x010fe200000006ff */
[----:B------:R-:W-:Y:S01]  /*aa80*/  FMUL.FTZ R65, R54, -1.4426950216293334961 ;  /* 0xbfb8aa3b36417820 */ /* 0x000fe20000410000 */
[----:B------:R-:W-:Y:S01]  /*aa90*/  LEA.HI.SX32 R48, R51, R78, 0x1b ;  /* 0x0000004e33307211 */ /* 0x000fe200078fdaff */
[----:B------:R-:W-:Y:S01]  /*aaa0*/  LDS.U16 R62, [R46+0xc] ;  /* 0x00000c002e3e7984 */ /* 0x000fe20000000400 */
[----:B------:R-:W-:-:S02]  /*aab0*/  LEA R47, R47, UR16, 0x1 ;  /* 0x000000102f2f7c11 */ /* 0x000fc4000f8e08ff */
[----:B------:R-:W-:Y:S02]  /*aac0*/  LEA R48, R48, UR16, 0x1 ;  /* 0x0000001030307c11 */ /* 0x000fe4000f8e08ff */
[-C--:B------:R-:W-:Y:S01]  /*aad0*/  LEA.HI.SX32 R50, R53, R78.reuse, 0x1b ;  /* 0x0000004e35327211 */ /* 0x080fe200078fdaff */
[----:B------:R-:W-:Y:S01]  /*aae0*/  FMUL.FTZ R67, R57, -1.4426950216293334961 ;  /* 0xbfb8aa3b39437820 */ /* 0x000fe20000410000 */
[----:B------:R-:W-:Y:S01]  /*aaf0*/  LEA R49, R52, UR16, 0x1 ;  /* 0x0000001034317c11 */ /* 0x000fe2000f8e08ff */
[----:B------:R-:W1:Y:S01]  /*ab00*/  LDS.U16 R63, [R47+0xe] ;  /* 0x00000e002f3f7984 */ /* 0x000e620000000400 */
[-C--:B------:R-:W-:Y:S02]  /*ab10*/  LEA.HI.SX32 R51, R55, R78.reuse, 0x1b ;  /* 0x0000004e37337211 */ /* 0x080fe400078fdaff */
[----:B------:R-:W-:Y:S01]  /*ab20*/  LEA.HI.SX32 R52, R56, R78, 0x1b ;  /* 0x0000004e38347211 */ /* 0x000fe200078fdaff */
[----:B------:R-:W2:Y:S01]  /*ab30*/  LDS.U16 R64, [R48+0x10] ;  /* 0x0000100030407984 */ /* 0x000ea20000000400 */
[----:B------:R-:W-:-:S02]  /*ab40*/  IADD3 R55, R78, 0xe, RZ ;  /* 0x0000000e4e377810 */ /* 0x000fc40007ffe0ff */
[----:B------:R-:W-:Y:S01]  /*ab50*/  IADD3 R56, R78, 0xf, RZ ;  /* 0x0000000f4e387810 */ /* 0x000fe20007ffe0ff */
[----:B-----5:R-:W-:Y:S01]  /*ab60*/  IMAD.U32 R59, R59, 0x10000, RZ ;  /* 0x000100003b3b7824 */ /* 0x020fe200078e00ff */
[----:B------:R-:W-:Y:S02]  /*ab70*/  LEA R50, R50, UR16, 0x1 ;  /* 0x0000001032327c11 */ /* 0x000fe4000f8e08ff */
[----:B------:R-:W-:Y:S02]  /*ab80*/  LEA R51, R51, UR16, 0x1 ;  /* 0x0000001033337c11 */ /* 0x000fe4000f8e08ff */
[----:B------:R-:W-:Y:S02]  /*ab90*/  SHF.L.U32 R61, R61, 0x10, RZ ;  /* 0x000000103d3d7819 */ /* 0x000fe400000006ff */
[----:B------:R-:W-:Y:S01]  /*aba0*/  LEA.HI.SX32 R53, R66, R78, 0x1b ;  /* 0x0000004e42357211 */ /* 0x000fe200078fdaff */
[----:B------:R3:W4:Y:S01]  /*abb0*/  MUFU.EX2 R72, R65 ;  /* 0x0000004100487308 */ /* 0x0007220000000800 */
[----:B------:R-:W-:-:S02]  /*abc0*/  LEA R52, R52, UR16, 0x1 ;  /* 0x0000001034347c11 */ /* 0x000fc4000f8e08ff */
[-C--:B------:R-:W-:Y:S02]  /*abd0*/  LEA.HI.SX32 R55, R55, R78.reuse, 0x1b ;  /* 0x0000004e37377211 */ /* 0x080fe400078fdaff */
[----:B------:R-:W-:Y:S01]  /*abe0*/  LEA.HI.SX32 R56, R56, R78, 0x1b ;  /* 0x0000004e38387211 */ /* 0x000fe200078fdaff */
[----:B------:R-:W-:Y:S01]  /*abf0*/  FMUL.FTZ R69, R58, -1.4426950216293334961 ;  /* 0xbfb8aa3b3a457820 */ /* 0x000fe20000410000 */
[----:B------:R-:W-:Y:S01]  /*ac00*/  FMUL.FTZ R70, R59, -1.4426950216293334961 ;  /* 0xbfb8aa3b3b467820 */ /* 0x000fe20000410000 */
[----:B------:R5:W4:Y:S01]  /*ac10*/  MUFU.EX2 R73, R67 ;  /* 0x0000004300497308 */ /* 0x000b220000000800 */
[----:B---3--:R-:W3:Y:S01]  /*ac20*/  LDS.U16 R65, [R49+0x12] ;  /* 0x0000120031417984 */ /* 0x008ee20000000400 */
[----:B------:R-:W-:Y:S01]  /*ac30*/  FMUL.FTZ R71, R61, -1.4426950216293334961 ;  /* 0xbfb8aa3b3d477820 */ /* 0x000fe20000410000 */
[----:B------:R-:W-:Y:S02]  /*ac40*/  LEA R53, R53, UR16, 0x1 ;  /* 0x0000001035357c11 */ /* 0x000fe4000f8e08ff */
[----:B------:R-:W4:Y:S01]  /*ac50*/  LDS.U16 R68, [R51+0x16] ;  /* 0x0000160033447984 */ /* 0x000f220000000400 */
[----:B------:R-:W-:-:S02]  /*ac60*/  LEA R55, R55, UR16, 0x1 ;  /* 0x0000001037377c11 */ /* 0x000fc4000f8e08ff */
[----:B------:R-:W-:Y:S01]  /*ac70*/  LEA R56, R56, UR16, 0x1 ;  /* 0x0000001038387c11 */ /* 0x000fe2000f8e08ff */
[----:B-----5:R-:W5:Y:S01]  /*ac80*/  LDS.U16 R67, [R50+0x14] ;  /* 0x0000140032437984 */ /* 0x020f620000000400 */
[----:B------:R0:W-:Y:S03]  /*ac90*/  MUFU.EX2 R74, R69 ;  /* 0x00000045004a7308 */ /* 0x0001e60000000800 */
[----:B------:R-:W5:Y:S05]  /*aca0*/  LDS.U16 R66, [R52+0x18] ;  /* 0x0000180034427984 */ /* 0x000f6a0000000400 */
[----:B------:R1:W-:Y:S01]  /*acb0*/  MUFU.EX2 R75, R70 ;  /* 0x00000046004b7308 */ /* 0x0003e20000000800 */
[----:B0-----:R-:W0:Y:S07]  /*acc0*/  LDS.U16 R69, [R53+0x1a] ;  /* 0x00001a0035457984 */ /* 0x001e2e0000000400 */
[----:B------:R2:W0:Y:S01]  /*acd0*/  MUFU.EX2 R76, R71 ;  /* 0x00000047004c7308 */ /* 0x0004220000000800 */
[----:B-1----:R-:W1:Y:S04]  /*ace0*/  LDS.U16 R70, [R55+0x1c] ;  /* 0x00001c0037467984 */ /* 0x002e680000000400 */
[----:B--2---:R-:W2:Y:S01]  /*acf0*/  LDS.U16 R71, [R56+0x1e] ;  /* 0x00001e0038477984 */ /* 0x004ea20000000400 */
[----:B------:R-:W-:-:S04]  /*ad00*/  IMAD.U32 R60, R60, 0x10000, RZ ;  /* 0x000100003c3c7824 */ /* 0x000fc800078e00ff */
[----:B------:R-:W-:Y:S01]  /*ad10*/  FMUL.FTZ R77, R60, -1.4426950216293334961 ;  /* 0xbfb8aa3b3c4d7820 */ /* 0x000fe20000410000 */
[----:B------:R-:W-:Y:S02]  /*ad20*/  SHF.L.U32 R79, R63, 0x10, RZ ;  /* 0x000000103f4f7819 */ /* 0x000fe400000006ff */
[----:B------:R-:W-:Y:S01]  /*ad30*/  SHF.L.U32 R81, R64, 0x10, RZ ;  /* 0x0000001040517819 */ /* 0x000fe200000006ff */
[----:B---3--:R-:W-:Y:S01]  /*ad40*/  IMAD.U32 R64, R65, 0x10000, RZ ;  /* 0x0001000041407824 */ /* 0x008fe200078e00ff */
[----:B------:R-:W-:Y:S01]  /*ad50*/  SHF.L.U32 R62, R62, 0x10, RZ ;  /* 0x000000103e3e7819 */ /* 0x000fe200000006ff */
[----:B------:R-:W3:Y:S01]  /*ad60*/  MUFU.EX2 R77, R77 ;  /* 0x0000004d004d7308 */ /* 0x000ee20000000800 */
[----:B------:R-:W-:Y:S01]  /*ad70*/  FMUL.FTZ R63, R79, -1.4426950216293334961 ;  /* 0xbfb8aa3b4f3f7820 */ /* 0x000fe20000410000 */
[----:B----4-:R-:W-:Y:S01]  /*ad80*/  SHF.L.U32 R68, R68, 0x10, RZ ;  /* 0x0000001044447819 */ /* 0x010fe200000006ff */
[----:B------:R-:W-:Y:S01]  /*ad90*/  FMUL.FTZ R65, R81, -1.4426950216293334961 ;  /* 0xbfb8aa3b51417820 */ /* 0x000fe20000410000 */
[----:B-----5:R-:W-:Y:S01]  /*ada0*/  SHF.L.U32 R67, R67, 0x10, RZ ;  /* 0x0000001043437819 */ /* 0x020fe200000006ff */
[----:B------:R-:W-:Y:S01]  /*adb0*/  FMUL.FTZ R78, R62, -1.4426950216293334961 ;  /* 0xbfb8aa3b3e4e7820 */ /* 0x000fe20000410000 */
[----:B------:R-:W-:Y:S01]  /*adc0*/  FMUL.FTZ R83, R64, -1.4426950216293334961 ;  /* 0xbfb8aa3b40537820 */ /* 0x000fe20000410000 */
[----:B------:R-:W-:Y:S01]  /*add0*/  SHF.L.U32 R86, R66, 0x10, RZ ;  /* 0x0000001042567819 */ /* 0x000fe200000006ff */
[----:B------:R0:W4:Y:S01]  /*ade0*/  MUFU.EX2 R80, R63 ;  /* 0x0000003f00507308 */ /* 0x0001220000000800 */
[----:B------:R-:W-:Y:S01]  /*adf0*/  FMUL.FTZ R84, R67, -1.4426950216293334961 ;  /* 0xbfb8aa3b43547820 */ /* 0x000fe20000410000 */
[----:B------:R-:W-:-:S06]  /*ae00*/  FMUL.FTZ R85, R68, -1.4426950216293334961 ;  /* 0xbfb8aa3b44557820 */ /* 0x000fcc0000410000 */
[----:B------:R2:W-:Y:S01]  /*ae10*/  MUFU.EX2 R82, R65 ;  /* 0x0000004100527308 */ /* 0x0005e20000000800 */
[----:B0-----:R-:W-:Y:S02]  /*ae20*/  IMAD.U32 R63, R69, 0x10000, RZ ;  /* 0x00010000453f7824 */ /* 0x001fe400078e00ff */
[----:B------:R-:W-:Y:S01]  /*ae30*/  FMUL.FTZ R69, R86, -1.4426950216293334961 ;  /* 0xbfb8aa3b56457820 */ /* 0x000fe20000410000 */
[----:B-1----:R-:W-:Y:S01]  /*ae40*/  SHF.L.U32 R66, R70, 0x10, RZ ;  /* 0x0000001046427819 */ /* 0x002fe200000006ff */
[----:B------:R-:W-:-:S03]  /*ae50*/  FMUL.FTZ R87, R63, -1.4426950216293334961 ;  /* 0xbfb8aa3b3f577820 */ /* 0x000fc60000410000 */
[----:B------:R-:W0:Y:S01]  /*ae60*/  MUFU.EX2 R78, R78 ;  /* 0x0000004e004e7308 */ /* 0x000e220000000800 */
[----:B--2---:R-:W-:Y:S01]  /*ae70*/  SHF.L.U32 R65, R71, 0x10, RZ ;  /* 0x0000001047417819 */ /* 0x004fe200000006ff */
[----:B------:R-:W-:-:S06]  /*ae80*/  FMUL.FTZ R70, R66, -1.4426950216293334961 ;  /* 0xbfb8aa3b42467820 */ /* 0x000fcc0000410000 */
[----:B------:R-:W1:Y:S01]  /*ae90*/  MUFU.EX2 R83, R83 ;  /* 0x0000005300537308 */ /* 0x000e620000000800 */
[----:B------:R-:W-:Y:S01]  /*aea0*/  FADD.FTZ R72, R72, 1 ;  /* 0x3f80000048487421 */ /* 0x000fe20000010000 */
[----:B------:R-:W-:Y:S01]  /*aeb0*/  FMUL.FTZ R71, R65, -1.4426950216293334961 ;  /* 0xbfb8aa3b41477820 */ /* 0x000fe20000410000 */
[----:B------:R-:W-:Y:S01]  /*aec0*/  FADD.FTZ R73, R73, 1 ;  /* 0x3f80000049497421 */ /* 0x000fe20000010000 */
[----:B------:R-:W-:Y:S01]  /*aed0*/  FADD.FTZ R76, R76, 1 ;  /* 0x3f8000004c4c7421 */ /* 0x000fe20000010000 */
[----:B---3--:R-:W-:-:S03]  /*aee0*/  FADD.FTZ R77, R77, 1 ;  /* 0x3f8000004d4d7421 */ /* 0x008fc60000010000 */
[----:B------:R-:W2:Y:S08]  /*aef0*/  MUFU.EX2 R84, R84 ;  /* 0x0000005400547308 */ /* 0x000eb00000000800 */
[----:B------:R-:W3:Y:S08]  /*af00*/  MUFU.EX2 R85, R85 ;  /* 0x0000005500557308 */ /* 0x000ef00000000800 */
[----:B------:R-:W5:Y:S01]  /*af10*/  MUFU.EX2 R69, R69 ;  /* 0x0000004500457308 */ /* 0x000f620000000800 */
[----:B------:R-:W-:-:S07]  /*af20*/  FADD.FTZ R74, R74, 1 ;  /* 0x3f8000004a4a7421 */ /* 0x000fce0000010000 */
[----:B------:R-:W5:Y:S01]  /*af30*/  MUFU.EX2 R87, R87 ;  /* 0x0000005700577308 */ /* 0x000f620000000800 */
[----:B------:R-:W-:-:S07]  /*af40*/  FADD.FTZ R75, R75, 1 ;  /* 0x3f8000004b4b7421 */ /* 0x000fce0000010000 */
[----:B------:R-:W5:Y:S08]  /*af50*/  MUFU.RCP R89, R72 ;  /* 0x0000004800597308 */ /* 0x000f700000001000 */
[----:B------:R-:W5:Y:S01]  /*af60*/  MUFU.RCP R88, R73 ;  /* 0x0000004900587308 */ /* 0x000f620000001000 */
[----:B----4-:R-:W-:-:S07]  /*af70*/  FADD.FTZ R80, R80, 1 ;  /* 0x3f80000050507421 */ /* 0x010fce0000010000 */
[----:B------:R-:W4:Y:S08]  /*af80*/  MUFU.EX2 R70, R70 ;  /* 0x0000004600467308 */ /* 0x000f300000000800 */
[----:B------:R-:W4:Y:S01]  /*af90*/  MUFU.EX2 R71, R71 ;  /* 0x0000004700477308 */ /* 0x000f220000000800 */
[----:B0-----:R-:W-:Y:S01]  /*afa0*/  FADD.FTZ R78, R78, 1 ;  /* 0x3f8000004e4e7421 */ /* 0x001fe20000010000 */
[----:B------:R-:W-:-:S06]  /*afb0*/  FADD.FTZ R82, R82, 1 ;  /* 0x3f80000052527421 */ /* 0x000fcc0000010000 */
[----:B------:R-:W0:Y:S01]  /*afc0*/  MUFU.RCP R76, R76 ;  /* 0x0000004c004c7308 */ /* 0x000e220000001000 */
[----:B-1----:R-:W-:-:S07]  /*afd0*/  FADD.FTZ R83, R83, 1 ;  /* 0x3f80000053537421 */ /* 0x002fce0000010000 */
[----:B------:R-:W1:Y:S01]  /*afe0*/  MUFU.RCP R77, R77 ;  /* 0x0000004d004d7308 */ /* 0x000e620000001000 */
[----:B--2---:R-:W-:Y:S01]  /*aff0*/  FADD.FTZ R84, R84, 1 ;  /* 0x3f80000054547421 */ /* 0x004fe20000010000 */
[----:B---3--:R-:W-:Y:S01]  /*b000*/  FADD.FTZ R85, R85, 1 ;  /* 0x3f80000055557421 */ /* 0x008fe20000010000 */
[----:B-----5:R-:W-:-:S05]  /*b010*/  FADD.FTZ R69, R69, 1 ;  /* 0x3f80000045457421 */ /* 0x020fca0000010000 */
[----:B------:R-:W2:Y:S01]  /*b020*/  MUFU.RCP R91, R74 ;  /* 0x0000004a005b7308 */ /* 0x000ea20000001000 */
[----:B------:R-:W-:Y:S01]  /*b030*/  FADD.FTZ R87, R87, 1 ;  /* 0x3f80000057577421 */ /* 0x000fe20000010000 */
[----:B------:R-:W-:-:S06]  /*b040*/  FMUL.FTZ R54, R54, R89 ;  /* 0x0000005936367220 */ /* 0x000fcc0000410000 */
[----:B------:R-:W3:Y:S01]  /*b050*/  MUFU.RCP R90, R75 ;  /* 0x0000004b005a7308 */ /* 0x000ee20000001000 */
[----:B------:R-:W-:Y:S01]  /*b060*/  FMUL.FTZ R57, R57, R88 ;  /* 0x0000005839397220 */ /* 0x000fe20000410000 */
[----:B----4-:R-:W-:Y:S01]  /*b070*/  FADD.FTZ R70, R70, 1 ;  /* 0x3f80000046467421 */ /* 0x010fe20000010000 */
[----:B------:R-:W-:-:S05]  /*b080*/  FADD.FTZ R71, R71, 1 ;  /* 0x3f80000047477421 */ /* 0x000fca0000010000 */
[----:B------:R-:W4:Y:S01]  /*b090*/  MUFU.RCP R93, R78 ;  /* 0x0000004e005d7308 */ /* 0x000f220000001000 */
[----:B------:R-:W-:Y:S01]  /*b0a0*/  FMUL.FTZ R54, R54, R21 ;  /* 0x0000001536367220 */ /* 0x000fe20000410000 */
[----:B------:R-:W-:-:S06]  /*b0b0*/  FMUL.FTZ R57, R57, R22 ;  /* 0x0000001639397220 */ /* 0x000fcc0000410000 */
[----:B------:R-:W5:Y:S01]  /*b0c0*/  MUFU.RCP R80, R80 ;  /* 0x0000005000507308 */ /* 0x000f620000001000 */
[----:B0-----:R-:W-:Y:S01]  /*b0d0*/  FMUL.FTZ R22, R61, R76 ;  /* 0x0000004c3d167220 */ /* 0x001fe20000410000 */
[----:B-1----:R-:W-:-:S06]  /*b0e0*/  FMUL.FTZ R21, R60, R77 ;  /* 0x0000004d3c157220 */ /* 0x002fcc0000410000 */
[----:B------:R-:W0:Y:S08]  /*b0f0*/  MUFU.RCP R82, R82 ;  /* 0x0000005200527308 */ /* 0x000e300000001000 */
[----:B------:R-:W1:Y:S08]  /*b100*/  MUFU.RCP R83, R83 ;  /* 0x0000005300537308 */ /* 0x000e700000001000 */
[----:B------:R-:W1:Y:S08]  /*b110*/  MUFU.RCP R84, R84 ;  /* 0x0000005400547308 */ /* 0x000e700000001000 */
[----:B------:R-:W1:Y:S01]  /*b120*/  MUFU.RCP R85, R85 ;  /* 0x0000005500557308 */ /* 0x000e620000001000 */
[----:B--2---:R-:W-:-:S07]  /*b130*/  FMUL.FTZ R58, R58, R91 ;  /* 0x0000005b3a3a7220 */ /* 0x004fce0000410000 */
[----:B------:R-:W2:Y:S01]  /*b140*/  MUFU.RCP R69, R69 ;  /* 0x0000004500457308 */ /* 0x000ea20000001000 */
[----:B---3--:R-:W-:-:S07]  /*b150*/  FMUL.FTZ R59, R59, R90 ;  /* 0x0000005a3b3b7220 */ /* 0x008fce0000410000 */
[----:B------:R-:W3:Y:S08]  /*b160*/  MUFU.RCP R72, R87 ;  /* 0x0000005700487308 */ /* 0x000ef00000001000 */
[----:B------:R-:W3:Y:S08]  /*b170*/  MUFU.RCP R61, R70 ;  /* 0x00000046003d7308 */ /* 0x000ef00000001000 */
[----:B------:R-:W3:Y:S01]  /*b180*/  MUFU.RCP R60, R71 ;  /* 0x00000047003c7308 */ /* 0x000ee20000001000 */
[----:B------:R-:W-:Y:S01]  /*b190*/  FMUL.FTZ R58, R58, R23 ;  /* 0x000000173a3a7220 */ /* 0x000fe20000410000 */
[----:B------:R-:W-:Y:S01]  /*b1a0*/  FMUL.FTZ R59, R59, R24 ;  /* 0x000000183b3b7220 */ /* 0x000fe20000410000 */
[----:B----4-:R-:W-:Y:S01]  /*b1b0*/  FMUL.FTZ R62, R62, R93 ;  /* 0x0000005d3e3e7220 */ /* 0x010fe20000410000 */
[----:B-----5:R-:W-:Y:S01]  /*b1c0*/  FMUL.FTZ R79, R79, R80 ;  /* 0x000000504f4f7220 */ /* 0x020fe20000410000 */
[----:B------:R-:W-:Y:S01]  /*b1d0*/  FMUL.FTZ R22, R22, R25 ;  /* 0x0000001916167220 */ /* 0x000fe20000410000 */
[----:B0-----:R-:W-:Y:S01]  /*b1e0*/  FMUL.FTZ R24, R81, R82 ;  /* 0x0000005251187220 */ /* 0x001fe20000410000 */
[----:B------:R-:W-:Y:S01]  /*b1f0*/  FMUL.FTZ R21, R21, R26 ;  /* 0x0000001a15157220 */ /* 0x000fe20000410000 */
[----:B-1----:R-:W-:Y:S01]  /*b200*/  FMUL.FTZ R23, R64, R83 ;  /* 0x0000005340177220 */ /* 0x002fe20000410000 */
[----:B------:R-:W-:Y:S01]  /*b210*/  F2FP.BF16.F32.PACK_AB R54, R57, R54 ;  /* 0x000000363936723e */ /* 0x000fe200000010ff */
[----:B------:R-:W-:Y:S01]  /*b220*/  BAR.SYNC.DEFER_BLOCKING 0x0 ;  /* 0x0000000000007b1d */ /* 0x000fe20000010000 */
[----:B------:R-:W-:Y:S01]  /*b230*/  FMUL.FTZ R62, R62, R27 ;  /* 0x0000001b3e3e7220 */ /* 0x000fe20000410000 */
[----:B------:R-:W-:Y:S01]  /*b240*/  FMUL.FTZ R79, R79, R28 ;  /* 0x0000001c4f4f7220 */ /* 0x000fe20000410000 */
[----:B------:R-:W-:Y:S01]  /*b250*/  FMUL.FTZ R26, R67, R84 ;  /* 0x00000054431a7220 */ /* 0x000fe20000410000 */
[----:B------:R-:W-:Y:S01]  /*b260*/  FMUL.FTZ R25, R68, R85 ;  /* 0x0000005544197220 */ /* 0x000fe20000410000 */
[----:B------:R-:W-:Y:S01]  /*b270*/  F2FP.BF16.F32.PACK_AB R58, R59, R58 ;  /* 0x0000003a3b3a723e */ /* 0x000fe200000010ff */
[----:B------:R-:W-:Y:S01]  /*b280*/  FMUL.FTZ R24, R24, R29 ;  /* 0x0000001d18187220 */ /* 0x000fe20000410000 */
[----:B--2---:R-:W-:Y:S01]  /*b290*/  FMUL.FTZ R86, R86, R69 ;  /* 0x0000004556567220 */ /* 0x004fe20000410000 */
[----:B------:R-:W-:Y:S01]  /*b2a0*/  FMUL.FTZ R23, R23, R30 ;  /* 0x0000001e17177220 */ /* 0x000fe20000410000 */
[----:B---3--:R-:W-:Y:S01]  /*b2b0*/  FMUL.FTZ R63, R63, R72 ;  /* 0x000000483f3f7220 */ /* 0x008fe20000410000 */
[----:B------:R-:W-:Y:S01]  /*b2c0*/  PRMT R27, R54, 0x7632, R27 ;  /* 0x00007632361b7816 */ /* 0x000fe2000000001b */
[----:B------:R-:W-:Y:S01]  /*b2d0*/  FMUL.FTZ R26, R26, R31 ;  /* 0x0000001f1a1a7220 */ /* 0x000fe20000410000 */
[----:B------:R-:W-:Y:S01]  /*b2e0*/  F2FP.BF16.F32.PACK_AB R21, R21, R22 ;  /* 0x000000161515723e */ /* 0x000fe200000010ff */
[----:B------:R-:W-:Y:S01]  /*b2f0*/  FMUL.FTZ R25, R25, R32 ;  /* 0x0000002019197220 */ /* 0x000fe20000410000 */
[----:B------:R-:W-:Y:S01]  /*b300*/  FMUL.FTZ R66, R66, R61 ;  /* 0x0000003d42427220 */ /* 0x000fe20000410000 */
[----:B------:R-:W-:Y:S01]  /*b310*/  FMUL.FTZ R65, R65, R60 ;  /* 0x0000003c41417220 */ /* 0x000fe20000410000 */
        /* <DEDUP_REMOVED lines=10> */
[----:B------:R-:W-:Y:S01]  /*b3c0*/  STS.U16 [R41+0x2], R27 ;  /* 0x0000021b29007388 */ /* 0x000fe20000000400 */
[----:B------:R-:W-:-:S03]  /*b3d0*/  PRMT R24, R23, 0x7632, R24 ;  /* 0x0000763217187816 */ /* 0x000fc60000000018 */
[----:B------:R-:W-:Y:S01]  /*b3e0*/  STS.U16 [R42+0x4], R58 ;  /* 0x0000043a2a007388 */ /* 0x000fe20000000400 */
[----:B0-----:R-:W-:-:S03]  /*b3f0*/  PRMT R4, R62, 0x7632, R4 ;  /* 0x000076323e047816 */ /* 0x001fc60000000004 */
[----:B------:R0:W-:Y:S01]  /*b400*/  STS.U16 [R43+0x6], R22 ;  /* 0x000006162b007388 */ /* 0x0001e20000000400 */
[----:B------:R-:W-:-:S03]  /*b410*/  F2FP.BF16.F32.PACK_AB R63, R63, R86 ;  /* 0x000000563f3f723e */ /* 0x000fc600000010ff */
[----:B------:R-:W-:Y:S01]  /*b420*/  STS.U16 [R44+0x8], R21 ;  /* 0x000008152c007388 */ /* 0x000fe20000000400 */
[----:B------:R-:W-:-:S03]  /*b430*/  F2FP.BF16.F32.PACK_AB R65, R65, R66 ;  /* 0x000000424141723e */ /* 0x000fc600000010ff */
[----:B------:R1:W-:Y:S01]  /*b440*/  STS.U16 [R45+0xa], R28 ;  /* 0x00000a1c2d007388 */ /* 0x0003e20000000400 */
[----:B0-----:R-:W-:-:S03]  /*b450*/  PRMT R22, R25, 0x7632, R22 ;  /* 0x0000763219167816 */ /* 0x001fc60000000016 */
[----:B------:R-:W-:Y:S01]  /*b460*/  STS.U16 [R46+0xc], R62 ;  /* 0x00000c3e2e007388 */ /* 0x000fe20000000400 */
[----:B------:R-:W-:-:S03]  /*b470*/  PRMT R26, R63, 0x7632, R26 ;  /* 0x000076323f1a7816 */ /* 0x000fc6000000001a */
[----:B------:R0:W-:Y:S01]  /*b480*/  STS.U16 [R47+0xe], R4 ;  /* 0x00000e042f007388 */ /* 0x0001e20000000400 */
[----:B-1----:R-:W-:-:S03]  /*b490*/  PRMT R28, R65, 0x7632, R28 ;  /* 0x00007632411c7816 */ /* 0x002fc6000000001c */
[----:B------:R-:W-:Y:S04]  /*b4a0*/  STS.U16 [R48+0x10], R23 ;  /* 0x0000101730007388 */ /* 0x000fe80000000400 */
[----:B------:R-:W-:Y:S04]  /*b4b0*/  STS.U16 [R49+0x12], R24 ;  /* 0x0000121831007388 */ /* 0x000fe80000000400 */
[----:B------:R-:W-:Y:S01]  /*b4c0*/  STS.U16 [R50+0x14], R25 ;  /* 0x0000141932007388 */ /* 0x000fe20000000400 */
[----:B0-----:R-:W-:-:S03]  /*b4d0*/  MOV R4, UR7 ;  /* 0x0000000700047c02 */ /* 0x001fc60008000f00 */
        /* <DEDUP_REMOVED lines=28> */
[----:B------:R-:W-:Y:S01]  /*b6a0*/  IMAD.U32 R25, RZ, RZ, UR7 ;  /* 0x00000007ff197e24 */ /* 0x000fe2000f8e00ff */
[----:B------:R-:W-:Y:S03]  /*b6b0*/  BSSY B0, `(.L_x_348) ;  /* 0x0000011000007945 */ /* 0x000fe60003800000 */
[----:B------:R-:W-:Y:S01]  /*b6c0*/  IMAD R25, R2, UR17, R25 ;  /* 0x0000001102197c24 */ /* 0x000fe2000f8e0219 */
[----:B-1----:R-:W-:-:S04]  /*b6d0*/  ISETP.GE.AND P0, PT, R9, R26, PT ;  /* 0x0000001a0900720c */ /* 0x002fc80003f06270 */
        /* <DEDUP_REMOVED lines=14> */
.L_x_349:
[----:B------:R-:W-:Y:S05]  /*b7c0*/  BSYNC B0 ;  /* 0x0000000000007941 */ /* 0x000fea0003800000 */
.L_x_348:
[----:B------:R-:W-:Y:S01]  /*b7d0*/  ULDC.64 UR16, c[0x0][0x2c8] ;  /* 0x0000b20000107ab9 */ /* 0x000fe20000000a00 */
[----:B------:R-:W-:Y:S01]  /*b7e0*/  MOV R6, R22 ;  /* 0x0000001600067202 */ /* 0x000fe20000000f00 */
[----:B------:R-:W-:Y:S01]  /*b7f0*/  UIMAD UR7, UR21, UR16, URZ ;  /* 0x00000010150772a4 */ /* 0x000fe2000f8e023f */
[----:B------:R-:W-:Y:S01]  /*b800*/  MOV R7, R9 ;  /* 0x0000000900077202 */ /* 0x000fe20000000f00 */
[----:B------:R-:W-:Y:S01]  /*b810*/  ULDC.64 UR24, c[0x0][0x320] ;  /* 0x0000c80000187ab9 */ /* 0x000fe20000000a00 */
[-C--:B------:R-:W-:Y:S01]  /*b820*/  ISETP.GE.AND P3, PT, R5, R26.reuse, PT ;  /* 0x0000001a0500720c */ /* 0x080fe20003f66270 */
[----:B------:R-:W-:Y:S01]  /*b830*/  UIADD3 UR6, UR6, 0x1, URZ ;  /* 0x0000000106067890 */ /* 0x000fe2000fffe03f */
[----:B------:R-:W-:Y:S01]  /*b840*/  IADD3 R4, P1, R40, UR24, RZ ;  /* 0x0000001828047c10 */ /* 0x000fe2000ff3e0ff */
[----:B------:R-:W-:Y:S01]  /*b850*/  IMAD.WIDE.U32 R6, R0, UR16, R6 ;  /* 0x0000001000067c25 */ /* 0x000fe2000f8e0006 */
[----:B------:R-:W-:Y:S01]  /*b860*/  MOV R9, UR7 ;  /* 0x0000000700097c02 */ /* 0x000fe20008000f00 */
[----:B------:R-:W-:Y:S01]  /*b870*/  ULDC UR7, c[0x0][0x224] ;  /* 0x0000890000077ab9 */ /* 0x000fe20000000800 */
[----:B------:R-:W-:Y:S01]  /*b880*/  IADD3.X R39, R39, UR25, RZ, P1, !PT ;  /* 0x0000001927277c10 */ /* 0x000fe20008ffe4ff */
[----:B------:R-:W-:Y:S01]  /*b890*/  UISETP.GE.AND UP0, UPT, UR6, UR7, UPT ;  /* 0x000000070600728c */ /* 0x000fe2000bf06270 */
[----:B------:R-:W-:Y:S01]  /*b8a0*/  IADD3 R6, P0, R6, UR20, RZ ;  /* 0x0000001406067c10 */ /* 0x000fe2000ff1e0ff */
[----:B------:R-:W-:Y:S01]  /*b8b0*/  IMAD R9, R0, UR17, R9 ;  /* 0x0000001100097c24 */ /* 0x000fe2000f8e0209 */
[-C--:B------:R-:W-:Y:S01]  /*b8c0*/  ISETP.GE.AND P4, PT, R10, R26.reuse, PT ;  /* 0x0000001a0a00720c */ /* 0x080fe20003f86270 */
[----:B------:R-:W-:Y:S01]  /*b8d0*/  UIADD3 UR12, UP1, UR12, 0x2000, URZ ;  /* 0x000020000c0c7890 */ /* 0x000fe2000ff3e03f */
[----:B------:R-:W-:Y:S01]  /*b8e0*/  ISETP.GE.AND P5, PT, R8, R26, PT ;  /* 0x0000001a0800720c */ /* 0x000fe20003fa6270 */
[----:B------:R-:W-:Y:S01]  /*b8f0*/  UIADD3 UR13, UP2, UR13, 0x2000, URZ ;  /* 0x000020000d0d7890 */ /* 0x000fe2000ff5e03f */
[----:B------:R-:W-:Y:S01]  /*b900*/  IADD3.X R7, R9, UR23, R7, P0, !PT ;  /* 0x0000001709077c10 */ /* 0x000fe200087fe407 */
[----:B------:R-:W-:Y:S01]  /*b910*/  UIADD3 UR8, UP3, UR8, 0x1000, URZ ;  /* 0x0000100008087890 */ /* 0x000fe2000ff7e03f */
[C---:B------:R-:W-:Y:S01]  /*b920*/  LEA R4, P0, R6.reuse, R4, 0x1 ;  /* 0x0000000406047211 */ /* 0x040fe200078008ff */
[----:B------:R-:W-:Y:S01]  /*b930*/  UIADD3 UR9, UP4, UR9, 0x1000, URZ ;  /* 0x0000100009097890 */ /* 0x000fe2000ff9e03f */
[-C--:B------:R-:W-:Y:S01]  /*b940*/  ISETP.GE.AND P6, PT, R11, R26.reuse, PT ;  /* 0x0000001a0b00720c */ /* 0x080fe20003fc6270 */
[----:B------:R-:W-:Y:S01]  /*b950*/  UIADD3.X UR14, URZ, UR14, URZ, UP1, !UPT ;  /* 0x0000000e3f0e7290 */ /* 0x000fe20008ffe43f */
[----:B------:R-:W-:Y:S01]  /*b960*/  LEA.HI.X R5, R6, R39, R7, 0x1, P0 ;  /* 0x0000002706057211 */ /* 0x000fe200000f0c07 */
[----:B------:R-:W-:Y:S01]  /*b970*/  UIADD3.X UR15, URZ, UR15, URZ, UP2, !UPT ;  /* 0x0000000f3f0f7290 */ /* 0x000fe200097fe43f */
[-C--:B------:R-:W-:Y:S01]  /*b980*/  ISETP.GE.AND P1, PT, R13, R26.reuse, PT ;  /* 0x0000001a0d00720c */ /* 0x080fe20003f26270 */
[----:B------:R-:W-:Y:S01]  /*b990*/  UIADD3.X UR10, URZ, UR10, URZ, UP3, !UPT ;  /* 0x0000000a3f0a7290 */ /* 0x000fe20009ffe43f */
[-C--:B------:R-:W-:Y:S01]  /*b9a0*/  ISETP.GE.AND P2, PT, R14, R26.reuse, PT ;  /* 0x0000001a0e00720c */ /* 0x080fe20003f46270 */
[----:B------:R1:W-:Y:S01]  /*b9b0*/  @!P3 STG.E.U16 desc[UR18][R4.64], R27 ;  /* 0x0000001b0400b986 */ /* 0x0003e2000c101512 */
[-C--:B------:R-:W-:Y:S01]  /*b9c0*/  ISETP.GE.AND P3, PT, R15, R26.reuse, PT ;  /* 0x0000001a0f00720c */ /* 0x080fe20003f66270 */
[----:B------:R-:W-:Y:S01]  /*b9d0*/  UIADD3.X UR11, URZ, UR11, URZ, UP4, !UPT ;  /* 0x0000000b3f0b7290 */ /* 0x000fe2000a7fe43f */
        /* <DEDUP_REMOVED lines=23> */
[----:B-1----:R-:W-:Y:S05]  /*bb50*/  @!P0 BRA `(.L_x_350) ;  /* 0xffffff4c00148947 */ /* 0x002fea000383ffff */
[----:B------:R-:W-:Y:S05]  /*bb60*/  EXIT ;  /* 0x000000000000794d */ /* 0x000fea0003800000 */
.L_x_351:
        /* <DEDUP_REMOVED lines=9> */
.L_x_5167:


//--------------------- .text._Z25selective_scan_fwd_kernelI32Selective_Scan_fwd_kernel_traitsILi128ELi16ELi1ELb1ELb0ELb0ELb0EN3c108BFloat16ENS1_7complexIfEEEEv13SSMParamsBase --------------------------
	.section	.text._Z25selective_scan_fwd_kernelI32Selective_Scan_fwd_kernel_traitsILi128ELi16ELi1ELb1ELb0ELb0ELb0EN3c108BFloat16ENS1_7complexIfEEEEv13SSMParamsBase,"ax",@progbits
	.align	128
        .global         _Z25selective_scan_fwd_kernelI32Selective_Scan_fwd_kernel_traitsILi128ELi16ELi1ELb1ELb0ELb0ELb0EN3c108BFloat16ENS1_7complexIfEEEEv13SSMParamsBase
        .type           _Z25selective_scan_fwd_kernelI32Selective_Scan_fwd_kernel_traitsILi128ELi16ELi1ELb1ELb0ELb0ELb0EN3c108BFloat16ENS1_7complexIfEEEEv13SSMParamsBase,@function
        .size           _Z25selective_scan_fwd_kernelI32Selective_Scan_fwd_kernel_traitsILi128ELi16ELi1ELb1ELb0ELb0ELb0EN3c108BFloat16ENS1_7complexIfEEEEv13SSMParamsBase,(.L_x_5168 - _Z25selective_scan_fwd_kernelI32Selective_Scan_fwd_kernel_traitsILi128ELi16ELi1ELb1ELb0ELb0ELb0EN3c108BFloat16ENS1_7complexIfEEEEv13SSMParamsBase)
        .other          _Z25selective_scan_fwd_kernelI32Selective_Scan_fwd_kernel_traitsILi128ELi16ELi1ELb1ELb0ELb0ELb0EN3c108BFloat16ENS1_7complexIfEEEEv13SSMParamsBase,@"STO_CUDA_ENTRY STV_DEFAULT"
_Z25selective_scan_fwd_kernelI32Selective_Scan_fwd_kernel_traitsILi128ELi16ELi1ELb1ELb0ELb0ELb0EN3c108BFloat16ENS1_7complexIfEEEEv13SSMParamsBase:
.text._Z25selective_scan_fwd_kernelI32Selective_Scan_fwd_kernel_traitsILi128ELi16ELi1ELb1ELb0ELb0ELb0EN3c108BFloat16ENS1_7complexIfEEEEv13SSMParamsBase:
[----:B------:R-:W-:Y:S08]  /*0000*/  LDC R1, c[0x0][0x28] ;  /* 0x00000a00ff017b82 */ /* 0x000ff00000000800 */
[----:B------:R-:W0:Y:S01]  /*0010*/  S2UR UR8, SR_CTAID.Y ;  /* 0x00000000000879c3 */ /* 0x000e220000002600 */
[----:B------:R-:W-:Y:S01]  /*0020*/  ULDC.64 UR6, c[0x0][0x300] ;  /* 0x0000c00000067ab9 */ /* 0x000fe20000000a00 */
[----:B------:R-:W-:Y:S01]  /*0030*/  MOV R41, RZ ;  /* 0x000000ff00297202 */ /* 0x000fe20000000f00 */
[----:B------:R-:W-:Y:S01]  /*0040*/  ULDC.64 UR4, c[0x0][0x2e8] ;  /* 0x0000ba0000047ab9 */ /* 0x000fe20000000a00 */
[----:B------:R-:W-:Y:S01]  /*0050*/  ISETP.NE.U32.AND P1, PT, RZ, UR6, PT ;  /* 0x00000006ff007c0c */ /* 0x000fe2000bf25070 */
[----:B------:R-:W-:Y:S01]  /*0060*/  HFMA2.MMA R42, -RZ, RZ, 0, 0 ;  /* 0x00000000ff2a7435 */ /* 0x000fe200000001ff */
[----:B------:R-:W-:-:S02]  /*0070*/  ISETP.NE.U32.AND P0, PT, RZ, UR4, PT ;  /* 0x00000004ff007c0c */ /* 0x000fc4000bf05070 */
[----:B------:R-:W-:Y:S01]  /*0080*/  ISETP.NE.AND.EX P1, PT, RZ, UR7, PT, P1 ;  /* 0x00000007ff007c0c */ /* 0x000fe2000bf25310 */
[----:B------:R-:W1:Y:S01]  /*0090*/  LDC R0, c[0x0][0x224] ;  /* 0x00008900ff007b82 */ /* 0x000e620000000800 */
[----:B------:R-:W-:Y:S02]  /*00a0*/  ISETP.NE.AND.EX P0, PT, RZ, UR5, PT, P0 ;  /* 0x00000005ff007c0c */ /* 0x000fe4000bf05300 */
[----:B0-----:R-:W-:Y:S01]  /*00b0*/  MOV R44, UR8 ;  /* 0x00000008002c7c02 */ /* 0x001fe20008000f00 */
[----:B------:R-:W-:-:S03]  /*00c0*/  ULDC.64 UR8, c[0x0][0x208] ;  /* 0x0000820000087ab9 */ /* 0x000fc60000000a00 */
[----:B------:R-:W-:-:S05]  /*00d0*/  SHF.R.S32.HI R43, RZ, 0x1f, R44 ;  /* 0x0000001fff2b7819 */ /* 0x000fca000001142c */
[C---:B------:R-:W-:Y:S02]  /*00e0*/  @P1 LEA R4, P3, R44.reuse, UR6, 0x2 ;  /* 0x000000062c041c11 */ /* 0x040fe4000f8610ff */
[C---:B------:R-:W-:Y:S02]  /*00f0*/  @P0 LEA R2, P2, R44.reuse, UR4, 0x2 ;  /* 0x000000042c020c11 */ /* 0x040fe4000f8410ff */
[C-C-:B------:R-:W-:Y:S01]  /*0100*/  @P1 LEA.HI.X R5, R44.reuse, UR7, R43.reuse, 0x2, P3 ;  /* 0x000000072c051c11 */ /* 0x140fe200098f142b */
[----:B------:R-:W0:Y:S01]  /*0110*/  S2UR UR4, SR_CTAID.X ;  /* 0x00000000000479c3 */ /* 0x000e220000002500 */
[----:B------:R-:W-:-:S03]  /*0120*/  @P0 LEA.HI.X R3, R44, UR5, R43, 0x2, P2 ;  /* 0x000000052c030c11 */ /* 0x000fc600090f142b */
[----:B------:R2:W5:Y:S04]  /*0130*/  @P1 LDG.E R41, desc[UR8][R4.64] ;  /* 0x0000000804291981 */ /* 0x000568000c1e1900 */
[----:B------:R2:W5:Y:S01]  /*0140*/  @P0 LDG.E R42, desc[UR8][R2.64] ;  /* 0x00000008022a0981 */ /* 0x000562000c1e1900 */
[----:B-1----:R-:W-:Y:S02]  /*0150*/  ISETP.GE.AND P0, PT, R0, 0x1, PT ;  /* 0x000000010000780c */ /* 0x002fe40003f06270 */
[----:B0-----:R-:W-:-:S11]  /*0160*/  MOV R40, UR4 ;  /* 0x0000000400287c02 */ /* 0x001fd60008000f00 */
[----:B--2---:R-:W-:Y:S05]  /*0170*/  @!P0 EXIT ;  /* 0x000000000000894d */ /* 0x004fea0003800000 */
[----:B------:R-:W0:Y:S01]  /*0180*/  S2R R38, SR_TID.X ;  /* 0x0000000000267919 */ /* 0x000e220000002100 */
[----:B------:R-:W-:Y:S01]  /*0190*/  SHF.R.S32.HI R39, RZ, 0x1f, R40 ;  /* 0x0000001fff277819 */ /* 0x000fe20000011428 */
[----:B------:R-:W1:Y:S01]  /*01a0*/  LDC.64 R10, c[0x0][0x2f0] ;  /* 0x0000bc00ff0a7b82 */ /* 0x000e620000000a00 */
[----:B------:R-:W-:Y:S01]  /*01b0*/  ULDC.64 UR4, c[0x0][0x280] ;  /* 0x0000a00000047ab9 */ /* 0x000fe20000000a00 */
[----:B------:R-:W-:Y:S01]  /*01c0*/  ULDC.64 UR6, c[0x0][0x290] ;  /* 0x0000a40000067ab9 */ /* 0x000fe20000000a00 */
[----:B------:R-:W-:Y:S01]  /*01d0*/  IMAD.WIDE.U32 R2, R40, UR4, RZ ;  /* 0x0000000428027c25 */ /* 0x000fe2000f8e00ff */
[----:B------:R-:W2:Y:S03]  /*01e0*/  S2R R37, SR_LANEID ;  /* 0x0000000000257919 */ /* 0x000ea60000000000 */
[C---:B------:R-:W-:Y:S01]  /*01f0*/  IMAD R5, R39.reuse, UR4, RZ ;  /* 0x0000000427057c24 */ /* 0x040fe2000f8e02ff */
[----:B------:R-:W3:Y:S01]  /*0200*/  LDC.64 R12, c[0x0][0x2f8] ;  /* 0x0000be00ff0c7b82 */ /* 0x000ee20000000a00 */
[----:B------:R-:W-:-:S02]  /*0210*/  IMAD R9, R39, UR6, RZ ;  /* 0x0000000627097c24 */ /* 0x000fc4000f8e02ff */
[C---:B------:R-:W-:Y:S01]  /*0220*/  IMAD R7, R40.reuse, UR5, R5 ;  /* 0x0000000528077c24 */ /* 0x040fe2000f8e0205 */
[----:B------:R-:W-:Y:S01]  /*0230*/  ULDC.64 UR4, c[0x0][0x288] ;  /* 0x0000a20000047ab9 */ /* 0x000fe20000000a00 */
[----:B------:R-:W-:-:S03]  /*0240*/  IMAD.WIDE.U32 R4, R40, UR6, RZ ;  /* 0x0000000628047c25 */ /* 0x000fc6000f8e00ff */
[----:B------:R-:W-:Y:S01]  /*0250*/  IADD3 R3, R3, R7, RZ ;  /* 0x0000000703037210 */ /* 0x000fe20007ffe0ff */
[----:B------:R-:W-:Y:S01]  /*0260*/  IMAD R9, R40, UR7, R9 ;  /* 0x0000000728097c24 */ /* 0x000fe2000f8e0209 */
[----:B------:R-:W-:Y:S01]  /*0270*/  ULDC.64 UR6, c[0x0][0x298] ;  /* 0x0000a60000067ab9 */ /* 0x000fe20000000a00 */
[----:B------:R-:W-:Y:S02]  /*0280*/  IMAD R7, R43, UR4, RZ ;  /* 0x000000042b077c24 */ /* 0x000fe4000f8e02ff */
[----:B------:R-:W-:Y:S01]  /*0290*/  IMAD.WIDE.U32 R2, R44, UR4, R2 ;  /* 0x000000042c027c25 */ /* 0x000fe2000f8e0002 */
[----:B------:R-:W-:Y:S01]  /*02a0*/  IADD3 R5, R5, R9, RZ ;  /* 0x0000000905057210 */ /* 0x000fe20007ffe0ff */
[----:B------:R-:W-:Y:S02]  /*02b0*/  UMOV UR4, URZ ;  /* 0x0000003f00047c82 */ /* 0x000fe40008000000 */
[----:B------:R-:W-:Y:S01]  /*02c0*/  IMAD R9, R43, UR6, RZ ;  /* 0x000000062b097c24 */ /* 0x000fe2000f8e02ff */
[----:B-1----:R-:W-:Y:S01]  /*02d0*/  LEA R34, P0, R2, R10, 0x1 ;  /* 0x0000000a02227211 */ /* 0x002fe200078008ff */
[----:B------:R-:W-:-:S02]  /*02e0*/  IMAD R7, R44, UR5, R7 ;  /* 0x000000052c077c24 */ /* 0x000fc4000f8e0207 */
[----:B------:R-:W-:Y:S01]  /*02f0*/  IMAD R9, R44, UR7, R9 ;  /* 0x000000072c097c24 */ /* 0x000fe2000f8e0209 */
[----:B0-----:R-:W-:Y:S01]  /*0300*/  SHF.L.U32 R0, R38, 0x1, RZ ;  /* 0x0000000126007819 */ /* 0x001fe200000006ff */
[----:B------:R-:W-:Y:S01]  /*0310*/  IMAD.WIDE.U32 R4, R44, UR6, R4 ;  /* 0x000000062c047c25 */ /* 0x000fe2000f8e0004 */
[----:B------:R-:W-:Y:S02]  /*0320*/  IADD3 R35, R3, R7, RZ ;  /* 0x0000000703237210 */ /* 0x000fe40007ffe0ff */
[----:B------:R-:W-:Y:S02]  /*0330*/  LOP3.LUT R3, R0, 0xffffffc0, RZ, 0xc0, !PT ;  /* 0xffffffc000037812 */ /* 0x000fe400078ec0ff */
[----:B------:R-:W-:Y:S02]  /*0340*/  IADD3 R33, R5, R9, RZ ;  /* 0x0000000905217210 */ /* 0x000fe40007ffe0ff */
[----:B---3--:R-:W-:Y:S02]  /*0350*/  LEA R32, P1, R4, R12, 0x1 ;  /* 0x0000000c04207211 */ /* 0x008fe400078208ff */
[----:B------:R-:W-:-:S02]  /*0360*/  LEA.HI.X R35, R2, R11, R35, 0x1, P0 ;  /* 0x0000000b02237211 */ /* 0x000fc400000f0c23 */
[----:B------:R-:W-:Y:S02]  /*0370*/  LEA.HI.X R33, R4, R13, R33, 0x1, P1 ;  /* 0x0000000d04217211 */ /* 0x000fe400008f0c21 */
[----:B------:R-:W-:Y:S02]  /*0380*/  LOP3.LUT R124, R38, 0x1f, RZ, 0xc0, !PT ;  /* 0x0000001f267c7812 */ /* 0x000fe400078ec0ff */
[----:B--2---:R-:W-:-:S07]  /*0390*/  LOP3.LUT R36, R3, 0x1f, R38, 0xf8, !PT ;  /* 0x0000001f03247812 */ /* 0x004fce00078ef826 */
.L_x_391:
[----:B------:R-:W-:Y:S01]  /*03a0*/  BAR.SYNC.DEFER_BLOCKING 0x0 ;  /* 0x0000000000007b1d */ /* 0x000fe20000010000 */
[----:B-1----:R-:W-:-:S07]  /*03b0*/  IMAD.WIDE R2, R36, 0x10, R34 ;  /* 0x0000001024027825 */ /* 0x002fce00078e0222 */
[----:B------:R-:W0:Y:S01]  /*03c0*/  S2UR UR6, SR_CgaCtaId ;  /* 0x00000000000679c3 */ /* 0x000e220000008800 */
[----:B------:R-:W-:Y:S01]  /*03d0*/  SHF.L.U32 R0, R38, 0x1, RZ ;  /* 0x0000000126007819 */ /* 0x000fe200000006ff */
[----:B------:R-:W-:-:S06]  /*03e0*/  UMOV UR5, 0x400 ;  /* 0x0000040000057882 */ /* 0x000fcc0000000000 */
[----:B------:R-:W1:Y:S01]  /*03f0*/  LDC R21, c[0x0][0x21c] ;  /* 0x00008700ff157b82 */ /* 0x000e620000000800 */
[----:B------:R-:W2:Y:S04]  /*0400*/  LDG.E.128 R4, desc[UR8][R2.64] ;  /* 0x0000000802047981 */ /* 0x000ea8000c1e1d00 */
[----:B------:R3:W4:Y:S01]  /*0410*/  LDG.E.128 R12, desc[UR8][R2.64+0x200] ;  /* 0x00020008020c7981 */ /* 0x000722000c1e1d00 */
[----:B------:R-:W-:Y:S01]  /*0420*/  LOP3.LUT R0, R0, 0xffffffc0, RZ, 0xc0, !PT ;  /* 0xffffffc000007812 */ /* 0x000fe200078ec0ff */
[----:B0-----:R-:W-:-:S03]  /*0430*/  ULEA UR5, UR6, UR5, 0x18 ;  /* 0x0000000506057291 */ /* 0x001fc6000f8ec03f */
[----:B------:R-:W-:-:S04]  /*0440*/  IADD3 R0, R0, R37, RZ ;  /* 0x0000002500007210 */ /* 0x000fc80007ffe0ff */
[----:B------:R-:W-:Y:S01]  /*0450*/  LEA R20, R0, UR5, 0x4 ;  /* 0x0000000500147c11 */ /* 0x000fe2000f8e20ff */
[----:B---3--:R-:W-:Y:S01]  /*0460*/  IMAD.WIDE R2, R36, 0x10, R32 ;  /* 0x0000001024027825 */ /* 0x008fe200078e0220 */
[----:B------:R-:W-:-:S04]  /*0470*/  IADD3 R0, R0, R37, RZ ;  /* 0x0000002500007210 */ /* 0x000fc80007ffe0ff */
[----:B------:R-:W-:Y:S01]  /*0480*/  LEA R0, R0, UR5, 0x4 ;  /* 0x0000000500007c11 */ /* 0x000fe2000f8e20ff */
[----:B--2---:R-:W-:Y:S04]  /*0490*/  STS.128 [R20], R4 ;  /* 0x0000000414007388 */ /* 0x004fe80000000c00 */
[----:B----4-:R-:W-:Y:S01]  /*04a0*/  STS.128 [R20+0x200], R12 ;  /* 0x0002000c14007388 */ /* 0x010fe20000000c00 */
[----:B------:R-:W-:-:S03]  /*04b0*/  NOP ;  /* 0x0000000000007918 */ /* 0x000fc60000000000 */
[----:B------:R-:W0:Y:S04]  /*04c0*/  LDS.128 R16, [R0] ;  /* 0x0000000000107984 */ /* 0x000e280000000c00 */
[----:B------:R-:W-:Y:S01]  /*04d0*/  LDS.128 R8, [R0+0x10] ;  /* 0x0000100000087984 */ /* 0x000fe20000000c00 */
[----:B------:R-:W-:Y:S06]  /*04e0*/  BAR.SYNC.DEFER_BLOCKING 0x0 ;  /* 0x0000000000007b1d */ /* 0x000fec0000010000 */
[----:B------:R-:W2:Y:S04]  /*04f0*/  LDG.E.128 R24, desc[UR8][R2.64] ;  /* 0x0000000802187981 */ /* 0x000ea8000c1e1d00 */
[----:B------:R-:W3:Y:S01]  /*0500*/  LDG.E.128 R28, desc[UR8][R2.64+0x200] ;  /* 0x00020008021c7981 */ /* 0x000ee2000c1e1d00 */
[----:B------:R-:W-:Y:S01]  /*0510*/  ULDC.U8 UR6, c[0x0][0x22e] ;  /* 0x00008b8000067ab9 */ /* 0x000fe20000000000 */
[----:B------:R-:W-:Y:S01]  /*0520*/  BSSY B0, `(.L_x_352) ;  /* 0x0000040000007945 */ /* 0x000fe20003800000 */
[----:B-1----:R-:W-:-:S02]  /*0530*/  ISETP.GE.AND P6, PT, R21, 0x1, PT ;  /* 0x000000011500780c */ /* 0x002fc40003fc6270 */
[C---:B0-----:R-:W-:Y:S02]  /*0540*/  SHF.L.U32 R61, R16.reuse, 0x10, RZ ;  /* 0x00000010103d7819 */ /* 0x041fe400000006ff */
[----:B------:R-:W-:Y:S01]  /*0550*/  PRMT R16, R16, 0x7632, R16 ;  /* 0x0000763210107816 */ /* 0x000fe20000000010 */
[----:B--2---:R-:W-:Y:S04]  /*0560*/  STS.128 [R20], R24 ;  /* 0x0000001814007388 */ /* 0x004fe80000000c00 */
[----:B---3--:R-:W-:Y:S01]  /*0570*/  STS.128 [R20+0x200], R28 ;  /* 0x0002001c14007388 */ /* 0x008fe20000000c00 */
[----:B------:R-:W-:-:S03]  /*0580*/  NOP ;  /* 0x0000000000007918 */ /* 0x000fc60000000000 */
[----:B------:R-:W0:Y:S04]  /*0590*/  LDS.128 R12, [R0] ;  /* 0x00000000000c7984 */ /* 0x000e280000000c00 */
[----:B------:R-:W1:Y:S01]  /*05a0*/  LDS.128 R4, [R0+0x10] ;  /* 0x0000100000047984 */ /* 0x000e620000000c00 */
[C---:B0-----:R-:W-:Y:S02]  /*05b0*/  SHF.L.U32 R56, R12.reuse, 0x10, RZ ;  /* 0x000000100c387819 */ /* 0x041fe400000006ff */
[----:B------:R-:W-:Y:S02]  /*05c0*/  PRMT R12, R12, 0x7632, R12 ;  /* 0x000076320c0c7816 */ /* 0x000fe4000000000c */
[----:B------:R-:W-:Y:S01]  /*05d0*/  SHF.L.U32 R54, R13, 0x10, RZ ;  /* 0x000000100d367819 */ /* 0x000fe200000006ff */
[----:B-----5:R-:W-:Y:S01]  /*05e0*/  FADD.FTZ R56, R56, R41 ;  /* 0x0000002938387221 */ /* 0x020fe20000010000 */
[----:B------:R-:W-:-:S02]  /*05f0*/  SHF.L.U32 R52, R14, 0x10, RZ ;  /* 0x000000100e347819 */ /* 0x000fc400000006ff */
[----:B------:R-:W-:Y:S01]  /*0600*/  SHF.L.U32 R50, R15, 0x10, RZ ;  /* 0x000000100f327819 */ /* 0x000fe200000006ff */
[--C-:B------:R-:W-:Y:S01]  /*0610*/  FADD.FTZ R54, R54, R41.reuse ;  /* 0x0000002936367221 */ /* 0x100fe20000010000 */
[----:B------:R-:W-:Y:S01]  /*0620*/  FSETP.GTU.FTZ.AND P0, PT, R56, 20, PT ;  /* 0x41a000003800780b */ /* 0x000fe20003f1c000 */
[--C-:B------:R-:W-:Y:S01]  /*0630*/  FADD.FTZ R52, R52, R41.reuse ;  /* 0x0000002934347221 */ /* 0x100fe20000010000 */
[----:B-1----:R-:W-:Y:S01]  /*0640*/  SHF.L.U32 R48, R4, 0x10, RZ ;  /* 0x0000001004307819 */ /* 0x002fe200000006ff */
[--C-:B------:R-:W-:Y:S01]  /*0650*/  FADD.FTZ R50, R50, R41.reuse ;  /* 0x0000002932327221 */ /* 0x100fe20000010000 */
[----:B------:R-:W-:Y:S02]  /*0660*/  ISETP.EQ.OR P0, PT, RZ, UR6, P0 ;  /* 0x00000006ff007c0c */ /* 0x000fe40008702670 */
[----:B------:R-:W-:Y:S01]  /*0670*/  SHF.L.U32 R12, R12, 0x10, RZ ;  /* 0x000000100c0c7819 */ /* 0x000fe200000006ff */
[----:B------:R-:W-:Y:S01]  /*0680*/  FADD.FTZ R48, R48, R41 ;  /* 0x0000002930307221 */ /* 0x000fe20000010000 */
[----:B------:R-:W-:-:S02]  /*0690*/  SHF.L.U32 R58, R5, 0x10, RZ ;  /* 0x00000010053a7819 */ /* 0x000fc400000006ff */
[----:B------:R-:W-:Y:S01]  /*06a0*/  FSETP.GTU.FTZ.AND P1, PT, R54, 20, PT ;  /* 0x41a000003600780b */ /* 0x000fe20003f3c000 */
[--C-:B------:R-:W-:Y:S01]  /*06b0*/  FADD.FTZ R46, R12, R41.reuse ;  /* 0x000000290c2e7221 */ /* 0x100fe20000010000 */
[----:B------:R-:W-:Y:S01]  /*06c0*/  FSETP.GTU.FTZ.AND P2, PT, R52, 20, PT ;  /* 0x41a000003400780b */ /* 0x000fe20003f5c000 */
[----:B------:R-:W-:Y:S01]  /*06d0*/  FADD.FTZ R58, R58, R41 ;  /* 0x000000293a3a7221 */ /* 0x000fe20000010000 */
[----:B------:R-:W-:Y:S02]  /*06e0*/  FSETP.GTU.FTZ.AND P3, PT, R50, 20, PT ;  /* 0x41a000003200780b */ /* 0x000fe40003f7c000 */
[----:B------:R-:W-:Y:S02]  /*06f0*/  FSETP.GTU.FTZ.AND P5, PT, R48, 20, PT ;  /* 0x41a000003000780b */ /* 0x000fe40003fbc000 */
[----:B------:R-:W-:Y:S02]  /*0700*/  FSETP.GTU.FTZ.AND P4, PT, R46, 20, PT ;  /* 0x41a000002e00780b */ /* 0x000fe40003f9c000 */
[----:B------:R-:W-:Y:S01]  /*0710*/  PRMT R13, R13, 0x7632, R13 ;  /* 0x000076320d0d7816 */ /* 0x000fe2000000000d */
        /* <DEDUP_REMOVED lines=32> */
.L_x_353:
[----:B------:R-:W-:Y:S05]  /*0920*/  BSYNC B0 ;  /* 0x0000000000007941 */ /* 0x000fea0003800000 */
.L_x_352:
[----:B------:R-:W-:Y:S01]  /*0930*/  ISETP.EQ.OR P4, PT, RZ, UR6, P4 ;  /* 0x00000006ff007c0c */ /* 0x000fe2000a782670 */
[----:B------:R-:W-:Y:S01]  /*0940*/  BSSY B0, `(.L_x_354) ;  /* 0x0000029000007945 */ /* 0x000fe20003800000 */
[----:B------:R-:W-:Y:S02]  /*0950*/  SHF.L.U32 R60, R13, 0x10, RZ ;  /* 0x000000100d3c7819 */ /* 0x000fe400000006ff */
[----:B------:R-:W-:Y:S02]  /*0960*/  FSETP.GTU.FTZ.AND P0, PT, R58, 20, PT ;  /* 0x41a000003a00780b */ /* 0x000fe40003f1c000 */
[----:B------:R-:W-:Y:S01]  /*0970*/  ISETP.EQ.OR P1, PT, RZ, UR6, P1 ;  /* 0x00000006ff007c0c */ /* 0x000fe20008f22670 */
[----:B------:R-:W-:Y:S01]  /*0980*/  FADD.FTZ R60, R60, R41 ;  /* 0x000000293c3c7221 */ /* 0x000fe20000010000 */
[C---:B------:R-:W-:Y:S02]  /*0990*/  SHF.L.U32 R65, R17.reuse, 0x10, RZ ;  /* 0x0000001011417819 */ /* 0x040fe400000006ff */
[----:B------:R-:W-:-:S02]  /*09a0*/  PRMT R67, R17, 0x7632, R67 ;  /* 0x0000763211437816 */ /* 0x000fc40000000043 */
[C---:B------:R-:W-:Y:S02]  /*09b0*/  SHF.L.U32 R69, R18.reuse, 0x10, RZ ;  /* 0x0000001012457819 */ /* 0x040fe400000006ff */
[----:B------:R-:W-:Y:S01]  /*09c0*/  PRMT R71, R18, 0x7632, R71 ;  /* 0x0000763212477816 */ /* 0x000fe20000000047 */
        /* <DEDUP_REMOVED lines=32> */
.L_x_355:
[----:B------:R-:W-:Y:S05]  /*0bd0*/  BSYNC B0 ;  /* 0x0000000000007941 */ /* 0x000fea0003800000 */
.L_x_354:
[----:B------:R-:W-:Y:S01]  /*0be0*/  SHF.L.U32 R62, R6, 0x10, RZ ;  /* 0x00000010063e7819 */ /* 0x000fe200000006ff */
[----:B------:R-:W-:Y:S01]  /*0bf0*/  BSSY B0, `(.L_x_356) ;  /* 0x0000027000007945 */ /* 0x000fe20003800000 */
[----:B------:R-:W-:Y:S02]  /*0c00*/  FSETP.GTU.FTZ.AND P4, PT, R60, 20, PT ;  /* 0x41a000003c00780b */ /* 0x000fe40003f9c000 */
[C---:B------:R-:W-:Y:S01]  /*0c10*/  SHF.L.U32 R73, R19.reuse, 0x10, RZ ;  /* 0x0000001013497819 */ /* 0x040fe200000006ff */
[----:B------:R-:W-:Y:S01]  /*0c20*/  FADD.FTZ R62, R62, R41 ;  /* 0x000000293e3e7221 */ /* 0x000fe20000010000 */
[----:B------:R-:W-:Y:S02]  /*0c30*/  PRMT R75, R19, 0x7632, R75 ;  /* 0x00007632134b7816 */ /* 0x000fe4000000004b */
[----:B------:R-:W-:Y:S02]  /*0c40*/  SHF.L.U32 R77, R8, 0x10, RZ ;  /* 0x00000010084d7819 */ /* 0x000fe400000006ff */
        /* <DEDUP_REMOVED lines=33> */
.L_x_357:
[----:B------:R-:W-:Y:S05]  /*0e60*/  BSYNC B0 ;  /* 0x0000000000007941 */ /* 0x000fea0003800000 */
.L_x_356:
[----:B------:R-:W-:Y:S01]  /*0e70*/  ISETP.EQ.OR P4, PT, RZ, UR6, P4 ;  /* 0x00000006ff007c0c */ /* 0x000fe2000a782670 */
[----:B------:R-:W-:Y:S01]  /*0e80*/  BSSY B0, `(.L_x_358) ;  /* 0x0000029000007945 */ /* 0x000fe20003800000 */
[----:B------:R-:W-:Y:S02]  /*0e90*/  SHF.L.U32 R14, R14, 0x10, RZ ;  /* 0x000000100e0e7819 */ /* 0x000fe400000006ff */
[----:B------:R-:W-:Y:S02]  /*0ea0*/  SHF.L.U32 R81, R9, 0x10, RZ ;  /* 0x0000001009517819 */ /* 0x000fe400000006ff */
[----:B------:R-:W-:Y:S01]  /*0eb0*/  FSETP.GTU.FTZ.AND P1, PT, R62, 20, PT ;  /* 0x41a000003e00780b */ /* 0x000fe20003f3c000 */
[----:B------:R-:W-:Y:S01]  /*0ec0*/  FADD.FTZ R64, R14, R41 ;  /* 0x000000290e407221 */ /* 0x000fe20000010000 */
[----:B------:R-:W-:Y:S02]  /*0ed0*/  ISETP.EQ.OR P2, PT, RZ, UR6, P2 ;  /* 0x00000006ff007c0c */ /* 0x000fe40009742670 */
[----:B------:R-:W-:-:S02]  /*0ee0*/  PRMT R8, R8, 0x7632, R8 ;  /* 0x0000763208087816 */ /* 0x000fc40000000008 */
[----:B------:R-:W-:Y:S02]  /*0ef0*/  PRMT R9, R9, 0x7632, R9 ;  /* 0x0000763209097816 */ /* 0x000fe40000000009 */
        /* <DEDUP_REMOVED lines=33> */
.L_x_359:
[----:B------:R-:W-:Y:S05]  /*1110*/  BSYNC B0 ;  /* 0x0000000000007941 */ /* 0x000fea0003800000 */
.L_x_358:
[----:B------:R-:W-:Y:S01]  /*1120*/  SHF.L.U32 R66, R7, 0x10, RZ ;  /* 0x0000001007427819 */ /* 0x000fe200000006ff */
[----:B------:R-:W-:Y:S01]  /*1130*/  BSSY B0, `(.L_x_360) ;  /* 0x0000027000007945 */ /* 0x000fe20003800000 */
[C---:B------:R-:W-:Y:S02]  /*1140*/  SHF.L.U32 R89, R11.reuse, 0x10, RZ ;  /* 0x000000100b597819 */ /* 0x040fe400000006ff */
[----:B------:R-:W-:Y:S01]  /*1150*/  FSETP.GTU.FTZ.AND P4, PT, R64, 20, PT ;  /* 0x41a000004000780b */ /* 0x000fe20003f9c000 */
[----:B------:R-:W-:Y:S01]  /*1160*/  FADD.FTZ R66, R66, R41 ;  /* 0x0000002942427221 */ /* 0x000fe20000010000 */
[----:B------:R-:W-:Y:S02]  /*1170*/  PRMT R87, R10, 0x7632, R87 ;  /* 0x000076320a577816 */ /* 0x000fe40000000057 */
[----:B------:R-:W-:Y:S02]  /*1180*/  PRMT R11, R11, 0x7632, R11 ;  /* 0x000076320b0b7816 */ /* 0x000fe4000000000b */
        /* <DEDUP_REMOVED lines=33> */
.L_x_361:
[----:B------:R-:W-:Y:S05]  /*13a0*/  BSYNC B0 ;  /* 0x0000000000007941 */ /* 0x000fea0003800000 */
.L_x_360:
[----:B------:R-:W-:Y:S01]  /*13b0*/  ISETP.EQ.OR P4, PT, RZ, UR6, P4 ;  /* 0x00000006ff007c0c */ /* 0x000fe2000a782670 */
[----:B------:R-:W-:Y:S01]  /*13c0*/  BSSY B0, `(.L_x_362) ;  /* 0x0000029000007945 */ /* 0x000fe20003800000 */
[----:B------:R-:W-:Y:S02]  /*13d0*/  SHF.L.U32 R68, R15, 0x10, RZ ;  /* 0x000000100f447819 */ /* 0x000fe400000006ff */
[----:B------:R-:W-:Y:S02]  /*13e0*/  FSETP.GTU.FTZ.AND P2, PT, R66, 20, PT ;  /* 0x41a000004200780b */ /* 0x000fe40003f5c000 */
[----:B------:R-:W-:Y:S01]  /*13f0*/  ISETP.EQ.OR P3, PT, RZ, UR6, P3 ;  /* 0x00000006ff007c0c */ /* 0x000fe20009f62670 */
[----:B------:R-:W-:Y:S01]  /*1400*/  FADD.FTZ R68, R68, R41 ;  /* 0x0000002944447221 */ /* 0x000fe20000010000 */
[----:B------:R-:W-:Y:S02]  /*1410*/  PRMT R4, R4, 0x7632, R4 ;  /* 0x0000763204047816 */ /* 0x000fe40000000004 */
[----:B------:R-:W-:-:S02]  /*1420*/  PRMT R5, R5, 0x7632, R5 ;  /* 0x0000763205057816 */ /* 0x000fc40000000005 */
        /* <DEDUP_REMOVED lines=34> */
.L_x_363:
[----:B------:R-:W-:Y:S05]  /*1650*/  BSYNC B0 ;  /* 0x0000000000007941 */ /* 0x000fea0003800000 */
.L_x_362:
[----:B------:R-:W-:Y:S01]  /*1660*/  SHF.L.U32 R4, R4, 0x10, RZ ;  /* 0x0000001004047819 */ /* 0x000fe200000006ff */
[----:B------:R-:W-:Y:S01]  /*1670*/  BSSY B0, `(.L_x_364) ;  /* 0x0000028000007945 */ /* 0x000fe20003800000 */
[----:B------:R-:W-:Y:S02]  /*1680*/  FSETP.GTU.FTZ.AND P4, PT, R68, 20, PT ;  /* 0x41a000004400780b */ /* 0x000fe40003f9c000 */
[----:B------:R-:W-:Y:S01]  /*1690*/  ISETP.EQ.OR P5, PT, RZ, UR6, P5 ;  /* 0x00000006ff007c0c */ /* 0x000fe2000afa2670 */
[----:B------:R-:W-:Y:S01]  /*16a0*/  FADD.FTZ R72, R4, R41 ;  /* 0x0000002904487221 */ /* 0x000fe20000010000 */
        /* <DEDUP_REMOVED lines=36> */
.L_x_365:
[----:B------:R-:W-:Y:S05]  /*18f0*/  BSYNC B0 ;  /* 0x0000000000007941 */ /* 0x000fea0003800000 */
.L_x_364:
[----:B------:R-:W-:Y:S01]  /*1900*/  ISETP.EQ.OR P4, PT, RZ, UR6, P4 ;  /* 0x00000006ff007c0c */ /* 0x000fe2000a782670 */
[----:B------:R-:W-:Y:S01]  /*1910*/  BSSY B0, `(.L_x_366) ;  /* 0x0000029000007945 */ /* 0x000fe20003800000 */
[----:B------:R-:W-:Y:S01]  /*1920*/  SHF.L.U32 R70, R5, 0x10, RZ ;  /* 0x0000001005467819 */ /* 0x000fe200000006ff */
[-C--:B------:R-:W-:Y:S01]  /*1930*/  FMUL.FTZ R51, R61, R42.reuse ;  /* 0x0000002a3d337220 */ /* 0x080fe20000410000 */
[----:B------:R-:W-:Y:S01]  /*1940*/  FSETP.GTU.FTZ.AND P3, PT, R72, 20, PT ;  /* 0x41a000004800780b */ /* 0x000fe20003f7c000 */
[-C--:B------:R-:W-:Y:S01]  /*1950*/  FMUL.FTZ R49, R65, R42.reuse ;  /* 0x0000002a41317220 */ /* 0x080fe20000410000 */
[----:B------:R-:W-:Y:S01]  /*1960*/  ISETP.EQ.OR P0, PT, RZ, UR6, P0 ;  /* 0x00000006ff007c0c */ /* 0x000fe20008702670 */
[-C--:B------:R-:W-:Y:S01]  /*1970*/  FMUL.FTZ R47, R69, R42.reuse ;  /* 0x0000002a452f7220 */ /* 0x080fe20000410000 */
[----:B------:R-:W-:Y:S01]  /*1980*/  FMUL.FTZ R45, R73, R42 ;  /* 0x0000002a492d7220 */ /* 0x000fe20000410000 */
[----:B------:R-:W-:-:S04]  /*1990*/  FADD.FTZ R70, R70, R41 ;  /* 0x0000002946467221 */ /* 0x000fc80000010000 */
        /* <DEDUP_REMOVED lines=32> */
.L_x_367:
[----:B------:R-:W-:Y:S05]  /*1ba0*/  BSYNC B0 ;  /* 0x0000000000007941 */ /* 0x000fea0003800000 */
.L_x_366:
[----:B------:R-:W-:Y:S01]  /*1bb0*/  SHF.L.U32 R6, R6, 0x10, RZ ;  /* 0x0000001006067819 */ /* 0x000fe200000006ff */
[----:B------:R-:W-:Y:S01]  /*1bc0*/  BSSY B0, `(.L_x_368) ;  /* 0x0000029000007945 */ /* 0x000fe20003800000 */
[----:B------:R-:W-:Y:S02]  /*1bd0*/  FSETP.GTU.FTZ.AND P4, PT, R70, 20, PT ;  /* 0x41a000004600780b */ /* 0x000fe40003f9c000 */
[----:B------:R-:W-:Y:S01]  /*1be0*/  ISETP.EQ.OR P1, PT, RZ, UR6, P1 ;  /* 0x00000006ff007c0c */ /* 0x000fe20008f22670 */
[----:B------:R-:W-:Y:S01]  /*1bf0*/  FADD.FTZ R74, R6, R41 ;  /* 0x00000029064a7221 */ /* 0x000fe20000010000 */
[----:B------:R-:W-:Y:S02]  /*1c00*/  ISETP.EQ.OR P3, PT, RZ, UR6, P3 ;  /* 0x00000006ff007c0c */ /* 0x000fe40009f62670 */
        /* <DEDUP_REMOVED lines=36> */
.L_x_369:
[----:B------:R-:W-:Y:S05]  /*1e50*/  BSYNC B0 ;  /* 0x0000000000007941 */ /* 0x000fea0003800000 */
.L_x_368:
[----:B------:R-:W-:Y:S01]  /*1e60*/  SHF.L.U32 R76, R7, 0x10, RZ ;  /* 0x00000010074c7819 */ /* 0x000fe200000006ff */
[----:B------:R-:W-:Y:S01]  /*1e70*/  BSSY B0, `(.L_x_370) ;  /* 0x0000027000007945 */ /* 0x000fe20003800000 */
[----:B------:R-:W-:Y:S01]  /*1e80*/  FSETP.GTU.FTZ.AND P5, PT, R74, 20, PT ;  /* 0x41a000004a00780b */ /* 0x000fe20003fbc000 */
[-C--:B------:R-:W-:Y:S01]  /*1e90*/  FMUL.FTZ R53, R77, R42.reuse ;  /* 0x0000002a4d357220 */ /* 0x080fe20000410000 */
[-C--:B------:R-:W-:Y:S01]  /*1ea0*/  FMUL.FTZ R55, R81, R42.reuse ;  /* 0x0000002a51377220 */ /* 0x080fe20000410000 */
[-C--:B------:R-:W-:Y:S01]  /*1eb0*/  FMUL.FTZ R57, R85, R42.reuse ;  /* 0x0000002a55397220 */ /* 0x080fe20000410000 */
[----:B------:R-:W-:Y:S01]  /*1ec0*/  FMUL.FTZ R59, R89, R42 ;  /* 0x0000002a593b7220 */ /* 0x000fe20000410000 */
[----:B------:R-:W-:Y:S01]  /*1ed0*/  FADD.FTZ R76, R76, R41 ;  /* 0x000000294c4c7221 */ /* 0x000fe20000010000 */
[----:B------:R-:W-:Y:S07]  /*1ee0*/  @P3 BRA `(.L_x_371) ;  /* 0x00000000007c3947 */ /* 0x000fee0003800000 */
        /* <DEDUP_REMOVED lines=31> */
.L_x_371:
[----:B------:R-:W-:Y:S05]  /*20e0*/  BSYNC B0 ;  /* 0x0000000000007941 */ /* 0x000fea0003800000 */
.L_x_370:
[----:B------:R-:W-:Y:S01]  /*20f0*/  FSETP.GTU.FTZ.AND P3, PT, R76, 20, PT ;  /* 0x41a000004c00780b */ /* 0x000fe20003f7c000 */
[----:B------:R-:W-:Y:S01]  /*2100*/  BSSY B0, `(.L_x_372) ;  /* 0x000002b000007945 */ /* 0x000fe20003800000 */
[----:B------:R-:W-:Y:S01]  /*2110*/  ISETP.EQ.OR P2, PT, RZ, UR6, P2 ;  /* 0x00000006ff007c0c */ /* 0x000fe20009742670 */
[-C--:B------:R-:W-:Y:S01]  /*2120*/  FMUL.FTZ R78, R63, R42.reuse ;  /* 0x0000002a3f4e7220 */ /* 0x080fe20000410000 */
[----:B------:R-:W-:Y:S01]  /*2130*/  ISETP.EQ.OR P4, PT, RZ, UR6, P4 ;  /* 0x00000006ff007c0c */ /* 0x000fe2000a782670 */
[-C--:B------:R-:W-:Y:S01]  /*2140*/  FMUL.FTZ R80, R67, R42.reuse ;  /* 0x0000002a43507220 */ /* 0x080fe20000410000 */
[----:B------:R-:W-:Y:S01]  /*2150*/  ISETP.EQ.OR P5, PT, RZ, UR6, P5 ;  /* 0x00000006ff007c0c */ /* 0x000fe2000afa2670 */
[-C--:B------:R-:W-:Y:S01]  /*2160*/  FMUL.FTZ R82, R71, R42.reuse ;  /* 0x0000002a47527220 */ /* 0x080fe20000410000 */
[----:B------:R-:W-:Y:S01]  /*2170*/  ISETP.EQ.OR P3, PT, RZ, UR6, P3 ;  /* 0x00000006ff007c0c */ /* 0x000fe20009f62670 */
[-C--:B------:R-:W-:Y:S01]  /*2180*/  FMUL.FTZ R84, R75, R42.reuse ;  /* 0x0000002a4b547220 */ /* 0x080fe20000410000 */
[-C--:B------:R-:W-:Y:S01]  /*2190*/  FMUL.FTZ R86, R79, R42.reuse ;  /* 0x0000002a4f567220 */ /* 0x080fe20000410000 */
[----:B------:R-:W-:Y:S01]  /*21a0*/  FMUL.FTZ R88, R9, R42 ;  /* 0x0000002a09587220 */ /* 0x000fe20000410000 */
        /* <DEDUP_REMOVED lines=32> */
.L_x_373:
[----:B------:R-:W-:Y:S05]  /*23b0*/  BSYNC B0 ;  /* 0x0000000000007941 */ /* 0x000fea0003800000 */
.L_x_372:
        /* <DEDUP_REMOVED lines=33> */
.L_x_375:
[----:B------:R-:W-:Y:S05]  /*25d0*/  BSYNC B0 ;  /* 0x0000000000007941 */ /* 0x000fea0003800000 */
.L_x_374:
        /* <DEDUP_REMOVED lines=33> */
.L_x_377:
[----:B------:R-:W-:Y:S05]  /*27f0*/  BSYNC B0 ;  /* 0x0000000000007941 */ /* 0x000fea0003800000 */
.L_x_376:
        /* <DEDUP_REMOVED lines=33> */
.L_x_379:
[----:B------:R-:W-:Y:S05]  /*2a10*/  BSYNC B0 ;  /* 0x0000000000007941 */ /* 0x000fea0003800000 */
.L_x_378:
        /* <DEDUP_REMOVED lines=33> */
.L_x_381:
[----:B------:R-:W-:Y:S05]  /*2c30*/  BSYNC B0 ;  /* 0x0000000000007941 */ /* 0x000fea0003800000 */
.L_x_380:
        /* <DEDUP_REMOVED lines=33> */
.L_x_383:
[----:B------:R-:W-:Y:S05]  /*2e50*/  BSYNC B0 ;  /* 0x0000000000007941 */ /* 0x000fea0003800000 */
.L_x_382:
[----:B------:R-:W-:Y:S01]  /*2e60*/  BAR.SYNC.DEFER_BLOCKING 0x0 ;  /* 0x0000000000007b1d */ /* 0x000fe20000010000 */
[-C--:B------:R-:W-:Y:S01]  /*2e70*/  FMUL.FTZ R90, R87, R42.reuse ;  /* 0x0000002a575a7220 */ /* 0x080fe20000410000 */
        /* <DEDUP_REMOVED lines=16> */
[----:B------:R-:W-:Y:S06]  /*2f80*/  @!P6 BRA `(.L_x_384) ;  /* 0x0000002800d8e947 */ /* 0x000fec0003800000 */
[----:B------:R-:W0:Y:S01]  /*2f90*/  LDC R91, c[0x0][0x224] ;  /* 0x00008900ff5b7b82 */ /* 0x000e220000000800 */
[----:B------:R-:W-:Y:S01]  /*2fa0*/  HFMA2.MMA R96, -RZ, RZ, 0, 0 ;  /* 0x00000000ff607435 */ /* 0x000fe200000001ff */
[----:B------:R-:W-:Y:S01]  /*2fb0*/  FMUL.FTZ R94, R5, R76 ;  /* 0x0000004c055e7220 */ /* 0x000fe20000410000 */
[----:B------:R-:W-:Y:S01]  /*2fc0*/  ULDC UR28, c[0x0][0x21c] ;  /* 0x00008700001c7ab9 */ /* 0x000fe20000000800 */
[----:B------:R-:W-:Y:S01]  /*2fd0*/  ULDC UR7, c[0x0][0x214] ;  /* 0x0000850000077ab9 */ /* 0x000fe20000000800 */
[----:B------:R-:W-:Y:S01]  /*2fe0*/  ULDC.64 UR10, c[0x0][0x230] ;  /* 0x00008c00000a7ab9 */ /* 0x000fe20000000a00 */
[----:B------:R-:W-:Y:S01]  /*2ff0*/  ULDC.64 UR12, c[0x0][0x238] ;  /* 0x00008e00000c7ab9 */ /* 0x000fe20000000a00 */
[----:B------:R-:W-:Y:S01]  /*3000*/  ULDC.64 UR14, c[0x0][0x2d0] ;  /* 0x0000b400000e7ab9 */ /* 0x000fe20000000a00 */
[----:B------:R-:W1:Y:S01]  /*3010*/  LDC R93, c[0x0][0x21c] ;  /* 0x00008700ff5d7b82 */ /* 0x000e620000000800 */
[----:B------:R-:W-:Y:S01]  /*3020*/  ULDC.64 UR16, c[0x0][0x248] ;  /* 0x0000920000107ab9 */ /* 0x000fe20000000a00 */
[----:B------:R-:W-:Y:S01]  /*3030*/  ULDC.64 UR18, c[0x0][0x250] ;  /* 0x0000940000127ab9 */ /* 0x000fe20000000a00 */
[----:B------:R-:W-:Y:S01]  /*3040*/  ULDC.64 UR20, c[0x0][0x268] ;  /* 0x00009a0000147ab9 */ /* 0x000fe20000000a00 */
[----:B------:R-:W-:Y:S01]  /*3050*/  ULDC.64 UR22, c[0x0][0x270] ;  /* 0x00009c0000167ab9 */ /* 0x000fe20000000a00 */
[----:B------:R-:W-:Y:S01]  /*3060*/  ULDC.64 UR24, c[0x0][0x2d8] ;  /* 0x0000b60000187ab9 */ /* 0x000fe20000000a00 */
[----:B------:R-:W-:-:S02]  /*3070*/  ULDC.64 UR26, c[0x0][0x2e0] ;  /* 0x0000b800001a7ab9 */ /* 0x000fc40000000a00 */
[----:B------:R-:W2:Y:S03]  /*3080*/  LDC.64 R2, c[0x0][0x310] ;  /* 0x0000c400ff027b82 */ /* 0x000ea60000000a00 */
.L_x_390:
[----:B------:R-:W-:Y:S01]  /*3090*/  IMAD R7, R43, UR10, RZ ;  /* 0x0000000a2b077c24 */ /* 0x000fe2000f8e02ff */
[----:B------:R-:W-:Y:S01]  /*30a0*/  SHF.R.S32.HI R10, RZ, 0x1f, R96 ;  /* 0x0000001fff0a7819 */ /* 0x000fe20000011460 */
[----:B------:R-:W-:-:S04]  /*30b0*/  IMAD.WIDE.U32 R4, R44, UR10, RZ ;  /* 0x0000000a2c047c25 */ /* 0x000fc8000f8e00ff */
[----:B------:R-:W-:Y:S02]  /*30c0*/  IMAD R7, R44, UR11, R7 ;  /* 0x0000000b2c077c24 */ /* 0x000fe4000f8e0207 */
[----:B------:R-:W-:-:S03]  /*30d0*/  IMAD R9, R10, UR12, RZ ;  /* 0x0000000c0a097c24 */ /* 0x000fc6000f8e02ff */
[----:B------:R-:W-:Y:S01]  /*30e0*/  IADD3 R5, R5, R7, RZ ;  /* 0x0000000705057210 */ /* 0x000fe20007ffe0ff */
[C---:B------:R-:W-:Y:S02]  /*30f0*/  IMAD R9, R96.reuse, UR13, R9 ;  /* 0x0000000d60097c24 */ /* 0x040fe4000f8e0209 */
[----:B------:R-:W-:-:S05]  /*3100*/  IMAD.WIDE.U32 R4, R96, UR12, R4 ;  /* 0x0000000c60047c25 */ /* 0x000fca000f8e0004 */
[----:B------:R-:W-:Y:S02]  /*3110*/  IADD3 R5, R5, R9, RZ ;  /* 0x0000000905057210 */ /* 0x000fe40007ffe0ff */
[----:B------:R-:W-:-:S04]  /*3120*/  LEA R6, P0, R4, UR14, 0x3 ;  /* 0x0000000e04067c11 */ /* 0x000fc8000f8018ff */
[----:B------:R-:W-:-:S05]  /*3130*/  LEA.HI.X R7, R4, UR15, R5, 0x3, P0 ;  /* 0x0000000f04077c11 */ /* 0x000fca00080f1c05 */
[----:B------:R-:W3:Y:S01]  /*3140*/  LDG.E.64 R4, desc[UR8][R6.64] ;  /* 0x0000000806047981 */ /* 0x000ee2000c1e1b00 */
[----:B------:R-:W-:-:S04]  /*3150*/  IMAD R31, R43, UR20, RZ ;  /* 0x000000142b1f7c24 */ /* 0x000fc8000f8e02ff */
[----:B------:R-:W-:Y:S02]  /*3160*/  IMAD R31, R44, UR21, R31 ;  /* 0x000000152c1f7c24 */ /* 0x000fe4000f8e021f */
[----:B---3--:R-:W-:Y:S01]  /*3170*/  FMUL.FTZ R13, R4, 1.4426950216293334961 ;  /* 0x3fb8aa3b040d7820 */ /* 0x008fe20000410000 */
[C---:B------:R-:W-:Y:S01]  /*3180*/  FMUL.FTZ R4, R5.reuse, R46 ;  /* 0x0000002e05047220 */ /* 0x040fe20000410000 */
[----:B------:R-:W-:Y:S02]  /*3190*/  FMUL.FTZ R0, R5, R56 ;  /* 0x0000003805007220 */ /* 0x000fe40000410000 */
[----:B------:R-:W-:Y:S01]  /*31a0*/  FMUL.FTZ R25, R13, R46 ;  /* 0x0000002e0d197220 */ /* 0x000fe20000410000 */
[----:B------:R-:W-:Y:S01]  /*31b0*/  FMUL.RZ R9, R4, 0.15915493667125701904 ;  /* 0x3e22f98304097820 */ /* 0x000fe2000040c000 */
[----:B------:R-:W-:Y:S01]  /*31c0*/  FMUL.FTZ R4, R5, R54 ;  /* 0x0000003605047220 */ /* 0x000fe20000410000 */
[----:B------:R-:W-:Y:S01]  /*31d0*/  FMUL.RZ R8, R0, 0.15915493667125701904 ;  /* 0x3e22f98300087820 */ /* 0x000fe2000040c000 */
[----:B------:R-:W-:Y:S01]  /*31e0*/  FMUL.FTZ R0, R13, R56 ;  /* 0x000000380d007220 */ /* 0x000fe20000410000 */
[----:B------:R-:W-:Y:S01]  /*31f0*/  MUFU.SIN R102, R9 ;  /* 0x0000000900667308 */ /* 0x000fe20000000400 */
[----:B------:R-:W-:Y:S01]  /*3200*/  FMUL.RZ R6, R4, 0.15915493667125701904 ;  /* 0x3e22f98304067820 */ /* 0x000fe2000040c000 */
[----:B------:R-:W-:Y:S01]  /*3210*/  FMUL.FTZ R4, R5, R60 ;  /* 0x0000003c05047220 */ /* 0x000fe20000410000 */
[C---:B------:R-:W-:Y:S01]  /*3220*/  FMUL.FTZ R98, R13.reuse, R54 ;  /* 0x000000360d627220 */ /* 0x040fe20000410000 */
[C---:B------:R-:W-:Y:S01]  /*3230*/  FMUL.FTZ R122, R13.reuse, R60 ;  /* 0x0000003c0d7a7220 */ /* 0x040fe20000410000 */
[----:B------:R-:W-:Y:S01]  /*3240*/  FMUL.FTZ R21, R13, R64 ;  /* 0x000000400d157220 */ /* 0x000fe20000410000 */
[----:B------:R-:W-:Y:S01]  /*3250*/  FMUL.RZ R7, R4, 0.15915493667125701904 ;  /* 0x3e22f98304077820 */ /* 0x000fe2000040c000 */
[-C--:B------:R-:W-:Y:S01]  /*3260*/  FMUL.FTZ R4, R5, R52.reuse ;  /* 0x0000003405047220 */ /* 0x080fe20000410000 */
[----:B------:R-:W-:Y:S01]  /*3270*/  MUFU.SIN R103, R8 ;  /* 0x0000000800677308 */ /* 0x000fe20000000400 */
[C---:B------:R-:W-:Y:S01]  /*3280*/  FMUL.FTZ R24, R13.reuse, R52 ;  /* 0x000000340d187220 */ /* 0x040fe20000410000 */
[C---:B------:R-:W-:Y:S01]  /*3290*/  FMUL.FTZ R19, R13.reuse, R68 ;  /* 0x000000440d137220 */ /* 0x040fe20000410000 */
[C---:B------:R-:W-:Y:S01]  /*32a0*/  FMUL.FTZ R22, R13.reuse, R50 ;  /* 0x000000320d167220 */ /* 0x040fe20000410000 */
[C---:B------:R-:W-:Y:S01]  /*32b0*/  FMUL.FTZ R125, R13.reuse, R66 ;  /* 0x000000420d7d7220 */ /* 0x040fe20000410000 */
[C---:B------:R-:W-:Y:S01]  /*32c0*/  FMUL.FTZ R127, R13.reuse, R76 ;  /* 0x0000004c0d7f7220 */ /* 0x040fe20000410000 */
[C---:B------:R-:W-:Y:S01]  /*32d0*/  FMUL.FTZ R17, R13.reuse, R48 ;  /* 0x000000300d117220 */ /* 0x040fe20000410000 */
[C---:B------:R-:W-:Y:S01]  /*32e0*/  FMUL.FTZ R15, R13.reuse, R72 ;  /* 0x000000480d0f7220 */ /* 0x040fe20000410000 */
[----:B------:R3:W-:Y:S01]  /*32f0*/  MUFU.COS R27, R8 ;  /* 0x00000008001b7308 */ /* 0x0007e20000000000 */
[C---:B------:R-:W-:Y:S01]  /*3300*/  FMUL.FTZ R14, R13.reuse, R58 ;  /* 0x0000003a0d0e7220 */ /* 0x040fe20000410000 */
[----:B------:R-:W-:-:S06]  /*3310*/  FMUL.FTZ R16, R13, R62 ;  /* 0x0000003e0d107220 */ /* 0x000fcc0000410000 */
[----:B------:R-:W-:Y:S01]  /*3320*/  MUFU.SIN R99, R6 ;  /* 0x0000000600637308 */ /* 0x000fe20000000400 */
[----:B---3--:R-:W-:Y:S01]  /*3330*/  FMUL.RZ R8, R4, 0.15915493667125701904 ;  /* 0x3e22f98304087820 */ /* 0x008fe2000040c000 */
[----:B------:R-:W-:-:S06]  /*3340*/  FMUL.FTZ R4, R5, R64 ;  /* 0x0000004005047220 */ /* 0x000fcc0000410000 */
[----:B------:R3:W-:Y:S08]  /*3350*/  MUFU.COS R100, R6 ;  /* 0x0000000600647308 */ /* 0x0007f00000000000 */
        /* <DEDUP_REMOVED lines=22> */
[----:B------:R-:W-:-:S04]  /*34c0*/  FMUL.FTZ R4, R5, R70 ;  /* 0x0000004605047220 */ /* 0x000fc80000410000 */
[----:B------:R-:W-:Y:S01]  /*34d0*/  FMUL.RZ R11, R4, 0.15915493667125701904 ;  /* 0x3e22f983040b7820 */ /* 0x000fe2000040c000 */
[----:B------:R-:W-:Y:S01]  /*34e0*/  FMUL.FTZ R4, R13, R70 ;  /* 0x000000460d047220 */ /* 0x000fe20000410000 */
[----:B------:R3:W-:Y:S08]  /*34f0*/  MUFU.COS R111, R6 ;  /* 0x00000006006f7308 */ /* 0x0007f00000000000 */
[----:B------:R-:W-:Y:S01]  /*3500*/  MUFU.SIN R114, R7 ;  /* 0x0000000700727308 */ /* 0x000fe20000000400 */
[----:B---3--:R-:W-:-:S04]  /*3510*/  FMUL.FTZ R6, R5, R62 ;  /* 0x0000003e05067220 */ /* 0x008fc80000410000 */
[----:B------:R-:W-:-:S03]  /*3520*/  FMUL.RZ R28, R6, 0.15915493667125701904 ;  /* 0x3e22f983061c7820 */ /* 0x000fc6000040c000 */
[----:B------:R3:W-:Y:S08]  /*3530*/  MUFU.COS R12, R7 ;  /* 0x00000007000c7308 */ /* 0x0007f00000000000 */
[----:B------:R-:W-:Y:S01]  /*3540*/  MUFU.COS R26, R9 ;  /* 0x00000009001a7308 */ /* 0x000fe20000000000 */
[----:B---3--:R-:W-:-:S04]  /*3550*/  IMAD R7, R43, UR16, RZ ;  /* 0x000000102b077c24 */ /* 0x008fc8000f8e02ff */
[C---:B------:R-:W-:Y:S02]  /*3560*/  IMAD R29, R44.reuse, UR17, R7 ;  /* 0x000000112c1d7c24 */ /* 0x040fe4000f8e0207 */
[C---:B------:R-:W-:Y:S01]  /*3570*/  IMAD.WIDE.U32 R6, R44.reuse, UR20, RZ ;  /* 0x000000142c067c25 */ /* 0x040fe2000f8e00ff */
[----:B------:R-:W-:Y:S08]  /*3580*/  MUFU.SIN R116, R8 ;  /* 0x0000000800747308 */ /* 0x000ff00000000400 */
[----:B------:R3:W-:Y:S08]  /*3590*/  MUFU.COS R115, R8 ;  /* 0x0000000800737308 */ /* 0x0007f00000000000 */
[----:B------:R-:W4:Y:S01]  /*35a0*/  MUFU.EX2 R25, R25 ;  /* 0x0000001900197308 */ /* 0x000f220000000800 */
[----:B---3--:R-:W-:-:S05]  /*35b0*/  IMAD.WIDE.U32 R8, R44, UR16, RZ ;  /* 0x000000102c087c25 */ /* 0x008fca000f8e00ff */
[----:B------:R-:W-:Y:S01]  /*35c0*/  IADD3 R9, R9, R29, RZ ;  /* 0x0000001d09097210 */ /* 0x000fe20007ffe0ff */
[----:B------:R-:W-:Y:S01]  /*35d0*/  IMAD R29, R10, UR18, RZ ;  /* 0x000000120a1d7c24 */ /* 0x000fe2000f8e02ff */
[----:B------:R-:W3:Y:S03]  /*35e0*/  MUFU.EX2 R0, R0 ;  /* 0x0000000000007308 */ /* 0x000ee60000000800 */
[----:B------:R-:W-:-:S05]  /*35f0*/  IMAD R29, R96, UR19, R29 ;  /* 0x00000013601d7c24 */ /* 0x000fca000f8e021d */
[----:B------:R-:W-:Y:S01]  /*3600*/  MUFU.SIN R118, R11 ;  /* 0x0000000b00767308 */ /* 0x000fe20000000400 */
[C---:B----4-:R-:W-:Y:S01]  /*3610*/  FMUL.FTZ R102, R25.reuse, R102 ;  /* 0x0000006619667220 */ /* 0x050fe20000410000 */
[----:B------:R-:W-:-:S06]  /*3620*/  FMUL.FTZ R101, R25, R26 ;  /* 0x0000001a19657220 */ /* 0x000fcc0000410000 */
[----:B------:R4:W-:Y:S01]  /*3630*/  MUFU.COS R117, R11 ;  /* 0x0000000b00757308 */ /* 0x0009e20000000000 */
[C---:B---3--:R-:W-:Y:S01]  /*3640*/  FMUL.FTZ R104, R0.reuse, R27 ;  /* 0x0000001b00687220 */ /* 0x048fe20000410000 */
[----:B------:R-:W-:Y:S01]  /*3650*/  FMUL.FTZ R103, R0, R103 ;  /* 0x0000006700677220 */ /* 0x000fe20000410000 */
[----:B------:R-:W-:-:S05]  /*3660*/  FMUL.FTZ R0, R61, R102 ;  /* 0x000000663d007220 */ /* 0x000fca0000410000 */
[----:B------:R-:W3:Y:S01]  /*3670*/  MUFU.EX2 R98, R98 ;  /* 0x0000006200627308 */ /* 0x000ee20000000800 */
[----:B----4-:R-:W-:Y:S01]  /*3680*/  IADD3 R11, R7, R31, RZ ;  /* 0x0000001f070b7210 */ /* 0x010fe20007ffe0ff */
[----:B------:R-:W-:Y:S01]  /*3690*/  FMUL.FTZ R7, R5, R74 ;  /* 0x0000004a05077220 */ /* 0x000fe20000410000 */
[----:B------:R-:W-:Y:S01]  /*36a0*/  IMAD R31, R10, UR22, RZ ;  /* 0x000000160a1f7c24 */ /* 0x000fe2000f8e02ff */
[----:B------:R-:W-:Y:S02]  /*36b0*/  MOV R10, R6 ;  /* 0x00000006000a7202 */ /* 0x000fe40000000f00 */
[----:B------:R-:W-:Y:S01]  /*36c0*/  FMUL.RZ R109, R7, 0.15915493667125701904 ;  /* 0x3e22f983076d7820 */ /* 0x000fe2000040c000 */
[C---:B------:R-:W-:Y:S01]  /*36d0*/  IMAD.WIDE.U32 R6, R96.reuse, UR18, R8 ;  /* 0x0000001260067c25 */ /* 0x040fe2000f8e0008 */
[----:B------:R-:W4:Y:S03]  /*36e0*/  MUFU.EX2 R122, R122 ;  /* 0x0000007a007a7308 */ /* 0x000f260000000800 */
[----:B------:R-:W-:-:S02]  /*36f0*/  IMAD R31, R96, UR23, R31 ;  /* 0x00000017601f7c24 */ /* 0x000fc4000f8e021f */
[----:B------:R-:W-:Y:S01]  /*3700*/  IMAD.WIDE.U32 R8, R96, UR22, R10 ;  /* 0x0000001660087c25 */ /* 0x000fe2000f8e000a */
[----:B------:R-:W-:Y:S02]  /*3710*/  IADD3 R11, R7, R29, RZ ;  /* 0x0000001d070b7210 */ /* 0x000fe40007ffe0ff */
[----:B------:R-:W5:Y:S01]  /*3720*/  MUFU.EX2 R21, R21 ;  /* 0x0000001500157308 */ /* 0x000f620000000800 */
[C---:B---3--:R-:W-:Y:S01]  /*3730*/  FMUL.FTZ R99, R98.reuse, R99 ;  /* 0x0000006362637220 */ /* 0x048fe20000410000 */
[----:B------:R-:W-:Y:S01]  /*3740*/  IADD3 R7, R9, R31, RZ ;  /* 0x0000001f09077210 */ /* 0x000fe20007ffe0ff */
[----:B------:R-:W-:Y:S01]  /*3750*/  FMUL.FTZ R100, R98, R100 ;  /* 0x0000006462647220 */ /* 0x000fe20000410000 */
[----:B------:R-:W-:-:S04]  /*3760*/  LEA R30, P1, R8, UR26, 0x3 ;  /* 0x0000001a081e7c11 */ /* 0x000fc8000f8218ff */
[----:B------:R-:W-:Y:S01]  /*3770*/  LEA.HI.X R31, R8, UR27, R7, 0x3, P1 ;  /* 0x0000001b081f7c11 */ /* 0x000fe200088f1c07 */
[----:B------:R-:W-:Y:S01]  /*3780*/  FMUL.FTZ R8, RZ, R102 ;  /* 0x00000066ff087220 */ /* 0x000fe20000410000 */
[----:B------:R-:W-:Y:S01]  /*3790*/  FFMA.FTZ R7, RZ, R101, R0 ;  /* 0x00000065ff077223 */ /* 0x000fe20000010000 */
[----:B------:R-:W-:Y:S01]  /*37a0*/  MUFU.SIN R120, R28 ;  /* 0x0000001c00787308 */ /* 0x000fe20000000400 */
[C---:B----4-:R-:W-:Y:S01]  /*37b0*/  FMUL.FTZ R98, R122.reuse, R105 ;  /* 0x000000697a627220 */ /* 0x050fe20000410000 */
[----:B------:R-:W-:Y:S01]  /*37c0*/  FFMA.FTZ R8, R61, R101, -R8 ;  /* 0x000000653d087223 */ /* 0x000fe20000010808 */
[----:B------:R-:W-:Y:S01]  /*37d0*/  FADD.FTZ R9, RZ, R7 ;  /* 0x00000007ff097221 */ /* 0x000fe20000010000 */
[----:B------:R-:W-:Y:S01]  /*37e0*/  FMUL.FTZ R7, R5, R66 ;  /* 0x0000004205077220 */ /* 0x000fe20000410000 */
[----:B------:R-:W-:Y:S01]  /*37f0*/  FMUL.FTZ R97, R122, R97 ;  /* 0x000000617a617220 */ /* 0x000fe20000410000 */
[----:B------:R-:W-:Y:S01]  /*3800*/  FADD.FTZ R8, R63, R8 ;  /* 0x000000083f087221 */ /* 0x000fe20000010000 */
[----:B-----5:R-:W-:Y:S01]  /*3810*/  FMUL.FTZ R105, R21, R20 ;  /* 0x0000001415697220 */ /* 0x020fe20000410000 */
[----:B------:R3:W-:Y:S01]  /*3820*/  MUFU.COS R119, R28 ;  /* 0x0000001c00777308 */ /* 0x0007e20000000000 */
[----:B------:R-:W-:Y:S01]  /*3830*/  FMUL.FTZ R5, R5, R76 ;  /* 0x0000004c05057220 */ /* 0x000fe20000410000 */
[----:B------:R-:W-:Y:S01]  /*3840*/  FMUL.FTZ R20, R99, R8 ;  /* 0x0000000863147220 */ /* 0x000fe20000410000 */
[----:B------:R-:W-:Y:S01]  /*3850*/  FMUL.FTZ R106, R21, R106 ;  /* 0x0000006a156a7220 */ /* 0x000fe20000410000 */
[----:B------:R-:W4:Y:S02]  /*3860*/  LDG.E.64 R30, desc[UR8][R30.64] ;  /* 0x000000081e1e7981 */ /* 0x000f24000c1e1b00 */
[----:B------:R-:W-:-:S02]  /*3870*/  FFMA.FTZ R20, R100, R9, R20 ;  /* 0x0000000964147223 */ /* 0x000fc40000010014 */
[----:B------:R-:W5:Y:S01]  /*3880*/  MUFU.EX2 R24, R24 ;  /* 0x0000001800187308 */ /* 0x000f620000000800 */
[----:B---3--:R-:W-:Y:S01]  /*3890*/  LEA R28, P0, R6, UR24, 0x3 ;  /* 0x00000018061c7c11 */ /* 0x008fe2000f8018ff */
[----:B------:R-:W-:-:S03]  /*38a0*/  FADD.FTZ R20, RZ, R20 ;  /* 0x00000014ff147221 */ /* 0x000fc60000010000 */
[----:B------:R-:W-:Y:S01]  /*38b0*/  LEA.HI.X R29, R6, UR25, R11, 0x3, P0 ;  /* 0x00000019061d7c11 */ /* 0x000fe200080f1c0b */
[----:B------:R-:W-:Y:S01]  /*38c0*/  FMUL.FTZ R11, R99, R9 ;  /* 0x00000009630b7220 */ /* 0x000fe20000410000 */
[----:B------:R-:W-:Y:S01]  /*38d0*/  FMUL.FTZ R6, R13, R74 ;  /* 0x0000004a0d067220 */ /* 0x000fe20000410000 */
[----:B------:R-:W3:Y:S02]  /*38e0*/  MUFU.EX2 R19, R19 ;  /* 0x0000001300137308 */ /* 0x000ee40000000800 */
[----:B------:R-:W-:Y:S01]  /*38f0*/  FFMA.FTZ R10, R100, R8, -R11 ;  /* 0x00000008640a7223 */ /* 0x000fe2000001080b */
[----:B------:R-:W-:Y:S01]  /*3900*/  FMUL.RZ R11, R7, 0.15915493667125701904 ;  /* 0x3e22f983070b7820 */ /* 0x000fe2000040c000 */
[----:B------:R-:W-:Y:S01]  /*3910*/  FMUL.FTZ R7, R97, R20 ;  /* 0x0000001461077220 */ /* 0x000fe20000410000 */
[----:B------:R-:W4:Y:S01]  /*3920*/  LDG.E.64 R28, desc[UR8][R28.64] ;  /* 0x000000081c1c7981 */ /* 0x000f22000c1e1b00 */
[----:B------:R-:W-:Y:S02]  /*3930*/  FADD.FTZ R10, R65, R10 ;  /* 0x0000000a410a7221 */ /* 0x000fe40000010000 */
[----:B------:R-:W0:Y:S01]  /*3940*/  MUFU.EX2 R4, R4 ;  /* 0x0000000400047308 */ /* 0x000e220000000800 */
[----:B-----5:R-:W-:Y:S01]  /*3950*/  FMUL.FTZ R0, R24, R23 ;  /* 0x0000001718007220 */ /* 0x020fe20000410000 */
[-C--:B------:R-:W-:Y:S01]  /*3960*/  FMUL.FTZ R9, R97, R10.reuse ;  /* 0x0000000a61097220 */ /* 0x080fe20000410000 */
[----:B------:R-:W-:Y:S01]  /*3970*/  FFMA.FTZ R10, R98, R10, -R7 ;  /* 0x0000000a620a7223 */ /* 0x000fe20000010807 */
[----:B------:R-:W-:Y:S01]  /*3980*/  FMUL.RZ R7, R5, 0.15915493667125701904 ;  /* 0x3e22f98305077820 */ /* 0x000fe2000040c000 */
[----:B------:R-:W-:Y:S01]  /*3990*/  FMUL.FTZ R95, R24, R95 ;  /* 0x0000005f185f7220 */ /* 0x000fe20000410000 */
[----:B------:R-:W-:Y:S01]  /*39a0*/  FFMA.FTZ R9, R98, R20, R9 ;  /* 0x0000001462097223 */ /* 0x000fe20000010009 */
[----:B------:R-:W-:Y:S01]  /*39b0*/  FADD.FTZ R5, R67, R10 ;  /* 0x0000000a43057221 */ /* 0x000fe20000010000 */
[----:B------:R-:W-:Y:S01]  /*39c0*/  MUFU.SIN R123, R109 ;  /* 0x0000006d007b7308 */ /* 0x000fe20000000400 */
[----:B---3--:R-:W-:Y:S01]  /*39d0*/  FMUL.FTZ R110, R19, R110 ;  /* 0x0000006e136e7220 */ /* 0x008fe20000410000 */
[----:B------:R-:W-:Y:S01]  /*39e0*/  FADD.FTZ R9, RZ, R9 ;  /* 0x00000009ff097221 */ /* 0x000fe20000010000 */
[----:B------:R-:W-:-:S04]  /*39f0*/  FMUL.FTZ R20, R0, R5 ;  /* 0x0000000500147220 */ /* 0x000fc80000410000 */
[----:B------:R-:W-:Y:S01]  /*3a00*/  FFMA.FTZ R20, R95, R9, R20 ;  /* 0x000000095f147223 */ /* 0x000fe20000010014 */
[----:B------:R3:W-:Y:S01]  /*3a10*/  MUFU.COS R121, R109 ;  /* 0x0000006d00797308 */ /* 0x0007e20000000000 */
[C---:B0-----:R-:W-:Y:S01]  /*3a20*/  FMUL.FTZ R117, R4.reuse, R117 ;  /* 0x0000007504757220 */ /* 0x041fe20000410000 */
[----:B------:R-:W-:Y:S01]  /*3a30*/  FMUL.FTZ R118, R4, R118 ;  /* 0x0000007604767220 */ /* 0x000fe20000410000 */
[----:B------:R-:W-:-:S05]  /*3a40*/  FADD.FTZ R20, RZ, R20 ;  /* 0x00000014ff147221 */ /* 0x000fca0000010000 */
[----:B------:R-:W0:Y:S01]  /*3a50*/  MUFU.EX2 R22, R22 ;  /* 0x0000001600167308 */ /* 0x000e220000000800 */
[----:B---3--:R-:W-:Y:S01]  /*3a60*/  FMUL.FTZ R109, R19, R18 ;  /* 0x00000012136d7220 */ /* 0x008fe20000410000 */
[----:B------:R-:W-:-:S04]  /*3a70*/  FMUL.FTZ R18, R0, R9 ;  /* 0x0000000900127220 */ /* 0x000fc80000410000 */
[----:B------:R-:W-:Y:S01]  /*3a80*/  FFMA.FTZ R18, R95, R5, -R18 ;  /* 0x000000055f127223 */ /* 0x000fe20000010812 */
[----:B------:R-:W-:Y:S01]  /*3a90*/  FMUL.FTZ R5, R106, R20 ;  /* 0x000000146a057220 */ /* 0x000fe20000410000 */
[----:B------:R-:W3:Y:S02]  /*3aa0*/  MUFU.EX2 R6, R6 ;  /* 0x0000000600067308 */ /* 0x000ee40000000800 */
[----:B------:R-:W-:-:S04]  /*3ab0*/  FADD.FTZ R18, R69, R18 ;  /* 0x0000001245127221 */ /* 0x000fc80000010000 */
[-C--:B------:R-:W-:Y:S01]  /*3ac0*/  FMUL.FTZ R4, R106, R18.reuse ;  /* 0x000000126a047220 */ /* 0x080fe20000410000 */
[C---:B------:R-:W-:Y:S01]  /*3ad0*/  FFMA.FTZ R18, R105.reuse, R18, -R5 ;  /* 0x0000001269127223 */ /* 0x040fe20000010805 */
[----:B------:R-:W-:Y:S01]  /*3ae0*/  MUFU.EX2 R125, R125 ;  /* 0x0000007d007d7308 */ /* 0x000fe20000000800 */
[C---:B0-----:R-:W-:Y:S01]  /*3af0*/  FMUL.FTZ R108, R22.reuse, R108 ;  /* 0x0000006c166c7220 */ /* 0x041fe20000410000 */
[----:B------:R-:W-:Y:S01]  /*3b00*/  FFMA.FTZ R4, R105, R20, R4 ;  /* 0x0000001469047223 */ /* 0x000fe20000010004 */
[----:B------:R-:W-:Y:S01]  /*3b10*/  FADD.FTZ R18, R71, R18 ;  /* 0x0000001247127221 */ /* 0x000fe20000010000 */
[----:B------:R-:W-:Y:S02]  /*3b20*/  FMUL.FTZ R107, R22, R107 ;  /* 0x0000006b166b7220 */ /* 0x000fe40000410000 */
[----:B------:R-:W-:Y:S01]  /*3b30*/  FADD.FTZ R4, RZ, R4 ;  /* 0x00000004ff047221 */ /* 0x000fe20000010000 */
[----:B------:R-:W-:Y:S01]  /*3b40*/  FMUL.FTZ R5, R108, R18 ;  /* 0x000000126c057220 */ /* 0x000fe20000410000 */
[----:B------:R-:W0:Y:S01]  /*3b50*/  MUFU.COS R122, R11 ;  /* 0x0000000b007a7308 */ /* 0x000e220000000000 */
[C---:B---3--:R-:W-:Y:S01]  /*3b60*/  FMUL.FTZ R121, R6.reuse, R121 ;  /* 0x0000007906797220 */ /* 0x048fe20000410000 */
[----:B------:R-:W-:Y:S01]  /*3b70*/  FMUL.FTZ R123, R6, R123 ;  /* 0x0000007b067b7220 */ /* 0x000fe20000410000 */
[----:B------:R-:W-:-:S04]  /*3b80*/  FMUL.FTZ R6, R108, R4 ;  /* 0x000000046c067220 */ /* 0x000fc80000410000 */
[----:B------:R-:W-:Y:S01]  /*3b90*/  FFMA.FTZ R6, R107, R18, -R6 ;  /* 0x000000126b067223 */ /* 0x000fe20000010806 */
[----:B------:R-:W-:Y:S03]  /*3ba0*/  MUFU.EX2 R127, R127 ;  /* 0x0000007f007f7308 */ /* 0x000fe60000000800 */
[----:B------:R-:W-:-:S05]  /*3bb0*/  FADD.FTZ R6, R73, R6 ;  /* 0x0000000649067221 */ /* 0x000fca0000010000 */
[----:B------:R-:W3:Y:S01]  /*3bc0*/  MUFU.SIN R8, R11 ;  /* 0x0000000b00087308 */ /* 0x000ee20000000400 */
[----:B0-----:R-:W-:-:S07]  /*3bd0*/  FMUL.FTZ R122, R125, R122 ;  /* 0x0000007a7d7a7220 */ /* 0x001fce0000410000 */
[----:B------:R-:W0:Y:S08]  /*3be0*/  MUFU.COS R126, R7 ;  /* 0x00000007007e7308 */ /* 0x000e300000000000 */
[----:B------:R5:W1:Y:S01]  /*3bf0*/  MUFU.SIN R10, R7 ;  /* 0x00000007000a7308 */ /* 0x000a620000000400 */
[----:B---3--:R-:W-:-:S07]  /*3c00*/  FMUL.FTZ R125, R125, R8 ;  /* 0x000000087d7d7220 */ /* 0x008fce0000410000 */
[----:B------:R-:W3:Y:S01]  /*3c10*/  MUFU.EX2 R17, R17 ;  /* 0x0000001100117308 */ /* 0x000ee20000000800 */
[----:B-----5:R-:W-:Y:S01]  /*3c20*/  FFMA.FTZ R7, R107, R4, R5 ;  /* 0x000000046b077223 */ /* 0x020fe20000010005 */
[-C--:B------:R-:W-:Y:S01]  /*3c30*/  FMUL.FTZ R5, R103, R102.reuse ;  /* 0x0000006667057220 */ /* 0x080fe20000410000 */
[C---:B------:R-:W-:Y:S01]  /*3c40*/  FMUL.FTZ R4, R104.reuse, R102 ;  /* 0x0000006668047220 */ /* 0x040fe20000410000 */
[----:B0-----:R-:W-:Y:S01]  /*3c50*/  FMUL.FTZ R126, R127, R126 ;  /* 0x0000007e7f7e7220 */ /* 0x001fe20000410000 */
[----:B------:R-:W-:Y:S01]  /*3c60*/  FADD.FTZ R8, RZ, R7 ;  /* 0x00000007ff087221 */ /* 0x000fe20000010000 */
[-C--:B------:R-:W-:Y:S01]  /*3c70*/  FFMA.FTZ R5, R104, R101.reuse, -R5 ;  /* 0x0000006568057223 */ /* 0x080fe20000010805 */
[----:B------:R-:W-:Y:S01]  /*3c80*/  FFMA.FTZ R4, R103, R101, R4 ;  /* 0x0000006567047223 */ /* 0x000fe20000010004 */
[----:B------:R-:W0:Y:S01]  /*3c90*/  MUFU.EX2 R15, R15 ;  /* 0x0000000f000f7308 */ /* 0x000e220000000800 */
[----:B-1----:R-:W-:Y:S01]  /*3ca0*/  FMUL.FTZ R127, R127, R10 ;  /* 0x0000000a7f7f7220 */ /* 0x002fe20000410000 */
[C---:B------:R-:W-:Y:S01]  /*3cb0*/  FMUL.FTZ R10, R110.reuse, R6 ;  /* 0x000000066e0a7220 */ /* 0x040fe20000410000 */
[CC--:B------:R-:W-:Y:S01]  /*3cc0*/  FMUL.FTZ R9, R99.reuse, R5.reuse ;  /* 0x0000000563097220 */ /* 0x0c0fe20000410000 */
[----:B------:R-:W-:Y:S01]  /*3cd0*/  FMUL.FTZ R11, R110, R8 ;  /* 0x000000086e0b7220 */ /* 0x000fe20000410000 */
[----:B------:R-:W-:Y:S01]  /*3ce0*/  FMUL.FTZ R7, R99, R4 ;  /* 0x0000000463077220 */ /* 0x000fe20000410000 */
[C---:B------:R-:W-:Y:S01]  /*3cf0*/  FFMA.FTZ R10, R109.reuse, R8, R10 ;  /* 0x000000086d0a7223 */ /* 0x040fe2000001000a */
[C---:B------:R-:W-:Y:S01]  /*3d00*/  FFMA.FTZ R9, R100.reuse, R4, R9 ;  /* 0x0000000464097223 */ /* 0x040fe20000010009 */
[----:B------:R-:W-:Y:S01]  /*3d10*/  FFMA.FTZ R6, R109, R6, -R11 ;  /* 0x000000066d067223 */ /* 0x000fe2000001080b */
[----:B------:R-:W-:Y:S01]  /*3d20*/  FFMA.FTZ R7, R100, R5, -R7 ;  /* 0x0000000564077223 */ /* 0x000fe20000010807 */
[----:B---3--:R-:W-:Y:S01]  /*3d30*/  FMUL.FTZ R112, R17, R112 ;  /* 0x0000007011707220 */ /* 0x008fe20000410000 */
[----:B------:R-:W-:Y:S01]  /*3d40*/  FADD.FTZ R10, RZ, R10 ;  /* 0x0000000aff0a7221 */ /* 0x000fe20000010000 */
[----:B------:R-:W-:Y:S01]  /*3d50*/  FMUL.FTZ R4, R97, R9 ;  /* 0x0000000961047220 */ /* 0x000fe20000410000 */
[----:B------:R-:W-:Y:S01]  /*3d60*/  FADD.FTZ R6, R75, R6 ;  /* 0x000000064b067221 */ /* 0x000fe20000010000 */
[----:B------:R-:W-:Y:S01]  /*3d70*/  FMUL.FTZ R5, R97, R7 ;  /* 0x0000000761057220 */ /* 0x000fe20000410000 */
[----:B------:R-:W-:Y:S01]  /*3d80*/  FMUL.FTZ R111, R17, R111 ;  /* 0x0000006f116f7220 */ /* 0x000fe20000410000 */
[----:B------:R-:W-:Y:S01]  /*3d90*/  FMUL.FTZ R8, R112, R10 ;  /* 0x0000000a70087220 */ /* 0x000fe20000410000 */
[----:B------:R-:W-:Y:S01]  /*3da0*/  FFMA.FTZ R4, R98, R7, -R4 ;  /* 0x0000000762047223 */ /* 0x000fe20000010804 */
[----:B0-----:R-:W-:Y:S01]  /*3db0*/  FMUL.FTZ R113, R15, R12 ;  /* 0x0000000c0f717220 */ /* 0x001fe20000410000 */
[-C--:B------:R-:W-:Y:S01]  /*3dc0*/  FMUL.FTZ R11, R112, R6.reuse ;  /* 0x00000006700b7220 */ /* 0x080fe20000410000 */
[----:B------:R-:W-:Y:S01]  /*3dd0*/  FFMA.FTZ R5, R98, R9, R5 ;  /* 0x0000000962057223 */ /* 0x000fe20000010005 */
[C---:B------:R-:W-:Y:S01]  /*3de0*/  FFMA.FTZ R12, R111.reuse, R6, -R8 ;  /* 0x000000066f0c7223 */ /* 0x040fe20000010808 */
[----:B------:R-:W0:Y:S01]  /*3df0*/  MUFU.EX2 R14, R14 ;  /* 0x0000000e000e7308 */ /* 0x000e220000000800 */
[C---:B------:R-:W-:Y:S01]  /*3e00*/  FMUL.FTZ R8, R0.reuse, R4 ;  /* 0x0000000400087220 */ /* 0x040fe20000410000 */
[----:B------:R-:W-:Y:S01]  /*3e10*/  FFMA.FTZ R11, R111, R10, R11 ;  /* 0x0000000a6f0b7223 */ /* 0x000fe2000001000b */
[-C--:B------:R-:W-:Y:S01]  /*3e20*/  FMUL.FTZ R6, R0, R5.reuse ;  /* 0x0000000500067220 */ /* 0x080fe20000410000 */
[----:B------:R-:W-:Y:S01]  /*3e30*/  FMUL.FTZ R114, R15, R114 ;  /* 0x000000720f727220 */ /* 0x000fe20000410000 */
[----:B------:R-:W-:Y:S01]  /*3e40*/  FFMA.FTZ R8, R95, R5, R8 ;  /* 0x000000055f087223 */ /* 0x000fe20000010008 */
[----:B------:R-:W-:Y:S01]  /*3e50*/  FADD.FTZ R12, R77, R12 ;  /* 0x0000000c4d0c7221 */ /* 0x000fe20000010000 */
[----:B------:R-:W-:Y:S01]  /*3e60*/  FADD.FTZ R11, RZ, R11 ;  /* 0x0000000bff0b7221 */ /* 0x000fe20000010000 */
[----:B------:R-:W-:Y:S01]  /*3e70*/  FFMA.FTZ R6, R95, R4, -R6 ;  /* 0x000000045f067223 */ /* 0x000fe20000010806 */
[----:B------:R-:W-:Y:S01]  /*3e80*/  FMUL.FTZ R5, R106, R8 ;  /* 0x000000086a057220 */ /* 0x000fe20000410000 */
[C---:B------:R-:W-:Y:S01]  /*3e90*/  FMUL.FTZ R10, R114.reuse, R12 ;  /* 0x0000000c720a7220 */ /* 0x040fe20000410000 */
[-C--:B------:R-:W-:Y:S01]  /*3ea0*/  FMUL.FTZ R7, R114, R11.reuse ;  /* 0x0000000b72077220 */ /* 0x080fe20000410000 */
[-C--:B------:R-:W-:Y:S01]  /*3eb0*/  FMUL.FTZ R4, R106, R6.reuse ;  /* 0x000000066a047220 */ /* 0x080fe20000410000 */
[----:B------:R-:W-:Y:S01]  /*3ec0*/  FFMA.FTZ R5, R105, R6, -R5 ;  /* 0x0000000669057223 */ /* 0x000fe20000010805 */
[C---:B------:R-:W-:Y:S01]  /*3ed0*/  FFMA.FTZ R10, R113.reuse, R11, R10 ;  /* 0x0000000b710a7223 */ /* 0x040fe2000001000a */
[----:B------:R-:W-:Y:S01]  /*3ee0*/  FFMA.FTZ R12, R113, R12, -R7 ;  /* 0x0000000c710c7223 */ /* 0x000fe20000010807 */
[----:B------:R-:W-:Y:S01]  /*3ef0*/  FFMA.FTZ R4, R105, R8, R4 ;  /* 0x0000000869047223 */ /* 0x000fe20000010004 */
[----:B------:R-:W-:Y:S01]  /*3f00*/  FMUL.FTZ R7, R108, R5 ;  /* 0x000000056c077220 */ /* 0x000fe20000410000 */
[----:B0-----:R-:W-:Y:S01]  /*3f10*/  FMUL.FTZ R116, R14, R116 ;  /* 0x000000740e747220 */ /* 0x001fe20000410000 */
[----:B------:R-:W-:Y:S01]  /*3f20*/  FADD.FTZ R10, RZ, R10 ;  /* 0x0000000aff0a7221 */ /* 0x000fe20000010000 */
[----:B------:R-:W-:Y:S01]  /*3f30*/  FADD.FTZ R12, R79, R12 ;  /* 0x0000000c4f0c7221 */ /* 0x000fe20000010000 */
[-C--:B------:R-:W-:Y:S01]  /*3f40*/  FMUL.FTZ R6, R108, R4.reuse ;  /* 0x000000046c067220 */ /* 0x080fe20000410000 */
[C---:B------:R-:W-:Y:S01]  /*3f50*/  FFMA.FTZ R7, R107.reuse, R4, R7 ;  /* 0x000000046b077223 */ /* 0x040fe20000010007 */
[----:B------:R-:W-:Y:S01]  /*3f60*/  FMUL.FTZ R115, R14, R115 ;  /* 0x000000730e737220 */ /* 0x000fe20000410000 */
[C---:B------:R-:W-:Y:S01]  /*3f70*/  FMUL.FTZ R8, R116.reuse, R10 ;  /* 0x0000000a74087220 */ /* 0x040fe20000410000 */
[-C--:B------:R-:W-:Y:S01]  /*3f80*/  FMUL.FTZ R9, R116, R12.reuse ;  /* 0x0000000c74097220 */ /* 0x080fe20000410000 */
[----:B------:R-:W-:Y:S01]  /*3f90*/  FFMA.FTZ R6, R107, R5, -R6 ;  /* 0x000000056b067223 */ /* 0x000fe20000010806 */
[CC--:B------:R-:W-:Y:S01]  /*3fa0*/  FMUL.FTZ R4, R110.reuse, R7.reuse ;  /* 0x000000076e047220 */ /* 0x0c0fe20000410000 */
[----:B------:R-:W0:Y:S01]  /*3fb0*/  MUFU.EX2 R16, R16 ;  /* 0x0000001000107308 */ /* 0x000e220000000800 */
[C---:B------:R-:W-:Y:S01]  /*3fc0*/  FFMA.FTZ R12, R115.reuse, R12, -R8 ;  /* 0x0000000c730c7223 */ /* 0x040fe20000010808 */
[----:B------:R-:W-:Y:S01]  /*3fd0*/  FFMA.FTZ R9, R115, R10, R9 ;  /* 0x0000000a73097223 */ /* 0x000fe20000010009 */
[-C--:B------:R-:W-:Y:S01]  /*3fe0*/  FMUL.FTZ R8, R110, R6.reuse ;  /* 0x000000066e087220 */ /* 0x080fe20000410000 */
[----:B------:R-:W-:Y:S01]  /*3ff0*/  FFMA.FTZ R4, R109, R6, -R4 ;  /* 0x000000066d047223 */ /* 0x000fe20000010804 */
[----:B------:R-:W-:Y:S01]  /*4000*/  FADD.FTZ R12, R81, R12 ;  /* 0x0000000c510c7221 */ /* 0x000fe20000010000 */
[----:B------:R-:W-:Y:S01]  /*4010*/  FADD.FTZ R9, RZ, R9 ;  /* 0x00000009ff097221 */ /* 0x000fe20000010000 */
[----:B------:R-:W-:Y:S01]  /*4020*/  FFMA.FTZ R8, R109, R7, R8 ;  /* 0x000000076d087223 */ /* 0x000fe20000010008 */
[----:B------:R-:W-:Y:S01]  /*4030*/  FMUL.FTZ R6, R112, R4 ;  /* 0x0000000470067220 */ /* 0x000fe20000410000 */
[C---:B------:R-:W-:Y:S01]  /*4040*/  FMUL.FTZ R14, R118.reuse, R12 ;  /* 0x0000000c760e7220 */ /* 0x040fe20000410000 */
[-C--:B------:R-:W-:Y:S01]  /*4050*/  FMUL.FTZ R10, R118, R9.reuse ;  /* 0x00000009760a7220 */ /* 0x080fe20000410000 */
[-C--:B------:R-:W-:Y:S01]  /*4060*/  FMUL.FTZ R5, R112, R8.reuse ;  /* 0x0000000870057220 */ /* 0x080fe20000410000 */
[----:B------:R-:W-:Y:S01]  /*4070*/  FFMA.FTZ R6, R111, R8, R6 ;  /* 0x000000086f067223 */ /* 0x000fe20000010006 */
[C---:B------:R-:W-:Y:S01]  /*4080*/  FFMA.FTZ R14, R117.reuse, R9, R14 ;  /* 0x00000009750e7223 */ /* 0x040fe2000001000e */
[----:B------:R-:W-:Y:S01]  /*4090*/  FFMA.FTZ R10, R117, R12, -R10 ;  /* 0x0000000c750a7223 */ /* 0x000fe2000001080a */
[----:B------:R-:W-:Y:S01]  /*40a0*/  FFMA.FTZ R5, R111, R4, -R5 ;  /* 0x000000046f057223 */ /* 0x000fe20000010805 */
[----:B------:R-:W-:Y:S01]  /*40b0*/  FMUL.FTZ R4, R114, R6 ;  /* 0x0000000672047220 */ /* 0x000fe20000410000 */
[----:B0-----:R-:W-:Y:S01]  /*40c0*/  FMUL.FTZ R120, R16, R120 ;  /* 0x0000007810787220 */ /* 0x001fe20000410000 */
[----:B------:R-:W-:Y:S01]  /*40d0*/  FADD.FTZ R10, R83, R10 ;  /* 0x0000000a530a7221 */ /* 0x000fe20000010000 */
[-C--:B------:R-:W-:Y:S01]  /*40e0*/  FMUL.FTZ R7, R114, R5.reuse ;  /* 0x0000000572077220 */ /* 0x080fe20000410000 */
[----:B------:R-:W-:Y:S01]  /*40f0*/  FADD.FTZ R14, RZ, R14 ;  /* 0x0000000eff0e7221 */ /* 0x000fe20000010000 */
[C---:B------:R-:W-:Y:S01]  /*4100*/  FFMA.FTZ R4, R113.reuse, R5, -R4 ;  /* 0x0000000571047223 */ /* 0x040fe20000010804 */
[----:B------:R-:W-:Y:S01]  /*4110*/  FMUL.FTZ R119, R16, R119 ;  /* 0x0000007710777220 */ /* 0x000fe20000410000 */
[----:B------:R-:W-:Y:S01]  /*4120*/  FFMA.FTZ R7, R113, R6, R7 ;  /* 0x0000000671077223 */ /* 0x000fe20000010007 */
[C---:B------:R-:W-:Y:S01]  /*4130*/  FMUL.FTZ R8, R120.reuse, R10 ;  /* 0x0000000a78087220 */ /* 0x040fe20000410000 */
[----:B------:R-:W-:Y:S01]  /*4140*/  FMUL.FTZ R9, R120, R14 ;  /* 0x0000000e78097220 */ /* 0x000fe20000410000 */
[C---:B------:R-:W-:Y:S01]  /*4150*/  FMUL.FTZ R6, R116.reuse, R4 ;  /* 0x0000000474067220 */ /* 0x040fe20000410000 */
[-C--:B------:R-:W-:Y:S01]  /*4160*/  FMUL.FTZ R5, R116, R7.reuse ;  /* 0x0000000774057220 */ /* 0x080fe20000410000 */
[C---:B------:R-:W-:Y:S01]  /*4170*/  FFMA.FTZ R8, R119.reuse, R14, R8 ;  /* 0x0000000e77087223 */ /* 0x040fe20000010008 */
[----:B------:R-:W-:Y:S01]  /*4180*/  FFMA.FTZ R10, R119, R10, -R9 ;  /* 0x0000000a770a7223 */ /* 0x000fe20000010809 */
[C---:B------:R-:W-:Y:S01]  /*4190*/  FFMA.FTZ R6, R115.reuse, R7, R6 ;  /* 0x0000000773067223 */ /* 0x040fe20000010006 */
[----:B------:R-:W-:Y:S01]  /*41a0*/  FFMA.FTZ R5, R115, R4, -R5 ;  /* 0x0000000473057223 */ /* 0x000fe20000010805 */
[----:B------:R-:W-:Y:S01]  /*41b0*/  FADD.FTZ R8, RZ, R8 ;  /* 0x00000008ff087221 */ /* 0x000fe20000010000 */
[----:B------:R-:W-:Y:S01]  /*41c0*/  FADD.FTZ R10, R85, R10 ;  /* 0x0000000a550a7221 */ /* 0x000fe20000010000 */
[C---:B------:R-:W-:Y:S01]  /*41d0*/  FMUL.FTZ R4, R118.reuse, R6 ;  /* 0x0000000676047220 */ /* 0x040fe20000410000 */
[-C--:B------:R-:W-:Y:S01]  /*41e0*/  FMUL.FTZ R7, R118, R5.reuse ;  /* 0x0000000576077220 */ /* 0x080fe20000410000 */
[C---:B------:R-:W-:Y:S01]  /*41f0*/  FMUL.FTZ R12, R123.reuse, R8 ;  /* 0x000000087b0c7220 */ /* 0x040fe20000410000 */
[----:B------:R-:W-:Y:S01]  /*4200*/  FMUL.FTZ R9, R123, R10 ;  /* 0x0000000a7b097220 */ /* 0x000fe20000410000 */
[C---:B------:R-:W-:Y:S01]  /*4210*/  FFMA.FTZ R4, R117.reuse, R5, -R4 ;  /* 0x0000000575047223 */ /* 0x040fe20000010804 */
[----:B------:R-:W-:Y:S01]  /*4220*/  FFMA.FTZ R7, R117, R6, R7 ;  /* 0x0000000675077223 */ /* 0x000fe20000010007 */
[C---:B------:R-:W-:Y:S01]  /*4230*/  FFMA.FTZ R12, R121.reuse, R10, -R12 ;  /* 0x0000000a790c7223 */ /* 0x040fe2000001080c */
[----:B------:R-:W-:Y:S01]  /*4240*/  FFMA.FTZ R9, R121, R8, R9 ;  /* 0x0000000879097223 */ /* 0x000fe20000010009 */
[CC--:B------:R-:W-:Y:S01]  /*4250*/  FMUL.FTZ R6, R120.reuse, R4.reuse ;  /* 0x0000000478067220 */ /* 0x0c0fe20000410000 */
[-C--:B------:R-:W-:Y:S01]  /*4260*/  FMUL.FTZ R5, R120, R7.reuse ;  /* 0x0000000778057220 */ /* 0x080fe20000410000 */
[----:B------:R-:W-:Y:S01]  /*4270*/  FADD.FTZ R12, R87, R12 ;  /* 0x0000000c570c7221 */ /* 0x000fe20000010000 */
[----:B------:R-:W-:Y:S01]  /*4280*/  FADD.FTZ R9, RZ, R9 ;  /* 0x00000009ff097221 */ /* 0x000fe20000010000 */
[C---:B------:R-:W-:Y:S01]  /*4290*/  FFMA.FTZ R6, R119.reuse, R7, R6 ;  /* 0x0000000777067223 */ /* 0x040fe20000010006 */
[----:B------:R-:W-:Y:S01]  /*42a0*/  FFMA.FTZ R4, R119, R4, -R5 ;  /* 0x0000000477047223 */ /* 0x000fe20000010805 */
[C---:B------:R-:W-:Y:S01]  /*42b0*/  FMUL.FTZ R11, R125.reuse, R12 ;  /* 0x0000000c7d0b7220 */ /* 0x040fe20000410000 */
[-C--:B------:R-:W-:Y:S01]  /*42c0*/  FMUL.FTZ R7, R125, R9.reuse ;  /* 0x000000097d077220 */ /* 0x080fe20000410000 */
[C---:B------:R-:W-:Y:S01]  /*42d0*/  FMUL.FTZ R8, R123.reuse, R6 ;  /* 0x000000067b087220 */ /* 0x040fe20000410000 */
[----:B------:R-:W-:Y:S01]  /*42e0*/  FMUL.FTZ R5, R123, R4 ;  /* 0x000000047b057220 */ /* 0x000fe20000410000 */
[C---:B------:R-:W-:Y:S01]  /*42f0*/  FFMA.FTZ R11, R122.reuse, R9, R11 ;  /* 0x000000097a0b7223 */ /* 0x040fe2000001000b */
[C---:B------:R-:W-:Y:S01]  /*4300*/  FFMA.FTZ R12, R122.reuse, R12, -R7 ;  /* 0x0000000c7a0c7223 */ /* 0x040fe20000010807 */
[C---:B------:R-:W-:Y:S01]  /*4310*/  FFMA.FTZ R8, R121.reuse, R4, -R8 ;  /* 0x0000000479087223 */ /* 0x040fe20000010808 */
[----:B------:R-:W-:Y:S01]  /*4320*/  FFMA.FTZ R5, R121, R6, R5 ;  /* 0x0000000679057223 */ /* 0x000fe20000010005 */
[----:B------:R-:W-:Y:S01]  /*4330*/  FADD.FTZ R11, RZ, R11 ;  /* 0x0000000bff0b7221 */ /* 0x000fe20000010000 */
[----:B------:R-:W-:Y:S01]  /*4340*/  FADD.FTZ R12, R89, R12 ;  /* 0x0000000c590c7221 */ /* 0x000fe20000010000 */
[C---:B------:R-:W-:Y:S01]  /*4350*/  FMUL.FTZ R9, R125.reuse, R8 ;  /* 0x000000087d097220 */ /* 0x040fe20000410000 */
[----:B------:R-:W-:Y:S01]  /*4360*/  FMUL.FTZ R7, R125, R5 ;  /* 0x000000057d077220 */ /* 0x000fe20000410000 */
[C---:B------:R-:W-:Y:S01]  /*4370*/  FMUL.FTZ R13, R127.reuse, R11 ;  /* 0x0000000b7f0d7220 */ /* 0x040fe20000410000 */
[C---:B------:R-:W-:Y:S01]  /*4380*/  FMUL.FTZ R4, R127.reuse, R12 ;  /* 0x0000000c7f047220 */ /* 0x040fe20000410000 */
[C---:B------:R-:W-:Y:S01]  /*4390*/  FFMA.FTZ R9, R122.reuse, R5, R9 ;  /* 0x000000057a097223 */ /* 0x040fe20000010009 */
[----:B------:R-:W-:Y:S01]  /*43a0*/  FFMA.FTZ R7, R122, R8, -R7 ;  /* 0x000000087a077223 */ /* 0x000fe20000010807 */
[C---:B------:R-:W-:Y:S01]  /*43b0*/  FFMA.FTZ R13, R126.reuse, R12, -R13 ;  /* 0x0000000c7e0d7223 */ /* 0x040fe2000001080d */
[----:B------:R-:W-:Y:S01]  /*43c0*/  FFMA.FTZ R11, R126, R11, R4 ;  /* 0x0000000b7e0b7223 */ /* 0x000fe20000010004 */
[C---:B------:R-:W-:Y:S01]  /*43d0*/  FMUL.FTZ R5, R127.reuse, R9 ;  /* 0x000000097f057220 */ /* 0x040fe20000410000 */
[-C--:B------:R-:W-:Y:S01]  /*43e0*/  FMUL.FTZ R4, R127, R7.reuse ;  /* 0x000000077f047220 */ /* 0x080fe20000410000 */
[----:B------:R-:W-:Y:S01]  /*43f0*/  FADD.FTZ R10, R94, R13 ;  /* 0x0000000d5e0a7221 */ /* 0x000fe20000010000 */
[----:B------:R-:W-:Y:S01]  /*4400*/  FADD.FTZ R11, RZ, R11 ;  /* 0x0000000bff0b7221 */ /* 0x000fe20000010000 */
[C---:B------:R-:W-:Y:S01]  /*4410*/  FFMA.FTZ R8, R126.reuse, R7, -R5 ;  /* 0x000000077e087223 */ /* 0x040fe20000010805 */
[----:B------:R-:W-:-:S02]  /*4420*/  FFMA.FTZ R4, R126, R9, R4 ;  /* 0x000000097e047223 */ /* 0x000fc40000010004 */
[----:B------:R-:W0:Y:S04]  /*4430*/  SHFL.UP PT, R9, R10, 0x1, RZ ;  /* 0x042000000a097989 */ /* 0x000e2800000e00ff */
[----:B------:R-:W1:Y:S04]  /*4440*/  SHFL.UP PT, R13, R11, 0x1, RZ ;  /* 0x042000000b0d7989 */ /* 0x000e6800000e00ff */
[----:B------:R-:W3:Y:S04]  /*4450*/  SHFL.UP PT, R5, R8, 0x1, RZ ;  /* 0x0420000008057989 */ /* 0x000ee800000e00ff */
[----:B------:R-:W5:Y:S01]  /*4460*/  SHFL.UP PT, R7, R4, 0x1, RZ ;  /* 0x0420000004077989 */ /* 0x000f6200000e00ff */
[----:B------:R-:W-:Y:S01]  /*4470*/  ISETP.GE.AND P0, PT, R37, 0x1, PT ;  /* 0x000000012500780c */ /* 0x000fe20003f06270 */
[C---:B0-----:R-:W-:Y:S01]  /*4480*/  FMUL.FTZ R15, R4.reuse, R9 ;  /* 0x00000009040f7220 */ /* 0x041fe20000410000 */
[----:B-1----:R-:W-:-:S03]  /*4490*/  FMUL.FTZ R12, R4, R13 ;  /* 0x0000000d040c7220 */ /* 0x002fc60000410000 */
[----:B------:R-:W-:Y:S01]  /*44a0*/  FFMA.FTZ R14, R8, R13, R15 ;  /* 0x0000000d080e7223 */ /* 0x000fe2000001000f */
[----:B---3--:R-:W-:Y:S01]  /*44b0*/  FMUL.FTZ R6, R4, R5 ;  /* 0x0000000504067220 */ /* 0x008fe20000410000 */
[----:B------:R-:W-:-:S06]  /*44c0*/  FFMA.FTZ R9, R8, R9, -R12 ;  /* 0x0000000908097223 */ /* 0x000fcc000001080c */
[----:B------:R-:W-:Y:S01]  /*44d0*/  @P0 FADD.FTZ R11, R11, R14 ;  /* 0x0000000e0b0b0221 */ /* 0x000fe20000010000 */
[-C--:B-----5:R-:W-:Y:S01]  /*44e0*/  FFMA.FTZ R13, R8, R7.reuse, R6 ;  /* 0x00000007080d7223 */ /* 0x0a0fe20000010006 */
[----:B------:R-:W-:Y:S01]  /*44f0*/  FMUL.FTZ R7, R4, R7 ;  /* 0x0000000704077220 */ /* 0x000fe20000410000 */
[----:B------:R-:W-:-:S03]  /*4500*/  @P0 FADD.FTZ R10, R10, R9 ;  /* 0x000000090a0a0221 */ /* 0x000fc60000010000 */
[----:B------:R-:W-:Y:S01]  /*4510*/  @P0 FFMA.FTZ R8, R8, R5, -R7 ;  /* 0x0000000508080223 */ /* 0x000fe20000010807 */
[----:B------:R-:W-:Y:S01]  /*4520*/  FSEL R13, R4, R13, !P0 ;  /* 0x0000000d040d7208 */ /* 0x000fe20004000000 */
[----:B------:R-:W0:Y:S04]  /*4530*/  SHFL.UP PT, R7, R11, 0x2, RZ ;  /* 0x044000000b077989 */ /* 0x000e2800000e00ff */
[----:B------:R-:W1:Y:S04]  /*4540*/  SHFL.UP PT, R6, R10, 0x2, RZ ;  /* 0x044000000a067989 */ /* 0x000e6800000e00ff */
[----:B------:R-:W3:Y:S04]  /*4550*/  SHFL.UP PT, R4, R8, 0x2, RZ ;  /* 0x0440000008047989 */ /* 0x000ee800000e00ff */
[----:B------:R-:W5:Y:S01]  /*4560*/  SHFL.UP PT, R5, R13, 0x2, RZ ;  /* 0x044000000d057989 */ /* 0x000f6200000e00ff */
[----:B------:R-:W-:Y:S01]  /*4570*/  ISETP.GE.AND P0, PT, R37, 0x2, PT ;  /* 0x000000022500780c */ /* 0x000fe20003f06270 */
[C---:B0-----:R-:W-:Y:S01]  /*4580*/  FMUL.FTZ R9, R13.reuse, R7 ;  /* 0x000000070d097220 */ /* 0x041fe20000410000 */
[----:B-1----:R-:W-:-:S03]  /*4590*/  FMUL.FTZ R14, R13, R6 ;  /* 0x000000060d0e7220 */ /* 0x002fc60000410000 */
[C---:B------:R-:W-:Y:S01]  /*45a0*/  FFMA.FTZ R9, R8.reuse, R6, -R9 ;  /* 0x0000000608097223 */ /* 0x040fe20000010809 */
[C---:B---3--:R-:W-:Y:S01]  /*45b0*/  FMUL.FTZ R12, R13.reuse, R4 ;  /* 0x000000040d0c7220 */ /* 0x048fe20000410000 */
[C---:B------:R-:W-:Y:S01]  /*45c0*/  FFMA.FTZ R14, R8.reuse, R7, R14 ;  /* 0x00000007080e7223 */ /* 0x040fe2000001000e */
[-C--:B-----5:R-:W-:Y:S02]  /*45d0*/  FMUL.FTZ R7, R13, R5.reuse ;  /* 0x000000050d077220 */ /* 0x0a0fe40000410000 */
[----:B------:R-:W-:-:S03]  /*45e0*/  FFMA.FTZ R12, R8, R5, R12 ;  /* 0x00000005080c7223 */ /* 0x000fc6000001000c */
[----:B------:R-:W-:Y:S01]  /*45f0*/  @P0 FADD.FTZ R10, R10, R9 ;  /* 0x000000090a0a0221 */ /* 0x000fe20000010000 */
[----:B------:R-:W-:Y:S01]  /*4600*/  @P0 FADD.FTZ R11, R11, R14 ;  /* 0x0000000e0b0b0221 */ /* 0x000fe20000010000 */
[----:B------:R-:W-:Y:S01]  /*4610*/  @P0 FFMA.FTZ R8, R8, R4, -R7 ;  /* 0x0000000408080223 */ /* 0x000fe20000010807 */
[----:B------:R-:W-:Y:S02]  /*4620*/  FSEL R12, R13, R12, !P0 ;  /* 0x0000000c0d0c7208 */ /* 0x000fe40004000000 */
        /* <DEDUP_REMOVED lines=9> */
[----:B------:R-:W-:-:S03]  /*46c0*/  FFMA.FTZ R9, R8, R9, -R6 ;  /* 0x0000000908097223 */ /* 0x000fc60000010806 */
[-C--:B-----5:R-:W-:Y:S01]  /*46d0*/  FFMA.FTZ R13, R8, R7.reuse, R4 ;  /* 0x00000007080d7223 */ /* 0x0a0fe20000010004 */
[----:B------:R-:W-:Y:S02]  /*46e0*/  FMUL.FTZ R7, R12, R7 ;  /* 0x000000070c077220 */ /* 0x000fe40000410000 */
        /* <DEDUP_REMOVED lines=8> */
[----:B------:R-:W-:-:S02]  /*4770*/  ISETP.NE.AND P2, PT, R37, 0x1f, PT ;  /* 0x0000001f2500780c */ /* 0x000fc40003f45270 */
[----:B------:R-:W-:Y:S01]  /*4780*/  ISETP.GE.AND P0, PT, R37, 0x8, PT ;  /* 0x000000082500780c */ /* 0x000fe20003f06270 */
[----:B0-----:R-:W-:-:S10]  /*4790*/  FMUL.FTZ R9, R13, R7 ;  /* 0x000000070d097220 */ /* 0x001fd40000410000 */
[----:B------:R-:W0:Y:S01]  /*47a0*/  @!P2 S2R R17, SR_CgaCtaId ;  /* 0x000000000011a919 */ /* 0x000e220000008800 */
[CC--:B-1----:R-:W-:Y:S01]  /*47b0*/  FMUL.FTZ R14, R13.reuse, R6.reuse ;  /* 0x000000060d0e7220 */ /* 0x0c2fe20000410000 */
[C---:B------:R-:W-:Y:S01]  /*47c0*/  FFMA.FTZ R15, R8.reuse, R6, -R9 ;  /* 0x00000006080f7223 */ /* 0x040fe20000010809 */
[CC--:B---3--:R-:W-:Y:S02]  /*47d0*/  FMUL.FTZ R12, R13.reuse, R4.reuse ;  /* 0x000000040d0c7220 */ /* 0x0c8fe40000410000 */
[C---:B------:R-:W-:Y:S01]  /*47e0*/  FFMA.FTZ R14, R8.reuse, R7, R14 ;  /* 0x00000007080e7223 */ /* 0x040fe2000001000e */
[-C--:B-----5:R-:W-:Y:S01]  /*47f0*/  FMUL.FTZ R9, R13, R5.reuse ;  /* 0x000000050d097220 */ /* 0x0a0fe20000410000 */
[----:B------:R-:W-:Y:S02]  /*4800*/  FFMA.FTZ R12, R8, R5, R12 ;  /* 0x00000005080c7223 */ /* 0x000fe4000001000c */
[----:B------:R-:W-:Y:S01]  /*4810*/  @P0 FADD.FTZ R11, R11, R14 ;  /* 0x0000000e0b0b0221 */ /* 0x000fe20000010000 */
[----:B------:R-:W-:Y:S01]  /*4820*/  @P0 FADD.FTZ R10, R10, R15 ;  /* 0x0000000f0a0a0221 */ /* 0x000fe20000010000 */
[----:B------:R-:W-:Y:S01]  /*4830*/  @P0 FFMA.FTZ R8, R8, R4, -R9 ;  /* 0x0000000408080223 */ /* 0x000fe20000010809 */
[----:B------:R-:W-:-:S02]  /*4840*/  FSEL R12, R13, R12, !P0 ;  /* 0x0000000c0d0c7208 */ /* 0x000fc40004000000 */
[----:B------:R-:W1:Y:S01]  /*4850*/  SHFL.UP PT, R13, R11, 0x10, RZ ;  /* 0x060000000b0d7989 */ /* 0x000e6200000e00ff */
[----:B------:R-:W3:Y:S03]  /*4860*/  S2UR UR6, SR_CgaCtaId ;  /* 0x00000000000679c3 */ /* 0x000ee60000008800 */
[----:B------:R-:W5:Y:S04]  /*4870*/  SHFL.UP PT, R5, R8, 0x10, RZ ;  /* 0x0600000008057989 */ /* 0x000f6800000e00ff */
[----:B------:R-:W2:Y:S04]  /*4880*/  SHFL.UP PT, R9, R10, 0x10, RZ ;  /* 0x060000000a097989 */ /* 0x000ea800000e00ff */
[----:B------:R-:W4:Y:S01]  /*4890*/  SHFL.UP PT, R7, R12, 0x10, RZ ;  /* 0x060000000c077989 */ /* 0x000f2200000e00ff */
[----:B------:R-:W-:-:S02]  /*48a0*/  ISETP.NE.AND P0, PT, R124, RZ, PT ;  /* 0x000000ff7c00720c */ /* 0x000fc40003f05270 */
[----:B------:R-:W-:Y:S02]  /*48b0*/  @!P2 MOV R6, 0x400 ;  /* 0x000004000006a802 */ /* 0x000fe40000000f00 */
[----:B------:R-:W-:Y:S02]  /*48c0*/  @!P2 SHF.R.U32.HI R4, RZ, 0x1, R38 ;  /* 0x00000001ff04a819 */ /* 0x000fe40000011626 */
[----:B------:R-:W-:Y:S02]  /*48d0*/  ISETP.GE.AND P1, PT, R37, 0x10, PT ;  /* 0x000000102500780c */ /* 0x000fe40003f26270 */
[----:B------:R-:W-:Y:S02]  /*48e0*/  ISETP.EQ.OR P0, PT, RZ, UR4, P0 ;  /* 0x00000004ff007c0c */ /* 0x000fe40008702670 */
[----:B0-----:R-:W-:Y:S02]  /*48f0*/  @!P2 LEA R17, R17, R6, 0x18 ;  /* 0x000000061111a211 */ /* 0x001fe400078ec0ff */
[----:B------:R-:W-:Y:S01]  /*4900*/  @!P2 LOP3.LUT R4, R4, 0x7ffffff0, RZ, 0xc0, !PT ;  /* 0x7ffffff00404a812 */ /* 0x000fe200078ec0ff */
[C---:B-1----:R-:W-:Y:S01]  /*4910*/  FMUL.FTZ R6, R12.reuse, R13 ;  /* 0x0000000d0c067220 */ /* 0x042fe20000410000 */
[----:B------:R-:W-:Y:S01]  /*4920*/  UMOV UR5, 0x400 ;  /* 0x0000040000057882 */ /* 0x000fe20000000000 */
[C---:B-----5:R-:W-:Y:S01]  /*4930*/  FMUL.FTZ R15, R12.reuse, R5 ;  /* 0x000000050c0f7220 */ /* 0x060fe20000410000 */
[----:B------:R-:W-:Y:S01]  /*4940*/  @!P2 IADD3 R131, R17, R4, RZ ;  /* 0x000000041183a210 */ /* 0x000fe20007ffe0ff */
[----:B---3--:R-:W-:Y:S01]  /*4950*/  ULEA UR5, UR6, UR5, 0x18 ;  /* 0x0000000506057291 */ /* 0x008fe2000f8ec03f */
[-C--:B--2---:R-:W-:Y:S01]  /*4960*/  FMUL.FTZ R14, R12, R9.reuse ;  /* 0x000000090c0e7220 */ /* 0x084fe20000410000 */
[----:B------:R-:W-:Y:S01]  /*4970*/  FFMA.FTZ R9, R8, R9, -R6 ;  /* 0x0000000908097223 */ /* 0x000fe20000010806 */
[-C--:B----4-:R-:W-:Y:S01]  /*4980*/  FMUL.FTZ R4, R12, R7.reuse ;  /* 0x000000070c047220 */ /* 0x090fe20000410000 */
[C---:B------:R-:W-:Y:S01]  /*4990*/  FFMA.FTZ R15, R8.reuse, R7, R15 ;  /* 0x00000007080f7223 */ /* 0x040fe2000001000f */
[C---:B------:R-:W-:Y:S01]  /*49a0*/  FFMA.FTZ R14, R8.reuse, R13, R14 ;  /* 0x0000000d080e7223 */ /* 0x040fe2000001000e */
[----:B------:R-:W-:Y:S01]  /*49b0*/  CS2R R6, SRZ ;  /* 0x0000000000067805 */ /* 0x000fe2000001ff00 */
[----:B------:R-:W-:Y:S01]  /*49c0*/  @P1 FFMA.FTZ R8, R8, R5, -R4 ;  /* 0x0000000508081223 */ /* 0x000fe20000010804 */
[----:B------:R-:W-:Y:S01]  /*49d0*/  MOV R5, RZ ;  /* 0x000000ff00057202 */ /* 0x000fe20000000f00 */
[----:B------:R-:W-:Y:S01]  /*49e0*/  @P1 FADD.FTZ R10, R10, R9 ;  /* 0x000000090a0a1221 */ /* 0x000fe20000010000 */
[----:B------:R-:W-:Y:S01]  /*49f0*/  MOV R4, 0x3f800000 ;  /* 0x3f80000000047802 */ /* 0x000fe20000000f00 */
[----:B------:R-:W-:Y:S01]  /*4a00*/  @P1 FADD.FTZ R11, R11, R14 ;  /* 0x0000000e0b0b1221 */ /* 0x000fe20000010000 */
[----:B------:R-:W-:-:S02]  /*4a10*/  @!P0 LEA R130, R96, UR5, 0x4 ;  /* 0x0000000560828c11 */ /* 0x000fc4000f8e20ff */
[----:B------:R-:W-:-:S03]  /*4a20*/  FSEL R9, R12, R15, !P1 ;  /* 0x0000000f0c097208 */ /* 0x000fc60004800000 */
[----:B------:R-:W-:Y:S04]  /*4a30*/  @!P0 LDS.128 R4, [R130+0x10f0] ;  /* 0x0010f00082048984 */ /* 0x000fe80000000c00 */
[----:B------:R-:W-:Y:S01]  /*4a40*/  @!P2 STS.128 [R131+0x1090], R8 ;  /* 0x001090088300a388 */ /* 0x000fe20000000c00 */
[----:B------:R-:W-:Y:S06]  /*4a50*/  BAR.SYNC.DEFER_BLOCKING 0x0 ;  /* 0x0000000000007b1d */ /* 0x000fec0000010000 */
[----:B------:R-:W-:Y:S04]  /*4a60*/  LDS.128 R12, [UR5+0x1090] ;  /* 0x00109005ff0c7984 */ /* 0x000fe80008000c00 */
[----:B------:R-:W0:Y:S04]  /*4a70*/  LDS.128 R16, [UR5+0x10a0] ;  /* 0x0010a005ff107984 */ /* 0x000e280008000c00 */
[----:B------:R-:W1:Y:S04]  /*4a80*/  LDS.128 R20, [UR5+0x10b0] ;  /* 0x0010b005ff147984 */ /* 0x000e680008000c00 */
[----:B------:R-:W2:Y:S01]  /*4a90*/  LDS.128 R24, [UR5+0x10c0] ;  /* 0x0010c005ff187984 */ /* 0x000ea20008000c00 */
[-C--:B------:R-:W-:Y:S01]  /*4aa0*/  FMUL.FTZ R129, R29, R31.reuse ;  /* 0x0000001f1d817220 */ /* 0x080fe20000410000 */
[----:B------:R-:W-:-:S03]  /*4ab0*/  FMUL.FTZ R128, R28, R31 ;  /* 0x0000001f1c807220 */ /* 0x000fc60000410000 */
[-C--:B------:R-:W-:Y:S01]  /*4ac0*/  FFMA.FTZ R28, R28, R30.reuse, -R129 ;  /* 0x0000001e1c1c7223 */ /* 0x080fe20000010881 */
[----:B------:R-:W-:Y:S01]  /*4ad0*/  FFMA.FTZ R29, R29, R30, R128 ;  /* 0x0000001e1d1d7223 */ /* 0x000fe20000010080 */
[----:B------:R-:W-:-:S04]  /*4ae0*/  SHF.R.U32.HI R132, RZ, 0x5, R38 ;  /* 0x00000005ff847819 */ /* 0x000fc80000011626 */
[----:B------:R-:W-:Y:S01]  /*4af0*/  ISETP.NE.AND P1, PT, R132, 0x2, PT ;  /* 0x000000028400780c */ /* 0x000fe20003f25270 */
[-C--:B0-----:R-:W-:Y:S01]  /*4b00*/  FMUL.FTZ R30, R12, R17.reuse ;  /* 0x000000110c1e7220 */ /* 0x081fe20000410000 */
[-C--:B------:R-:W-:Y:S01]  /*4b10*/  FMUL.FTZ R129, R15, R17.reuse ;  /* 0x000000110f817220 */ /* 0x080fe20000410000 */
[CC--:B------:R-:W-:Y:S01]  /*4b20*/  FMUL.FTZ R31, R13.reuse, R17.reuse ;  /* 0x000000110d1f7220 */ /* 0x0c0fe20000410000 */
[C---:B------:R-:W-:Y:S01]  /*4b30*/  FMUL.FTZ R128, R14.reuse, R17 ;  /* 0x000000110e807220 */ /* 0x040fe20000410000 */
[-C--:B------:R-:W-:Y:S01]  /*4b40*/  FFMA.FTZ R30, R13, R16.reuse, R30 ;  /* 0x000000100d1e7223 */ /* 0x080fe2000001001e */
[-C--:B------:R-:W-:Y:S01]  /*4b50*/  FFMA.FTZ R129, R14, R16.reuse, -R129 ;  /* 0x000000100e817223 */ /* 0x080fe20000010881 */
[-C--:B------:R-:W-:Y:S01]  /*4b60*/  FFMA.FTZ R31, R12, R16.reuse, -R31 ;  /* 0x000000100c1f7223 */ /* 0x080fe2000001081f */
[----:B------:R-:W-:Y:S01]  /*4b70*/  FFMA.FTZ R128, R15, R16, R128 ;  /* 0x000000100f807223 */ /* 0x000fe20000010080 */
[----:B-1----:R-:W-:Y:S01]  /*4b80*/  FMUL.FTZ R130, R30, R21 ;  /* 0x000000151e827220 */ /* 0x002fe20000410000 */
[----:B------:R-:W-:-:S02]  /*4b90*/  FADD.FTZ R129, R18, R129 ;  /* 0x0000008112817221 */ /* 0x000fc40000010000 */
[----:B------:R-:W-:Y:S01]  /*4ba0*/  FADD.FTZ R128, R19, R128 ;  /* 0x0000008013807221 */ /* 0x000fe20000010000 */
[C---:B------:R-:W-:Y:S01]  /*4bb0*/  FSEL R12, R31.reuse, R12, !P1 ;  /* 0x0000000c1f0c7208 */ /* 0x040fe20004800000 */
[CC--:B------:R-:W-:Y:S01]  /*4bc0*/  FFMA.FTZ R19, R31.reuse, R20.reuse, -R130 ;  /* 0x000000141f137223 */ /* 0x0c0fe20000010882 */
[-C--:B------:R-:W-:Y:S01]  /*4bd0*/  FMUL.FTZ R31, R31, R21.reuse ;  /* 0x000000151f1f7220 */ /* 0x080fe20000410000 */
[----:B------:R0:W1:Y:S01]  /*4be0*/  SHFL.UP PT, R16, R8, 0x1, RZ ;  /* 0x0420000008107989 */ /* 0x00006200000e00ff */
[C---:B------:R-:W-:Y:S01]  /*4bf0*/  FMUL.FTZ R131, R129.reuse, R21 ;  /* 0x0000001581837220 */ /* 0x040fe20000410000 */
[C---:B------:R-:W-:Y:S01]  /*4c00*/  FSEL R13, R30.reuse, R13, !P1 ;  /* 0x0000000d1e0d7208 */ /* 0x040fe20004800000 */
[----:B------:R-:W-:Y:S01]  /*4c10*/  FFMA.FTZ R30, R30, R20, R31 ;  /* 0x000000141e1e7223 */ /* 0x000fe2000001001f */
[----:B------:R-:W-:Y:S01]  /*4c20*/  FSEL R14, R129, R14, !P1 ;  /* 0x0000000e810e7208 */ /* 0x000fe20004800000 */
[C---:B------:R-:W-:Y:S01]  /*4c30*/  FFMA.FTZ R18, R128.reuse, R20, R131 ;  /* 0x0000001480127223 */ /* 0x040fe20000010083 */
[----:B0-----:R-:W-:Y:S01]  /*4c40*/  FMUL.FTZ R8, R128, R21 ;  /* 0x0000001580087220 */ /* 0x001fe20000410000 */
[----:B------:R-:W-:-:S03]  /*4c50*/  ISETP.NE.AND P2, PT, R132, RZ, PT ;  /* 0x000000ff8400720c */ /* 0x000fc60003f45270 */
[----:B------:R-:W-:Y:S01]  /*4c60*/  FFMA.FTZ R129, R129, R20, -R8 ;  /* 0x0000001481817223 */ /* 0x000fe20000010808 */
[----:B------:R-:W-:Y:S01]  /*4c70*/  ISETP.NE.AND P0, PT, R132, 0x3, PT ;  /* 0x000000038400780c */ /* 0x000fe20003f05270 */
[----:B--2---:R-:W-:Y:S01]  /*4c80*/  FMUL.FTZ R8, R30, R25 ;  /* 0x000000191e087220 */ /* 0x004fe20000410000 */
[----:B------:R-:W-:Y:S01]  /*4c90*/  FADD.FTZ R18, R23, R18 ;  /* 0x0000001217127221 */ /* 0x000fe20000010000 */
[----:B------:R-:W-:Y:S01]  /*4ca0*/  FADD.FTZ R129, R22, R129 ;  /* 0x0000008116817221 */ /* 0x000fe20000010000 */
[C---:B------:R-:W-:Y:S01]  /*4cb0*/  FSEL R12, R19.reuse, R12, !P0 ;  /* 0x0000000c130c7208 */ /* 0x040fe20004000000 */
[C---:B------:R-:W-:Y:S01]  /*4cc0*/  FFMA.FTZ R8, R19.reuse, R24, -R8 ;  /* 0x0000001813087223 */ /* 0x040fe20000010808 */
[----:B------:R-:W-:Y:S01]  /*4cd0*/  FSEL R15, R128, R15, !P1 ;  /* 0x0000000f800f7208 */ /* 0x000fe20004800000 */
[CC--:B------:R-:W-:Y:S01]  /*4ce0*/  FMUL.FTZ R20, R18.reuse, R25.reuse ;  /* 0x0000001912147220 */ /* 0x0c0fe20000410000 */
[-C--:B------:R-:W-:Y:S01]  /*4cf0*/  FMUL.FTZ R19, R19, R25.reuse ;  /* 0x0000001913137220 */ /* 0x080fe20000410000 */
[C---:B------:R-:W-:Y:S01]  /*4d00*/  FMUL.FTZ R25, R129.reuse, R25 ;  /* 0x0000001981197220 */ /* 0x040fe20000410000 */
[C---:B------:R-:W-:Y:S01]  /*4d10*/  FSEL R14, R129.reuse, R14, !P0 ;  /* 0x0000000e810e7208 */ /* 0x040fe20004000000 */
[-C--:B------:R-:W-:Y:S01]  /*4d20*/  FFMA.FTZ R129, R129, R24.reuse, -R20 ;  /* 0x0000001881817223 */ /* 0x080fe20000010814 */
[C---:B------:R-:W-:Y:S01]  /*4d30*/  FSEL R15, R18.reuse, R15, !P0 ;  /* 0x0000000f120f7208 */ /* 0x040fe20004000000 */
[----:B------:R-:W-:Y:S01]  /*4d40*/  FFMA.FTZ R18, R18, R24, R25 ;  /* 0x0000001812127223 */ /* 0x000fe20000010019 */
[----:B------:R-:W0:Y:S01]  /*4d50*/  SHFL.UP PT, R10, R10, 0x1, RZ ;  /* 0x042000000a0a7989 */ /* 0x000e2200000e00ff */
[----:B------:R-:W-:Y:S03]  /*4d60*/  BSSY B0, `(.L_x_385) ;  /* 0x0000028000007945 */ /* 0x000fe60003800000 */
[----:B------:R-:W2:Y:S01]  /*4d70*/  SHFL.UP PT, R11, R11, 0x1, RZ ;  /* 0x042000000b0b7989 */ /* 0x000ea200000e00ff */
[----:B------:R-:W-:-:S03]  /*4d80*/  FSEL R13, R30, R13, !P0 ;  /* 0x0000000d1e0d7208 */ /* 0x000fc60004000000 */
[----:B------:R3:W4:Y:S01]  /*4d90*/  SHFL.UP PT, R17, R9, 0x1, RZ ;  /* 0x0420000009117989 */ /* 0x00072200000e00ff */
[----:B------:R-:W-:Y:S01]  /*4da0*/  FFMA.FTZ R19, R30, R24, R19 ;  /* 0x000000181e137223 */ /* 0x000fe20000010013 */
[----:B------:R-:W-:Y:S01]  /*4db0*/  FADD.FTZ R26, R26, R129 ;  /* 0x000000811a1a7221 */ /* 0x000fe20000010000 */
[----:B------:R-:W-:Y:S01]  /*4dc0*/  FADD.FTZ R18, R27, R18 ;  /* 0x000000121b127221 */ /* 0x000fe20000010000 */
[----:B-1----:R-:W-:Y:S06]  /*4dd0*/  @!P2 BRA `(.L_x_386) ;  /* 0x000000000040a947 */ /* 0x002fec0003800000 */
[----:B------:R-:W-:Y:S01]  /*4de0*/  ISETP.NE.AND P0, PT, R37, RZ, PT ;  /* 0x000000ff2500720c */ /* 0x000fe20003f05270 */
[C---:B----4-:R-:W-:Y:S01]  /*4df0*/  FMUL.FTZ R19, R17.reuse, R15 ;  /* 0x0000000f11137220 */ /* 0x050fe20000410000 */
[C---:B------:R-:W-:Y:S01]  /*4e00*/  FMUL.FTZ R18, R17.reuse, R14 ;  /* 0x0000000e11127220 */ /* 0x040fe20000410000 */
[C---:B---3--:R-:W-:Y:S01]  /*4e10*/  FMUL.FTZ R9, R17.reuse, R13 ;  /* 0x0000000d11097220 */ /* 0x048fe20000410000 */
[----:B------:R-:W-:Y:S01]  /*4e20*/  FMUL.FTZ R8, R17, R12 ;  /* 0x0000000c11087220 */ /* 0x000fe20000410000 */
[C---:B------:R-:W-:Y:S01]  /*4e30*/  FFMA.FTZ R19, R16.reuse, R14, -R19 ;  /* 0x0000000e10137223 */ /* 0x040fe20000010813 */
[----:B------:R-:W-:-:S07]  /*4e40*/  FFMA.FTZ R18, R16, R15, R18 ;  /* 0x0000000f10127223 */ /* 0x000fce0000010012 */
[C---:B------:R-:W-:Y:S01]  /*4e50*/  @P0 FFMA.FTZ R12, R16.reuse, R12, -R9 ;  /* 0x0000000c100c0223 */ /* 0x040fe20000010809 */
[----:B------:R-:W-:Y:S01]  /*4e60*/  @P0 FFMA.FTZ R13, R16, R13, R8 ;  /* 0x0000000d100d0223 */ /* 0x000fe20000010008 */
[----:B0-----:R-:W-:Y:S01]  /*4e70*/  @P0 FADD.FTZ R14, R10, R19 ;  /* 0x000000130a0e0221 */ /* 0x001fe20000010000 */
[----:B--2---:R-:W-:Y:S02]  /*4e80*/  @P0 FADD.FTZ R15, R11, R18 ;  /* 0x000000120b0f0221 */ /* 0x004fe40000010000 */
[----:B------:R-:W-:Y:S02]  /*4e90*/  MOV R16, R12 ;  /* 0x0000000c00107202 */ /* 0x000fe40000000f00 */
[----:B------:R-:W-:Y:S02]  /*4ea0*/  MOV R17, R13 ;  /* 0x0000000d00117202 */ /* 0x000fe40000000f00 */
[----:B------:R-:W-:Y:S02]  /*4eb0*/  MOV R10, R14 ;  /* 0x0000000e000a7202 */ /* 0x000fe40000000f00 */
[----:B------:R-:W-:Y:S01]  /*4ec0*/  MOV R11, R15 ;  /* 0x0000000f000b7202 */ /* 0x000fe20000000f00 */
[----:B------:R-:W-:Y:S06]  /*4ed0*/  BRA `(.L_x_387) ;  /* 0x0000000000407947 */ /* 0x000fec0003800000 */
.L_x_386:
[----:B------:R-:W-:Y:S01]  /*4ee0*/  ISETP.NE.AND P0, PT, R37, RZ, PT ;  /* 0x000000ff2500720c */ /* 0x000fe20003f05270 */
[C---:B---3--:R-:W-:Y:S01]  /*4ef0*/  FMUL.FTZ R9, R19.reuse, R5 ;  /* 0x0000000513097220 */ /* 0x048fe20000410000 */
[C---:B------:R-:W-:Y:S01]  /*4f00*/  FMUL.FTZ R13, R19.reuse, R7 ;  /* 0x00000007130d7220 */ /* 0x040fe20000410000 */
[C---:B------:R-:W-:Y:S01]  /*4f10*/  FMUL.FTZ R14, R19.reuse, R6 ;  /* 0x00000006130e7220 */ /* 0x040fe20000410000 */
[----:B------:R-:W-:Y:S02]  /*4f20*/  FMUL.FTZ R12, R19, R4 ;  /* 0x00000004130c7220 */ /* 0x000fe40000410000 */
[----:B------:R-:W-:-:S07]  /*4f30*/  FFMA.FTZ R13, R8, R6, -R13 ;  /* 0x00000006080d7223 */ /* 0x000fce000001080d */
[----:B------:R1:W-:Y:S01]  /*4f40*/  @!P0 STS.128 [UR5+0x10e0], R4 ;  /* 0x0010e004ff008988 */ /* 0x0003e20008000c05 */
[----:B------:R-:W-:Y:S02]  /*4f50*/  @!P0 MOV R16, R4 ;  /* 0x0000000400108202 */ /* 0x000fe40000000f00 */
[----:B0-----:R-:W-:Y:S02]  /*4f60*/  @!P0 MOV R10, R6 ;  /* 0x00000006000a8202 */ /* 0x001fe40000000f00 */
[----:B----4-:R-:W-:Y:S02]  /*4f70*/  @!P0 MOV R17, R5 ;  /* 0x0000000500118202 */ /* 0x010fe40000000f00 */
[-C--:B--2---:R-:W-:Y:S01]  /*4f80*/  @!P0 MOV R11, R7.reuse ;  /* 0x00000007000b8202 */ /* 0x084fe20000000f00 */
[C---:B-1----:R-:W-:Y:S01]  /*4f90*/  FFMA.FTZ R4, R8.reuse, R4, -R9 ;  /* 0x0000000408047223 */ /* 0x042fe20000010809 */
[C---:B------:R-:W-:Y:S01]  /*4fa0*/  FFMA.FTZ R9, R8.reuse, R7, R14 ;  /* 0x0000000708097223 */ /* 0x040fe2000001000e */
[----:B------:R-:W-:Y:S01]  /*4fb0*/  FFMA.FTZ R5, R8, R5, R12 ;  /* 0x0000000508057223 */ /* 0x000fe2000001000c */
[----:B------:R-:W-:-:S02]  /*4fc0*/  FADD.FTZ R6, R26, R13 ;  /* 0x0000000d1a067221 */ /* 0x000fc40000010000 */
[----:B------:R-:W-:-:S07]  /*4fd0*/  FADD.FTZ R7, R18, R9 ;  /* 0x0000000912077221 */ /* 0x000fce0000010000 */
.L_x_387:
[----:B------:R-:W-:Y:S05]  /*4fe0*/  BSYNC B0 ;  /* 0x0000000000007941 */ /* 0x000fea0003800000 */
.L_x_385:
        /* <DEDUP_REMOVED lines=111> */
[----:B------:R-:W-:-:S04]  /*56e0*/  IMAD R8, R40, UR7, R44 ;  /* 0x0000000728087c24 */ /* 0x000fc8000f8e022c */
[----:B------:R-:W-:-:S04]  /*56f0*/  IMAD R8, R8, R91, RZ ;  /* 0x0000005b08087224 */ /* 0x000fc800078e02ff */
[----:B------:R-:W-:Y:S02]  /*5700*/  IMAD R9, R8, R93, RZ ;  /* 0x0000005d08097224 */ /* 0x000fe400078e02ff */
[----:B------:R-:W-:-:S03]  /*5710*/  IMAD R8, R93, UR4, R96 ;  /* 0x000000045d087c24 */ /* 0x000fc6000f8e0260 */
[----:B------:R-:W-:Y:S02]  /*5720*/  SHF.R.S32.HI R97, RZ, 0x1f, R9 ;  /* 0x0000001fff617819 */ /* 0x000fe40000011409 */
[----:B------:R-:W-:-:S04]  /*5730*/  IADD3 R9, P0, R8, R9, RZ ;  /* 0x0000000908097210 */ /* 0x000fc80007f1e0ff */
[----:B------:R-:W-:Y:S02]  /*5740*/  LEA.HI.X.SX32 R30, R8, R97, 0x1, P0 ;  /* 0x00000061081e7211 */ /* 0x000fe400000f0eff */
[C---:B------:R-:W-:Y:S02]  /*5750*/  LEA R8, P0, R9.reuse, R2, 0x4 ;  /* 0x0000000209087211 */ /* 0x040fe400078020ff */
[----:B------:R-:W-:Y:S02]  /*5760*/  LEA R97, R96, UR5, 0x4 ;  /* 0x0000000560617c11 */ /* 0x000fe4000f8e20ff */
[----:B------:R-:W-:-:S03]  /*5770*/  LEA.HI.X R9, R9, R3, R30, 0x4, P0 ;  /* 0x0000000309097211 */ /* 0x000fc600000f241e */
[----:B------:R0:W-:Y:S04]  /*5780*/  STS.128 [R97+0x10f0], R4 ;  /* 0x0010f00461007388 */ /* 0x0001e80000000c00 */
[----:B------:R0:W-:Y:S02]  /*5790*/  STG.E.128 desc[UR8][R8.64], R4 ;  /* 0x0000000408007986 */ /* 0x0001e4000c101d08 */
.L_x_389:
[----:B------:R-:W-:Y:S05]  /*57a0*/  BSYNC B0 ;  /* 0x0000000000007941 */ /* 0x000fea0003800000 */
.L_x_388:
[C---:B0-----:R-:W-:Y:S01]  /*57b0*/  FMUL.FTZ R5, R29.reuse, R10 ;  /* 0x0000000a1d057220 */ /* 0x041fe20000410000 */
[----:B------:R-:W-:Y:S01]  /*57c0*/  IADD3 R96, R96, 0x1, RZ ;  /* 0x0000000160607810 */ /* 0x000fe20007ffe0ff */
[----:B------:R-:W-:Y:S01]  /*57d0*/  FADD.FTZ R10, RZ, R127 ;  /* 0x0000007fff0a7221 */ /* 0x000fe20000010000 */
[C---:B------:R-:W-:Y:S01]  /*57e0*/  FMUL.FTZ R12, R29.reuse, R12 ;  /* 0x0000000c1d0c7220 */ /* 0x040fe20000410000 */
[----:B------:R-:W-:Y:S01]  /*57f0*/  FFMA.FTZ R4, R28, R11, -R5 ;  /* 0x0000000b1c047223 */ /* 0x000fe20000010805 */
[C---:B------:R-:W-:Y:S01]  /*5800*/  FMUL.FTZ R5, R29.reuse, R0 ;  /* 0x000000001d057220 */ /* 0x040fe20000410000 */
[----:B------:R-:W-:Y:S01]  /*5810*/  ISETP.GE.AND P0, PT, R96, UR28, PT ;  /* 0x0000001c60007c0c */ /* 0x000fe2000bf06270 */
[C---:B------:R-:W-:Y:S01]  /*5820*/  FMUL.FTZ R14, R29.reuse, R14 ;  /* 0x0000000e1d0e7220 */ /* 0x040fe20000410000 */
[C---:B------:R-:W-:Y:S01]  /*5830*/  FMUL.FTZ R16, R29.reuse, R16 ;  /* 0x000000101d107220 */ /* 0x040fe20000410000 */
[C---:B------:R-:W-:Y:S01]  /*5840*/  FFMA.FTZ R0, R28.reuse, R19, -R5 ;  /* 0x000000131c007223 */ /* 0x040fe20000010805 */
        /* <DEDUP_REMOVED lines=42> */
.L_x_384:
[----:B------:R-:W-:Y:S01]  /*5af0*/  BAR.SYNC.DEFER_BLOCKING 0x0 ;  /* 0x0000000000007b1d */ /* 0x000fe20000010000 */
[----:B------:R-:W-:Y:S01]  /*5b00*/  SHF.L.U32 R0, R38, 0x1, RZ ;  /* 0x0000000126007819 */ /* 0x000fe200000006ff */
[----:B------:R-:W-:Y:S01]  /*5b10*/  USHF.L.U32 UR6, UR4, 0xb, URZ ;  /* 0x0000000b04067899 */ /* 0x000fe2000800063f */
[----:B------:R-:W-:Y:S01]  /*5b20*/  F2FP.BF16.F32.PACK_AB R81, R80, R49 ;  /* 0x000000315051723e */ /* 0x000fe200000010ff */
[----:B------:R-:W-:Y:S01]  /*5b30*/  UIADD3 UR4, UR4, 0x1, URZ ;  /* 0x0000000104047890 */ /* 0x000fe2000fffe03f */
[----:B------:R-:W-:-:S03]  /*5b40*/  LOP3.LUT R2, R0, 0xffffffc0, RZ, 0xc0, !PT ;  /* 0xffffffc000027812 */ /* 0x000fc600078ec0ff */
[----:B------:R-:W0:Y:S01]  /*5b50*/  LDC.64 R4, c[0x0][0x2b0] ;  /* 0x0000ac00ff047b82 */ /* 0x000e220000000a00 */
[----:B------:R-:W-:Y:S01]  /*5b60*/  F2FP.BF16.F32.PACK_AB R58, R90, R57 ;  /* 0x000000395a3a723e */ /* 0x000fe200000010ff */
[----:B------:R-:W-:Y:S01]  /*5b70*/  USHF.R.S32.HI UR7, URZ, 0x1f, UR6 ;  /* 0x0000001f3f077899 */ /* 0x000fe20008011406 */
[----:B------:R-:W-:Y:S02]  /*5b80*/  LEA R0, R37, R2, 0x1 ;  /* 0x0000000225007211 */ /* 0x000fe400078e08ff */
[----:B------:R-:W-:Y:S02]  /*5b90*/  IADD3 R3, R2, R37, RZ ;  /* 0x0000002502037210 */ /* 0x000fe40007ffe0ff */
[----:B------:R-:W-:Y:S02]  /*5ba0*/  F2FP.BF16.F32.PACK_AB R83, R84, R45 ;  /* 0x0000002d5453723e */ /* 0x000fe400000010ff */
[----:B------:R-:W-:Y:S02]  /*5bb0*/  F2FP.BF16.F32.PACK_AB R82, R82, R47 ;  /* 0x0000002f5252723e */ /* 0x000fe400000010ff */
[----:B------:R-:W-:-:S02]  /*5bc0*/  F2FP.BF16.F32.PACK_AB R80, R78, R51 ;  /* 0x000000334e50723e */ /* 0x000fc400000010ff */
[----:B------:R-:W-:Y:S02]  /*5bd0*/  F2FP.BF16.F32.PACK_AB R59, R92, R59 ;  /* 0x0000003b5c3b723e */ /* 0x000fe400000010ff */
[----:B------:R-:W-:Y:S02]  /*5be0*/  LEA R0, R0, UR5, 0x4 ;  /* 0x0000000500007c11 */ /* 0x000fe4000f8e20ff */
[----:B------:R-:W-:Y:S02]  /*5bf0*/  F2FP.BF16.F32.PACK_AB R57, R88, R55 ;  /* 0x000000375839723e */ /* 0x000fe400000010ff */
[----:B------:R-:W-:Y:S01]  /*5c00*/  F2FP.BF16.F32.PACK_AB R56, R86, R53 ;  /* 0x000000355638723e */ /* 0x000fe200000010ff */
[----:B------:R-:W-:Y:S01]  /*5c10*/  STS.128 [R0], R80 ;  /* 0x0000005000007388 */ /* 0x000fe20000000c00 */
[----:B------:R-:W-:Y:S02]  /*5c20*/  LEA R6, R3, UR5, 0x4 ;  /* 0x0000000503067c11 */ /* 0x000fe4000f8e20ff */
[----:B------:R-:W-:Y:S01]  /*5c30*/  IADD3 R34, P1, R34, 0x1000, RZ ;  /* 0x0000100022227810 */ /* 0x000fe20007f3e0ff */
[----:B------:R1:W-:Y:S01]  /*5c40*/  STS.128 [R0+0x10], R56 ;  /* 0x0000103800007388 */ /* 0x0003e20000000c00 */
[----:B------:R-:W-:-:S03]  /*5c50*/  NOP ;  /* 0x0000000000007918 */ /* 0x000fc60000000000 */
[----:B------:R-:W2:Y:S01]  /*5c60*/  LDS.128 R8, [R6] ;  /* 0x0000000006087984 */ /* 0x000ea20000000c00 */
[-C--:B0-----:R-:W-:Y:S01]  /*5c70*/  IMAD R2, R39, R4.reuse, RZ ;  /* 0x0000000427027224 */ /* 0x081fe200078e02ff */
[----:B------:R-:W-:Y:S02]  /*5c80*/  IADD3 R32, P2, R32, 0x1000, RZ ;  /* 0x0000100020207810 */ /* 0x000fe40007f5e0ff */
[----:B------:R-:W0:Y:S01]  /*5c90*/  LDS.128 R12, [R6+0x200] ;  /* 0x00020000060c7984 */ /* 0x000e220000000c00 */
[C---:B------:R-:W-:Y:S01]  /*5ca0*/  IMAD R5, R40.reuse, R5, R2 ;  /* 0x0000000528057224 */ /* 0x040fe200078e0202 */
[----:B------:R-:W-:Y:S01]  /*5cb0*/  IADD3.X R35, RZ, R35, RZ, P1, !PT ;  /* 0x00000023ff237210 */ /* 0x000fe20000ffe4ff */
[----:B------:R-:W-:Y:S01]  /*5cc0*/  IMAD.WIDE.U32 R2, R40, R4, UR6 ;  /* 0x0000000628027e25 */ /* 0x000fe2000f8e0004 */
[----:B------:R-:W-:Y:S01]  /*5cd0*/  ULDC.64 UR6, c[0x0][0x2b8] ;  /* 0x0000ae0000067ab9 */ /* 0x000fe20000000a00 */
[----:B-1----:R-:W1:Y:S01]  /*5ce0*/  LDC R0, c[0x0][0x224] ;  /* 0x00008900ff007b82 */ /* 0x002e620000000800 */
[----:B------:R-:W-:-:S02]  /*5cf0*/  IADD3.X R33, RZ, R33, RZ, P2, !PT ;  /* 0x00000021ff217210 */ /* 0x000fc400017fe4ff */
[----:B------:R-:W-:Y:S01]  /*5d00*/  IADD3 R3, R3, R5, RZ ;  /* 0x0000000503037210 */ /* 0x000fe20007ffe0ff */
[----:B------:R-:W-:-:S04]  /*5d10*/  IMAD R5, R43, UR6, RZ ;  /* 0x000000062b057c24 */ /* 0x000fc8000f8e02ff */
[C---:B------:R-:W-:Y:S02]  /*5d20*/  IMAD R5, R44.reuse, UR7, R5 ;  /* 0x000000072c057c24 */ /* 0x040fe4000f8e0205 */
[----:B------:R-:W-:Y:S01]  /*5d30*/  IMAD.WIDE.U32 R2, R44, UR6, R2 ;  /* 0x000000062c027c25 */ /* 0x000fe2000f8e0002 */
[----:B------:R-:W-:-:S04]  /*5d40*/  ULDC.64 UR6, c[0x0][0x308] ;  /* 0x0000c20000067ab9 */ /* 0x000fc80000000a00 */
[----:B------:R-:W-:Y:S02]  /*5d50*/  IADD3 R3, R3, R5, RZ ;  /* 0x0000000503037210 */ /* 0x000fe40007ffe0ff */
[----:B------:R-:W-:-:S04]  /*5d60*/  LEA R4, P0, R2, UR6, 0x1 ;  /* 0x0000000602047c11 */ /* 0x000fc8000f8008ff */
[----:B------:R-:W-:Y:S02]  /*5d70*/  LEA.HI.X R5, R2, UR7, R3, 0x1, P0 ;  /* 0x0000000702057c11 */ /* 0x000fe400080f0c03 */
[----:B-1----:R-:W-:Y:S01]  /*5d80*/  ISETP.LE.AND P0, PT, R0, UR4, PT ;  /* 0x0000000400007c0c */ /* 0x002fe2000bf03270 */
[----:B------:R-:W-:-:S05]  /*5d90*/  IMAD.WIDE R2, R36, 0x10, R4 ;  /* 0x0000001024027825 */ /* 0x000fca00078e0204 */
[----:B--2---:R1:W-:Y:S04]  /*5da0*/  STG.E.128 desc[UR8][R2.64], R8 ;  /* 0x0000000802007986 */ /* 0x0043e8000c101d08 */
[----:B0-----:R1:W-:Y:S03]  /*5db0*/  STG.E.128 desc[UR8][R2.64+0x200], R12 ;  /* 0x0002000c02007986 */ /* 0x0013e6000c101d08 */
[----:B------:R-:W-:Y:S05]  /*5dc0*/  @!P0 BRA `(.L_x_391) ;  /* 0xffffffa400748947 */ /* 0x000fea000383ffff */
[----:B------:R-:W-:Y:S05]  /*5dd0*/  EXIT ;  /* 0x000000000000794d */ /* 0x000fea0003800000 */
.L_x_392:
        /* <DEDUP_REMOVED lines=10> */
.L_x_5168:


//--------------------- .text._Z25selective_scan_fwd_kernelI32Selective_Scan_fwd_kernel_traitsILi128ELi16ELi1ELb1ELb0ELb0ELb1EN3c108BFloat16ENS1_7complexIfEEEEv13SSMParamsBase --------------------------
	.section	.text._Z25selective_scan_fwd_kernelI32Selective_Scan_fwd_kernel_traitsILi128ELi16ELi1ELb1ELb0ELb0ELb1EN3c108BFloat16ENS1_7complexIfEEEEv13SSMParamsBase,"ax",@progbits
	.align	128
        .global         _Z25selective_scan_fwd_kernelI32Selective_Scan_fwd_kernel_traitsILi128ELi16ELi1ELb1ELb0ELb0ELb1EN3c108BFloat16ENS1_7complexIfEEEEv13SSMParamsBase
        .type           _Z25selective_scan_fwd_kernelI32Selective_Scan_fwd_kernel_traitsILi128ELi16ELi1ELb1ELb0ELb0ELb1EN3c108BFloat16ENS1_7complexIfEEEEv13SSMParamsBase,@function
        .size           _Z25selective_scan_fwd_kernelI32Selective_Scan_fwd_kernel_traitsILi128ELi16ELi1ELb1ELb0ELb0ELb1EN3c108BFloat16ENS1_7complexIfEEEEv13SSMParamsBase,(.L_x_5169 - _Z25selective_scan_fwd_kernelI32Selective_Scan_fwd_kernel_traitsILi128ELi16ELi1ELb1ELb0ELb0ELb1EN3c108BFloat16ENS1_7complexIfEEEEv13SSMParamsBase)
        .other          _Z25selective_scan_fwd_kernelI32Selective_Scan_fwd_kernel_traitsILi128ELi16ELi1ELb1ELb0ELb0ELb1EN3c108BFloat16ENS1_7complexIfEEEEv13SSMParamsBase,@"STO_CUDA_ENTRY STV_DEFAULT"
_Z25selective_scan_fwd_kernelI32Selective_Scan_fwd_kernel_traitsILi128ELi16ELi1ELb1ELb0ELb0ELb1EN3c108BFloat16ENS1_7complexIfEEEEv13SSMParamsBase:
.text._Z25selective_scan_fwd_kernelI32Selective_Scan_fwd_kernel_traitsILi128ELi16ELi1ELb1ELb0ELb0ELb1EN3c108BFloat16ENS1_7complexIfEEEEv13SSMParamsBase:
[----:B------:R-:W-:Y:S08]  /*0000*/  LDC R1, c[0x0][0x28] ;  /* 0x00000a00ff017b82 */ /* 0x000ff00000000800 */
[----:B------:R-:W0:Y:S01]  /*0010*/  S2UR UR8, SR_CTAID.Y ;  /* 0x00000000000879c3 */ /* 0x000e220000002600 */
[----:B------:R-:W-:Y:S01]  /*0020*/  ULDC.64 UR6, c[0x0][0x300] ;  /* 0x0000c00000067ab9 */ /* 0x000fe20000000a00 */
[----:B------:R-:W-:-:S02]  /*0030*/  CS2R R34, SRZ ;  /* 0x0000000000227805 */ /* 0x000fc4000001ff00 */
[----:B------:R-:W-:Y:S01]  /*0040*/  ISETP.NE.U32.AND P1, PT, RZ, UR6, PT ;  /* 0x00000006ff007c0c */ /* 0x000fe2000bf25070 */
[----:B------:R-:W-:Y:S02]  /*0050*/  ULDC.64 UR4, c[0x0][0x2e8] ;  /* 0x0000ba0000047ab9 */ /* 0x000fe40000000a00 */
[----:B------:R-:W-:Y:S02]  /*0060*/  ISETP.NE.U32.AND P0, PT, RZ, UR4, PT ;  /* 0x00000004ff007c0c */ /* 0x000fe4000bf05070 */
        /* <DEDUP_REMOVED lines=50> */
.L_x_432:
[----:B------:R-:W-:Y:S01]  /*0390*/  BAR.SYNC.DEFER_BLOCKING 0x0 ;  /* 0x0000000000007b1d */ /* 0x000fe20000010000 */
[----:B------:R-:W-:-:S03]  /*03a0*/  MOV R45, R41 ;  /* 0x00000029002d7202 */ /* 0x000fc60000000f00 */
[----:B0-----:R-:W-:-:S05]  /*03b0*/  IMAD.WIDE R2, R40, 0x10, R44 ;  /* 0x0000001028027825 */ /* 0x001fca00078e022c */
[----:B------:R-:W2:Y:S04]  /*03c0*/  LDG.E.128 R12, desc[UR8][R2.64] ;  /* 0x00000008020c7981 */ /* 0x000ea8000c1e1d00 */
[----:B------:R0:W3:Y:S01]  /*03d0*/  LDG.E.128 R20, desc[UR8][R2.64+0x200] ;  /* 0x0002000802147981 */ /* 0x0000e2000c1e1d00 */
[----:B------:R-:W1:Y:S01]  /*03e0*/  S2UR UR6, SR_CgaCtaId ;  /* 0x00000000000679c3 */ /* 0x000e620000008800 */
[----:B------:R-:W-:Y:S01]  /*03f0*/  SHF.L.U32 R0, R36, 0x1, RZ ;  /* 0x0000000124007819 */ /* 0x000fe200000006ff */
[----:B------:R-:W-:-:S03]  /*0400*/  UMOV UR5, 0x400 ;  /* 0x0000040000057882 */ /* 0x000fc60000000000 */
[----:B------:R-:W-:-:S04]  /*0410*/  LOP3.LUT R5, R0, 0xffffffc0, RZ, 0xc0, !PT ;  /* 0xffffffc000057812 */ /* 0x000fc800078ec0ff */
[----:B------:R-:W-:Y:S01]  /*0420*/  IADD3 R5, R5, R38, RZ ;  /* 0x0000002605057210 */ /* 0x000fe20007ffe0ff */
[----:B0-----:R-:W-:Y:S01]  /*0430*/  IMAD.WIDE R2, R40, 0x10, R42 ;  /* 0x0000001028027825 */ /* 0x001fe200078e022a */
[----:B-1----:R-:W-:-:S06]  /*0440*/  ULEA UR5, UR6, UR5, 0x18 ;  /* 0x0000000506057291 */ /* 0x002fcc000f8ec03f */
[C---:B------:R-:W-:Y:S02]  /*0450*/  LEA R0, R5.reuse, UR5, 0x4 ;  /* 0x0000000505007c11 */ /* 0x040fe4000f8e20ff */
[----:B------:R-:W-:-:S04]  /*0460*/  IADD3 R5, R5, R38, RZ ;  /* 0x0000002605057210 */ /* 0x000fc80007ffe0ff */
[----:B------:R-:W-:Y:S01]  /*0470*/  LEA R24, R5, UR5, 0x4 ;  /* 0x0000000505187c11 */ /* 0x000fe2000f8e20ff */
[----:B--2---:R-:W-:Y:S04]  /*0480*/  STS.128 [R0], R12 ;  /* 0x0000000c00007388 */ /* 0x004fe80000000c00 */
[----:B---3--:R0:W-:Y:S01]  /*0490*/  STS.128 [R0+0x200], R20 ;  /* 0x0002001400007388 */ /* 0x0081e20000000c00 */
[----:B------:R-:W-:-:S03]  /*04a0*/  NOP ;  /* 0x0000000000007918 */ /* 0x000fc60000000000 */
[----:B------:R-:W1:Y:S04]  /*04b0*/  LDS.128 R16, [R24] ;  /* 0x0000000018107984 */ /* 0x000e680000000c00 */
[----:B------:R-:W-:Y:S01]  /*04c0*/  LDS.128 R8, [R24+0x10] ;  /* 0x0000100018087984 */ /* 0x000fe20000000c00 */
[----:B------:R-:W-:Y:S08]  /*04d0*/  BAR.SYNC.DEFER_BLOCKING 0x0 ;  /* 0x0000000000007b1d */ /* 0x000ff00000010000 */
[----:B0-----:R-:W0:Y:S01]  /*04e0*/  LDC R20, c[0x0][0x21c] ;  /* 0x00008700ff147b82 */ /* 0x001e220000000800 */
[----:B------:R-:W2:Y:S04]  /*04f0*/  LDG.E.128 R28, desc[UR8][R2.64] ;  /* 0x00000008021c7981 */ /* 0x000ea8000c1e1d00 */
[----:B------:R-:W3:Y:S01]  /*0500*/  LDG.E.128 R48, desc[UR8][R2.64+0x200] ;  /* 0x0002000802307981 */ /* 0x000ee2000c1e1d00 */
[----:B------:R-:W-:Y:S01]  /*0510*/  ULDC.U8 UR6, c[0x0][0x22e] ;  /* 0x00008b8000067ab9 */ /* 0x000fe20000000000 */
[----:B------:R-:W-:Y:S01]  /*0520*/  BSSY B0, `(.L_x_393) ;  /* 0x0000040000007945 */ /* 0x000fe20003800000 */
[----:B0-----:R-:W-:-:S02]  /*0530*/  ISETP.GE.AND P6, PT, R20, 0x1, PT ;  /* 0x000000011400780c */ /* 0x001fc40003fc6270 */
[C---:B-1----:R-:W-:Y:S02]  /*0540*/  SHF.L.U32 R61, R16.reuse, 0x10, RZ ;  /* 0x00000010103d7819 */ /* 0x042fe400000006ff */
        /* <DEDUP_REMOVED lines=61> */
.L_x_394:
[----:B------:R-:W-:Y:S05]  /*0920*/  BSYNC B0 ;  /* 0x0000000000007941 */ /* 0x000fea0003800000 */
.L_x_393:
        /* <DEDUP_REMOVED lines=42> */
.L_x_396:
[----:B------:R-:W-:Y:S05]  /*0bd0*/  BSYNC B0 ;  /* 0x0000000000007941 */ /* 0x000fea0003800000 */
.L_x_395:
        /* <DEDUP_REMOVED lines=40> */
.L_x_398:
[----:B------:R-:W-:Y:S05]  /*0e60*/  BSYNC B0 ;  /* 0x0000000000007941 */ /* 0x000fea0003800000 */
.L_x_397:
        /* <DEDUP_REMOVED lines=42> */
.L_x_400:
[----:B------:R-:W-:Y:S05]  /*1110*/  BSYNC B0 ;  /* 0x0000000000007941 */ /* 0x000fea0003800000 */
.L_x_399:
        /* <DEDUP_REMOVED lines=40> */
.L_x_402:
[----:B------:R-:W-:Y:S05]  /*13a0*/  BSYNC B0 ;  /* 0x0000000000007941 */ /* 0x000fea0003800000 */
.L_x_401:
        /* <DEDUP_REMOVED lines=42> */
.L_x_404:
[----:B------:R-:W-:Y:S05]  /*1650*/  BSYNC B0 ;  /* 0x0000000000007941 */ /* 0x000fea0003800000 */
.L_x_403:
        /* <DEDUP_REMOVED lines=41> */
.L_x_406:
[----:B------:R-:W-:Y:S05]  /*18f0*/  BSYNC B0 ;  /* 0x0000000000007941 */ /* 0x000fea0003800000 */
.L_x_405:
        /* <DEDUP_REMOVED lines=42> */
.L_x_408:
[----:B------:R-:W-:Y:S05]  /*1ba0*/  BSYNC B0 ;  /* 0x0000000000007941 */ /* 0x000fea0003800000 */
.L_x_407:
        /* <DEDUP_REMOVED lines=42> */
.L_x_410:
[----:B------:R-:W-:Y:S05]  /*1e50*/  BSYNC B0 ;  /* 0x0000000000007941 */ /* 0x000fea0003800000 */
.L_x_409:
        /* <DEDUP_REMOVED lines=40> */
.L_x_412:
[----:B------:R-:W-:Y:S05]  /*20e0*/  BSYNC B0 ;  /* 0x0000000000007941 */ /* 0x000fea0003800000 */
.L_x_411:
        /* <DEDUP_REMOVED lines=44> */
.L_x_414:
[----:B------:R-:W-:Y:S05]  /*23b0*/  BSYNC B0 ;  /* 0x0000000000007941 */ /* 0x000fea0003800000 */
.L_x_413:
        /* <DEDUP_REMOVED lines=33> */
.L_x_416:
[----:B------:R-:W-:Y:S05]  /*25d0*/  BSYNC B0 ;  /* 0x0000000000007941 */ /* 0x000fea0003800000 */
.L_x_415:
        /* <DEDUP_REMOVED lines=33> */
.L_x_418:
[----:B------:R-:W-:Y:S05]  /*27f0*/  BSYNC B0 ;  /* 0x0000000000007941 */ /* 0x000fea0003800000 */
.L_x_417:
        /* <DEDUP_REMOVED lines=33> */
.L_x_420:
[----:B------:R-:W-:Y:S05]  /*2a10*/  BSYNC B0 ;  /* 0x0000000000007941 */ /* 0x000fea0003800000 */
.L_x_419:
        /* <DEDUP_REMOVED lines=33> */
.L_x_422:
[----:B------:R-:W-:Y:S05]  /*2c30*/  BSYNC B0 ;  /* 0x0000000000007941 */ /* 0x000fea0003800000 */
.L_x_421:
        /* <DEDUP_REMOVED lines=33> */
.L_x_424:
[----:B------:R-:W-:Y:S05]  /*2e50*/  BSYNC B0 ;  /* 0x0000000000007941 */ /* 0x000fea0003800000 */
.L_x_423:
        /* <DEDUP_REMOVED lines=35> */
.L_x_431:
        /* <DEDUP_REMOVED lines=485> */
.L_x_427:
        /* <DEDUP_REMOVED lines=16> */
.L_x_428:
[----:B------:R-:W-:Y:S05]  /*4fe0*/  BSYNC B0 ;  /* 0x0000000000007941 */ /* 0x000fea0003800000 */
.L_x_426:
        /* <DEDUP_REMOVED lines=123> */
.L_x_430:
[----:B------:R-:W-:Y:S05]  /*57a0*/  BSYNC B0 ;  /* 0x0000000000007941 */ /* 0x000fea0003800000 */
.L_x_429:
        /* <DEDUP_REMOVED lines=52> */
.L_x_425:
[----:B------:R-:W-:Y:S01]  /*5af0*/  BAR.SYNC.DEFER_BLOCKING 0x0 ;  /* 0x0000000000007b1d */ /* 0x000fe20000010000 */
[----:B------:R-:W-:Y:S01]  /*5b00*/  SHF.L.U32 R0, R36, 0x1, RZ ;  /* 0x0000000124007819 */ /* 0x000fe200000006ff */
[----:B------:R-:W-:Y:S01]  /*5b10*/  USHF.L.U32 UR6, UR4, 0xb, URZ ;  /* 0x0000000b04067899 */ /* 0x000fe2000800063f */
[----:B------:R-:W-:Y:S02]  /*5b20*/  F2FP.BF16.F32.PACK_AB R15, R72, R51 ;  /* 0x00000033480f723e */ /* 0x000fe400000010ff */
[----:B------:R-:W-:-:S03]  /*5b30*/  LOP3.LUT R3, R0, 0xffffffc0, RZ, 0xc0, !PT ;  /* 0xffffffc000037812 */ /* 0x000fc600078ec0ff */
[----:B------:R-:W0:Y:S01]  /*5b40*/  LDC.64 R22, c[0x0][0x2b0] ;  /* 0x0000ac00ff167b82 */ /* 0x000e220000000a00 */
[----:B------:R-:W-:Y:S01]  /*5b50*/  F2FP.BF16.F32.PACK_AB R14, R70, R49 ;  /* 0x00000031460e723e */ /* 0x000fe200000010ff */
[----:B------:R-:W-:Y:S01]  /*5b60*/  USHF.R.S32.HI UR7, URZ, 0x1f, UR6 ;  /* 0x0000001f3f077899 */ /* 0x000fe20008011406 */
[----:B------:R-:W-:Y:S01]  /*5b70*/  LEA R0, R38, R3, 0x1 ;  /* 0x0000000326007211 */ /* 0x000fe200078e08ff */
[----:B------:R-:W-:Y:S01]  /*5b80*/  ULDC.64 UR10, c[0x0][0x2b8] ;  /* 0x0000ae00000a7ab9 */ /* 0x000fe20000000a00 */
[----:B------:R-:W-:Y:S01]  /*5b90*/  IADD3 R29, R3, R38, RZ ;  /* 0x00000026031d7210 */ /* 0x000fe20007ffe0ff */
[----:B------:R-:W-:Y:S01]  /*5ba0*/  ULDC.64 UR12, c[0x0][0x2a8] ;  /* 0x0000aa00000c7ab9 */ /* 0x000fe20000000a00 */
[----:B------:R-:W-:Y:S01]  /*5bb0*/  F2FP.BF16.F32.PACK_AB R13, R68, R47 ;  /* 0x0000002f440d723e */ /* 0x000fe200000010ff */
[----:B------:R-:W1:Y:S01]  /*5bc0*/  LDC.64 R24, c[0x0][0x2a0] ;  /* 0x0000a800ff187b82 */ /* 0x000e620000000a00 */
[----:B------:R-:W-:Y:S02]  /*5bd0*/  F2FP.BF16.F32.PACK_AB R12, R66, R45 ;  /* 0x0000002d420c723e */ /* 0x000fe400000010ff */
[----:B------:R-:W-:-:S02]  /*5be0*/  F2FP.BF16.F32.PACK_AB R19, R80, R59 ;  /* 0x0000003b5013723e */ /* 0x000fc400000010ff */
[----:B------:R-:W-:Y:S02]  /*5bf0*/  F2FP.BF16.F32.PACK_AB R18, R78, R57 ;  /* 0x000000394e12723e */ /* 0x000fe400000010ff */
[----:B------:R-:W-:Y:S02]  /*5c00*/  LEA R0, R0, UR5, 0x4 ;  /* 0x0000000500007c11 */ /* 0x000fe4000f8e20ff */
[----:B------:R-:W-:Y:S02]  /*5c10*/  F2FP.BF16.F32.PACK_AB R17, R76, R55 ;  /* 0x000000374c11723e */ /* 0x000fe400000010ff */
[----:B------:R-:W-:Y:S01]  /*5c20*/  F2FP.BF16.F32.PACK_AB R16, R74, R53 ;  /* 0x000000354a10723e */ /* 0x000fe200000010ff */
[----:B------:R2:W-:Y:S01]  /*5c30*/  STS.128 [R0], R12 ;  /* 0x0000000c00007388 */ /* 0x0005e20000000c00 */
[----:B------:R-:W-:-:S03]  /*5c40*/  LEA R2, R29, UR5, 0x4 ;  /* 0x000000051d027c11 */ /* 0x000fc6000f8e20ff */
[----:B------:R3:W-:Y:S01]  /*5c50*/  STS.128 [R0+0x10], R16 ;  /* 0x0000101000007388 */ /* 0x0007e20000000c00 */
[----:B------:R-:W-:-:S03]  /*5c60*/  NOP ;  /* 0x0000000000007918 */ /* 0x000fc60000000000 */
[----:B------:R-:W4:Y:S01]  /*5c70*/  LDS.128 R8, [R2] ;  /* 0x0000000002087984 */ /* 0x000f220000000c00 */
[----:B0-----:R-:W-:-:S03]  /*5c80*/  IMAD R20, R39, R22, RZ ;  /* 0x0000001627147224 */ /* 0x001fc600078e02ff */
[----:B------:R-:W0:Y:S01]  /*5c90*/  LDS.128 R4, [R2+0x200] ;  /* 0x0002000002047984 */ /* 0x000e220000000c00 */
[----:B------:R-:W-:Y:S02]  /*5ca0*/  IMAD R3, R37, R23, R20 ;  /* 0x0000001725037224 */ /* 0x000fe400078e0214 */
[----:B-1----:R-:W-:Y:S02]  /*5cb0*/  IMAD R20, R39, R24, RZ ;  /* 0x0000001827147224 */ /* 0x002fe400078e02ff */
[----:B--2---:R-:W-:-:S04]  /*5cc0*/  IMAD.WIDE.U32 R12, R37, R22, UR6 ;  /* 0x00000006250c7e25 */ /* 0x004fc8000f8e0016 */
[----:B------:R-:W-:Y:S01]  /*5cd0*/  IMAD R21, R37, R25, R20 ;  /* 0x0000001925157224 */ /* 0x000fe200078e0214 */
[----:B------:R-:W-:Y:S01]  /*5ce0*/  IADD3 R13, R13, R3, RZ ;  /* 0x000000030d0d7210 */ /* 0x000fe20007ffe0ff */
[----:B------:R-:W-:-:S04]  /*5cf0*/  IMAD.WIDE.U32 R14, R37, R24, UR6 ;  /* 0x00000006250e7e25 */ /* 0x000fc8000f8e0018 */
[----:B------:R-:W-:Y:S01]  /*5d00*/  IMAD R3, R33, UR10, RZ ;  /* 0x0000000a21037c24 */ /* 0x000fe2000f8e02ff */
[----:B------:R-:W-:Y:S01]  /*5d10*/  IADD3 R15, R15, R21, RZ ;  /* 0x000000150f0f7210 */ /* 0x000fe20007ffe0ff */
[----:B---3--:R-:W-:Y:S02]  /*5d20*/  IMAD R17, R33, UR12, RZ ;  /* 0x0000000c21117c24 */ /* 0x008fe4000f8e02ff */
[C---:B------:R-:W-:Y:S02]  /*5d30*/  IMAD R3, R32.reuse, UR11, R3 ;  /* 0x0000000b20037c24 */ /* 0x040fe4000f8e0203 */
[----:B------:R-:W-:Y:S01]  /*5d40*/  IMAD.WIDE.U32 R12, R32, UR10, R12 ;  /* 0x0000000a200c7c25 */ /* 0x000fe2000f8e000c */
[----:B------:R-:W-:-:S03]  /*5d50*/  ULDC.64 UR10, c[0x0][0x308] ;  /* 0x0000c200000a7ab9 */ /* 0x000fc60000000a00 */
[C---:B------:R-:W-:Y:S01]  /*5d60*/  IMAD R17, R32.reuse, UR13, R17 ;  /* 0x0000000d20117c24 */ /* 0x040fe2000f8e0211 */
[----:B------:R-:W-:Y:S01]  /*5d70*/  IADD3 R13, R13, R3, RZ ;  /* 0x000000030d0d7210 */ /* 0x000fe20007ffe0ff */
[----:B------:R-:W-:Y:S01]  /*5d80*/  IMAD.WIDE.U32 R14, R32, UR12, R14 ;  /* 0x0000000c200e7c25 */ /* 0x000fe2000f8e000e */
[----:B------:R-:W-:Y:S01]  /*5d90*/  LEA R16, P0, R12, UR10, 0x1 ;  /* 0x0000000a0c107c11 */ /* 0x000fe2000f8008ff */
[----:B------:R-:W-:-:S03]  /*5da0*/  ULDC.64 UR12, c[0x0][0x318] ;  /* 0x0000c600000c7ab9 */ /* 0x000fc60000000a00 */
[----:B------:R-:W-:Y:S02]  /*5db0*/  IADD3 R3, R15, R17, RZ ;  /* 0x000000110f037210 */ /* 0x000fe40007ffe0ff */
[----:B------:R-:W-:Y:S02]  /*5dc0*/  LEA.HI.X R17, R12, UR11, R13, 0x1, P0 ;  /* 0x0000000b0c117c11 */ /* 0x000fe400080f0c0d */
[----:B------:R-:W-:Y:S01]  /*5dd0*/  LEA R18, P1, R14, UR12, 0x1 ;  /* 0x0000000c0e127c11 */ /* 0x000fe2000f8208ff */
[----:B------:R-:W-:-:S03]  /*5de0*/  IMAD.WIDE R16, R40, 0x10, R16 ;  /* 0x0000001028107825 */ /* 0x000fc600078e0210 */
[----:B------:R-:W-:Y:S02]  /*5df0*/  LEA.HI.X R19, R14, UR13, R3, 0x1, P1 ;  /* 0x0000000d0e137c11 */ /* 0x000fe400088f0c03 */
[----:B----4-:R-:W-:Y:S01]  /*5e00*/  STG.E.128 desc[UR8][R16.64], R8 ;  /* 0x0000000810007986 */ /* 0x010fe2000c101d08 */
[----:B------:R-:W-:-:S03]  /*5e10*/  IMAD.WIDE R18, R40, 0x10, R18 ;  /* 0x0000001028127825 */ /* 0x000fc600078e0212 */
[----:B0-----:R-:W-:Y:S01]  /*5e20*/  STG.E.128 desc[UR8][R16.64+0x200], R4 ;  /* 0x0002000410007986 */ /* 0x001fe2000c101d08 */
[----:B------:R-:W-:Y:S06]  /*5e30*/  BAR.SYNC.DEFER_BLOCKING 0x0 ;  /* 0x0000000000007b1d */ /* 0x000fec0000010000 */
[----:B------:R-:W2:Y:S04]  /*5e40*/  LDG.E.128 R20, desc[UR8][R18.64] ;  /* 0x0000000812147981 */ /* 0x000ea8000c1e1d00 */
[----:B------:R-:W3:Y:S01]  /*5e50*/  LDG.E.128 R24, desc[UR8][R18.64+0x200] ;  /* 0x0002000812187981 */ /* 0x000ee2000c1e1d00 */
[----:B------:R-:W-:Y:S01]  /*5e60*/  IADD3 R29, R29, R38, RZ ;  /* 0x000000261d1d7210 */ /* 0x000fe20007ffe0ff */
[----:B------:R-:W-:Y:S01]  /*5e70*/  UIADD3 UR4, UR4, 0x1, URZ ;  /* 0x0000000104047890 */ /* 0x000fe2000fffe03f */
[----:B------:R-:W-:-:S02]  /*5e80*/  IADD3 R44, P1, R44, 0x1000, RZ ;  /* 0x000010002c2c7810 */ /* 0x000fc40007f3e0ff */
[----:B------:R-:W-:Y:S02]  /*5e90*/  LEA R29, R29, UR5, 0x4 ;  /* 0x000000051d1d7c11 */ /* 0x000fe4000f8e20ff */
[----:B------:R-:W-:Y:S02]  /*5ea0*/  IADD3 R42, P2, R42, 0x1000, RZ ;  /* 0x000010002a2a7810 */ /* 0x000fe40007f5e0ff */
[----:B------:R-:W-:Y:S02]  /*5eb0*/  IADD3.X R41, RZ, R41, RZ, P1, !PT ;  /* 0x00000029ff297210 */ /* 0x000fe40000ffe4ff */
[----:B------:R-:W-:Y:S01]  /*5ec0*/  IADD3.X R43, RZ, R43, RZ, P2, !PT ;  /* 0x0000002bff2b7210 */ /* 0x000fe200017fe4ff */
[----:B--2---:R-:W-:Y:S04]  /*5ed0*/  STS.128 [R2], R20 ;  /* 0x0000001402007388 */ /* 0x004fe80000000c00 */
[----:B---3--:R-:W-:Y:S01]  /*5ee0*/  STS.128 [R2+0x200], R24 ;  /* 0x0002001802007388 */ /* 0x008fe20000000c00 */
[----:B------:R-:W-:-:S03]  /*5ef0*/  NOP ;  /* 0x0000000000007918 */ /* 0x000fc60000000000 */
[----:B------:R-:W0:Y:S04]  /*5f00*/  LDS.128 R12, [R29] ;  /* 0x000000001d0c7984 */ /* 0x000e280000000c00 */
[----:B------:R-:W1:Y:S01]  /*5f10*/  LDS.128 R8, [R29+0x10] ;  /* 0x000010001d087984 */ /* 0x000e620000000c00 */
[----:B0-----:R-:W-:Y:S02]  /*5f20*/  SHF.L.U32 R19, R15, 0x10, RZ ;  /* 0x000000100f137819 */ /* 0x001fe400000006ff */
[----:B------:R-:W-:Y:S02]  /*5f30*/  SHF.L.U32 R3, R12, 0x10, RZ ;  /* 0x000000100c037819 */ /* 0x000fe400000006ff */
[----:B------:R-:W-:Y:S01]  /*5f40*/  SHF.L.U32 R6, R13, 0x10, RZ ;  /* 0x000000100d067819 */ /* 0x000fe200000006ff */
[----:B------:R-:W-:Y:S01]  /*5f50*/  FMUL.FTZ R18, R19, -1.4426950216293334961 ;  /* 0xbfb8aa3b13127820 */ /* 0x000fe20000410000 */
[----:B-1----:R-:W-:Y:S01]  /*5f60*/  SHF.L.U32 R22, R8, 0x10, RZ ;  /* 0x0000001008167819 */ /* 0x002fe200000006ff */
[----:B------:R-:W-:Y:S01]  /*5f70*/  FMUL.FTZ R4, R3, -1.4426950216293334961 ;  /* 0xbfb8aa3b03047820 */ /* 0x000fe20000410000 */
[----:B------:R-:W-:Y:S01]  /*5f80*/  PRMT R12, R12, 0x7632, R12 ;  /* 0x000076320c0c7816 */ /* 0x000fe2000000000c */
[----:B------:R0:W1:Y:S01]  /*5f90*/  MUFU.EX2 R20, R18 ;  /* 0x0000001200147308 */ /* 0x0000620000000800 */
[----:B------:R-:W-:Y:S01]  /*5fa0*/  PRMT R8, R14, 0x7632, R8 ;  /* 0x000076320e087816 */ /* 0x000fe20000000008 */
[----:B------:R-:W-:Y:S01]  /*5fb0*/  FMUL.FTZ R5, R6, -1.4426950216293334961 ;  /* 0xbfb8aa3b06057820 */ /* 0x000fe20000410000 */
[----:B------:R-:W-:Y:S01]  /*5fc0*/  SHF.L.U32 R12, R12, 0x10, RZ ;  /* 0x000000100c0c7819 */ /* 0x000fe200000006ff */
[----:B------:R-:W-:Y:S01]  /*5fd0*/  FMUL.FTZ R21, R22, -1.4426950216293334961 ;  /* 0xbfb8aa3b16157820 */ /* 0x000fe20000410000 */
[----:B------:R-:W-:-:S02]  /*5fe0*/  SHF.L.U32 R25, R9, 0x10, RZ ;  /* 0x0000001009197819 */ /* 0x000fc400000006ff */
[----:B------:R-:W-:Y:S01]  /*5ff0*/  SHF.L.U32 R31, R11, 0x10, RZ ;  /* 0x000000100b1f7819 */ /* 0x000fe200000006ff */
[----:B------:R2:W3:Y:S01]  /*6000*/  MUFU.EX2 R7, R5 ;  /* 0x0000000500077308 */ /* 0x0004e20000000800 */
[----:B0-----:R-:W-:Y:S01]  /*6010*/  SHF.L.U32 R18, R8, 0x10, RZ ;  /* 0x0000001008127819 */ /* 0x001fe200000006ff */
[----:B------:R-:W-:Y:S01]  /*6020*/  FMUL.FTZ R24, R25, -1.4426950216293334961 ;  /* 0xbfb8aa3b19187820 */ /* 0x000fe20000410000 */
[----:B------:R-:W-:Y:S01]  /*6030*/  PRMT R8, R15, 0x7632, R8 ;  /* 0x000076320f087816 */ /* 0x000fe20000000008 */
[----:B------:R-:W-:Y:S01]  /*6040*/  FMUL.FTZ R30, R31, -1.4426950216293334961 ;  /* 0xbfb8aa3b1f1e7820 */ /* 0x000fe20000410000 */
[----:B------:R-:W-:Y:S01]  /*6050*/  SHF.L.U32 R28, R10, 0x10, RZ ;  /* 0x000000100a1c7819 */ /* 0x000fe200000006ff */
[----:B------:R-:W-:Y:S01]  /*6060*/  FMUL.FTZ R15, R18, -1.4426950216293334961 ;  /* 0xbfb8aa3b120f7820 */ /* 0x000fe20000410000 */
[----:B------:R-:W-:Y:S01]  /*6070*/  PRMT R9, R8, 0x7632, R9 ;  /* 0x0000763208097816 */ /* 0x000fe20000000009 */
[----:B------:R-:W0:Y:S01]  /*6080*/  MUFU.EX2 R4, R4 ;  /* 0x0000000400047308 */ /* 0x000e220000000800 */
[----:B--2---:R-:W-:Y:S01]  /*6090*/  FMUL.FTZ R5, R12, -1.4426950216293334961 ;  /* 0xbfb8aa3b0c057820 */ /* 0x004fe20000410000 */
[----:B------:R-:W-:Y:S01]  /*60a0*/  PRMT R13, R13, 0x7632, R13 ;  /* 0x000076320d0d7816 */ /* 0x000fe2000000000d */
[----:B------:R-:W-:Y:S01]  /*60b0*/  FMUL.FTZ R27, R28, -1.4426950216293334961 ;  /* 0xbfb8aa3b1c1b7820 */ /* 0x000fe20000410000 */
[----:B------:R-:W-:Y:S01]  /*60c0*/  PRMT R10, R9, 0x7632, R10 ;  /* 0x00007632090a7816 */ /* 0x000fe2000000000a */
[----:B-1----:R-:W-:Y:S01]  /*60d0*/  FADD.FTZ R20, R20, 1 ;  /* 0x3f80000014147421 */ /* 0x002fe20000010000 */
[----:B------:R-:W-:-:S02]  /*60e0*/  SHF.L.U32 R16, R14, 0x10, RZ ;  /* 0x000000100e107819 */ /* 0x000fc400000006ff */
[----:B------:R-:W1:Y:S01]  /*60f0*/  MUFU.EX2 R5, R5 ;  /* 0x0000000500057308 */ /* 0x000e620000000800 */
[----:B------:R-:W-:Y:S01]  /*6100*/  PRMT R11, R10, 0x7632, R11 ;  /* 0x000076320a0b7816 */ /* 0x000fe2000000000b */
[----:B---3--:R-:W-:Y:S01]  /*6110*/  FADD.FTZ R7, R7, 1 ;  /* 0x3f80000007077421 */ /* 0x008fe20000010000 */
[----:B------:R-:W-:Y:S01]  /*6120*/  SHF.L.U32 R13, R13, 0x10, RZ ;  /* 0x000000100d0d7819 */ /* 0x000fe200000006ff */
[----:B------:R-:W-:-:S04]  /*6130*/  FMUL.FTZ R17, R16, -1.4426950216293334961 ;  /* 0xbfb8aa3b10117820 */ /* 0x000fc80000410000 */
[----:B------:R-:W2:Y:S01]  /*6140*/  MUFU.EX2 R15, R15 ;  /* 0x0000000f000f7308 */ /* 0x000ea20000000800 */
[----:B------:R-:W-:Y:S01]  /*6150*/  FMUL.FTZ R14, R13, -1.4426950216293334961 ;  /* 0xbfb8aa3b0d0e7820 */ /* 0x000fe20000410000 */
[----:B0-----:R-:W-:-:S06]  /*6160*/  FADD.FTZ R4, R4, 1 ;  /* 0x3f80000004047421 */ /* 0x001fcc0000010000 */
[----:B------:R0:W3:Y:S01]  /*6170*/  MUFU.EX2 R26, R24 ;  /* 0x00000018001a7308 */ /* 0x0000e20000000800 */
[----:B-1----:R-:W-:-:S07]  /*6180*/  FADD.FTZ R5, R5, 1 ;  /* 0x3f80000005057421 */ /* 0x002fce0000010000 */
[----:B------:R1:W4:Y:S01]  /*6190*/  MUFU.EX2 R46, R30 ;  /* 0x0000001e002e7308 */ /* 0x0003220000000800 */
[----:B0-----:R-:W-:Y:S01]  /*61a0*/  SHF.L.U32 R24, R9, 0x10, RZ ;  /* 0x0000001009187819 */ /* 0x001fe200000006ff */
[----:B--2---:R-:W-:-:S04]  /*61b0*/  FADD.FTZ R15, R15, 1 ;  /* 0x3f8000000f0f7421 */ /* 0x004fc80000010000 */
[----:B------:R-:W-:Y:S02]  /*61c0*/  FMUL.FTZ R9, R24, -1.4426950216293334961 ;  /* 0xbfb8aa3b18097820 */ /* 0x000fe40000410000 */
[----:B------:R0:W2:Y:S01]  /*61d0*/  MUFU.EX2 R23, R21 ;  /* 0x0000001500177308 */ /* 0x0000a20000000800 */
[C---:B-1----:R-:W-:Y:S01]  /*61e0*/  PRMT R30, R11.reuse, 0x7632, R30 ;  /* 0x000076320b1e7816 */ /* 0x042fe2000000001e */
[----:B---3--:R-:W-:Y:S01]  /*61f0*/  FADD.FTZ R26, R26, 1 ;  /* 0x3f8000001a1a7421 */ /* 0x008fe20000010000 */
[----:B------:R-:W-:Y:S02]  /*6200*/  SHF.L.U32 R11, R11, 0x10, RZ ;  /* 0x000000100b0b7819 */ /* 0x000fe400000006ff */
[----:B------:R-:W-:-:S03]  /*6210*/  SHF.L.U32 R48, R30, 0x10, RZ ;  /* 0x000000101e307819 */ /* 0x000fc600000006ff */
[----:B------:R1:W3:Y:S01]  /*6220*/  MUFU.EX2 R29, R27 ;  /* 0x0000001b001d7308 */ /* 0x0002e20000000800 */
[----:B0-----:R-:W-:Y:S01]  /*6230*/  SHF.L.U32 R21, R8, 0x10, RZ ;  /* 0x0000001008157819 */ /* 0x001fe200000006ff */
[----:B------:R-:W-:Y:S01]  /*6240*/  FMUL.FTZ R30, R11, -1.4426950216293334961 ;  /* 0xbfb8aa3b0b1e7820 */ /* 0x000fe20000410000 */
[----:B------:R-:W-:Y:S01]  /*6250*/  FMUL.FTZ R50, R48, -1.4426950216293334961 ;  /* 0xbfb8aa3b30327820 */ /* 0x000fe20000410000 */
[----:B----4-:R-:W-:Y:S02]  /*6260*/  FADD.FTZ R46, R46, 1 ;  /* 0x3f8000002e2e7421 */ /* 0x010fe40000010000 */
[----:B------:R-:W-:Y:S02]  /*6270*/  FMUL.FTZ R8, R21, -1.4426950216293334961 ;  /* 0xbfb8aa3b15087820 */ /* 0x000fe40000410000 */
[----:B------:R-:W0:Y:S01]  /*6280*/  MUFU.EX2 R9, R9 ;  /* 0x0000000900097308 */ /* 0x000e220000000800 */
[----:B-1----:R-:W-:Y:S01]  /*6290*/  SHF.L.U32 R27, R10, 0x10, RZ ;  /* 0x000000100a1b7819 */ /* 0x002fe200000006ff */
[----:B--2---:R-:W-:-:S04]  /*62a0*/  FADD.FTZ R23, R23, 1 ;  /* 0x3f80000017177421 */ /* 0x004fc80000010000 */
[----:B------:R-:W-:Y:S02]  /*62b0*/  FMUL.FTZ R10, R27, -1.4426950216293334961 ;  /* 0xbfb8aa3b1b0a7820 */ /* 0x000fe40000410000 */
[----:B------:R-:W1:Y:S01]  /*62c0*/  MUFU.EX2 R17, R17 ;  /* 0x0000001100117308 */ /* 0x000e620000000800 */
[----:B---3--:R-:W-:-:S07]  /*62d0*/  FADD.FTZ R29, R29, 1 ;  /* 0x3f8000001d1d7421 */ /* 0x008fce0000010000 */
[----:B------:R-:W2:Y:S01]  /*62e0*/  MUFU.EX2 R14, R14 ;  /* 0x0000000e000e7308 */ /* 0x000ea20000000800 */
[----:B0-----:R-:W-:-:S07]  /*62f0*/  FADD.FTZ R9, R9, 1 ;  /* 0x3f80000009097421 */ /* 0x001fce0000010000 */
[----:B------:R-:W0:Y:S01]  /*6300*/  MUFU.EX2 R30, R30 ;  /* 0x0000001e001e7308 */ /* 0x000e220000000800 */
[----:B-1----:R-:W-:-:S07]  /*6310*/  FADD.FTZ R17, R17, 1 ;  /* 0x3f80000011117421 */ /* 0x002fce0000010000 */
[----:B------:R-:W-:Y:S01]  /*6320*/  MUFU.EX2 R8, R8 ;  /* 0x0000000800087308 */ /* 0x000fe20000000800 */
[----:B--2---:R-:W-:-:S07]  /*6330*/  FADD.FTZ R14, R14, 1 ;  /* 0x3f8000000e0e7421 */ /* 0x004fce0000010000 */
[----:B------:R-:W1:Y:S01]  /*6340*/  MUFU.EX2 R10, R10 ;  /* 0x0000000a000a7308 */ /* 0x000e620000000800 */
[----:B0-----:R-:W-:-:S07]  /*6350*/  FADD.FTZ R30, R30, 1 ;  /* 0x3f8000001e1e7421 */ /* 0x001fce0000010000 */
[----:B------:R-:W0:Y:S08]  /*6360*/  MUFU.EX2 R50, R50 ;  /* 0x0000003200327308 */ /* 0x000e300000000800 */
[----:B------:R-:W2:Y:S01]  /*6370*/  MUFU.RCP R4, R4 ;  /* 0x0000000400047308 */ /* 0x000ea20000001000 */
[----:B-1----:R-:W-:-:S07]  /*6380*/  FADD.FTZ R10, R10, 1 ;  /* 0x3f8000000a0a7421 */ /* 0x002fce0000010000 */
[----:B------:R-:W1:Y:S01]  /*6390*/  MUFU.RCP R5, R5 ;  /* 0x0000000500057308 */ /* 0x000e620000001000 */
[----:B0-----:R-:W-:-:S07]  /*63a0*/  FADD.FTZ R50, R50, 1 ;  /* 0x3f80000032327421 */ /* 0x001fce0000010000 */
[----:B------:R-:W0:Y:S01]  /*63b0*/  MUFU.RCP R15, R15 ;  /* 0x0000000f000f7308 */ /* 0x000e220000001000 */
[----:B--2---:R-:W-:-:S04]  /*63c0*/  FMUL.FTZ R4, R3, R4 ;  /* 0x0000000403047220 */ /* 0x004fc80000410000 */
[----:B------:R-:W-:-:S03]  /*63d0*/  FMUL.FTZ R4, R4, R45 ;  /* 0x0000002d04047220 */ /* 0x000fc60000410000 */
[----:B------:R2:W3:Y:S01]  /*63e0*/  MUFU.RCP R61, R7 ;  /* 0x00000007003d7308 */ /* 0x0004e20000001000 */
[----:B-1----:R-:W-:-:S04]  /*63f0*/  FMUL.FTZ R3, R12, R5 ;  /* 0x000000050c037220 */ /* 0x002fc80000410000 */
[----:B------:R-:W-:-:S03]  /*6400*/  FMUL.FTZ R3, R3, R66 ;  /* 0x0000004203037220 */ /* 0x000fc60000410000 */
[----:B------:R-:W-:Y:S01]  /*6410*/  MUFU.RCP R52, R26 ;  /* 0x0000001a00347308 */ /* 0x000fe20000001000 */
[----:B--2---:R-:W-:Y:S01]  /*6420*/  FADD.FTZ R7, R8, 1 ;  /* 0x3f80000008077421 */ /* 0x004fe20000010000 */
[----:B0-----:R-:W-:-:S04]  /*6430*/  FMUL.FTZ R5, R18, R15 ;  /* 0x0000000f12057220 */ /* 0x001fc80000410000 */
[----:B------:R-:W-:Y:S02]  /*6440*/  FMUL.FTZ R5, R5, R70 ;  /* 0x0000004605057220 */ /* 0x000fe40000410000 */
[----:B------:R-:W-:Y:S01]  /*6450*/  MUFU.RCP R9, R9 ;  /* 0x0000000900097308 */ /* 0x000fe20000001000 */
[----:B---3--:R-:W-:-:S04]  /*6460*/  FMUL.FTZ R6, R6, R61 ;  /* 0x0000003d06067220 */ /* 0x008fc80000410000 */
[----:B------:R-:W-:-:S03]  /*6470*/  FMUL.FTZ R6, R6, R47 ;  /* 0x0000002f06067220 */ /* 0x000fc60000410000 */
[----:B------:R-:W0:Y:S08]  /*6480*/  MUFU.RCP R17, R17 ;  /* 0x0000001100117308 */ /* 0x000e300000001000 */
[----:B------:R-:W1:Y:S08]  /*6490*/  MUFU.RCP R20, R20 ;  /* 0x0000001400147308 */ /* 0x000e700000001000 */
[----:B------:R-:W2:Y:S01]  /*64a0*/  MUFU.RCP R23, R23 ;  /* 0x0000001700177308 */ /* 0x000ea20000001000 */
[----:B0-----:R-:W-:-:S04]  /*64b0*/  FMUL.FTZ R16, R16, R17 ;  /* 0x0000001110107220 */ /* 0x001fc80000410000 */
[----:B------:R-:W-:-:S03]  /*64c0*/  FMUL.FTZ R16, R16, R49 ;  /* 0x0000003110107220 */ /* 0x000fc60000410000 */
[----:B------:R-:W0:Y:S01]  /*64d0*/  MUFU.RCP R54, R46 ;  /* 0x0000002e00367308 */ /* 0x000e220000001000 */
[----:B-1----:R-:W-:Y:S01]  /*64e0*/  FMUL.FTZ R8, R19, R20 ;  /* 0x0000001413087220 */ /* 0x002fe20000410000 */
[----:B------:R-:W-:Y:S02]  /*64f0*/  F2FP.BF16.F32.PACK_AB R18, R5, R16 ;  /* 0x000000100512723e */ /* 0x000fe400000010ff */
[----:B------:R-:W-:Y:S01]  /*6500*/  F2FP.BF16.F32.PACK_AB R16, R3, R4 ;  /* 0x000000040310723e */ /* 0x000fe200000010ff */
[----:B------:R-:W-:-:S03]  /*6510*/  FMUL.FTZ R8, R8, R51 ;  /* 0x0000003308087220 */ /* 0x000fc60000410000 */
[----:B------:R1:W3:Y:S01]  /*6520*/  MUFU.RCP R26, R7 ;  /* 0x00000007001a7308 */ /* 0x0002e20000001000 */
[----:B--2---:R-:W-:-:S04]  /*6530*/  FMUL.FTZ R22, R22, R23 ;  /* 0x0000001716167220 */ /* 0x004fc80000410000 */
[----:B------:R-:W-:-:S03]  /*6540*/  FMUL.FTZ R22, R22, R53 ;  /* 0x0000003516167220 */ /* 0x000fc60000410000 */
[----:B------:R-:W2:Y:S01]  /*6550*/  MUFU.RCP R29, R29 ;  /* 0x0000001d001d7308 */ /* 0x000ea20000001000 */
[----:B-1----:R-:W-:Y:S01]  /*6560*/  FMUL.FTZ R7, R24, R9 ;  /* 0x0000000918077220 */ /* 0x002fe20000410000 */
[----:B0-----:R-:W-:-:S03]  /*6570*/  FMUL.FTZ R12, R31, R54 ;  /* 0x000000361f0c7220 */ /* 0x001fc60000410000 */
[----:B------:R-:W-:Y:S01]  /*6580*/  FMUL.FTZ R7, R7, R74 ;  /* 0x0000004a07077220 */ /* 0x000fe20000410000 */
[----:B------:R-:W-:Y:S02]  /*6590*/  FMUL.FTZ R12, R12, R59 ;  /* 0x0000003b0c0c7220 */ /* 0x000fe40000410000 */
[----:B------:R-:W0:Y:S01]  /*65a0*/  MUFU.RCP R14, R14 ;  /* 0x0000000e000e7308 */ /* 0x000e220000001000 */
[----:B---3--:R-:W-:Y:S01]  /*65b0*/  FMUL.FTZ R21, R21, R26 ;  /* 0x0000001a15157220 */ /* 0x008fe20000410000 */
[----:B------:R-:W-:-:S03]  /*65c0*/  F2FP.BF16.F32.PACK_AB R20, R7, R22 ;  /* 0x000000160714723e */ /* 0x000fc600000010ff */
[----:B------:R-:W-:-:S03]  /*65d0*/  FMUL.FTZ R21, R21, R72 ;  /* 0x0000004815157220 */ /* 0x000fc60000410000 */
[----:B------:R1:W3:Y:S01]  /*65e0*/  MUFU.RCP R46, R10 ;  /* 0x0000000a002e7308 */ /* 0x0002e20000001000 */
[----:B--2---:R-:W-:Y:S01]  /*65f0*/  FMUL.FTZ R28, R28, R29 ;  /* 0x0000001d1c1c7220 */ /* 0x004fe20000410000 */
[----:B------:R-:W-:-:S03]  /*6600*/  F2FP.BF16.F32.PACK_AB R19, R21, R8 ;  /* 0x000000081513723e */ /* 0x000fc600000010ff */
[----:B------:R-:W-:-:S03]  /*6610*/  FMUL.FTZ R28, R28, R57 ;  /* 0x000000391c1c7220 */ /* 0x000fc60000410000 */
[----:B------:R-:W2:Y:S01]  /*6620*/  MUFU.RCP R30, R30 ;  /* 0x0000001e001e7308 */ /* 0x000ea20000001000 */
[----:B-1----:R-:W-:Y:S01]  /*6630*/  FMUL.FTZ R10, R25, R52 ;  /* 0x00000034190a7220 */ /* 0x002fe20000410000 */
[----:B0-----:R-:W-:Y:S01]  /*6640*/  FMUL.FTZ R13, R13, R14 ;  /* 0x0000000e0d0d7220 */ /* 0x001fe20000410000 */
[----:B------:R-:W0:Y:S02]  /*6650*/  LDC.64 R24, c[0x0][0x2c0] ;  /* 0x0000b000ff187b82 */ /* 0x000e240000000a00 */
[----:B------:R-:W-:Y:S01]  /*6660*/  FMUL.FTZ R10, R10, R55 ;  /* 0x000000370a0a7220 */ /* 0x000fe20000410000 */
[----:B------:R-:W-:Y:S02]  /*6670*/  FMUL.FTZ R13, R13, R68 ;  /* 0x000000440d0d7220 */ /* 0x000fe40000410000 */
[----:B------:R-:W1:Y:S01]  /*6680*/  MUFU.RCP R15, R50 ;  /* 0x00000032000f7308 */ /* 0x000e620000001000 */
[----:B---3--:R-:W-:Y:S02]  /*6690*/  FMUL.FTZ R27, R27, R46 ;  /* 0x0000002e1b1b7220 */ /* 0x008fe40000410000 */
[----:B------:R-:W-:Y:S01]  /*66a0*/  F2FP.BF16.F32.PACK_AB R17, R13, R6 ;  /* 0x000000060d11723e */ /* 0x000fe200000010ff */
[----:B------:R-:W-:Y:S01]  /*66b0*/  BAR.SYNC.DEFER_BLOCKING 0x0 ;  /* 0x0000000000007b1d */ /* 0x000fe20000010000 */
[----:B------:R-:W-:Y:S01]  /*66c0*/  FMUL.FTZ R27, R27, R76 ;  /* 0x0000004c1b1b7220 */ /* 0x000fe20000410000 */
[----:B--2---:R-:W-:-:S04]  /*66d0*/  FMUL.FTZ R11, R11, R30 ;  /* 0x0000001e0b0b7220 */ /* 0x004fc80000410000 */
[----:B------:R-:W-:Y:S01]  /*66e0*/  F2FP.BF16.F32.PACK_AB R21, R27, R10 ;  /* 0x0000000a1b15723e */ /* 0x000fe200000010ff */
[----:B------:R-:W-:Y:S01]  /*66f0*/  FMUL.FTZ R11, R11, R78 ;  /* 0x0000004e0b0b7220 */ /* 0x000fe20000410000 */
[----:B-1----:R-:W-:-:S04]  /*6700*/  FMUL.FTZ R9, R48, R15 ;  /* 0x0000000f30097220 */ /* 0x002fc80000410000 */
[----:B------:R-:W-:Y:S01]  /*6710*/  F2FP.BF16.F32.PACK_AB R22, R11, R28 ;  /* 0x0000001c0b16723e */ /* 0x000fe200000010ff */
[----:B0-----:R-:W-:Y:S02]  /*6720*/  IMAD R4, R39, R24, RZ ;  /* 0x0000001827047224 */ /* 0x001fe400078e02ff */
[----:B------:R-:W-:Y:S02]  /*6730*/  FMUL.FTZ R9, R9, R80 ;  /* 0x0000005009097220 */ /* 0x000fe40000410000 */
[C---:B------:R-:W-:Y:S02]  /*6740*/  IMAD R3, R37.reuse, R25, R4 ;  /* 0x0000001925037224 */ /* 0x040fe400078e0204 */
[----:B------:R-:W-:Y:S01]  /*6750*/  IMAD.WIDE.U32 R4, R37, R24, UR6 ;  /* 0x0000000625047e25 */ /* 0x000fe2000f8e0018 */
[----:B------:R-:W-:Y:S01]  /*6760*/  F2FP.BF16.F32.PACK_AB R23, R9, R12 ;  /* 0x0000000c0917723e */ /* 0x000fe200000010ff */
[----:B------:R-:W-:Y:S01]  /*6770*/  ULDC.64 UR6, c[0x0][0x2c8] ;  /* 0x0000b20000067ab9 */ /* 0x000fe20000000a00 */
[----:B------:R-:W-:Y:S02]  /*6780*/  STS.128 [R0], R16 ;  /* 0x0000001000007388 */ /* 0x000fe40000000c00 */
[----:B------:R-:W-:Y:S01]  /*6790*/  IADD3 R5, R5, R3, RZ ;  /* 0x0000000305057210 */ /* 0x000fe20007ffe0ff */
[----:B------:R-:W-:Y:S01]  /*67a0*/  IMAD R3, R33, UR6, RZ ;  /* 0x0000000621037c24 */ /* 0x000fe2000f8e02ff */
[----:B------:R0:W-:Y:S01]  /*67b0*/  STS.128 [R0+0x10], R20 ;  /* 0x0000101400007388 */ /* 0x0001e20000000c00 */
[----:B------:R-:W-:-:S03]  /*67c0*/  NOP ;  /* 0x0000000000007918 */ /* 0x000fc60000000000 */
[----:B------:R-:W1:Y:S01]  /*67d0*/  LDS.128 R8, [R2] ;  /* 0x0000000002087984 */ /* 0x000e620000000c00 */
[C---:B------:R-:W-:Y:S02]  /*67e0*/  IMAD R3, R32.reuse, UR7, R3 ;  /* 0x0000000720037c24 */ /* 0x040fe4000f8e0203 */
[----:B------:R-:W-:Y:S01]  /*67f0*/  IMAD.WIDE.U32 R4, R32, UR6, R4 ;  /* 0x0000000620047c25 */ /* 0x000fe2000f8e0004 */
[----:B------:R2:W3:Y:S01]  /*6800*/  LDS.128 R12, [R2+0x200] ;  /* 0x00020000020c7984 */ /* 0x0004e20000000c00 */
[----:B------:R-:W-:-:S03]  /*6810*/  ULDC.64 UR6, c[0x0][0x320] ;  /* 0x0000c80000067ab9 */ /* 0x000fc60000000a00 */
[----:B------:R-:W-:Y:S01]  /*6820*/  IADD3 R3, R5, R3, RZ ;  /* 0x0000000305037210 */ /* 0x000fe20007ffe0ff */
[----:B0-----:R-:W0:Y:S01]  /*6830*/  LDC R0, c[0x0][0x224] ;  /* 0x00008900ff007b82 */ /* 0x001e220000000800 */
[----:B--2---:R-:W-:-:S04]  /*6840*/  LEA R2, P0, R4, UR6, 0x1 ;  /* 0x0000000604027c11 */ /* 0x004fc8000f8008ff */
[----:B------:R-:W-:-:S03]  /*6850*/  LEA.HI.X R3, R4, UR7, R3, 0x1, P0 ;  /* 0x0000000704037c11 */ /* 0x000fc600080f0c03 */
[----:B------:R-:W-:Y:S01]  /*6860*/  IMAD.WIDE R2, R40, 0x10, R2 ;  /* 0x0000001028027825 */ /* 0x000fe200078e0202 */
[----:B0-----:R-:W-:-:S04]  /*6870*/  ISETP.LE.AND P0, PT, R0, UR4, PT ;  /* 0x0000000400007c0c */ /* 0x001fc8000bf03270 */
[----:B-1----:R0:W-:Y:S04]  /*6880*/  STG.E.128 desc[UR8][R2.64], R8 ;  /* 0x0000000802007986 */ /* 0x0021e8000c101d08 */
[----:B---3--:R0:W-:Y:S05]  /*6890*/  STG.E.128 desc[UR8][R2.64+0x200], R12 ;  /* 0x0002000c02007986 */ /* 0x0081ea000c101d08 */
[----:B------:R-:W-:Y:S05]  /*68a0*/  @!P0 BRA `(.L_x_432) ;  /* 0xffffff9800b88947 */ /* 0x000fea000383ffff */
[----:B------:R-:W-:Y:S05]  /*68b0*/  EXIT ;  /* 0x000000000000794d */ /* 0x000fea0003800000 */
.L_x_433:
        /* <DEDUP_REMOVED lines=12> */
.L_x_5169:


//--------------------- .text._Z25selective_scan_fwd_kernelI32Selective_Scan_fwd_kernel_traitsILi128ELi16ELi1ELb1ELb0ELb1ELb0EN3c108BFloat16ENS1_7complexIfEEEEv13SSMParamsBase --------------------------
	.section	.text._Z25selective_scan_fwd_kernelI32Selective_Scan_fwd_kernel_traitsILi128ELi16ELi1ELb1ELb0ELb1ELb0EN3c108BFloat16ENS1_7complexIfEEEEv13SSMParamsBase,"ax",@progbits
	.align	128
        .global         _Z25selective_scan_fwd_kernelI32Selective_Scan_fwd_kernel_traitsILi128ELi16ELi1ELb1ELb0ELb1ELb0EN3c108BFloat16ENS1_7complexIfEEEEv13SSMParamsBase
        .type           _Z25selective_scan_fwd_kernelI32Selective_Scan_fwd_kernel_traitsILi128ELi16ELi1ELb1ELb0ELb1ELb0EN3c108BFloat16ENS1_7complexIfEEEEv13SSMParamsBase,@function
        .size           _Z25selective_scan_fwd_kernelI32Selective_Scan_fwd_kernel_traitsILi128ELi16ELi1ELb1ELb0ELb1ELb0EN3c108BFloat16ENS1_7complexIfEEEEv13SSMParamsBase,(.L_x_5170 - _Z25selective_scan_fwd_kernelI32Selective_Scan_fwd_kernel_traitsILi128ELi16ELi1ELb1ELb0ELb1ELb0EN3c108BFloat16ENS1_7complexIfEEEEv13SSMParamsBase)
        .other          _Z25selective_scan_fwd_kernelI32Selective_Scan_fwd_kernel_traitsILi128ELi16ELi1ELb1ELb0ELb1ELb0EN3c108BFloat16ENS1_7complexIfEEEEv13SSMParamsBase,@"STO_CUDA_ENTRY STV_DEFAULT"
_Z25selective_scan_fwd_kernelI32Selective_Scan_fwd_kernel_traitsILi128ELi16ELi1ELb1ELb0ELb1ELb0EN3c108BFloat16ENS1_7complexIfEEEEv13SSMParamsBase:
.text._Z25selective_scan_fwd_kernelI32Selective_Scan_fwd_kernel_traitsILi128ELi16ELi1ELb1ELb0ELb1ELb0EN3c108BFloat16ENS1_7complexIfEEEEv13SSMParamsBase:
[----:B------:R-:W-:Y:S08]  /*0000*/  LDC R1, c[0x0][0x28] ;  /* 0x00000a00ff017b82 */ /* 0x000ff00000000800 */
[----:B------:R-:W0:Y:S01]  /*0010*/  LDC R13, c[0x0][0x228] ;  /* 0x00008a00ff0d7b82 */ /* 0x000e220000000800 */
[----:B------:R-:W-:Y:S01]  /*0020*/  ULDC.64 UR4, c[0x0][0x2e8] ;  /* 0x0000ba0000047ab9 */ /* 0x000fe20000000a00 */
[----:B------:R-:W-:Y:S01]  /*0030*/  ULDC.64 UR6, c[0x0][0x300] ;  /* 0x0000c00000067ab9 */ /* 0x000fe20000000a00 */
[----:B------:R-:W-:Y:S01]  /*0040*/  ISETP.NE.U32.AND P0, PT, RZ, UR4, PT ;  /* 0x00000004ff007c0c */ /* 0x000fe2000bf05070 */
[----:B------:R-:W-:Y:S01]  /*0050*/  ULDC.64 UR12, c[0x0][0x208] ;  /* 0x00008200000c7ab9 */ /* 0x000fe20000000a00 */
[----:B------:R-:W-:-:S02]  /*0060*/  ISETP.NE.U32.AND P1, PT, RZ, UR6, PT ;  /* 0x00000006ff007c0c */ /* 0x000fc4000bf25070 */
[----:B------:R-:W-:Y:S01]  /*0070*/  ISETP.NE.AND.EX P0, PT, RZ, UR5, PT, P0 ;  /* 0x00000005ff007c0c */ /* 0x000fe2000bf05300 */
[----:B------:R-:W1:Y:S01]  /*0080*/  S2UR UR8, SR_CTAID.Y ;  /* 0x00000000000879c3 */ /* 0x000e620000002600 */
[----:B------:R-:W-:-:S07]  /*0090*/  ISETP.NE.AND.EX P1, PT, RZ, UR7, PT, P1 ;  /* 0x00000007ff007c0c */ /* 0x000fce000bf25310 */
[----:B------:R-:W2:Y:S01]  /*00a0*/  LDC.64 R14, c[0x0][0x2e0] ;  /* 0x0000b800ff0e7b82 */ /* 0x000ea20000000a00 */
[----:B0-----:R-:W-:-:S07]  /*00b0*/  IABS R9, R13 ;  /* 0x0000000d00097213 */ /* 0x001fce0000000000 */
[----:B------:R-:W0:Y:S01]  /*00c0*/  LDC.64 R106, c[0x0][0x2f0] ;  /* 0x0000bc00ff6a7b82 */ /* 0x000e220000000a00 */
[----:B------:R-:W3:Y:S01]  /*00d0*/  I2F.RP R0, R9 ;  /* 0x0000000900007306 */ /* 0x000ee20000209400 */
[----:B-1----:R-:W-:-:S04]  /*00e0*/  MOV R110, UR8 ;  /* 0x00000008006e7c02 */ /* 0x002fc80008000f00 */
[----:B------:R-:W-:Y:S02]  /*00f0*/  SHF.R.S32.HI R91, RZ, 0x1f, R110 ;  /* 0x0000001fff5b7819 */ /* 0x000fe4000001146e */
[C---:B------:R-:W-:Y:S02]  /*0100*/  @P0 LEA R2, P2, R110.reuse, UR4, 0x2 ;  /* 0x000000046e020c11 */ /* 0x040fe4000f8410ff */
[C---:B------:R-:W-:Y:S02]  /*0110*/  @P1 LEA R4, P3, R110.reuse, UR6, 0x2 ;  /* 0x000000066e041c11 */ /* 0x040fe4000f8610ff */
[C-C-:B------:R-:W-:Y:S01]  /*0120*/  @P0 LEA.HI.X R3, R110.reuse, UR5, R91.reuse, 0x2, P2 ;  /* 0x000000056e030c11 */ /* 0x140fe200090f145b */
[----:B---3--:R-:W1:Y:S01]  /*0130*/  MUFU.RCP R0, R0 ;  /* 0x0000000000007308 */ /* 0x008e620000001000 */
[----:B------:R-:W-:Y:S01]  /*0140*/  @P1 LEA.HI.X R5, R110, UR7, R91, 0x2, P3 ;  /* 0x000000076e051c11 */ /* 0x000fe200098f145b */
[----:B------:R-:W3:Y:S01]  /*0150*/  S2UR UR4, SR_CTAID.X ;  /* 0x00000000000479c3 */ /* 0x000ee20000002500 */
[----:B------:R-:W-:Y:S01]  /*0160*/  ULDC.64 UR6, c[0x0][0x260] ;  /* 0x0000980000067ab9 */ /* 0x000fe20000000a00 */
[----:B------:R4:W5:Y:S04]  /*0170*/  @P0 LDG.E R8, desc[UR12][R2.64] ;  /* 0x0000000c02080981 */ /* 0x000968000c1e1900 */
[----:B------:R2:W5:Y:S01]  /*0180*/  @P1 LDG.E R10, desc[UR12][R4.64] ;  /* 0x0000000c040a1981 */ /* 0x000562000c1e1900 */
[----:B----4-:R-:W-:-:S02]  /*0190*/  IABS R2, R110 ;  /* 0x0000006e00027213 */ /* 0x010fc40000000000 */
[----:B-1----:R-:W-:-:S04]  /*01a0*/  IADD3 R6, R0, 0xffffffe, RZ ;  /* 0x0ffffffe00067810 */ /* 0x002fc80007ffe0ff */
[----:B------:R1:W4:Y:S01]  /*01b0*/  F2I.FTZ.U32.TRUNC.NTZ R7, R6 ;  /* 0x0000000600077305 */ /* 0x000322000021f000 */
[----:B---3--:R-:W-:Y:S01]  /*01c0*/  MOV R89, UR4 ;  /* 0x0000000400597c02 */ /* 0x008fe20008000f00 */
[----:B------:R-:W-:Y:S01]  /*01d0*/  ULDC.64 UR4, c[0x0][0x280] ;  /* 0x0000a00000047ab9 */ /* 0x000fe20000000a00 */
[----:B-1----:R-:W-:Y:S02]  /*01e0*/  HFMA2.MMA R6, -RZ, RZ, 0, 0 ;  /* 0x00000000ff067435 */ /* 0x002fe400000001ff */
[----:B------:R-:W-:Y:S02]  /*01f0*/  SHF.R.S32.HI R87, RZ, 0x1f, R89 ;  /* 0x0000001fff577819 */ /* 0x000fe40000011459 */
[----:B----4-:R-:W-:-:S05]  /*0200*/  IADD3 R12, RZ, -R7, RZ ;  /* 0x80000007ff0c7210 */ /* 0x010fca0007ffe0ff */
[----:B------:R-:W-:-:S04]  /*0210*/  IMAD R3, R12, R9, RZ ;  /* 0x000000090c037224 */ /* 0x000fc800078e02ff */
[----:B------:R-:W-:Y:S02]  /*0220*/  IMAD.HI.U32 R7, R7, R3, R6 ;  /* 0x0000000307077227 */ /* 0x000fe400078e0006 */
[----:B------:R-:W1:Y:S04]  /*0230*/  LDC R3, c[0x0][0x224] ;  /* 0x00008900ff037b82 */ /* 0x000e680000000800 */
[----:B--2---:R-:W-:-:S04]  /*0240*/  IMAD.HI.U32 R4, R7, R2, RZ ;  /* 0x0000000207047227 */ /* 0x004fc800078e00ff */
[----:B------:R-:W-:Y:S01]  /*0250*/  IMAD.WIDE.U32 R6, R89, UR6, RZ ;  /* 0x0000000659067c25 */ /* 0x000fe2000f8e00ff */
[----:B------:R-:W-:-:S05]  /*0260*/  IADD3 R0, -R4, RZ, RZ ;  /* 0x000000ff04007210 */ /* 0x000fca0007ffe1ff */
[----:B------:R-:W-:Y:S01]  /*0270*/  IMAD R0, R9, R0, R2 ;  /* 0x0000000009007224 */ /* 0x000fe200078e0202 */
[----:B------:R-:W-:-:S04]  /*0280*/  LOP3.LUT R2, R110, R13, RZ, 0x3c, !PT ;  /* 0x0000000d6e027212 */ /* 0x000fc800078e3cff */
[----:B------:R-:W-:Y:S02]  /*0290*/  ISETP.GT.U32.AND P3, PT, R9, R0, PT ;  /* 0x000000000900720c */ /* 0x000fe40003f64070 */
[----:B------:R-:W-:Y:S01]  /*02a0*/  ISETP.GE.AND P4, PT, R2, RZ, PT ;  /* 0x000000ff0200720c */ /* 0x000fe20003f86270 */
[----:B------:R-:W-:Y:S01]  /*02b0*/  IMAD R2, R87, UR6, RZ ;  /* 0x0000000657027c24 */ /* 0x000fe2000f8e02ff */
[----:B-1----:R-:W-:-:S03]  /*02c0*/  ISETP.GE.AND P5, PT, R3, 0x1, PT ;  /* 0x000000010300780c */ /* 0x002fc60003fa6270 */
[C---:B------:R-:W-:Y:S02]  /*02d0*/  IMAD R11, R89.reuse, UR7, R2 ;  /* 0x00000007590b7c24 */ /* 0x040fe4000f8e0202 */
[----:B------:R-:W-:-:S04]  /*02e0*/  IMAD.WIDE.U32 R2, R89, UR4, RZ ;  /* 0x0000000459027c25 */ /* 0x000fc8000f8e00ff */
[-C--:B------:R-:W-:Y:S02]  /*02f0*/  @!P3 IADD3 R0, R0, -R9.reuse, RZ ;  /* 0x800000090000b210 */ /* 0x080fe40007ffe0ff */
[----:B------:R-:W-:Y:S02]  /*0300*/  @!P3 IADD3 R4, R4, 0x1, RZ ;  /* 0x000000010404b810 */ /* 0x000fe40007ffe0ff */
[----:B------:R-:W-:Y:S01]  /*0310*/  ISETP.GE.U32.AND P2, PT, R0, R9, PT ;  /* 0x000000090000720c */ /* 0x000fe20003f46070 */
[----:B------:R-:W-:-:S04]  /*0320*/  IMAD R0, R87, UR4, RZ ;  /* 0x0000000457007c24 */ /* 0x000fc8000f8e02ff */
[----:B------:R-:W-:Y:S01]  /*0330*/  IMAD R5, R89, UR5, R0 ;  /* 0x0000000559057c24 */ /* 0x000fe2000f8e0200 */
[----:B------:R-:W-:Y:S02]  /*0340*/  ULDC.64 UR4, c[0x0][0x290] ;  /* 0x0000a40000047ab9 */ /* 0x000fe40000000a00 */
[----:B------:R-:W-:-:S05]  /*0350*/  IMAD R0, R87, UR4, RZ ;  /* 0x0000000457007c24 */ /* 0x000fca000f8e02ff */
[----:B------:R-:W-:Y:S02]  /*0360*/  @P2 IADD3 R4, R4, 0x1, RZ ;  /* 0x0000000104042810 */ /* 0x000fe40007ffe0ff */
[----:B------:R-:W-:Y:S02]  /*0370*/  ISETP.NE.AND P2, PT, R13, RZ, PT ;  /* 0x000000ff0d00720c */ /* 0x000fe40003f45270 */
[----:B------:R-:W-:Y:S01]  /*0380*/  MOV R9, R4 ;  /* 0x0000000400097202 */ /* 0x000fe20000000f00 */
[----:B0-----:R-:W-:Y:S10]  /*0390*/  @!P5 EXIT ;  /* 0x000000000000d94d */ /* 0x001ff40003800000 */
[----:B------:R-:W0:Y:S01]  /*03a0*/  S2R R85, SR_TID.X ;  /* 0x0000000000557919 */ /* 0x000e220000002100 */
[----:B------:R-:W-:Y:S01]  /*03b0*/  @!P4 IADD3 R9, -R9, RZ, RZ ;  /* 0x000000ff0909c210 */ /* 0x000fe20007ffe1ff */
[----:B------:R-:W1:Y:S01]  /*03c0*/  LDC.64 R104, c[0x0][0x2f8] ;  /* 0x0000be00ff687b82 */ /* 0x000e620000000a00 */
[----:B------:R-:W-:Y:S01]  /*03d0*/  @!P2 LOP3.LUT R9, RZ, R13, RZ, 0x33, !PT ;  /* 0x0000000dff09a212 */ /* 0x000fe200078e33ff */
[----:B------:R-:W-:Y:S01]  /*03e0*/  ULDC.64 UR6, c[0x0][0x278] ;  /* 0x00009e0000067ab9 */ /* 0x000fe20000000a00 */
[----:B------:R-:W-:Y:S01]  /*03f0*/  IADD3 R7, R7, R11, RZ ;  /* 0x0000000b07077210 */ /* 0x000fe20007ffe0ff */
[----:B------:R-:W-:Y:S01]  /*0400*/  IMAD R11, R89, UR5, R0 ;  /* 0x00000005590b7c24 */ /* 0x000fe2000f8e0200 */
[----:B------:R-:W-:Y:S01]  /*0410*/  SHF.R.S32.HI R0, RZ, 0x1f, R9 ;  /* 0x0000001fff007819 */ /* 0x000fe20000011409 */
[----:B------:R-:W2:Y:S01]  /*0420*/  S2R R83, SR_LANEID ;  /* 0x0000000000537919 */ /* 0x000ea20000000000 */
[----:B------:R-:W-:Y:S01]  /*0430*/  IADD3 R3, R3, R5, RZ ;  /* 0x0000000503037210 */ /* 0x000fe20007ffe0ff */
[----:B------:R-:W-:Y:S01]  /*0440*/  IMAD.WIDE.U32 R4, R89, UR4, RZ ;  /* 0x0000000459047c25 */ /* 0x000fe2000f8e00ff */
[----:B------:R-:W-:-:S03]  /*0450*/  ULDC.64 UR4, c[0x0][0x288] ;  /* 0x0000a20000047ab9 */ /* 0x000fc60000000a00 */
[----:B------:R-:W-:Y:S01]  /*0460*/  IMAD R0, R0, UR6, RZ ;  /* 0x0000000600007c24 */ /* 0x000fe2000f8e02ff */
[----:B------:R-:W-:Y:S01]  /*0470*/  IADD3 R5, R5, R11, RZ ;  /* 0x0000000b05057210 */ /* 0x000fe20007ffe0ff */
[----:B------:R-:W-:Y:S02]  /*0480*/  IMAD R11, R91, UR4, RZ ;  /* 0x000000045b0b7c24 */ /* 0x000fe4000f8e02ff */
[----:B------:R-:W-:Y:S01]  /*0490*/  IMAD.WIDE.U32 R6, R9, UR6, R6 ;  /* 0x0000000609067c25 */ /* 0x000fe2000f8e0006 */
[----:B------:R-:W-:-:S03]  /*04a0*/  UMOV UR6, URZ ;  /* 0x0000003f00067c82 */ /* 0x000fc60008000000 */
[----:B------:R-:W-:Y:S01]  /*04b0*/  IMAD R73, R9, UR7, R0 ;  /* 0x0000000709497c24 */ /* 0x000fe2000f8e0200 */
[----:B------:R-:W-:Y:S01]  /*04c0*/  LEA R75, P3, R6, R14, 0x1 ;  /* 0x0000000e064b7211 */ /* 0x000fe200078608ff */
[C---:B------:R-:W-:Y:S02]  /*04d0*/  IMAD R11, R110.reuse, UR5, R11 ;  /* 0x000000056e0b7c24 */ /* 0x040fe4000f8e020b */
[C---:B------:R-:W-:Y:S01]  /*04e0*/  IMAD.WIDE.U32 R2, R110.reuse, UR4, R2 ;  /* 0x000000046e027c25 */ /* 0x040fe2000f8e0002 */
[----:B------:R-:W-:Y:S01]  /*04f0*/  ULDC.64 UR4, c[0x0][0x298] ;  /* 0x0000a60000047ab9 */ /* 0x000fe20000000a00 */
[----:B------:R-:W-:Y:S02]  /*0500*/  IADD3 R73, R7, R73, RZ ;  /* 0x0000004907497210 */ /* 0x000fe40007ffe0ff */
[----:B------:R-:W-:Y:S01]  /*0510*/  IMAD R7, R91, UR4, RZ ;  /* 0x000000045b077c24 */ /* 0x000fe2000f8e02ff */
[----:B------:R-:W-:Y:S01]  /*0520*/  IADD3 R79, R3, R11, RZ ;  /* 0x0000000b034f7210 */ /* 0x000fe20007ffe0ff */
[----:B------:R-:W-:Y:S01]  /*0530*/  IMAD.WIDE.U32 R4, R110, UR4, R4 ;  /* 0x000000046e047c25 */ /* 0x000fe2000f8e0004 */
[----:B0-----:R-:W-:Y:S01]  /*0540*/  SHF.L.U32 R108, R85, 0x1, RZ ;  /* 0x00000001556c7819 */ /* 0x001fe200000006ff */
[----:B------:R-:W-:Y:S01]  /*0550*/  UMOV UR4, URZ ;  /* 0x0000003f00047c82 */ /* 0x000fe20008000000 */
[----:B-----5:R-:W-:Y:S01]  /*0560*/  @P0 R2UR UR4, R8 ;  /* 0x00000000080402ca */ /* 0x020fe200000e0000 */
[----:B------:R-:W-:Y:S01]  /*0570*/  IMAD R7, R110, UR5, R7 ;  /* 0x000000056e077c24 */ /* 0x000fe2000f8e0207 */
[----:B------:R-:W-:Y:S01]  /*0580*/  UMOV UR5, URZ ;  /* 0x0000003f00057c82 */ /* 0x000fe20008000000 */
[----:B------:R-:W-:-:S02]  /*0590*/  @P1 R2UR UR5, R10 ;  /* 0x000000000a0512ca */ /* 0x000fc400000e0000 */
[----:B------:R-:W-:Y:S02]  /*05a0*/  LEA R106, P2, R2, R106, 0x1 ;  /* 0x0000006a026a7211 */ /* 0x000fe400078408ff */
[----:B------:R-:W-:Y:S02]  /*05b0*/  IADD3 R77, R5, R7, RZ ;  /* 0x00000007054d7210 */ /* 0x000fe40007ffe0ff */
[----:B-1----:R-:W-:Y:S02]  /*05c0*/  LEA R104, P0, R4, R104, 0x1 ;  /* 0x0000006804687211 */ /* 0x002fe400078008ff */
[----:B------:R-:W-:Y:S02]  /*05d0*/  LOP3.LUT R108, R108, 0xffffffc0, RZ, 0xc0, !PT ;  /* 0xffffffc06c6c7812 */ /* 0x000fe400078ec0ff */
[----:B------:R-:W-:Y:S02]  /*05e0*/  LEA.HI.X R73, R6, R15, R73, 0x1, P3 ;  /* 0x0000000f06497211 */ /* 0x000fe400018f0c49 */
[----:B------:R-:W-:-:S02]  /*05f0*/  LEA.HI.X R79, R2, R107, R79, 0x1, P2 ;  /* 0x0000006b024f7211 */ /* 0x000fc400010f0c4f */
[----:B------:R-:W-:Y:S02]  /*0600*/  LEA.HI.X R77, R4, R105, R77, 0x1, P0 ;  /* 0x00000069044d7211 */ /* 0x000fe400000f0c4d */
[----:B--2---:R-:W-:-:S07]  /*0610*/  LOP3.LUT R81, R108, 0x1f, R85, 0xf8, !PT ;  /* 0x0000001f6c517812 */ /* 0x004fce00078ef855 */
.L_x_473:
[----:B------:R-:W-:Y:S01]  /*0620*/  BAR.SYNC.DEFER_BLOCKING 0x0 ;  /* 0x0000000000007b1d */ /* 0x000fe20000010000 */
[----:B------:R-:W-:-:S05]  /*0630*/  MOV R78, R106 ;  /* 0x0000006a004e7202 */ /* 0x000fca0000000f00 */
[----:B-1----:R-:W-:-:S05]  /*0640*/  IMAD.WIDE R2, R81, 0x10, R78 ;  /* 0x0000001051027825 */ /* 0x002fca00078e024e */
[----:B------:R-:W2:Y:S04]  /*0650*/  LDG.E.128 R4, desc[UR12][R2.64] ;  /* 0x0000000c02047981 */ /* 0x000ea8000c1e1d00 */
[----:B------:R0:W3:Y:S01]  /*0660*/  LDG.E.128 R12, desc[UR12][R2.64+0x200] ;  /* 0x0002000c020c7981 */ /* 0x0000e2000c1e1d00 */
[----:B------:R-:W1:Y:S01]  /*0670*/  S2UR UR8, SR_CgaCtaId ;  /* 0x00000000000879c3 */ /* 0x000e620000008800 */
[----:B------:R-:W-:Y:S01]  /*0680*/  UMOV UR7, 0x400 ;  /* 0x0000040000077882 */ /* 0x000fe20000000000 */
[----:B------:R-:W-:Y:S02]  /*0690*/  IADD3 R0, R108, R83, RZ ;  /* 0x000000536c007210 */ /* 0x000fe40007ffe0ff */
[----:B------:R-:W-:-:S05]  /*06a0*/  MOV R76, R104 ;  /* 0x00000068004c7202 */ /* 0x000fca0000000f00 */
[----:B------:R-:W-:Y:S01]  /*06b0*/  IMAD.WIDE R20, R81, 0x10, R76 ;  /* 0x0000001051147825 */ /* 0x000fe200078e024c */
[----:B0-----:R-:W0:Y:S01]  /*06c0*/  LDC R2, c[0x0][0x21c] ;  /* 0x00008700ff027b82 */ /* 0x001e220000000800 */
[----:B-1----:R-:W-:-:S06]  /*06d0*/  ULEA UR8, UR8, UR7, 0x18 ;  /* 0x0000000708087291 */ /* 0x002fcc000f8ec03f */
[C---:B------:R-:W-:Y:S02]  /*06e0*/  LEA R22, R0.reuse, UR8, 0x4 ;  /* 0x0000000800167c11 */ /* 0x040fe4000f8e20ff */
[----:B------:R-:W-:-:S04]  /*06f0*/  IADD3 R0, R0, R83, RZ ;  /* 0x0000005300007210 */ /* 0x000fc80007ffe0ff */
[----:B------:R-:W-:Y:S01]  /*0700*/  LEA R0, R0, UR8, 0x4 ;  /* 0x0000000800007c11 */ /* 0x000fe2000f8e20ff */
[----:B--2---:R-:W-:Y:S04]  /*0710*/  STS.128 [R22], R4 ;  /* 0x0000000416007388 */ /* 0x004fe80000000c00 */
[----:B---3--:R-:W-:Y:S01]  /*0720*/  STS.128 [R22+0x200], R12 ;  /* 0x0002000c16007388 */ /* 0x008fe20000000c00 */
[----:B------:R-:W-:-:S03]  /*0730*/  NOP ;  /* 0x0000000000007918 */ /* 0x000fc60000000000 */
[----:B------:R-:W1:Y:S04]  /*0740*/  LDS.128 R16, [R0] ;  /* 0x0000000000107984 */ /* 0x000e680000000c00 */
[----:B------:R-:W-:Y:S01]  /*0750*/  LDS.128 R8, [R0+0x10] ;  /* 0x0000100000087984 */ /* 0x000fe20000000c00 */
[----:B------:R-:W-:Y:S06]  /*0760*/  BAR.SYNC.DEFER_BLOCKING 0x0 ;  /* 0x0000000000007b1d */ /* 0x000fec0000010000 */
        /* <DEDUP_REMOVED lines=15> */
[----:B------:R-:W-:Y:S01]  /*0860*/  FADD.FTZ R102, R102, UR5 ;  /* 0x0000000566667e21 */ /* 0x000fe20008010000 */
[----:B------:R-:W-:-:S02]  /*0870*/  SHF.L.U32 R98, R14, 0x10, RZ ;  /* 0x000000100e627819 */ /* 0x000fc400000006ff */
[----:B------:R-:W-:Y:S01]  /*0880*/  SHF.L.U32 R96, R15, 0x10, RZ ;  /* 0x000000100f607819 */ /* 0x000fe200000006ff */
[----:B------:R-:W-:Y:S01]  /*0890*/  FADD.FTZ R100, R100, UR5 ;  /* 0x0000000564647e21 */ /* 0x000fe20008010000 */
[----:B------:R-:W-:Y:S01]  /*08a0*/  FSETP.GTU.FTZ.AND P0, PT, R102, 20, PT ;  /* 0x41a000006600780b */ /* 0x000fe20003f1c000 */
[----:B------:R-:W-:Y:S01]  /*08b0*/  FADD.FTZ R98, R98, UR5 ;  /* 0x0000000562627e21 */ /* 0x000fe20008010000 */
[----:B-1----:R-:W-:Y:S01]  /*08c0*/  SHF.L.U32 R94, R4, 0x10, RZ ;  /* 0x00000010045e7819 */ /* 0x002fe200000006ff */
[----:B------:R-:W-:Y:S01]  /*08d0*/  FADD.FTZ R96, R96, UR5 ;  /* 0x0000000560607e21 */ /* 0x000fe20008010000 */
[----:B------:R-:W-:Y:S02]  /*08e0*/  ISETP.EQ.OR P0, PT, RZ, UR7, P0 ;  /* 0x00000007ff007c0c */ /* 0x000fe40008702670 */
[----:B------:R-:W-:Y:S01]  /*08f0*/  SHF.L.U32 R12, R12, 0x10, RZ ;  /* 0x000000100c0c7819 */ /* 0x000fe200000006ff */
[----:B------:R-:W-:Y:S01]  /*0900*/  FADD.FTZ R94, R94, UR5 ;  /* 0x000000055e5e7e21 */ /* 0x000fe20008010000 */
[----:B------:R-:W-:-:S02]  /*0910*/  SHF.L.U32 R90, R5, 0x10, RZ ;  /* 0x00000010055a7819 */ /* 0x000fc400000006ff */
[----:B------:R-:W-:Y:S01]  /*0920*/  FSETP.GTU.FTZ.AND P1, PT, R100, 20, PT ;  /* 0x41a000006400780b */ /* 0x000fe20003f3c000 */
[----:B------:R-:W-:Y:S01]  /*0930*/  FADD.FTZ R92, R12, UR5 ;  /* 0x000000050c5c7e21 */ /* 0x000fe20008010000 */
[----:B------:R-:W-:Y:S01]  /*0940*/  FSETP.GTU.FTZ.AND P2, PT, R98, 20, PT ;  /* 0x41a000006200780b */ /* 0x000fe20003f5c000 */
[----:B------:R-:W-:Y:S01]  /*0950*/  FADD.FTZ R90, R90, UR5 ;  /* 0x000000055a5a7e21 */ /* 0x000fe20008010000 */
        /* <DEDUP_REMOVED lines=36> */
.L_x_435:
[----:B------:R-:W-:Y:S05]  /*0ba0*/  BSYNC B0 ;  /* 0x0000000000007941 */ /* 0x000fea0003800000 */
.L_x_434:
[----:B------:R-:W-:Y:S01]  /*0bb0*/  ISETP.EQ.OR P4, PT, RZ, UR7, P4 ;  /* 0x00000007ff007c0c */ /* 0x000fe2000a782670 */
[----:B------:R-:W-:Y:S01]  /*0bc0*/  BSSY B0, `(.L_x_436) ;  /* 0x0000029000007945 */ /* 0x000fe20003800000 */
[----:B------:R-:W-:Y:S02]  /*0bd0*/  SHF.L.U32 R13, R13, 0x10, RZ ;  /* 0x000000100d0d7819 */ /* 0x000fe400000006ff */
[----:B------:R-:W-:Y:S02]  /*0be0*/  SHF.L.U32 R53, R17, 0x10, RZ ;  /* 0x0000001011357819 */ /* 0x000fe400000006ff */
[----:B------:R-:W-:Y:S01]  /*0bf0*/  SHF.L.U32 R51, R18, 0x10, RZ ;  /* 0x0000001012337819 */ /* 0x000fe200000006ff */
[----:B------:R-:W-:Y:S01]  /*0c00*/  FADD.FTZ R88, R13, UR5 ;  /* 0x000000050d587e21 */ /* 0x000fe20008010000 */
[----:B------:R-:W-:Y:S02]  /*0c10*/  FSETP.GTU.FTZ.AND P0, PT, R90, 20, PT ;  /* 0x41a000005a00780b */ /* 0x000fe40003f1c000 */
[----:B------:R-:W-:-:S02]  /*0c20*/  ISETP.EQ.OR P1, PT, RZ, UR7, P1 ;  /* 0x00000007ff007c0c */ /* 0x000fc40008f22670 */
[----:B------:R-:W-:Y:S02]  /*0c30*/  PRMT R17, R17, 0x7632, R17 ;  /* 0x0000763211117816 */ /* 0x000fe40000000011 */
[----:B------:R-:W-:Y:S01]  /*0c40*/  PRMT R18, R18, 0x7632, R18 ;  /* 0x0000763212127816 */ /* 0x000fe20000000012 */
        /* <DEDUP_REMOVED lines=32> */
.L_x_437:
[----:B------:R-:W-:Y:S05]  /*0e50*/  BSYNC B0 ;  /* 0x0000000000007941 */ /* 0x000fea0003800000 */
.L_x_436:
[----:B------:R-:W-:Y:S01]  /*0e60*/  SHF.L.U32 R86, R6, 0x10, RZ ;  /* 0x0000001006567819 */ /* 0x000fe200000006ff */
[----:B------:R-:W-:Y:S01]  /*0e70*/  BSSY B0, `(.L_x_438) ;  /* 0x0000027000007945 */ /* 0x000fe20003800000 */
[C---:B------:R-:W-:Y:S02]  /*0e80*/  SHF.L.U32 R49, R19.reuse, 0x10, RZ ;  /* 0x0000001013317819 */ /* 0x040fe400000006ff */
[----:B------:R-:W-:Y:S01]  /*0e90*/  FSETP.GTU.FTZ.AND P4, PT, R88, 20, PT ;  /* 0x41a000005800780b */ /* 0x000fe20003f9c000 */
[----:B------:R-:W-:Y:S01]  /*0ea0*/  FADD.FTZ R86, R86, UR5 ;  /* 0x0000000556567e21 */ /* 0x000fe20008010000 */
        /* <DEDUP_REMOVED lines=35> */
.L_x_439:
[----:B------:R-:W-:Y:S05]  /*10e0*/  BSYNC B0 ;  /* 0x0000000000007941 */ /* 0x000fea0003800000 */
.L_x_438:
[----:B------:R-:W-:Y:S01]  /*10f0*/  ISETP.EQ.OR P4, PT, RZ, UR7, P4 ;  /* 0x00000007ff007c0c */ /* 0x000fe2000a782670 */
[----:B------:R-:W-:Y:S01]  /*1100*/  BSSY B0, `(.L_x_440) ;  /* 0x0000029000007945 */ /* 0x000fe20003800000 */
[----:B------:R-:W-:Y:S02]  /*1110*/  SHF.L.U32 R14, R14, 0x10, RZ ;  /* 0x000000100e0e7819 */ /* 0x000fe400000006ff */
[----:B------:R-:W-:Y:S02]  /*1120*/  FSETP.GTU.FTZ.AND P1, PT, R86, 20, PT ;  /* 0x41a000005600780b */ /* 0x000fe40003f3c000 */
[----:B------:R-:W-:Y:S01]  /*1130*/  ISETP.EQ.OR P2, PT, RZ, UR7, P2 ;  /* 0x00000007ff007c0c */ /* 0x000fe20009742670 */
[----:B------:R-:W-:Y:S01]  /*1140*/  FADD.FTZ R84, R14, UR5 ;  /* 0x000000050e547e21 */ /* 0x000fe20008010000 */
[----:B------:R-:W-:Y:S02]  /*1150*/  PRMT R8, R8, 0x7632, R8 ;  /* 0x0000763208087816 */ /* 0x000fe40000000008 */
[----:B------:R-:W-:-:S02]  /*1160*/  SHF.L.U32 R45, R9, 0x10, RZ ;  /* 0x00000010092d7819 */ /* 0x000fc400000006ff */
        /* <DEDUP_REMOVED lines=34> */
.L_x_441:
[----:B------:R-:W-:Y:S05]  /*1390*/  BSYNC B0 ;  /* 0x0000000000007941 */ /* 0x000fea0003800000 */
.L_x_440:
[----:B------:R-:W-:Y:S01]  /*13a0*/  SHF.L.U32 R82, R7, 0x10, RZ ;  /* 0x0000001007527819 */ /* 0x000fe200000006ff */
[----:B------:R-:W-:Y:S01]  /*13b0*/  BSSY B0, `(.L_x_442) ;  /* 0x0000027000007945 */ /* 0x000fe20003800000 */
[----:B------:R-:W-:Y:S02]  /*13c0*/  FSETP.GTU.FTZ.AND P4, PT, R84, 20, PT ;  /* 0x41a000005400780b */ /* 0x000fe40003f9c000 */
[----:B------:R-:W-:Y:S01]  /*13d0*/  PRMT R13, R10, 0x7632, R13 ;  /* 0x000076320a0d7816 */ /* 0x000fe2000000000d */
[----:B------:R-:W-:Y:S01]  /*13e0*/  FADD.FTZ R82, R82, UR5 ;  /* 0x0000000552527e21 */ /* 0x000fe20008010000 */
[C---:B------:R-:W-:Y:S02]  /*13f0*/  SHF.L.U32 R41, R11.reuse, 0x10, RZ ;  /* 0x000000100b297819 */ /* 0x040fe400000006ff */
        /* <DEDUP_REMOVED lines=34> */
.L_x_443:
[----:B------:R-:W-:Y:S05]  /*1620*/  BSYNC B0 ;  /* 0x0000000000007941 */ /* 0x000fea0003800000 */
.L_x_442:
[----:B------:R-:W-:Y:S01]  /*1630*/  ISETP.EQ.OR P4, PT, RZ, UR7, P4 ;  /* 0x00000007ff007c0c */ /* 0x000fe2000a782670 */
[----:B------:R-:W-:Y:S01]  /*1640*/  BSSY B0, `(.L_x_444) ;  /* 0x0000029000007945 */ /* 0x000fe20003800000 */
[----:B------:R-:W-:Y:S02]  /*1650*/  SHF.L.U32 R15, R15, 0x10, RZ ;  /* 0x000000100f0f7819 */ /* 0x000fe400000006ff */
[----:B------:R-:W-:Y:S02]  /*1660*/  PRMT R5, R4, 0x7632, R5 ;  /* 0x0000763204057816 */ /* 0x000fe40000000005 */
[----:B------:R-:W-:Y:S01]  /*1670*/  FSETP.GTU.FTZ.AND P2, PT, R82, 20, PT ;  /* 0x41a000005200780b */ /* 0x000fe20003f5c000 */
[----:B------:R-:W-:Y:S01]  /*1680*/  FADD.FTZ R80, R15, UR5 ;  /* 0x000000050f507e21 */ /* 0x000fe20008010000 */
[----:B------:R-:W-:Y:S02]  /*1690*/  ISETP.EQ.OR P3, PT, RZ, UR7, P3 ;  /* 0x00000007ff007c0c */ /* 0x000fe40009f62670 */
        /* <DEDUP_REMOVED lines=35> */
.L_x_445:
[----:B------:R-:W-:Y:S05]  /*18d0*/  BSYNC B0 ;  /* 0x0000000000007941 */ /* 0x000fea0003800000 */
.L_x_444:
[----:B------:R-:W-:Y:S01]  /*18e0*/  SHF.L.U32 R78, R5, 0x10, RZ ;  /* 0x00000010054e7819 */ /* 0x000fe200000006ff */
        /* <DEDUP_REMOVED lines=40> */
.L_x_447:
[----:B------:R-:W-:Y:S05]  /*1b70*/  BSYNC B0 ;  /* 0x0000000000007941 */ /* 0x000fea0003800000 */
.L_x_446:
[----:B------:R-:W-:Y:S01]  /*1b80*/  ISETP.EQ.OR P4, PT, RZ, UR7, P4 ;  /* 0x00000007ff007c0c */ /* 0x000fe2000a782670 */
[----:B------:R-:W-:Y:S01]  /*1b90*/  BSSY B0, `(.L_x_448) ;  /* 0x0000029000007945 */ /* 0x000fe20003800000 */
[----:B------:R-:W-:Y:S01]  /*1ba0*/  SHF.L.U32 R10, R10, 0x10, RZ ;  /* 0x000000100a0a7819 */ /* 0x000fe200000006ff */
[----:B------:R-:W-:Y:S01]  /*1bb0*/  FMUL.FTZ R76, R55, UR4 ;  /* 0x00000004374c7c20 */ /* 0x000fe20008410000 */
[----:B------:R-:W-:Y:S01]  /*1bc0*/  FSETP.GTU.FTZ.AND P3, PT, R78, 20, PT ;  /* 0x41a000004e00780b */ /* 0x000fe20003f7c000 */
[----:B------:R-:W-:Y:S01]  /*1bd0*/  FMUL.FTZ R71, R53, UR4 ;  /* 0x0000000435477c20 */ /* 0x000fe20008410000 */
[----:B------:R-:W-:Y:S01]  /*1be0*/  ISETP.EQ.OR P0, PT, RZ, UR7, P0 ;  /* 0x00000007ff007c0c */ /* 0x000fe20008702670 */
[----:B------:R-:W-:Y:S01]  /*1bf0*/  FMUL.FTZ R74, R51, UR4 ;  /* 0x00000004334a7c20 */ /* 0x000fe20008410000 */
[----:B------:R-:W-:Y:S01]  /*1c00*/  FMUL.FTZ R69, R49, UR4 ;  /* 0x0000000431457c20 */ /* 0x000fe20008410000 */
[----:B------:R-:W-:-:S04]  /*1c10*/  FADD.FTZ R72, R10, UR5 ;  /* 0x000000050a487e21 */ /* 0x000fc80008010000 */
        /* <DEDUP_REMOVED lines=32> */
.L_x_449:
[----:B------:R-:W-:Y:S05]  /*1e20*/  BSYNC B0 ;  /* 0x0000000000007941 */ /* 0x000fea0003800000 */
.L_x_448:
[----:B------:R-:W-:Y:S01]  /*1e30*/  SHF.L.U32 R12, R12, 0x10, RZ ;  /* 0x000000100c0c7819 */ /* 0x000fe200000006ff */
[----:B------:R-:W-:Y:S01]  /*1e40*/  BSSY B0, `(.L_x_450) ;  /* 0x0000029000007945 */ /* 0x000fe20003800000 */
[----:B------:R-:W-:Y:S02]  /*1e50*/  FSETP.GTU.FTZ.AND P4, PT, R72, 20, PT ;  /* 0x41a000004800780b */ /* 0x000fe40003f9c000 */
[----:B------:R-:W-:Y:S01]  /*1e60*/  ISETP.EQ.OR P1, PT, RZ, UR7, P1 ;  /* 0x00000007ff007c0c */ /* 0x000fe20008f22670 */
[----:B------:R-:W-:Y:S01]  /*1e70*/  FADD.FTZ R70, R12, UR5 ;  /* 0x000000050c467e21 */ /* 0x000fe20008010000 */
        /* <DEDUP_REMOVED lines=37> */
.L_x_451:
[----:B------:R-:W-:Y:S05]  /*20d0*/  BSYNC B0 ;  /* 0x0000000000007941 */ /* 0x000fea0003800000 */
.L_x_450:
[----:B------:R-:W-:Y:S01]  /*20e0*/  SHF.L.U32 R20, R20, 0x10, RZ ;  /* 0x0000001014147819 */ /* 0x000fe200000006ff */
[----:B------:R-:W-:Y:S01]  /*20f0*/  BSSY B0, `(.L_x_452) ;  /* 0x0000027000007945 */ /* 0x000fe20003800000 */
[----:B------:R-:W-:Y:S01]  /*2100*/  FSETP.GTU.FTZ.AND P5, PT, R70, 20, PT ;  /* 0x41a000004600780b */ /* 0x000fe20003fbc000 */
[----:B------:R-:W-:Y:S01]  /*2110*/  FMUL.FTZ R68, R47, UR4 ;  /* 0x000000042f447c20 */ /* 0x000fe20008410000 */
[----:B------:R-:W-:Y:S01]  /*2120*/  FMUL.FTZ R67, R45, UR4 ;  /* 0x000000042d437c20 */ /* 0x000fe20008410000 */
[----:B------:R-:W-:Y:S01]  /*2130*/  FMUL.FTZ R66, R43, UR4 ;  /* 0x000000042b427c20 */ /* 0x000fe20008410000 */
[----:B------:R-:W-:Y:S01]  /*2140*/  FMUL.FTZ R65, R41, UR4 ;  /* 0x0000000429417c20 */ /* 0x000fe20008410000 */
[----:B------:R-:W-:Y:S01]  /*2150*/  FADD.FTZ R64, R20, UR5 ;  /* 0x0000000514407e21 */ /* 0x000fe20008010000 */
        /* <DEDUP_REMOVED lines=32> */
.L_x_453:
[----:B------:R-:W-:Y:S05]  /*2360*/  BSYNC B0 ;  /* 0x0000000000007941 */ /* 0x000fea0003800000 */
.L_x_452:
[----:B------:R-:W-:Y:S01]  /*2370*/  FSETP.GTU.FTZ.AND P3, PT, R64, 20, PT ;  /* 0x41a000004000780b */ /* 0x000fe20003f7c000 */
[----:B------:R-:W-:Y:S01]  /*2380*/  BSSY B0, `(.L_x_454) ;  /* 0x000002b000007945 */ /* 0x000fe20003800000 */
[----:B------:R-:W-:Y:S01]  /*2390*/  ISETP.EQ.OR P2, PT, RZ, UR7, P2 ;  /* 0x00000007ff007c0c */ /* 0x000fe20009742670 */
[----:B------:R-:W-:Y:S01]  /*23a0*/  FMUL.FTZ R63, R9, UR4 ;  /* 0x00000004093f7c20 */ /* 0x000fe20008410000 */
[----:B------:R-:W-:Y:S01]  /*23b0*/  ISETP.EQ.OR P4, PT, RZ, UR7, P4 ;  /* 0x00000007ff007c0c */ /* 0x000fe2000a782670 */
[----:B------:R-:W-:Y:S01]  /*23c0*/  FMUL.FTZ R62, R7, UR4 ;  /* 0x00000004073e7c20 */ /* 0x000fe20008410000 */
[----:B------:R-:W-:Y:S01]  /*23d0*/  ISETP.EQ.OR P5, PT, RZ, UR7, P5 ;  /* 0x00000007ff007c0c */ /* 0x000fe2000afa2670 */
[----:B------:R-:W-:Y:S01]  /*23e0*/  FMUL.FTZ R61, R5, UR4 ;  /* 0x00000004053d7c20 */ /* 0x000fe20008410000 */
[----:B------:R-:W-:Y:S01]  /*23f0*/  ISETP.EQ.OR P3, PT, RZ, UR7, P3 ;  /* 0x00000007ff007c0c */ /* 0x000fe20009f62670 */
[----:B------:R-:W-:Y:S01]  /*2400*/  FMUL.FTZ R60, R3, UR4 ;  /* 0x00000004033c7c20 */ /* 0x000fe20008410000 */
[----:B------:R-:W-:Y:S01]  /*2410*/  FMUL.FTZ R59, R17, UR4 ;  /* 0x00000004113b7c20 */ /* 0x000fe20008410000 */
[----:B------:R-:W-:Y:S01]  /*2420*/  FMUL.FTZ R58, R15, UR4 ;  /* 0x000000040f3a7c20 */ /* 0x000fe20008410000 */
        /* <DEDUP_REMOVED lines=32> */
.L_x_455:
[----:B------:R-:W-:Y:S05]  /*2630*/  BSYNC B0 ;  /* 0x0000000000007941 */ /* 0x000fea0003800000 */
.L_x_454:
        /* <DEDUP_REMOVED lines=33> */
.L_x_457:
[----:B------:R-:W-:Y:S05]  /*2850*/  BSYNC B0 ;  /* 0x0000000000007941 */ /* 0x000fea0003800000 */
.L_x_456:
        /* <DEDUP_REMOVED lines=33> */
.L_x_459:
[----:B------:R-:W-:Y:S05]  /*2a70*/  BSYNC B0 ;  /* 0x0000000000007941 */ /* 0x000fea0003800000 */
.L_x_458:
        /* <DEDUP_REMOVED lines=33> */
.L_x_461:
[----:B------:R-:W-:Y:S05]  /*2c90*/  BSYNC B0 ;  /* 0x0000000000007941 */ /* 0x000fea0003800000 */
.L_x_460:
        /* <DEDUP_REMOVED lines=33> */
.L_x_463:
[----:B------:R-:W-:Y:S05]  /*2eb0*/  BSYNC B0 ;  /* 0x0000000000007941 */ /* 0x000fea0003800000 */
.L_x_462:
        /* <DEDUP_REMOVED lines=33> */
.L_x_465:
[----:B------:R-:W-:Y:S05]  /*30d0*/  BSYNC B0 ;  /* 0x0000000000007941 */ /* 0x000fea0003800000 */
.L_x_464:
[----:B------:R-:W-:Y:S01]  /*30e0*/  BAR.SYNC.DEFER_BLOCKING 0x0 ;  /* 0x0000000000007b1d */ /* 0x000fe20000010000 */
[----:B------:R-:W-:Y:S01]  /*30f0*/  FMUL.FTZ R57, R13, UR4 ;  /* 0x000000040d397c20 */ /* 0x000fe20008410000 */
[----:B------:R-:W-:Y:S01]  /*3100*/  FMUL.FTZ R56, R11, UR4 ;  /* 0x000000040b387c20 */ /* 0x000fe20008410000 */
        /* <DEDUP_REMOVED lines=16> */
[----:B------:R-:W-:Y:S01]  /*3210*/  FMUL.FTZ R40, R11, R64 ;  /* 0x000000400b287220 */ /* 0x000fe20000410000 */
[----:B------:R-:W-:Y:S01]  /*3220*/  UMOV UR7, URZ ;  /* 0x0000003f00077c82 */ /* 0x000fe20008000000 */
        /* <DEDUP_REMOVED lines=11> */
.L_x_472:
        /* <DEDUP_REMOVED lines=13> */
[----:B------:R-:W-:Y:S02]  /*33b0*/  UIMAD UR8, UR9, UR14, URZ ;  /* 0x0000000e090872a4 */ /* 0x000fe4000f8e023f */
[----:B------:R-:W-:Y:S02]  /*33c0*/  UIMAD.WIDE.U32 UR10, UR7, UR14, URZ ;  /* 0x0000000e070a72a5 */ /* 0x000fe4000f8e003f */
[----:B------:R-:W-:Y:S02]  /*33d0*/  UIMAD UR8, UR7, UR15, UR8 ;  /* 0x0000000f070872a4 */ /* 0x000fe4000f8e0208 */
[----:B------:R-:W-:Y:S01]  /*33e0*/  UIMAD UR9, UR9, UR24, URZ ;  /* 0x00000018090972a4 */ /* 0x000fe2000f8e023f */
[C---:B--2---:R-:W-:Y:S01]  /*33f0*/  FMUL.FTZ R2, R5.reuse, R92 ;  /* 0x0000005c05027220 */ /* 0x044fe20000410000 */
[----:B------:R-:W-:Y:S01]  /*3400*/  FMUL.FTZ R25, R4, 1.4426950216293334961 ;  /* 0x3fb8aa3b04197820 */ /* 0x000fe20000410000 */
[C---:B------:R-:W-:Y:S01]  /*3410*/  FMUL.FTZ R3, R5.reuse, R100 ;  /* 0x0000006405037220 */ /* 0x040fe20000410000 */
[----:B------:R-:W-:Y:S01]  /*3420*/  FMUL.FTZ R0, R5, R102 ;  /* 0x0000006605007220 */ /* 0x000fe20000410000 */
[----:B------:R-:W-:Y:S01]  /*3430*/  FMUL.RZ R7, R2, 0.15915493667125701904 ;  /* 0x3e22f98302077820 */ /* 0x000fe2000040c000 */
[----:B------:R-:W-:Y:S01]  /*3440*/  FMUL.FTZ R2, R25, R92 ;  /* 0x0000005c19027220 */ /* 0x000fe20000410000 */
[----:B------:R-:W-:Y:S01]  /*3450*/  FMUL.RZ R8, R3, 0.15915493667125701904 ;  /* 0x3e22f98303087820 */ /* 0x000fe2000040c000 */
[----:B------:R-:W-:Y:S01]  /*3460*/  FMUL.RZ R6, R0, 0.15915493667125701904 ;  /* 0x3e22f98300067820 */ /* 0x000fe2000040c000 */
[C---:B------:R-:W-:Y:S01]  /*3470*/  FMUL.FTZ R3, R25.reuse, R100 ;  /* 0x0000006419037220 */ /* 0x040fe20000410000 */
[----:B------:R0:W-:Y:S01]  /*3480*/  MUFU.EX2 R29, R2 ;  /* 0x00000002001d7308 */ /* 0x0001e20000000800 */
[----:B------:R-:W-:Y:S01]  /*3490*/  FMUL.FTZ R0, R25, R102 ;  /* 0x0000006619007220 */ /* 0x000fe20000410000 */
[----:B------:R-:W-:Y:S01]  /*34a0*/  FMUL.FTZ R34, R5, R80 ;  /* 0x0000005005227220 */ /* 0x000fe20000410000 */
[----:B------:R-:W-:-:S05]  /*34b0*/  FMUL.FTZ R28, R25, R98 ;  /* 0x00000062191c7220 */ /* 0x000fca0000410000 */
[----:B------:R-:W-:Y:S01]  /*34c0*/  MUFU.SIN R122, R6 ;  /* 0x00000006007a7308 */ /* 0x000fe20000000400 */
[----:B0-----:R-:W-:-:S04]  /*34d0*/  FMUL.FTZ R2, R5, R98 ;  /* 0x0000006205027220 */ /* 0x001fc80000410000 */
[----:B------:R-:W-:-:S03]  /*34e0*/  FMUL.RZ R10, R2, 0.15915493667125701904 ;  /* 0x3e22f983020a7820 */ /* 0x000fc6000040c000 */
[----:B------:R0:W-:Y:S08]  /*34f0*/  MUFU.COS R24, R6 ;  /* 0x0000000600187308 */ /* 0x0001f00000000000 */
[----:B------:R1:W-:Y:S01]  /*3500*/  MUFU.EX2 R31, R3 ;  /* 0x00000003001f7308 */ /* 0x0003e20000000800 */
[----:B0-----:R-:W-:-:S04]  /*3510*/  MOV R6, UR10 ;  /* 0x0000000a00067c02 */ /* 0x001fc80008000f00 */
[----:B------:R-:W-:-:S03]  /*3520*/  LEA R2, P0, R6, R75, 0x1 ;  /* 0x0000004b06027211 */ /* 0x000fc600078008ff */
[----:B------:R-:W-:Y:S01]  /*3530*/  MUFU.SIN R120, R7 ;  /* 0x0000000700787308 */ /* 0x000fe20000000400 */
[----:B-1----:R-:W-:-:S04]  /*3540*/  MOV R3, UR8 ;  /* 0x0000000800037c02 */ /* 0x002fc80008000f00 */
[----:B------:R-:W-:-:S03]  /*3550*/  IADD3 R3, R3, UR11, RZ ;  /* 0x0000000b03037c10 */ /* 0x000fc6000fffe0ff */
[----:B------:R0:W-:Y:S01]  /*3560*/  MUFU.COS R4, R7 ;  /* 0x0000000700047308 */ /* 0x0001e20000000000 */
[----:B------:R-:W-:-:S07]  /*3570*/  LEA.HI.X R3, R6, R73, R3, 0x1, P0 ;  /* 0x0000004906037211 */ /* 0x000fce00000f0c03 */
[----:B------:R1:W2:Y:S01]  /*3580*/  MUFU.EX2 R27, R0 ;  /* 0x00000000001b7308 */ /* 0x0002a20000000800 */
[----:B0-----:R-:W-:Y:S02]  /*3590*/  MOV R7, UR11 ;  /* 0x0000000b00077c02 */ /* 0x001fe40008000f00 */
[----:B------:R-:W-:-:S05]  /*35a0*/  IADD3 R7, R108, R81, RZ ;  /* 0x000000516c077210 */ /* 0x000fca0007ffe0ff */
[----:B------:R-:W-:Y:S01]  /*35b0*/  MUFU.SIN R118, R8 ;  /* 0x0000000800767308 */ /* 0x000fe20000000400 */
[----:B-1----:R-:W-:Y:S01]  /*35c0*/  FMUL.FTZ R0, R5, R88 ;  /* 0x0000005805007220 */ /* 0x002fe20000410000 */
[----:B------:R-:W-:-:S04]  /*35d0*/  IMAD.WIDE R2, R7, 0x10, R2 ;  /* 0x0000001007027825 */ /* 0x000fc800078e0202 */
[----:B------:R-:W-:Y:S02]  /*35e0*/  FMUL.RZ R9, R0, 0.15915493667125701904 ;  /* 0x3e22f98300097820 */ /* 0x000fe4000040c000 */
[----:B------:R0:W-:Y:S01]  /*35f0*/  MUFU.COS R26, R8 ;  /* 0x00000008001a7308 */ /* 0x0001e20000000000 */
[----:B------:R-:W3:Y:S07]  /*3600*/  LDG.E.128 R12, desc[UR12][R2.64+0x200] ;  /* 0x0002000c020c7981 */ /* 0x000eee000c1e1d00 */
[----:B------:R-:W-:Y:S01]  /*3610*/  MUFU.SIN R35, R10 ;  /* 0x0000000a00237308 */ /* 0x000fe20000000400 */
[C---:B0-----:R-:W-:Y:S01]  /*3620*/  FMUL.FTZ R8, R5.reuse, R84 ;  /* 0x0000005405087220 */ /* 0x041fe20000410000 */
[----:B------:R-:W4:Y:S06]  /*3630*/  LDG.E.128 R16, desc[UR12][R2.64+0x400] ;  /* 0x0004000c02107981 */ /* 0x000f2c000c1e1d00 */
[----:B------:R-:W-:Y:S01]  /*3640*/  MUFU.COS R115, R10 ;  /* 0x0000000a00737308 */ /* 0x000fe20000000000 */
[----:B------:R-:W-:Y:S01]  /*3650*/  FMUL.RZ R36, R8, 0.15915493667125701904 ;  /* 0x3e22f98308247820 */ /* 0x000fe2000040c000 */
[----:B------:R-:W4:Y:S01]  /*3660*/  LDG.E.128 R20, desc[UR12][R2.64+0x600] ;  /* 0x0006000c02147981 */ /* 0x000f22000c1e1d00 */
[----:B------:R-:W-:Y:S01]  /*3670*/  FMUL.FTZ R7, R5, R96 ;  /* 0x0000006005077220 */ /* 0x000fe20000410000 */
[C---:B------:R-:W-:Y:S01]  /*3680*/  FMUL.FTZ R6, R25.reuse, R84 ;  /* 0x0000005419067220 */ /* 0x040fe20000410000 */
[----:B------:R-:W-:-:S03]  /*3690*/  FMUL.FTZ R0, R25, R88 ;  /* 0x0000005819007220 */ /* 0x000fc60000410000 */
[----:B------:R-:W-:Y:S08]  /*36a0*/  MUFU.SIN R33, R9 ;  /* 0x0000000900217308 */ /* 0x000ff00000000400 */
[----:B------:R0:W-:Y:S01]  /*36b0*/  MUFU.COS R117, R9 ;  /* 0x0000000900757308 */ /* 0x0001e20000000000 */
[----:B------:R-:W-:Y:S01]  /*36c0*/  FMUL.RZ R38, R7, 0.15915493667125701904 ;  /* 0x3e22f98307267820 */ /* 0x000fe2000040c000 */
[----:B------:R-:W-:-:S06]  /*36d0*/  FMUL.RZ R39, R34, 0.15915493667125701904 ;  /* 0x3e22f98322277820 */ /* 0x000fcc000040c000 */
[----:B------:R-:W-:Y:S01]  /*36e0*/  MUFU.SIN R37, R36 ;  /* 0x0000002400257308 */ /* 0x000fe20000000400 */
[----:B0-----:R0:W3:Y:S01]  /*36f0*/  LDG.E.128 R8, desc[UR12][R2.64] ;  /* 0x0000000c02087981 */ /* 0x0010e2000c1e1d00 */
[----:B--2---:R-:W-:-:S06]  /*3700*/  FMUL.FTZ R123, R27, R24 ;  /* 0x000000181b7b7220 */ /* 0x004fcc0000410000 */
[----:B------:R-:W-:Y:S01]  /*3710*/  MUFU.COS R113, R36 ;  /* 0x0000002400717308 */ /* 0x000fe20000000000 */
[----:B0-----:R-:W-:Y:S01]  /*3720*/  FMUL.FTZ R3, R5, R94 ;  /* 0x0000005e05037220 */ /* 0x001fe20000410000 */
[----:B------:R-:W-:-:S03]  /*3730*/  FMUL.FTZ R2, R25, R80 ;  /* 0x0000005019027220 */ /* 0x000fc60000410000 */
[----:B------:R-:W-:-:S03]  /*3740*/  FMUL.RZ R93, R3, 0.15915493667125701904 ;  /* 0x3e22f983035d7820 */ /* 0x000fc6000040c000 */
[----:B------:R0:W-:Y:S01]  /*3750*/  MUFU.EX2 R105, R2 ;  /* 0x0000000200697308 */ /* 0x0001e20000000800 */
[----:B------:R-:W-:Y:S01]  /*3760*/  FMUL.FTZ R3, R5, R78 ;  /* 0x0000004e05037220 */ /* 0x000fe20000410000 */
[----:B------:R-:W-:-:S06]  /*3770*/  FMUL.FTZ R7, R25, R96 ;  /* 0x0000006019077220 */ /* 0x000fcc0000410000 */
[----:B------:R-:W-:Y:S01]  /*3780*/  MUFU.SIN R101, R93 ;  /* 0x0000005d00657308 */ /* 0x000fe20000000400 */
[----:B0-----:R-:W-:Y:S01]  /*3790*/  FMUL.FTZ R2, R5, R90 ;  /* 0x0000005a05027220 */ /* 0x001fe20000410000 */
[----:B------:R-:W-:-:S06]  /*37a0*/  FMUL.RZ R95, R3, 0.15915493667125701904 ;  /* 0x3e22f983035f7820 */ /* 0x000fcc000040c000 */
[----:B------:R0:W-:Y:S01]  /*37b0*/  MUFU.COS R103, R93 ;  /* 0x0000005d00677308 */ /* 0x0001e20000000000 */
[----:B------:R-:W-:Y:S01]  /*37c0*/  FMUL.RZ R97, R2, 0.15915493667125701904 ;  /* 0x3e22f98302617820 */ /* 0x000fe2000040c000 */
[----:B------:R-:W-:-:S06]  /*37d0*/  IMAD.WIDE.U32 R2, R110, UR22, RZ ;  /* 0x000000166e027c25 */ /* 0x000fcc000f8e00ff */
[----:B------:R-:W1:Y:S01]  /*37e0*/  MUFU.EX2 R6, R6 ;  /* 0x0000000600067308 */ /* 0x000e620000000800 */
[----:B0-----:R-:W-:-:S04]  /*37f0*/  IMAD R93, R91, UR22, RZ ;  /* 0x000000165b5d7c24 */ /* 0x001fc8000f8e02ff */
[----:B------:R-:W-:-:S03]  /*3800*/  IMAD R93, R110, UR23, R93 ;  /* 0x000000176e5d7c24 */ /* 0x000fc6000f8e025d */
[----:B------:R-:W0:Y:S02]  /*3810*/  MUFU.EX2 R0, R0 ;  /* 0x0000000000007308 */ /* 0x000e240000000800 */
[----:B------:R-:W-:Y:S01]  /*3820*/  IADD3 R3, R3, R93, RZ ;  /* 0x0000005d03037210 */ /* 0x000fe20007ffe0ff */
[----:B------:R-:W-:-:S05]  /*3830*/  FMUL.FTZ R24, R5, R72 ;  /* 0x0000004805187220 */ /* 0x000fca0000410000 */
[----:B------:R-:W-:Y:S01]  /*3840*/  MUFU.SIN R30, R38 ;  /* 0x00000026001e7308 */ /* 0x000fe20000000400 */
[----:B------:R-:W-:-:S07]  /*3850*/  FMUL.FTZ R122, R27, R122 ;  /* 0x0000007a1b7a7220 */ /* 0x000fce0000410000 */
[----:B------:R-:W-:Y:S01]  /*3860*/  MUFU.COS R32, R38 ;  /* 0x0000002600207308 */ /* 0x000fe20000000000 */
[----:B------:R-:W-:-:S07]  /*3870*/  FMUL.RZ R27, R24, 0.15915493667125701904 ;  /* 0x3e22f983181b7820 */ /* 0x000fce000040c000 */
[----:B------:R-:W2:Y:S08]  /*3880*/  MUFU.EX2 R7, R7 ;  /* 0x0000000700077308 */ /* 0x000eb00000000800 */
[----:B------:R-:W-:Y:S08]  /*3890*/  MUFU.SIN R124, R95 ;  /* 0x0000005f007c7308 */ /* 0x000ff00000000400 */
[----:B------:R1:W-:Y:S08]  /*38a0*/  MUFU.COS R126, R95 ;  /* 0x0000005f007e7308 */ /* 0x0003f00000000000 */
[----:B------:R-:W-:Y:S01]  /*38b0*/  MUFU.EX2 R28, R28 ;  /* 0x0000001c001c7308 */ /* 0x000fe20000000800 */
[----:B-1----:R-:W-:-:S07]  /*38c0*/  MOV R95, UR24 ;  /* 0x00000018005f7c02 */ /* 0x002fce0008000f00 */
[----:B------:R-:W-:Y:S01]  /*38d0*/  MUFU.SIN R34, R39 ;  /* 0x0000002700227308 */ /* 0x000fe20000000400 */
[----:B------:R-:W-:-:S04]  /*38e0*/  IMAD.WIDE.U32 R2, R95, UR7, R2 ;  /* 0x000000075f027c25 */ /* 0x000fc8000f8e0002 */
[----:B------:R-:W-:-:S03]  /*38f0*/  FMUL.FTZ R95, R25, R72 ;  /* 0x00000048195f7220 */ /* 0x000fc60000410000 */
[----:B------:R1:W-:Y:S01]  /*3900*/  MUFU.COS R36, R39 ;  /* 0x0000002700247308 */ /* 0x0003e20000000000 */
[----:B------:R-:W-:Y:S01]  /*3910*/  FMUL.FTZ R120, R29, R120 ;  /* 0x000000781d787220 */ /* 0x000fe20000410000 */
[----:B-1----:R-:W-:-:S06]  /*3920*/  FMUL.FTZ R39, R25, R78 ;  /* 0x0000004e19277220 */ /* 0x002fcc0000410000 */
[----:B------:R-:W-:Y:S01]  /*3930*/  MUFU.EX2 R125, R95 ;  /* 0x0000005f007d7308 */ /* 0x000fe20000000800 */
[C---:B------:R-:W-:Y:S01]  /*3940*/  FMUL.FTZ R113, R6.reuse, R113 ;  /* 0x0000007106717220 */ /* 0x040fe20000410000 */
[----:B------:R-:W-:Y:S01]  /*3950*/  FMUL.FTZ R112, R6, R37 ;  /* 0x0000002506707220 */ /* 0x000fe20000410000 */
[----:B------:R-:W-:Y:S01]  /*3960*/  FMUL.FTZ R121, R29, R4 ;  /* 0x000000041d797220 */ /* 0x000fe20000410000 */
[----:B------:R-:W-:-:S04]  /*3970*/  FMUL.FTZ R6, RZ, R120 ;  /* 0x00000078ff067220 */ /* 0x000fc80000410000 */
[----:B------:R-:W1:Y:S01]  /*3980*/  MUFU.EX2 R39, R39 ;  /* 0x0000002700277308 */ /* 0x000e620000000800 */
[C---:B0-----:R-:W-:Y:S01]  /*3990*/  FMUL.FTZ R117, R0.reuse, R117 ;  /* 0x0000007500757220 */ /* 0x041fe20000410000 */
[----:B------:R-:W-:-:S06]  /*39a0*/  FMUL.FTZ R116, R0, R33 ;  /* 0x0000002100747220 */ /* 0x000fcc0000410000 */
[----:B------:R-:W0:Y:S01]  /*39b0*/  MUFU.COS R24, R27 ;  /* 0x0000001b00187308 */ /* 0x000e220000000000 */
[C---:B--2---:R-:W-:Y:S01]  /*39c0*/  FMUL.FTZ R111, R7.reuse, R32 ;  /* 0x00000020076f7220 */ /* 0x044fe20000410000 */
[----:B------:R-:W-:Y:S01]  /*39d0*/  FMUL.FTZ R109, R7, R30 ;  /* 0x0000001e076d7220 */ /* 0x000fe20000410000 */
[C---:B------:R-:W-:Y:S01]  /*39e0*/  FMUL.FTZ R0, R55.reuse, R120 ;  /* 0x0000007837007220 */ /* 0x040fe20000410000 */
[----:B------:R-:W-:Y:S01]  /*39f0*/  FFMA.FTZ R7, R55, R121, -R6 ;  /* 0x0000007937077223 */ /* 0x000fe20000010806 */
[----:B------:R-:W-:-:S03]  /*3a00*/  FMUL.FTZ R119, R31, R26 ;  /* 0x0000001a1f777220 */ /* 0x000fc60000410000 */
[----:B------:R2:W0:Y:S01]  /*3a10*/  MUFU.SIN R4, R27 ;  /* 0x0000001b00047308 */ /* 0x0004220000000400 */
[----:B------:R-:W-:Y:S01]  /*3a20*/  FFMA.FTZ R26, RZ, R121, R0 ;  /* 0x00000079ff1a7223 */ /* 0x000fe20000010000 */
[----:B------:R-:W-:Y:S01]  /*3a30*/  FMUL.FTZ R118, R31, R118 ;  /* 0x000000761f767220 */ /* 0x000fe20000410000 */
[----:B------:R-:W-:Y:S02]  /*3a40*/  FADD.FTZ R7, R54, R7 ;  /* 0x0000000736077221 */ /* 0x000fe40000010000 */
[----:B------:R-:W-:Y:S01]  /*3a50*/  FADD.FTZ R26, RZ, R26 ;  /* 0x0000001aff1a7221 */ /* 0x000fe20000010000 */
[----:B-1----:R-:W-:Y:S01]  /*3a60*/  FMUL.FTZ R99, R39, R126 ;  /* 0x0000007e27637220 */ /* 0x002fe20000410000 */
[C---:B--2---:R-:W-:Y:S01]  /*3a70*/  FMUL.FTZ R27, R118.reuse, R7 ;  /* 0x00000007761b7220 */ /* 0x044fe20000410000 */
[----:B0-----:R-:W-:Y:S01]  /*3a80*/  FMUL.FTZ R126, R125, R24 ;  /* 0x000000187d7e7220 */ /* 0x001fe20000410000 */
[-C--:B------:R-:W-:Y:S02]  /*3a90*/  FMUL.FTZ R24, R118, R26.reuse ;  /* 0x0000001a76187220 */ /* 0x080fe40000410000 */
[C---:B------:R-:W-:Y:S01]  /*3aa0*/  FFMA.FTZ R26, R119.reuse, R26, R27 ;  /* 0x0000001a771a7223 */ /* 0x040fe2000001001b */
[C---:B------:R-:W-:Y:S01]  /*3ab0*/  FMUL.FTZ R115, R28.reuse, R115 ;  /* 0x000000731c737220 */ /* 0x040fe20000410000 */
[----:B------:R-:W-:Y:S01]  /*3ac0*/  FMUL.FTZ R114, R28, R35 ;  /* 0x000000231c727220 */ /* 0x000fe20000410000 */
[----:B------:R-:W-:Y:S01]  /*3ad0*/  FFMA.FTZ R24, R119, R7, -R24 ;  /* 0x0000000777187223 */ /* 0x000fe20000010818 */
[----:B------:R-:W-:Y:S01]  /*3ae0*/  FADD.FTZ R28, RZ, R26 ;  /* 0x0000001aff1c7221 */ /* 0x000fe20000010000 */
[----:B------:R-:W-:Y:S01]  /*3af0*/  FMUL.FTZ R125, R125, R4 ;  /* 0x000000047d7d7220 */ /* 0x000fe20000410000 */
[----:B------:R-:W-:Y:S01]  /*3b00*/  FMUL.FTZ R4, R122, R120 ;  /* 0x000000787a047220 */ /* 0x000fe20000410000 */
[----:B------:R-:W-:Y:S01]  /*3b10*/  FADD.FTZ R26, R53, R24 ;  /* 0x00000018351a7221 */ /* 0x000fe20000010000 */
[C---:B------:R-:W-:Y:S01]  /*3b20*/  FMUL.FTZ R30, R116.reuse, R28 ;  /* 0x0000001c741e7220 */ /* 0x040fe20000410000 */
[----:B------:R-:W-:Y:S01]  /*3b30*/  FMUL.FTZ R6, R5, R86 ;  /* 0x0000005605067220 */ /* 0x000fe20000410000 */
[C---:B------:R-:W-:Y:S01]  /*3b40*/  FMUL.FTZ R7, R123.reuse, R120 ;  /* 0x000000787b077220 */ /* 0x040fe20000410000 */
[-C--:B------:R-:W-:Y:S01]  /*3b50*/  FFMA.FTZ R4, R123, R121.reuse, -R4 ;  /* 0x000000797b047223 */ /* 0x080fe20000010804 */
[----:B------:R-:W-:Y:S01]  /*3b60*/  FMUL.FTZ R31, R116, R26 ;  /* 0x0000001a741f7220 */ /* 0x000fe20000410000 */
[----:B------:R-:W-:Y:S01]  /*3b70*/  FMUL.FTZ R0, R25, R86 ;  /* 0x0000005619007220 */ /* 0x000fe20000410000 */
[C---:B------:R-:W-:Y:S01]  /*3b80*/  FFMA.FTZ R29, R117.reuse, R26, -R30 ;  /* 0x0000001a751d7223 */ /* 0x040fe2000001081e */
[----:B------:R-:W-:Y:S01]  /*3b90*/  FMUL.RZ R32, R6, 0.15915493667125701904 ;  /* 0x3e22f98306207820 */ /* 0x000fe2000040c000 */
[----:B------:R-:W-:Y:S01]  /*3ba0*/  FFMA.FTZ R7, R122, R121, R7 ;  /* 0x000000797a077223 */ /* 0x000fe20000010007 */
[----:B------:R-:W-:Y:S01]  /*3bb0*/  FMUL.FTZ R24, R118, R4 ;  /* 0x0000000476187220 */ /* 0x000fe20000410000 */
[----:B------:R-:W-:Y:S01]  /*3bc0*/  FFMA.FTZ R31, R117, R28, R31 ;  /* 0x0000001c751f7223 */ /* 0x000fe2000001001f */
[----:B------:R-:W-:Y:S01]  /*3bd0*/  FADD.FTZ R29, R52, R29 ;  /* 0x0000001d341d7221 */ /* 0x000fe20000010000 */
[----:B------:R-:W-:Y:S01]  /*3be0*/  MUFU.EX2 R0, R0 ;  /* 0x0000000000007308 */ /* 0x000fe20000000800 */
[-C--:B------:R-:W-:Y:S01]  /*3bf0*/  FMUL.FTZ R6, R118, R7.reuse ;  /* 0x0000000776067220 */ /* 0x080fe20000410000 */
[----:B------:R-:W-:Y:S01]  /*3c00*/  FFMA.FTZ R24, R119, R7, R24 ;  /* 0x0000000777187223 */ /* 0x000fe20000010018 */
[----:B------:R-:W-:Y:S01]  /*3c10*/  FADD.FTZ R31, RZ, R31 ;  /* 0x0000001fff1f7221 */ /* 0x000fe20000010000 */
[----:B------:R-:W-:-:S04]  /*3c20*/  FMUL.FTZ R30, R114, R29 ;  /* 0x0000001d721e7220 */ /* 0x000fc80000410000 */
[----:B------:R-:W0:Y:S01]  /*3c30*/  MUFU.COS R27, R32 ;  /* 0x00000020001b7308 */ /* 0x000e220000000000 */
[----:B------:R-:W-:Y:S01]  /*3c40*/  FFMA.FTZ R6, R119, R4, -R6 ;  /* 0x0000000477067223 */ /* 0x000fe20000010806 */
[----:B------:R-:W-:Y:S01]  /*3c50*/  FMUL.FTZ R26, R116, R24 ;  /* 0x00000018741a7220 */ /* 0x000fe20000410000 */
[-C--:B------:R-:W-:Y:S01]  /*3c60*/  FMUL.FTZ R28, R114, R31.reuse ;  /* 0x0000001f721c7220 */ /* 0x080fe20000410000 */
[----:B------:R-:W-:Y:S02]  /*3c70*/  FFMA.FTZ R30, R115, R31, R30 ;  /* 0x0000001f731e7223 */ /* 0x000fe4000001001e */
[-C--:B------:R-:W-:Y:S01]  /*3c80*/  FFMA.FTZ R26, R117, R6.reuse, -R26 ;  /* 0x00000006751a7223 */ /* 0x080fe2000001081a */
[----:B------:R-:W-:Y:S01]  /*3c90*/  FMUL.FTZ R6, R116, R6 ;  /* 0x0000000674067220 */ /* 0x000fe20000410000 */
[----:B------:R-:W1:Y:S01]  /*3ca0*/  MUFU.SIN R7, R32 ;  /* 0x0000002000077308 */ /* 0x000e620000000400 */
[----:B------:R-:W-:Y:S01]  /*3cb0*/  FFMA.FTZ R28, R115, R29, -R28 ;  /* 0x0000001d731c7223 */ /* 0x000fe2000001081c */
[----:B------:R-:W-:Y:S01]  /*3cc0*/  FADD.FTZ R30, RZ, R30 ;  /* 0x0000001eff1e7221 */ /* 0x000fe20000010000 */
[----:B------:R-:W-:-:S02]  /*3cd0*/  FFMA.FTZ R6, R117, R24, R6 ;  /* 0x0000001875067223 */ /* 0x000fc40000010006 */
[----:B------:R-:W-:Y:S01]  /*3ce0*/  FADD.FTZ R28, R51, R28 ;  /* 0x0000001c331c7221 */ /* 0x000fe20000010000 */
[C---:B------:R-:W-:Y:S02]  /*3cf0*/  FMUL.FTZ R24, R112.reuse, R30 ;  /* 0x0000001e70187220 */ /* 0x040fe40000410000 */
[----:B------:R-:W-:Y:S01]  /*3d00*/  MUFU.SIN R128, R97 ;  /* 0x0000006100807308 */ /* 0x000fe20000000400 */
[----:B------:R-:W-:Y:S01]  /*3d10*/  FMUL.FTZ R29, R112, R28 ;  /* 0x0000001c701d7220 */ /* 0x000fe20000410000 */
[----:B------:R-:W-:-:S06]  /*3d20*/  FMUL.FTZ R4, R5, R70 ;  /* 0x0000004605047220 */ /* 0x000fcc0000410000 */
[----:B------:R2:W-:Y:S01]  /*3d30*/  MUFU.COS R130, R97 ;  /* 0x0000006100827308 */ /* 0x0005e20000000000 */
[----:B------:R-:W-:Y:S01]  /*3d40*/  FFMA.FTZ R29, R113, R30, R29 ;  /* 0x0000001e711d7223 */ /* 0x000fe2000001001d */
[----:B------:R-:W-:Y:S01]  /*3d50*/  FMUL.RZ R132, R4, 0.15915493667125701904 ;  /* 0x3e22f98304847820 */ /* 0x000fe2000040c000 */
[----:B--2---:R-:W-:Y:S01]  /*3d60*/  FMUL.FTZ R97, R39, R124 ;  /* 0x0000007c27617220 */ /* 0x004fe20000410000 */
[----:B0-----:R-:W-:Y:S01]  /*3d70*/  FMUL.FTZ R124, R0, R27 ;  /* 0x0000001b007c7220 */ /* 0x001fe20000410000 */
[----:B------:R-:W-:Y:S01]  /*3d80*/  FFMA.FTZ R27, R113, R28, -R24 ;  /* 0x0000001c711b7223 */ /* 0x000fe20000010818 */
[----:B------:R-:W-:Y:S01]  /*3d90*/  FMUL.FTZ R38, R25, R94 ;  /* 0x0000005e19267220 */ /* 0x000fe20000410000 */
[----:B------:R-:W-:Y:S02]  /*3da0*/  FMUL.FTZ R4, R114, R6 ;  /* 0x0000000672047220 */ /* 0x000fe40000410000 */
[----:B------:R-:W-:Y:S01]  /*3db0*/  FADD.FTZ R24, R50, R27 ;  /* 0x0000001b32187221 */ /* 0x000fe20000010000 */
[----:B------:R-:W-:Y:S01]  /*3dc0*/  FADD.FTZ R28, RZ, R29 ;  /* 0x0000001dff1c7221 */ /* 0x000fe20000010000 */
[----:B-1----:R-:W-:Y:S01]  /*3dd0*/  FMUL.FTZ R0, R0, R7 ;  /* 0x0000000700007220 */ /* 0x002fe20000410000 */
[----:B------:R-:W-:Y:S01]  /*3de0*/  FFMA.FTZ R7, R115, R26, -R4 ;  /* 0x0000001a73077223 */ /* 0x000fe20000010804 */
[C---:B------:R-:W-:Y:S01]  /*3df0*/  FMUL.FTZ R30, R109.reuse, R24 ;  /* 0x000000186d1e7220 */ /* 0x040fe20000410000 */
[----:B------:R-:W-:Y:S01]  /*3e00*/  FMUL.FTZ R26, R114, R26 ;  /* 0x0000001a721a7220 */ /* 0x000fe20000410000 */
[----:B------:R-:W0:Y:S01]  /*3e10*/  MUFU.EX2 R38, R38 ;  /* 0x0000002600267308 */ /* 0x000e220000000800 */
[-C--:B------:R-:W-:Y:S01]  /*3e20*/  FMUL.FTZ R27, R109, R28.reuse ;  /* 0x0000001c6d1b7220 */ /* 0x080fe20000410000 */
[----:B------:R-:W-:Y:S01]  /*3e30*/  FFMA.FTZ R30, R111, R28, R30 ;  /* 0x0000001c6f1e7223 */ /* 0x000fe2000001001e */
[----:B------:R-:W-:Y:S01]  /*3e40*/  FFMA.FTZ R26, R115, R6, R26 ;  /* 0x00000006731a7223 */ /* 0x000fe2000001001a */
[----:B------:R-:W-:Y:S01]  /*3e50*/  FMUL.FTZ R107, R105, R36 ;  /* 0x00000024696b7220 */ /* 0x000fe20000410000 */
[----:B------:R-:W-:Y:S01]  /*3e60*/  FFMA.FTZ R28, R111, R24, -R27 ;  /* 0x000000186f1c7223 */ /* 0x000fe2000001081b */
[----:B------:R-:W-:Y:S01]  /*3e70*/  FMUL.FTZ R105, R105, R34 ;  /* 0x0000002269697220 */ /* 0x000fe20000410000 */
[----:B------:R-:W-:Y:S01]  /*3e80*/  FADD.FTZ R30, RZ, R30 ;  /* 0x0000001eff1e7221 */ /* 0x000fe20000010000 */
[----:B------:R-:W-:Y:S01]  /*3e90*/  FMUL.FTZ R6, R112, R26 ;  /* 0x0000001a70067220 */ /* 0x000fe20000410000 */
[----:B------:R-:W-:-:S02]  /*3ea0*/  FADD.FTZ R28, R49, R28 ;  /* 0x0000001c311c7221 */ /* 0x000fc40000010000 */
[----:B------:R-:W-:Y:S01]  /*3eb0*/  FMUL.FTZ R32, R105, R30 ;  /* 0x0000001e69207220 */ /* 0x000fe20000410000 */
[-C--:B------:R-:W-:Y:S01]  /*3ec0*/  FFMA.FTZ R24, R113, R7.reuse, -R6 ;  /* 0x0000000771187223 */ /* 0x080fe20000010806 */
[----:B------:R-:W-:Y:S01]  /*3ed0*/  FMUL.FTZ R6, R112, R7 ;  /* 0x0000000770067220 */ /* 0x000fe20000410000 */
[-C--:B------:R-:W-:Y:S01]  /*3ee0*/  FMUL.FTZ R27, R105, R28.reuse ;  /* 0x0000001c691b7220 */ /* 0x080fe20000410000 */
[----:B------:R-:W-:Y:S01]  /*3ef0*/  FFMA.FTZ R7, R107, R28, -R32 ;  /* 0x0000001c6b077223 */ /* 0x000fe20000010820 */
[----:B------:R-:W-:Y:S01]  /*3f00*/  FMUL.FTZ R93, R25, R90 ;  /* 0x0000005a195d7220 */ /* 0x000fe20000410000 */
[----:B0-----:R-:W-:Y:S01]  /*3f10*/  FMUL.FTZ R101, R38, R101 ;  /* 0x0000006526657220 */ /* 0x001fe20000410000 */
[----:B------:R-:W-:Y:S01]  /*3f20*/  FFMA.FTZ R27, R107, R30, R27 ;  /* 0x0000001e6b1b7223 */ /* 0x000fe2000001001b */
[----:B------:R-:W-:Y:S01]  /*3f30*/  FADD.FTZ R30, R48, R7 ;  /* 0x00000007301e7221 */ /* 0x000fe20000010000 */
[----:B------:R-:W-:Y:S01]  /*3f40*/  FFMA.FTZ R26, R113, R26, R6 ;  /* 0x0000001a711a7223 */ /* 0x000fe20000010006 */
[----:B------:R-:W-:Y:S01]  /*3f50*/  FMUL.FTZ R103, R38, R103 ;  /* 0x0000006726677220 */ /* 0x000fe20000410000 */
[----:B------:R-:W-:Y:S01]  /*3f60*/  FADD.FTZ R32, RZ, R27 ;  /* 0x0000001bff207221 */ /* 0x000fe20000010000 */
[----:B------:R-:W-:Y:S01]  /*3f70*/  FMUL.FTZ R34, R101, R30 ;  /* 0x0000001e65227220 */ /* 0x000fe20000410000 */
[----:B------:R-:W-:Y:S01]  /*3f80*/  FMUL.FTZ R28, R109, R26 ;  /* 0x0000001a6d1c7220 */ /* 0x000fe20000410000 */
[----:B------:R-:W0:Y:S01]  /*3f90*/  MUFU.EX2 R93, R93 ;  /* 0x0000005d005d7308 */ /* 0x000e220000000800 */
[-C--:B------:R-:W-:Y:S01]  /*3fa0*/  FMUL.FTZ R7, R101, R32.reuse ;  /* 0x0000002065077220 */ /* 0x080fe20000410000 */
[----:B------:R-:W-:Y:S01]  /*3fb0*/  FFMA.FTZ R34, R103, R32, R34 ;  /* 0x0000002067227223 */ /* 0x000fe20000010022 */
[-C--:B------:R-:W-:Y:S01]  /*3fc0*/  FFMA.FTZ R28, R111, R24.reuse, -R28 ;  /* 0x000000186f1c7223 */ /* 0x080fe2000001081c */
[----:B------:R-:W-:Y:S01]  /*3fd0*/  FMUL.FTZ R24, R109, R24 ;  /* 0x000000186d187220 */ /* 0x000fe20000410000 */
[----:B------:R-:W-:Y:S01]  /*3fe0*/  FFMA.FTZ R30, R103, R30, -R7 ;  /* 0x0000001e671e7223 */ /* 0x000fe20000010807 */
[----:B------:R-:W-:Y:S01]  /*3ff0*/  FADD.FTZ R34, RZ, R34 ;  /* 0x00000022ff227221 */ /* 0x000fe20000010000 */
[----:B------:R-:W-:Y:S01]  /*4000*/  FMUL.FTZ R7, R105, R28 ;  /* 0x0000001c69077220 */ /* 0x000fe20000410000 */
[----:B------:R-:W-:Y:S01]  /*4010*/  FFMA.FTZ R24, R111, R26, R24 ;  /* 0x0000001a6f187223 */ /* 0x000fe20000010018 */
[----:B------:R-:W-:Y:S01]  /*4020*/  FADD.FTZ R30, R47, R30 ;  /* 0x0000001e2f1e7221 */ /* 0x000fe20000010000 */
[----:B------:R-:W-:Y:S01]  /*4030*/  FMUL.FTZ R32, R97, R34 ;  /* 0x0000002261207220 */ /* 0x000fe20000410000 */
[----:B------:R-:W-:Y:S01]  /*4040*/  FMUL.FTZ R4, R25, R70 ;  /* 0x0000004619047220 */ /* 0x000fe20000410000 */
[----:B------:R-:W-:Y:S01]  /*4050*/  FMUL.FTZ R26, R105, R24 ;  /* 0x00000018691a7220 */ /* 0x000fe20000410000 */
[C---:B------:R-:W-:Y:S01]  /*4060*/  FMUL.FTZ R129, R25.reuse, R82 ;  /* 0x0000005219817220 */ /* 0x040fe20000410000 */
[----:B------:R-:W-:Y:S01]  /*4070*/  FMUL.FTZ R127, R25, R64 ;  /* 0x00000040197f7220 */ /* 0x000fe20000410000 */
[----:B------:R-:W-:Y:S01]  /*4080*/  FFMA.FTZ R24, R107, R24, R7 ;  /* 0x000000186b187223 */ /* 0x000fe20000010007 */
[-C--:B------:R-:W-:Y:S01]  /*4090*/  FMUL.FTZ R25, R97, R30.reuse ;  /* 0x0000001e61197220 */ /* 0x080fe20000410000 */
[----:B------:R-:W-:Y:S01]  /*40a0*/  FFMA.FTZ R7, R99, R30, -R32 ;  /* 0x0000001e63077223 */ /* 0x000fe20000010820 */
[C---:B0-----:R-:W-:Y:S01]  /*40b0*/  FMUL.FTZ R95, R93.reuse, R130 ;  /* 0x000000825d5f7220 */ /* 0x041fe20000410000 */
[----:B------:R-:W-:Y:S01]  /*40c0*/  FMUL.FTZ R93, R93, R128 ;  /* 0x000000805d5d7220 */ /* 0x000fe20000410000 */
[----:B------:R-:W-:Y:S01]  /*40d0*/  MUFU.SIN R131, R132 ;  /* 0x0000008400837308 */ /* 0x000fe20000000400 */
[----:B------:R-:W-:Y:S01]  /*40e0*/  FFMA.FTZ R25, R99, R34, R25 ;  /* 0x0000002263197223 */ /* 0x000fe20000010019 */
[----:B------:R-:W-:Y:S01]  /*40f0*/  FADD.FTZ R30, R46, R7 ;  /* 0x000000072e1e7221 */ /* 0x000fe20000010000 */
[----:B------:R-:W-:-:S02]  /*4100*/  FMUL.FTZ R6, R5, R82 ;  /* 0x0000005205067220 */ /* 0x000fc40000410000 */
[----:B------:R-:W-:-:S03]  /*4110*/  FADD.FTZ R32, RZ, R25 ;  /* 0x00000019ff207221 */ /* 0x000fc60000010000 */
[----:B------:R-:W-:Y:S01]  /*4120*/  MUFU.COS R132, R132 ;  /* 0x0000008400847308 */ /* 0x000fe20000000000 */
[----:B------:R-:W-:Y:S01]  /*4130*/  FMUL.FTZ R7, R93, R30 ;  /* 0x0000001e5d077220 */ /* 0x000fe20000410000 */
[----:B------:R-:W-:-:S06]  /*4140*/  FMUL.RZ R130, R6, 0.15915493667125701904 ;  /* 0x3e22f98306827820 */ /* 0x000fcc000040c000 */
[----:B------:R-:W0:Y:S01]  /*4150*/  MUFU.EX2 R4, R4 ;  /* 0x0000000400047308 */ /* 0x000e220000000800 */
[----:B------:R-:W-:Y:S01]  /*4160*/  FFMA.FTZ R26, R107, R28, -R26 ;  /* 0x0000001c6b1a7223 */ /* 0x000fe2000001081a */
[-C--:B------:R-:W-:Y:S01]  /*4170*/  FMUL.FTZ R34, R93, R32.reuse ;  /* 0x000000205d227220 */ /* 0x080fe20000410000 */
[----:B------:R-:W-:Y:S01]  /*4180*/  FFMA.FTZ R7, R95, R32, R7 ;  /* 0x000000205f077223 */ /* 0x000fe20000010007 */
[----:B------:R-:W-:Y:S01]  /*4190*/  FMUL.FTZ R28, R101, R24 ;  /* 0x00000018651c7220 */ /* 0x000fe20000410000 */
[----:B------:R-:W-:Y:S01]  /*41a0*/  FMUL.FTZ R5, R5, R64 ;  /* 0x0000004005057220 */ /* 0x000fe20000410000 */
[----:B------:R-:W-:Y:S01]  /*41b0*/  FFMA.FTZ R34, R95, R30, -R34 ;  /* 0x0000001e5f227223 */ /* 0x000fe20000010822 */
[----:B------:R-:W-:Y:S01]  /*41c0*/  FADD.FTZ R7, RZ, R7 ;  /* 0x00000007ff077221 */ /* 0x000fe20000010000 */
[----:B------:R-:W-:Y:S01]  /*41d0*/  MUFU.SIN R6, R130 ;  /* 0x0000008200067308 */ /* 0x000fe20000000400 */
[-C--:B------:R-:W-:Y:S01]  /*41e0*/  FFMA.FTZ R28, R103, R26.reuse, -R28 ;  /* 0x0000001a671c7223 */ /* 0x080fe2000001081c */
[----:B------:R-:W-:Y:S01]  /*41f0*/  FMUL.FTZ R26, R101, R26 ;  /* 0x0000001a651a7220 */ /* 0x000fe20000410000 */
[----:B------:R-:W-:Y:S01]  /*4200*/  FMUL.RZ R29, R5, 0.15915493667125701904 ;  /* 0x3e22f983051d7820 */ /* 0x000fe2000040c000 */
[----:B------:R-:W-:Y:S01]  /*4210*/  FADD.FTZ R34, R45, R34 ;  /* 0x000000222d227221 */ /* 0x000fe20000010000 */
[----:B------:R-:W-:-:S03]  /*4220*/  FMUL.FTZ R5, R125, R7 ;  /* 0x000000077d057220 */ /* 0x000fc60000410000 */
[----:B------:R-:W-:Y:S01]  /*4230*/  MUFU.EX2 R129, R129 ;  /* 0x0000008100817308 */ /* 0x000fe20000000800 */
[----:B------:R-:W-:Y:S01]  /*4240*/  FFMA.FTZ R26, R103, R24, R26 ;  /* 0x00000018671a7223 */ /* 0x000fe2000001001a */
[C---:B0-----:R-:W-:Y:S01]  /*4250*/  FMUL.FTZ R132, R4.reuse, R132 ;  /* 0x0000008404847220 */ /* 0x041fe20000410000 */
[----:B------:R-:W-:-:S05]  /*4260*/  FMUL.FTZ R131, R4, R131 ;  /* 0x0000008304837220 */ /* 0x000fca0000410000 */
[----:B------:R-:W0:Y:S01]  /*4270*/  MUFU.COS R130, R130 ;  /* 0x0000008200827308 */ /* 0x000e220000000000 */
[-C--:B------:R-:W-:Y:S01]  /*4280*/  FMUL.FTZ R30, R125, R34.reuse ;  /* 0x000000227d1e7220 */ /* 0x080fe20000410000 */
[----:B------:R-:W-:Y:S01]  /*4290*/  FFMA.FTZ R5, R126, R34, -R5 ;  /* 0x000000227e057223 */ /* 0x000fe20000010805 */
[----:B------:R-:W-:-:S05]  /*42a0*/  FMUL.FTZ R24, R97, R26 ;  /* 0x0000001a61187220 */ /* 0x000fca0000410000 */
[----:B------:R-:W-:Y:S01]  /*42b0*/  MUFU.EX2 R127, R127 ;  /* 0x0000007f007f7308 */ /* 0x000fe20000000800 */
[----:B------:R-:W-:Y:S01]  /*42c0*/  FFMA.FTZ R30, R126, R7, R30 ;  /* 0x000000077e1e7223 */ /* 0x000fe2000001001e */
[----:B------:R-:W-:-:S06]  /*42d0*/  FADD.FTZ R25, R44, R5 ;  /* 0x000000052c197221 */ /* 0x000fcc0000010000 */
[----:B------:R-:W1:Y:S01]  /*42e0*/  MUFU.COS R128, R29 ;  /* 0x0000001d00807308 */ /* 0x000e620000000000 */
[----:B------:R-:W-:-:S07]  /*42f0*/  FFMA.FTZ R24, R99, R28, -R24 ;  /* 0x0000001c63187223 */ /* 0x000fce0000010818 */
[----:B------:R-:W2:Y:S01]  /*4300*/  MUFU.SIN R4, R29 ;  /* 0x0000001d00047308 */ /* 0x000ea20000000400 */
[----:B------:R-:W-:Y:S01]  /*4310*/  FMUL.FTZ R28, R97, R28 ;  /* 0x0000001c611c7220 */ /* 0x000fe20000410000 */
[----:B------:R-:W-:Y:S01]  /*4320*/  FADD.FTZ R7, RZ, R30 ;  /* 0x0000001eff077221 */ /* 0x000fe20000010000 */
[----:B------:R-:W-:Y:S01]  /*4330*/  FMUL.FTZ R27, R0, R25 ;  /* 0x00000019001b7220 */ /* 0x000fe20000410000 */
[----:B0-----:R-:W-:Y:S01]  /*4340*/  FMUL.FTZ R130, R129, R130 ;  /* 0x0000008281827220 */ /* 0x001fe20000410000 */
[----:B------:R-:W-:Y:S01]  /*4350*/  FFMA.FTZ R28, R99, R26, R28 ;  /* 0x0000001a631c7223 */ /* 0x000fe2000001001c */
[----:B------:R-:W-:Y:S01]  /*4360*/  FMUL.FTZ R129, R129, R6 ;  /* 0x0000000681817220 */ /* 0x000fe20000410000 */
[-C--:B------:R-:W-:Y:S01]  /*4370*/  FFMA.FTZ R6, R124, R7.reuse, R27 ;  /* 0x000000077c067223 */ /* 0x080fe2000001001b */
[C---:B------:R-:W-:Y:S01]  /*4380*/  FMUL.FTZ R5, R93.reuse, R24 ;  /* 0x000000185d057220 */ /* 0x040fe20000410000 */
[----:B------:R-:W-:Y:S01]  /*4390*/  FMUL.FTZ R27, R0, R7 ;  /* 0x00000007001b7220 */ /* 0x000fe20000410000 */
[----:B------:R-:W-:Y:S01]  /*43a0*/  FMUL.FTZ R26, R93, R28 ;  /* 0x0000001c5d1a7220 */ /* 0x000fe20000410000 */
[----:B-1----:R-:W-:Y:S01]  /*43b0*/  FMUL.FTZ R128, R127, R128 ;  /* 0x000000807f807220 */ /* 0x002fe20000410000 */
[C---:B------:R-:W-:Y:S01]  /*43c0*/  FFMA.FTZ R5, R95.reuse, R28, R5 ;  /* 0x0000001c5f057223 */ /* 0x040fe20000010005 */
[----:B------:R-:W-:Y:S01]  /*43d0*/  FADD.FTZ R6, RZ, R6 ;  /* 0x00000006ff067221 */ /* 0x000fe20000010000 */
[----:B------:R-:W-:Y:S01]  /*43e0*/  FFMA.FTZ R26, R95, R24, -R26 ;  /* 0x000000185f1a7223 */ /* 0x000fe2000001081a */
[----:B--2---:R-:W-:Y:S01]  /*43f0*/  FMUL.FTZ R127, R127, R4 ;  /* 0x000000047f7f7220 */ /* 0x004fe20000410000 */
[----:B------:R-:W-:Y:S01]  /*4400*/  FFMA.FTZ R4, R124, R25, -R27 ;  /* 0x000000197c047223 */ /* 0x000fe2000001081b */
[----:B------:R-:W-:Y:S01]  /*4410*/  FMUL.FTZ R7, R125, R5 ;  /* 0x000000057d077220 */ /* 0x000fe20000410000 */
[----:B------:R-:W-:-:S02]  /*4420*/  FMUL.FTZ R27, R131, R6 ;  /* 0x00000006831b7220 */ /* 0x000fc40000410000 */
[----:B------:R-:W-:Y:S01]  /*4430*/  FADD.FTZ R4, R43, R4 ;  /* 0x000000042b047221 */ /* 0x000fe20000010000 */
[-C--:B------:R-:W-:Y:S01]  /*4440*/  FMUL.FTZ R25, R125, R26.reuse ;  /* 0x0000001a7d197220 */ /* 0x080fe20000410000 */
[----:B------:R-:W-:Y:S02]  /*4450*/  FFMA.FTZ R7, R126, R26, -R7 ;  /* 0x0000001a7e077223 */ /* 0x000fe40000010807 */
[-C--:B------:R-:W-:Y:S01]  /*4460*/  FMUL.FTZ R29, R131, R4.reuse ;  /* 0x00000004831d7220 */ /* 0x080fe20000410000 */
[----:B------:R-:W-:Y:S01]  /*4470*/  FFMA.FTZ R27, R132, R4, -R27 ;  /* 0x00000004841b7223 */ /* 0x000fe2000001081b */
[----:B------:R-:W-:Y:S01]  /*4480*/  FFMA.FTZ R25, R126, R5, R25 ;  /* 0x000000057e197223 */ /* 0x000fe20000010019 */
[----:B------:R-:W-:Y:S01]  /*4490*/  FMUL.FTZ R5, R0, R7 ;  /* 0x0000000700057220 */ /* 0x000fe20000410000 */
[----:B------:R-:W-:Y:S01]  /*44a0*/  FFMA.FTZ R29, R132, R6, R29 ;  /* 0x00000006841d7223 */ /* 0x000fe2000001001d */
[----:B------:R-:W-:Y:S01]  /*44b0*/  FADD.FTZ R27, R42, R27 ;  /* 0x0000001b2a1b7221 */ /* 0x000fe20000010000 */
[-C--:B------:R-:W-:Y:S01]  /*44c0*/  FMUL.FTZ R4, R0, R25.reuse ;  /* 0x0000001900047220 */ /* 0x080fe20000410000 */
[C---:B------:R-:W-:Y:S01]  /*44d0*/  FFMA.FTZ R5, R124.reuse, R25, R5 ;  /* 0x000000197c057223 */ /* 0x040fe20000010005 */
[----:B------:R-:W-:Y:S01]  /*44e0*/  FADD.FTZ R29, RZ, R29 ;  /* 0x0000001dff1d7221 */ /* 0x000fe20000010000 */
[----:B------:R-:W-:Y:S01]  /*44f0*/  FMUL.FTZ R25, R129, R27 ;  /* 0x0000001b81197220 */ /* 0x000fe20000410000 */
[----:B------:R-:W-:-:S02]  /*4500*/  FFMA.FTZ R4, R124, R7, -R4 ;  /* 0x000000077c047223 */ /* 0x000fc40000010804 */
[-C--:B------:R-:W-:Y:S01]  /*4510*/  FMUL.FTZ R24, R129, R29.reuse ;  /* 0x0000001d81187220 */ /* 0x080fe20000410000 */
[C---:B------:R-:W-:Y:S01]  /*4520*/  FFMA.FTZ R25, R130.reuse, R29, R25 ;  /* 0x0000001d82197223 */ /* 0x040fe20000010019 */
[CC--:B------:R-:W-:Y:S02]  /*4530*/  FMUL.FTZ R6, R131.reuse, R4.reuse ;  /* 0x0000000483067220 */ /* 0x0c0fe40000410000 */
[----:B------:R-:W-:Y:S01]  /*4540*/  FFMA.FTZ R24, R130, R27, -R24 ;  /* 0x0000001b82187223 */ /* 0x000fe20000010818 */
[----:B------:R-:W-:Y:S01]  /*4550*/  FADD.FTZ R25, RZ, R25 ;  /* 0x00000019ff197221 */ /* 0x000fe20000010000 */
[-C--:B------:R-:W-:Y:S01]  /*4560*/  FMUL.FTZ R7, R131, R5.reuse ;  /* 0x0000000583077220 */ /* 0x080fe20000410000 */
[C---:B------:R-:W-:Y:S01]  /*4570*/  FFMA.FTZ R6, R132.reuse, R5, R6 ;  /* 0x0000000584067223 */ /* 0x040fe20000010006 */
[----:B------:R-:W-:Y:S01]  /*4580*/  FADD.FTZ R24, R41, R24 ;  /* 0x0000001829187221 */ /* 0x000fe20000010000 */
[----:B------:R-:W-:Y:S01]  /*4590*/  FMUL.FTZ R27, R127, R25 ;  /* 0x000000197f1b7220 */ /* 0x000fe20000410000 */
[----:B------:R-:W-:Y:S01]  /*45a0*/  FFMA.FTZ R7, R132, R4, -R7 ;  /* 0x0000000484077223 */ /* 0x000fe20000010807 */
[----:B------:R-:W-:Y:S01]  /*45b0*/  FMUL.FTZ R5, R129, R6 ;  /* 0x0000000681057220 */ /* 0x000fe20000410000 */
[-C--:B------:R-:W-:Y:S01]  /*45c0*/  FMUL.FTZ R31, R127, R24.reuse ;  /* 0x000000187f1f7220 */ /* 0x080fe20000410000 */
[----:B------:R-:W-:-:S02]  /*45d0*/  FFMA.FTZ R29, R128, R24, -R27 ;  /* 0x00000018801d7223 */ /* 0x000fc4000001081b */
[-C--:B------:R-:W-:Y:S01]  /*45e0*/  FFMA.FTZ R27, R130, R7.reuse, -R5 ;  /* 0x00000007821b7223 */ /* 0x080fe20000010805 */
[----:B------:R-:W-:Y:S01]  /*45f0*/  FMUL.FTZ R7, R129, R7 ;  /* 0x0000000781077220 */ /* 0x000fe20000410000 */
[----:B------:R-:W-:Y:S01]  /*4600*/  FFMA.FTZ R31, R128, R25, R31 ;  /* 0x00000019801f7223 */ /* 0x000fe2000001001f */
[----:B------:R-:W-:Y:S02]  /*4610*/  UIMAD UR9, UR7, UR25, UR9 ;  /* 0x00000019070972a4 */ /* 0x000fe4000f8e0209 */
[----:B------:R-:W-:Y:S01]  /*4620*/  FFMA.FTZ R28, R130, R6, R7 ;  /* 0x00000006821c7223 */ /* 0x000fe20000010007 */
[----:B------:R-:W-:Y:S01]  /*4630*/  FADD.FTZ R7, RZ, R31 ;  /* 0x0000001fff077221 */ /* 0x000fe20000010000 */
[----:B------:R-:W-:Y:S01]  /*4640*/  FADD.FTZ R6, R40, R29 ;  /* 0x0000001d28067221 */ /* 0x000fe20000010000 */
[----:B------:R-:W-:Y:S01]  /*4650*/  SHF.L.U32 R4, R85, 0x2, RZ ;  /* 0x0000000255047819 */ /* 0x000fe200000006ff */
[----:B------:R-:W0:Y:S01]  /*4660*/  S2UR UR10, SR_CgaCtaId ;  /* 0x00000000000a79c3 */ /* 0x000e220000008800 */
[----:B------:R-:W-:Y:S01]  /*4670*/  IADD3 R25, R3, UR9, RZ ;  /* 0x0000000903197c10 */ /* 0x000fe2000fffe0ff */
[----:B------:R-:W1:Y:S01]  /*4680*/  SHFL.UP PT, R31, R7, 0x1, RZ ;  /* 0x04200000071f7989 */ /* 0x000e6200000e00ff */
[----:B------:R-:W-:Y:S01]  /*4690*/  LOP3.LUT R4, R4, 0xffffff80, RZ, 0xc0, !PT ;  /* 0xffffff8004047812 */ /* 0x000fe200078ec0ff */
[----:B------:R-:W-:-:S02]  /*46a0*/  FMUL.FTZ R3, R127, R28 ;  /* 0x0000001c7f037220 */ /* 0x000fc40000410000 */
[----:B------:R-:W2:Y:S01]  /*46b0*/  SHFL.UP PT, R30, R6, 0x1, RZ ;  /* 0x04200000061e7989 */ /* 0x000ea200000e00ff */
[----:B------:R-:W-:Y:S01]  /*46c0*/  IADD3 R26, R4, R83, RZ ;  /* 0x00000053041a7210 */ /* 0x000fe20007ffe0ff */
[-C--:B------:R-:W-:Y:S01]  /*46d0*/  FMUL.FTZ R29, R127, R27.reuse ;  /* 0x0000001b7f1d7220 */ /* 0x080fe20000410000 */
[----:B------:R-:W-:-:S03]  /*46e0*/  FFMA.FTZ R4, R128, R27, -R3 ;  /* 0x0000001b80047223 */ /* 0x000fc60000010803 */
[----:B------:R-:W-:Y:S02]  /*46f0*/  FFMA.FTZ R29, R128, R28, R29 ;  /* 0x0000001c801d7223 */ /* 0x000fe4000001001d */
[----:B------:R-:W4:Y:S01]  /*4700*/  SHFL.UP PT, R27, R4, 0x1, RZ ;  /* 0x04200000041b7989 */ /* 0x000f2200000e00ff */
[----:B------:R-:W-:-:S03]  /*4710*/  LEA R24, P0, R2, UR26, 0x3 ;  /* 0x0000001a02187c11 */ /* 0x000fc6000f8018ff */
[----:B------:R-:W4:Y:S01]  /*4720*/  SHFL.UP PT, R28, R29, 0x1, RZ ;  /* 0x042000001d1c7989 */ /* 0x000f2200000e00ff */
[----:B------:R-:W-:Y:S02]  /*4730*/  LEA.HI.X R25, R2, UR27, R25, 0x3, P0 ;  /* 0x0000001b02197c11 */ /* 0x000fe400080f1c19 */
[----:B------:R-:W-:Y:S01]  /*4740*/  ISETP.GE.AND P0, PT, R83, 0x1, PT ;  /* 0x000000015300780c */ /* 0x000fe20003f06270 */
[----:B------:R-:W-:Y:S02]  /*4750*/  UMOV UR8, 0x400 ;  /* 0x0000040000087882 */ /* 0x000fe40000000000 */
[----:B0-----:R-:W-:Y:S01]  /*4760*/  ULEA UR8, UR10, UR8, 0x18 ;  /* 0x000000080a087291 */ /* 0x001fe2000f8ec03f */
[C---:B-1----:R-:W-:Y:S01]  /*4770*/  FMUL.FTZ R33, R29.reuse, R31 ;  /* 0x0000001f1d217220 */ /* 0x042fe20000410000 */
[----:B--2---:R-:W-:-:S03]  /*4780*/  FMUL.FTZ R32, R29, R30 ;  /* 0x0000001e1d207220 */ /* 0x004fc60000410000 */
[----:B------:R-:W-:Y:S01]  /*4790*/  FFMA.FTZ R33, R4, R30, -R33 ;  /* 0x0000001e04217223 */ /* 0x000fe20000010821 */
[----:B------:R-:W-:Y:S01]  /*47a0*/  LEA R5, R26, UR8, 0x4 ;  /* 0x000000081a057c11 */ /* 0x000fe2000f8e20ff */
[----:B------:R-:W-:-:S03]  /*47b0*/  FFMA.FTZ R32, R4, R31, R32 ;  /* 0x0000001f04207223 */ /* 0x000fc60000010020 */
[----:B------:R-:W-:Y:S01]  /*47c0*/  @P0 FADD.FTZ R6, R6, R33 ;  /* 0x0000002106060221 */ /* 0x000fe20000010000 */
[----:B---3--:R4:W-:Y:S01]  /*47d0*/  STS.128 [R5], R8 ;  /* 0x0000000805007388 */ /* 0x0089e20000000c00 */
[----:B------:R-:W-:-:S03]  /*47e0*/  @P0 FADD.FTZ R7, R7, R32 ;  /* 0x0000002007070221 */ /* 0x000fc60000010000 */
[----:B------:R-:W-:Y:S04]  /*47f0*/  STS.128 [R5+0x200], R12 ;  /* 0x0002000c05007388 */ /* 0x000fe80000000c00 */
[----:B------:R-:W0:Y:S04]  /*4800*/  SHFL.UP PT, R11, R6, 0x2, RZ ;  /* 0x04400000060b7989 */ /* 0x000e2800000e00ff */
[----:B------:R-:W1:Y:S01]  /*4810*/  SHFL.UP PT, R13, R7, 0x2, RZ ;  /* 0x04400000070d7989 */ /* 0x000e6200000e00ff */
[C---:B----4-:R-:W-:Y:S01]  /*4820*/  FMUL.FTZ R9, R29.reuse, R27 ;  /* 0x0000001b1d097220 */ /* 0x050fe20000410000 */
[----:B------:R-:W-:-:S03]  /*4830*/  FMUL.FTZ R8, R29, R28 ;  /* 0x0000001c1d087220 */ /* 0x000fc60000410000 */
[C---:B------:R-:W-:Y:S01]  /*4840*/  FFMA.FTZ R28, R4.reuse, R28, R9 ;  /* 0x0000001c041c7223 */ /* 0x040fe20000010009 */
[----:B------:R-:W-:Y:S01]  /*4850*/  @P0 FFMA.FTZ R4, R4, R27, -R8 ;  /* 0x0000001b04040223 */ /* 0x000fe20000010808 */
[----:B------:R2:W-:Y:S03]  /*4860*/  STS.128 [R5+0x400], R16 ;  /* 0x0004001005007388 */ /* 0x0005e60000000c00 */
[----:B------:R-:W-:Y:S01]  /*4870*/  FSEL R28, R29, R28, !P0 ;  /* 0x0000001c1d1c7208 */ /* 0x000fe20004000000 */
[----:B------:R-:W-:Y:S01]  /*4880*/  STS.128 [R5+0x600], R20 ;  /* 0x0006001405007388 */ /* 0x000fe20000000c00 */
[C---:B------:R-:W-:Y:S02]  /*4890*/  ISETP.GE.AND P0, PT, R83.reuse, 0x2, PT ;  /* 0x000000025300780c */ /* 0x040fe40003f06270 */
[C---:B------:R-:W-:Y:S01]  /*48a0*/  ISETP.NE.AND P2, PT, R83.reuse, 0x1f, PT ;  /* 0x0000001f5300780c */ /* 0x040fe20003f45270 */
[----:B------:R-:W3:Y:S01]  /*48b0*/  SHFL.UP PT, R5, R4, 0x2, RZ ;  /* 0x0440000004057989 */ /* 0x000ee200000e00ff */
[C---:B------:R-:W-:Y:S01]  /*48c0*/  ISETP.GE.AND P1, PT, R83.reuse, 0x10, PT ;  /* 0x000000105300780c */ /* 0x040fe20003f26270 */
[C---:B0-----:R-:W-:Y:S01]  /*48d0*/  FMUL.FTZ R15, R28.reuse, R11 ;  /* 0x0000000b1c0f7220 */ /* 0x041fe20000410000 */
[----:B------:R-:W-:Y:S01]  /*48e0*/  IMAD R26, R83, 0x3, R26 ;  /* 0x00000003531a7824 */ /* 0x000fe200078e021a */
[----:B------:R-:W0:Y:S01]  /*48f0*/  SHFL.UP PT, R9, R28, 0x2, RZ ;  /* 0x044000001c097989 */ /* 0x000e2200000e00ff */
[----:B------:R-:W-:Y:S01]  /*4900*/  NOP ;  /* 0x0000000000007918 */ /* 0x000fe20000000000 */
[-C--:B-1----:R-:W-:Y:S01]  /*4910*/  FMUL.FTZ R8, R28, R13.reuse ;  /* 0x0000000d1c087220 */ /* 0x082fe20000410000 */
[----:B------:R-:W-:-:S05]  /*4920*/  FFMA.FTZ R10, R4, R13, R15 ;  /* 0x0000000d040a7223 */ /* 0x000fca000001000f */
[----:B--2---:R-:W-:Y:S01]  /*4930*/  @!P2 SHF.R.U32.HI R16, RZ, 0x1, R85 ;  /* 0x00000001ff10a819 */ /* 0x004fe20000011655 */
[----:B------:R1:W5:Y:S01]  /*4940*/  LDG.E.64 R2, desc[UR12][R24.64] ;  /* 0x0000000c18027981 */ /* 0x000362000c1e1b00 */
[----:B------:R-:W-:Y:S01]  /*4950*/  FFMA.FTZ R11, R4, R11, -R8 ;  /* 0x0000000b040b7223 */ /* 0x000fe20000010808 */
[----:B------:R-:W-:-:S03]  /*4960*/  @P0 FADD.FTZ R7, R7, R10 ;  /* 0x0000000a07070221 */ /* 0x000fc60000010000 */
[----:B------:R-:W-:Y:S02]  /*4970*/  @P0 FADD.FTZ R6, R6, R11 ;  /* 0x0000000b06060221 */ /* 0x000fe40000010000 */
[----:B------:R-:W2:Y:S01]  /*4980*/  SHFL.UP PT, R10, R7, 0x4, RZ ;  /* 0x04800000070a7989 */ /* 0x000ea200000e00ff */
[C---:B---3--:R-:W-:Y:S01]  /*4990*/  FMUL.FTZ R11, R28.reuse, R5 ;  /* 0x000000051c0b7220 */ /* 0x048fe20000410000 */
[----:B0-----:R-:W-:-:S03]  /*49a0*/  FMUL.FTZ R8, R28, R9 ;  /* 0x000000091c087220 */ /* 0x001fc60000410000 */
[C---:B------:R-:W-:Y:S02]  /*49b0*/  FFMA.FTZ R11, R4.reuse, R9, R11 ;  /* 0x00000009040b7223 */ /* 0x040fe4000001000b */
[----:B------:R-:W0:Y:S01]  /*49c0*/  SHFL.UP PT, R9, R6, 0x4, RZ ;  /* 0x0480000006097989 */ /* 0x000e2200000e00ff */
[----:B------:R-:W-:Y:S02]  /*49d0*/  @P0 FFMA.FTZ R4, R4, R5, -R8 ;  /* 0x0000000504040223 */ /* 0x000fe40000010808 */
[----:B------:R-:W-:-:S03]  /*49e0*/  FSEL R11, R28, R11, !P0 ;  /* 0x0000000b1c0b7208 */ /* 0x000fc60004000000 */
[----:B------:R-:W3:Y:S04]  /*49f0*/  SHFL.UP PT, R5, R4, 0x4, RZ ;  /* 0x0480000004057989 */ /* 0x000ee800000e00ff */
[----:B------:R-:W4:Y:S01]  /*4a00*/  SHFL.UP PT, R8, R11, 0x4, RZ ;  /* 0x048000000b087989 */ /* 0x000f2200000e00ff */
[----:B------:R-:W-:Y:S01]  /*4a10*/  ISETP.GE.AND P0, PT, R83, 0x4, PT ;  /* 0x000000045300780c */ /* 0x000fe20003f06270 */
[C---:B--2---:R-:W-:Y:S01]  /*4a20*/  FMUL.FTZ R13, R11.reuse, R10 ;  /* 0x0000000a0b0d7220 */ /* 0x044fe20000410000 */
[----:B0-----:R-:W-:-:S03]  /*4a30*/  FMUL.FTZ R15, R11, R9 ;  /* 0x000000090b0f7220 */ /* 0x001fc60000410000 */
[C---:B------:R-:W-:Y:S01]  /*4a40*/  FFMA.FTZ R13, R4.reuse, R9, -R13 ;  /* 0x00000009040d7223 */ /* 0x040fe2000001080d */
[----:B------:R-:W-:-:S07]  /*4a50*/  FFMA.FTZ R10, R4, R10, R15 ;  /* 0x0000000a040a7223 */ /* 0x000fce000001000f */
[----:B------:R-:W-:Y:S01]  /*4a60*/  @P0 FADD.FTZ R6, R6, R13 ;  /* 0x0000000d06060221 */ /* 0x000fe20000010000 */
[-C--:B---3--:R-:W-:Y:S01]  /*4a70*/  FMUL.FTZ R9, R11, R5.reuse ;  /* 0x000000050b097220 */ /* 0x088fe20000410000 */
[----:B------:R-:W-:Y:S01]  /*4a80*/  @P0 FADD.FTZ R7, R7, R10 ;  /* 0x0000000a07070221 */ /* 0x000fe20000010000 */
[-C--:B----4-:R-:W-:Y:S02]  /*4a90*/  FMUL.FTZ R10, R11, R8.reuse ;  /* 0x000000080b0a7220 */ /* 0x090fe40000410000 */
[C---:B------:R-:W-:Y:S01]  /*4aa0*/  FFMA.FTZ R8, R4.reuse, R8, R9 ;  /* 0x0000000804087223 */ /* 0x040fe20000010009 */
[----:B------:R-:W0:Y:S01]  /*4ab0*/  SHFL.UP PT, R13, R6, 0x8, RZ ;  /* 0x05000000060d7989 */ /* 0x000e2200000e00ff */
[----:B------:R-:W-:-:S03]  /*4ac0*/  @P0 FFMA.FTZ R4, R4, R5, -R10 ;  /* 0x0000000504040223 */ /* 0x000fc6000001080a */
[----:B------:R-:W2:Y:S01]  /*4ad0*/  SHFL.UP PT, R15, R7, 0x8, RZ ;  /* 0x05000000070f7989 */ /* 0x000ea200000e00ff */
[----:B------:R-:W-:-:S03]  /*4ae0*/  FSEL R8, R11, R8, !P0 ;  /* 0x000000080b087208 */ /* 0x000fc60004000000 */
[----:B------:R-:W3:Y:S04]  /*4af0*/  SHFL.UP PT, R5, R4, 0x8, RZ ;  /* 0x0500000004057989 */ /* 0x000ee800000e00ff */
[----:B------:R-:W4:Y:S01]  /*4b00*/  SHFL.UP PT, R9, R8, 0x8, RZ ;  /* 0x0500000008097989 */ /* 0x000f2200000e00ff */
[----:B------:R-:W-:Y:S01]  /*4b10*/  ISETP.GE.AND P0, PT, R83, 0x8, PT ;  /* 0x000000085300780c */ /* 0x000fe20003f06270 */
[C---:B0-----:R-:W-:Y:S01]  /*4b20*/  FMUL.FTZ R11, R8.reuse, R13 ;  /* 0x0000000d080b7220 */ /* 0x041fe20000410000 */
[----:B--2---:R-:W-:-:S03]  /*4b30*/  FMUL.FTZ R10, R8, R15 ;  /* 0x0000000f080a7220 */ /* 0x004fc60000410000 */
[C---:B------:R-:W-:Y:S01]  /*4b40*/  FFMA.FTZ R12, R4.reuse, R15, R11 ;  /* 0x0000000f040c7223 */ /* 0x040fe2000001000b */
[----:B------:R-:W-:Y:S01]  /*4b50*/  FFMA.FTZ R13, R4, R13, -R10 ;  /* 0x0000000d040d7223 */ /* 0x000fe2000001080a */
[----:B---3--:R-:W-:-:S06]  /*4b60*/  FMUL.FTZ R11, R8, R5 ;  /* 0x00000005080b7220 */ /* 0x008fcc0000410000 */
[----:B------:R-:W-:Y:S01]  /*4b70*/  @P0 FADD.FTZ R7, R7, R12 ;  /* 0x0000000c07070221 */ /* 0x000fe20000010000 */
[-C--:B----4-:R-:W-:Y:S01]  /*4b80*/  FMUL.FTZ R10, R8, R9.reuse ;  /* 0x00000009080a7220 */ /* 0x090fe20000410000 */
[----:B------:R-:W-:Y:S01]  /*4b90*/  FFMA.FTZ R11, R4, R9, R11 ;  /* 0x00000009040b7223 */ /* 0x000fe2000001000b */
[----:B------:R-:W-:Y:S02]  /*4ba0*/  @P0 FADD.FTZ R6, R6, R13 ;  /* 0x0000000d06060221 */ /* 0x000fe40000010000 */
[----:B------:R-:W0:Y:S01]  /*4bb0*/  SHFL.UP PT, R12, R7, 0x10, RZ ;  /* 0x06000000070c7989 */ /* 0x000e2200000e00ff */
[----:B------:R-:W-:Y:S01]  /*4bc0*/  @P0 FFMA.FTZ R4, R4, R5, -R10 ;  /* 0x0000000504040223 */ /* 0x000fe2000001080a */
[----:B------:R-:W-:Y:S02]  /*4bd0*/  FSEL R5, R8, R11, !P0 ;  /* 0x0000000b08057208 */ /* 0x000fe40004000000 */
[----:B------:R-:W2:Y:S04]  /*4be0*/  SHFL.UP PT, R10, R6, 0x10, RZ ;  /* 0x06000000060a7989 */ /* 0x000ea800000e00ff */
[----:B------:R-:W3:Y:S04]  /*4bf0*/  SHFL.UP PT, R8, R4, 0x10, RZ ;  /* 0x0600000004087989 */ /* 0x000ee800000e00ff */
[----:B------:R-:W4:Y:S01]  /*4c00*/  SHFL.UP PT, R9, R5, 0x10, RZ ;  /* 0x0600000005097989 */ /* 0x000f2200000e00ff */
[----:B------:R-:W-:-:S04]  /*4c10*/  LOP3.LUT P0, RZ, R85, 0x1f, RZ, 0xc0, !PT ;  /* 0x0000001f55ff7812 */ /* 0x000fc8000780c0ff */
[----:B------:R-:W-:Y:S01]  /*4c20*/  ISETP.EQ.OR P0, PT, RZ, UR6, P0 ;  /* 0x00000006ff007c0c */ /* 0x000fe20008702670 */
[----:B0-----:R-:W-:-:S04]  /*4c30*/  FMUL.FTZ R11, R5, R12 ;  /* 0x0000000c050b7220 */ /* 0x001fc80000410000 */
[-C--:B--2---:R-:W-:Y:S01]  /*4c40*/  FFMA.FTZ R13, R4, R10.reuse, -R11 ;  /* 0x0000000a040d7223 */ /* 0x084fe2000001080b */
[----:B------:R-:W-:-:S07]  /*4c50*/  FMUL.FTZ R15, R5, R10 ;  /* 0x0000000a050f7220 */ /* 0x000fce0000410000 */
[----:B------:R-:W-:Y:S01]  /*4c60*/  VOTEU.ALL UP0, P0 ;  /* 0x00000000003f7886 */ /* 0x000fe20000000000 */
[C---:B---3--:R-:W-:Y:S01]  /*4c70*/  FMUL.FTZ R10, R5.reuse, R8 ;  /* 0x00000008050a7220 */ /* 0x048fe20000410000 */
[C---:B------:R-:W-:Y:S01]  /*4c80*/  FFMA.FTZ R12, R4.reuse, R12, R15 ;  /* 0x0000000c040c7223 */ /* 0x040fe2000001000f */
[-C--:B----4-:R-:W-:Y:S02]  /*4c90*/  FMUL.FTZ R11, R5, R9.reuse ;  /* 0x00000009050b7220 */ /* 0x090fe40000410000 */
[C---:B------:R-:W-:Y:S01]  /*4ca0*/  FFMA.FTZ R14, R4.reuse, R9, R10 ;  /* 0x00000009040e7223 */ /* 0x040fe2000001000a */
[----:B------:R-:W-:Y:S01]  /*4cb0*/  HFMA2.MMA R9, -RZ, RZ, 0, 0 ;  /* 0x00000000ff097435 */ /* 0x000fe200000001ff */
[----:B------:R-:W-:Y:S01]  /*4cc0*/  @!UP0 ULEA UR9, UR7, UR8, 0x4 ;  /* 0x0000000807098291 */ /* 0x000fe2000f8e203f */
[----:B------:R-:W-:Y:S01]  /*4cd0*/  @P1 FFMA.FTZ R4, R4, R8, -R11 ;  /* 0x0000000804041223 */ /* 0x000fe2000001080b */
[----:B------:R-:W-:Y:S02]  /*4ce0*/  MOV R8, 0x3f800000 ;  /* 0x3f80000000087802 */ /* 0x000fe40000000f00 */
[----:B------:R-:W-:-:S02]  /*4cf0*/  CS2R R10, SRZ ;  /* 0x00000000000a7805 */ /* 0x000fc4000001ff00 */
[----:B------:R-:W-:Y:S01]  /*4d00*/  LEA R134, R26, UR8, 0x4 ;  /* 0x000000081a867c11 */ /* 0x000fe2000f8e20ff */
[----:B------:R-:W-:Y:S01]  /*4d10*/  @P1 FADD.FTZ R6, R6, R13 ;  /* 0x0000000d06061221 */ /* 0x000fe20000010000 */
[----:B------:R-:W-:Y:S01]  /*4d20*/  @P1 FADD.FTZ R7, R7, R12 ;  /* 0x0000000c07071221 */ /* 0x000fe20000010000 */
[----:B------:R-:W-:Y:S02]  /*4d30*/  FSEL R5, R5, R14, !P1 ;  /* 0x0000000e05057208 */ /* 0x000fe40004800000 */
[----:B------:R-:W-:Y:S01]  /*4d40*/  @!P2 LOP3.LUT R135, R16, 0x7ffffff0, RZ, 0xc0, !PT ;  /* 0x7ffffff01087a812 */ /* 0x000fe200078ec0ff */
[----:B------:R-:W-:Y:S04]  /*4d50*/  LDS.128 R36, [R134] ;  /* 0x0000000086247984 */ /* 0x000fe80000000c00 */
[----:B------:R-:W-:Y:S04]  /*4d60*/  LDS.128 R12, [R134+0x10] ;  /* 0x00001000860c7984 */ /* 0x000fe80000000c00 */
[----:B------:R-:W-:Y:S04]  /*4d70*/  @!P0 LDS.128 R8, [UR9+0x2160] ;  /* 0x00216009ff088984 */ /* 0x000fe80008000c00 */
[----:B------:R-:W-:Y:S04]  /*4d80*/  LDS.128 R16, [R134+0x20] ;  /* 0x0000200086107984 */ /* 0x000fe80000000c00 */
[----:B------:R-:W-:Y:S04]  /*4d90*/  LDS.128 R20, [R134+0x30] ;  /* 0x0000300086147984 */ /* 0x000fe80000000c00 */
[----:B------:R-:W-:Y:S01]  /*4da0*/  @!P2 STS.128 [R135+UR8+0x2100], R4 ;  /* 0x002100048700a988 */ /* 0x000fe20008000c08 */
[----:B------:R-:W-:Y:S01]  /*4db0*/  BAR.SYNC.DEFER_BLOCKING 0x0 ;  /* 0x0000000000007b1d */ /* 0x000fe20000010000 */
[----:B------:R-:W-:-:S05]  /*4dc0*/  SHF.R.U32.HI R133, RZ, 0x5, R85 ;  /* 0x00000005ff857819 */ /* 0x000fca0000011655 */
[----:B-1----:R-:W-:Y:S04]  /*4dd0*/  LDS.128 R24, [UR8+0x2100] ;  /* 0x00210008ff187984 */ /* 0x002fe80008000c00 */
[----:B------:R-:W0:Y:S04]  /*4de0*/  LDS.128 R28, [UR8+0x2110] ;  /* 0x00211008ff1c7984 */ /* 0x000e280008000c00 */
[----:B------:R-:W1:Y:S01]  /*4df0*/  LDS.128 R32, [UR8+0x2120] ;  /* 0x00212008ff207984 */ /* 0x000e620008000c00 */
[C---:B------:R-:W-:Y:S02]  /*4e00*/  ISETP.NE.AND P2, PT, R133.reuse, RZ, PT ;  /* 0x000000ff8500720c */ /* 0x040fe40003f45270 */
[C---:B------:R-:W-:Y:S01]  /*4e10*/  ISETP.NE.AND P0, PT, R133.reuse, 0x3, PT ;  /* 0x000000038500780c */ /* 0x040fe20003f05270 */
[----:B------:R-:W-:Y:S01]  /*4e20*/  SHFL.UP PT, R134, R7, 0x1, RZ ;  /* 0x0420000007867989 */ /* 0x000fe200000e00ff */
[----:B------:R-:W-:-:S03]  /*4e30*/  ISETP.NE.AND P1, PT, R133, 0x2, PT ;  /* 0x000000028500780c */ /* 0x000fc60003f25270 */
[----:B------:R-:W-:Y:S04]  /*4e40*/  SHFL.UP PT, R133, R6, 0x1, RZ ;  /* 0x0420000006857989 */ /* 0x000fe800000e00ff */
[----:B------:R-:W-:Y:S04]  /*4e50*/  SHFL.UP PT, R135, R4, 0x1, RZ ;  /* 0x0420000004877989 */ /* 0x000fe800000e00ff */
[----:B------:R-:W-:Y:S04]  /*4e60*/  SHFL.UP PT, R136, R5, 0x1, RZ ;  /* 0x0420000005887989 */ /* 0x000fe800000e00ff */
[----:B------:R-:W2:Y:S01]  /*4e70*/  LDS.128 R4, [UR8+0x2130] ;  /* 0x00213008ff047984 */ /* 0x000ea20008000c00 */
[-C--:B0-----:R-:W-:Y:S01]  /*4e80*/  FMUL.FTZ R146, R24, R29.reuse ;  /* 0x0000001d18927220 */ /* 0x081fe20000410000 */
[CC--:B------:R-:W-:Y:S01]  /*4e90*/  FMUL.FTZ R148, R26.reuse, R29.reuse ;  /* 0x0000001d1a947220 */ /* 0x0c0fe20000410000 */
[-C--:B------:R-:W-:Y:S01]  /*4ea0*/  FMUL.FTZ R147, R27, R29.reuse ;  /* 0x0000001d1b937220 */ /* 0x080fe20000410000 */
[C---:B------:R-:W-:Y:S01]  /*4eb0*/  FMUL.FTZ R145, R25.reuse, R29 ;  /* 0x0000001d19917220 */ /* 0x040fe20000410000 */
[-C--:B------:R-:W-:Y:S01]  /*4ec0*/  FFMA.FTZ R154, R25, R28.reuse, R146 ;  /* 0x0000001c199a7223 */ /* 0x080fe20000010092 */
[-C--:B------:R-:W-:Y:S01]  /*4ed0*/  FFMA.FTZ R148, R27, R28.reuse, R148 ;  /* 0x0000001c1b947223 */ /* 0x080fe20000010094 */
[-C--:B------:R-:W-:Y:S01]  /*4ee0*/  FFMA.FTZ R147, R26, R28.reuse, -R147 ;  /* 0x0000001c1a937223 */ /* 0x080fe20000010893 */
[----:B------:R-:W-:Y:S01]  /*4ef0*/  FFMA.FTZ R149, R24, R28, -R145 ;  /* 0x0000001c18957223 */ /* 0x000fe20000010891 */
[----:B-1----:R-:W-:Y:S01]  /*4f00*/  FMUL.FTZ R156, R154, R33 ;  /* 0x000000219a9c7220 */ /* 0x002fe20000410000 */
[----:B------:R-:W-:Y:S01]  /*4f10*/  FADD.FTZ R150, R31, R148 ;  /* 0x000000941f967221 */ /* 0x000fe20000010000 */
[----:B------:R-:W-:Y:S01]  /*4f20*/  FADD.FTZ R151, R30, R147 ;  /* 0x000000931e977221 */ /* 0x000fe20000010000 */
[----:B------:R-:W-:Y:S01]  /*4f30*/  FSEL R148, R154, R25, !P1 ;  /* 0x000000199a947208 */ /* 0x000fe20004800000 */
[C---:B------:R-:W-:Y:S01]  /*4f40*/  FFMA.FTZ R147, R149.reuse, R32, -R156 ;  /* 0x0000002095937223 */ /* 0x040fe2000001089c */
[C---:B------:R-:W-:Y:S01]  /*4f50*/  FSEL R152, R149.reuse, R24, !P1 ;  /* 0x0000001895987208 */ /* 0x040fe20004800000 */
[-C--:B------:R-:W-:Y:S01]  /*4f60*/  FMUL.FTZ R149, R149, R33.reuse ;  /* 0x0000002195957220 */ /* 0x080fe20000410000 */
[-C--:B------:R-:W-:Y:S01]  /*4f70*/  FMUL.FTZ R24, R150, R33.reuse ;  /* 0x0000002196187220 */ /* 0x080fe20000410000 */
[C---:B------:R-:W-:Y:S01]  /*4f80*/  FMUL.FTZ R25, R151.reuse, R33 ;  /* 0x0000002197197220 */ /* 0x040fe20000410000 */
[C---:B------:R-:W-:Y:S01]  /*4f90*/  FSEL R33, R151.reuse, R26, !P1 ;  /* 0x0000001a97217208 */ /* 0x040fe20004800000 */
[-C--:B------:R-:W-:Y:S01]  /*4fa0*/  FFMA.FTZ R149, R154, R32.reuse, R149 ;  /* 0x000000209a957223 */ /* 0x080fe20000010095 */
[-C--:B------:R-:W-:Y:S01]  /*4fb0*/  FFMA.FTZ R151, R151, R32.reuse, -R24 ;  /* 0x0000002097977223 */ /* 0x080fe20000010818 */
[----:B------:R-:W-:-:S03]  /*4fc0*/  FFMA.FTZ R32, R150, R32, R25 ;  /* 0x0000002096207223 */ /* 0x000fc60000010019 */
[----:B------:R-:W-:Y:S01]  /*4fd0*/  FADD.FTZ R34, R34, R151 ;  /* 0x0000009722227221 */ /* 0x000fe20000010000 */
[----:B--2---:R-:W-:Y:S01]  /*4fe0*/  FMUL.FTZ R154, R149, R5 ;  /* 0x00000005959a7220 */ /* 0x004fe20000410000 */
[----:B------:R-:W-:-:S03]  /*4ff0*/  FADD.FTZ R35, R35, R32 ;  /* 0x0000002023237221 */ /* 0x000fc60000010000 */
[----:B------:R-:W-:Y:S01]  /*5000*/  FFMA.FTZ R32, R147, R4, -R154 ;  /* 0x0000000493207223 */ /* 0x000fe2000001089a */
[-C--:B------:R-:W-:Y:S01]  /*5010*/  FMUL.FTZ R151, R35, R5.reuse ;  /* 0x0000000523977220 */ /* 0x080fe20000410000 */
[----:B------:R-:W-:Y:S01]  /*5020*/  FMUL.FTZ R154, R34, R5 ;  /* 0x00000005229a7220 */ /* 0x000fe20000410000 */
[----:B------:R-:W-:Y:S02]  /*5030*/  FSEL R150, R150, R27, !P1 ;  /* 0x0000001b96967208 */ /* 0x000fe40004800000 */
[C---:B------:R-:W-:Y:S01]  /*5040*/  FSEL R26, R147.reuse, R152, !P0 ;  /* 0x00000098931a7208 */ /* 0x040fe20004000000 */
[----:B------:R-:W-:Y:S01]  /*5050*/  FMUL.FTZ R152, R147, R5 ;  /* 0x0000000593987220 */ /* 0x000fe20000410000 */
[C---:B------:R-:W-:Y:S01]  /*5060*/  FSEL R27, R34.reuse, R33, !P0 ;  /* 0x00000021221b7208 */ /* 0x040fe20004000000 */
[-C--:B------:R-:W-:Y:S01]  /*5070*/  FFMA.FTZ R151, R34, R4.reuse, -R151 ;  /* 0x0000000422977223 */ /* 0x080fe20000010897 */
[----:B------:R-:W-:Y:S01]  /*5080*/  FFMA.FTZ R34, R35, R4, R154 ;  /* 0x0000000423227223 */ /* 0x000fe2000001009a */
[----:B------:R-:W-:-:S02]  /*5090*/  PRMT R24, R20, 0x7632, R24 ;  /* 0x0000763214187816 */ /* 0x000fc40000000018 */
[----:B------:R-:W-:Y:S01]  /*50a0*/  PRMT R25, R21, 0x7632, R25 ;  /* 0x0000763215197816 */ /* 0x000fe20000000019 */
[----:B------:R-:W-:Y:S01]  /*50b0*/  BSSY B0, `(.L_x_467) ;  /* 0x0000055000007945 */ /* 0x000fe20003800000 */
[----:B------:R-:W-:Y:S02]  /*50c0*/  PRMT R137, R36, 0x7632, R137 ;  /* 0x0000763224897816 */ /* 0x000fe40000000089 */
[----:B------:R-:W-:Y:S02]  /*50d0*/  PRMT R138, R37, 0x7632, R138 ;  /* 0x00007632258a7816 */ /* 0x000fe4000000008a */
[----:B------:R-:W-:Y:S02]  /*50e0*/  PRMT R139, R38, 0x7632, R139 ;  /* 0x00007632268b7816 */ /* 0x000fe4000000008b */
[----:B------:R-:W-:Y:S02]  /*50f0*/  PRMT R140, R39, 0x7632, R140 ;  /* 0x00007632278c7816 */ /* 0x000fe4000000008c */
[----:B------:R-:W-:-:S02]  /*5100*/  PRMT R141, R12, 0x7632, R141 ;  /* 0x000076320c8d7816 */ /* 0x000fc4000000008d */
[----:B------:R-:W-:Y:S02]  /*5110*/  PRMT R142, R13, 0x7632, R142 ;  /* 0x000076320d8e7816 */ /* 0x000fe4000000008e */
        /* <DEDUP_REMOVED lines=8> */
[C---:B------:R-:W-:Y:S01]  /*51a0*/  FSEL R33, R149.reuse, R148, !P0 ;  /* 0x0000009495217208 */ /* 0x040fe20004000000 */
[----:B------:R-:W-:Y:S01]  /*51b0*/  FFMA.FTZ R149, R149, R4, R152 ;  /* 0x0000000495957223 */ /* 0x000fe20000010098 */
[----:B------:R-:W-:Y:S01]  /*51c0*/  FADD.FTZ R4, R6, R151 ;  /* 0x0000009706047221 */ /* 0x000fe20000010000 */
[----:B------:R-:W-:Y:S01]  /*51d0*/  FADD.FTZ R34, R7, R34 ;  /* 0x0000002207227221 */ /* 0x000fe20000010000 */
        /* <DEDUP_REMOVED lines=18> */
[----:B------:R-:W-:-:S02]  /*5300*/  FSEL R5, R35, R150, !P0 ;  /* 0x0000009623057208 */ /* 0x000fc40004000000 */
        /* <DEDUP_REMOVED lines=13> */
[----:B------:R-:W-:Y:S01]  /*53e0*/  SHF.L.U32 R25, R31, 0x10, RZ ;  /* 0x000000101f197819 */ /* 0x000fe200000006ff */
[----:B------:R-:W-:Y:S06]  /*53f0*/  @!P2 BRA `(.L_x_468) ;  /* 0x000000000040a947 */ /* 0x000fec0003800000 */
[----:B------:R-:W-:Y:S01]  /*5400*/  ISETP.NE.AND P0, PT, R83, RZ, PT ;  /* 0x000000ff5300720c */ /* 0x000fe20003f05270 */
[C---:B------:R-:W-:Y:S01]  /*5410*/  FMUL.FTZ R30, R136.reuse, R5 ;  /* 0x00000005881e7220 */ /* 0x040fe20000410000 */
[C---:B------:R-:W-:Y:S01]  /*5420*/  FMUL.FTZ R32, R136.reuse, R27 ;  /* 0x0000001b88207220 */ /* 0x040fe20000410000 */
[C---:B------:R-:W-:Y:S01]  /*5430*/  FMUL.FTZ R31, R136.reuse, R33 ;  /* 0x00000021881f7220 */ /* 0x040fe20000410000 */
[----:B------:R-:W-:Y:S01]  /*5440*/  FMUL.FTZ R4, R136, R26 ;  /* 0x0000001a88047220 */ /* 0x000fe20000410000 */
[C---:B------:R-:W-:Y:S01]  /*5450*/  FFMA.FTZ R30, R135.reuse, R27, -R30 ;  /* 0x0000001b871e7223 */ /* 0x040fe2000001081e */
[----:B------:R-:W-:-:S07]  /*5460*/  FFMA.FTZ R35, R135, R5, R32 ;  /* 0x0000000587237223 */ /* 0x000fce0000010020 */
[C---:B------:R-:W-:Y:S01]  /*5470*/  @P0 FFMA.FTZ R26, R135.reuse, R26, -R31 ;  /* 0x0000001a871a0223 */ /* 0x040fe2000001081f */
[----:B------:R-:W-:Y:S01]  /*5480*/  @P0 FFMA.FTZ R33, R135, R33, R4 ;  /* 0x0000002187210223 */ /* 0x000fe20000010004 */
[----:B------:R-:W-:Y:S01]  /*5490*/  @P0 FADD.FTZ R27, R133, R30 ;  /* 0x0000001e851b0221 */ /* 0x000fe20000010000 */
[----:B------:R-:W-:Y:S02]  /*54a0*/  @P0 FADD.FTZ R5, R134, R35 ;  /* 0x0000002386050221 */ /* 0x000fe40000010000 */
[----:B------:R-:W-:Y:S02]  /*54b0*/  MOV R135, R26 ;  /* 0x0000001a00877202 */ /* 0x000fe40000000f00 */
[----:B------:R-:W-:Y:S02]  /*54c0*/  MOV R136, R33 ;  /* 0x0000002100887202 */ /* 0x000fe40000000f00 */
[----:B------:R-:W-:Y:S02]  /*54d0*/  MOV R133, R27 ;  /* 0x0000001b00857202 */ /* 0x000fe40000000f00 */
[----:B------:R-:W-:Y:S01]  /*54e0*/  MOV R134, R5 ;  /* 0x0000000500867202 */ /* 0x000fe20000000f00 */
[----:B------:R-:W-:Y:S06]  /*54f0*/  BRA `(.L_x_469) ;  /* 0x0000000000407947 */ /* 0x000fec0003800000 */
.L_x_468:
[----:B------:R-:W-:Y:S01]  /*5500*/  ISETP.NE.AND P0, PT, R83, RZ, PT ;  /* 0x000000ff5300720c */ /* 0x000fe20003f05270 */
[C---:B------:R-:W-:Y:S01]  /*5510*/  FMUL.FTZ R5, R149.reuse, R9 ;  /* 0x0000000995057220 */ /* 0x040fe20000410000 */
[C---:B------:R-:W-:Y:S01]  /*5520*/  FMUL.FTZ R27, R149.reuse, R11 ;  /* 0x0000000b951b7220 */ /* 0x040fe20000410000 */
[C---:B------:R-:W-:Y:S01]  /*5530*/  FMUL.FTZ R30, R149.reuse, R10 ;  /* 0x0000000a951e7220 */ /* 0x040fe20000410000 */
[----:B------:R-:W-:Y:S02]  /*5540*/  FMUL.FTZ R26, R149, R8 ;  /* 0x00000008951a7220 */ /* 0x000fe40000410000 */
[----:B------:R-:W-:-:S07]  /*5550*/  FFMA.FTZ R27, R32, R10, -R27 ;  /* 0x0000000a201b7223 */ /* 0x000fce000001081b */
[----:B------:R0:W-:Y:S01]  /*5560*/  @!P0 STS.128 [UR8+0x2150], R8 ;  /* 0x00215008ff008988 */ /* 0x0001e20008000c08 */
[----:B------:R-:W-:Y:S02]  /*5570*/  @!P0 MOV R135, R8 ;  /* 0x0000000800878202 */ /* 0x000fe40000000f00 */
[----:B------:R-:W-:Y:S02]  /*5580*/  @!P0 MOV R133, R10 ;  /* 0x0000000a00858202 */ /* 0x000fe40000000f00 */
[----:B------:R-:W-:Y:S02]  /*5590*/  @!P0 MOV R136, R9 ;  /* 0x0000000900888202 */ /* 0x000fe40000000f00 */
[-C--:B------:R-:W-:Y:S01]  /*55a0*/  @!P0 MOV R134, R11.reuse ;  /* 0x0000000b00868202 */ /* 0x080fe20000000f00 */
[C---:B0-----:R-:W-:Y:S01]  /*55b0*/  FFMA.FTZ R8, R32.reuse, R8, -R5 ;  /* 0x0000000820087223 */ /* 0x041fe20000010805 */
[C---:B------:R-:W-:Y:S01]  /*55c0*/  FFMA.FTZ R5, R32.reuse, R11, R30 ;  /* 0x0000000b20057223 */ /* 0x040fe2000001001e */
[----:B------:R-:W-:Y:S01]  /*55d0*/  FFMA.FTZ R9, R32, R9, R26 ;  /* 0x0000000920097223 */ /* 0x000fe2000001001a */
[----:B------:R-:W-:-:S02]  /*55e0*/  FADD.FTZ R10, R4, R27 ;  /* 0x0000001b040a7221 */ /* 0x000fc40000010000 */
[----:B------:R-:W-:-:S07]  /*55f0*/  FADD.FTZ R11, R34, R5 ;  /* 0x00000005220b7221 */ /* 0x000fce0000010000 */
.L_x_469:
[----:B------:R-:W-:Y:S05]  /*5600*/  BSYNC B0 ;  /* 0x0000000000007941 */ /* 0x000fea0003800000 */
.L_x_467:
        /* <DEDUP_REMOVED lines=119> */
[----:B------:R-:W-:Y:S02]  /*5d80*/  ULEA UR30, UP0, UR10, UR28, 0x4 ;  /* 0x0000001c0a1e7291 */ /* 0x000fe4000f80203f */
[----:B------:R-:W-:Y:S02]  /*5d90*/  ULEA UR9, UR7, UR8, 0x4 ;  /* 0x0000000807097291 */ /* 0x000fe4000f8e203f */
[----:B------:R-:W-:Y:S02]  /*5da0*/  ULEA.HI.X UR31, UR10, UR29, UR11, 0x4, UP0 ;  /* 0x0000001d0a1f7291 */ /* 0x000fe400080f240b */
[----:B------:R-:W-:-:S04]  /*5db0*/  MOV R4, UR30 ;  /* 0x0000001e00047c02 */ /* 0x000fc80008000f00 */
[----:B------:R-:W-:Y:S01]  /*5dc0*/  MOV R5, UR31 ;  /* 0x0000001f00057c02 */ /* 0x000fe20008000f00 */
[----:B------:R0:W-:Y:S04]  /*5dd0*/  STS.128 [UR9+0x2160], R8 ;  /* 0x00216008ff007988 */ /* 0x0001e80008000c09 */
[----:B------:R0:W-:Y:S02]  /*5de0*/  STG.E.128 desc[UR12][R4.64], R8 ;  /* 0x0000000804007986 */ /* 0x0001e4000c101d0c */
.L_x_471:
[----:B------:R-:W-:Y:S05]  /*5df0*/  BSYNC B0 ;  /* 0x0000000000007941 */ /* 0x000fea0003800000 */
.L_x_470:
[CC--:B0----5:R-:W-:Y:S01]  /*5e00*/  FMUL.FTZ R8, R138.reuse, R3.reuse ;  /* 0x000000038a087220 */ /* 0x0e1fe20000410000 */
[CC--:B------:R-:W-:Y:S01]  /*5e10*/  FMUL.FTZ R5, R137.reuse, R3.reuse ;  /* 0x0000000389057220 */ /* 0x0c0fe20000410000 */
[-C--:B------:R-:W-:Y:S01]  /*5e20*/  FMUL.FTZ R4, R137, R2.reuse ;  /* 0x0000000289047220 */ /* 0x080fe20000410000 */
[-C--:B------:R-:W-:Y:S01]  /*5e30*/  FMUL.FTZ R11, R139, R3.reuse ;  /* 0x000000038b0b7220 */ /* 0x080fe20000410000 */
[-C--:B------:R-:W-:Y:S01]  /*5e40*/  FFMA.FTZ R9, R37, R2.reuse, -R8 ;  /* 0x0000000225097223 */ /* 0x080fe20000010808 */
[-C--:B------:R-:W-:Y:S01]  /*5e50*/  FMUL.FTZ R138, R138, R2.reuse ;  /* 0x000000028a8a7220 */ /* 0x080fe20000410000 */
[-C--:B------:R-:W-:Y:S01]  /*5e60*/  FMUL.FTZ R8, R139, R2.reuse ;  /* 0x000000028b087220 */ /* 0x080fe20000410000 */
[CC--:B------:R-:W-:Y:S01]  /*5e70*/  FMUL.FTZ R10, R140.reuse, R3.reuse ;  /* 0x000000038c0a7220 */ /* 0x0c0fe20000410000 */
[-C--:B------:R-:W-:Y:S01]  /*5e80*/  FMUL.FTZ R140, R140, R2.reuse ;  /* 0x000000028c8c7220 */ /* 0x080fe20000410000 */
[CC--:B------:R-:W-:Y:S01]  /*5e90*/  FFMA.FTZ R5, R36.reuse, R2.reuse, -R5 ;  /* 0x0000000224057223 */ /* 0x0c0fe20000010805 */
[-C--:B------:R-:W-:Y:S01]  /*5ea0*/  FFMA.FTZ R36, R36, R3.reuse, R4 ;  /* 0x0000000324247223 */ /* 0x080fe20000010004 */
[CC--:B------:R-:W-:Y:S01]  /*5eb0*/  FFMA.FTZ R11, R38.reuse, R2.reuse, -R11 ;  /* 0x00000002260b7223 */ /* 0x0c0fe2000001080b */
[-C--:B------:R-:W-:Y:S01]  /*5ec0*/  FFMA.FTZ R4, R37, R3.reuse, R138 ;  /* 0x0000000325047223 */ /* 0x080fe2000001008a */
[-C--:B------:R-:W-:Y:S01]  /*5ed0*/  FFMA.FTZ R38, R38, R3.reuse, R8 ;  /* 0x0000000326267223 */ /* 0x080fe20000010008 */
[CC--:B------:R-:W-:Y:S01]  /*5ee0*/  FFMA.FTZ R37, R39.reuse, R2.reuse, -R10 ;  /* 0x0000000227257223 */ /* 0x0c0fe2000001080a */
[-C--:B------:R-:W-:Y:S01]  /*5ef0*/  FFMA.FTZ R8, R39, R3.reuse, R140 ;  /* 0x0000000327087223 */ /* 0x080fe2000001008c */
[CC--:B------:R-:W-:Y:S01]  /*5f00*/  FMUL.FTZ R39, R141.reuse, R3.reuse ;  /* 0x000000038d277220 */ /* 0x0c0fe20000410000 */
[CC--:B------:R-:W-:Y:S01]  /*5f10*/  FMUL.FTZ R124, R142.reuse, R3.reuse ;  /* 0x000000038e7c7220 */ /* 0x0c0fe20000410000 */
[-C--:B------:R-:W-:Y:S01]  /*5f20*/  FMUL.FTZ R10, R141, R2.reuse ;  /* 0x000000028d0a7220 */ /* 0x080fe20000410000 */
[-C--:B------:R-:W-:Y:S01]  /*5f30*/  FMUL.FTZ R142, R142, R2.reuse ;  /* 0x000000028e8e7220 */ /* 0x080fe20000410000 */
[CC--:B------:R-:W-:Y:S01]  /*5f40*/  FFMA.FTZ R39, R12.reuse, R2.reuse, -R39 ;  /* 0x000000020c277223 */ /* 0x0c0fe20000010827 */
[CC--:B------:R-:W-:Y:S01]  /*5f50*/  FFMA.FTZ R113, R13.reuse, R2.reuse, -R124 ;  /* 0x000000020d717223 */ /* 0x0c0fe2000001087c */
[-C--:B------:R-:W-:Y:S01]  /*5f60*/  FFMA.FTZ R12, R12, R3.reuse, R10 ;  /* 0x000000030c0c7223 */ /* 0x080fe2000001000a */
[CC--:B------:R-:W-:Y:S01]  /*5f70*/  FMUL.FTZ R124, R144.reuse, R3.reuse ;  /* 0x00000003907c7220 */ /* 0x0c0fe20000410000 */
[-C--:B------:R-:W-:Y:S01]  /*5f80*/  FFMA.FTZ R119, R13, R3.reuse, R142 ;  /* 0x000000030d777223 */ /* 0x080fe2000001008e */
[CC--:B------:R-:W-:Y:S01]  /*5f90*/  FMUL.FTZ R10, R143.reuse, R2.reuse ;  /* 0x000000028f0a7220 */ /* 0x0c0fe20000410000 */
[-C--:B------:R-:W-:Y:S01]  /*5fa0*/  FMUL.FTZ R144, R144, R2.reuse ;  /* 0x0000000290907220 */ /* 0x080fe20000410000 */
[-C--:B------:R-:W-:Y:S01]  /*5fb0*/  FMUL.FTZ R13, R143, R3.reuse ;  /* 0x000000038f0d7220 */ /* 0x080fe20000410000 */
[CC--:B------:R-:W-:Y:S01]  /*5fc0*/  FFMA.FTZ R117, R15.reuse, R2.reuse, -R124 ;  /* 0x000000020f757223 */ /* 0x0c0fe2000001087c */
[CC--:B------:R-:W-:Y:S01]  /*5fd0*/  FFMA.FTZ R121, R14.reuse, R3.reuse, R10 ;  /* 0x000000030e797223 */ /* 0x0c0fe2000001000a */
[-C--:B------:R-:W-:Y:S01]  /*5fe0*/  FFMA.FTZ R123, R15, R3.reuse, R144 ;  /* 0x000000030f7b7223 */ /* 0x080fe20000010090 */
[-C--:B------:R-:W-:Y:S01]  /*5ff0*/  FFMA.FTZ R13, R14, R2.reuse, -R13 ;  /* 0x000000020e0d7223 */ /* 0x080fe2000001080d */
[CC--:B------:R-:W-:Y:S01]  /*6000*/  FMUL.FTZ R15, R28.reuse, R3.reuse ;  /* 0x000000031c0f7220 */ /* 0x0c0fe20000410000 */
[CC--:B------:R-:W-:Y:S01]  /*6010*/  FMUL.FTZ R10, R29.reuse, R3.reuse ;  /* 0x000000031d0a7220 */ /* 0x0c0fe20000410000 */
[-C--:B------:R-:W-:Y:S01]  /*6020*/  FMUL.FTZ R28, R28, R2.reuse ;  /* 0x000000021c1c7220 */ /* 0x080fe20000410000 */
[-C--:B------:R-:W-:Y:S01]  /*6030*/  FMUL.FTZ R14, R29, R2.reuse ;  /* 0x000000021d0e7220 */ /* 0x080fe20000410000 */
[CC--:B------:R-:W-:Y:S01]  /*6040*/  FFMA.FTZ R15, R16.reuse, R2.reuse, -R15 ;  /* 0x00000002100f7223 */ /* 0x0c0fe2000001080f */
[CC--:B------:R-:W-:Y:S01]  /*6050*/  FFMA.FTZ R29, R17.reuse, R2.reuse, -R10 ;  /* 0x00000002111d7223 */ /* 0x0c0fe2000001080a */
[-C--:B------:R-:W-:Y:S01]  /*6060*/  FFMA.FTZ R125, R16, R3.reuse, R28 ;  /* 0x00000003107d7223 */ /* 0x080fe2000001001c */
[-C--:B------:R-:W-:Y:S01]  /*6070*/  FFMA.FTZ R17, R17, R3.reuse, R14 ;  /* 0x0000000311117223 */ /* 0x080fe2000001000e */
[CC--:B------:R-:W-:Y:S01]  /*6080*/  FMUL.FTZ R127, R145.reuse, R3.reuse ;  /* 0x00000003917f7220 */ /* 0x0c0fe20000410000 */
[-C--:B------:R-:W-:Y:S01]  /*6090*/  FMUL.FTZ R14, R145, R2.reuse ;  /* 0x00000002910e7220 */ /* 0x080fe20000410000 */
[CC--:B------:R-:W-:Y:S01]  /*60a0*/  FMUL.FTZ R16, R146.reuse, R3.reuse ;  /* 0x0000000392107220 */ /* 0x0c0fe20000410000 */
[-C--:B------:R-:W-:Y:S01]  /*60b0*/  FMUL.FTZ R146, R146, R2.reuse ;  /* 0x0000000292927220 */ /* 0x080fe20000410000 */
[CC--:B------:R-:W-:Y:S01]  /*60c0*/  FFMA.FTZ R10, R18.reuse, R2.reuse, -R127 ;  /* 0x00000002120a7223 */ /* 0x0c0fe2000001087f */
[-C--:B------:R-:W-:Y:S01]  /*60d0*/  FFMA.FTZ R18, R18, R3.reuse, R14 ;  /* 0x0000000312127223 */ /* 0x080fe2000001000e */
[----:B------:R-:W-:Y:S01]  /*60e0*/  UIADD3 UR7, UR7, 0x1, URZ ;  /* 0x0000000107077890 */ /* 0x000fe2000fffe03f */
[CC--:B------:R-:W-:Y:S01]  /*60f0*/  FFMA.FTZ R14, R19.reuse, R2.reuse, -R16 ;  /* 0x00000002130e7223 */ /* 0x0c0fe20000010810 */
[-C--:B------:R-:W-:Y:S01]  /*6100*/  FFMA.FTZ R146, R19, R3.reuse, R146 ;  /* 0x0000000313927223 */ /* 0x080fe20000010092 */
[CC--:B------:R-:W-:Y:S01]  /*6110*/  FMUL.FTZ R19, R6.reuse, R3.reuse ;  /* 0x0000000306137220 */ /* 0x0c0fe20000410000 */
[----:B------:R-:W-:Y:S01]  /*6120*/  UISETP.GE.AND UP0, UPT, UR7, UR34, UPT ;  /* 0x000000220700728c */ /* 0x000fe2000bf06270 */
[-C--:B------:R-:W-:Y:S01]  /*6130*/  FMUL.FTZ R16, R6, R2.reuse ;  /* 0x0000000206107220 */ /* 0x080fe20000410000 */
[CC--:B------:R-:W-:Y:S01]  /*6140*/  FMUL.FTZ R28, R7.reuse, R3.reuse ;  /* 0x00000003071c7220 */ /* 0x0c0fe20000410000 */
[-C--:B------:R-:W-:Y:S01]  /*6150*/  FFMA.FTZ R6, R20, R2.reuse, -R19 ;  /* 0x0000000214067223 */ /* 0x080fe20000010813 */
[CC--:B------:R-:W-:Y:S01]  /*6160*/  FMUL.FTZ R19, R24.reuse, R3.reuse ;  /* 0x0000000318137220 */ /* 0x0c0fe20000410000 */
[-C--:B------:R-:W-:Y:S01]  /*6170*/  FMUL.FTZ R124, R7, R2.reuse ;  /* 0x00000002077c7220 */ /* 0x080fe20000410000 */
[-C--:B------:R-:W-:Y:S01]  /*6180*/  FMUL.FTZ R24, R24, R2.reuse ;  /* 0x0000000218187220 */ /* 0x080fe20000410000 */
[-C--:B------:R-:W-:Y:S01]  /*6190*/  FMUL.FTZ R126, R25, R2.reuse ;  /* 0x00000002197e7220 */ /* 0x080fe20000410000 */
[-C--:B------:R-:W-:Y:S01]  /*61a0*/  FFMA.FTZ R7, R20, R3.reuse, R16 ;  /* 0x0000000314077223 */ /* 0x080fe20000010010 */
[----:B------:R-:W-:Y:S01]  /*61b0*/  PLOP3.LUT P0, PT, PT, PT, UP0, 0x80, 0x0 ;  /* 0x000000000000781c */ /* 0x000fe20003f0f008 */
[CC--:B------:R-:W-:Y:S01]  /*61c0*/  FFMA.FTZ R16, R21.reuse, R2.reuse, -R28 ;  /* 0x0000000215107223 */ /* 0x0c0fe2000001081c */
[-C--:B------:R-:W-:Y:S01]  /*61d0*/  FFMA.FTZ R124, R21, R3.reuse, R124 ;  /* 0x00000003157c7223 */ /* 0x080fe2000001007c */
[-C--:B------:R-:W-:Y:S01]  /*61e0*/  FMUL.FTZ R28, R25, R3.reuse ;  /* 0x00000003191c7220 */ /* 0x080fe20000410000 */
[CC--:B------:R-:W-:Y:S01]  /*61f0*/  FFMA.FTZ R24, R22.reuse, R3.reuse, R24 ;  /* 0x0000000316187223 */ /* 0x0c0fe20000010018 */
[C---:B------:R-:W-:Y:S01]  /*6200*/  FFMA.FTZ R126, R23.reuse, R3, R126 ;  /* 0x00000003177e7223 */ /* 0x040fe2000001007e */
[----:B------:R-:W-:Y:S01]  /*6210*/  FADD.FTZ R3, RZ, R128 ;  /* 0x00000080ff037221 */ /* 0x000fe20000010000 */
        /* <DEDUP_REMOVED lines=51> */
.L_x_466:
[----:B------:R-:W-:Y:S01]  /*6550*/  BAR.SYNC.DEFER_BLOCKING 0x0 ;  /* 0x0000000000007b1d */ /* 0x000fe20000010000 */
[----:B------:R-:W-:Y:S01]  /*6560*/  LEA R0, R83, R108, 0x1 ;  /* 0x0000006c53007211 */ /* 0x000fe200078e08ff */
[----:B------:R-:W-:Y:S01]  /*6570*/  USHF.L.U32 UR10, UR6, 0xb, URZ ;  /* 0x0000000b060a7899 */ /* 0x000fe2000800063f */
[----:B------:R-:W-:Y:S01]  /*6580*/  IADD3 R2, R108, R83, RZ ;  /* 0x000000536c027210 */ /* 0x000fe20007ffe0ff */
[----:B------:R-:W-:Y:S01]  /*6590*/  UIADD3 UR6, UR6, 0x1, URZ ;  /* 0x0000000106067890 */ /* 0x000fe2000fffe03f */
[----:B------:R-:W-:-:S03]  /*65a0*/  F2FP.BF16.F32.PACK_AB R7, R60, R69 ;  /* 0x000000453c07723e */ /* 0x000fc600000010ff */
[----:B------:R-:W0:Y:S01]  /*65b0*/  LDC.64 R16, c[0x0][0x2b0] ;  /* 0x0000ac00ff107b82 */ /* 0x000e220000000a00 */
[----:B------:R-:W-:Y:S01]  /*65c0*/  F2FP.BF16.F32.PACK_AB R5, R62, R71 ;  /* 0x000000473e05723e */ /* 0x000fe200000010ff */
[----:B------:R-:W-:Y:S01]  /*65d0*/  USHF.R.S32.HI UR11, URZ, 0x1f, UR10 ;  /* 0x0000001f3f0b7899 */ /* 0x000fe2000801140a */
[----:B------:R-:W-:Y:S02]  /*65e0*/  F2FP.BF16.F32.PACK_AB R6, R61, R74 ;  /* 0x0000004a3d06723e */ /* 0x000fe400000010ff */
[----:B------:R-:W-:Y:S02]  /*65f0*/  F2FP.BF16.F32.PACK_AB R4, R63, R76 ;  /* 0x0000004c3f04723e */ /* 0x000fe400000010ff */
[----:B------:R-:W-:Y:S02]  /*6600*/  F2FP.BF16.F32.PACK_AB R71, R56, R65 ;  /* 0x000000413847723e */ /* 0x000fe400000010ff */
[----:B------:R-:W-:Y:S02]  /*6610*/  F2FP.BF16.F32.PACK_AB R70, R57, R66 ;  /* 0x000000423946723e */ /* 0x000fe400000010ff */
[----:B------:R-:W-:-:S02]  /*6620*/  F2FP.BF16.F32.PACK_AB R69, R58, R67 ;  /* 0x000000433a45723e */ /* 0x000fc400000010ff */
[----:B------:R-:W-:Y:S02]  /*6630*/  LEA R0, R0, UR8, 0x4 ;  /* 0x0000000800007c11 */ /* 0x000fe4000f8e20ff */
[----:B------:R-:W-:Y:S02]  /*6640*/  F2FP.BF16.F32.PACK_AB R68, R59, R68 ;  /* 0x000000443b44723e */ /* 0x000fe400000010ff */
[----:B------:R-:W-:Y:S01]  /*6650*/  LEA R18, R2, UR8, 0x4 ;  /* 0x0000000802127c11 */ /* 0x000fe2000f8e20ff */
[----:B------:R-:W-:Y:S01]  /*6660*/  STS.128 [R0], R4 ;  /* 0x0000000400007388 */ /* 0x000fe20000000c00 */
[----:B------:R-:W-:Y:S01]  /*6670*/  ULDC.64 UR8, c[0x0][0x2b8] ;  /* 0x0000ae0000087ab9 */ /* 0x000fe20000000a00 */
[----:B------:R-:W-:Y:S02]  /*6680*/  IADD3 R75, P1, R75, 0x2000, RZ ;  /* 0x000020004b4b7810 */ /* 0x000fe40007f3e0ff */
[----:B------:R1:W-:Y:S01]  /*6690*/  STS.128 [R0+0x10], R68 ;  /* 0x0000104400007388 */ /* 0x0003e20000000c00 */
[----:B------:R-:W-:-:S03]  /*66a0*/  NOP ;  /* 0x0000000000007918 */ /* 0x000fc60000000000 */
[----:B------:R-:W2:Y:S01]  /*66b0*/  LDS.128 R8, [R18] ;  /* 0x0000000012087984 */ /* 0x000ea20000000c00 */
[-C--:B0-----:R-:W-:Y:S01]  /*66c0*/  IMAD R2, R87, R16.reuse, RZ ;  /* 0x0000001057027224 */ /* 0x081fe200078e02ff */
[----:B------:R-:W-:Y:S02]  /*66d0*/  IADD3 R106, P2, R106, 0x1000, RZ ;  /* 0x000010006a6a7810 */ /* 0x000fe40007f5e0ff */
[----:B------:R-:W0:Y:S01]  /*66e0*/  LDS.128 R12, [R18+0x200] ;  /* 0x00020000120c7984 */ /* 0x000e220000000c00 */
[C---:B------:R-:W-:Y:S01]  /*66f0*/  IMAD R17, R89.reuse, R17, R2 ;  /* 0x0000001159117224 */ /* 0x040fe200078e0202 */
[----:B------:R-:W-:Y:S01]  /*6700*/  IADD3 R104, P3, R104, 0x1000, RZ ;  /* 0x0000100068687810 */ /* 0x000fe20007f7e0ff */
[----:B------:R-:W-:Y:S01]  /*6710*/  IMAD.WIDE.U32 R2, R89, R16, UR10 ;  /* 0x0000000a59027e25 */ /* 0x000fe2000f8e0010 */
[----:B------:R-:W-:Y:S01]  /*6720*/  IADD3.X R73, RZ, R73, RZ, P1, !PT ;  /* 0x00000049ff497210 */ /* 0x000fe20000ffe4ff */
[----:B-1----:R-:W1:Y:S01]  /*6730*/  LDC R0, c[0x0][0x224] ;  /* 0x00008900ff007b82 */ /* 0x002e620000000800 */
[----:B------:R-:W-:Y:S01]  /*6740*/  IADD3.X R79, RZ, R79, RZ, P2, !PT ;  /* 0x0000004fff4f7210 */ /* 0x000fe200017fe4ff */
[----:B------:R-:W-:Y:S01]  /*6750*/  IMAD R5, R91, UR8, RZ ;  /* 0x000000085b057c24 */ /* 0x000fe2000f8e02ff */
[----:B------:R-:W-:-:S02]  /*6760*/  IADD3 R3, R3, R17, RZ ;  /* 0x0000001103037210 */ /* 0x000fc40007ffe0ff */
[----:B------:R-:W-:Y:S01]  /*6770*/  IADD3.X R77, RZ, R77, RZ, P3, !PT ;  /* 0x0000004dff4d7210 */ /* 0x000fe20001ffe4ff */
[C---:B------:R-:W-:Y:S02]  /*6780*/  IMAD R5, R110.reuse, UR9, R5 ;  /* 0x000000096e057c24 */ /* 0x040fe4000f8e0205 */
[----:B------:R-:W-:Y:S01]  /*6790*/  IMAD.WIDE.U32 R2, R110, UR8, R2 ;  /* 0x000000086e027c25 */ /* 0x000fe2000f8e0002 */
[----:B------:R-:W-:-:S04]  /*67a0*/  ULDC.64 UR8, c[0x0][0x308] ;  /* 0x0000c20000087ab9 */ /* 0x000fc80000000a00 */
[----:B------:R-:W-:Y:S02]  /*67b0*/  IADD3 R3, R3, R5, RZ ;  /* 0x0000000503037210 */ /* 0x000fe40007ffe0ff */
[----:B------:R-:W-:-:S04]  /*67c0*/  LEA R4, P0, R2, UR8, 0x1 ;  /* 0x0000000802047c11 */ /* 0x000fc8000f8008ff */
[----:B------:R-:W-:-:S03]  /*67d0*/  LEA.HI.X R5, R2, UR9, R3, 0x1, P0 ;  /* 0x0000000902057c11 */ /* 0x000fc600080f0c03 */
[----:B------:R-:W-:Y:S01]  /*67e0*/  IMAD.WIDE R2, R81, 0x10, R4 ;  /* 0x0000001051027825 */ /* 0x000fe200078e0204 */
[----:B-1----:R-:W-:-:S04]  /*67f0*/  ISETP.LE.AND P0, PT, R0, UR6, PT ;  /* 0x0000000600007c0c */ /* 0x002fc8000bf03270 */
[----:B--2---:R1:W-:Y:S04]  /*6800*/  STG.E.128 desc[UR12][R2.64], R8 ;  /* 0x0000000802007986 */ /* 0x0043e8000c101d0c */
[----:B0-----:R1:W-:Y:S05]  /*6810*/  STG.E.128 desc[UR12][R2.64+0x200], R12 ;  /* 0x0002000c02007986 */ /* 0x0013ea000c101d0c */
[----:B------:R-:W-:Y:S05]  /*6820*/  @!P0 BRA `(.L_x_473) ;  /* 0xffffff9c007c8947 */ /* 0x000fea000383ffff */
[----:B------:R-:W-:Y:S05]  /*6830*/  EXIT ;  /* 0x000000000000794d */ /* 0x000fea0003800000 */
.L_x_474:
        /* <DEDUP_REMOVED lines=12> */
.L_x_5170:


//--------------------- .text._Z25selective_scan_fwd_kernelI32Selective_Scan_fwd_kernel_traitsILi128ELi16ELi1ELb1ELb0ELb1ELb1EN3c108BFloat16ENS1_7complexIfEEEEv13SSMParamsBase --------------------------
	.section	.text._Z25selective_scan_fwd_kernelI32Selective_Scan_fwd_kernel_traitsILi128ELi16ELi1ELb1ELb0ELb1ELb1EN3c108BFloat16ENS1_7complexIfEEEEv13SSMParamsBase,"ax",@progbits
	.align	128
        .global         _Z25selective_scan_fwd_kernelI32Selective_Scan_fwd_kernel_traitsILi128ELi16ELi1ELb1ELb0ELb1ELb1EN3c108BFloat16ENS1_7complexIfEEEEv13SSMParamsBase
        .type           _Z25selective_scan_fwd_kernelI32Selective_Scan_fwd_kernel_traitsILi128ELi16ELi1ELb1ELb0ELb1ELb1EN3c108BFloat16ENS1_7complexIfEEEEv13SSMParamsBase,@function
        .size           _Z25selective_scan_fwd_kernelI32Selective_Scan_fwd_kernel_traitsILi128ELi16ELi1ELb1ELb0ELb1ELb1EN3c108BFloat16ENS1_7complexIfEEEEv13SSMParamsBase,(.L_x_5171 - _Z25selective_scan_fwd_kernelI32Selective_Scan_fwd_kernel_traitsILi128ELi16ELi1ELb1ELb0ELb1ELb1EN3c108BFloat16ENS1_7complexIfEEEEv13SSMParamsBase)
        .other          _Z25selective_scan_fwd_kernelI32Selective_Scan_fwd_kernel_traitsILi128ELi16ELi1ELb1ELb0ELb1ELb1EN3c108BFloat16ENS1_7complexIfEEEEv13SSMParamsBase,@"STO_CUDA_ENTRY STV_DEFAULT"
_Z25selective_scan_fwd_kernelI32Selective_Scan_fwd_kernel_traitsILi128ELi16ELi1ELb1ELb0ELb1ELb1EN3c108BFloat16ENS1_7complexIfEEEEv13SSMParamsBase:
.text._Z25selective_scan_fwd_kernelI32Selective_Scan_fwd_kernel_traitsILi128ELi16ELi1ELb1ELb0ELb1ELb1EN3c108BFloat16ENS1_7complexIfEEEEv13SSMParamsBase:
        /* <DEDUP_REMOVED lines=98> */
.L_x_514:
[----:B------:R-:W-:Y:S01]  /*0620*/  BAR.SYNC.DEFER_BLOCKING 0x0 ;  /* 0x0000000000007b1d */ /* 0x000fe20000010000 */
[----:B------:R-:W-:-:S05]  /*0630*/  MOV R78, R106 ;  /* 0x0000006a004e7202 */ /* 0x000fca0000000f00 */
[----:B0-----:R-:W-:-:S05]  /*0640*/  IMAD.WIDE R2, R81, 0x10, R78 ;  /* 0x0000001051027825 */ /* 0x001fca00078e024e */
        /* <DEDUP_REMOVED lines=85> */
.L_x_476:
[----:B------:R-:W-:Y:S05]  /*0ba0*/  BSYNC B0 ;  /* 0x0000000000007941 */ /* 0x000fea0003800000 */
.L_x_475:
        /* <DEDUP_REMOVED lines=42> */
.L_x_478:
[----:B------:R-:W-:Y:S05]  /*0e50*/  BSYNC B0 ;  /* 0x0000000000007941 */ /* 0x000fea0003800000 */
.L_x_477:
        /* <DEDUP_REMOVED lines=40> */
.L_x_480:
[----:B------:R-:W-:Y:S05]  /*10e0*/  BSYNC B0 ;  /* 0x0000000000007941 */ /* 0x000fea0003800000 */
.L_x_479:
        /* <DEDUP_REMOVED lines=42> */
.L_x_482:
[----:B------:R-:W-:Y:S05]  /*1390*/  BSYNC B0 ;  /* 0x0000000000007941 */ /* 0x000fea0003800000 */
.L_x_481:
        /* <DEDUP_REMOVED lines=40> */
.L_x_484:
[----:B------:R-:W-:Y:S05]  /*1620*/  BSYNC B0 ;  /* 0x0000000000007941 */ /* 0x000fea0003800000 */
.L_x_483:
        /* <DEDUP_REMOVED lines=42> */
.L_x_486:
[----:B------:R-:W-:Y:S05]  /*18d0*/  BSYNC B0 ;  /* 0x0000000000007941 */ /* 0x000fea0003800000 */
.L_x_485:
        /* <DEDUP_REMOVED lines=41> */
.L_x_488:
[----:B------:R-:W-:Y:S05]  /*1b70*/  BSYNC B0 ;  /* 0x0000000000007941 */ /* 0x000fea0003800000 */
.L_x_487:
        /* <DEDUP_REMOVED lines=42> */
.L_x_490:
[----:B------:R-:W-:Y:S05]  /*1e20*/  BSYNC B0 ;  /* 0x0000000000007941 */ /* 0x000fea0003800000 */
.L_x_489:
        /* <DEDUP_REMOVED lines=42> */
.L_x_492:
[----:B------:R-:W-:Y:S05]  /*20d0*/  BSYNC B0 ;  /* 0x0000000000007941 */ /* 0x000fea0003800000 */
.L_x_491:
        /* <DEDUP_REMOVED lines=40> */
.L_x_494:
[----:B------:R-:W-:Y:S05]  /*2360*/  BSYNC B0 ;  /* 0x0000000000007941 */ /* 0x000fea0003800000 */
.L_x_493:
        /* <DEDUP_REMOVED lines=44> */
.L_x_496:
[----:B------:R-:W-:Y:S05]  /*2630*/  BSYNC B0 ;  /* 0x0000000000007941 */ /* 0x000fea0003800000 */
.L_x_495:
        /* <DEDUP_REMOVED lines=33> */
.L_x_498:
[----:B------:R-:W-:Y:S05]  /*2850*/  BSYNC B0 ;  /* 0x0000000000007941 */ /* 0x000fea0003800000 */
.L_x_497:
        /* <DEDUP_REMOVED lines=33> */
.L_x_500:
[----:B------:R-:W-:Y:S05]  /*2a70*/  BSYNC B0 ;  /* 0x0000000000007941 */ /* 0x000fea0003800000 */
.L_x_499:
        /* <DEDUP_REMOVED lines=33> */
.L_x_502:
[----:B------:R-:W-:Y:S05]  /*2c90*/  BSYNC B0 ;  /* 0x0000000000007941 */ /* 0x000fea0003800000 */
.L_x_501:
        /* <DEDUP_REMOVED lines=33> */
.L_x_504:
[----:B------:R-:W-:Y:S05]  /*2eb0*/  BSYNC B0 ;  /* 0x0000000000007941 */ /* 0x000fea0003800000 */
.L_x_503:
        /* <DEDUP_REMOVED lines=33> */
.L_x_506:
[----:B------:R-:W-:Y:S05]  /*30d0*/  BSYNC B0 ;  /* 0x0000000000007941 */ /* 0x000fea0003800000 */
.L_x_505:
        /* <DEDUP_REMOVED lines=32> */
.L_x_513:
        /* <DEDUP_REMOVED lines=546> */
.L_x_509:
        /* <DEDUP_REMOVED lines=16> */
.L_x_510:
[----:B------:R-:W-:Y:S05]  /*5600*/  BSYNC B0 ;  /* 0x0000000000007941 */ /* 0x000fea0003800000 */
.L_x_508:
        /* <DEDUP_REMOVED lines=126> */
.L_x_512:
[----:B------:R-:W-:Y:S05]  /*5df0*/  BSYNC B0 ;  /* 0x0000000000007941 */ /* 0x000fea0003800000 */
.L_x_511:
        /* <DEDUP_REMOVED lines=117> */
.L_x_507:
[----:B------:R-:W-:Y:S01]  /*6550*/  BAR.SYNC.DEFER_BLOCKING 0x0 ;  /* 0x0000000000007b1d */ /* 0x000fe20000010000 */
[----:B------:R-:W-:Y:S01]  /*6560*/  LEA R0, R83, R108, 0x1 ;  /* 0x0000006c53007211 */ /* 0x000fe200078e08ff */
[----:B------:R-:W-:Y:S01]  /*6570*/  USHF.L.U32 UR10, UR6, 0xb, URZ ;  /* 0x0000000b060a7899 */ /* 0x000fe2000800063f */
[----:B------:R-:W-:Y:S02]  /*6580*/  IADD3 R28, R108, R83, RZ ;  /* 0x000000536c1c7210 */ /* 0x000fe40007ffe0ff */
[----:B------:R-:W-:-:S03]  /*6590*/  F2FP.BF16.F32.PACK_AB R19, R60, R69 ;  /* 0x000000453c13723e */ /* 0x000fc600000010ff */
[----:B------:R-:W0:Y:S01]  /*65a0*/  LDC.64 R24, c[0x0][0x2b0] ;  /* 0x0000ac00ff187b82 */ /* 0x000e220000000a00 */
[----:B------:R-:W-:Y:S01]  /*65b0*/  F2FP.BF16.F32.PACK_AB R18, R61, R74 ;  /* 0x0000004a3d12723e */ /* 0x000fe200000010ff */
[----:B------:R-:W-:Y:S01]  /*65c0*/  USHF.R.S32.HI UR11, URZ, 0x1f, UR10 ;  /* 0x0000001f3f0b7899 */ /* 0x000fe2000801140a */
[----:B------:R-:W-:Y:S01]  /*65d0*/  F2FP.BF16.F32.PACK_AB R17, R62, R71 ;  /* 0x000000473e11723e */ /* 0x000fe200000010ff */
[----:B------:R-:W-:Y:S01]  /*65e0*/  ULDC.64 UR14, c[0x0][0x2b8] ;  /* 0x0000ae00000e7ab9 */ /* 0x000fe20000000a00 */
[----:B------:R-:W-:Y:S01]  /*65f0*/  F2FP.BF16.F32.PACK_AB R16, R63, R76 ;  /* 0x0000004c3f10723e */ /* 0x000fe200000010ff */
[----:B------:R-:W-:Y:S01]  /*6600*/  ULDC.64 UR16, c[0x0][0x2a8] ;  /* 0x0000aa0000107ab9 */ /* 0x000fe20000000a00 */
[----:B------:R-:W-:Y:S01]  /*6610*/  F2FP.BF16.F32.PACK_AB R23, R56, R65 ;  /* 0x000000413817723e */ /* 0x000fe200000010ff */
[----:B------:R-:W1:Y:S01]  /*6620*/  LDC.64 R26, c[0x0][0x2a0] ;  /* 0x0000a800ff1a7b82 */ /* 0x000e620000000a00 */
[----:B------:R-:W-:Y:S02]  /*6630*/  F2FP.BF16.F32.PACK_AB R22, R57, R66 ;  /* 0x000000423916723e */ /* 0x000fe400000010ff */
[----:B------:R-:W-:-:S02]  /*6640*/  F2FP.BF16.F32.PACK_AB R21, R58, R67 ;  /* 0x000000433a15723e */ /* 0x000fc400000010ff */
[----:B------:R-:W-:Y:S02]  /*6650*/  LEA R0, R0, UR8, 0x4 ;  /* 0x0000000800007c11 */ /* 0x000fe4000f8e20ff */
[----:B------:R-:W-:Y:S02]  /*6660*/  F2FP.BF16.F32.PACK_AB R20, R59, R68 ;  /* 0x000000443b14723e */ /* 0x000fe400000010ff */
[----:B------:R-:W-:Y:S01]  /*6670*/  LEA R2, R28, UR8, 0x4 ;  /* 0x000000081c027c11 */ /* 0x000fe2000f8e20ff */
[----:B------:R2:W-:Y:S04]  /*6680*/  STS.128 [R0], R16 ;  /* 0x0000001000007388 */ /* 0x0005e80000000c00 */
[----:B------:R-:W-:Y:S01]  /*6690*/  STS.128 [R0+0x10], R20 ;  /* 0x0000101400007388 */ /* 0x000fe20000000c00 */
[----:B------:R-:W-:-:S03]  /*66a0*/  NOP ;  /* 0x0000000000007918 */ /* 0x000fc60000000000 */
[----:B------:R-:W3:Y:S01]  /*66b0*/  LDS.128 R8, [R2] ;  /* 0x0000000002087984 */ /* 0x000ee20000000c00 */
[C---:B0-----:R-:W-:Y:S02]  /*66c0*/  IMAD R12, R87.reuse, R24, RZ ;  /* 0x00000018570c7224 */ /* 0x041fe400078e02ff */
[----:B-1----:R-:W-:Y:S01]  /*66d0*/  IMAD R14, R87, R26, RZ ;  /* 0x0000001a570e7224 */ /* 0x002fe200078e02ff */
[----:B------:R-:W0:Y:S01]  /*66e0*/  LDS.128 R4, [R2+0x200] ;  /* 0x0002000002047984 */ /* 0x000e220000000c00 */
[C---:B------:R-:W-:Y:S02]  /*66f0*/  IMAD R3, R89.reuse, R25, R12 ;  /* 0x0000001959037224 */ /* 0x040fe400078e020c */
[----:B------:R-:W-:-:S04]  /*6700*/  IMAD.WIDE.U32 R12, R89, R24, UR10 ;  /* 0x0000000a590c7e25 */ /* 0x000fc8000f8e0018 */
[----:B--2---:R-:W-:Y:S01]  /*6710*/  IMAD R17, R89, R27, R14 ;  /* 0x0000001b59117224 */ /* 0x004fe200078e020e */
[----:B------:R-:W-:Y:S01]  /*6720*/  IADD3 R13, R13, R3, RZ ;  /* 0x000000030d0d7210 */ /* 0x000fe20007ffe0ff */
[----:B------:R-:W-:-:S04]  /*6730*/  IMAD.WIDE.U32 R14, R89, R26, UR10 ;  /* 0x0000000a590e7e25 */ /* 0x000fc8000f8e001a */
[----:B------:R-:W-:Y:S01]  /*6740*/  IMAD R3, R91, UR14, RZ ;  /* 0x0000000e5b037c24 */ /* 0x000fe2000f8e02ff */
[----:B------:R-:W-:Y:S01]  /*6750*/  IADD3 R15, R15, R17, RZ ;  /* 0x000000110f0f7210 */ /* 0x000fe20007ffe0ff */
[----:B------:R-:W-:Y:S02]  /*6760*/  IMAD R17, R91, UR16, RZ ;  /* 0x000000105b117c24 */ /* 0x000fe4000f8e02ff */
        /* <DEDUP_REMOVED lines=13> */
[----:B---3--:R-:W-:Y:S01]  /*6840*/  STG.E.128 desc[UR12][R16.64], R8 ;  /* 0x0000000810007986 */ /* 0x008fe2000c101d0c */
        /* <DEDUP_REMOVED lines=8> */
[----:B------:R-:W-:Y:S01]  /*68d0*/  LEA R28, R28, UR8, 0x4 ;  /* 0x000000081c1c7c11 */ /* 0x000fe2000f8e20ff */
[----:B------:R-:W-:Y:S01]  /*68e0*/  ULDC.64 UR8, c[0x0][0x2c8] ;  /* 0x0000b20000087ab9 */ /* 0x000fe20000000a00 */
[----:B------:R-:W-:Y:S02]  /*68f0*/  IADD3 R106, P2, R106, 0x1000, RZ ;  /* 0x000010006a6a7810 */ /* 0x000fe40007f5e0ff */
[----:B------:R-:W-:Y:S02]  /*6900*/  IADD3 R104, P3, R104, 0x1000, RZ ;  /* 0x0000100068687810 */ /* 0x000fe40007f7e0ff */
[----:B------:R-:W-:Y:S02]  /*6910*/  IADD3.X R73, RZ, R73, RZ, P1, !PT ;  /* 0x00000049ff497210 */ /* 0x000fe40000ffe4ff */
        /* <DEDUP_REMOVED lines=9> */
[----:B-1----:R-:W-:Y:S01]  /*69b0*/  SHF.L.U32 R22, R8, 0x10, RZ ;  /* 0x0000001008167819 */ /* 0x002fe200000006ff */
[----:B------:R-:W-:Y:S01]  /*69c0*/  FMUL.FTZ R18, R19, -1.4426950216293334961 ;  /* 0xbfb8aa3b13127820 */ /* 0x000fe20000410000 */
[----:B------:R-:W-:Y:S01]  /*69d0*/  PRMT R8, R14, 0x7632, R8 ;  /* 0x000076320e087816 */ /* 0x000fe20000000008 */
[----:B------:R-:W-:Y:S01]  /*69e0*/  FMUL.FTZ R4, R3, -1.4426950216293334961 ;  /* 0xbfb8aa3b03047820 */ /* 0x000fe20000410000 */
[----:B------:R-:W-:Y:S01]  /*69f0*/  SHF.L.U32 R25, R9, 0x10, RZ ;  /* 0x0000001009197819 */ /* 0x000fe200000006ff */
[----:B------:R0:W1:Y:S01]  /*6a00*/  MUFU.EX2 R20, R18 ;  /* 0x0000001200147308 */ /* 0x0000620000000800 */
[----:B------:R-:W-:Y:S01]  /*6a10*/  SHF.L.U32 R31, R11, 0x10, RZ ;  /* 0x000000100b1f7819 */ /* 0x000fe200000006ff */
[----:B------:R-:W-:Y:S01]  /*6a20*/  FMUL.FTZ R21, R22, -1.4426950216293334961 ;  /* 0xbfb8aa3b16157820 */ /* 0x000fe20000410000 */
[----:B------:R-:W-:Y:S01]  /*6a30*/  SHF.L.U32 R28, R10, 0x10, RZ ;  /* 0x000000100a1c7819 */ /* 0x000fe200000006ff */
[----:B------:R-:W-:Y:S01]  /*6a40*/  FMUL.FTZ R24, R25, -1.4426950216293334961 ;  /* 0xbfb8aa3b19187820 */ /* 0x000fe20000410000 */
[----:B------:R-:W-:Y:S01]  /*6a50*/  SHF.L.U32 R6, R13, 0x10, RZ ;  /* 0x000000100d067819 */ /* 0x000fe200000006ff */
[----:B------:R-:W-:Y:S01]  /*6a60*/  FMUL.FTZ R30, R31, -1.4426950216293334961 ;  /* 0xbfb8aa3b1f1e7820 */ /* 0x000fe20000410000 */
[----:B------:R-:W-:Y:S01]  /*6a70*/  PRMT R12, R12, 0x7632, R12 ;  /* 0x000076320c0c7816 */ /* 0x000fe2000000000c */
[----:B------:R-:W-:Y:S01]  /*6a80*/  FMUL.FTZ R27, R28, -1.4426950216293334961 ;  /* 0xbfb8aa3b1c1b7820 */ /* 0x000fe20000410000 */
[----:B0-----:R-:W-:Y:S01]  /*6a90*/  SHF.L.U32 R18, R8, 0x10, RZ ;  /* 0x0000001008127819 */ /* 0x001fe200000006ff */
[----:B------:R0:W2:Y:S01]  /*6aa0*/  MUFU.EX2 R32, R30 ;  /* 0x0000001e00207308 */ /* 0x0000a20000000800 */
[----:B------:R-:W-:Y:S01]  /*6ab0*/  PRMT R8, R15, 0x7632, R8 ;  /* 0x000076320f087816 */ /* 0x000fe20000000008 */
[----:B------:R-:W-:Y:S01]  /*6ac0*/  FMUL.FTZ R5, R6, -1.4426950216293334961 ;  /* 0xbfb8aa3b06057820 */ /* 0x000fe20000410000 */
[----:B------:R-:W-:Y:S01]  /*6ad0*/  PRMT R13, R13, 0x7632, R13 ;  /* 0x000076320d0d7816 */ /* 0x000fe2000000000d */
[----:B------:R-:W-:Y:S01]  /*6ae0*/  FMUL.FTZ R15, R18, -1.4426950216293334961 ;  /* 0xbfb8aa3b120f7820 */ /* 0x000fe20000410000 */
[----:B------:R-:W-:-:S02]  /*6af0*/  PRMT R9, R8, 0x7632, R9 ;  /* 0x0000763208097816 */ /* 0x000fc40000000009 */
[----:B------:R-:W-:Y:S01]  /*6b00*/  SHF.L.U32 R12, R12, 0x10, RZ ;  /* 0x000000100c0c7819 */ /* 0x000fe200000006ff */
[----:B------:R3:W4:Y:S01]  /*6b10*/  MUFU.EX2 R23, R21 ;  /* 0x0000001500177308 */ /* 0x0007220000000800 */
[----:B------:R-:W-:Y:S01]  /*6b20*/  PRMT R10, R9, 0x7632, R10 ;  /* 0x00007632090a7816 */ /* 0x000fe2000000000a */
[----:B-1----:R-:W-:Y:S01]  /*6b30*/  FADD.FTZ R20, R20, 1 ;  /* 0x3f80000014147421 */ /* 0x002fe20000010000 */
[----:B------:R-:W-:Y:S02]  /*6b40*/  SHF.L.U32 R13, R13, 0x10, RZ ;  /* 0x000000100d0d7819 */ /* 0x000fe400000006ff */
[----:B------:R-:W-:Y:S02]  /*6b50*/  PRMT R11, R10, 0x7632, R11 ;  /* 0x000076320a0b7816 */ /* 0x000fe4000000000b */
[----:B------:R-:W-:Y:S01]  /*6b60*/  SHF.L.U32 R16, R14, 0x10, RZ ;  /* 0x000000100e107819 */ /* 0x000fe200000006ff */
[----:B------:R1:W5:Y:S01]  /*6b70*/  MUFU.EX2 R29, R27 ;  /* 0x0000001b001d7308 */ /* 0x0003620000000800 */
[----:B0-----:R-:W-:Y:S01]  /*6b80*/  PRMT R30, R11, 0x7632, R30 ;  /* 0x000076320b1e7816 */ /* 0x001fe2000000001e */
[----:B------:R-:W-:Y:S01]  /*6b90*/  FMUL.FTZ R14, R13, -1.4426950216293334961 ;  /* 0xbfb8aa3b0d0e7820 */ /* 0x000fe20000410000 */
[----:B---3--:R-:W-:Y:S01]  /*6ba0*/  SHF.L.U32 R21, R8, 0x10, RZ ;  /* 0x0000001008157819 */ /* 0x008fe200000006ff */
[----:B------:R-:W-:Y:S01]  /*6bb0*/  FMUL.FTZ R17, R16, -1.4426950216293334961 ;  /* 0xbfb8aa3b10117820 */ /* 0x000fe20000410000 */
[----:B------:R-:W-:Y:S01]  /*6bc0*/  SHF.L.U32 R11, R11, 0x10, RZ ;  /* 0x000000100b0b7819 */ /* 0x000fe200000006ff */
[----:B--2---:R-:W-:Y:S01]  /*6bd0*/  FADD.FTZ R32, R32, 1 ;  /* 0x3f80000020207421 */ /* 0x004fe20000010000 */
[----:B------:R-:W-:Y:S01]  /*6be0*/  SHF.L.U32 R33, R30, 0x10, RZ ;  /* 0x000000101e217819 */ /* 0x000fe200000006ff */
[----:B------:R0:W2:Y:S01]  /*6bf0*/  MUFU.EX2 R26, R24 ;  /* 0x00000018001a7308 */ /* 0x0000a20000000800 */
[----:B-1----:R-:W-:Y:S01]  /*6c00*/  SHF.L.U32 R27, R10, 0x10, RZ ;  /* 0x000000100a1b7819 */ /* 0x002fe200000006ff */
[----:B------:R-:W-:Y:S01]  /*6c10*/  FMUL.FTZ R8, R21, -1.4426950216293334961 ;  /* 0xbfb8aa3b15087820 */ /* 0x000fe20000410000 */
[----:B------:R-:W-:Y:S01]  /*6c20*/  FMUL.FTZ R30, R11, -1.4426950216293334961 ;  /* 0xbfb8aa3b0b1e7820 */ /* 0x000fe20000410000 */
[----:B------:R-:W-:Y:S01]  /*6c30*/  FMUL.FTZ R34, R33, -1.4426950216293334961 ;  /* 0xbfb8aa3b21227820 */ /* 0x000fe20000410000 */
[----:B----4-:R-:W-:Y:S01]  /*6c40*/  FADD.FTZ R23, R23, 1 ;  /* 0x3f80000017177421 */ /* 0x010fe20000010000 */
[----:B------:R-:W-:-:S02]  /*6c50*/  FMUL.FTZ R10, R27, -1.4426950216293334961 ;  /* 0xbfb8aa3b1b0a7820 */ /* 0x000fc40000410000 */
[----:B------:R1:W3:Y:S01]  /*6c60*/  MUFU.EX2 R7, R5 ;  /* 0x0000000500077308 */ /* 0x0002e20000000800 */
[----:B0-----:R-:W-:Y:S01]  /*6c70*/  SHF.L.U32 R24, R9, 0x10, RZ ;  /* 0x0000001009187819 */ /* 0x001fe200000006ff */
[----:B-----5:R-:W-:-:S04]  /*6c80*/  FADD.FTZ R29, R29, 1 ;  /* 0x3f8000001d1d7421 */ /* 0x020fc80000010000 */
[----:B------:R-:W-:Y:S02]  /*6c90*/  FMUL.FTZ R9, R24, -1.4426950216293334961 ;  /* 0xbfb8aa3b18097820 */ /* 0x000fe40000410000 */
[----:B------:R-:W0:Y:S01]  /*6ca0*/  MUFU.EX2 R8, R8 ;  /* 0x0000000800087308 */ /* 0x000e220000000800 */
[----:B-1----:R-:W-:Y:S01]  /*6cb0*/  FMUL.FTZ R5, R12, -1.4426950216293334961 ;  /* 0xbfb8aa3b0c057820 */ /* 0x002fe20000410000 */
[----:B--2---:R-:W-:-:S06]  /*6cc0*/  FADD.FTZ R26, R26, 1 ;  /* 0x3f8000001a1a7421 */ /* 0x004fcc0000010000 */
[----:B------:R-:W1:Y:S01]  /*6cd0*/  MUFU.EX2 R5, R5 ;  /* 0x0000000500057308 */ /* 0x000e620000000800 */
[----:B---3--:R-:W-:-:S07]  /*6ce0*/  FADD.FTZ R7, R7, 1 ;  /* 0x3f80000007077421 */ /* 0x008fce0000010000 */
[----:B------:R-:W2:Y:S01]  /*6cf0*/  MUFU.EX2 R4, R4 ;  /* 0x0000000400047308 */ /* 0x000ea20000000800 */
[----:B0-----:R-:W-:-:S07]  /*6d00*/  FADD.FTZ R8, R8, 1 ;  /* 0x3f80000008087421 */ /* 0x001fce0000010000 */
[----:B------:R-:W0:Y:S01]  /*6d10*/  MUFU.EX2 R14, R14 ;  /* 0x0000000e000e7308 */ /* 0x000e220000000800 */
[----:B-1----:R-:W-:-:S07]  /*6d20*/  FADD.FTZ R5, R5, 1 ;  /* 0x3f80000005057421 */ /* 0x002fce0000010000 */
[----:B------:R-:W1:Y:S01]  /*6d30*/  MUFU.EX2 R10, R10 ;  /* 0x0000000a000a7308 */ /* 0x000e620000000800 */
[----:B--2---:R-:W-:-:S07]  /*6d40*/  FADD.FTZ R4, R4, 1 ;  /* 0x3f80000004047421 */ /* 0x004fce0000010000 */
        /* <DEDUP_REMOVED lines=10> */
[----:B------:R-:W1:Y:S01]  /*6df0*/  MUFU.RCP R35, R7 ;  /* 0x0000000700237308 */ /* 0x000e620000001000 */
[----:B--2---:R-:W-:-:S07]  /*6e00*/  FADD.FTZ R34, R34, 1 ;  /* 0x3f80000022227421 */ /* 0x004fce0000010000 */
[----:B------:R-:W2:Y:S01]  /*6e10*/  MUFU.RCP R7, R5 ;  /* 0x0000000500077308 */ /* 0x000ea20000001000 */
[----:B0-----:R-:W-:-:S07]  /*6e20*/  FADD.FTZ R9, R9, 1 ;  /* 0x3f80000009097421 */ /* 0x001fce0000010000 */
[----:B------:R-:W0:Y:S01]  /*6e30*/  MUFU.RCP R23, R23 ;  /* 0x0000001700177308 */ /* 0x000e220000001000 */
[----:B-1----:R-:W-:-:S04]  /*6e40*/  FMUL.FTZ R6, R6, R35 ;  /* 0x0000002306067220 */ /* 0x002fc80000410000 */
[----:B------:R-:W-:-:S03]  /*6e50*/  FMUL.FTZ R6, R6, R71 ;  /* 0x0000004706067220 */ /* 0x000fc60000410000 */
[----:B------:R-:W1:Y:S01]  /*6e60*/  MUFU.RCP R8, R8 ;  /* 0x0000000800087308 */ /* 0x000e620000001000 */
[----:B--2---:R-:W-:-:S04]  /*6e70*/  FMUL.FTZ R12, R12, R7 ;  /* 0x000000070c0c7220 */ /* 0x004fc80000410000 */
[----:B------:R-:W-:-:S03]  /*6e80*/  FMUL.FTZ R12, R12, R63 ;  /* 0x0000003f0c0c7220 */ /* 0x000fc60000410000 */
[----:B------:R-:W2:Y:S01]  /*6e90*/  MUFU.RCP R4, R4 ;  /* 0x0000000400047308 */ /* 0x000ea20000001000 */
[----:B0-----:R-:W-:Y:S02]  /*6ea0*/  FMUL.FTZ R7, R22, R23 ;  /* 0x0000001716077220 */ /* 0x001fe40000410000 */
[----:B------:R-:W0:Y:S02]  /*6eb0*/  LDC.64 R22, c[0x0][0x2c0] ;  /* 0x0000b000ff167b82 */ /* 0x000e240000000a00 */
[----:B------:R-:W-:-:S03]  /*6ec0*/  FMUL.FTZ R7, R7, R68 ;  /* 0x0000004407077220 */ /* 0x000fc60000410000 */
[----:B------:R-:W3:Y:S01]  /*6ed0*/  MUFU.RCP R26, R26 ;  /* 0x0000001a001a7308 */ /* 0x000ee20000001000 */
[----:B-1----:R-:W-:-:S04]  /*6ee0*/  FMUL.FTZ R21, R21, R8 ;  /* 0x0000000815157220 */ /* 0x002fc80000410000 */
[----:B------:R-:W-:-:S03]  /*6ef0*/  FMUL.FTZ R21, R21, R60 ;  /* 0x0000003c15157220 */ /* 0x000fc60000410000 */
[----:B------:R-:W-:Y:S01]  /*6f00*/  MUFU.RCP R37, R29 ;  /* 0x0000001d00257308 */ /* 0x000fe20000001000 */
[----:B--2---:R-:W-:-:S04]  /*6f10*/  FMUL.FTZ R3, R3, R4 ;  /* 0x0000000403037220 */ /* 0x004fc80000410000 */
[----:B------:R-:W-:-:S03]  /*6f20*/  FMUL.FTZ R3, R3, R76 ;  /* 0x0000004c03037220 */ /* 0x000fc60000410000 */
[----:B------:R-:W1:Y:S01]  /*6f30*/  MUFU.RCP R14, R14 ;  /* 0x0000000e000e7308 */ /* 0x000e620000001000 */
[----:B---3--:R-:W-:-:S04]  /*6f40*/  FMUL.FTZ R8, R25, R26 ;  /* 0x0000001a19087220 */ /* 0x008fc80000410000 */
[----:B------:R-:W-:-:S03]  /*6f50*/  FMUL.FTZ R8, R8, R67 ;  /* 0x0000004308087220 */ /* 0x000fc60000410000 */
[----:B------:R-:W2:Y:S08]  /*6f60*/  MUFU.RCP R10, R10 ;  /* 0x0000000a000a7308 */ /* 0x000eb00000001000 */
[----:B------:R-:W3:Y:S01]  /*6f70*/  MUFU.RCP R17, R17 ;  /* 0x0000001100117308 */ /* 0x000ee20000001000 */
[----:B-1----:R-:W-:-:S04]  /*6f80*/  FMUL.FTZ R13, R13, R14 ;  /* 0x0000000e0d0d7220 */ /* 0x002fc80000410000 */
[----:B------:R-:W-:-:S03]  /*6f90*/  FMUL.FTZ R13, R13, R62 ;  /* 0x0000003e0d0d7220 */ /* 0x000fc60000410000 */
[----:B------:R-:W1:Y:S01]  /*6fa0*/  MUFU.RCP R20, R20 ;  /* 0x0000001400147308 */ /* 0x000e620000001000 */
[----:B--2---:R-:W-:-:S04]  /*6fb0*/  FMUL.FTZ R27, R27, R10 ;  /* 0x0000000a1b1b7220 */ /* 0x004fc80000410000 */
[----:B------:R-:W-:-:S03]  /*6fc0*/  FMUL.FTZ R27, R27, R58 ;  /* 0x0000003a1b1b7220 */ /* 0x000fc60000410000 */
[----:B------:R-:W2:Y:S01]  /*6fd0*/  MUFU.RCP R32, R32 ;  /* 0x0000002000207308 */ /* 0x000ea20000001000 */
[----:B---3--:R-:W-:Y:S01]  /*6fe0*/  FMUL.FTZ R5, R16, R17 ;  /* 0x0000001110057220 */ /* 0x008fe20000410000 */
[----:B------:R-:W-:Y:S02]  /*6ff0*/  F2FP.BF16.F32.PACK_AB R25, R27, R8 ;  /* 0x000000081b19723e */ /* 0x000fe400000010ff */
[----:B------:R-:W-:Y:S01]  /*7000*/  F2FP.BF16.F32.PACK_AB R17, R13, R6 ;  /* 0x000000060d11723e */ /* 0x000fe200000010ff */
[----:B------:R-:W-:Y:S01]  /*7010*/  FMUL.FTZ R5, R5, R74 ;  /* 0x0000004a05057220 */ /* 0x000fe20000410000 */
[----:B------:R-:W-:Y:S02]  /*7020*/  F2FP.BF16.F32.PACK_AB R16, R12, R3 ;  /* 0x000000030c10723e */ /* 0x000fe400000010ff */
[----:B------:R-:W3:Y:S01]  /*7030*/  MUFU.RCP R15, R15 ;  /* 0x0000000f000f7308 */ /* 0x000ee20000001000 */
[----:B-1----:R-:W-:-:S04]  /*7040*/  FMUL.FTZ R4, R19, R20 ;  /* 0x0000001413047220 */ /* 0x002fc80000410000 */
[----:B------:R-:W-:-:S03]  /*7050*/  FMUL.FTZ R4, R4, R69 ;  /* 0x0000004504047220 */ /* 0x000fc60000410000 */
[----:B------:R1:W4:Y:S01]  /*7060*/  MUFU.RCP R29, R9 ;  /* 0x00000009001d7308 */ /* 0x0003220000001000 */
[----:B--2---:R-:W-:Y:S01]  /*7070*/  FMUL.FTZ R14, R31, R32 ;  /* 0x000000201f0e7220 */ /* 0x004fe20000410000 */
[----:B------:R-:W-:Y:S01]  /*7080*/  F2FP.BF16.F32.PACK_AB R19, R21, R4 ;  /* 0x000000041513723e */ /* 0x000fe200000010ff */
[----:B0-----:R-:W-:Y:S02]  /*7090*/  IMAD R4, R87, R22, RZ ;  /* 0x0000001657047224 */ /* 0x001fe400078e02ff */
[----:B------:R-:W-:Y:S02]  /*70a0*/  FMUL.FTZ R14, R14, R65 ;  /* 0x000000410e0e7220 */ /* 0x000fe40000410000 */
[----:B------:R-:W-:Y:S01]  /*70b0*/  IMAD R3, R89, R23, R4 ;  /* 0x0000001759037224 */ /* 0x000fe200078e0204 */
[----:B------:R-:W0:Y:S01]  /*70c0*/  MUFU.RCP R30, R30 ;  /* 0x0000001e001e7308 */ /* 0x000e220000001000 */
[----:B---3--:R-:W-:Y:S01]  /*70d0*/  FMUL.FTZ R18, R18, R15 ;  /* 0x0000000f12127220 */ /* 0x008fe20000410000 */
[----:B-1----:R-:W-:-:S03]  /*70e0*/  FMUL.FTZ R9, R28, R37 ;  /* 0x000000251c097220 */ /* 0x002fc60000410000 */
[----:B------:R-:W-:Y:S01]  /*70f0*/  FMUL.FTZ R18, R18, R61 ;  /* 0x0000003d12127220 */ /* 0x000fe20000410000 */
[----:B------:R-:W-:Y:S02]  /*7100*/  FMUL.FTZ R9, R9, R66 ;  /* 0x0000004209097220 */ /* 0x000fe40000410000 */
[----:B------:R-:W1:Y:S01]  /*7110*/  MUFU.RCP R34, R34 ;  /* 0x0000002200227308 */ /* 0x000e620000001000 */
[----:B----4-:R-:W-:Y:S01]  /*7120*/  FMUL.FTZ R24, R24, R29 ;  /* 0x0000001d18187220 */ /* 0x010fe20000410000 */
[----:B------:R-:W-:Y:S01]  /*7130*/  F2FP.BF16.F32.PACK_AB R18, R18, R5 ;  /* 0x000000051212723e */ /* 0x000fe200000010ff */
[----:B------:R-:W-:Y:S01]  /*7140*/  BAR.SYNC.DEFER_BLOCKING 0x0 ;  /* 0x0000000000007b1d */ /* 0x000fe20000010000 */
[----:B------:R-:W-:-:S04]  /*7150*/  IMAD.WIDE.U32 R4, R89, R22, UR10 ;  /* 0x0000000a59047e25 */ /* 0x000fc8000f8e0016 */
[----:B------:R-:W-:Y:S01]  /*7160*/  FMUL.FTZ R24, R24, R59 ;  /* 0x0000003b18187220 */ /* 0x000fe20000410000 */
[----:B0-----:R-:W-:-:S04]  /*7170*/  FMUL.FTZ R10, R11, R30 ;  /* 0x0000001e0b0a7220 */ /* 0x001fc80000410000 */
[----:B------:R-:W-:Y:S02]  /*7180*/  F2FP.BF16.F32.PACK_AB R24, R24, R7 ;  /* 0x000000071818723e */ /* 0x000fe400000010ff */
[----:B------:R-:W-:Y:S01]  /*7190*/  IADD3 R5, R5, R3, RZ ;  /* 0x0000000305057210 */ /* 0x000fe20007ffe0ff */
[----:B------:R-:W-:Y:S01]  /*71a0*/  FMUL.FTZ R10, R10, R57 ;  /* 0x000000390a0a7220 */ /* 0x000fe20000410000 */
[----:B------:R-:W-:Y:S02]  /*71b0*/  IMAD R3, R91, UR8, RZ ;  /* 0x000000085b037c24 */ /* 0x000fe4000f8e02ff */
[----:B-1----:R-:W-:Y:S02]  /*71c0*/  FMUL.FTZ R33, R33, R34 ;  /* 0x0000002221217220 */ /* 0x002fe40000410000 */
[----:B------:R-:W-:Y:S01]  /*71d0*/  F2FP.BF16.F32.PACK_AB R26, R10, R9 ;  /* 0x000000090a1a723e */ /* 0x000fe200000010ff */
[C---:B------:R-:W-:Y:S02]  /*71e0*/  IMAD R3, R110.reuse, UR9, R3 ;  /* 0x000000096e037c24 */ /* 0x040fe4000f8e0203 */
[----:B------:R-:W-:Y:S01]  /*71f0*/  FMUL.FTZ R33, R33, R56 ;  /* 0x0000003821217220 */ /* 0x000fe20000410000 */
[----:B------:R-:W-:Y:S01]  /*7200*/  IMAD.WIDE.U32 R4, R110, UR8, R4 ;  /* 0x000000086e047c25 */ /* 0x000fe2000f8e0004 */
[----:B------:R-:W-:-:S03]  /*7210*/  ULDC.64 UR8, c[0x0][0x320] ;  /* 0x0000c80000087ab9 */ /* 0x000fc60000000a00 */
[----:B------:R-:W-:Y:S01]  /*7220*/  F2FP.BF16.F32.PACK_AB R27, R33, R14 ;  /* 0x0000000e211b723e */ /* 0x000fe200000010ff */
[----:B------:R-:W-:Y:S01]  /*7230*/  STS.128 [R0], R16 ;  /* 0x0000001000007388 */ /* 0x000fe20000000c00 */
[----:B------:R-:W-:-:S03]  /*7240*/  IADD3 R3, R5, R3, RZ ;  /* 0x0000000305037210 */ /* 0x000fc60007ffe0ff */
[----:B------:R0:W-:Y:S01]  /*7250*/  STS.128 [R0+0x10], R24 ;  /* 0x0000101800007388 */ /* 0x0001e20000000c00 */
[----:B------:R-:W-:-:S03]  /*7260*/  NOP ;  /* 0x0000000000007918 */ /* 0x000fc60000000000 */
[----:B------:R-:W1:Y:S04]  /*7270*/  LDS.128 R8, [R2] ;  /* 0x0000000002087984 */ /* 0x000e680000000c00 */
[----:B------:R2:W3:Y:S01]  /*7280*/  LDS.128 R12, [R2+0x200] ;  /* 0x00020000020c7984 */ /* 0x0004e20000000c00 */
        /* <DEDUP_REMOVED lines=9> */
.L_x_515:
        /* <DEDUP_REMOVED lines=14> */
.L_x_5171:


//--------------------- .text._Z25selective_scan_fwd_kernelI32Selective_Scan_fwd_kernel_traitsILi128ELi16ELi1ELb1ELb1ELb0ELb0EN3c108BFloat16ENS1_7complexIfEEEEv13SSMParamsBase --------------------------
	.section	.text._Z25selective_scan_fwd_kernelI32Selective_Scan_fwd_kernel_traitsILi128ELi16ELi1ELb1ELb1ELb0ELb0EN3c108BFloat16ENS1_7complexIfEEEEv13SSMParamsBase,"ax",@progbits
	.align	128
        .global         _Z25selective_scan_fwd_kernelI32Selective_Scan_fwd_kernel_traitsILi128ELi16ELi1ELb1ELb1ELb0ELb0EN3c108BFloat16ENS1_7complexIfEEEEv13SSMParamsBase
        .type           _Z25selective_scan_fwd_kernelI32Selective_Scan_fwd_kernel_traitsILi128ELi16ELi1ELb1ELb1ELb0ELb0EN3c108BFloat16ENS1_7complexIfEEEEv13SSMParamsBase,@function
        .size           _Z25selective_scan_fwd_kernelI32Selective_Scan_fwd_kernel_traitsILi128ELi16ELi1ELb1ELb1ELb0ELb0EN3c108BFloat16ENS1_7complexIfEEEEv13SSMParamsBase,(.L_x_5172 - _Z25selective_scan_fwd_kernelI32Selective_Scan_fwd_kernel_traitsILi128ELi16ELi1ELb1ELb1ELb0ELb0EN3c108BFloat16ENS1_7complexIfEEEEv13SSMParamsBase)
        .other          _Z25selective_scan_fwd_kernelI32Selective_Scan_fwd_kernel_traitsILi128ELi16ELi1ELb1ELb1ELb0ELb0EN3c108BFloat16ENS1_7complexIfEEEEv13SSMParamsBase,@"STO_CUDA_ENTRY STV_DEFAULT"
_Z25selective_scan_fwd_kernelI32Selective_Scan_fwd_kernel_traitsILi128ELi16ELi1ELb1ELb1ELb0ELb0EN3c108BFloat16ENS1_7complexIfEEEEv13SSMParamsBase:
.text._Z25selective_scan_fwd_kernelI32Selective_Scan_fwd_kernel_traitsILi128ELi16ELi1ELb1ELb1ELb0ELb0EN3c108BFloat16ENS1_7complexIfEEEEv13SSMParamsBase:
        /* <DEDUP_REMOVED lines=98> */
.L_x_555:
        /* <DEDUP_REMOVED lines=18> */
[----:B------:R-:W-:Y:S04]  /*0740*/  LDS.128 R8, [R0] ;  /* 0x0000000000087984 */ /* 0x000fe80000000c00 */
[----:B------:R-:W-:Y:S01]  /*0750*/  LDS.128 R4, [R0+0x10] ;  /* 0x0000100000047984 */ /* 0x000fe20000000c00 */
[----:B------:R-:W-:Y:S06]  /*0760*/  BAR.SYNC.DEFER_BLOCKING 0x0 ;  /* 0x0000000000007b1d */ /* 0x000fec0000010000 */
[----:B------:R-:W2:Y:S04]  /*0770*/  LDG.E.128 R24, desc[UR12][R20.64] ;  /* 0x0000000c14187981 */ /* 0x000ea8000c1e1d00 */
[----:B------:R-:W3:Y:S01]  /*0780*/  LDG.E.128 R28, desc[UR12][R20.64+0x200] ;  /* 0x0002000c141c7981 */ /* 0x000ee2000c1e1d00 */
[----:B------:R-:W-:Y:S01]  /*0790*/  ULDC.U8 UR7, c[0x0][0x22e] ;  /* 0x00008b8000077ab9 */ /* 0x000fe20000000000 */
[----:B------:R-:W-:Y:S01]  /*07a0*/  BSSY B0, `(.L_x_516) ;  /* 0x000003e000007945 */ /* 0x000fe20003800000 */
[----:B0-----:R-:W-:Y:S01]  /*07b0*/  ISETP.GE.AND P6, PT, R2, 0x1, PT ;  /* 0x000000010200780c */ /* 0x001fe20003fc6270 */
        /* <DEDUP_REMOVED lines=60> */
.L_x_517:
[----:B------:R-:W-:Y:S05]  /*0b80*/  BSYNC B0 ;  /* 0x0000000000007941 */ /* 0x000fea0003800000 */
.L_x_516:
        /* <DEDUP_REMOVED lines=38> */
.L_x_519:
[----:B------:R-:W-:Y:S05]  /*0df0*/  BSYNC B0 ;  /* 0x0000000000007941 */ /* 0x000fea0003800000 */
.L_x_518:
[----:B------:R-:W-:Y:S01]  /*0e00*/  SHF.L.U32 R74, R14, 0x10, RZ ;  /* 0x000000100e4a7819 */ /* 0x000fe200000006ff */
[----:B------:R-:W-:Y:S01]  /*0e10*/  BSSY B0, `(.L_x_520) ;  /* 0x0000024000007945 */ /* 0x000fe20003800000 */
[----:B------:R-:W-:Y:S02]  /*0e20*/  FSETP.GTU.FTZ.AND P4, PT, R76, 20, PT ;  /* 0x41a000004c00780b */ /* 0x000fe40003f9c000 */
[----:B------:R-:W-:Y:S01]  /*0e30*/  PRMT R18, R18, 0x7632, R18 ;  /* 0x0000763212127816 */ /* 0x000fe20000000012 */
        /* <DEDUP_REMOVED lines=33> */
.L_x_521:
[----:B------:R-:W-:Y:S05]  /*1050*/  BSYNC B0 ;  /* 0x0000000000007941 */ /* 0x000fea0003800000 */
.L_x_520:
        /* <DEDUP_REMOVED lines=38> */
.L_x_523:
[----:B------:R-:W-:Y:S05]  /*12c0*/  BSYNC B0 ;  /* 0x0000000000007941 */ /* 0x000fea0003800000 */
.L_x_522:
[----:B------:R-:W-:Y:S01]  /*12d0*/  SHF.L.U32 R70, R15, 0x10, RZ ;  /* 0x000000100f467819 */ /* 0x000fe200000006ff */
[----:B------:R-:W-:Y:S01]  /*12e0*/  BSSY B0, `(.L_x_524) ;  /* 0x0000025000007945 */ /* 0x000fe20003800000 */
[----:B------:R-:W-:Y:S02]  /*12f0*/  FSETP.GTU.FTZ.AND P4, PT, R72, 20, PT ;  /* 0x41a000004800780b */ /* 0x000fe40003f9c000 */
[----:B------:R-:W-:Y:S01]  /*1300*/  PRMT R19, R19, 0x7632, R19 ;  /* 0x0000763213137816 */ /* 0x000fe20000000013 */
        /* <DEDUP_REMOVED lines=34> */
.L_x_525:
[----:B------:R-:W-:Y:S05]  /*1530*/  BSYNC B0 ;  /* 0x0000000000007941 */ /* 0x000fea0003800000 */
.L_x_524:
        /* <DEDUP_REMOVED lines=42> */
.L_x_527:
[----:B------:R-:W-:Y:S05]  /*17e0*/  BSYNC B0 ;  /* 0x0000000000007941 */ /* 0x000fea0003800000 */
.L_x_526:
[----:B------:R-:W-:Y:S01]  /*17f0*/  SHF.L.U32 R12, R12, 0x10, RZ ;  /* 0x000000100c0c7819 */ /* 0x000fe200000006ff */
[----:B------:R-:W-:Y:S01]  /*1800*/  BSSY B0, `(.L_x_528) ;  /* 0x0000028000007945 */ /* 0x000fe20003800000 */
[C---:B------:R-:W-:Y:S02]  /*1810*/  SHF.L.U32 R19, R10.reuse, 0x10, RZ ;  /* 0x000000100a137819 */ /* 0x040fe400000006ff */
[----:B------:R-:W-:Y:S01]  /*1820*/  PRMT R37, R10, 0x7632, R37 ;  /* 0x000076320a257816 */ /* 0x000fe20000000025 */
[----:B------:R-:W-:Y:S01]  /*1830*/  FADD.FTZ R66, R12, UR5 ;  /* 0x000000050c427e21 */ /* 0x000fe20008010000 */
[----:B------:R-:W-:Y:S02]  /*1840*/  FSETP.GTU.FTZ.AND P4, PT, R68, 20, PT ;  /* 0x41a000004400780b */ /* 0x000fe40003f9c000 */
[----:B------:R-:W-:Y:S02]  /*1850*/  ISETP.EQ.OR P5, PT, RZ, UR7, P5 ;  /* 0x00000007ff007c0c */ /* 0x000fe4000afa2670 */
[----:B------:R-:W-:-:S02]  /*1860*/  SHF.L.U32 R9, R11, 0x10, RZ ;  /* 0x000000100b097819 */ /* 0x000fc400000006ff */
        /* <DEDUP_REMOVED lines=33> */
.L_x_529:
[----:B------:R-:W-:Y:S05]  /*1a80*/  BSYNC B0 ;  /* 0x0000000000007941 */ /* 0x000fea0003800000 */
.L_x_528:
        /* <DEDUP_REMOVED lines=42> */
.L_x_531:
[----:B------:R-:W-:Y:S05]  /*1d30*/  BSYNC B0 ;  /* 0x0000000000007941 */ /* 0x000fea0003800000 */
.L_x_530:
[----:B------:R-:W-:Y:S01]  /*1d40*/  SHF.L.U32 R14, R14, 0x10, RZ ;  /* 0x000000100e0e7819 */ /* 0x000fe200000006ff */
[----:B------:R-:W-:Y:S01]  /*1d50*/  BSSY B0, `(.L_x_532) ;  /* 0x0000029000007945 */ /* 0x000fe20003800000 */
[C---:B------:R-:W-:Y:S02]  /*1d60*/  SHF.L.U32 R13, R5.reuse, 0x10, RZ ;  /* 0x00000010050d7819 */ /* 0x040fe400000006ff */
[----:B------:R-:W-:Y:S01]  /*1d70*/  PRMT R0, R5, 0x7632, R0 ;  /* 0x0000763205007816 */ /* 0x000fe20000000000 */
[----:B------:R-:W-:Y:S01]  /*1d80*/  FADD.FTZ R62, R14, UR5 ;  /* 0x000000050e3e7e21 */ /* 0x000fe20008010000 */
[----:B------:R-:W-:Y:S02]  /*1d90*/  FSETP.GTU.FTZ.AND P4, PT, R64, 20, PT ;  /* 0x41a000004000780b */ /* 0x000fe40003f9c000 */
[----:B------:R-:W-:Y:S02]  /*1da0*/  ISETP.EQ.OR P1, PT, RZ, UR7, P1 ;  /* 0x00000007ff007c0c */ /* 0x000fe40008f22670 */
[----:B------:R-:W-:-:S02]  /*1db0*/  ISETP.EQ.OR P3, PT, RZ, UR7, P3 ;  /* 0x00000007ff007c0c */ /* 0x000fc40009f62670 */
[----:B------:R-:W-:Y:S02]  /*1dc0*/  PRMT R4, R4, 0x7632, R4 ;  /* 0x0000763204047816 */ /* 0x000fe40000000004 */
        /* <DEDUP_REMOVED lines=33> */
.L_x_533:
[----:B------:R-:W-:Y:S05]  /*1fe0*/  BSYNC B0 ;  /* 0x0000000000007941 */ /* 0x000fea0003800000 */
.L_x_532:
[----:B------:R-:W-:Y:S01]  /*1ff0*/  SHF.L.U32 R12, R12, 0x10, RZ ;  /* 0x000000100c0c7819 */ /* 0x000fe200000006ff */
[----:B------:R-:W-:Y:S01]  /*2000*/  BSSY B0, `(.L_x_534) ;  /* 0x0000027000007945 */ /* 0x000fe20003800000 */
[C---:B------:R-:W-:Y:S02]  /*2010*/  SHF.L.U32 R15, R7.reuse, 0x10, RZ ;  /* 0x00000010070f7819 */ /* 0x040fe400000006ff */
[----:B------:R-:W-:Y:S01]  /*2020*/  FSETP.GTU.FTZ.AND P5, PT, R62, 20, PT ;  /* 0x41a000003e00780b */ /* 0x000fe20003fbc000 */
[----:B------:R-:W-:Y:S01]  /*2030*/  FADD.FTZ R60, R12, UR5 ;  /* 0x000000050c3c7e21 */ /* 0x000fe20008010000 */
[----:B------:R-:W-:Y:S02]  /*2040*/  PRMT R6, R6, 0x7632, R6 ;  /* 0x0000763206067816 */ /* 0x000fe40000000006 */
        /* <DEDUP_REMOVED lines=34> */
.L_x_535:
[----:B------:R-:W-:Y:S05]  /*2270*/  BSYNC B0 ;  /* 0x0000000000007941 */ /* 0x000fea0003800000 */
.L_x_534:
        /* <DEDUP_REMOVED lines=8> */
[----:B------:R-:W-:Y:S02]  /*2300*/  ISETP.EQ.OR P3, PT, RZ, UR7, P3 ;  /* 0x00000007ff007c0c */ /* 0x000fe40009f62670 */
        /* <DEDUP_REMOVED lines=35> */
.L_x_537:
[----:B------:R-:W-:Y:S05]  /*2540*/  BSYNC B0 ;  /* 0x0000000000007941 */ /* 0x000fea0003800000 */
.L_x_536:
        /* <DEDUP_REMOVED lines=33> */
.L_x_539:
[----:B------:R-:W-:Y:S05]  /*2760*/  BSYNC B0 ;  /* 0x0000000000007941 */ /* 0x000fea0003800000 */
.L_x_538:
        /* <DEDUP_REMOVED lines=33> */
.L_x_541:
[----:B------:R-:W-:Y:S05]  /*2980*/  BSYNC B0 ;  /* 0x0000000000007941 */ /* 0x000fea0003800000 */
.L_x_540:
        /* <DEDUP_REMOVED lines=33> */
.L_x_543:
[----:B------:R-:W-:Y:S05]  /*2ba0*/  BSYNC B0 ;  /* 0x0000000000007941 */ /* 0x000fea0003800000 */
.L_x_542:
        /* <DEDUP_REMOVED lines=33> */
.L_x_545:
[----:B------:R-:W-:Y:S05]  /*2dc0*/  BSYNC B0 ;  /* 0x0000000000007941 */ /* 0x000fea0003800000 */
.L_x_544:
        /* <DEDUP_REMOVED lines=33> */
.L_x_547:
[----:B------:R-:W-:Y:S05]  /*2fe0*/  BSYNC B0 ;  /* 0x0000000000007941 */ /* 0x000fea0003800000 */
.L_x_546:
[----:B------:R-:W-:Y:S01]  /*2ff0*/  SHF.L.U32 R33, R4, 0x10, RZ ;  /* 0x0000001004217819 */ /* 0x000fe200000006ff */
[----:B------:R-:W-:Y:S01]  /*3000*/  BAR.SYNC.DEFER_BLOCKING 0x0 ;  /* 0x0000000000007b1d */ /* 0x000fe20000010000 */
[----:B------:R-:W-:Y:S01]  /*3010*/  SHF.L.U32 R31, R0, 0x10, RZ ;  /* 0x00000010001f7819 */ /* 0x000fe200000006ff */
[----:B------:R-:W-:Y:S01]  /*3020*/  FMUL.FTZ R56, R9, UR4 ;  /* 0x0000000409387c20 */ /* 0x000fe20008410000 */
[----:B------:R-:W-:Y:S01]  /*3030*/  SHF.L.U32 R29, R6, 0x10, RZ ;  /* 0x00000010061d7819 */ /* 0x000fe200000006ff */
[----:B------:R-:W-:Y:S01]  /*3040*/  FMUL.FTZ R53, R11, UR4 ;  /* 0x000000040b357c20 */ /* 0x000fe20008410000 */
[----:B------:R-:W-:Y:S01]  /*3050*/  SHF.L.U32 R7, R7, 0x10, RZ ;  /* 0x0000001007077819 */ /* 0x000fe200000006ff */
        /* <DEDUP_REMOVED lines=40> */
.L_x_554:
        /* <DEDUP_REMOVED lines=11> */
[----:B------:R-:W-:-:S05]  /*3390*/  LEA.HI.X R5, R2, UR17, R3, 0x3, P0 ;  /* 0x0000001102057c11 */ /* 0x000fca00080f1c03 */
[----:B------:R-:W2:Y:S01]  /*33a0*/  LDG.E.64 R2, desc[UR12][R4.64] ;  /* 0x0000000c04027981 */ /* 0x000ea2000c1e1b00 */
[----:B------:R-:W-:Y:S02]  /*33b0*/  UIMAD UR8, UR9, UR14, URZ ;  /* 0x0000000e090872a4 */ /* 0x000fe4000f8e023f */
[----:B------:R-:W-:Y:S02]  /*33c0*/  UIMAD.WIDE.U32 UR10, UR7, UR14, URZ ;  /* 0x0000000e070a72a5 */ /* 0x000fe4000f8e003f */
[----:B------:R-:W-:-:S04]  /*33d0*/  UIMAD UR8, UR7, UR15, UR8 ;  /* 0x0000000f070872a4 */ /* 0x000fc8000f8e0208 */
[----:B------:R-:W-:Y:S02]  /*33e0*/  MOV R7, UR11 ;  /* 0x0000000b00077c02 */ /* 0x000fe40008000f00 */
[----:B------:R-:W-:Y:S02]  /*33f0*/  MOV R6, UR10 ;  /* 0x0000000a00067c02 */ /* 0x000fe40008000f00 */
[----:B------:R-:W-:Y:S02]  /*3400*/  MOV R7, UR8 ;  /* 0x0000000800077c02 */ /* 0x000fe40008000f00 */
[----:B------:R-:W-:Y:S02]  /*3410*/  LEA R20, P0, R6, R61, 0x1 ;  /* 0x0000003d06147211 */ /* 0x000fe400078008ff */
[----:B------:R-:W-:-:S04]  /*3420*/  IADD3 R7, R7, UR11, RZ ;  /* 0x0000000b07077c10 */ /* 0x000fc8000fffe0ff */
[----:B------:R-:W-:Y:S02]  /*3430*/  LEA.HI.X R21, R6, R59, R7, 0x1, P0 ;  /* 0x0000003b06157211 */ /* 0x000fe400000f0c07 */
[----:B------:R-:W-:-:S05]  /*3440*/  IADD3 R7, R96, R67, RZ ;  /* 0x0000004360077210 */ /* 0x000fca0007ffe0ff */
[----:B------:R-:W-:-:S05]  /*3450*/  IMAD.WIDE R20, R7, 0x10, R20 ;  /* 0x0000001007147825 */ /* 0x000fca00078e0214 */
[----:B------:R-:W3:Y:S04]  /*3460*/  LDG.E.128 R4, desc[UR12][R20.64] ;  /* 0x0000000c14047981 */ /* 0x000ee8000c1e1d00 */
[----:B------:R-:W4:Y:S04]  /*3470*/  LDG.E.128 R8, desc[UR12][R20.64+0x200] ;  /* 0x0002000c14087981 */ /* 0x000f28000c1e1d00 */
[----:B------:R-:W4:Y:S04]  /*3480*/  LDG.E.128 R12, desc[UR12][R20.64+0x400] ;  /* 0x0004000c140c7981 */ /* 0x000f28000c1e1d00 */
[----:B------:R0:W4:Y:S01]  /*3490*/  LDG.E.128 R16, desc[UR12][R20.64+0x600] ;  /* 0x0006000c14107981 */ /* 0x000122000c1e1d00 */
[----:B------:R-:W1:Y:S01]  /*34a0*/  S2UR UR10, SR_CgaCtaId ;  /* 0x00000000000a79c3 */ /* 0x000e620000008800 */
[----:B------:R-:W-:Y:S01]  /*34b0*/  UMOV UR8, 0x400 ;  /* 0x0000040000087882 */ /* 0x000fe20000000000 */
[----:B------:R-:W-:Y:S01]  /*34c0*/  IMAD R123, R77, UR22, RZ ;  /* 0x000000164d7b7c24 */ /* 0x000fe2000f8e02ff */
[----:B------:R-:W-:-:S03]  /*34d0*/  UIMAD UR9, UR9, UR24, URZ ;  /* 0x00000018090972a4 */ /* 0x000fc6000f8e023f */
[----:B------:R-:W-:Y:S01]  /*34e0*/  IMAD R123, R98, UR23, R123 ;  /* 0x00000017627b7c24 */ /* 0x000fe2000f8e027b */
[----:B------:R-:W-:Y:S02]  /*34f0*/  UIMAD UR9, UR7, UR25, UR9 ;  /* 0x00000019070972a4 */ /* 0x000fe4000f8e0209 */
[----:B-1----:R-:W-:Y:S01]  /*3500*/  ULEA UR8, UR10, UR8, 0x18 ;  /* 0x000000080a087291 */ /* 0x002fe2000f8ec03f */
[----:B--2---:R-:W-:Y:S01]  /*3510*/  FMUL.FTZ R25, R2, 1.4426950216293334961 ;  /* 0x3fb8aa3b02197820 */ /* 0x004fe20000410000 */
        /* <DEDUP_REMOVED lines=8> */
[----:B0-----:R-:W-:Y:S01]  /*35a0*/  FMUL.RZ R20, R2, 0.15915493667125701904 ;  /* 0x3e22f98302147820 */ /* 0x001fe2000040c000 */
[----:B------:R-:W-:Y:S01]  /*35b0*/  FMUL.FTZ R2, R3, R76 ;  /* 0x0000004c03027220 */ /* 0x000fe20000410000 */
[C---:B------:R-:W-:Y:S01]  /*35c0*/  FMUL.FTZ R118, R25.reuse, R80 ;  /* 0x0000005019767220 */ /* 0x040fe20000410000 */
[C---:B------:R-:W-:Y:S01]  /*35d0*/  FMUL.FTZ R108, R25.reuse, R86 ;  /* 0x00000056196c7220 */ /* 0x040fe20000410000 */
[----:B------:R-:W-:Y:S01]  /*35e0*/  FMUL.FTZ R128, R25, R74 ;  /* 0x0000004a19807220 */ /* 0x000fe20000410000 */
[----:B------:R-:W-:Y:S01]  /*35f0*/  FMUL.RZ R21, R2, 0.15915493667125701904 ;  /* 0x3e22f98302157820 */ /* 0x000fe2000040c000 */
[----:B------:R-:W-:Y:S01]  /*3600*/  FMUL.FTZ R2, R3, R86 ;  /* 0x0000005603027220 */ /* 0x000fe20000410000 */
        /* <DEDUP_REMOVED lines=35> */
[----:B------:R1:W-:Y:S01]  /*3840*/  MUFU.COS R104, R23 ;  /* 0x0000001700687308 */ /* 0x0003e20000000000 */
[----:B0-----:R-:W-:Y:S01]  /*3850*/  FMUL.RZ R22, R2, 0.15915493667125701904 ;  /* 0x3e22f98302167820 */ /* 0x001fe2000040c000 */
[----:B------:R-:W-:-:S06]  /*3860*/  FMUL.FTZ R2, R3, R64 ;  /* 0x0000004003027220 */ /* 0x000fcc0000410000 */
[----:B------:R-:W-:Y:S01]  /*3870*/  MUFU.SIN R79, R20 ;  /* 0x00000014004f7308 */ /* 0x000fe20000000400 */
[----:B-1----:R-:W-:Y:S01]  /*3880*/  FMUL.RZ R23, R2, 0.15915493667125701904 ;  /* 0x3e22f98302177820 */ /* 0x002fe2000040c000 */
[----:B------:R-:W-:-:S04]  /*3890*/  FMUL.FTZ R2, R3, R74 ;  /* 0x0000004a03027220 */ /* 0x000fc80000410000 */
[----:B------:R-:W-:Y:S01]  /*38a0*/  FMUL.RZ R117, R2, 0.15915493667125701904 ;  /* 0x3e22f98302757820 */ /* 0x000fe2000040c000 */
[----:B------:R-:W-:Y:S01]  /*38b0*/  SHF.L.U32 R2, R71, 0x2, RZ ;  /* 0x0000000247027819 */ /* 0x000fe200000006ff */
[----:B------:R-:W-:Y:S03]  /*38c0*/  MUFU.COS R81, R20 ;  /* 0x0000001400517308 */ /* 0x000fe60000000000 */
[----:B------:R-:W-:-:S04]  /*38d0*/  LOP3.LUT R2, R2, 0xffffff80, RZ, 0xc0, !PT ;  /* 0xffffff8002027812 */ /* 0x000fc800078ec0ff */
[----:B------:R-:W-:Y:S01]  /*38e0*/  IADD3 R2, R2, R69, RZ ;  /* 0x0000004502027210 */ /* 0x000fe20007ffe0ff */
[----:B------:R-:W-:Y:S03]  /*38f0*/  MUFU.SIN R113, R21 ;  /* 0x0000001500717308 */ /* 0x000fe60000000400 */
[----:B------:R-:W-:Y:S01]  /*3900*/  LEA R125, R2, UR8, 0x4 ;  /* 0x00000008027d7c11 */ /* 0x000fe2000f8e20ff */
[----:B------:R-:W-:-:S04]  /*3910*/  IMAD R2, R69, 0x3, R2 ;  /* 0x0000000345027824 */ /* 0x000fc800078e0202 */
[----:B---3--:R-:W-:Y:S01]  /*3920*/  STS.128 [R125], R4 ;  /* 0x000000047d007388 */ /* 0x008fe20000000c00 */
[----:B------:R-:W-:Y:S01]  /*3930*/  LEA R2, R2, UR8, 0x4 ;  /* 0x0000000802027c11 */ /* 0x000fe2000f8e20ff */
[----:B------:R0:W-:Y:S02]  /*3940*/  MUFU.COS R116, R21 ;  /* 0x0000001500747308 */ /* 0x0001e40000000000 */
[----:B----4-:R1:W-:Y:S04]  /*3950*/  STS.128 [R125+0x200], R8 ;  /* 0x000200087d007388 */ /* 0x0103e80000000c00 */
[----:B------:R-:W-:Y:S02]  /*3960*/  STS.128 [R125+0x400], R12 ;  /* 0x0004000c7d007388 */ /* 0x000fe40000000c00 */
[----:B------:R-:W-:Y:S01]  /*3970*/  MUFU.SIN R111, R22 ;  /* 0x00000016006f7308 */ /* 0x000fe20000000400 */
[----:B0-----:R-:W-:Y:S01]  /*3980*/  IMAD.WIDE.U32 R20, R98, UR22, RZ ;  /* 0x0000001662147c25 */ /* 0x001fe2000f8e00ff */
[----:B------:R0:W-:Y:S01]  /*3990*/  STS.128 [R125+0x600], R16 ;  /* 0x000600107d007388 */ /* 0x0001e20000000c00 */
[----:B------:R-:W-:-:S03]  /*39a0*/  NOP ;  /* 0x0000000000007918 */ /* 0x000fc60000000000 */
[----:B------:R-:W2:Y:S02]  /*39b0*/  LDS.128 R4, [R2] ;  /* 0x0000000002047984 */ /* 0x000ea40000000c00 */
[----:B------:R3:W-:Y:S01]  /*39c0*/  MUFU.COS R112, R22 ;  /* 0x0000001600707308 */ /* 0x0007e20000000000 */
[----:B------:R-:W-:Y:S01]  /*39d0*/  IADD3 R21, R21, R123, RZ ;  /* 0x0000007b15157210 */ /* 0x000fe20007ffe0ff */
[----:B-1----:R-:W-:-:S04]  /*39e0*/  FMUL.FTZ R8, R3, R70 ;  /* 0x0000004603087220 */ /* 0x002fc80000410000 */
[----:B------:R-:W-:Y:S02]  /*39f0*/  FMUL.RZ R8, R8, 0.15915493667125701904 ;  /* 0x3e22f98308087820 */ /* 0x000fe4000040c000 */
[----:B------:R-:W-:Y:S01]  /*3a00*/  MUFU.SIN R109, R23 ;  /* 0x00000017006d7308 */ /* 0x000fe20000000400 */
[C---:B---3--:R-:W-:Y:S01]  /*3a10*/  FMUL.FTZ R22, R3.reuse, R62 ;  /* 0x0000003e03167220 */ /* 0x048fe20000410000 */
[----:B------:R-:W-:-:S03]  /*3a20*/  FMUL.FTZ R3, R3, R60 ;  /* 0x0000003c03037220 */ /* 0x000fc60000410000 */
[----:B------:R-:W-:Y:S01]  /*3a30*/  FMUL.RZ R129, R22, 0.15915493667125701904 ;  /* 0x3e22f98316817820 */ /* 0x000fe2000040c000 */
[----:B0-----:R-:W-:Y:S02]  /*3a40*/  FMUL.RZ R17, R3, 0.15915493667125701904 ;  /* 0x3e22f98303117820 */ /* 0x001fe4000040c000 */
[----:B------:R0:W-:Y:S08]  /*3a50*/  MUFU.COS R110, R23 ;  /* 0x00000017006e7308 */ /* 0x0001f00000000000 */
[----:B------:R-:W1:Y:S01]  /*3a60*/  MUFU.EX2 R114, R114 ;  /* 0x0000007200727308 */ /* 0x000e620000000800 */
[----:B0-----:R-:W-:-:S05]  /*3a70*/  MOV R23, UR24 ;  /* 0x0000001800177c02 */ /* 0x001fca0008000f00 */
[----:B------:R-:W-:Y:S02]  /*3a80*/  IMAD.WIDE.U32 R22, R23, UR7, R20 ;  /* 0x0000000717167c25 */ /* 0x000fe4000f8e0014 */
[----:B------:R-:W0:Y:S03]  /*3a90*/  MUFU.EX2 R122, R122 ;  /* 0x0000007a007a7308 */ /* 0x000e260000000800 */
[----:B------:R-:W-:Y:S01]  /*3aa0*/  IADD3 R21, R23, UR9, RZ ;  /* 0x0000000917157c10 */ /* 0x000fe2000fffe0ff */
[C---:B------:R-:W-:Y:S01]  /*3ab0*/  FMUL.FTZ R23, R25.reuse, R70 ;  /* 0x0000004619177220 */ /* 0x040fe20000410000 */
[----:B------:R-:W-:Y:S01]  /*3ac0*/  FMUL.FTZ R25, R25, R60 ;  /* 0x0000003c19197220 */ /* 0x000fe20000410000 */
[----:B------:R-:W-:Y:S02]  /*3ad0*/  LEA R20, P0, R22, UR26, 0x3 ;  /* 0x0000001a16147c11 */ /* 0x000fe4000f8018ff */
[----:B------:R-:W3:Y:S01]  /*3ae0*/  MUFU.EX2 R118, R118 ;  /* 0x0000007600767308 */ /* 0x000ee20000000800 */
[----:B--2---:R-:W-:Y:S01]  /*3af0*/  PRMT R3, R4, 0x7632, R3 ;  /* 0x0000763204037816 */ /* 0x004fe20000000003 */
[----:B-1----:R-:W-:Y:S01]  /*3b00*/  FMUL.FTZ R93, R114, R93 ;  /* 0x0000005d725d7220 */ /* 0x002fe20000410000 */
[----:B------:R-:W-:Y:S01]  /*3b10*/  SHF.L.U32 R9, R4, 0x10, RZ ;  /* 0x0000001004097819 */ /* 0x000fe200000006ff */
[----:B------:R-:W-:Y:S01]  /*3b20*/  FMUL.FTZ R91, R114, R91 ;  /* 0x0000005b725b7220 */ /* 0x000fe20000410000 */
[----:B------:R-:W-:-:S02]  /*3b30*/  PRMT R4, R5, 0x7632, R4 ;  /* 0x0000763205047816 */ /* 0x000fc40000000004 */
[----:B------:R-:W-:Y:S01]  /*3b40*/  SHF.L.U32 R3, R3, 0x10, RZ ;  /* 0x0000001003037819 */ /* 0x000fe200000006ff */
[----:B------:R-:W1:Y:S01]  /*3b50*/  MUFU.EX2 R108, R108 ;  /* 0x0000006c006c7308 */ /* 0x000e620000000800 */
[----:B0-----:R-:W-:Y:S01]  /*3b60*/  FMUL.FTZ R114, R122, R116 ;  /* 0x000000747a727220 */ /* 0x001fe20000410000 */
[----:B------:R-:W-:Y:S01]  /*3b70*/  FMUL.FTZ R116, R42, R9 ;  /* 0x000000092a747220 */ /* 0x000fe20000410000 */
[----:B------:R-:W-:Y:S01]  /*3b80*/  SHF.L.U32 R4, R4, 0x10, RZ ;  /* 0x0000001004047819 */ /* 0x000fe200000006ff */
[----:B------:R-:W-:Y:S01]  /*3b90*/  FMUL.FTZ R113, R122, R113 ;  /* 0x000000717a717220 */ /* 0x000fe20000410000 */
[----:B------:R-:W-:Y:S02]  /*3ba0*/  SHF.L.U32 R122, R5, 0x10, RZ ;  /* 0x00000010057a7819 */ /* 0x000fe400000006ff */
[----:B------:R-:W-:Y:S01]  /*3bb0*/  LEA.HI.X R21, R22, UR27, R21, 0x3, P0 ;  /* 0x0000001b16157c11 */ /* 0x000fe200080f1c15 */
[----:B------:R-:W-:Y:S01]  /*3bc0*/  MUFU.COS R115, R117 ;  /* 0x0000007500737308 */ /* 0x000fe20000000000 */
[C---:B---3--:R-:W-:Y:S01]  /*3bd0*/  FMUL.FTZ R103, R118.reuse, R103 ;  /* 0x0000006776677220 */ /* 0x048fe20000410000 */
[----:B------:R-:W-:Y:S01]  /*3be0*/  FMUL.FTZ R104, R118, R104 ;  /* 0x0000006876687220 */ /* 0x000fe20000410000 */
[----:B------:R-:W-:-:S02]  /*3bf0*/  FMUL.FTZ R122, R41, R122 ;  /* 0x0000007a297a7220 */ /* 0x000fc40000410000 */
[----:B------:R-:W-:-:S03]  /*3c00*/  FMUL.FTZ R16, R116, R103 ;  /* 0x0000006774107220 */ /* 0x000fc60000410000 */
[----:B------:R-:W0:Y:S01]  /*3c10*/  MUFU.EX2 R128, R128 ;  /* 0x0000008000807308 */ /* 0x000e220000000800 */
[C---:B-1----:R-:W-:Y:S01]  /*3c20*/  FMUL.FTZ R97, R108.reuse, R97 ;  /* 0x000000616c617220 */ /* 0x042fe20000410000 */
[----:B------:R-:W-:-:S06]  /*3c30*/  FMUL.FTZ R95, R108, R95 ;  /* 0x0000005f6c5f7220 */ /* 0x000fcc0000410000 */
[----:B------:R-:W1:Y:S08]  /*3c40*/  MUFU.EX2 R124, R124 ;  /* 0x0000007c007c7308 */ /* 0x000e700000000800 */
[----:B------:R-:W-:Y:S01]  /*3c50*/  MUFU.COS R123, R129 ;  /* 0x00000081007b7308 */ /* 0x000fe20000000000 */
[----:B0-----:R-:W-:Y:S01]  /*3c60*/  FMUL.FTZ R108, R128, R115 ;  /* 0x00000073806c7220 */ /* 0x001fe20000410000 */
[----:B------:R-:W-:-:S04]  /*3c70*/  FMUL.FTZ R115, R42, R3 ;  /* 0x000000032a737220 */ /* 0x000fc80000410000 */
[C---:B------:R-:W-:Y:S01]  /*3c80*/  FMUL.FTZ R3, R115.reuse, R103 ;  /* 0x0000006773037220 */ /* 0x040fe20000410000 */
[----:B------:R-:W-:Y:S01]  /*3c90*/  FFMA.FTZ R5, R115, R104, R16 ;  /* 0x0000006873057223 */ /* 0x000fe20000010010 */
[----:B------:R-:W0:Y:S01]  /*3ca0*/  MUFU.EX2 R130, R127 ;  /* 0x0000007f00827308 */ /* 0x000e220000000800 */
[C---:B-1----:R-:W-:Y:S01]  /*3cb0*/  FMUL.FTZ R81, R124.reuse, R81 ;  /* 0x000000517c517220 */ /* 0x042fe20000410000 */
[----:B------:R-:W-:Y:S01]  /*3cc0*/  FMUL.FTZ R79, R124, R79 ;  /* 0x0000004f7c4f7220 */ /* 0x000fe20000410000 */
[----:B------:R-:W-:Y:S01]  /*3cd0*/  FMUL.FTZ R124, R41, R4 ;  /* 0x00000004297c7220 */ /* 0x000fe20000410000 */
[----:B------:R-:W-:-:S04]  /*3ce0*/  FFMA.FTZ R3, R116, R104, -R3 ;  /* 0x0000006874037223 */ /* 0x000fc80000010803 */
[----:B------:R-:W-:Y:S08]  /*3cf0*/  MUFU.EX2 R12, R23 ;  /* 0x00000017000c7308 */ /* 0x000ff00000000800 */
[----:B------:R-:W1:Y:S01]  /*3d00*/  MUFU.COS R15, R8 ;  /* 0x00000008000f7308 */ /* 0x000e620000000000 */
[----:B0-----:R-:W-:-:S07]  /*3d10*/  FMUL.FTZ R118, R130, R123 ;  /* 0x0000007b82767220 */ /* 0x001fce0000410000 */
[----:B------:R-:W0:Y:S08]  /*3d20*/  MUFU.EX2 R27, R27 ;  /* 0x0000001b001b7308 */ /* 0x000e300000000800 */
[----:B------:R-:W2:Y:S01]  /*3d30*/  MUFU.EX2 R100, R100 ;  /* 0x0000006400647308 */ /* 0x000ea20000000800 */
[----:B-1----:R-:W-:Y:S01]  /*3d40*/  FMUL.FTZ R123, R12, R15 ;  /* 0x0000000f0c7b7220 */ /* 0x002fe20000410000 */
[----:B------:R-:W-:Y:S01]  /*3d50*/  FADD.FTZ R15, R124, R5 ;  /* 0x000000057c0f7221 */ /* 0x000fe20000010000 */
[--C-:B------:R-:W-:Y:S01]  /*3d60*/  FADD.FTZ R5, R122, R3.reuse ;  /* 0x000000037a057221 */ /* 0x100fe20000010000 */
[----:B------:R-:W-:-:S04]  /*3d70*/  PRMT R3, R6, 0x7632, R3 ;  /* 0x0000763206037816 */ /* 0x000fc80000000003 */
[----:B------:R-:W1:Y:S01]  /*3d80*/  MUFU.EX2 R121, R121 ;  /* 0x0000007900797308 */ /* 0x000e620000000800 */
[C---:B0-----:R-:W-:Y:S01]  /*3d90*/  FMUL.FTZ R101, R27.reuse, R101 ;  /* 0x000000651b657220 */ /* 0x041fe20000410000 */
[----:B------:R-:W-:Y:S01]  /*3da0*/  FMUL.FTZ R102, R27, R102 ;  /* 0x000000661b667220 */ /* 0x000fe20000410000 */
[----:B------:R-:W-:Y:S02]  /*3db0*/  SHF.L.U32 R3, R3, 0x10, RZ ;  /* 0x0000001003037819 */ /* 0x000fe400000006ff */
[----:B------:R-:W-:-:S03]  /*3dc0*/  FMUL.FTZ R19, R101, R5 ;  /* 0x0000000565137220 */ /* 0x000fc60000410000 */
[----:B------:R0:W3:Y:S01]  /*3dd0*/  MUFU.SIN R13, R8 ;  /* 0x00000008000d7308 */ /* 0x0000e20000000400 */
[C---:B--2---:R-:W-:Y:S01]  /*3de0*/  FMUL.FTZ R106, R100.reuse, R106 ;  /* 0x0000006a646a7220 */ /* 0x044fe20000410000 */
[----:B------:R-:W-:Y:S01]  /*3df0*/  FMUL.FTZ R105, R100, R105 ;  /* 0x0000006964697220 */ /* 0x000fe20000410000 */
[----:B------:R-:W-:Y:S02]  /*3e00*/  FMUL.FTZ R125, R40, R3 ;  /* 0x00000003287d7220 */ /* 0x000fe40000410000 */
[----:B------:R-:W-:-:S03]  /*3e10*/  FMUL.FTZ R4, R106, R103 ;  /* 0x000000676a047220 */ /* 0x000fc60000410000 */
[----:B------:R-:W2:Y:S01]  /*3e20*/  MUFU.EX2 R120, R120 ;  /* 0x0000007800787308 */ /* 0x000ea20000000800 */
[----:B0-----:R-:W0:Y:S01]  /*3e30*/  LDS.128 R8, [R2+0x10] ;  /* 0x0000100002087984 */ /* 0x001e220000000c00 */
[C---:B-1----:R-:W-:Y:S01]  /*3e40*/  FMUL.FTZ R112, R121.reuse, R112 ;  /* 0x0000007079707220 */ /* 0x042fe20000410000 */
[----:B------:R-:W-:-:S05]  /*3e50*/  FMUL.FTZ R111, R121, R111 ;  /* 0x0000006f796f7220 */ /* 0x000fca0000410000 */
[----:B------:R-:W1:Y:S01]  /*3e60*/  MUFU.EX2 R126, R126 ;  /* 0x0000007e007e7308 */ /* 0x000e620000000800 */
[----:B---3--:R-:W-:Y:S01]  /*3e70*/  FMUL.FTZ R121, R12, R13 ;  /* 0x0000000d0c797220 */ /* 0x008fe20000410000 */
[-C--:B------:R-:W-:Y:S01]  /*3e80*/  FMUL.FTZ R13, R101, R15.reuse ;  /* 0x0000000f650d7220 */ /* 0x080fe20000410000 */
[----:B------:R-:W-:-:S04]  /*3e90*/  FFMA.FTZ R12, R102, R15, R19 ;  /* 0x0000000f660c7223 */ /* 0x000fc80000010013 */
[----:B------:R-:W-:Y:S01]  /*3ea0*/  FADD.FTZ R12, R125, R12 ;  /* 0x0000000c7d0c7221 */ /* 0x000fe20000010000 */
[----:B------:R-:W3:Y:S01]  /*3eb0*/  MUFU.EX2 R24, R24 ;  /* 0x0000001800187308 */ /* 0x000ee20000000800 */
[C---:B--2---:R-:W-:Y:S01]  /*3ec0*/  FMUL.FTZ R110, R120.reuse, R110 ;  /* 0x0000006e786e7220 */ /* 0x044fe20000410000 */
[----:B------:R-:W-:-:S06]  /*3ed0*/  FMUL.FTZ R109, R120, R109 ;  /* 0x0000006d786d7220 */ /* 0x000fcc0000410000 */
[----:B------:R-:W2:Y:S01]  /*3ee0*/  MUFU.SIN R107, R117 ;  /* 0x00000075006b7308 */ /* 0x000ea20000000400 */
[C---:B-1----:R-:W-:Y:S01]  /*3ef0*/  FMUL.FTZ R85, R126.reuse, R85 ;  /* 0x000000557e557220 */ /* 0x042fe20000410000 */
[----:B------:R-:W-:-:S06]  /*3f00*/  FMUL.FTZ R83, R126, R83 ;  /* 0x000000537e537220 */ /* 0x000fcc0000410000 */
[----:B------:R-:W-:Y:S01]  /*3f10*/  MUFU.COS R120, R17 ;  /* 0x0000001100787308 */ /* 0x000fe20000000000 */
[C---:B---3--:R-:W-:Y:S01]  /*3f20*/  FMUL.FTZ R99, R24.reuse, R99 ;  /* 0x0000006318637220 */ /* 0x048fe20000410000 */
[----:B------:R-:W-:-:S06]  /*3f30*/  FMUL.FTZ R100, R24, R89 ;  /* 0x0000005918647220 */ /* 0x000fcc0000410000 */
[----:B------:R1:W-:Y:S01]  /*3f40*/  MUFU.SIN R14, R17 ;  /* 0x00000011000e7308 */ /* 0x0003e20000000400 */
[----:B--2---:R-:W-:Y:S01]  /*3f50*/  FMUL.FTZ R107, R128, R107 ;  /* 0x0000006b806b7220 */ /* 0x004fe20000410000 */
[----:B0-----:R-:W-:-:S05]  /*3f60*/  SHF.L.U32 R138, R11, 0x10, RZ ;  /* 0x000000100b8a7819 */ /* 0x001fca00000006ff */
[----:B------:R-:W-:Y:S01]  /*3f70*/  FMUL.FTZ R138, R35, R138 ;  /* 0x0000008a238a7220 */ /* 0x000fe20000410000 */
[----:B------:R-:W0:Y:S01]  /*3f80*/  MUFU.EX2 R26, R26 ;  /* 0x0000001a001a7308 */ /* 0x000e220000000800 */
[----:B-1----:R-:W-:Y:S01]  /*3f90*/  FFMA.FTZ R17, R102, R5, -R13 ;  /* 0x0000000566117223 */ /* 0x002fe2000001080d */
[----:B------:R-:W-:Y:S01]  /*3fa0*/  SHF.L.U32 R5, R6, 0x10, RZ ;  /* 0x0000001006057819 */ /* 0x000fe200000006ff */
[C---:B------:R-:W-:Y:S01]  /*3fb0*/  FMUL.FTZ R13, R105.reuse, R103 ;  /* 0x00000067690d7220 */ /* 0x040fe20000410000 */
[-CC-:B------:R-:W-:Y:S01]  /*3fc0*/  FFMA.FTZ R6, R105, R104.reuse, R4.reuse ;  /* 0x0000006869067223 */ /* 0x180fe20000010004 */
[----:B------:R-:W-:Y:S02]  /*3fd0*/  PRMT R4, R7, 0x7632, R4 ;  /* 0x0000763207047816 */ /* 0x000fe40000000004 */
[----:B------:R-:W-:Y:S01]  /*3fe0*/  FFMA.FTZ R13, R106, R104, -R13 ;  /* 0x000000686a0d7223 */ /* 0x000fe2000001080d */
[C---:B------:R-:W-:Y:S01]  /*3ff0*/  FMUL.FTZ R15, R101.reuse, R6 ;  /* 0x00000006650f7220 */ /* 0x040fe20000410000 */
[----:B------:R-:W-:Y:S01]  /*4000*/  FMUL.FTZ R126, R40, R5 ;  /* 0x00000005287e7220 */ /* 0x000fe20000410000 */
[----:B------:R-:W1:Y:S01]  /*4010*/  MUFU.EX2 R25, R25 ;  /* 0x0000001900197308 */ /* 0x000e620000000800 */
[----:B------:R-:W-:Y:S01]  /*4020*/  SHF.L.U32 R128, R4, 0x10, RZ ;  /* 0x0000001004807819 */ /* 0x000fe200000006ff */
[-C--:B------:R-:W-:Y:S01]  /*4030*/  FFMA.FTZ R15, R102, R13.reuse, -R15 ;  /* 0x0000000d660f7223 */ /* 0x080fe2000001080f */
[----:B------:R-:W-:Y:S01]  /*4040*/  FADD.FTZ R17, R126, R17 ;  /* 0x000000117e117221 */ /* 0x000fe20000010000 */
[----:B------:R-:W-:Y:S01]  /*4050*/  FMUL.FTZ R13, R101, R13 ;  /* 0x0000000d650d7220 */ /* 0x000fe20000410000 */
[----:B------:R-:W-:Y:S01]  /*4060*/  SHF.L.U32 R4, R7, 0x10, RZ ;  /* 0x0000001007047819 */ /* 0x000fe200000006ff */
[----:B------:R-:W-:Y:S01]  /*4070*/  FMUL.FTZ R128, R39, R128 ;  /* 0x0000008027807220 */ /* 0x000fe20000410000 */
[C---:B------:R-:W-:Y:S01]  /*4080*/  FMUL.FTZ R3, R99.reuse, R17 ;  /* 0x0000001163037220 */ /* 0x040fe20000410000 */
[----:B------:R-:W2:Y:S01]  /*4090*/  MUFU.SIN R117, R129 ;  /* 0x0000008100757308 */ /* 0x000ea20000000400 */
[----:B------:R-:W-:Y:S01]  /*40a0*/  FFMA.FTZ R13, R102, R6, R13 ;  /* 0x00000006660d7223 */ /* 0x000fe2000001000d */
[-C--:B------:R-:W-:Y:S01]  /*40b0*/  FMUL.FTZ R6, R99, R12.reuse ;  /* 0x0000000c63067220 */ /* 0x080fe20000410000 */
[C---:B------:R-:W-:Y:S01]  /*40c0*/  FFMA.FTZ R5, R100.reuse, R12, R3 ;  /* 0x0000000c64057223 */ /* 0x040fe20000010003 */
[----:B------:R-:W-:Y:S01]  /*40d0*/  FMUL.FTZ R127, R39, R4 ;  /* 0x00000004277f7220 */ /* 0x000fe20000410000 */
[C---:B------:R-:W-:Y:S01]  /*40e0*/  FMUL.FTZ R3, R99.reuse, R13 ;  /* 0x0000000d63037220 */ /* 0x040fe20000410000 */
[----:B------:R-:W-:Y:S01]  /*40f0*/  FFMA.FTZ R6, R100, R17, -R6 ;  /* 0x0000001164067223 */ /* 0x000fe20000010806 */
[-C--:B------:R-:W-:Y:S01]  /*4100*/  FMUL.FTZ R4, R99, R15.reuse ;  /* 0x0000000f63047220 */ /* 0x080fe20000410000 */
[----:B------:R-:W-:Y:S01]  /*4110*/  FADD.FTZ R16, R128, R5 ;  /* 0x0000000580107221 */ /* 0x000fe20000010000 */
[--C-:B------:R-:W-:Y:S01]  /*4120*/  FFMA.FTZ R12, R100, R15, -R3.reuse ;  /* 0x0000000f640c7223 */ /* 0x100fe20000010803 */
[----:B------:R-:W-:Y:S01]  /*4130*/  FADD.FTZ R6, R127, R6 ;  /* 0x000000067f067221 */ /* 0x000fe20000010000 */
[----:B0-----:R-:W-:Y:S01]  /*4140*/  FMUL.FTZ R89, R26, R119 ;  /* 0x000000771a597220 */ /* 0x001fe20000410000 */
[----:B------:R-:W-:Y:S01]  /*4150*/  PRMT R3, R8, 0x7632, R3 ;  /* 0x0000763208037816 */ /* 0x000fe20000000003 */
[----:B-1----:R-:W-:Y:S01]  /*4160*/  FMUL.FTZ R119, R25, R14 ;  /* 0x0000000e19777220 */ /* 0x002fe20000410000 */
[----:B------:R-:W-:Y:S01]  /*4170*/  FFMA.FTZ R14, R100, R13, R4 ;  /* 0x0000000d640e7223 */ /* 0x000fe20000010004 */
[C---:B------:R-:W-:Y:S01]  /*4180*/  FMUL.FTZ R18, R95.reuse, R16 ;  /* 0x000000105f127220 */ /* 0x040fe20000410000 */
[C---:B------:R-:W-:Y:S01]  /*4190*/  FMUL.FTZ R5, R95.reuse, R6 ;  /* 0x000000065f057220 */ /* 0x040fe20000410000 */
[----:B------:R-:W-:Y:S01]  /*41a0*/  SHF.L.U32 R13, R8, 0x10, RZ ;  /* 0x00000010080d7819 */ /* 0x000fe200000006ff */
[----:B------:R-:W-:Y:S01]  /*41b0*/  FMUL.FTZ R8, R95, R14 ;  /* 0x0000000e5f087220 */ /* 0x000fe20000410000 */
[----:B------:R-:W-:Y:S01]  /*41c0*/  SHF.L.U32 R3, R3, 0x10, RZ ;  /* 0x0000001003037819 */ /* 0x000fe200000006ff */
[----:B--2---:R-:W-:Y:S01]  /*41d0*/  FMUL.FTZ R117, R130, R117 ;  /* 0x0000007582757220 */ /* 0x004fe20000410000 */
[C---:B------:R-:W-:Y:S01]  /*41e0*/  FFMA.FTZ R15, R97.reuse, R6, -R18 ;  /* 0x00000006610f7223 */ /* 0x040fe20000010812 */
[C---:B------:R-:W-:Y:S01]  /*41f0*/  FFMA.FTZ R18, R97.reuse, R16, R5 ;  /* 0x0000001061127223 */ /* 0x040fe20000010005 */
[C---:B------:R-:W-:Y:S01]  /*4200*/  FMUL.FTZ R130, R38.reuse, R13 ;  /* 0x0000000d26827220 */ /* 0x040fe20000410000 */
[----:B------:R-:W0:Y:S01]  /*4210*/  LDS.128 R4, [R2+0x20] ;  /* 0x0000200002047984 */ /* 0x000e220000000c00 */
[----:B------:R-:W-:Y:S01]  /*4220*/  FMUL.FTZ R129, R38, R3 ;  /* 0x0000000326817220 */ /* 0x000fe20000410000 */
[-C--:B------:R-:W-:Y:S01]  /*4230*/  FFMA.FTZ R16, R97, R12.reuse, -R8 ;  /* 0x0000000c61107223 */ /* 0x080fe20000010808 */
[----:B------:R-:W-:Y:S01]  /*4240*/  FMUL.FTZ R12, R95, R12 ;  /* 0x0000000c5f0c7220 */ /* 0x000fe20000410000 */
[----:B------:R-:W-:Y:S01]  /*4250*/  PRMT R3, R9, 0x7632, R3 ;  /* 0x0000763209037816 */ /* 0x000fe20000000003 */
[----:B------:R-:W-:Y:S01]  /*4260*/  FADD.FTZ R22, R130, R15 ;  /* 0x0000000f82167221 */ /* 0x000fe20000010000 */
[----:B------:R-:W-:Y:S01]  /*4270*/  FADD.FTZ R18, R129, R18 ;  /* 0x0000001281127221 */ /* 0x000fe20000010000 */
[----:B------:R-:W-:Y:S01]  /*4280*/  FFMA.FTZ R12, R97, R14, R12 ;  /* 0x0000000e610c7223 */ /* 0x000fe2000001000c */
[----:B------:R-:W-:Y:S01]  /*4290*/  SHF.L.U32 R132, R3, 0x10, RZ ;  /* 0x0000001003847819 */ /* 0x000fe200000006ff */
[----:B------:R-:W-:Y:S01]  /*42a0*/  FMUL.FTZ R14, R91, R22 ;  /* 0x000000165b0e7220 */ /* 0x000fe20000410000 */
[----:B------:R-:W-:Y:S01]  /*42b0*/  SHF.L.U32 R8, R9, 0x10, RZ ;  /* 0x0000001009087819 */ /* 0x000fe200000006ff */
[C---:B------:R-:W-:Y:S01]  /*42c0*/  FMUL.FTZ R13, R91.reuse, R18 ;  /* 0x000000125b0d7220 */ /* 0x040fe20000410000 */
[----:B------:R-:W-:Y:S01]  /*42d0*/  FMUL.FTZ R3, R91, R16 ;  /* 0x000000105b037220 */ /* 0x000fe20000410000 */
[----:B------:R-:W-:Y:S01]  /*42e0*/  FFMA.FTZ R9, R93, R18, R14 ;  /* 0x000000125d097223 */ /* 0x000fe2000001000e */
[----:B------:R-:W-:Y:S01]  /*42f0*/  FMUL.FTZ R132, R37, R132 ;  /* 0x0000008425847220 */ /* 0x000fe20000410000 */
[----:B------:R-:W-:Y:S01]  /*4300*/  FFMA.FTZ R22, R93, R22, -R13 ;  /* 0x000000165d167223 */ /* 0x000fe2000001080d */
[----:B------:R-:W-:Y:S01]  /*4310*/  FMUL.FTZ R131, R37, R8 ;  /* 0x0000000825837220 */ /* 0x000fe20000410000 */
[-C--:B------:R-:W-:Y:S01]  /*4320*/  FMUL.FTZ R14, R91, R12.reuse ;  /* 0x0000000c5b0e7220 */ /* 0x080fe20000410000 */
[----:B------:R-:W-:Y:S01]  /*4330*/  FMUL.FTZ R87, R26, R87 ;  /* 0x000000571a577220 */ /* 0x000fe20000410000 */
[----:B------:R-:W-:Y:S01]  /*4340*/  FADD.FTZ R8, R132, R9 ;  /* 0x0000000984087221 */ /* 0x000fe20000010000 */
[--C-:B------:R-:W-:Y:S01]  /*4350*/  FFMA.FTZ R12, R93, R12, R3.reuse ;  /* 0x0000000c5d0c7223 */ /* 0x100fe20000010003 */
[----:B------:R-:W-:Y:S01]  /*4360*/  FADD.FTZ R22, R131, R22 ;  /* 0x0000001683167221 */ /* 0x000fe20000010000 */
[C---:B------:R-:W-:Y:S01]  /*4370*/  PRMT R3, R10.reuse, 0x7632, R3 ;  /* 0x000076320a037816 */ /* 0x040fe20000000003 */
[----:B------:R-:W-:Y:S01]  /*4380*/  FFMA.FTZ R14, R93, R16, -R14 ;  /* 0x000000105d0e7223 */ /* 0x000fe2000001080e */
[----:B------:R-:W-:Y:S01]  /*4390*/  SHF.L.U32 R9, R10, 0x10, RZ ;  /* 0x000000100a097819 */ /* 0x000fe200000006ff */
[C---:B------:R-:W-:Y:S01]  /*43a0*/  FMUL.FTZ R16, R87.reuse, R8 ;  /* 0x0000000857107220 */ /* 0x040fe20000410000 */
[----:B------:R-:W-:Y:S01]  /*43b0*/  FMUL.FTZ R15, R87, R22 ;  /* 0x00000016570f7220 */ /* 0x000fe20000410000 */
[----:B------:R-:W-:Y:S01]  /*43c0*/  SHF.L.U32 R3, R3, 0x10, RZ ;  /* 0x0000001003037819 */ /* 0x000fe200000006ff */
[----:B------:R-:W-:Y:S01]  /*43d0*/  FMUL.FTZ R120, R25, R120 ;  /* 0x0000007819787220 */ /* 0x000fe20000410000 */
[C---:B------:R-:W-:Y:S01]  /*43e0*/  FFMA.FTZ R13, R89.reuse, R22, -R16 ;  /* 0x00000016590d7223 */ /* 0x040fe20000010810 */
[C---:B------:R-:W-:Y:S01]  /*43f0*/  FMUL.FTZ R134, R36.reuse, R9 ;  /* 0x0000000924867220 */ /* 0x040fe20000410000 */
[----:B------:R-:W-:Y:S01]  /*4400*/  FFMA.FTZ R16, R89, R8, R15 ;  /* 0x0000000859107223 */ /* 0x000fe2000001000f */
[----:B------:R-:W-:Y:S01]  /*4410*/  FMUL.FTZ R8, R87, R12 ;  /* 0x0000000c57087220 */ /* 0x000fe20000410000 */
[----:B------:R-:W-:Y:S01]  /*4420*/  FMUL.FTZ R133, R36, R3 ;  /* 0x0000000324857220 */ /* 0x000fe20000410000 */
[----:B------:R-:W-:Y:S01]  /*4430*/  PRMT R3, R11, 0x7632, R3 ;  /* 0x000076320b037816 */ /* 0x000fe20000000003 */
[----:B------:R-:W-:Y:S01]  /*4440*/  FADD.FTZ R18, R134, R13 ;  /* 0x0000000d86127221 */ /* 0x000fe20000010000 */
[----:B------:R-:W-:Y:S01]  /*4450*/  FFMA.FTZ R10, R89, R14, -R8 ;  /* 0x0000000e590a7223 */ /* 0x000fe20000010808 */
[----:B------:R-:W-:Y:S01]  /*4460*/  FADD.FTZ R16, R133, R16 ;  /* 0x0000001085107221 */ /* 0x000fe20000010000 */
[----:B------:R-:W-:Y:S01]  /*4470*/  SHF.L.U32 R8, R3, 0x10, RZ ;  /* 0x0000001003087819 */ /* 0x000fe200000006ff */
[----:B------:R-:W-:Y:S01]  /*4480*/  FMUL.FTZ R22, R83, R18 ;  /* 0x0000001253167220 */ /* 0x000fe20000410000 */
[----:B------:R-:W-:Y:S01]  /*4490*/  FMUL.FTZ R14, R87, R14 ;  /* 0x0000000e570e7220 */ /* 0x000fe20000410000 */
[-C--:B------:R-:W-:Y:S01]  /*44a0*/  FMUL.FTZ R3, R83, R16.reuse ;  /* 0x0000001053037220 */ /* 0x080fe20000410000 */
[C---:B0-----:R-:W-:Y:S01]  /*44b0*/  SHF.L.U32 R137, R4.reuse, 0x10, RZ ;  /* 0x0000001004897819 */ /* 0x041fe200000006ff */
[----:B------:R-:W-:Y:S01]  /*44c0*/  FFMA.FTZ R22, R85, R16, R22 ;  /* 0x0000001055167223 */ /* 0x000fe20000010016 */
[----:B------:R-:W-:Y:S01]  /*44d0*/  FMUL.FTZ R135, R35, R8 ;  /* 0x0000000823877220 */ /* 0x000fe20000410000 */
[----:B------:R-:W-:Y:S01]  /*44e0*/  FFMA.FTZ R14, R89, R12, R14 ;  /* 0x0000000c590e7223 */ /* 0x000fe2000001000e */
[--C-:B------:R-:W-:Y:S01]  /*44f0*/  FFMA.FTZ R9, R85, R18, -R3.reuse ;  /* 0x0000001255097223 */ /* 0x100fe20000010803 */
[----:B------:R-:W-:Y:S01]  /*4500*/  PRMT R3, R4, 0x7632, R3 ;  /* 0x0000763204037816 */ /* 0x000fe20000000003 */
[----:B------:R-:W-:Y:S01]  /*4510*/  FADD.FTZ R22, R135, R22 ;  /* 0x0000001687167221 */ /* 0x000fe20000010000 */
[----:B------:R-:W-:Y:S01]  /*4520*/  FMUL.FTZ R4, R83, R14 ;  /* 0x0000000e53047220 */ /* 0x000fe20000410000 */
[----:B------:R-:W-:Y:S01]  /*4530*/  FADD.FTZ R8, R138, R9 ;  /* 0x000000098a087221 */ /* 0x000fe20000010000 */
[----:B------:R-:W-:Y:S01]  /*4540*/  SHF.L.U32 R3, R3, 0x10, RZ ;  /* 0x0000001003037819 */ /* 0x000fe200000006ff */
[----:B------:R-:W-:Y:S01]  /*4550*/  FMUL.FTZ R12, R79, R22 ;  /* 0x000000164f0c7220 */ /* 0x000fe20000410000 */
[-C--:B------:R-:W-:Y:S01]  /*4560*/  FFMA.FTZ R4, R85, R10.reuse, -R4 ;  /* 0x0000000a55047223 */ /* 0x080fe20000010804 */
[----:B------:R-:W-:Y:S01]  /*4570*/  FMUL.FTZ R10, R83, R10 ;  /* 0x0000000a530a7220 */ /* 0x000fe20000410000 */
[-C--:B------:R-:W-:Y:S01]  /*4580*/  FMUL.FTZ R9, R79, R8.reuse ;  /* 0x000000084f097220 */ /* 0x080fe20000410000 */
[----:B------:R-:W-:Y:S01]  /*4590*/  FFMA.FTZ R12, R81, R8, -R12 ;  /* 0x00000008510c7223 */ /* 0x000fe2000001080c */
[C---:B------:R-:W-:Y:S01]  /*45a0*/  FMUL.FTZ R137, R34.reuse, R137 ;  /* 0x0000008922897220 */ /* 0x040fe20000410000 */
[----:B------:R-:W-:Y:S01]  /*45b0*/  FFMA.FTZ R10, R85, R14, R10 ;  /* 0x0000000e550a7223 */ /* 0x000fe2000001000a */
[----:B------:R-:W-:Y:S01]  /*45c0*/  FFMA.FTZ R11, R81, R22, R9 ;  /* 0x00000016510b7223 */ /* 0x000fe20000010009 */
[----:B------:R-:W-:Y:S01]  /*45d0*/  FMUL.FTZ R136, R34, R3 ;  /* 0x0000000322887220 */ /* 0x000fe20000410000 */
[----:B------:R-:W-:Y:S01]  /*45e0*/  FADD.FTZ R14, R137, R12 ;  /* 0x0000000c890e7221 */ /* 0x000fe20000010000 */
[C---:B------:R-:W-:Y:S01]  /*45f0*/  FMUL.FTZ R8, R79.reuse, R10 ;  /* 0x0000000a4f087220 */ /* 0x040fe20000410000 */
[----:B------:R-:W-:Y:S01]  /*4600*/  FMUL.FTZ R9, R79, R4 ;  /* 0x000000044f097220 */ /* 0x000fe20000410000 */
[----:B------:R-:W-:Y:S01]  /*4610*/  FADD.FTZ R11, R136, R11 ;  /* 0x0000000b880b7221 */ /* 0x000fe20000010000 */
[----:B------:R-:W-:Y:S01]  /*4620*/  FMUL.FTZ R15, R113, R14 ;  /* 0x0000000e710f7220 */ /* 0x000fe20000410000 */
[C---:B------:R-:W-:Y:S01]  /*4630*/  FFMA.FTZ R12, R81.reuse, R4, -R8 ;  /* 0x00000004510c7223 */ /* 0x040fe20000010808 */
[----:B------:R-:W-:Y:S01]  /*4640*/  FFMA.FTZ R13, R81, R10, R9 ;  /* 0x0000000a510d7223 */ /* 0x000fe20000010009 */
[----:B------:R-:W-:Y:S01]  /*4650*/  PRMT R3, R5, 0x7632, R3 ;  /* 0x0000763205037816 */ /* 0x000fe20000000003 */
[CC--:B------:R-:W-:Y:S01]  /*4660*/  FFMA.FTZ R17, R114.reuse, R11.reuse, R15 ;  /* 0x0000000b72117223 */ /* 0x0c0fe2000001000f */
[----:B------:R-:W-:Y:S01]  /*4670*/  FMUL.FTZ R15, R113, R11 ;  /* 0x0000000b710f7220 */ /* 0x000fe20000410000 */
[----:B------:R-:W-:Y:S01]  /*4680*/  SHF.L.U32 R4, R5, 0x10, RZ ;  /* 0x0000001005047819 */ /* 0x000fe200000006ff */
[----:B------:R0:W1:Y:S01]  /*4690*/  LDS.128 R8, [R2+0x30] ;  /* 0x0000300002087984 */ /* 0x0000620000000c00 */
[----:B------:R-:W-:Y:S01]  /*46a0*/  SHF.L.U32 R140, R3, 0x10, RZ ;  /* 0x00000010038c7819 */ /* 0x000fe200000006ff */
[----:B------:R-:W-:Y:S01]  /*46b0*/  FFMA.FTZ R16, R114, R14, -R15 ;  /* 0x0000000e72107223 */ /* 0x000fe2000001080f */
[----:B------:R-:W-:Y:S01]  /*46c0*/  FMUL.FTZ R3, R113, R13 ;  /* 0x0000000d71037220 */ /* 0x000fe20000410000 */
[----:B------:R-:W-:Y:S01]  /*46d0*/  FMUL.FTZ R139, R33, R4 ;  /* 0x00000004218b7220 */ /* 0x000fe20000410000 */
[----:B------:R-:W-:Y:S01]  /*46e0*/  FMUL.FTZ R14, R113, R12 ;  /* 0x0000000c710e7220 */ /* 0x000fe20000410000 */
[----:B------:R-:W-:Y:S01]  /*46f0*/  FMUL.FTZ R140, R33, R140 ;  /* 0x0000008c218c7220 */ /* 0x000fe20000410000 */
[C---:B------:R-:W-:Y:S01]  /*4700*/  SHF.L.U32 R141, R6.reuse, 0x10, RZ ;  /* 0x00000010068d7819 */ /* 0x040fe200000006ff */
[----:B------:R-:W-:Y:S01]  /*4710*/  FADD.FTZ R16, R139, R16 ;  /* 0x000000108b107221 */ /* 0x000fe20000010000 */
[----:B0-----:R-:W-:Y:S01]  /*4720*/  PRMT R2, R6, 0x7632, R2 ;  /* 0x0000763206027816 */ /* 0x001fe20000000002 */
[----:B------:R-:W-:Y:S01]  /*4730*/  FADD.FTZ R17, R140, R17 ;  /* 0x000000118c117221 */ /* 0x000fe20000010000 */
[----:B------:R-:W-:Y:S01]  /*4740*/  FFMA.FTZ R12, R114, R12, -R3 ;  /* 0x0000000c720c7223 */ /* 0x000fe20000010803 */
[CC--:B------:R-:W-:Y:S01]  /*4750*/  FMUL.FTZ R4, R111.reuse, R16.reuse ;  /* 0x000000106f047220 */ /* 0x0c0fe20000410000 */
[----:B------:R-:W-:Y:S01]  /*4760*/  SHF.L.U32 R3, R2, 0x10, RZ ;  /* 0x0000001002037819 */ /* 0x000fe200000006ff */
[----:B------:R-:W-:Y:S01]  /*4770*/  FMUL.FTZ R5, R111, R17 ;  /* 0x000000116f057220 */ /* 0x000fe20000410000 */
[----:B------:R-:W-:Y:S01]  /*4780*/  FMUL.FTZ R141, R32, R141 ;  /* 0x0000008d208d7220 */ /* 0x000fe20000410000 */
[----:B------:R-:W-:Y:S01]  /*4790*/  FFMA.FTZ R14, R114, R13, R14 ;  /* 0x0000000d720e7223 */ /* 0x000fe2000001000e */
[----:B------:R-:W-:Y:S01]  /*47a0*/  PRMT R2, R7, 0x7632, R2 ;  /* 0x0000763207027816 */ /* 0x000fe20000000002 */
[----:B------:R-:W-:Y:S01]  /*47b0*/  FFMA.FTZ R16, R112, R16, -R5 ;  /* 0x0000001070107223 */ /* 0x000fe20000010805 */
[----:B------:R-:W-:Y:S01]  /*47c0*/  FMUL.FTZ R142, R32, R3 ;  /* 0x00000003208e7220 */ /* 0x000fe20000410000 */
[----:B------:R-:W-:Y:S01]  /*47d0*/  FMUL.FTZ R3, R111, R12 ;  /* 0x0000000c6f037220 */ /* 0x000fe20000410000 */
[C---:B------:R-:W-:Y:S01]  /*47e0*/  FFMA.FTZ R17, R112.reuse, R17, R4 ;  /* 0x0000001170117223 */ /* 0x040fe20000010004 */
[----:B------:R-:W-:Y:S01]  /*47f0*/  FADD.FTZ R16, R141, R16 ;  /* 0x000000108d107221 */ /* 0x000fe20000010000 */
[-C--:B------:R-:W-:Y:S01]  /*4800*/  FMUL.FTZ R5, R111, R14.reuse ;  /* 0x0000000e6f057220 */ /* 0x080fe20000410000 */
[----:B------:R-:W-:Y:S01]  /*4810*/  FFMA.FTZ R3, R112, R14, R3 ;  /* 0x0000000e70037223 */ /* 0x000fe20000010003 */
[----:B------:R-:W-:Y:S01]  /*4820*/  SHF.L.U32 R2, R2, 0x10, RZ ;  /* 0x0000001002027819 */ /* 0x000fe200000006ff */
[----:B------:R-:W-:Y:S01]  /*4830*/  FADD.FTZ R17, R142, R17 ;  /* 0x000000118e117221 */ /* 0x000fe20000010000 */
[----:B------:R-:W-:Y:S01]  /*4840*/  FMUL.FTZ R15, R109, R16 ;  /* 0x000000106d0f7220 */ /* 0x000fe20000410000 */
[----:B------:R-:W-:Y:S01]  /*4850*/  FFMA.FTZ R5, R112, R12, -R5 ;  /* 0x0000000c70057223 */ /* 0x000fe20000010805 */
[----:B------:R-:W-:Y:S01]  /*4860*/  SHF.L.U32 R144, R7, 0x10, RZ ;  /* 0x0000001007907819 */ /* 0x000fe200000006ff */
[----:B------:R-:W-:Y:S01]  /*4870*/  FMUL.FTZ R7, R109, R3 ;  /* 0x000000036d077220 */ /* 0x000fe20000410000 */
[CC--:B------:R-:W-:Y:S01]  /*4880*/  FFMA.FTZ R4, R110.reuse, R17.reuse, R15 ;  /* 0x000000116e047223 */ /* 0x0c0fe2000001000f */
[----:B------:R-:W-:Y:S01]  /*4890*/  FMUL.FTZ R143, R31, R2 ;  /* 0x000000021f8f7220 */ /* 0x000fe20000410000 */
[C---:B------:R-:W-:Y:S01]  /*48a0*/  FMUL.FTZ R13, R109.reuse, R17 ;  /* 0x000000116d0d7220 */ /* 0x040fe20000410000 */
[-C--:B------:R-:W-:Y:S01]  /*48b0*/  FMUL.FTZ R2, R109, R5.reuse ;  /* 0x000000056d027220 */ /* 0x080fe20000410000 */
[C---:B------:R-:W-:Y:S01]  /*48c0*/  FFMA.FTZ R7, R110.reuse, R5, -R7 ;  /* 0x000000056e077223 */ /* 0x040fe20000010807 */
[----:B------:R-:W-:Y:S01]  /*48d0*/  FADD.FTZ R5, R143, R4 ;  /* 0x000000048f057221 */ /* 0x000fe20000010000 */
[C---:B------:R-:W-:Y:S01]  /*48e0*/  FFMA.FTZ R13, R110.reuse, R16, -R13 ;  /* 0x000000106e0d7223 */ /* 0x040fe2000001080d */
[----:B------:R-:W-:Y:S01]  /*48f0*/  FMUL.FTZ R144, R31, R144 ;  /* 0x000000901f907220 */ /* 0x000fe20000410000 */
[--C-:B------:R-:W-:Y:S01]  /*4900*/  FFMA.FTZ R4, R110, R3, R2.reuse ;  /* 0x000000036e047223 */ /* 0x100fe20000010002 */
[----:B-1----:R-:W-:Y:S01]  /*4910*/  PRMT R2, R8, 0x7632, R2 ;  /* 0x0000763208027816 */ /* 0x002fe20000000002 */
[----:B------:R-:W-:Y:S01]  /*4920*/  FMUL.FTZ R15, R107, R5 ;  /* 0x000000056b0f7220 */ /* 0x000fe20000410000 */
[----:B------:R-:W-:Y:S01]  /*4930*/  FADD.FTZ R13, R144, R13 ;  /* 0x0000000d900d7221 */ /* 0x000fe20000010000 */
[----:B------:R-:W-:-:S02]  /*4940*/  SHF.L.U32 R145, R8, 0x10, RZ ;  /* 0x0000001008917819 */ /* 0x000fc400000006ff */
[----:B------:R-:W-:Y:S01]  /*4950*/  SHF.L.U32 R3, R2, 0x10, RZ ;  /* 0x0000001002037819 */ /* 0x000fe200000006ff */
[C---:B------:R-:W-:Y:S01]  /*4960*/  FMUL.FTZ R2, R107.reuse, R4 ;  /* 0x000000046b027220 */ /* 0x040fe20000410000 */
[-C--:B------:R-:W-:Y:S01]  /*4970*/  FMUL.FTZ R8, R107, R13.reuse ;  /* 0x0000000d6b087220 */ /* 0x080fe20000410000 */
[----:B------:R-:W-:Y:S01]  /*4980*/  FFMA.FTZ R6, R108, R13, -R15 ;  /* 0x0000000d6c067223 */ /* 0x000fe2000001080f */
[C---:B------:R-:W-:Y:S01]  /*4990*/  FMUL.FTZ R145, R30.reuse, R145 ;  /* 0x000000911e917220 */ /* 0x040fe20000410000 */
[----:B------:R-:W-:Y:S01]  /*49a0*/  FMUL.FTZ R146, R30, R3 ;  /* 0x000000031e927220 */ /* 0x000fe20000410000 */
[C---:B------:R-:W-:Y:S01]  /*49b0*/  FFMA.FTZ R3, R108.reuse, R7, -R2 ;  /* 0x000000076c037223 */ /* 0x040fe20000010802 */
[----:B------:R-:W-:Y:S01]  /*49c0*/  FFMA.FTZ R5, R108, R5, R8 ;  /* 0x000000056c057223 */ /* 0x000fe20000010008 */
[----:B------:R-:W-:Y:S01]  /*49d0*/  PRMT R2, R9, 0x7632, R2 ;  /* 0x0000763209027816 */ /* 0x000fe20000000002 */
[----:B------:R-:W-:Y:S01]  /*49e0*/  FADD.FTZ R6, R145, R6 ;  /* 0x0000000691067221 */ /* 0x000fe20000010000 */
[----:B------:R-:W-:Y:S01]  /*49f0*/  FMUL.FTZ R7, R107, R7 ;  /* 0x000000076b077220 */ /* 0x000fe20000410000 */
[----:B------:R-:W-:Y:S01]  /*4a00*/  FADD.FTZ R5, R146, R5 ;  /* 0x0000000592057221 */ /* 0x000fe20000010000 */
[----:B------:R-:W-:Y:S01]  /*4a10*/  SHF.L.U32 R2, R2, 0x10, RZ ;  /* 0x0000001002027819 */ /* 0x000fe200000006ff */
[----:B------:R-:W-:Y:S01]  /*4a20*/  FMUL.FTZ R15, R117, R6 ;  /* 0x00000006750f7220 */ /* 0x000fe20000410000 */
[----:B------:R-:W-:Y:S01]  /*4a30*/  SHF.L.U32 R148, R9, 0x10, RZ ;  /* 0x0000001009947819 */ /* 0x000fe200000006ff */
[----:B------:R-:W-:Y:S01]  /*4a40*/  FMUL.FTZ R13, R117, R5 ;  /* 0x00000005750d7220 */ /* 0x000fe20000410000 */
[----:B------:R-:W-:Y:S01]  /*4a50*/  FFMA.FTZ R7, R108, R4, R7 ;  /* 0x000000046c077223 */ /* 0x000fe20000010007 */
[----:B------:R-:W-:Y:S01]  /*4a60*/  FMUL.FTZ R147, R29, R2 ;  /* 0x000000021d937220 */ /* 0x000fe20000410000 */
[----:B------:R-:W-:Y:S01]  /*4a70*/  FMUL.FTZ R2, R117, R3 ;  /* 0x0000000375027220 */ /* 0x000fe20000410000 */
[C---:B------:R-:W-:Y:S01]  /*4a80*/  FFMA.FTZ R8, R118.reuse, R5, R15 ;  /* 0x0000000576087223 */ /* 0x040fe2000001000f */
[C---:B------:R-:W-:Y:S01]  /*4a90*/  FFMA.FTZ R13, R118.reuse, R6, -R13 ;  /* 0x00000006760d7223 */ /* 0x040fe2000001080d */
[----:B------:R-:W-:Y:S01]  /*4aa0*/  FMUL.FTZ R148, R29, R148 ;  /* 0x000000941d947220 */ /* 0x000fe20000410000 */
[-C--:B------:R-:W-:Y:S01]  /*4ab0*/  FMUL.FTZ R5, R117, R7.reuse ;  /* 0x0000000775057220 */ /* 0x080fe20000410000 */
[----:B------:R-:W-:Y:S01]  /*4ac0*/  FFMA.FTZ R6, R118, R7, R2 ;  /* 0x0000000776067223 */ /* 0x000fe20000010002 */
[----:B------:R-:W-:Y:S01]  /*4ad0*/  FADD.FTZ R12, R147, R8 ;  /* 0x00000008930c7221 */ /* 0x000fe20000010000 */
[----:B------:R-:W-:Y:S01]  /*4ae0*/  PRMT R2, R10, 0x7632, R2 ;  /* 0x000076320a027816 */ /* 0x000fe20000000002 */
[----:B------:R-:W-:Y:S01]  /*4af0*/  FADD.FTZ R8, R148, R13 ;  /* 0x0000000d94087221 */ /* 0x000fe20000010000 */
[----:B------:R-:W-:Y:S01]  /*4b00*/  FFMA.FTZ R4, R118, R3, -R5 ;  /* 0x0000000376047223 */ /* 0x000fe20000010805 */
[----:B------:R-:W-:Y:S01]  /*4b10*/  SHF.L.U32 R149, R10, 0x10, RZ ;  /* 0x000000100a957819 */ /* 0x000fe200000006ff */
[C---:B------:R-:W-:Y:S01]  /*4b20*/  FMUL.FTZ R14, R121.reuse, R12 ;  /* 0x0000000c790e7220 */ /* 0x040fe20000410000 */
[----:B------:R-:W-:Y:S01]  /*4b30*/  SHF.L.U32 R3, R2, 0x10, RZ ;  /* 0x0000001002037819 */ /* 0x000fe200000006ff */
[C---:B------:R-:W-:Y:S01]  /*4b40*/  FMUL.FTZ R5, R121.reuse, R8 ;  /* 0x0000000879057220 */ /* 0x040fe20000410000 */
[----:B------:R-:W-:Y:S01]  /*4b50*/  FMUL.FTZ R2, R121, R6 ;  /* 0x0000000679027220 */ /* 0x000fe20000410000 */
[C---:B------:R-:W-:Y:S01]  /*4b60*/  FFMA.FTZ R14, R123.reuse, R8, -R14 ;  /* 0x000000087b0e7223 */ /* 0x040fe2000001080e */
[C---:B------:R-:W-:Y:S01]  /*4b70*/  FMUL.FTZ R149, R28.reuse, R149 ;  /* 0x000000951c957220 */ /* 0x040fe20000410000 */
[----:B------:R-:W-:Y:S01]  /*4b80*/  FFMA.FTZ R5, R123, R12, R5 ;  /* 0x0000000c7b057223 */ /* 0x000fe20000010005 */
[----:B------:R-:W-:Y:S01]  /*4b90*/  FMUL.FTZ R150, R28, R3 ;  /* 0x000000031c967220 */ /* 0x000fe20000410000 */
[-C--:B------:R-:W-:Y:S01]  /*4ba0*/  FMUL.FTZ R3, R121, R4.reuse ;  /* 0x0000000479037220 */ /* 0x080fe20000410000 */
[--C-:B------:R-:W-:Y:S01]  /*4bb0*/  FFMA.FTZ R4, R123, R4, -R2.reuse ;  /* 0x000000047b047223 */ /* 0x100fe20000010802 */
[----:B------:R-:W-:Y:S01]  /*4bc0*/  PRMT R2, R11, 0x7632, R2 ;  /* 0x000076320b027816 */ /* 0x000fe20000000002 */
[----:B------:R-:W-:Y:S01]  /*4bd0*/  FADD.FTZ R14, R149, R14 ;  /* 0x0000000e950e7221 */ /* 0x000fe20000010000 */
[----:B------:R-:W-:Y:S01]  /*4be0*/  FADD.FTZ R7, R150, R5 ;  /* 0x0000000596077221 */ /* 0x000fe20000010000 */
[----:B------:R-:W-:Y:S01]  /*4bf0*/  FFMA.FTZ R6, R123, R6, R3 ;  /* 0x000000067b067223 */ /* 0x000fe20000010003 */
[----:B------:R-:W-:Y:S01]  /*4c00*/  SHF.L.U32 R151, R11, 0x10, RZ ;  /* 0x000000100b977819 */ /* 0x000fe200000006ff */
[C---:B------:R-:W-:Y:S01]  /*4c10*/  FMUL.FTZ R9, R119.reuse, R14 ;  /* 0x0000000e77097220 */ /* 0x040fe20000410000 */
[----:B------:R-:W-:Y:S01]  /*4c20*/  SHF.L.U32 R5, R2, 0x10, RZ ;  /* 0x0000001002057819 */ /* 0x000fe200000006ff */
[----:B------:R-:W-:-:S02]  /*4c30*/  FMUL.FTZ R3, R119, R7 ;  /* 0x0000000777037220 */ /* 0x000fc40000410000 */
[----:B------:R-:W-:Y:S01]  /*4c40*/  FFMA.FTZ R9, R120, R7, R9 ;  /* 0x0000000778097223 */ /* 0x000fe20000010009 */
[----:B------:R-:W-:Y:S01]  /*4c50*/  FMUL.FTZ R151, R0, R151 ;  /* 0x0000009700977220 */ /* 0x000fe20000410000 */
[----:B------:R-:W-:Y:S01]  /*4c60*/  FFMA.FTZ R10, R120, R14, -R3 ;  /* 0x0000000e780a7223 */ /* 0x000fe20000010803 */
[----:B------:R-:W-:Y:S01]  /*4c70*/  FMUL.FTZ R152, R0, R5 ;  /* 0x0000000500987220 */ /* 0x000fe20000410000 */
[C---:B------:R-:W-:Y:S01]  /*4c80*/  FMUL.FTZ R7, R119.reuse, R4 ;  /* 0x0000000477077220 */ /* 0x040fe20000410000 */
[-C--:B------:R-:W-:Y:S01]  /*4c90*/  FMUL.FTZ R5, R119, R6.reuse ;  /* 0x0000000677057220 */ /* 0x080fe20000410000 */
[----:B------:R-:W-:Y:S01]  /*4ca0*/  FADD.FTZ R10, R151, R10 ;  /* 0x0000000a970a7221 */ /* 0x000fe20000010000 */
[----:B------:R-:W-:Y:S01]  /*4cb0*/  FADD.FTZ R11, R152, R9 ;  /* 0x00000009980b7221 */ /* 0x000fe20000010000 */
[C---:B------:R-:W-:Y:S01]  /*4cc0*/  FFMA.FTZ R7, R120.reuse, R6, R7 ;  /* 0x0000000678077223 */ /* 0x040fe20000010007 */
[----:B------:R-:W-:Y:S01]  /*4cd0*/  FFMA.FTZ R8, R120, R4, -R5 ;  /* 0x0000000478087223 */ /* 0x000fe20000010805 */
[C---:B------:R-:W-:Y:S01]  /*4ce0*/  ISETP.GE.AND P0, PT, R69.reuse, 0x1, PT ;  /* 0x000000014500780c */ /* 0x040fe20003f06270 */
[----:B------:R-:W0:Y:S04]  /*4cf0*/  SHFL.UP PT, R6, R10, 0x1, RZ ;  /* 0x042000000a067989 */ /* 0x000e2800000e00ff */
[----:B------:R-:W1:Y:S04]  /*4d00*/  SHFL.UP PT, R9, R11, 0x1, RZ ;  /* 0x042000000b097989 */ /* 0x000e6800000e00ff */
[----:B------:R-:W2:Y:S04]  /*4d10*/  SHFL.UP PT, R4, R8, 0x1, RZ ;  /* 0x0420000008047989 */ /* 0x000ea800000e00ff */
[----:B------:R-:W3:Y:S01]  /*4d20*/  SHFL.UP PT, R5, R7, 0x1, RZ ;  /* 0x0420000007057989 */ /* 0x000ee200000e00ff */
[----:B------:R-:W-:-:S02]  /*4d30*/  ISETP.GE.AND P1, PT, R69, 0x10, PT ;  /* 0x000000104500780c */ /* 0x000fc40003f26270 */
[----:B------:R-:W-:Y:S01]  /*4d40*/  ISETP.NE.AND P2, PT, R69, 0x1f, PT ;  /* 0x0000001f4500780c */ /* 0x000fe20003f45270 */
[----:B------:R4:W5:Y:S01]  /*4d50*/  LDG.E.64 R2, desc[UR12][R20.64] ;  /* 0x0000000c14027981 */ /* 0x000962000c1e1b00 */
[----:B------:R-:W-:Y:S01]  /*4d60*/  SHF.R.U32.HI R154, RZ, 0x5, R71 ;  /* 0x00000005ff9a7819 */ /* 0x000fe20000011647 */
[----:B------:R-:W-:Y:S01]  /*4d70*/  BSSY B0, `(.L_x_549) ;  /* 0x00000a9000007945 */ /* 0x000fe20003800000 */
[C---:B0-----:R-:W-:Y:S01]  /*4d80*/  FMUL.FTZ R14, R7.reuse, R6 ;  /* 0x00000006070e7220 */ /* 0x041fe20000410000 */
[----:B-1----:R-:W-:-:S03]  /*4d90*/  FMUL.FTZ R13, R7, R9 ;  /* 0x00000009070d7220 */ /* 0x002fc60000410000 */
[C---:B------:R-:W-:Y:S01]  /*4da0*/  FFMA.FTZ R14, R8.reuse, R9, R14 ;  /* 0x00000009080e7223 */ /* 0x040fe2000001000e */
[----:B------:R-:W-:Y:S01]  /*4db0*/  FFMA.FTZ R13, R8, R6, -R13 ;  /* 0x00000006080d7223 */ /* 0x000fe2000001080d */
[-C--:B--2---:R-:W-:Y:S02]  /*4dc0*/  FMUL.FTZ R12, R7, R4.reuse ;  /* 0x00000004070c7220 */ /* 0x084fe40000410000 */
[----:B------:R-:W-:Y:S01]  /*4dd0*/  @P0 FADD.FTZ R11, R11, R14 ;  /* 0x0000000e0b0b0221 */ /* 0x000fe20000010000 */
[-C--:B---3--:R-:W-:Y:S01]  /*4de0*/  FMUL.FTZ R9, R7, R5.reuse ;  /* 0x0000000507097220 */ /* 0x088fe20000410000 */
[----:B------:R-:W-:Y:S01]  /*4df0*/  @P0 FADD.FTZ R10, R10, R13 ;  /* 0x0000000d0a0a0221 */ /* 0x000fe20000010000 */
[C---:B------:R-:W-:Y:S02]  /*4e00*/  FFMA.FTZ R12, R8.reuse, R5, R12 ;  /* 0x00000005080c7223 */ /* 0x040fe4000001000c */
[----:B------:R-:W0:Y:S01]  /*4e10*/  SHFL.UP PT, R13, R11, 0x2, RZ ;  /* 0x044000000b0d7989 */ /* 0x000e2200000e00ff */
[----:B------:R-:W-:-:S03]  /*4e20*/  @P0 FFMA.FTZ R8, R8, R4, -R9 ;  /* 0x0000000408080223 */ /* 0x000fc60000010809 */
[----:B------:R-:W1:Y:S01]  /*4e30*/  SHFL.UP PT, R9, R10, 0x2, RZ ;  /* 0x044000000a097989 */ /* 0x000e6200000e00ff */
[----:B------:R-:W-:Y:S02]  /*4e40*/  FSEL R12, R7, R12, !P0 ;  /* 0x0000000c070c7208 */ /* 0x000fe40004000000 */
[----:B------:R-:W-:Y:S01]  /*4e50*/  ISETP.GE.AND P0, PT, R69, 0x2, PT ;  /* 0x000000024500780c */ /* 0x000fe20003f06270 */
[----:B------:R-:W2:Y:S04]  /*4e60*/  SHFL.UP PT, R5, R8, 0x2, RZ ;  /* 0x0440000008057989 */ /* 0x000ea800000e00ff */
[----:B------:R-:W3:Y:S01]  /*4e70*/  SHFL.UP PT, R7, R12, 0x2, RZ ;  /* 0x044000000c077989 */ /* 0x000ee200000e00ff */
[C---:B0-----:R-:W-:Y:S01]  /*4e80*/  FMUL.FTZ R6, R12.reuse, R13 ;  /* 0x0000000d0c067220 */ /* 0x041fe20000410000 */
[----:B-1----:R-:W-:-:S03]  /*4e90*/  FMUL.FTZ R15, R12, R9 ;  /* 0x000000090c0f7220 */ /* 0x002fc60000410000 */
[----:B------:R-:W-:Y:S01]  /*4ea0*/  FFMA.FTZ R9, R8, R9, -R6 ;  /* 0x0000000908097223 */ /* 0x000fe20000010806 */
[----:B--2---:R-:W-:Y:S01]  /*4eb0*/  FMUL.FTZ R4, R12, R5 ;  /* 0x000000050c047220 */ /* 0x004fe20000410000 */
[----:B------:R-:W-:Y:S02]  /*4ec0*/  FFMA.FTZ R14, R8, R13, R15 ;  /* 0x0000000d080e7223 */ /* 0x000fe4000001000f */
[----:B------:R-:W-:Y:S01]  /*4ed0*/  @P0 FADD.FTZ R10, R10, R9 ;  /* 0x000000090a0a0221 */ /* 0x000fe20000010000 */
[-C--:B---3--:R-:W-:Y:S01]  /*4ee0*/  FFMA.FTZ R13, R8, R7.reuse, R4 ;  /* 0x00000007080d7223 */ /* 0x088fe20000010004 */
[----:B------:R-:W-:Y:S01]  /*4ef0*/  FMUL.FTZ R7, R12, R7 ;  /* 0x000000070c077220 */ /* 0x000fe20000410000 */
[----:B------:R-:W-:Y:S02]  /*4f00*/  @P0 FADD.FTZ R11, R11, R14 ;  /* 0x0000000e0b0b0221 */ /* 0x000fe40000010000 */
[----:B------:R-:W0:Y:S01]  /*4f10*/  SHFL.UP PT, R6, R10, 0x4, RZ ;  /* 0x048000000a067989 */ /* 0x000e2200000e00ff */
[----:B------:R-:W-:Y:S01]  /*4f20*/  @P0 FFMA.FTZ R8, R8, R5, -R7 ;  /* 0x0000000508080223 */ /* 0x000fe20000010807 */
[----:B------:R-:W-:-:S02]  /*4f30*/  FSEL R13, R12, R13, !P0 ;  /* 0x0000000d0c0d7208 */ /* 0x000fc40004000000 */
[----:B------:R-:W1:Y:S01]  /*4f40*/  SHFL.UP PT, R7, R11, 0x4, RZ ;  /* 0x048000000b077989 */ /* 0x000e6200000e00ff */
[----:B------:R-:W-:-:S03]  /*4f50*/  ISETP.GE.AND P0, PT, R69, 0x4, PT ;  /* 0x000000044500780c */ /* 0x000fc60003f06270 */
[----:B------:R-:W2:Y:S04]  /*4f60*/  SHFL.UP PT, R4, R8, 0x4, RZ ;  /* 0x0480000008047989 */ /* 0x000ea800000e00ff */
[----:B------:R-:W3:Y:S01]  /*4f70*/  SHFL.UP PT, R5, R13, 0x4, RZ ;  /* 0x048000000d057989 */ /* 0x000ee200000e00ff */
[C---:B0-----:R-:W-:Y:S01]  /*4f80*/  FMUL.FTZ R14, R13.reuse, R6 ;  /* 0x000000060d0e7220 */ /* 0x041fe20000410000 */
[----:B-1----:R-:W-:-:S03]  /*4f90*/  FMUL.FTZ R9, R13, R7 ;  /* 0x000000070d097220 */ /* 0x002fc60000410000 */
[C---:B------:R-:W-:Y:S01]  /*4fa0*/  FFMA.FTZ R14, R8.reuse, R7, R14 ;  /* 0x00000007080e7223 */ /* 0x040fe2000001000e */
[----:B--2---:R-:W-:Y:S01]  /*4fb0*/  FMUL.FTZ R12, R13, R4 ;  /* 0x000000040d0c7220 */ /* 0x004fe20000410000 */
[C---:B------:R-:W-:Y:S02]  /*4fc0*/  FFMA.FTZ R9, R8.reuse, R6, -R9 ;  /* 0x0000000608097223 */ /* 0x040fe40000010809 */
[----:B------:R-:W-:Y:S01]  /*4fd0*/  @P0 FADD.FTZ R11, R11, R14 ;  /* 0x0000000e0b0b0221 */ /* 0x000fe20000010000 */
[CC--:B---3--:R-:W-:Y:S01]  /*4fe0*/  FMUL.FTZ R7, R13.reuse, R5.reuse ;  /* 0x000000050d077220 */ /* 0x0c8fe20000410000 */
[----:B------:R-:W-:Y:S01]  /*4ff0*/  FFMA.FTZ R12, R8, R5, R12 ;  /* 0x00000005080c7223 */ /* 0x000fe2000001000c */
[----:B------:R-:W-:Y:S02]  /*5000*/  @P0 FADD.FTZ R10, R10, R9 ;  /* 0x000000090a0a0221 */ /* 0x000fe40000010000 */
[----:B------:R-:W-:Y:S02]  /*5010*/  @P0 FFMA.FTZ R8, R8, R4, -R7 ;  /* 0x0000000408080223 */ /* 0x000fe40000010807 */
[----:B------:R-:W-:Y:S01]  /*5020*/  FSEL R12, R13, R12, !P0 ;  /* 0x0000000c0d0c7208 */ /* 0x000fe20004000000 */
[----:B------:R-:W0:Y:S01]  /*5030*/  SHFL.UP PT, R9, R10, 0x8, RZ ;  /* 0x050000000a097989 */ /* 0x000e2200000e00ff */
[----:B------:R-:W-:-:S03]  /*5040*/  ISETP.GE.AND P0, PT, R69, 0x8, PT ;  /* 0x000000084500780c */ /* 0x000fc60003f06270 */
[----:B------:R-:W1:Y:S04]  /*5050*/  SHFL.UP PT, R5, R8, 0x8, RZ ;  /* 0x0500000008057989 */ /* 0x000e6800000e00ff */
[----:B------:R-:W2:Y:S04]  /*5060*/  SHFL.UP PT, R13, R11, 0x8, RZ ;  /* 0x050000000b0d7989 */ /* 0x000ea800000e00ff */
[----:B------:R-:W3:Y:S01]  /*5070*/  SHFL.UP PT, R7, R12, 0x8, RZ ;  /* 0x050000000c077989 */ /* 0x000ee200000e00ff */
[C---:B0-----:R-:W-:Y:S01]  /*5080*/  FMUL.FTZ R15, R12.reuse, R9 ;  /* 0x000000090c0f7220 */ /* 0x041fe20000410000 */
[C---:B-1----:R-:W-:Y:S01]  /*5090*/  FMUL.FTZ R4, R12.reuse, R5 ;  /* 0x000000050c047220 */ /* 0x042fe20000410000 */
[----:B--2---:R-:W-:-:S02]  /*50a0*/  FMUL.FTZ R6, R12, R13 ;  /* 0x0000000d0c067220 */ /* 0x004fc40000410000 */
[C---:B------:R-:W-:Y:S01]  /*50b0*/  FFMA.FTZ R14, R8.reuse, R13, R15 ;  /* 0x0000000d080e7223 */ /* 0x040fe2000001000f */
[-C--:B---3--:R-:W-:Y:S01]  /*50c0*/  FFMA.FTZ R13, R8, R7.reuse, R4 ;  /* 0x00000007080d7223 */ /* 0x088fe20000010004 */
[----:B------:R-:W-:Y:S01]  /*50d0*/  FMUL.FTZ R7, R12, R7 ;  /* 0x000000070c077220 */ /* 0x000fe20000410000 */
[C---:B------:R-:W-:Y:S01]  /*50e0*/  FFMA.FTZ R9, R8.reuse, R9, -R6 ;  /* 0x0000000908097223 */ /* 0x040fe20000010806 */
[----:B------:R-:W-:Y:S02]  /*50f0*/  @P0 FADD.FTZ R11, R11, R14 ;  /* 0x0000000e0b0b0221 */ /* 0x000fe40000010000 */
[----:B------:R-:W-:Y:S01]  /*5100*/  @P0 FFMA.FTZ R8, R8, R5, -R7 ;  /* 0x0000000508080223 */ /* 0x000fe20000010807 */
[----:B------:R-:W-:Y:S01]  /*5110*/  @P0 FADD.FTZ R10, R10, R9 ;  /* 0x000000090a0a0221 */ /* 0x000fe20000010000 */
[----:B------:R-:W-:Y:S01]  /*5120*/  FSEL R13, R12, R13, !P0 ;  /* 0x0000000d0c0d7208 */ /* 0x000fe20004000000 */
[----:B------:R-:W0:Y:S01]  /*5130*/  SHFL.UP PT, R7, R11, 0x10, RZ ;  /* 0x060000000b077989 */ /* 0x000e2200000e00ff */
[----:B------:R-:W-:-:S03]  /*5140*/  LOP3.LUT P0, RZ, R71, 0x1f, RZ, 0xc0, !PT ;  /* 0x0000001f47ff7812 */ /* 0x000fc6000780c0ff */
[----:B------:R-:W1:Y:S01]  /*5150*/  SHFL.UP PT, R4, R8, 0x10, RZ ;  /* 0x0600000008047989 */ /* 0x000e6200000e00ff */
[----:B------:R-:W-:-:S03]  /*5160*/  ISETP.EQ.OR P0, PT, RZ, UR6, P0 ;  /* 0x00000006ff007c0c */ /* 0x000fc60008702670 */
[----:B------:R-:W2:Y:S04]  /*5170*/  SHFL.UP PT, R6, R10, 0x10, RZ ;  /* 0x060000000a067989 */ /* 0x000ea800000e00ff */
[----:B------:R-:W3:Y:S06]  /*5180*/  SHFL.UP PT, R5, R13, 0x10, RZ ;  /* 0x060000000d057989 */ /* 0x000eec00000e00ff */
[----:B------:R-:W-:-:S05]  /*5190*/  VOTEU.ALL UP0, P0 ;  /* 0x00000000003f7886 */ /* 0x000fca0000000000 */
[----:B------:R-:W-:Y:S01]  /*51a0*/  @!UP0 ULEA UR9, UR7, UR8, 0x4 ;  /* 0x0000000807098291 */ /* 0x000fe2000f8e203f */
[C---:B0-----:R-:W-:Y:S01]  /*51b0*/  FMUL.FTZ R9, R13.reuse, R7 ;  /* 0x000000070d097220 */ /* 0x041fe20000410000 */
[C---:B-1----:R-:W-:Y:S01]  /*51c0*/  FMUL.FTZ R12, R13.reuse, R4 ;  /* 0x000000040d0c7220 */ /* 0x042fe20000410000 */
[CC--:B--2---:R-:W-:Y:S02]  /*51d0*/  FMUL.FTZ R14, R13.reuse, R6.reuse ;  /* 0x000000060d0e7220 */ /* 0x0c4fe40000410000 */
[C---:B------:R-:W-:Y:S01]  /*51e0*/  FFMA.FTZ R9, R8.reuse, R6, -R9 ;  /* 0x0000000608097223 */ /* 0x040fe20000010809 */
[C---:B---3--:R-:W-:Y:S01]  /*51f0*/  FFMA.FTZ R12, R8.reuse, R5, R12 ;  /* 0x00000005080c7223 */ /* 0x048fe2000001000c */
[----:B------:R-:W-:Y:S01]  /*5200*/  FFMA.FTZ R14, R8, R7, R14 ;  /* 0x00000007080e7223 */ /* 0x000fe2000001000e */
[C---:B------:R-:W-:Y:S01]  /*5210*/  FMUL.FTZ R7, R13.reuse, R5 ;  /* 0x000000050d077220 */ /* 0x040fe20000410000 */
[----:B------:R-:W-:Y:S01]  /*5220*/  @P1 FADD.FTZ R10, R10, R9 ;  /* 0x000000090a0a1221 */ /* 0x000fe20000010000 */
[----:B------:R-:W-:Y:S01]  /*5230*/  HFMA2.MMA R5, -RZ, RZ, 0, 0 ;  /* 0x00000000ff057435 */ /* 0x000fe200000001ff */
[----:B------:R-:W-:Y:S01]  /*5240*/  FSEL R9, R13, R12, !P1 ;  /* 0x0000000c0d097208 */ /* 0x000fe20004800000 */
[----:B------:R-:W-:Y:S01]  /*5250*/  @P1 FFMA.FTZ R8, R8, R4, -R7 ;  /* 0x0000000408081223 */ /* 0x000fe20000010807 */
[----:B------:R-:W-:-:S02]  /*5260*/  @!P2 SHF.R.U32.HI R12, RZ, 0x1, R71 ;  /* 0x00000001ff0ca819 */ /* 0x000fc40000011647 */
[----:B------:R-:W-:Y:S02]  /*5270*/  CS2R R6, SRZ ;  /* 0x0000000000067805 */ /* 0x000fe4000001ff00 */
[----:B------:R-:W-:Y:S01]  /*5280*/  MOV R4, 0x3f800000 ;  /* 0x3f80000000047802 */ /* 0x000fe20000000f00 */
[----:B------:R-:W-:Y:S01]  /*5290*/  @P1 FADD.FTZ R11, R11, R14 ;  /* 0x0000000e0b0b1221 */ /* 0x000fe20000010000 */
[----:B------:R-:W-:Y:S02]  /*52a0*/  @!P2 LOP3.LUT R153, R12, 0x7ffffff0, RZ, 0xc0, !PT ;  /* 0x7ffffff00c99a812 */ /* 0x000fe400078ec0ff */
[C---:B------:R-:W-:Y:S02]  /*52b0*/  ISETP.NE.AND P1, PT, R154.reuse, 0x2, PT ;  /* 0x000000029a00780c */ /* 0x040fe40003f25270 */
[----:B------:R-:W-:Y:S01]  /*52c0*/  @!P0 LDS.128 R4, [UR9+0x2160] ;  /* 0x00216009ff048984 */ /* 0x000fe20008000c00 */
[----:B------:R-:W-:-:S03]  /*52d0*/  ISETP.NE.AND P0, PT, R154, 0x3, PT ;  /* 0x000000039a00780c */ /* 0x000fc60003f05270 */
[----:B------:R-:W-:Y:S01]  /*52e0*/  @!P2 STS.128 [R153+UR8+0x2100], R8 ;  /* 0x002100089900a988 */ /* 0x000fe20008000c08 */
[----:B------:R-:W-:Y:S01]  /*52f0*/  BAR.SYNC.DEFER_BLOCKING 0x0 ;  /* 0x0000000000007b1d */ /* 0x000fe20000010000 */
[----:B------:R-:W-:-:S05]  /*5300*/  ISETP.NE.AND P2, PT, R154, RZ, PT ;  /* 0x000000ff9a00720c */ /* 0x000fca0003f45270 */
[----:B------:R-:W-:Y:S04]  /*5310*/  SHFL.UP PT, R10, R10, 0x1, RZ ;  /* 0x042000000a0a7989 */ /* 0x000fe800000e00ff */
[----:B------:R-:W-:Y:S04]  /*5320*/  SHFL.UP PT, R11, R11, 0x1, RZ ;  /* 0x042000000b0b7989 */ /* 0x000fe800000e00ff */
[----:B------:R-:W-:Y:S04]  /*5330*/  LDS.128 R12, [UR8+0x2100] ;  /* 0x00210008ff0c7984 */ /* 0x000fe80008000c00 */
[----:B------:R-:W0:Y:S04]  /*5340*/  LDS.128 R16, [UR8+0x2110] ;  /* 0x00211008ff107984 */ /* 0x000e280008000c00 */
[----:B----4-:R-:W1:Y:S04]  /*5350*/  LDS.128 R20, [UR8+0x2120] ;  /* 0x00212008ff147984 */ /* 0x010e680008000c00 */
[----:B------:R-:W2:Y:S01]  /*5360*/  LDS.128 R24, [UR8+0x2130] ;  /* 0x00213008ff187984 */ /* 0x000ea20008000c00 */
[-C--:B0-----:R-:W-:Y:S01]  /*5370*/  FMUL.FTZ R155, R15, R17.reuse ;  /* 0x000000110f9b7220 */ /* 0x081fe20000410000 */
[-C--:B------:R-:W-:Y:S01]  /*5380*/  FMUL.FTZ R156, R14, R17.reuse ;  /* 0x000000110e9c7220 */ /* 0x080fe20000410000 */
[-C--:B------:R-:W-:Y:S01]  /*5390*/  FMUL.FTZ R154, R12, R17.reuse ;  /* 0x000000110c9a7220 */ /* 0x080fe20000410000 */
[----:B------:R-:W-:Y:S01]  /*53a0*/  FMUL.FTZ R153, R13, R17 ;  /* 0x000000110d997220 */ /* 0x000fe20000410000 */
[-C--:B------:R-:W-:Y:S01]  /*53b0*/  FFMA.FTZ R155, R14, R16.reuse, -R155 ;  /* 0x000000100e9b7223 */ /* 0x080fe2000001089b */
[-C--:B------:R-:W-:Y:S01]  /*53c0*/  FFMA.FTZ R156, R15, R16.reuse, R156 ;  /* 0x000000100f9c7223 */ /* 0x080fe2000001009c */
[-C--:B------:R-:W-:Y:S01]  /*53d0*/  FFMA.FTZ R154, R13, R16.reuse, R154 ;  /* 0x000000100d9a7223 */ /* 0x080fe2000001009a */
[----:B------:R-:W-:Y:S01]  /*53e0*/  FFMA.FTZ R153, R12, R16, -R153 ;  /* 0x000000100c997223 */ /* 0x000fe20000010899 */
[----:B------:R-:W-:Y:S01]  /*53f0*/  FADD.FTZ R155, R18, R155 ;  /* 0x0000009b129b7221 */ /* 0x000fe20000010000 */
[----:B------:R-:W-:Y:S01]  /*5400*/  FADD.FTZ R16, R19, R156 ;  /* 0x0000009c13107221 */ /* 0x000fe20000010000 */
[CC--:B-1----:R-:W-:Y:S01]  /*5410*/  FMUL.FTZ R18, R154.reuse, R21.reuse ;  /* 0x000000159a127220 */ /* 0x0c2fe20000410000 */
[----:B------:R-:W-:Y:S01]  /*5420*/  FMUL.FTZ R19, R153, R21 ;  /* 0x0000001599137220 */ /* 0x000fe20000410000 */
[----:B------:R-:W-:-:S02]  /*5430*/  FSEL R13, R154, R13, !P1 ;  /* 0x0000000d9a0d7208 */ /* 0x000fc40004800000 */
[-C--:B------:R-:W-:Y:S01]  /*5440*/  FFMA.FTZ R17, R153, R20.reuse, -R18 ;  /* 0x0000001499117223 */ /* 0x080fe20000010812 */
[----:B------:R-:W-:Y:S01]  /*5450*/  FFMA.FTZ R18, R154, R20, R19 ;  /* 0x000000149a127223 */ /* 0x000fe20000010013 */
[CC--:B------:R-:W-:Y:S01]  /*5460*/  FMUL.FTZ R154, R16.reuse, R21.reuse ;  /* 0x00000015109a7220 */ /* 0x0c0fe20000410000 */
[C---:B------:R-:W-:Y:S01]  /*5470*/  FMUL.FTZ R19, R155.reuse, R21 ;  /* 0x000000159b137220 */ /* 0x040fe20000410000 */
[C---:B------:R-:W-:Y:S02]  /*5480*/  FSEL R21, R155.reuse, R14, !P1 ;  /* 0x0000000e9b157208 */ /* 0x040fe40004800000 */
[-C--:B------:R-:W-:Y:S01]  /*5490*/  FFMA.FTZ R155, R155, R20.reuse, -R154 ;  /* 0x000000149b9b7223 */ /* 0x080fe2000001089a */
[----:B------:R-:W-:Y:S01]  /*54a0*/  FFMA.FTZ R20, R16, R20, R19 ;  /* 0x0000001410147223 */ /* 0x000fe20000010013 */
[----:B------:R-:W-:Y:S01]  /*54b0*/  FSEL R12, R153, R12, !P1 ;  /* 0x0000000c990c7208 */ /* 0x000fe20004800000 */
[----:B--2---:R-:W-:Y:S01]  /*54c0*/  FMUL.FTZ R154, R18, R25 ;  /* 0x00000019129a7220 */ /* 0x004fe20000410000 */
[----:B------:R-:W-:Y:S01]  /*54d0*/  FADD.FTZ R22, R22, R155 ;  /* 0x0000009b16167221 */ /* 0x000fe20000010000 */
[----:B------:R-:W-:Y:S01]  /*54e0*/  FADD.FTZ R23, R23, R20 ;  /* 0x0000001417177221 */ /* 0x000fe20000010000 */
[----:B------:R-:W-:Y:S01]  /*54f0*/  FSEL R16, R16, R15, !P1 ;  /* 0x0000000f10107208 */ /* 0x000fe20004800000 */
[----:B------:R-:W-:Y:S01]  /*5500*/  FFMA.FTZ R15, R17, R24, -R154 ;  /* 0x00000018110f7223 */ /* 0x000fe2000001089a */
[CC--:B------:R-:W-:Y:S01]  /*5510*/  FMUL.FTZ R20, R22.reuse, R25.reuse ;  /* 0x0000001916147220 */ /* 0x0c0fe20000410000 */
[-C--:B------:R-:W-:Y:S01]  /*5520*/  FMUL.FTZ R153, R23, R25.reuse ;  /* 0x0000001917997220 */ /* 0x080fe20000410000 */
[C---:B------:R-:W-:Y:S01]  /*5530*/  FSEL R12, R17.reuse, R12, !P0 ;  /* 0x0000000c110c7208 */ /* 0x040fe20004000000 */
[----:B------:R-:W-:Y:S01]  /*5540*/  FMUL.FTZ R17, R17, R25 ;  /* 0x0000001911117220 */ /* 0x000fe20000410000 */
[CC--:B------:R-:W-:Y:S01]  /*5550*/  FFMA.FTZ R20, R23.reuse, R24.reuse, R20 ;  /* 0x0000001817147223 */ /* 0x0c0fe20000010014 */
[CC--:B------:R-:W-:Y:S01]  /*5560*/  FFMA.FTZ R153, R22.reuse, R24.reuse, -R153 ;  /* 0x0000001816997223 */ /* 0x0c0fe20000010899 */
[----:B------:R0:W1:Y:S01]  /*5570*/  SHFL.UP PT, R14, R8, 0x1, RZ ;  /* 0x04200000080e7989 */ /* 0x00006200000e00ff */
[----:B------:R-:W-:Y:S01]  /*5580*/  FSEL R21, R22, R21, !P0 ;  /* 0x0000001516157208 */ /* 0x000fe20004000000 */
[C---:B------:R-:W-:Y:S01]  /*5590*/  FFMA.FTZ R17, R18.reuse, R24, R17 ;  /* 0x0000001812117223 */ /* 0x040fe20000010011 */
[----:B------:R-:W-:Y:S01]  /*55a0*/  FSEL R16, R23, R16, !P0 ;  /* 0x0000001017107208 */ /* 0x000fe20004000000 */
[----:B------:R0:W2:Y:S01]  /*55b0*/  SHFL.UP PT, R19, R9, 0x1, RZ ;  /* 0x0420000009137989 */ /* 0x0000a200000e00ff */
[----:B------:R-:W-:Y:S01]  /*55c0*/  FSEL R13, R18, R13, !P0 ;  /* 0x0000000d120d7208 */ /* 0x000fe20004000000 */
[----:B------:R-:W-:Y:S01]  /*55d0*/  FADD.FTZ R26, R26, R153 ;  /* 0x000000991a1a7221 */ /* 0x000fe20000010000 */
[----:B------:R-:W-:Y:S01]  /*55e0*/  FADD.FTZ R20, R27, R20 ;  /* 0x000000141b147221 */ /* 0x000fe20000010000 */
[----:B------:R-:W-:Y:S06]  /*55f0*/  @!P2 BRA `(.L_x_550) ;  /* 0x000000000040a947 */ /* 0x000fec0003800000 */
[----:B------:R-:W-:Y:S01]  /*5600*/  ISETP.NE.AND P0, PT, R69, RZ, PT ;  /* 0x000000ff4500720c */ /* 0x000fe20003f05270 */
[C---:B--2---:R-:W-:Y:S01]  /*5610*/  FMUL.FTZ R15, R19.reuse, R16 ;  /* 0x00000010130f7220 */ /* 0x044fe20000410000 */
[C---:B------:R-:W-:Y:S01]  /*5620*/  FMUL.FTZ R17, R19.reuse, R21 ;  /* 0x0000001513117220 */ /* 0x040fe20000410000 */
[C---:B0-----:R-:W-:Y:S01]  /*5630*/  FMUL.FTZ R9, R19.reuse, R13 ;  /* 0x0000000d13097220 */ /* 0x041fe20000410000 */
[----:B------:R-:W-:Y:S01]  /*5640*/  FMUL.FTZ R8, R19, R12 ;  /* 0x0000000c13087220 */ /* 0x000fe20000410000 */
[C---:B-1----:R-:W-:Y:S01]  /*5650*/  FFMA.FTZ R15, R14.reuse, R21, -R15 ;  /* 0x000000150e0f7223 */ /* 0x042fe2000001080f */
        /* <DEDUP_REMOVED lines=10> */
.L_x_550:
[----:B------:R-:W-:Y:S01]  /*5700*/  ISETP.NE.AND P0, PT, R69, RZ, PT ;  /* 0x000000ff4500720c */ /* 0x000fe20003f05270 */
[C---:B------:R-:W-:Y:S01]  /*5710*/  FMUL.FTZ R12, R17.reuse, R7 ;  /* 0x00000007110c7220 */ /* 0x040fe20000410000 */
[CC--:B------:R-:W-:Y:S01]  /*5720*/  FMUL.FTZ R16, R17.reuse, R6.reuse ;  /* 0x0000000611107220 */ /* 0x0c0fe20000410000 */
[----:B0-----:R-:W-:Y:S02]  /*5730*/  FMUL.FTZ R8, R17, R5 ;  /* 0x0000000511087220 */ /* 0x001fe40000410000 */
[----:B------:R-:W-:Y:S01]  /*5740*/  FFMA.FTZ R9, R15, R6, -R12 ;  /* 0x000000060f097223 */ /* 0x000fe2000001080c */
[----:B------:R-:W-:Y:S01]  /*5750*/  FMUL.FTZ R12, R17, R4 ;  /* 0x00000004110c7220 */ /* 0x000fe20000410000 */
[----:B------:R-:W-:-:S06]  /*5760*/  FFMA.FTZ R13, R15, R7, R16 ;  /* 0x000000070f0d7223 */ /* 0x000fcc0000010010 */
[----:B------:R0:W-:Y:S01]  /*5770*/  @!P0 STS.128 [UR8+0x2150], R4 ;  /* 0x00215004ff008988 */ /* 0x0001e20008000c08 */
[----:B------:R-:W-:Y:S02]  /*5780*/  @!P0 MOV R10, R6 ;  /* 0x00000006000a8202 */ /* 0x000fe40000000f00 */
[-C--:B-1----:R-:W-:Y:S02]  /*5790*/  @!P0 MOV R14, R4.reuse ;  /* 0x00000004000e8202 */ /* 0x082fe40000000f00 */
[----:B--2---:R-:W-:Y:S02]  /*57a0*/  @!P0 MOV R19, R5 ;  /* 0x0000000500138202 */ /* 0x004fe40000000f00 */
[----:B------:R-:W-:Y:S01]  /*57b0*/  @!P0 MOV R11, R7 ;  /* 0x00000007000b8202 */ /* 0x000fe20000000f00 */
[C---:B0-----:R-:W-:Y:S01]  /*57c0*/  FFMA.FTZ R4, R15.reuse, R4, -R8 ;  /* 0x000000040f047223 */ /* 0x041fe20000010808 */
[----:B------:R-:W-:Y:S01]  /*57d0*/  FFMA.FTZ R5, R15, R5, R12 ;  /* 0x000000050f057223 */ /* 0x000fe2000001000c */
[----:B------:R-:W-:Y:S01]  /*57e0*/  FADD.FTZ R6, R26, R9 ;  /* 0x000000091a067221 */ /* 0x000fe20000010000 */
[----:B------:R-:W-:-:S07]  /*57f0*/  FADD.FTZ R7, R20, R13 ;  /* 0x0000000d14077221 */ /* 0x000fce0000010000 */
.L_x_551:
[----:B------:R-:W-:Y:S05]  /*5800*/  BSYNC B0 ;  /* 0x0000000000007941 */ /* 0x000fea0003800000 */
.L_x_549:
        /* <DEDUP_REMOVED lines=127> */
.L_x_553:
[----:B------:R-:W-:Y:S05]  /*6000*/  BSYNC B0 ;  /* 0x0000000000007941 */ /* 0x000fea0003800000 */
.L_x_552:
        /* <DEDUP_REMOVED lines=52> */
.L_x_548:
        /* <DEDUP_REMOVED lines=47> */
.L_x_556:
        /* <DEDUP_REMOVED lines=12> */
.L_x_5172:


//--------------------- .text._Z25selective_scan_fwd_kernelI32Selective_Scan_fwd_kernel_traitsILi128ELi16ELi1ELb1ELb1ELb0ELb1EN3c108BFloat16ENS1_7complexIfEEEEv13SSMParamsBase --------------------------
	.section	.text._Z25selective_scan_fwd_kernelI32Selective_Scan_fwd_kernel_traitsILi128ELi16ELi1ELb1ELb1ELb0ELb1EN3c108BFloat16ENS1_7complexIfEEEEv13SSMParamsBase,"ax",@progbits
	.align	128
        .global         _Z25selective_scan_fwd_kernelI32Selective_Scan_fwd_kernel_traitsILi128ELi16ELi1ELb1ELb1ELb0ELb1EN3c108BFloat16ENS1_7complexIfEEEEv13SSMParamsBase
        .type           _Z25selective_scan_fwd_kernelI32Selective_Scan_fwd_kernel_traitsILi128ELi16ELi1ELb1ELb1ELb0ELb1EN3c108BFloat16ENS1_7complexIfEEEEv13SSMParamsBase,@function
        .size           _Z25selective_scan_fwd_kernelI32Selective_Scan_fwd_kernel_traitsILi128ELi16ELi1ELb1ELb1ELb0ELb1EN3c108BFloat16ENS1_7complexIfEEEEv13SSMParamsBase,(.L_x_5173 - _Z25selective_scan_fwd_kernelI32Selective_Scan_fwd_kernel_traitsILi128ELi16ELi1ELb1ELb1ELb0ELb1EN3c108BFloat16ENS1_7complexIfEEEEv13SSMParamsBase)
        .other          _Z25selective_scan_fwd_kernelI32Selective_Scan_fwd_kernel_traitsILi128ELi16ELi1ELb1ELb1ELb0ELb1EN3c108BFloat16ENS1_7complexIfEEEEv13SSMParamsBase,@"STO_CUDA_ENTRY STV_DEFAULT"
_Z25selective_scan_fwd_kernelI32Selective_Scan_fwd_kernel_traitsILi128ELi16ELi1ELb1ELb1ELb0ELb1EN3c108BFloat16ENS1_7complexIfEEEEv13SSMParamsBase:
.text._Z25selective_scan_fwd_kernelI32Selective_Scan_fwd_kernel_traitsILi128ELi16ELi1ELb1ELb1ELb0ELb1EN3c108BFloat16ENS1_7complexIfEEEEv13SSMParamsBase:
        /* <DEDUP_REMOVED lines=98> */
.L_x_596:
        /* <DEDUP_REMOVED lines=86> */
.L_x_558:
[----:B------:R-:W-:Y:S05]  /*0b80*/  BSYNC B0 ;  /* 0x0000000000007941 */ /* 0x000fea0003800000 */
.L_x_557:
        /* <DEDUP_REMOVED lines=38> */
.L_x_560:
[----:B------:R-:W-:Y:S05]  /*0df0*/  BSYNC B0 ;  /* 0x0000000000007941 */ /* 0x000fea0003800000 */
.L_x_559:
        /* <DEDUP_REMOVED lines=37> */
.L_x_562:
[----:B------:R-:W-:Y:S05]  /*1050*/  BSYNC B0 ;  /* 0x0000000000007941 */ /* 0x000fea0003800000 */
.L_x_561:
        /* <DEDUP_REMOVED lines=38> */
.L_x_564:
[----:B------:R-:W-:Y:S05]  /*12c0*/  BSYNC B0 ;  /* 0x0000000000007941 */ /* 0x000fea0003800000 */
.L_x_563:
        /* <DEDUP_REMOVED lines=38> */
.L_x_566:
[----:B------:R-:W-:Y:S05]  /*1530*/  BSYNC B0 ;  /* 0x0000000000007941 */ /* 0x000fea0003800000 */
.L_x_565:
        /* <DEDUP_REMOVED lines=42> */
.L_x_568:
[----:B------:R-:W-:Y:S05]  /*17e0*/  BSYNC B0 ;  /* 0x0000000000007941 */ /* 0x000fea0003800000 */
.L_x_567:
        /* <DEDUP_REMOVED lines=41> */
.L_x_570:
[----:B------:R-:W-:Y:S05]  /*1a80*/  BSYNC B0 ;  /* 0x0000000000007941 */ /* 0x000fea0003800000 */
.L_x_569:
        /* <DEDUP_REMOVED lines=42> */
.L_x_572:
[----:B------:R-:W-:Y:S05]  /*1d30*/  BSYNC B0 ;  /* 0x0000000000007941 */ /* 0x000fea0003800000 */
.L_x_571:
        /* <DEDUP_REMOVED lines=42> */
.L_x_574:
[----:B------:R-:W-:Y:S05]  /*1fe0*/  BSYNC B0 ;  /* 0x0000000000007941 */ /* 0x000fea0003800000 */
.L_x_573:
        /* <DEDUP_REMOVED lines=40> */
.L_x_576:
[----:B------:R-:W-:Y:S05]  /*2270*/  BSYNC B0 ;  /* 0x0000000000007941 */ /* 0x000fea0003800000 */
.L_x_575:
        /* <DEDUP_REMOVED lines=44> */
.L_x_578:
[----:B------:R-:W-:Y:S05]  /*2540*/  BSYNC B0 ;  /* 0x0000000000007941 */ /* 0x000fea0003800000 */
.L_x_577:
        /* <DEDUP_REMOVED lines=33> */
.L_x_580:
[----:B------:R-:W-:Y:S05]  /*2760*/  BSYNC B0 ;  /* 0x0000000000007941 */ /* 0x000fea0003800000 */
.L_x_579:
        /* <DEDUP_REMOVED lines=33> */
.L_x_582:
[----:B------:R-:W-:Y:S05]  /*2980*/  BSYNC B0 ;  /* 0x0000000000007941 */ /* 0x000fea0003800000 */
.L_x_581:
        /* <DEDUP_REMOVED lines=33> */
.L_x_584:
[----:B------:R-:W-:Y:S05]  /*2ba0*/  BSYNC B0 ;  /* 0x0000000000007941 */ /* 0x000fea0003800000 */
.L_x_583:
        /* <DEDUP_REMOVED lines=33> */
.L_x_586:
[----:B------:R-:W-:Y:S05]  /*2dc0*/  BSYNC B0 ;  /* 0x0000000000007941 */ /* 0x000fea0003800000 */
.L_x_585:
        /* <DEDUP_REMOVED lines=33> */
.L_x_588:
[----:B------:R-:W-:Y:S05]  /*2fe0*/  BSYNC B0 ;  /* 0x0000000000007941 */ /* 0x000fea0003800000 */
.L_x_587:
        /* <DEDUP_REMOVED lines=47> */
.L_x_595:
        /* <DEDUP_REMOVED lines=578> */
.L_x_591:
        /* <DEDUP_REMOVED lines=16> */
.L_x_592:
[----:B------:R-:W-:Y:S05]  /*5800*/  BSYNC B0 ;  /* 0x0000000000007941 */ /* 0x000fea0003800000 */
.L_x_590:
        /* <DEDUP_REMOVED lines=127> */
.L_x_594:
[----:B------:R-:W-:Y:S05]  /*6000*/  BSYNC B0 ;  /* 0x0000000000007941 */ /* 0x000fea0003800000 */
.L_x_593:
        /* <DEDUP_REMOVED lines=52> */
.L_x_589:
        /* <DEDUP_REMOVED lines=92> */
[----:B------:R-:W-:Y:S01]  /*6910*/  FMUL.FTZ R27, R28, -1.4426950216293334961 ;  /* 0xbfb8aa3b1c1b7820 */ /* 0x000fe20000410000 */
[----:B------:R-:W-:Y:S01]  /*6920*/  PRMT R10, R9, 0x7632, R10 ;  /* 0x00007632090a7816 */ /* 0x000fe2000000000a */
[----:B-1----:R-:W-:Y:S01]  /*6930*/  FADD.FTZ R20, R20, 1 ;  /* 0x3f80000014147421 */ /* 0x002fe20000010000 */
[----:B------:R-:W-:-:S02]  /*6940*/  PRMT R13, R13, 0x7632, R13 ;  /* 0x000076320d0d7816 */ /* 0x000fc4000000000d */
[----:B------:R-:W-:Y:S01]  /*6950*/  PRMT R11, R10, 0x7632, R11 ;  /* 0x000076320a0b7816 */ /* 0x000fe2000000000b */
[----:B------:R-:W1:Y:S01]  /*6960*/  MUFU.EX2 R5, R5 ;  /* 0x0000000500057308 */ /* 0x000e620000000800 */
[----:B------:R-:W-:Y:S01]  /*6970*/  SHF.L.U32 R16, R14, 0x10, RZ ;  /* 0x000000100e107819 */ /* 0x000fe200000006ff */
[----:B---3--:R-:W-:Y:S01]  /*6980*/  FADD.FTZ R7, R7, 1 ;  /* 0x3f80000007077421 */ /* 0x008fe20000010000 */
[----:B------:R-:W-:-:S03]  /*6990*/  SHF.L.U32 R13, R13, 0x10, RZ ;  /* 0x000000100d0d7819 */ /* 0x000fc600000006ff */
[----:B------:R-:W-:Y:S02]  /*69a0*/  FMUL.FTZ R17, R16, -1.4426950216293334961 ;  /* 0xbfb8aa3b10117820 */ /* 0x000fe40000410000 */
[----:B------:R2:W3:Y:S01]  /*69b0*/  MUFU.EX2 R23, R21 ;  /* 0x0000001500177308 */ /* 0x0004e20000000800 */
[----:B------:R-:W-:Y:S01]  /*69c0*/  FMUL.FTZ R14, R13, -1.4426950216293334961 ;  /* 0xbfb8aa3b0d0e7820 */ /* 0x000fe20000410000 */
[----:B0-----:R-:W-:-:S06]  /*69d0*/  FADD.FTZ R4, R4, 1 ;  /* 0x3f80000004047421 */ /* 0x001fcc0000010000 */
[----:B------:R0:W4:Y:S01]  /*69e0*/  MUFU.EX2 R32, R30 ;  /* 0x0000001e00207308 */ /* 0x0001220000000800 */
[----:B--2---:R-:W-:Y:S01]  /*69f0*/  SHF.L.U32 R21, R8, 0x10, RZ ;  /* 0x0000001008157819 */ /* 0x004fe200000006ff */
[----:B-1----:R-:W-:-:S04]  /*6a00*/  FADD.FTZ R5, R5, 1 ;  /* 0x3f80000005057421 */ /* 0x002fc80000010000 */
[----:B------:R-:W-:Y:S02]  /*6a10*/  FMUL.FTZ R8, R21, -1.4426950216293334961 ;  /* 0xbfb8aa3b15087820 */ /* 0x000fe40000410000 */
[----:B------:R1:W2:Y:S01]  /*6a20*/  MUFU.EX2 R26, R24 ;  /* 0x00000018001a7308 */ /* 0x0002a20000000800 */
[----:B0-----:R-:W-:Y:S01]  /*6a30*/  PRMT R30, R11, 0x7632, R30 ;  /* 0x000076320b1e7816 */ /* 0x001fe2000000001e */
[----:B---3--:R-:W-:Y:S01]  /*6a40*/  FADD.FTZ R23, R23, 1 ;  /* 0x3f80000017177421 */ /* 0x008fe20000010000 */
[----:B------:R-:W-:Y:S02]  /*6a50*/  SHF.L.U32 R11, R11, 0x10, RZ ;  /* 0x000000100b0b7819 */ /* 0x000fe400000006ff */
[----:B------:R-:W-:-:S03]  /*6a60*/  SHF.L.U32 R33, R30, 0x10, RZ ;  /* 0x000000101e217819 */ /* 0x000fc600000006ff */
[----:B------:R0:W3:Y:S01]  /*6a70*/  MUFU.EX2 R29, R27 ;  /* 0x0000001b001d7308 */ /* 0x0000e20000000800 */
[----:B-1----:R-:W-:Y:S01]  /*6a80*/  SHF.L.U32 R24, R9, 0x10, RZ ;  /* 0x0000001009187819 */ /* 0x002fe200000006ff */
[----:B------:R-:W-:Y:S01]  /*6a90*/  FMUL.FTZ R30, R11, -1.4426950216293334961 ;  /* 0xbfb8aa3b0b1e7820 */ /* 0x000fe20000410000 */
[----:B------:R-:W-:Y:S01]  /*6aa0*/  FMUL.FTZ R34, R33, -1.4426950216293334961 ;  /* 0xbfb8aa3b21227820 */ /* 0x000fe20000410000 */
[----:B----4-:R-:W-:Y:S02]  /*6ab0*/  FADD.FTZ R32, R32, 1 ;  /* 0x3f80000020207421 */ /* 0x010fe40000010000 */
[----:B------:R-:W-:Y:S02]  /*6ac0*/  FMUL.FTZ R9, R24, -1.4426950216293334961 ;  /* 0xbfb8aa3b18097820 */ /* 0x000fe40000410000 */
[----:B------:R-:W1:Y:S01]  /*6ad0*/  MUFU.EX2 R8, R8 ;  /* 0x0000000800087308 */ /* 0x000e620000000800 */
[----:B0-----:R-:W-:Y:S01]  /*6ae0*/  SHF.L.U32 R27, R10, 0x10, RZ ;  /* 0x000000100a1b7819 */ /* 0x001fe200000006ff */
[----:B--2---:R-:W-:-:S04]  /*6af0*/  FADD.FTZ R26, R26, 1 ;  /* 0x3f8000001a1a7421 */ /* 0x004fc80000010000 */
[----:B------:R-:W-:Y:S02]  /*6b00*/  FMUL.FTZ R10, R27, -1.4426950216293334961 ;  /* 0xbfb8aa3b1b0a7820 */ /* 0x000fe40000410000 */
[----:B------:R-:W0:Y:S01]  /*6b10*/  MUFU.EX2 R17, R17 ;  /* 0x0000001100117308 */ /* 0x000e220000000800 */
[----:B---3--:R-:W-:-:S07]  /*6b20*/  FADD.FTZ R29, R29, 1 ;  /* 0x3f8000001d1d7421 */ /* 0x008fce0000010000 */
[----:B------:R-:W2:Y:S01]  /*6b30*/  MUFU.EX2 R15, R15 ;  /* 0x0000000f000f7308 */ /* 0x000ea20000000800 */
[----:B-1----:R-:W-:-:S07]  /*6b40*/  FADD.FTZ R8, R8, 1 ;  /* 0x3f80000008087421 */ /* 0x002fce0000010000 */
[----:B------:R-:W1:Y:S01]  /*6b50*/  MUFU.EX2 R14, R14 ;  /* 0x0000000e000e7308 */ /* 0x000e620000000800 */
[----:B0-----:R-:W-:-:S07]  /*6b60*/  FADD.FTZ R17, R17, 1 ;  /* 0x3f80000011117421 */ /* 0x001fce0000010000 */
[----:B------:R-:W0:Y:S01]  /*6b70*/  MUFU.EX2 R9, R9 ;  /* 0x0000000900097308 */ /* 0x000e220000000800 */
[----:B--2---:R-:W-:-:S07]  /*6b80*/  FADD.FTZ R15, R15, 1 ;  /* 0x3f8000000f0f7421 */ /* 0x004fce0000010000 */
[----:B------:R-:W2:Y:S01]  /*6b90*/  MUFU.EX2 R10, R10 ;  /* 0x0000000a000a7308 */ /* 0x000ea20000000800 */
[----:B-1----:R-:W-:-:S07]  /*6ba0*/  FADD.FTZ R14, R14, 1 ;  /* 0x3f8000000e0e7421 */ /* 0x002fce0000010000 */
[----:B------:R-:W1:Y:S01]  /*6bb0*/  MUFU.EX2 R30, R30 ;  /* 0x0000001e001e7308 */ /* 0x000e620000000800 */
[----:B0-----:R-:W-:-:S07]  /*6bc0*/  FADD.FTZ R9, R9, 1 ;  /* 0x3f80000009097421 */ /* 0x001fce0000010000 */
[----:B------:R-:W0:Y:S01]  /*6bd0*/  MUFU.EX2 R34, R34 ;  /* 0x0000002200227308 */ /* 0x000e220000000800 */
[----:B--2---:R-:W-:-:S07]  /*6be0*/  FADD.FTZ R10, R10, 1 ;  /* 0x3f8000000a0a7421 */ /* 0x004fce0000010000 */
[----:B------:R-:W2:Y:S01]  /*6bf0*/  MUFU.RCP R4, R4 ;  /* 0x0000000400047308 */ /* 0x000ea20000001000 */
[----:B-1----:R-:W-:-:S07]  /*6c00*/  FADD.FTZ R30, R30, 1 ;  /* 0x3f8000001e1e7421 */ /* 0x002fce0000010000 */
[----:B------:R-:W1:Y:S01]  /*6c10*/  MUFU.RCP R35, R7 ;  /* 0x0000000700237308 */ /* 0x000e620000001000 */
[----:B0-----:R-:W-:-:S07]  /*6c20*/  FADD.FTZ R34, R34, 1 ;  /* 0x3f80000022227421 */ /* 0x001fce0000010000 */
[----:B------:R1:W0:Y:S01]  /*6c30*/  MUFU.RCP R7, R5 ;  /* 0x0000000500077308 */ /* 0x0002220000001000 */
[----:B--2---:R-:W-:-:S04]  /*6c40*/  FMUL.FTZ R4, R3, R4 ;  /* 0x0000000403047220 */ /* 0x004fc80000410000 */
[----:B------:R-:W-:-:S03]  /*6c50*/  FMUL.FTZ R4, R4, R57 ;  /* 0x0000003904047220 */ /* 0x000fc60000410000 */
[----:B------:R-:W2:Y:S01]  /*6c60*/  MUFU.RCP R20, R20 ;  /* 0x0000001400147308 */ /* 0x000ea20000001000 */
[----:B-1----:R-:W-:-:S04]  /*6c70*/  FMUL.FTZ R5, R6, R35 ;  /* 0x0000002306057220 */ /* 0x002fc80000410000 */
[----:B------:R-:W-:-:S03]  /*6c80*/  FMUL.FTZ R5, R5, R58 ;  /* 0x0000003a05057220 */ /* 0x000fc60000410000 */
[----:B------:R-:W1:Y:S01]  /*6c90*/  MUFU.RCP R8, R8 ;  /* 0x0000000800087308 */ /* 0x000e620000001000 */
[----:B0-----:R-:W-:-:S04]  /*6ca0*/  FMUL.FTZ R3, R12, R7 ;  /* 0x000000070c037220 */ /* 0x001fc80000410000 */
[----:B------:R-:W-:-:S03]  /*6cb0*/  FMUL.FTZ R3, R3, R50 ;  /* 0x0000003203037220 */ /* 0x000fc60000410000 */
[----:B------:R-:W0:Y:S01]  /*6cc0*/  MUFU.RCP R17, R17 ;  /* 0x0000001100117308 */ /* 0x000e220000001000 */
[----:B--2---:R-:W-:-:S04]  /*6cd0*/  FMUL.FTZ R19, R19, R20 ;  /* 0x0000001413137220 */ /* 0x004fc80000410000 */
[----:B------:R-:W-:-:S03]  /*6ce0*/  FMUL.FTZ R19, R19, R56 ;  /* 0x0000003813137220 */ /* 0x000fc60000410000 */
[----:B------:R-:W2:Y:S01]  /*6cf0*/  MUFU.RCP R15, R15 ;  /* 0x0000000f000f7308 */ /* 0x000ea20000001000 */
[----:B-1----:R-:W-:Y:S02]  /*6d00*/  FMUL.FTZ R8, R21, R8 ;  /* 0x0000000815087220 */ /* 0x002fe40000410000 */
[----:B------:R-:W1:Y:S02]  /*6d10*/  LDC.64 R20, c[0x0][0x2c0] ;  /* 0x0000b000ff147b82 */ /* 0x000e640000000a00 */
[----:B------:R-:W-:-:S03]  /*6d20*/  FMUL.FTZ R8, R8, R47 ;  /* 0x0000002f08087220 */ /* 0x000fc60000410000 */
[----:B------:R-:W3:Y:S01]  /*6d30*/  MUFU.RCP R23, R23 ;  /* 0x0000001700177308 */ /* 0x000ee20000001000 */
[----:B0-----:R-:W-:Y:S01]  /*6d40*/  FMUL.FTZ R16, R16, R17 ;  /* 0x0000001110107220 */ /* 0x001fe20000410000 */
[----:B------:R-:W-:-:S03]  /*6d50*/  F2FP.BF16.F32.PACK_AB R19, R8, R19 ;  /* 0x000000130813723e */ /* 0x000fc600000010ff */
[----:B------:R-:W-:-:S03]  /*6d60*/  FMUL.FTZ R16, R16, R55 ;  /* 0x0000003710107220 */ /* 0x000fc60000410000 */
[----:B------:R-:W0:Y:S01]  /*6d70*/  MUFU.RCP R26, R26 ;  /* 0x0000001a001a7308 */ /* 0x000e220000001000 */
[----:B--2---:R-:W-:-:S04]  /*6d80*/  FMUL.FTZ R7, R18, R15 ;  /* 0x0000000f12077220 */ /* 0x004fc80000410000 */
[----:B------:R-:W-:-:S03]  /*6d90*/  FMUL.FTZ R7, R7, R48 ;  /* 0x0000003007077220 */ /* 0x000fc60000410000 */
[----:B------:R-:W2:Y:S01]  /*6da0*/  MUFU.RCP R29, R29 ;  /* 0x0000001d001d7308 */ /* 0x000ea20000001000 */
[----:B---3--:R-:W-:Y:S01]  /*6db0*/  FMUL.FTZ R22, R22, R23 ;  /* 0x0000001716167220 */ /* 0x008fe20000410000 */
[----:B------:R-:W-:Y:S02]  /*6dc0*/  F2FP.BF16.F32.PACK_AB R18, R7, R16 ;  /* 0x000000100712723e */ /* 0x000fe400000010ff */
[----:B------:R-:W-:Y:S01]  /*6dd0*/  F2FP.BF16.F32.PACK_AB R16, R3, R4 ;  /* 0x000000040310723e */ /* 0x000fe200000010ff */
[----:B------:R-:W-:Y:S01]  /*6de0*/  FMUL.FTZ R22, R22, R53 ;  /* 0x0000003516167220 */ /* 0x000fe20000410000 */
[----:B-1----:R-:W-:Y:S02]  /*6df0*/  IMAD R4, R73, R20, RZ ;  /* 0x0000001449047224 */ /* 0x002fe400078e02ff */
[----:B------:R-:W1:Y:S01]  /*6e00*/  MUFU.RCP R32, R32 ;  /* 0x0000002000207308 */ /* 0x000e620000001000 */
[----:B0-----:R-:W-:Y:S01]  /*6e10*/  FMUL.FTZ R25, R25, R26 ;  /* 0x0000001a19197220 */ /* 0x001fe20000410000 */
[----:B------:R-:W-:-:S03]  /*6e20*/  IMAD R3, R75, R21, R4 ;  /* 0x000000154b037224 */ /* 0x000fc600078e0204 */
[----:B------:R-:W-:-:S03]  /*6e30*/  FMUL.FTZ R25, R25, R54 ;  /* 0x0000003619197220 */ /* 0x000fc60000410000 */
[----:B------:R-:W0:Y:S01]  /*6e40*/  MUFU.RCP R14, R14 ;  /* 0x0000000e000e7308 */ /* 0x000e220000001000 */
        /* <DEDUP_REMOVED lines=9> */
[----:B--2---:R-:W-:Y:S01]  /*6ee0*/  FMUL.FTZ R9, R24, R9 ;  /* 0x0000000918097220 */ /* 0x004fe20000410000 */
[----:B------:R-:W-:Y:S01]  /*6ef0*/  F2FP.BF16.F32.PACK_AB R17, R6, R5 ;  /* 0x000000050611723e */ /* 0x000fe200000010ff */
[----:B------:R-:W-:Y:S01]  /*6f00*/  BAR.SYNC.DEFER_BLOCKING 0x0 ;  /* 0x0000000000007b1d */ /* 0x000fe20000010000 */
[----:B------:R-:W-:-:S04]  /*6f10*/  IMAD.WIDE.U32 R4, R75, R20, UR10 ;  /* 0x0000000a4b047e25 */ /* 0x000fc8000f8e0014 */
[----:B------:R-:W-:Y:S01]  /*6f20*/  FMUL.FTZ R9, R9, R46 ;  /* 0x0000002e09097220 */ /* 0x000fe20000410000 */
[----:B------:R-:W2:Y:S01]  /*6f30*/  MUFU.RCP R12, R34 ;  /* 0x00000022000c7308 */ /* 0x000ea20000001000 */
[----:B-1----:R-:W-:-:S03]  /*6f40*/  FMUL.FTZ R10, R27, R10 ;  /* 0x0000000a1b0a7220 */ /* 0x002fc60000410000 */
[----:B------:R-:W-:Y:S02]  /*6f50*/  F2FP.BF16.F32.PACK_AB R24, R9, R22 ;  /* 0x000000160918723e */ /* 0x000fe400000010ff */
[----:B------:R-:W-:Y:S01]  /*6f60*/  IADD3 R5, R5, R3, RZ ;  /* 0x0000000305057210 */ /* 0x000fe20007ffe0ff */
[----:B------:R-:W-:Y:S01]  /*6f70*/  FMUL.FTZ R10, R10, R45 ;  /* 0x0000002d0a0a7220 */ /* 0x000fe20000410000 */
[----:B------:R-:W-:Y:S02]  /*6f80*/  IMAD R3, R77, UR8, RZ ;  /* 0x000000084d037c24 */ /* 0x000fe4000f8e02ff */
[----:B0-----:R-:W-:Y:S01]  /*6f90*/  FMUL.FTZ R11, R11, R30 ;  /* 0x0000001e0b0b7220 */ /* 0x001fe20000410000 */
[----:B------:R-:W-:Y:S01]  /*6fa0*/  IMAD.WIDE.U32 R4, R98, UR8, R4 ;  /* 0x0000000862047c25 */ /* 0x000fe2000f8e0004 */
[----:B------:R-:W-:-:S03]  /*6fb0*/  F2FP.BF16.F32.PACK_AB R25, R10, R25 ;  /* 0x000000190a19723e */ /* 0x000fc600000010ff */
[----:B------:R-:W-:Y:S01]  /*6fc0*/  FMUL.FTZ R11, R11, R44 ;  /* 0x0000002c0b0b7220 */ /* 0x000fe20000410000 */
[----:B------:R-:W-:Y:S01]  /*6fd0*/  IMAD R3, R98, UR9, R3 ;  /* 0x0000000962037c24 */ /* 0x000fe2000f8e0203 */
[----:B------:R-:W-:Y:S01]  /*6fe0*/  ULDC.64 UR8, c[0x0][0x320] ;  /* 0x0000c80000087ab9 */ /* 0x000fe20000000a00 */
[----:B--2---:R-:W-:Y:S02]  /*6ff0*/  FMUL.FTZ R12, R33, R12 ;  /* 0x0000000c210c7220 */ /* 0x004fe40000410000 */
[----:B------:R-:W-:Y:S01]  /*7000*/  F2FP.BF16.F32.PACK_AB R26, R11, R28 ;  /* 0x0000001c0b1a723e */ /* 0x000fe200000010ff */
[----:B------:R-:W-:Y:S01]  /*7010*/  STS.128 [R0], R16 ;  /* 0x0000001000007388 */ /* 0x000fe20000000c00 */
[----:B------:R-:W-:Y:S01]  /*7020*/  IADD3 R3, R5, R3, RZ ;  /* 0x0000000305037210 */ /* 0x000fe20007ffe0ff */
[----:B------:R-:W-:-:S05]  /*7030*/  FMUL.FTZ R12, R12, R43 ;  /* 0x0000002b0c0c7220 */ /* 0x000fca0000410000 */
[----:B------:R-:W-:-:S05]  /*7040*/  F2FP.BF16.F32.PACK_AB R27, R12, R31 ;  /* 0x0000001f0c1b723e */ /* 0x000fca00000010ff */
        /* <DEDUP_REMOVED lines=13> */
.L_x_597:
        /* <DEDUP_REMOVED lines=14> */
.L_x_5173:


//--------------------- .text._Z25selective_scan_fwd_kernelI32Selective_Scan_fwd_kernel_traitsILi128ELi16ELi1ELb1ELb1ELb1ELb0EN3c108BFloat16ENS1_7complexIfEEEEv13SSMParamsBase --------------------------
	.section	.text._Z25selective_scan_fwd_kernelI32Selective_Scan_fwd_kernel_traitsILi128ELi16ELi1ELb1ELb1ELb1ELb0EN3c108BFloat16ENS1_7complexIfEEEEv13SSMParamsBase,"ax",@progbits
	.align	128
        .global         _Z25selective_scan_fwd_kernelI32Selective_Scan_fwd_kernel_traitsILi128ELi16ELi1ELb1ELb1ELb1ELb0EN3c108BFloat16ENS1_7complexIfEEEEv13SSMParamsBase
        .type           _Z25selective_scan_fwd_kernelI32Selective_Scan_fwd_kernel_traitsILi128ELi16ELi1ELb1ELb1ELb1ELb0EN3c108BFloat16ENS1_7complexIfEEEEv13SSMParamsBase,@function
        .size           _Z25selective_scan_fwd_kernelI32Selective_Scan_fwd_kernel_traitsILi128ELi16ELi1ELb1ELb1ELb1ELb0EN3c108BFloat16ENS1_7complexIfEEEEv13SSMParamsBase,(.L_x_5174 - _Z25selective_scan_fwd_kernelI32Selective_Scan_fwd_kernel_traitsILi128ELi16ELi1ELb1ELb1ELb1ELb0EN3c108BFloat16ENS1_7complexIfEEEEv13SSMParamsBase)
        .other          _Z25selective_scan_fwd_kernelI32Selective_Scan_fwd_kernel_traitsILi128ELi16ELi1ELb1ELb1ELb1ELb0EN3c108BFloat16ENS1_7complexIfEEEEv13SSMParamsBase,@"STO_CUDA_ENTRY STV_DEFAULT"
_Z25selective_scan_fwd_kernelI32Selective_Scan_fwd_kernel_traitsILi128ELi16ELi1ELb1ELb1ELb1ELb0EN3c108BFloat16ENS1_7complexIfEEEEv13SSMParamsBase:
.text._Z25selective_scan_fwd_kernelI32Selective_Scan_fwd_kernel_traitsILi128ELi16ELi1ELb1ELb1ELb1ELb0EN3c108BFloat16ENS1_7complexIfEEEEv13SSMParamsBase:
        /* <DEDUP_REMOVED lines=12> */
[----:B------:R-:W-:Y:S02]  /*00c0*/  ULDC.64 UR4, c[0x0][0x2e8] ;  /* 0x0000ba0000047ab9 */ /* 0x000fe40000000a00 */
[----:B------:R-:W-:Y:S02]  /*00d0*/  ISETP.NE.U32.AND P0, PT, RZ, UR4, PT ;  /* 0x00000004ff007c0c */ /* 0x000fe4000bf05070 */
[----:B------:R-:W-:-:S04]  /*00e0*/  R2UR UR13, R79 ;  /* 0x000000004f0d72ca */ /* 0x000fc800000e0000 */
[----:B------:R-:W-:Y:S02]  /*00f0*/  @P1 LEA R4, P3, R79, UR6, 0x2 ;  /* 0x000000064f041c11 */ /* 0x000fe4000f8610ff */
[----:B------:R-:W-:-:S07]  /*0100*/  ISETP.NE.AND.EX P0, PT, RZ, UR5, PT, P0 ;  /* 0x00000005ff007c0c */ /* 0x000fce000bf05300 */
[----:B------:R-:W-:-:S06]  /*0110*/  USHF.R.S32.HI UR21, URZ, 0x1f, UR13 ;  /* 0x0000001f3f157899 */ /* 0x000fcc000801140d */
[C---:B------:R-:W-:Y:S02]  /*0120*/  @P0 LEA R2, P2, R79.reuse, UR4, 0x2 ;  /* 0x000000044f020c11 */ /* 0x040fe4000f8410ff */
[----:B------:R-:W-:Y:S02]  /*0130*/  MOV R6, UR21 ;  /* 0x0000001500067c02 */ /* 0x000fe40008000f00 */
[----:B------:R-:W-:Y:S02]  /*0140*/  MOV R0, UR21 ;  /* 0x0000001500007c02 */ /* 0x000fe40008000f00 */
[C---:B------:R-:W-:Y:S02]  /*0150*/  @P1 LEA.HI.X R5, R79.reuse, UR7, R6, 0x2, P3 ;  /* 0x000000074f051c11 */ /* 0x040fe400098f1406 */
[----:B------:R-:W-:-:S03]  /*0160*/  @P0 LEA.HI.X R3, R79, UR5, R0, 0x2, P2 ;  /* 0x000000054f030c11 */ /* 0x000fc600090f1400 */
[----:B------:R-:W5:Y:S01]  /*0170*/  @P1 LDG.E R4, desc[UR18][R4.64] ;  /* 0x0000001204041981 */ /* 0x000f62000c1e1900 */
[----:B------:R-:W-:Y:S01]  /*0180*/  MOV R0, UR25 ;  /* 0x0000001900007c02 */ /* 0x000fe20008000f00 */
[----:B------:R-:W0:Y:S02]  /*0190*/  S2UR UR4, SR_CTAID.X ;  /* 0x00000000000479c3 */ /* 0x000e240000002500 */
[----:B------:R1:W5:Y:S01]  /*01a0*/  @P0 LDG.E R2, desc[UR18][R2.64] ;  /* 0x0000001202020981 */ /* 0x000362000c1e1900 */
[----:B------:R-:W-:-:S04]  /*01b0*/  IABS R0, R0 ;  /* 0x0000000000007213 */ /* 0x000fc80000000000 */
[----:B------:R-:W-:-:S13]  /*01c0*/  R2UR UR31, R0 ;  /* 0x00000000001f72ca */ /* 0x000fda00000e0000 */
[----:B------:R-:W2:Y:S08]  /*01d0*/  I2F.RP R0, UR31 ;  /* 0x0000001f00007d06 */ /* 0x000eb00008209400 */
[----:B--2---:R-:W2:Y:S02]  /*01e0*/  MUFU.RCP R0, R0 ;  /* 0x0000000000007308 */ /* 0x004ea40000001000 */
[----:B--2---:R-:W-:-:S02]  /*01f0*/  IADD3 R6, R0, 0xffffffe, RZ ;  /* 0x0ffffffe00067810 */ /* 0x004fc40007ffe0ff */
[----:B-1----:R-:W-:Y:S01]  /*0200*/  IABS R3, R79 ;  /* 0x0000004f00037213 */ /* 0x002fe20000000000 */
[----:B------:R-:W1:Y:S03]  /*0210*/  LDC R0, c[0x0][0x224] ;  /* 0x00008900ff007b82 */ /* 0x000e660000000800 */
[----:B------:R-:W2:Y:S01]  /*0220*/  F2I.FTZ.U32.TRUNC.NTZ R6, R6 ;  /* 0x0000000600067305 */ /* 0x000ea2000021f000 */
[----:B------:R-:W-:Y:S02]  /*0230*/  R2UR UR15, R3 ;  /* 0x00000000030f72ca */ /* 0x000fe400000e0000 */
[----:B--2---:R-:W-:Y:S02]  /*0240*/  R2UR UR5, R6 ;  /* 0x00000000060572ca */ /* 0x004fe400000e0000 */
[----:B0-----:R-:W-:Y:S01]  /*0250*/  MOV R78, UR4 ;  /* 0x00000004004e7c02 */ /* 0x001fe20008000f00 */
[----:B------:R-:W-:-:S03]  /*0260*/  UMOV UR4, URZ ;  /* 0x0000003f00047c82 */ /* 0x000fc60008000000 */
[----:B------:R-:W-:-:S07]  /*0270*/  R2UR UR24, R78 ;  /* 0x000000004e1872ca */ /* 0x000fce00000e0000 */
        /* <DEDUP_REMOVED lines=39> */
[----:B-1----:R-:W-:Y:S01]  /*04f0*/  ISETP.GE.AND P2, PT, R0, 0x1, PT ;  /* 0x000000010000780c */ /* 0x002fe20003f46270 */
        /* <DEDUP_REMOVED lines=41> */
[----:B------:R-:W-:-:S07]  /*0790*/  UMOV UR11, UR16 ;  /* 0x00000010000b7c82 */ /* 0x000fce0008000000 */
.L_x_637:
[----:B------:R-:W0:Y:S01]  /*07a0*/  S2R R40, SR_TID.X ;  /* 0x0000000000287919 */ /* 0x000e220000002100 */
[----:B-1----:R-:W-:Y:S02]  /*07b0*/  MOV R2, UR8 ;  /* 0x0000000800027c02 */ /* 0x002fe40008000f00 */
[----:B------:R-:W-:Y:S01]  /*07c0*/  MOV R3, UR10 ;  /* 0x0000000a00037c02 */ /* 0x000fe20008000f00 */
[----:B------:R-:W-:Y:S06]  /*07d0*/  BAR.SYNC.DEFER_BLOCKING 0x0 ;  /* 0x0000000000007b1d */ /* 0x000fec0000010000 */
[----:B------:R-:W1:Y:S02]  /*07e0*/  S2R R36, SR_LANEID ;  /* 0x0000000000247919 */ /* 0x000e640000000000 */
[----:B------:R-:W2:Y:S01]  /*07f0*/  S2UR UR16, SR_CgaCtaId ;  /* 0x00000000001079c3 */ /* 0x000ea20000008800 */
[----:B------:R-:W-:Y:S01]  /*0800*/  UMOV UR7, 0x400 ;  /* 0x0000040000077882 */ /* 0x000fe20000000000 */
[----:B------:R-:W-:-:S06]  /*0810*/  MOV R5, UR11 ;  /* 0x0000000b00057c02 */ /* 0x000fcc0008000f00 */
[----:B------:R-:W3:Y:S01]  /*0820*/  LDC R21, c[0x0][0x21c] ;  /* 0x00008700ff157b82 */ /* 0x000ee20000000800 */
[----:B0-----:R-:W-:-:S04]  /*0830*/  SHF.L.U32 R0, R40, 0x1, RZ ;  /* 0x0000000128007819 */ /* 0x001fc800000006ff */
[----:B------:R-:W-:-:S04]  /*0840*/  LOP3.LUT R4, R0, 0xffffffc0, RZ, 0xc0, !PT ;  /* 0xffffffc000047812 */ /* 0x000fc800078ec0ff */
[----:B------:R-:W-:-:S05]  /*0850*/  LOP3.LUT R6, R4, 0x1f, R40, 0xf8, !PT ;  /* 0x0000001f04067812 */ /* 0x000fca00078ef828 */
[----:B------:R-:W-:-:S05]  /*0860*/  IMAD.WIDE R2, R6, 0x10, R2 ;  /* 0x0000001006027825 */ /* 0x000fca00078e0202 */
[----:B------:R-:W4:Y:S04]  /*0870*/  LDG.E.128 R12, desc[UR18][R2.64] ;  /* 0x00000012020c7981 */ /* 0x000f28000c1e1d00 */
[----:B------:R0:W5:Y:S01]  /*0880*/  LDG.E.128 R16, desc[UR18][R2.64+0x200] ;  /* 0x0002001202107981 */ /* 0x000162000c1e1d00 */
[----:B--2---:R-:W-:Y:S01]  /*0890*/  ULEA UR16, UR16, UR7, 0x18 ;  /* 0x0000000710107291 */ /* 0x004fe2000f8ec03f */
[----:B-1----:R-:W-:Y:S02]  /*08a0*/  IADD3 R0, R4, R36, RZ ;  /* 0x0000002404007210 */ /* 0x002fe40007ffe0ff */
[----:B------:R-:W-:-:S03]  /*08b0*/  MOV R4, UR9 ;  /* 0x0000000900047c02 */ /* 0x000fc60008000f00 */
[C---:B------:R-:W-:Y:S02]  /*08c0*/  LEA R20, R0.reuse, UR16, 0x4 ;  /* 0x0000001000147c11 */ /* 0x040fe4000f8e20ff */
[----:B------:R-:W-:Y:S01]  /*08d0*/  IADD3 R0, R0, R36, RZ ;  /* 0x0000002400007210 */ /* 0x000fe20007ffe0ff */
[----:B0-----:R-:W-:-:S03]  /*08e0*/  IMAD.WIDE R2, R6, 0x10, R4 ;  /* 0x0000001006027825 */ /* 0x001fc600078e0204 */
[----:B------:R-:W-:Y:S01]  /*08f0*/  LEA R0, R0, UR16, 0x4 ;  /* 0x0000001000007c11 */ /* 0x000fe2000f8e20ff */
[----:B----4-:R-:W-:Y:S04]  /*0900*/  STS.128 [R20], R12 ;  /* 0x0000000c14007388 */ /* 0x010fe80000000c00 */
[----:B-----5:R-:W-:Y:S01]  /*0910*/  STS.128 [R20+0x200], R16 ;  /* 0x0002001014007388 */ /* 0x020fe20000000c00 */
[----:B------:R-:W-:-:S03]  /*0920*/  NOP ;  /* 0x0000000000007918 */ /* 0x000fc60000000000 */
[----:B------:R-:W-:Y:S04]  /*0930*/  LDS.128 R8, [R0] ;  /* 0x0000000000087984 */ /* 0x000fe80000000c00 */
[----:B------:R-:W-:Y:S01]  /*0940*/  LDS.128 R4, [R0+0x10] ;  /* 0x0000100000047984 */ /* 0x000fe20000000c00 */
[----:B------:R-:W-:Y:S06]  /*0950*/  BAR.SYNC.DEFER_BLOCKING 0x0 ;  /* 0x0000000000007b1d */ /* 0x000fec0000010000 */
[----:B------:R-:W2:Y:S04]  /*0960*/  LDG.E.128 R24, desc[UR18][R2.64] ;  /* 0x0000001202187981 */ /* 0x000ea8000c1e1d00 */
[----:B------:R-:W4:Y:S01]  /*0970*/  LDG.E.128 R28, desc[UR18][R2.64+0x200] ;  /* 0x00020012021c7981 */ /* 0x000f22000c1e1d00 */
[----:B------:R-:W-:Y:S01]  /*0980*/  ULDC.U8 UR7, c[0x0][0x22e] ;  /* 0x00008b8000077ab9 */ /* 0x000fe20000000000 */
[----:B------:R-:W-:Y:S01]  /*0990*/  BSSY B0, `(.L_x_598) ;  /* 0x000003e000007945 */ /* 0x000fe20003800000 */
[----:B---3--:R-:W-:Y:S01]  /*09a0*/  ISETP.GE.AND P6, PT, R21, 0x1, PT ;  /* 0x000000011500780c */ /* 0x008fe20003fc6270 */
[----:B--2---:R-:W-:Y:S04]  /*09b0*/  STS.128 [R20], R24 ;  /* 0x0000001814007388 */ /* 0x004fe80000000c00 */
[----:B----4-:R-:W-:Y:S01]  /*09c0*/  STS.128 [R20+0x200], R28 ;  /* 0x0002001c14007388 */ /* 0x010fe20000000c00 */
        /* <DEDUP_REMOVED lines=58> */
.L_x_599:
[----:B------:R-:W-:Y:S05]  /*0d70*/  BSYNC B0 ;  /* 0x0000000000007941 */ /* 0x000fea0003800000 */
.L_x_598:
        /* <DEDUP_REMOVED lines=38> */
.L_x_601:
[----:B------:R-:W-:Y:S05]  /*0fe0*/  BSYNC B0 ;  /* 0x0000000000007941 */ /* 0x000fea0003800000 */
.L_x_600:
        /* <DEDUP_REMOVED lines=37> */
.L_x_603:
[----:B------:R-:W-:Y:S05]  /*1240*/  BSYNC B0 ;  /* 0x0000000000007941 */ /* 0x000fea0003800000 */
.L_x_602:
        /* <DEDUP_REMOVED lines=38> */
.L_x_605:
[----:B------:R-:W-:Y:S05]  /*14b0*/  BSYNC B0 ;  /* 0x0000000000007941 */ /* 0x000fea0003800000 */
.L_x_604:
        /* <DEDUP_REMOVED lines=38> */
.L_x_607:
[----:B------:R-:W-:Y:S05]  /*1720*/  BSYNC B0 ;  /* 0x0000000000007941 */ /* 0x000fea0003800000 */
.L_x_606:
        /* <DEDUP_REMOVED lines=42> */
.L_x_609:
[----:B------:R-:W-:Y:S05]  /*19d0*/  BSYNC B0 ;  /* 0x0000000000007941 */ /* 0x000fea0003800000 */
.L_x_608:
[----:B------:R-:W-:Y:S01]  /*19e0*/  SHF.L.U32 R12, R12, 0x10, RZ ;  /* 0x000000100c0c7819 */ /* 0x000fe200000006ff */
[----:B------:R-:W-:Y:S01]  /*19f0*/  BSSY B0, `(.L_x_610) ;  /* 0x0000028000007945 */ /* 0x000fe20003800000 */
[----:B------:R-:W-:Y:S02]  /*1a00*/  FSETP.GTU.FTZ.AND P4, PT, R26, 20, PT ;  /* 0x41a000001a00780b */ /* 0x000fe40003f9c000 */
[----:B------:R-:W-:Y:S01]  /*1a10*/  ISETP.EQ.OR P5, PT, RZ, UR7, P5 ;  /* 0x00000007ff007c0c */ /* 0x000fe2000afa2670 */
[----:B------:R-:W-:Y:S01]  /*1a20*/  FADD.FTZ R25, R12, UR5 ;  /* 0x000000050c197e21 */ /* 0x000fe20008010000 */
[C---:B------:R-:W-:Y:S02]  /*1a30*/  SHF.L.U32 R164, R10.reuse, 0x10, RZ ;  /* 0x000000100aa47819 */ /* 0x040fe400000006ff */
[----:B------:R-:W-:Y:S02]  /*1a40*/  PRMT R151, R10, 0x7632, R151 ;  /* 0x000076320a977816 */ /* 0x000fe40000000097 */
[----:B------:R-:W-:-:S02]  /*1a50*/  SHF.L.U32 R33, R11, 0x10, RZ ;  /* 0x000000100b217819 */ /* 0x000fc400000006ff */
        /* <DEDUP_REMOVED lines=33> */
.L_x_611:
[----:B------:R-:W-:Y:S05]  /*1c70*/  BSYNC B0 ;  /* 0x0000000000007941 */ /* 0x000fea0003800000 */
.L_x_610:
[----:B------:R-:W-:Y:S01]  /*1c80*/  ISETP.EQ.OR P4, PT, RZ, UR7, P4 ;  /* 0x00000007ff007c0c */ /* 0x000fe2000a782670 */
[----:B------:R-:W-:Y:S01]  /*1c90*/  BSSY B0, `(.L_x_612) ;  /* 0x0000029000007945 */ /* 0x000fe20003800000 */
[----:B------:R-:W-:Y:S02]  /*1ca0*/  SHF.L.U32 R13, R13, 0x10, RZ ;  /* 0x000000100d0d7819 */ /* 0x000fe400000006ff */
[----:B------:R-:W-:Y:S02]  /*1cb0*/  FSETP.GTU.FTZ.AND P3, PT, R25, 20, PT ;  /* 0x41a000001900780b */ /* 0x000fe40003f7c000 */
[----:B------:R-:W-:Y:S01]  /*1cc0*/  ISETP.EQ.OR P0, PT, RZ, UR7, P0 ;  /* 0x00000007ff007c0c */ /* 0x000fe20008702670 */
[----:B------:R-:W-:Y:S01]  /*1cd0*/  FADD.FTZ R24, R13, UR5 ;  /* 0x000000050d187e21 */ /* 0x000fe20008010000 */
[----:B------:R-:W-:Y:S02]  /*1ce0*/  PRMT R149, R11, 0x7632, R149 ;  /* 0x000076320b957816 */ /* 0x000fe40000000095 */
        /* <DEDUP_REMOVED lines=35> */
.L_x_613:
[----:B------:R-:W-:Y:S05]  /*1f20*/  BSYNC B0 ;  /* 0x0000000000007941 */ /* 0x000fea0003800000 */
.L_x_612:
[----:B------:R-:W-:Y:S01]  /*1f30*/  SHF.L.U32 R14, R14, 0x10, RZ ;  /* 0x000000100e0e7819 */ /* 0x000fe200000006ff */
[----:B------:R-:W-:Y:S01]  /*1f40*/  BSSY B0, `(.L_x_614) ;  /* 0x0000029000007945 */ /* 0x000fe20003800000 */
[----:B------:R-:W-:Y:S02]  /*1f50*/  SHF.L.U32 R146, R5, 0x10, RZ ;  /* 0x0000001005927819 */ /* 0x000fe400000006ff */
[----:B------:R-:W-:Y:S01]  /*1f60*/  FSETP.GTU.FTZ.AND P4, PT, R24, 20, PT ;  /* 0x41a000001800780b */ /* 0x000fe20003f9c000 */
[----:B------:R-:W-:Y:S01]  /*1f70*/  FADD.FTZ R23, R14, UR5 ;  /* 0x000000050e177e21 */ /* 0x000fe20008010000 */
[----:B------:R-:W-:Y:S02]  /*1f80*/  ISETP.EQ.OR P1, PT, RZ, UR7, P1 ;  /* 0x00000007ff007c0c */ /* 0x000fe40008f22670 */
        /* <DEDUP_REMOVED lines=36> */
.L_x_615:
[----:B------:R-:W-:Y:S05]  /*21d0*/  BSYNC B0 ;  /* 0x0000000000007941 */ /* 0x000fea0003800000 */
.L_x_614:
[----:B------:R-:W-:Y:S01]  /*21e0*/  SHF.L.U32 R15, R15, 0x10, RZ ;  /* 0x000000100f0f7819 */ /* 0x000fe200000006ff */
[----:B------:R-:W-:Y:S01]  /*21f0*/  BSSY B0, `(.L_x_616) ;  /* 0x0000027000007945 */ /* 0x000fe20003800000 */
[----:B------:R-:W-:Y:S02]  /*2200*/  SHF.L.U32 R4, R7, 0x10, RZ ;  /* 0x0000001007047819 */ /* 0x000fe400000006ff */
        /* <DEDUP_REMOVED lines=37> */
.L_x_617:
[----:B------:R-:W-:Y:S05]  /*2460*/  BSYNC B0 ;  /* 0x0000000000007941 */ /* 0x000fea0003800000 */
.L_x_616:
        /* <DEDUP_REMOVED lines=44> */
.L_x_619:
[----:B------:R-:W-:Y:S05]  /*2730*/  BSYNC B0 ;  /* 0x0000000000007941 */ /* 0x000fea0003800000 */
.L_x_618:
        /* <DEDUP_REMOVED lines=33> */
.L_x_621:
[----:B------:R-:W-:Y:S05]  /*2950*/  BSYNC B0 ;  /* 0x0000000000007941 */ /* 0x000fea0003800000 */
.L_x_620:
        /* <DEDUP_REMOVED lines=33> */
.L_x_623:
[----:B------:R-:W-:Y:S05]  /*2b70*/  BSYNC B0 ;  /* 0x0000000000007941 */ /* 0x000fea0003800000 */
.L_x_622:
        /* <DEDUP_REMOVED lines=33> */
.L_x_625:
[----:B------:R-:W-:Y:S05]  /*2d90*/  BSYNC B0 ;  /* 0x0000000000007941 */ /* 0x000fea0003800000 */
.L_x_624:
        /* <DEDUP_REMOVED lines=33> */
.L_x_627:
[----:B------:R-:W-:Y:S05]  /*2fb0*/  BSYNC B0 ;  /* 0x0000000000007941 */ /* 0x000fea0003800000 */
.L_x_626:
        /* <DEDUP_REMOVED lines=33> */
.L_x_629:
[----:B------:R-:W-:Y:S05]  /*31d0*/  BSYNC B0 ;  /* 0x0000000000007941 */ /* 0x000fea0003800000 */
.L_x_628:
        /* <DEDUP_REMOVED lines=20> */
[----:B------:R-:W-:Y:S01]  /*3320*/  ULDC.64 UR22, c[0x0][0x230] ;  /* 0x00008c0000167ab9 */ /* 0x000fe20000000a00 */
[----:B------:R-:W-:Y:S01]  /*3330*/  FMUL.FTZ R35, R35, R72 ;  /* 0x0000004823237220 */ /* 0x000fe20000410000 */
[----:B------:R-:W-:Y:S01]  /*3340*/  IMAD.WIDE.U32 R38, R79, UR22, RZ ;  /* 0x000000164f267c25 */ /* 0x000fe2000f8e00ff */
[----:B------:R-:W-:Y:S01]  /*3350*/  UIMAD UR7, UR21, UR22, URZ ;  /* 0x00000016150772a4 */ /* 0x000fe2000f8e023f */
[----:B------:R0:W-:Y:S02]  /*3360*/  STL [R1+0x8], R0 ;  /* 0x0000080001007387 */ /* 0x0001e40000100800 */
[----:B------:R-:W-:Y:S01]  /*3370*/  FMUL.FTZ R145, R5, R24 ;  /* 0x0000001805917220 */ /* 0x000fe20000410000 */
[----:B------:R-:W-:Y:S01]  /*3380*/  FMUL.FTZ R5, R32, R23 ;  /* 0x0000001720057220 */ /* 0x000fe20000410000 */
[----:B------:R-:W-:Y:S01]  /*3390*/  FMUL.FTZ R147, R2, R25 ;  /* 0x0000001902937220 */ /* 0x000fe20000410000 */
[----:B------:R-:W-:Y:S01]  /*33a0*/  STL.64 [R1+0x10], R38 ;  /* 0x0000102601007387 */ /* 0x000fe20000100a00 */
[----:B------:R-:W-:Y:S01]  /*33b0*/  MOV R34, UR7 ;  /* 0x0000000700227c02 */ /* 0x000fe20008000f00 */
[----:B------:R-:W-:Y:S01]  /*33c0*/  FMUL.FTZ R165, R165, R30 ;  /* 0x0000001ea5a57220 */ /* 0x000fe20000410000 */
[----:B------:R-:W-:Y:S01]  /*33d0*/  LOP3.LUT P0, RZ, R40, 0x1f, RZ, 0xc0, !PT ;  /* 0x0000001f28ff7812 */ /* 0x000fe2000780c0ff */
[----:B------:R-:W-:Y:S01]  /*33e0*/  STL [R1+0x4], R35 ;  /* 0x0000042301007387 */ /* 0x000fe20000100800 */
[----:B------:R-:W-:Y:S01]  /*33f0*/  FMUL.FTZ R164, R164, R75 ;  /* 0x0000004ba4a47220 */ /* 0x000fe20000410000 */
[----:B0-----:R-:W-:Y:S01]  /*3400*/  FMUL.FTZ R0, R3, R76 ;  /* 0x0000004c03007220 */ /* 0x001fe20000410000 */
[----:B------:R-:W-:-:S02]  /*3410*/  IMAD R34, R79, UR23, R34 ;  /* 0x000000174f227c24 */ /* 0x000fc4000f8e0222 */
[----:B------:R-:W-:Y:S01]  /*3420*/  FMUL.FTZ R151, R151, R28 ;  /* 0x0000001c97977220 */ /* 0x000fe20000410000 */
[----:B------:R-:W-:Y:S01]  /*3430*/  FMUL.FTZ R150, R33, R74 ;  /* 0x0000004a21967220 */ /* 0x000fe20000410000 */
[----:B------:R-:W-:Y:S01]  /*3440*/  FMUL.FTZ R149, R149, R26 ;  /* 0x0000001a95957220 */ /* 0x000fe20000410000 */
[----:B------:R0:W-:Y:S01]  /*3450*/  STL [R1], R0 ;  /* 0x0000000001007387 */ /* 0x0001e20000100800 */
[----:B------:R-:W-:Y:S01]  /*3460*/  FMUL.FTZ R148, R148, R73 ;  /* 0x0000004994947220 */ /* 0x000fe20000410000 */
[----:B------:R-:W-:Y:S01]  /*3470*/  FMUL.FTZ R146, R146, R31 ;  /* 0x0000001f92927220 */ /* 0x000fe20000410000 */
[----:B------:R-:W-:Y:S01]  /*3480*/  FMUL.FTZ R144, R144, R29 ;  /* 0x0000001d90907220 */ /* 0x000fe20000410000 */
[----:B------:R-:W-:Y:S01]  /*3490*/  FMUL.FTZ R4, R4, R27 ;  /* 0x0000001b04047220 */ /* 0x000fe20000410000 */
[----:B------:R-:W-:Y:S01]  /*34a0*/  FMUL.FTZ R3, R37, R22 ;  /* 0x0000001625037220 */ /* 0x000fe20000410000 */
[----:B------:R-:W-:Y:S01]  /*34b0*/  ISETP.EQ.OR P0, PT, RZ, UR6, P0 ;  /* 0x00000006ff007c0c */ /* 0x000fe20008702670 */
[----:B------:R-:W-:Y:S01]  /*34c0*/  UMOV UR7, URZ ;  /* 0x0000003f00077c82 */ /* 0x000fe20008000000 */
[----:B------:R-:W-:Y:S01]  /*34d0*/  ULDC UR34, c[0x0][0x224] ;  /* 0x0000890000227ab9 */ /* 0x000fe20000000800 */
[----:B------:R-:W-:Y:S01]  /*34e0*/  ULDC UR35, c[0x0][0x21c] ;  /* 0x0000870000237ab9 */ /* 0x000fe20000000800 */
[----:B0-----:R-:W-:Y:S01]  /*34f0*/  SHF.L.U32 R0, R40, 0x2, RZ ;  /* 0x0000000228007819 */ /* 0x001fe200000006ff */
[----:B------:R-:W-:Y:S01]  /*3500*/  ULDC UR36, c[0x0][0x214] ;  /* 0x0000850000247ab9 */ /* 0x000fe20000000800 */
[----:B------:R-:W-:Y:S01]  /*3510*/  ULDC.64 UR24, c[0x0][0x250] ;  /* 0x0000940000187ab9 */ /* 0x000fe20000000a00 */
[----:B------:R-:W-:Y:S01]  /*3520*/  ULDC.64 UR26, c[0x0][0x2d0] ;  /* 0x0000b400001a7ab9 */ /* 0x000fe20000000a00 */
[----:B------:R-:W-:Y:S01]  /*3530*/  LOP3.LUT R0, R0, 0xffffff80, RZ, 0xc0, !PT ;  /* 0xffffff8000007812 */ /* 0x000fe200078ec0ff */
[----:B------:R-:W-:Y:S01]  /*3540*/  ULDC.64 UR28, c[0x0][0x238] ;  /* 0x00008e00001c7ab9 */ /* 0x000fe20000000a00 */
[----:B------:R-:W-:Y:S01]  /*3550*/  ULDC.64 UR30, c[0x0][0x270] ;  /* 0x00009c00001e7ab9 */ /* 0x000fe20000000a00 */
[----:B------:R-:W-:Y:S01]  /*3560*/  ULDC.64 UR32, c[0x0][0x310] ;  /* 0x0000c40000207ab9 */ /* 0x000fe20000000a00 */
[----:B------:R-:W-:-:S04]  /*3570*/  IADD3 R0, R0, R36, RZ ;  /* 0x0000002400007210 */ /* 0x000fc80007ffe0ff */
[----:B------:R-:W-:Y:S01]  /*3580*/  LEA R2, R0, UR16, 0x4 ;  /* 0x0000001000027c11 */ /* 0x000fe2000f8e20ff */
[----:B------:R-:W-:-:S05]  /*3590*/  IMAD R32, R36, 0x3, R0 ;  /* 0x0000000324207824 */ /* 0x000fca00078e0200 */
[----:B------:R-:W-:Y:S02]  /*35a0*/  LEA R0, R32, UR16, 0x4 ;  /* 0x0000001020007c11 */ /* 0x000fe4000f8e20ff */
[----:B------:R-:W-:-:S05]  /*35b0*/  IADD3 R32, R39, R34, RZ ;  /* 0x0000002227207210 */ /* 0x000fca0007ffe0ff */
[----:B------:R0:W-:Y:S02]  /*35c0*/  STL [R1+0xc], R32 ;  /* 0x00000c2001007387 */ /* 0x0001e40000100800 */
.L_x_636:
[----:B------:R-:W2:Y:S04]  /*35d0*/  LDL R34, [R1+0xc] ;  /* 0x00000c0001227983 */ /* 0x000ea80000100800 */
[----:B0-----:R-:W2:Y:S01]  /*35e0*/  LDL.64 R32, [R1+0x10] ;  /* 0x0000100001207983 */ /* 0x001ea20000100a00 */
[----:B------:R-:W-:Y:S01]  /*35f0*/  USHF.R.S32.HI UR22, URZ, 0x1f, UR7 ;  /* 0x0000001f3f167899 */ /* 0x000fe20008011407 */
[----:B------:R-:W-:Y:S01]  /*3600*/  MOV R35, UR28 ;  /* 0x0000001c00237c02 */ /* 0x000fe20008000f00 */
[----:B------:R-:W0:Y:S02]  /*3610*/  S2R R37, SR_TID.X ;  /* 0x0000000000257919 */ /* 0x000e240000002100 */
[----:B------:R-:W-:Y:S01]  /*3620*/  UIMAD UR16, UR22, UR28, URZ ;  /* 0x0000001c161072a4 */ /* 0x000fe2000f8e023f */
[----:B------:R-:W3:Y:S03]  /*3630*/  LDL R113, [R1+0x8] ;  /* 0x0000080001717983 */ /* 0x000ee60000100800 */
[----:B------:R-:W-:-:S02]  /*3640*/  UIMAD UR16, UR7, UR29, UR16 ;  /* 0x0000001d071072a4 */ /* 0x000fc4000f8e0210 */
[----:B------:R-:W-:Y:S01]  /*3650*/  UIMAD UR23, UR22, UR24, URZ ;  /* 0x00000018161772a4 */ /* 0x000fe2000f8e023f */
[----:B------:R-:W4:Y:S03]  /*3660*/  LDL R112, [R1+0x4] ;  /* 0x0000040001707983 */ /* 0x000f260000100800 */
[----:B------:R-:W-:Y:S01]  /*3670*/  UIMAD UR23, UR7, UR25, UR23 ;  /* 0x00000019071772a4 */ /* 0x000fe2000f8e0217 */
[----:B------:R-:W5:Y:S01]  /*3680*/  LDL R116, [R1] ;  /* 0x0000000001747983 */ /* 0x000f620000100800 */
[----:B0-----:R-:W-:-:S04]  /*3690*/  SHF.L.U32 R36, R37, 0x1, RZ ;  /* 0x0000000125247819 */ /* 0x001fc800000006ff */
[----:B------:R-:W-:-:S04]  /*36a0*/  LOP3.LUT R36, R36, 0xffffffc0, RZ, 0xc0, !PT ;  /* 0xffffffc024247812 */ /* 0x000fc800078ec0ff */
[----:B------:R-:W-:Y:S02]  /*36b0*/  LOP3.LUT R36, R36, 0x1f, R37, 0xf8, !PT ;  /* 0x0000001f24247812 */ /* 0x000fe400078ef825 */
[----:B--2---:R-:W-:-:S03]  /*36c0*/  MOV R33, R34 ;  /* 0x0000002200217202 */ /* 0x004fc60000000f00 */
[----:B------:R-:W-:-:S05]  /*36d0*/  IMAD.WIDE.U32 R32, R35, UR7, R32 ;  /* 0x0000000723207c25 */ /* 0x000fca000f8e0020 */
[----:B------:R-:W-:Y:S01]  /*36e0*/  IADD3 R33, R33, UR16, RZ ;  /* 0x0000001021217c10 */ /* 0x000fe2000fffe0ff */
[----:B------:R-:W-:Y:S01]  /*36f0*/  UIMAD.WIDE.U32 UR16, UR7, UR24, URZ ;  /* 0x00000018071072a5 */ /* 0x000fe2000f8e003f */
[----:B------:R-:W-:Y:S02]  /*3700*/  SHF.L.U32 R34, R37, 0x1, RZ ;  /* 0x0000000125227819 */ /* 0x000fe400000006ff */
[----:B------:R-:W-:Y:S01]  /*3710*/  LEA R50, P1, R32, UR26, 0x3 ;  /* 0x0000001a20327c11 */ /* 0x000fe2000f8218ff */
[----:B------:R-:W-:Y:S02]  /*3720*/  ULEA UR37, UP0, UR16, UR12, 0x1 ;  /* 0x0000000c10257291 */ /* 0x000fe4000f80083f */
[----:B------:R-:W-:Y:S01]  /*3730*/  UIADD3 UR17, UR17, UR23, URZ ;  /* 0x0000001711117290 */ /* 0x000fe2000fffe03f */
[----:B------:R-:W-:Y:S02]  /*3740*/  LOP3.LUT R34, R34, 0xffffffc0, RZ, 0xc0, !PT ;  /* 0xffffffc022227812 */ /* 0x000fe400078ec0ff */
[----:B------:R-:W-:Y:S01]  /*3750*/  LEA.HI.X R51, R32, UR27, R33, 0x3, P1 ;  /* 0x0000001b20337c11 */ /* 0x000fe200088f1c21 */
[----:B------:R-:W-:Y:S01]  /*3760*/  ULEA.HI.X UR16, UR16, UR14, UR17, 0x1, UP0 ;  /* 0x0000000e10107291 */ /* 0x000fe200080f0c11 */
[----:B------:R-:W-:-:S02]  /*3770*/  MOV R48, UR37 ;  /* 0x0000002500307c02 */ /* 0x000fc40008000f00 */
[----:B------:R-:W-:Y:S02]  /*3780*/  IADD3 R53, R34, R36, RZ ;  /* 0x0000002422357210 */ /* 0x000fe40007ffe0ff */
[----:B------:R-:W2:Y:S01]  /*3790*/  LDG.E.64 R50, desc[UR18][R50.64] ;  /* 0x0000001232327981 */ /* 0x000ea2000c1e1b00 */
[----:B------:R-:W-:-:S03]  /*37a0*/  MOV R49, UR16 ;  /* 0x0000001000317c02 */ /* 0x000fc60008000f00 */
[----:B------:R-:W-:-:S05]  /*37b0*/  IMAD.WIDE R48, R53, 0x10, R48 ;  /* 0x0000001035307825 */ /* 0x000fca00078e0230 */
[----:B------:R-:W3:Y:S04]  /*37c0*/  LDG.E.128 R32, desc[UR18][R48.64] ;  /* 0x0000001230207981 */ /* 0x000ee8000c1e1d00 */
[----:B------:R-:W4:Y:S04]  /*37d0*/  LDG.E.128 R36, desc[UR18][R48.64+0x200] ;  /* 0x0002001230247981 */ /* 0x000f28000c1e1d00 */
[----:B------:R-:W5:Y:S04]  /*37e0*/  LDG.E.128 R40, desc[UR18][R48.64+0x400] ;  /* 0x0004001230287981 */ /* 0x000f68000c1e1d00 */
[----:B------:R-:W2:Y:S01]  /*37f0*/  LDG.E.128 R44, desc[UR18][R48.64+0x600] ;  /* 0x00060012302c7981 */ /* 0x000ea2000c1e1d00 */
[----:B------:R-:W-:-:S02]  /*3800*/  UIMAD UR22, UR22, UR30, URZ ;  /* 0x0000001e161672a4 */ /* 0x000fc4000f8e023f */
[----:B------:R-:W-:Y:S02]  /*3810*/  UIMAD.WIDE.U32 UR16, UR7, UR30, URZ ;  /* 0x0000001e071072a5 */ /* 0x000fe4000f8e003f */
[----:B------:R-:W-:Y:S02]  /*3820*/  UIMAD UR22, UR7, UR31, UR22 ;  /* 0x0000001f071672a4 */ /* 0x000fe4000f8e0216 */
[----:B------:R-:W-:Y:S02]  /*3830*/  ULEA UR23, UP0, UR16, UR13, 0x1 ;  /* 0x0000000d10177291 */ /* 0x000fe4000f80083f */
[----:B------:R-:W-:-:S04]  /*3840*/  UIADD3 UR17, UR17, UR22, URZ ;  /* 0x0000001611117290 */ /* 0x000fc8000fffe03f */
[----:B------:R-:W-:Y:S01]  /*3850*/  ULEA.HI.X UR16, UR16, UR15, UR17, 0x1, UP0 ;  /* 0x0000000f10107291 */ /* 0x000fe200080f0c11 */
[----:B---3--:R0:W-:Y:S04]  /*3860*/  STS.128 [R2], R32 ;  /* 0x0000002002007388 */ /* 0x0081e80000000c00 */
[----:B----4-:R-:W-:Y:S04]  /*3870*/  STS.128 [R2+0x200], R36 ;  /* 0x0002002402007388 */ /* 0x010fe80000000c00 */
[----:B-----5:R-:W-:Y:S04]  /*3880*/  STS.128 [R2+0x400], R40 ;  /* 0x0004002802007388 */ /* 0x020fe80000000c00 */
[----:B--2---:R-:W-:Y:S01]  /*3890*/  STS.128 [R2+0x600], R44 ;  /* 0x0006002c02007388 */ /* 0x004fe20000000c00 */
[----:B------:R-:W-:-:S03]  /*38a0*/  NOP ;  /* 0x0000000000007918 */ /* 0x000fc60000000000 */
[----:B------:R-:W1:Y:S01]  /*38b0*/  LDS.128 R36, [R0] ;  /* 0x0000000000247984 */ /* 0x000e620000000c00 */
[C---:B------:R-:W-:Y:S01]  /*38c0*/  FMUL.FTZ R52, R51.reuse, R77 ;  /* 0x0000004d33347220 */ /* 0x040fe20000410000 */
[----:B------:R-:W-:Y:S01]  /*38d0*/  FMUL.FTZ R50, R50, 1.4426950216293334961 ;  /* 0x3fb8aa3b32327820 */ /* 0x000fe20000410000 */
[CC--:B0-----:R-:W-:Y:S02]  /*38e0*/  FMUL.FTZ R32, R51.reuse, R27.reuse ;  /* 0x0000001b33207220 */ /* 0x0c1fe40000410000 */
[----:B------:R-:W-:Y:S01]  /*38f0*/  FMUL.RZ R55, R52, 0.15915493667125701904 ;  /* 0x3e22f98334377820 */ /* 0x000fe2000040c000 */
[-C--:B------:R-:W-:Y:S01]  /*3900*/  FMUL.FTZ R52, R51, R72.reuse ;  /* 0x0000004833347220 */ /* 0x080fe20000410000 */
[C---:B------:R-:W-:Y:S01]  /*3910*/  FMUL.FTZ R114, R50.reuse, R27 ;  /* 0x0000001b32727220 */ /* 0x040fe20000410000 */
[----:B------:R-:W-:Y:S01]  /*3920*/  FMUL.FTZ R54, R50, R72 ;  /* 0x0000004832367220 */ /* 0x000fe20000410000 */
[----:B------:R-:W-:Y:S01]  /*3930*/  FMUL.RZ R32, R32, 0.15915493667125701904 ;  /* 0x3e22f98320207820 */ /* 0x000fe2000040c000 */
[----:B------:R-:W-:-:S03]  /*3940*/  FMUL.RZ R57, R52, 0.15915493667125701904 ;  /* 0x3e22f98334397820 */ /* 0x000fc6000040c000 */
[----:B------:R-:W-:Y:S01]  /*3950*/  MUFU.EX2 R114, R114 ;  /* 0x0000007200727308 */ /* 0x000fe20000000800 */
[----:B------:R-:W-:-:S07]  /*3960*/  FMUL.FTZ R48, R51, R76 ;  /* 0x0000004c33307220 */ /* 0x000fce0000410000 */
[----:B------:R-:W0:Y:S08]  /*3970*/  MUFU.COS R35, R32 ;  /* 0x0000002000237308 */ /* 0x000e300000000000 */
[----:B------:R-:W-:Y:S08]  /*3980*/  MUFU.SIN R104, R57 ;  /* 0x0000003900687308 */ /* 0x000ff00000000400 */
[----:B------:R-:W2:Y:S01]  /*3990*/  MUFU.EX2 R54, R54 ;  /* 0x0000003600367308 */ /* 0x000ea20000000800 */
[----:B------:R-:W-:-:S07]  /*39a0*/  FMUL.RZ R49, R48, 0.15915493667125701904 ;  /* 0x3e22f98330317820 */ /* 0x000fce000040c000 */
[----:B------:R-:W3:Y:S01]  /*39b0*/  MUFU.COS R105, R57 ;  /* 0x0000003900697308 */ /* 0x000ee20000000000 */
[----:B------:R-:W-:Y:S01]  /*39c0*/  FMUL.FTZ R48, R51, R30 ;  /* 0x0000001e33307220 */ /* 0x000fe20000410000 */
[----:B-1----:R-:W-:-:S06]  /*39d0*/  PRMT R33, R37, 0x7632, R33 ;  /* 0x0000763225217816 */ /* 0x002fcc0000000021 */
[----:B------:R-:W-:Y:S01]  /*39e0*/  MUFU.SIN R106, R55 ;  /* 0x00000037006a7308 */ /* 0x000fe20000000400 */
[----:B------:R-:W-:-:S07]  /*39f0*/  SHF.L.U32 R109, R36, 0x10, RZ ;  /* 0x00000010246d7819 */ /* 0x000fce00000006ff */
[----:B------:R1:W-:Y:S02]  /*3a00*/  MUFU.COS R107, R55 ;  /* 0x00000037006b7308 */ /* 0x0003e40000000000 */
[----:B-1----:R-:W-:-:S06]  /*3a10*/  FMUL.FTZ R55, R50, R76 ;  /* 0x0000004c32377220 */ /* 0x002fcc0000410000 */
[----:B------:R1:W-:Y:S01]  /*3a20*/  MUFU.SIN R41, R32 ;  /* 0x0000002000297308 */ /* 0x0003e20000000400 */
[----:B------:R-:W-:Y:S01]  /*3a30*/  FMUL.RZ R58, R48, 0.15915493667125701904 ;  /* 0x3e22f983303a7820 */ /* 0x000fe2000040c000 */
[----:B------:R-:W-:Y:S01]  /*3a40*/  FMUL.FTZ R56, R50, R77 ;  /* 0x0000004d32387220 */ /* 0x000fe20000410000 */
[----:B------:R-:W-:Y:S01]  /*3a50*/  FMUL.FTZ R48, R51, R75 ;  /* 0x0000004b33307220 */ /* 0x000fe20000410000 */
[----:B-1----:R-:W-:-:S04]  /*3a60*/  PRMT R32, R36, 0x7632, R32 ;  /* 0x0000763224207816 */ /* 0x002fc80000000020 */
[----:B------:R-:W-:Y:S01]  /*3a70*/  MUFU.SIN R102, R49 ;  /* 0x0000003100667308 */ /* 0x000fe20000000400 */
[----:B0-----:R-:W-:Y:S01]  /*3a80*/  FMUL.FTZ R110, R114, R35 ;  /* 0x00000023726e7220 */ /* 0x001fe20000410000 */
[----:B------:R-:W-:-:S06]  /*3a90*/  SHF.L.U32 R108, R32, 0x10, RZ ;  /* 0x00000010206c7819 */ /* 0x000fcc00000006ff */
[----:B------:R-:W0:Y:S01]  /*3aa0*/  MUFU.EX2 R55, R55 ;  /* 0x0000003700377308 */ /* 0x000e220000000800 */
[----:B------:R-:W-:Y:S01]  /*3ab0*/  SHF.L.U32 R115, R33, 0x10, RZ ;  /* 0x0000001021737819 */ /* 0x000fe200000006ff */
[----:B--2---:R-:W-:Y:S01]  /*3ac0*/  FMUL.FTZ R104, R54, R104 ;  /* 0x0000006836687220 */ /* 0x004fe20000410000 */
[----:B------:R-:W-:Y:S01]  /*3ad0*/  FMUL.FTZ R109, R113, R109 ;  /* 0x0000006d716d7220 */ /* 0x000fe20000410000 */
[----:B------:R-:W1:Y:S01]  /*3ae0*/  LDS.128 R32, [R0+0x10] ;  /* 0x0000100000207984 */ /* 0x000e620000000c00 */
[----:B------:R-:W-:-:S03]  /*3af0*/  FMUL.FTZ R57, R50, R30 ;  /* 0x0000001e32397220 */ /* 0x000fc60000410000 */
[----:B------:R2:W4:Y:S01]  /*3b00*/  MUFU.COS R52, R49 ;  /* 0x0000003100347308 */ /* 0x0005220000000000 */
[----:B------:R-:W-:Y:S01]  /*3b10*/  FMUL.FTZ R108, R113, R108 ;  /* 0x0000006c716c7220 */ /* 0x000fe20000410000 */
[----:B------:R-:W-:Y:S01]  /*3b20*/  FMUL.RZ R61, R48, 0.15915493667125701904 ;  /* 0x3e22f983303d7820 */ /* 0x000fe2000040c000 */
[----:B------:R-:W-:Y:S01]  /*3b30*/  FMUL.FTZ R48, R51, R28 ;  /* 0x0000001c33307220 */ /* 0x000fe20000410000 */
[----:B---3--:R-:W-:Y:S01]  /*3b40*/  FMUL.FTZ R105, R54, R105 ;  /* 0x0000006936697220 */ /* 0x008fe20000410000 */
[-C--:B------:R-:W-:Y:S01]  /*3b50*/  FMUL.FTZ R45, R109, R104.reuse ;  /* 0x000000686d2d7220 */ /* 0x080fe20000410000 */
[----:B------:R-:W-:Y:S01]  /*3b60*/  SHF.L.U32 R113, R37, 0x10, RZ ;  /* 0x0000001025717819 */ /* 0x000fe200000006ff */
[----:B------:R-:W-:Y:S01]  /*3b70*/  FMUL.FTZ R36, R108, R104 ;  /* 0x000000686c247220 */ /* 0x000fe20000410000 */
[----:B------:R-:W3:Y:S01]  /*3b80*/  MUFU.EX2 R56, R56 ;  /* 0x0000003800387308 */ /* 0x000ee20000000800 */
[----:B--2---:R-:W-:Y:S01]  /*3b90*/  FMUL.RZ R49, R48, 0.15915493667125701904 ;  /* 0x3e22f98330317820 */ /* 0x004fe2000040c000 */
[----:B------:R-:W-:Y:S01]  /*3ba0*/  FMUL.FTZ R115, R112, R115 ;  /* 0x0000007370737220 */ /* 0x000fe20000410000 */
[----:B------:R-:W-:Y:S01]  /*3bb0*/  FFMA.FTZ R40, R108, R105, R45 ;  /* 0x000000696c287223 */ /* 0x000fe2000001002d */
[----:B------:R-:W-:Y:S01]  /*3bc0*/  FMUL.FTZ R48, R51, R74 ;  /* 0x0000004a33307220 */ /* 0x000fe20000410000 */
[----:B------:R-:W-:-:S03]  /*3bd0*/  FMUL.FTZ R113, R112, R113 ;  /* 0x0000007170717220 */ /* 0x000fc60000410000 */
[----:B------:R-:W-:Y:S01]  /*3be0*/  MUFU.SIN R100, R58 ;  /* 0x0000003a00647308 */ /* 0x000fe20000000400 */
[----:B------:R-:W-:Y:S01]  /*3bf0*/  FFMA.FTZ R36, R109, R105, -R36 ;  /* 0x000000696d247223 */ /* 0x000fe20000010824 */
[----:B0-----:R-:W-:Y:S01]  /*3c00*/  FMUL.FTZ R102, R55, R102 ;  /* 0x0000006637667220 */ /* 0x001fe20000410000 */
[----:B------:R-:W-:-:S05]  /*3c10*/  FADD.FTZ R40, R115, R40 ;  /* 0x0000002873287221 */ /* 0x000fca0000010000 */
[----:B------:R-:W0:Y:S01]  /*3c20*/  MUFU.EX2 R57, R57 ;  /* 0x0000003900397308 */ /* 0x000e220000000800 */
[----:B------:R-:W-:Y:S01]  /*3c30*/  FMUL.RZ R63, R48, 0.15915493667125701904 ;  /* 0x3e22f983303f7820 */ /* 0x000fe2000040c000 */
[----:B------:R-:W-:Y:S01]  /*3c40*/  FMUL.FTZ R48, R51, R26 ;  /* 0x0000001a33307220 */ /* 0x000fe20000410000 */
[--C-:B------:R-:W-:Y:S01]  /*3c50*/  FADD.FTZ R37, R113, R36.reuse ;  /* 0x0000002471257221 */ /* 0x100fe20000010000 */
[----:B------:R-:W-:-:S04]  /*3c60*/  PRMT R36, R38, 0x7632, R36 ;  /* 0x0000763226247816 */ /* 0x000fc80000000024 */
[----:B------:R-:W2:Y:S01]  /*3c70*/  MUFU.COS R101, R58 ;  /* 0x0000003a00657308 */ /* 0x000ea20000000000 */
[----:B------:R-:W-:Y:S01]  /*3c80*/  SHF.L.U32 R117, R38, 0x10, RZ ;  /* 0x0000001026757819 */ /* 0x000fe200000006ff */
[----:B----4-:R-:W-:Y:S01]  /*3c90*/  FMUL.FTZ R103, R55, R52 ;  /* 0x0000003437677220 */ /* 0x010fe20000410000 */
[----:B------:R-:W-:Y:S01]  /*3ca0*/  FMUL.FTZ R42, R102, R40 ;  /* 0x00000028662a7220 */ /* 0x000fe20000410000 */
[----:B------:R-:W-:Y:S01]  /*3cb0*/  FMUL.FTZ R60, R50, R75 ;  /* 0x0000004b323c7220 */ /* 0x000fe20000410000 */
[----:B------:R-:W-:Y:S01]  /*3cc0*/  FMUL.RZ R65, R48, 0.15915493667125701904 ;  /* 0x3e22f98330417820 */ /* 0x000fe2000040c000 */
[----:B------:R-:W-:Y:S01]  /*3cd0*/  FMUL.FTZ R48, R51, R73 ;  /* 0x0000004933307220 */ /* 0x000fe20000410000 */
[----:B------:R-:W-:Y:S01]  /*3ce0*/  FMUL.FTZ R114, R114, R41 ;  /* 0x0000002972727220 */ /* 0x000fe20000410000 */
[----:B------:R-:W-:Y:S01]  /*3cf0*/  SHF.L.U32 R36, R36, 0x10, RZ ;  /* 0x0000001024247819 */ /* 0x000fe200000006ff */
[-C--:B------:R-:W-:Y:S01]  /*3d00*/  FMUL.FTZ R41, R102, R37.reuse ;  /* 0x0000002566297220 */ /* 0x080fe20000410000 */
[----:B------:R-:W-:Y:S01]  /*3d10*/  FFMA.FTZ R42, R103, R37, -R42 ;  /* 0x00000025672a7223 */ /* 0x000fe2000001082a */
[----:B------:R-:W-:Y:S01]  /*3d20*/  FMUL.FTZ R117, R116, R117 ;  /* 0x0000007574757220 */ /* 0x000fe20000410000 */
[----:B------:R-:W-:Y:S01]  /*3d30*/  MUFU.SIN R96, R49 ;  /* 0x0000003100607308 */ /* 0x000fe20000000400 */
[----:B---3--:R-:W-:Y:S01]  /*3d40*/  FMUL.FTZ R107, R56, R107 ;  /* 0x0000006b386b7220 */ /* 0x008fe20000410000 */
[----:B0-----:R-:W-:Y:S01]  /*3d50*/  FMUL.FTZ R100, R57, R100 ;  /* 0x0000006439647220 */ /* 0x001fe20000410000 */
[----:B------:R-:W-:Y:S01]  /*3d60*/  FFMA.FTZ R41, R103, R40, R41 ;  /* 0x0000002867297223 */ /* 0x000fe20000010029 */
[----:B------:R-:W-:Y:S01]  /*3d70*/  FMUL.FTZ R116, R116, R36 ;  /* 0x0000002474747220 */ /* 0x000fe20000410000 */
[----:B------:R-:W-:-:S03]  /*3d80*/  FADD.FTZ R42, R117, R42 ;  /* 0x0000002a752a7221 */ /* 0x000fc60000010000 */
[----:B------:R0:W-:Y:S01]  /*3d90*/  MUFU.COS R58, R49 ;  /* 0x00000031003a7308 */ /* 0x0001e20000000000 */
[----:B------:R-:W-:Y:S01]  /*3da0*/  FMUL.FTZ R106, R56, R106 ;  /* 0x0000006a386a7220 */ /* 0x000fe20000410000 */
[----:B------:R-:W-:Y:S01]  /*3db0*/  FMUL.FTZ R37, R107, R104 ;  /* 0x000000686b257220 */ /* 0x000fe20000410000 */
[----:B------:R-:W-:-:S05]  /*3dc0*/  PRMT R36, R39, 0x7632, R36 ;  /* 0x0000763227247816 */ /* 0x000fca0000000024 */
[----:B------:R-:W-:Y:S01]  /*3dd0*/  MUFU.SIN R98, R61 ;  /* 0x0000003d00627308 */ /* 0x000fe20000000400 */
[----:B0-----:R-:W-:Y:S01]  /*3de0*/  FMUL.RZ R49, R48, 0.15915493667125701904 ;  /* 0x3e22f98330317820 */ /* 0x001fe2000040c000 */
[----:B------:R-:W-:Y:S01]  /*3df0*/  FMUL.FTZ R48, R51, R25 ;  /* 0x0000001933307220 */ /* 0x000fe20000410000 */
[----:B--2---:R-:W-:-:S05]  /*3e00*/  FMUL.FTZ R101, R57, R101 ;  /* 0x0000006539657220 */ /* 0x004fca0000410000 */
[----:B------:R-:W0:Y:S01]  /*3e10*/  MUFU.EX2 R60, R60 ;  /* 0x0000003c003c7308 */ /* 0x000e220000000800 */
[----:B------:R-:W-:Y:S01]  /*3e20*/  FMUL.RZ R66, R48, 0.15915493667125701904 ;  /* 0x3e22f98330427820 */ /* 0x000fe2000040c000 */
[----:B------:R-:W-:Y:S01]  /*3e30*/  FADD.FTZ R41, R116, R41 ;  /* 0x0000002974297221 */ /* 0x000fe20000010000 */
[----:B------:R-:W-:Y:S01]  /*3e40*/  FMUL.FTZ R44, R100, R42 ;  /* 0x0000002a642c7220 */ /* 0x000fe20000410000 */
[----:B------:R-:W-:Y:S01]  /*3e50*/  FMUL.FTZ R48, R51, R31 ;  /* 0x0000001f33307220 */ /* 0x000fe20000410000 */
[----:B------:R-:W-:-:S03]  /*3e60*/  FMUL.FTZ R59, R50, R28 ;  /* 0x0000001c323b7220 */ /* 0x000fc60000410000 */
[----:B------:R-:W2:Y:S01]  /*3e70*/  MUFU.COS R99, R61 ;  /* 0x0000003d00637308 */ /* 0x000ea20000000000 */
[C---:B------:R-:W-:Y:S01]  /*3e80*/  FMUL.FTZ R38, R106.reuse, R104 ;  /* 0x000000686a267220 */ /* 0x040fe20000410000 */
[----:B------:R-:W-:Y:S01]  /*3e90*/  FFMA.FTZ R37, R106, R105, R37 ;  /* 0x000000696a257223 */ /* 0x000fe20000010025 */
[----:B------:R-:W-:Y:S01]  /*3ea0*/  SHF.L.U32 R36, R36, 0x10, RZ ;  /* 0x0000001024247819 */ /* 0x000fe200000006ff */
[-C--:B------:R-:W-:Y:S01]  /*3eb0*/  FFMA.FTZ R46, R101, R41.reuse, R44 ;  /* 0x00000029652e7223 */ /* 0x080fe2000001002c */
[----:B------:R-:W-:Y:S01]  /*3ec0*/  SHF.L.U32 R118, R39, 0x10, RZ ;  /* 0x0000001027767819 */ /* 0x000fe200000006ff */
[----:B------:R-:W-:Y:S01]  /*3ed0*/  FMUL.RZ R68, R48, 0.15915493667125701904 ;  /* 0x3e22f98330447820 */ /* 0x000fe2000040c000 */
[----:B------:R-:W-:Y:S01]  /*3ee0*/  FMUL.FTZ R44, R100, R41 ;  /* 0x00000029642c7220 */ /* 0x000fe20000410000 */
[----:B------:R-:W-:Y:S01]  /*3ef0*/  FMUL.FTZ R48, R51, R24 ;  /* 0x0000001833307220 */ /* 0x000fe20000410000 */
[----:B------:R-:W-:Y:S01]  /*3f00*/  FFMA.FTZ R38, R107, R105, -R38 ;  /* 0x000000696b267223 */ /* 0x000fe20000010826 */
[C---:B------:R-:W-:Y:S01]  /*3f10*/  FMUL.FTZ R40, R102.reuse, R37 ;  /* 0x0000002566287220 */ /* 0x040fe20000410000 */
[----:B------:R-:W3:Y:S01]  /*3f20*/  MUFU.EX2 R59, R59 ;  /* 0x0000003b003b7308 */ /* 0x000ee20000000800 */
[----:B------:R-:W-:Y:S01]  /*3f30*/  FMUL.FTZ R119, R165, R36 ;  /* 0x00000024a5777220 */ /* 0x000fe20000410000 */
[----:B------:R-:W-:Y:S01]  /*3f40*/  FFMA.FTZ R39, R101, R42, -R44 ;  /* 0x0000002a65277223 */ /* 0x000fe2000001082c */
[----:B------:R-:W-:Y:S01]  /*3f50*/  FMUL.FTZ R118, R165, R118 ;  /* 0x00000076a5767220 */ /* 0x000fe20000410000 */
[-C--:B------:R-:W-:Y:S01]  /*3f60*/  FFMA.FTZ R40, R103, R38.reuse, -R40 ;  /* 0x0000002667287223 */ /* 0x080fe20000010828 */
[----:B------:R-:W-:-:S03]  /*3f70*/  FMUL.FTZ R38, R102, R38 ;  /* 0x0000002666267220 */ /* 0x000fc60000410000 */
[----:B------:R-:W-:Y:S01]  /*3f80*/  MUFU.SIN R90, R49 ;  /* 0x00000031005a7308 */ /* 0x000fe20000000400 */
[----:B0-----:R-:W-:Y:S01]  /*3f90*/  FMUL.FTZ R98, R60, R98 ;  /* 0x000000623c627220 */ /* 0x001fe20000410000 */
[----:B------:R-:W-:Y:S01]  /*3fa0*/  FADD.FTZ R46, R119, R46 ;  /* 0x0000002e772e7221 */ /* 0x000fe20000010000 */
[----:B-1----:R-:W-:Y:S01]  /*3fb0*/  PRMT R36, R32, 0x7632, R36 ;  /* 0x0000763220247816 */ /* 0x002fe20000000024 */
[----:B------:R-:W-:-:S04]  /*3fc0*/  FADD.FTZ R39, R118, R39 ;  /* 0x0000002776277221 */ /* 0x000fc80000010000 */
[----:B------:R0:W-:Y:S01]  /*3fd0*/  MUFU.COS R91, R49 ;  /* 0x00000031005b7308 */ /* 0x0001e20000000000 */
[----:B------:R-:W-:Y:S01]  /*3fe0*/  FFMA.FTZ R38, R103, R37, R38 ;  /* 0x0000002567267223 */ /* 0x000fe20000010026 */
[----:B--2---:R-:W-:Y:S01]  /*3ff0*/  FMUL.FTZ R99, R60, R99 ;  /* 0x000000633c637220 */ /* 0x004fe20000410000 */
[----:B------:R-:W-:Y:S01]  /*4000*/  FMUL.FTZ R42, R98, R46 ;  /* 0x0000002e622a7220 */ /* 0x000fe20000410000 */
[----:B0-----:R-:W-:Y:S01]  /*4010*/  FMUL.RZ R49, R48, 0.15915493667125701904 ;  /* 0x3e22f98330317820 */ /* 0x001fe2000040c000 */
[C---:B------:R-:W-:Y:S01]  /*4020*/  FMUL.FTZ R48, R51.reuse, R29 ;  /* 0x0000001d33307220 */ /* 0x040fe20000410000 */
[----:B------:R-:W-:Y:S01]  /*4030*/  SHF.L.U32 R121, R32, 0x10, RZ ;  /* 0x0000001020797819 */ /* 0x000fe200000006ff */
[----:B------:R-:W-:Y:S01]  /*4040*/  FMUL.FTZ R41, R98, R39 ;  /* 0x0000002762297220 */ /* 0x000fe20000410000 */
[----:B------:R-:W-:Y:S01]  /*4050*/  SHF.L.U32 R37, R36, 0x10, RZ ;  /* 0x0000001024257819 */ /* 0x000fe200000006ff */
[----:B------:R-:W-:Y:S01]  /*4060*/  FMUL.RZ R69, R48, 0.15915493667125701904 ;  /* 0x3e22f98330457820 */ /* 0x000fe2000040c000 */
[C---:B------:R-:W-:Y:S01]  /*4070*/  FMUL.FTZ R48, R51.reuse, R23 ;  /* 0x0000001733307220 */ /* 0x040fe20000410000 */
[----:B------:R-:W-:Y:S01]  /*4080*/  MUFU.SIN R94, R63 ;  /* 0x0000003f005e7308 */ /* 0x000fe20000000400 */
[----:B------:R-:W-:Y:S01]  /*4090*/  FMUL.FTZ R51, R51, R22 ;  /* 0x0000001633337220 */ /* 0x000fe20000410000 */
[C---:B------:R-:W-:Y:S01]  /*40a0*/  FMUL.FTZ R62, R50.reuse, R74 ;  /* 0x0000004a323e7220 */ /* 0x040fe20000410000 */
[C---:B------:R-:W-:Y:S01]  /*40b0*/  FMUL.FTZ R64, R50.reuse, R26 ;  /* 0x0000001a32407220 */ /* 0x040fe20000410000 */
[C---:B------:R-:W-:Y:S01]  /*40c0*/  FMUL.FTZ R61, R50.reuse, R73 ;  /* 0x00000049323d7220 */ /* 0x040fe20000410000 */
[----:B------:R-:W-:Y:S01]  /*40d0*/  FMUL.FTZ R67, R50, R31 ;  /* 0x0000001f32437220 */ /* 0x000fe20000410000 */
[----:B------:R-:W-:-:S02]  /*40e0*/  FFMA.FTZ R42, R99, R39, -R42 ;  /* 0x00000027632a7223 */ /* 0x000fc4000001082a */
[----:B------:R0:W-:Y:S01]  /*40f0*/  MUFU.COS R95, R63 ;  /* 0x0000003f005f7308 */ /* 0x0001e20000000000 */
[C---:B------:R-:W-:Y:S01]  /*4100*/  FMUL.FTZ R121, R164.reuse, R121 ;  /* 0x00000079a4797220 */ /* 0x040fe20000410000 */
[----:B------:R-:W-:Y:S01]  /*4110*/  FFMA.FTZ R39, R99, R46, R41 ;  /* 0x0000002e63277223 */ /* 0x000fe20000010029 */
[----:B------:R-:W-:Y:S01]  /*4120*/  FMUL.FTZ R120, R164, R37 ;  /* 0x00000025a4787220 */ /* 0x000fe20000410000 */
[----:B------:R-:W-:-:S04]  /*4130*/  FMUL.RZ R51, R51, 0.15915493667125701904 ;  /* 0x3e22f98333337820 */ /* 0x000fc8000040c000 */
[----:B------:R-:W-:Y:S01]  /*4140*/  MUFU.SIN R92, R65 ;  /* 0x00000041005c7308 */ /* 0x000fe20000000400 */
[----:B0-----:R-:W-:Y:S01]  /*4150*/  FMUL.FTZ R63, R50, R25 ;  /* 0x00000019323f7220 */ /* 0x001fe20000410000 */
[----:B---3--:R-:W-:-:S06]  /*4160*/  FMUL.FTZ R96, R59, R96 ;  /* 0x000000603b607220 */ /* 0x008fcc0000410000 */
[----:B------:R0:W-:Y:S01]  /*4170*/  MUFU.COS R93, R65 ;  /* 0x00000041005d7308 */ /* 0x0001e20000000000 */
[----:B------:R-:W-:Y:S01]  /*4180*/  FMUL.FTZ R32, R100, R38 ;  /* 0x0000002664207220 */ /* 0x000fe20000410000 */
[----:B------:R-:W-:-:S06]  /*4190*/  FADD.FTZ R42, R121, R42 ;  /* 0x0000002a792a7221 */ /* 0x000fcc0000010000 */
[----:B------:R-:W-:Y:S01]  /*41a0*/  MUFU.SIN R86, R68 ;  /* 0x0000004400567308 */ /* 0x000fe20000000400 */
[----:B0-----:R-:W-:Y:S01]  /*41b0*/  FMUL.FTZ R65, R50, R24 ;  /* 0x0000001832417220 */ /* 0x001fe20000410000 */
[----:B------:R-:W-:-:S06]  /*41c0*/  FADD.FTZ R39, R120, R39 ;  /* 0x0000002778277221 */ /* 0x000fcc0000010000 */
[----:B------:R0:W-:Y:S08]  /*41d0*/  MUFU.COS R87, R68 ;  /* 0x0000004400577308 */ /* 0x0001f00000000000 */
[----:B------:R-:W-:Y:S01]  /*41e0*/  MUFU.SIN R82, R69 ;  /* 0x0000004500527308 */ /* 0x000fe20000000400 */
[----:B0-----:R-:W-:-:S07]  /*41f0*/  FMUL.FTZ R68, R50, R29 ;  /* 0x0000001d32447220 */ /* 0x001fce0000410000 */
[----:B------:R0:W-:Y:S02]  /*4200*/  MUFU.COS R83, R69 ;  /* 0x0000004500537308 */ /* 0x0001e40000000000 */
[C---:B0-----:R-:W-:Y:S01]  /*4210*/  FMUL.FTZ R69, R50.reuse, R23 ;  /* 0x0000001732457220 */ /* 0x041fe20000410000 */
[----:B------:R-:W-:-:S05]  /*4220*/  FMUL.FTZ R50, R50, R22 ;  /* 0x0000001632327220 */ /* 0x000fca0000410000 */
[----:B------:R-:W-:Y:S01]  /*4230*/  MUFU.COS R43, R51 ;  /* 0x00000033002b7308 */ /* 0x000fe20000000000 */
[----:B------:R-:W-:Y:S01]  /*4240*/  FFMA.FTZ R41, R101, R40, -R32 ;  /* 0x0000002865297223 */ /* 0x000fe20000010820 */
[C---:B------:R-:W-:Y:S01]  /*4250*/  FMUL.FTZ R36, R96.reuse, R42 ;  /* 0x0000002a60247220 */ /* 0x040fe20000410000 */
[----:B------:R-:W-:Y:S01]  /*4260*/  FMUL.FTZ R37, R96, R39 ;  /* 0x0000002760257220 */ /* 0x000fe20000410000 */
[----:B------:R-:W-:Y:S01]  /*4270*/  FMUL.FTZ R97, R59, R58 ;  /* 0x0000003a3b617220 */ /* 0x000fe20000410000 */
[----:B------:R-:W-:-:S03]  /*4280*/  FMUL.FTZ R40, R100, R40 ;  /* 0x0000002864287220 */ /* 0x000fc60000410000 */
[----:B------:R-:W0:Y:S01]  /*4290*/  MUFU.EX2 R50, R50 ;  /* 0x0000003200327308 */ /* 0x000e220000000800 */
[----:B------:R-:W-:Y:S01]  /*42a0*/  PRMT R32, R33, 0x7632, R32 ;  /* 0x0000763221207816 */ /* 0x000fe20000000020 */
[----:B------:R-:W-:Y:S01]  /*42b0*/  FFMA.FTZ R40, R101, R38, R40 ;  /* 0x0000002665287223 */ /* 0x000fe20000010028 */
[----:B------:R-:W-:-:S05]  /*42c0*/  SHF.L.U32 R122, R33, 0x10, RZ ;  /* 0x00000010217a7819 */ /* 0x000fca00000006ff */
[----:B------:R-:W1:Y:S01]  /*42d0*/  MUFU.EX2 R62, R62 ;  /* 0x0000003e003e7308 */ /* 0x000e620000000800 */
[C---:B------:R-:W-:Y:S01]  /*42e0*/  FFMA.FTZ R44, R97.reuse, R39, R36 ;  /* 0x00000027612c7223 */ /* 0x040fe20000010024 */
[----:B------:R-:W-:Y:S01]  /*42f0*/  FFMA.FTZ R33, R97, R42, -R37 ;  /* 0x0000002a61217223 */ /* 0x000fe20000010825 */
[----:B------:R-:W-:Y:S01]  /*4300*/  SHF.L.U32 R32, R32, 0x10, RZ ;  /* 0x0000001020207819 */ /* 0x000fe200000006ff */
[----:B------:R-:W2:Y:S01]  /*4310*/  LDS.128 R36, [R0+0x20] ;  /* 0x0000200000247984 */ /* 0x000ea20000000c00 */
[----:B------:R-:W-:-:S03]  /*4320*/  FMUL.FTZ R42, R98, R40 ;  /* 0x00000028622a7220 */ /* 0x000fc60000410000 */
[----:B------:R-:W3:Y:S01]  /*4330*/  MUFU.EX2 R64, R64 ;  /* 0x0000004000407308 */ /* 0x000ee20000000800 */
[C---:B------:R-:W-:Y:S01]  /*4340*/  FMUL.FTZ R123, R151.reuse, R32 ;  /* 0x00000020977b7220 */ /* 0x040fe20000410000 */
[----:B------:R-:W-:Y:S01]  /*4350*/  FMUL.FTZ R122, R151, R122 ;  /* 0x0000007a977a7220 */ /* 0x000fe20000410000 */
[----:B0-----:R-:W-:Y:S01]  /*4360*/  FMUL.FTZ R112, R50, R43 ;  /* 0x0000002b32707220 */ /* 0x001fe20000410000 */
[-C--:B------:R-:W-:Y:S01]  /*4370*/  FFMA.FTZ R42, R99, R41.reuse, -R42 ;  /* 0x00000029632a7223 */ /* 0x080fe2000001082a */
[----:B------:R-:W-:Y:S01]  /*4380*/  FADD.FTZ R43, R123, R44 ;  /* 0x0000002c7b2b7221 */ /* 0x000fe20000010000 */
[----:B------:R-:W-:Y:S01]  /*4390*/  FMUL.FTZ R44, R98, R41 ;  /* 0x00000029622c7220 */ /* 0x000fe20000410000 */
[----:B------:R-:W-:Y:S01]  /*43a0*/  PRMT R32, R34, 0x7632, R32 ;  /* 0x0000763222207816 */ /* 0x000fe20000000020 */
[----:B------:R-:W0:Y:S01]  /*43b0*/  MUFU.SIN R111, R51 ;  /* 0x00000033006f7308 */ /* 0x000e220000000400 */
[----:B-1----:R-:W-:Y:S01]  /*43c0*/  FMUL.FTZ R94, R62, R94 ;  /* 0x0000005e3e5e7220 */ /* 0x002fe20000410000 */
[----:B------:R-:W-:Y:S01]  /*43d0*/  FADD.FTZ R41, R122, R33 ;  /* 0x000000217a297221 */ /* 0x000fe20000010000 */
[----:B------:R-:W-:Y:S01]  /*43e0*/  SHF.L.U32 R33, R34, 0x10, RZ ;  /* 0x0000001022217819 */ /* 0x000fe200000006ff */
[----:B------:R-:W-:Y:S01]  /*43f0*/  FMUL.FTZ R95, R62, R95 ;  /* 0x0000005f3e5f7220 */ /* 0x000fe20000410000 */
[----:B------:R-:W-:Y:S01]  /*4400*/  FMUL.FTZ R46, R94, R43 ;  /* 0x0000002b5e2e7220 */ /* 0x000fe20000410000 */
[----:B------:R-:W-:Y:S01]  /*4410*/  FFMA.FTZ R44, R99, R40, R44 ;  /* 0x00000028632c7223 */ /* 0x000fe2000001002c */
[----:B------:R-:W-:Y:S01]  /*4420*/  SHF.L.U32 R127, R32, 0x10, RZ ;  /* 0x00000010207f7819 */ /* 0x000fe200000006ff */
[-C--:B------:R-:W-:Y:S01]  /*4430*/  FMUL.FTZ R40, R94, R41.reuse ;  /* 0x000000295e287220 */ /* 0x080fe20000410000 */
[C---:B------:R-:W-:Y:S01]  /*4440*/  FFMA.FTZ R45, R95.reuse, R41, -R46 ;  /* 0x000000295f2d7223 */ /* 0x040fe2000001082e */
[C---:B------:R-:W-:Y:S01]  /*4450*/  FMUL.FTZ R124, R150.reuse, R33 ;  /* 0x00000021967c7220 */ /* 0x040fe20000410000 */
[----:B------:R-:W1:Y:S01]  /*4460*/  MUFU.EX2 R61, R61 ;  /* 0x0000003d003d7308 */ /* 0x000e620000000800 */
[----:B------:R-:W-:Y:S01]  /*4470*/  FFMA.FTZ R46, R95, R43, R40 ;  /* 0x0000002b5f2e7223 */ /* 0x000fe20000010028 */
[----:B------:R-:W-:Y:S01]  /*4480*/  FMUL.FTZ R127, R150, R127 ;  /* 0x0000007f967f7220 */ /* 0x000fe20000410000 */
[----:B------:R-:W-:Y:S01]  /*4490*/  PRMT R32, R35, 0x7632, R32 ;  /* 0x0000763223207816 */ /* 0x000fe20000000020 */
[----:B---3--:R-:W-:Y:S01]  /*44a0*/  FMUL.FTZ R92, R64, R92 ;  /* 0x0000005c405c7220 */ /* 0x008fe20000410000 */
[----:B------:R-:W-:Y:S01]  /*44b0*/  FADD.FTZ R45, R124, R45 ;  /* 0x0000002d7c2d7221 */ /* 0x000fe20000010000 */
[----:B------:R-:W-:Y:S01]  /*44c0*/  FMUL.FTZ R40, R96, R44 ;  /* 0x0000002c60287220 */ /* 0x000fe20000410000 */
[----:B------:R-:W-:Y:S01]  /*44d0*/  FADD.FTZ R46, R127, R46 ;  /* 0x0000002e7f2e7221 */ /* 0x000fe20000010000 */
[----:B------:R-:W-:Y:S01]  /*44e0*/  SHF.L.U32 R32, R32, 0x10, RZ ;  /* 0x0000001020207819 */ /* 0x000fe200000006ff */
[----:B------:R-:W-:Y:S01]  /*44f0*/  FMUL.FTZ R93, R64, R93 ;  /* 0x0000005d405d7220 */ /* 0x000fe20000410000 */
[----:B------:R-:W-:Y:S01]  /*4500*/  FMUL.FTZ R52, R92, R45 ;  /* 0x0000002d5c347220 */ /* 0x000fe20000410000 */
[-C--:B------:R-:W-:Y:S01]  /*4510*/  FFMA.FTZ R40, R97, R42.reuse, -R40 ;  /* 0x0000002a61287223 */ /* 0x080fe20000010828 */
[----:B0-----:R-:W-:Y:S01]  /*4520*/  FMUL.FTZ R111, R50, R111 ;  /* 0x0000006f326f7220 */ /* 0x001fe20000410000 */
[----:B------:R-:W-:Y:S01]  /*4530*/  SHF.L.U32 R34, R35, 0x10, RZ ;  /* 0x0000001023227819 */ /* 0x000fe200000006ff */
[----:B------:R-:W-:Y:S01]  /*4540*/  FMUL.FTZ R42, R96, R42 ;  /* 0x0000002a602a7220 */ /* 0x000fe20000410000 */
[-C--:B------:R-:W-:Y:S01]  /*4550*/  FMUL.FTZ R50, R92, R46.reuse ;  /* 0x0000002e5c327220 */ /* 0x080fe20000410000 */
[----:B------:R-:W-:Y:S01]  /*4560*/  FFMA.FTZ R33, R93, R46, R52 ;  /* 0x0000002e5d217223 */ /* 0x000fe20000010034 */
[----:B------:R-:W-:Y:S01]  /*4570*/  FMUL.FTZ R126, R149, R32 ;  /* 0x00000020957e7220 */ /* 0x000fe20000410000 */
[----:B------:R-:W-:Y:S01]  /*4580*/  MUFU.SIN R88, R66 ;  /* 0x0000004200587308 */ /* 0x000fe20000000400 */
[----:B------:R-:W-:Y:S01]  /*4590*/  FFMA.FTZ R42, R97, R44, R42 ;  /* 0x0000002c612a7223 */ /* 0x000fe2000001002a */
[----:B------:R-:W-:Y:S01]  /*45a0*/  FMUL.RZ R71, R48, 0.15915493667125701904 ;  /* 0x3e22f98330477820 */ /* 0x000fe2000040c000 */
[----:B------:R-:W-:Y:S01]  /*45b0*/  FFMA.FTZ R50, R93, R45, -R50 ;  /* 0x0000002d5d327223 */ /* 0x000fe20000010832 */
[----:B------:R-:W-:Y:S01]  /*45c0*/  FMUL.FTZ R125, R149, R34 ;  /* 0x00000022957d7220 */ /* 0x000fe20000410000 */
[----:B------:R-:W-:-:S03]  /*45d0*/  MOV R48, UR23 ;  /* 0x0000001700307c02 */ /* 0x000fc60008000f00 */
[----:B------:R-:W-:Y:S01]  /*45e0*/  MUFU.COS R89, R66 ;  /* 0x0000004200597308 */ /* 0x000fe20000000000 */
[----:B------:R-:W-:Y:S01]  /*45f0*/  FADD.FTZ R34, R126, R33 ;  /* 0x000000217e227221 */ /* 0x000fe20000010000 */
[C---:B------:R-:W-:Y:S01]  /*4600*/  FMUL.FTZ R32, R94.reuse, R42 ;  /* 0x0000002a5e207220 */ /* 0x040fe20000410000 */
[----:B------:R-:W-:Y:S01]  /*4610*/  FMUL.FTZ R33, R94, R40 ;  /* 0x000000285e217220 */ /* 0x000fe20000410000 */
[----:B-1----:R-:W-:-:S04]  /*4620*/  FMUL.FTZ R90, R61, R90 ;  /* 0x0000005a3d5a7220 */ /* 0x002fc80000410000 */
[----:B------:R-:W-:Y:S01]  /*4630*/  MUFU.SIN R84, R49 ;  /* 0x0000003100547308 */ /* 0x000fe20000000400 */
[----:B------:R-:W-:-:S07]  /*4640*/  FADD.FTZ R50, R125, R50 ;  /* 0x000000327d327221 */ /* 0x000fce0000010000 */
[----:B------:R0:W-:Y:S01]  /*4650*/  MUFU.COS R66, R49 ;  /* 0x0000003100427308 */ /* 0x0001e20000000000 */
[--C-:B------:R-:W-:Y:S01]  /*4660*/  FFMA.FTZ R52, R95, R40, -R32.reuse ;  /* 0x000000285f347223 */ /* 0x100fe20000010820 */
[----:B------:R-:W-:Y:S01]  /*4670*/  FMUL.FTZ R35, R90, R50 ;  /* 0x000000325a237220 */ /* 0x000fe20000410000 */
[----:B0-----:R-:W-:Y:S01]  /*4680*/  MOV R49, UR16 ;  /* 0x0000001000317c02 */ /* 0x001fe20008000f00 */
[----:B------:R-:W-:Y:S01]  /*4690*/  FMUL.FTZ R91, R61, R91 ;  /* 0x0000005b3d5b7220 */ /* 0x000fe20000410000 */
[----:B--2---:R-:W-:Y:S01]  /*46a0*/  PRMT R32, R36, 0x7632, R32 ;  /* 0x0000763224207816 */ /* 0x004fe20000000020 */
[----:B------:R-:W-:-:S04]  /*46b0*/  IMAD.WIDE R48, R53, 0x10, R48 ;  /* 0x0000001035307825 */ /* 0x000fc800078e0230 */
[----:B------:R-:W-:Y:S01]  /*46c0*/  FFMA.FTZ R53, R95, R42, R33 ;  /* 0x0000002a5f357223 */ /* 0x000fe20000010021 */
[----:B------:R-:W-:Y:S01]  /*46d0*/  SHF.L.U32 R33, R36, 0x10, RZ ;  /* 0x0000001024217819 */ /* 0x000fe200000006ff */
[----:B------:R-:W0:Y:S01]  /*46e0*/  MUFU.EX2 R63, R63 ;  /* 0x0000003f003f7308 */ /* 0x000e220000000800 */
[-C--:B------:R-:W-:Y:S01]  /*46f0*/  FMUL.FTZ R44, R90, R34.reuse ;  /* 0x000000225a2c7220 */ /* 0x080fe20000410000 */
[C---:B------:R-:W-:Y:S01]  /*4700*/  FFMA.FTZ R56, R91.reuse, R34, R35 ;  /* 0x000000225b387223 */ /* 0x040fe20000010023 */
[----:B------:R-:W-:Y:S01]  /*4710*/  SHF.L.U32 R129, R32, 0x10, RZ ;  /* 0x0000001020817819 */ /* 0x000fe200000006ff */
[----:B------:R-:W-:Y:S01]  /*4720*/  FMUL.FTZ R128, R148, R33 ;  /* 0x0000002194807220 */ /* 0x000fe20000410000 */
[----:B------:R-:W2:Y:S04]  /*4730*/  LDG.E.128 R40, desc[UR18][R48.64+0x200] ;  /* 0x0002001230287981 */ /* 0x000ea8000c1e1d00 */
[----:B------:R-:W3:Y:S01]  /*4740*/  LDG.E.128 R32, desc[UR18][R48.64+0x400] ;  /* 0x0004001230207981 */ /* 0x000ee2000c1e1d00 */
[----:B------:R-:W-:-:S03]  /*4750*/  FFMA.FTZ R55, R91, R50, -R44 ;  /* 0x000000325b377223 */ /* 0x000fc6000001082c */
[----:B------:R-:W4:Y:S01]  /*4760*/  LDG.E.128 R44, desc[UR18][R48.64] ;  /* 0x00000012302c7981 */ /* 0x000f22000c1e1d00 */
[----:B------:R-:W-:Y:S01]  /*4770*/  FMUL.FTZ R129, R148, R129 ;  /* 0x0000008194817220 */ /* 0x000fe20000410000 */
[----:B------:R-:W-:Y:S01]  /*4780*/  FADD.FTZ R58, R128, R55 ;  /* 0x00000037803a7221 */ /* 0x000fe20000010000 */
[C---:B0-----:R-:W-:Y:S01]  /*4790*/  FMUL.FTZ R88, R63.reuse, R88 ;  /* 0x000000583f587220 */ /* 0x041fe20000410000 */
[----:B------:R-:W5:Y:S01]  /*47a0*/  LDG.E.128 R48, desc[UR18][R48.64+0x600] ;  /* 0x0006001230307981 */ /* 0x000f62000c1e1d00 */
[----:B------:R-:W-:Y:S01]  /*47b0*/  FMUL.FTZ R89, R63, R89 ;  /* 0x000000593f597220 */ /* 0x000fe20000410000 */
[----:B------:R-:W-:Y:S01]  /*47c0*/  FMUL.FTZ R54, R92, R52 ;  /* 0x000000345c367220 */ /* 0x000fe20000410000 */
[----:B------:R-:W-:Y:S01]  /*47d0*/  FADD.FTZ R55, R129, R56 ;  /* 0x0000003881377221 */ /* 0x000fe20000010000 */
[----:B------:R-:W-:Y:S01]  /*47e0*/  FMUL.FTZ R60, R88, R58 ;  /* 0x0000003a583c7220 */ /* 0x000fe20000410000 */
[-C--:B------:R-:W-:Y:S01]  /*47f0*/  FMUL.FTZ R36, R92, R53.reuse ;  /* 0x000000355c247220 */ /* 0x080fe20000410000 */
[----:B------:R-:W0:Y:S01]  /*4800*/  MUFU.EX2 R67, R67 ;  /* 0x0000004300437308 */ /* 0x000e220000000800 */
[----:B------:R-:W-:Y:S01]  /*4810*/  FFMA.FTZ R57, R93, R53, R54 ;  /* 0x000000355d397223 */ /* 0x000fe20000010036 */
[-C--:B------:R-:W-:Y:S01]  /*4820*/  FFMA.FTZ R62, R89, R55.reuse, R60 ;  /* 0x00000037593e7223 */ /* 0x080fe2000001003c */
[--C-:B------:R-:W-:Y:S01]  /*4830*/  FFMA.FTZ R56, R93, R52, -R36.reuse ;  /* 0x000000345d387223 */ /* 0x100fe20000010824 */
[----:B------:R-:W-:Y:S01]  /*4840*/  FMUL.FTZ R60, R88, R55 ;  /* 0x00000037583c7220 */ /* 0x000fe20000410000 */
[----:B------:R-:W-:Y:S01]  /*4850*/  PRMT R36, R37, 0x7632, R36 ;  /* 0x0000763225247816 */ /* 0x000fe20000000024 */
[----:B------:R-:W1:Y:S03]  /*4860*/  LDS.128 R52, [R0+0x30] ;  /* 0x0000300000347984 */ /* 0x000e660000000c00 */
[----:B------:R-:W-:-:S02]  /*4870*/  SHF.L.U32 R36, R36, 0x10, RZ ;  /* 0x0000001024247819 */ /* 0x000fc400000006ff */
[----:B------:R-:W-:Y:S01]  /*4880*/  SHF.L.U32 R130, R37, 0x10, RZ ;  /* 0x0000001025827819 */ /* 0x000fe200000006ff */
[----:B------:R-:W1:Y:S02]  /*4890*/  MUFU.EX2 R65, R65 ;  /* 0x0000004100417308 */ /* 0x000e640000000800 */
[----:B------:R-:W-:Y:S01]  /*48a0*/  FMUL.FTZ R131, R147, R36 ;  /* 0x0000002493837220 */ /* 0x000fe20000410000 */
[C---:B------:R-:W-:Y:S01]  /*48b0*/  FMUL.FTZ R36, R90.reuse, R56 ;  /* 0x000000385a247220 */ /* 0x040fe20000410000 */
[----:B------:R-:W-:Y:S01]  /*48c0*/  FFMA.FTZ R37, R89, R58, -R60 ;  /* 0x0000003a59257223 */ /* 0x000fe2000001083c */
[-C--:B------:R-:W-:Y:S01]  /*48d0*/  FMUL.FTZ R58, R90, R57.reuse ;  /* 0x000000395a3a7220 */ /* 0x080fe20000410000 */
[----:B------:R-:W-:Y:S01]  /*48e0*/  FMUL.FTZ R130, R147, R130 ;  /* 0x0000008293827220 */ /* 0x000fe20000410000 */
[----:B------:R-:W-:Y:S01]  /*48f0*/  FFMA.FTZ R57, R91, R57, R36 ;  /* 0x000000395b397223 */ /* 0x000fe20000010024 */
[----:B0-----:R-:W-:Y:S01]  /*4900*/  FMUL.FTZ R86, R67, R86 ;  /* 0x0000005643567220 */ /* 0x001fe20000410000 */
[----:B------:R-:W-:Y:S01]  /*4910*/  FADD.FTZ R62, R131, R62 ;  /* 0x0000003e833e7221 */ /* 0x000fe20000010000 */
[----:B------:R-:W-:Y:S01]  /*4920*/  PRMT R36, R38, 0x7632, R36 ;  /* 0x0000763226247816 */ /* 0x000fe20000000024 */
[----:B------:R-:W-:Y:S01]  /*4930*/  FFMA.FTZ R58, R91, R56, -R58 ;  /* 0x000000385b3a7223 */ /* 0x000fe2000001083a */
[----:B------:R-:W-:Y:S01]  /*4940*/  FADD.FTZ R56, R130, R37 ;  /* 0x0000002582387221 */ /* 0x000fe20000010000 */
[----:B------:R-:W-:Y:S01]  /*4950*/  SHF.L.U32 R133, R38, 0x10, RZ ;  /* 0x0000001026857819 */ /* 0x000fe200000006ff */
[----:B------:R-:W-:Y:S01]  /*4960*/  FMUL.FTZ R87, R67, R87 ;  /* 0x0000005743577220 */ /* 0x000fe20000410000 */
[----:B------:R-:W-:Y:S01]  /*4970*/  FMUL.FTZ R60, R86, R62 ;  /* 0x0000003e563c7220 */ /* 0x000fe20000410000 */
[----:B------:R-:W-:Y:S01]  /*4980*/  SHF.L.U32 R37, R36, 0x10, RZ ;  /* 0x0000001024257819 */ /* 0x000fe200000006ff */
[-C--:B------:R-:W-:Y:S01]  /*4990*/  FMUL.FTZ R59, R86, R56.reuse ;  /* 0x00000038563b7220 */ /* 0x080fe20000410000 */
[----:B------:R-:W-:Y:S01]  /*49a0*/  FMUL.FTZ R36, R88, R57 ;  /* 0x0000003958247220 */ /* 0x000fe20000410000 */
[----:B------:R-:W0:Y:S01]  /*49b0*/  MUFU.EX2 R68, R68 ;  /* 0x0000004400447308 */ /* 0x000e220000000800 */
[C---:B------:R-:W-:Y:S01]  /*49c0*/  FFMA.FTZ R60, R87.reuse, R56, -R60 ;  /* 0x00000038573c7223 */ /* 0x040fe2000001083c */
[C---:B------:R-:W-:Y:S01]  /*49d0*/  FMUL.FTZ R133, R146.reuse, R133 ;  /* 0x0000008592857220 */ /* 0x040fe20000410000 */
[----:B------:R-:W-:Y:S01]  /*49e0*/  FMUL.FTZ R132, R146, R37 ;  /* 0x0000002592847220 */ /* 0x000fe20000410000 */
[----:B------:R-:W-:Y:S01]  /*49f0*/  FFMA.FTZ R59, R87, R62, R59 ;  /* 0x0000003e573b7223 */ /* 0x000fe2000001003b */
[--C-:B------:R-:W-:Y:S01]  /*4a00*/  FFMA.FTZ R37, R89, R58, -R36.reuse ;  /* 0x0000003a59257223 */ /* 0x100fe20000010824 */
[----:B------:R-:W-:Y:S01]  /*4a10*/  PRMT R36, R39, 0x7632, R36 ;  /* 0x0000763227247816 */ /* 0x000fe20000000024 */
[----:B-1----:R-:W-:Y:S01]  /*4a20*/  FMUL.FTZ R84, R65, R84 ;  /* 0x0000005441547220 */ /* 0x002fe20000410000 */
[----:B------:R-:W-:Y:S01]  /*4a30*/  FADD.FTZ R60, R133, R60 ;  /* 0x0000003c853c7221 */ /* 0x000fe20000010000 */
[----:B------:R-:W-:Y:S01]  /*4a40*/  FMUL.FTZ R58, R88, R58 ;  /* 0x0000003a583a7220 */ /* 0x000fe20000410000 */
[----:B------:R-:W-:Y:S01]  /*4a50*/  FADD.FTZ R59, R132, R59 ;  /* 0x0000003b843b7221 */ /* 0x000fe20000010000 */
[----:B------:R-:W-:Y:S01]  /*4a60*/  SHF.L.U32 R36, R36, 0x10, RZ ;  /* 0x0000001024247819 */ /* 0x000fe200000006ff */
[----:B------:R-:W-:Y:S01]  /*4a70*/  FMUL.FTZ R85, R65, R66 ;  /* 0x0000004241557220 */ /* 0x000fe20000410000 */
[C---:B------:R-:W-:Y:S01]  /*4a80*/  FMUL.FTZ R38, R84.reuse, R60 ;  /* 0x0000003c54267220 */ /* 0x040fe20000410000 */
[----:B------:R-:W-:Y:S01]  /*4a90*/  FFMA.FTZ R58, R89, R57, R58 ;  /* 0x00000039593a7223 */ /* 0x000fe2000001003a */
[----:B------:R-:W-:Y:S01]  /*4aa0*/  SHF.L.U32 R134, R39, 0x10, RZ ;  /* 0x0000001027867819 */ /* 0x000fe200000006ff */
[-C--:B------:R-:W-:Y:S01]  /*4ab0*/  FMUL.FTZ R57, R84, R59.reuse ;  /* 0x0000003b54397220 */ /* 0x080fe20000410000 */
[----:B------:R-:W-:Y:S01]  /*4ac0*/  MUFU.SIN R80, R71 ;  /* 0x0000004700507308 */ /* 0x000fe20000000400 */
[----:B------:R-:W-:Y:S01]  /*4ad0*/  FFMA.FTZ R56, R85, R59, R38 ;  /* 0x0000003b55387223 */ /* 0x000fe20000010026 */
[----:B------:R-:W-:Y:S01]  /*4ae0*/  FMUL.FTZ R135, R145, R36 ;  /* 0x0000002491877220 */ /* 0x000fe20000410000 */
[----:B------:R-:W-:Y:S01]  /*4af0*/  FFMA.FTZ R57, R85, R60, -R57 ;  /* 0x0000003c55397223 */ /* 0x000fe20000010839 */
[----:B------:R-:W-:-:S04]  /*4b00*/  FMUL.FTZ R134, R145, R134 ;  /* 0x0000008691867220 */ /* 0x000fc80000410000 */
[----:B------:R-:W1:Y:S01]  /*4b10*/  MUFU.EX2 R69, R69 ;  /* 0x0000004500457308 */ /* 0x000e620000000800 */
[----:B------:R-:W-:Y:S01]  /*4b20*/  FMUL.FTZ R39, R86, R37 ;  /* 0x0000002556277220 */ /* 0x000fe20000410000 */
[----:B0-----:R-:W-:Y:S01]  /*4b30*/  FMUL.FTZ R82, R68, R82 ;  /* 0x0000005244527220 */ /* 0x001fe20000410000 */
[----:B------:R-:W-:Y:S01]  /*4b40*/  FMUL.FTZ R38, R86, R58 ;  /* 0x0000003a56267220 */ /* 0x000fe20000410000 */
[----:B------:R-:W-:Y:S01]  /*4b50*/  FADD.FTZ R56, R135, R56 ;  /* 0x0000003887387221 */ /* 0x000fe20000010000 */
[----:B------:R-:W-:-:S03]  /*4b60*/  PRMT R36, R52, 0x7632, R36 ;  /* 0x0000763234247816 */ /* 0x000fc60000000024 */
[----:B------:R-:W0:Y:S01]  /*4b70*/  MUFU.COS R70, R71 ;  /* 0x0000004700467308 */ /* 0x000e220000000000 */
[----:B------:R-:W-:Y:S01]  /*4b80*/  FADD.FTZ R57, R134, R57 ;  /* 0x0000003986397221 */ /* 0x000fe20000010000 */
[C---:B------:R-:W-:Y:S01]  /*4b90*/  FFMA.FTZ R39, R87.reuse, R58, R39 ;  /* 0x0000003a57277223 */ /* 0x040fe20000010027 */
[----:B------:R-:W-:Y:S01]  /*4ba0*/  SHF.L.U32 R137, R52, 0x10, RZ ;  /* 0x0000001034897819 */ /* 0x000fe200000006ff */
[----:B------:R-:W-:Y:S01]  /*4bb0*/  FMUL.FTZ R83, R68, R83 ;  /* 0x0000005344537220 */ /* 0x000fe20000410000 */
[----:B------:R-:W-:Y:S01]  /*4bc0*/  FFMA.FTZ R38, R87, R37, -R38 ;  /* 0x0000002557267223 */ /* 0x000fe20000010826 */
[-C--:B------:R-:W-:Y:S01]  /*4bd0*/  FMUL.FTZ R58, R82, R56.reuse ;  /* 0x00000038523a7220 */ /* 0x080fe20000410000 */
[----:B------:R-:W-:Y:S01]  /*4be0*/  SHF.L.U32 R37, R36, 0x10, RZ ;  /* 0x0000001024257819 */ /* 0x000fe200000006ff */
[----:B------:R-:W-:Y:S01]  /*4bf0*/  FMUL.FTZ R59, R82, R57 ;  /* 0x00000039523b7220 */ /* 0x000fe20000410000 */
[----:B------:R-:W-:Y:S01]  /*4c00*/  FMUL.FTZ R137, R144, R137 ;  /* 0x0000008990897220 */ /* 0x000fe20000410000 */
[C---:B------:R-:W-:Y:S01]  /*4c10*/  FFMA.FTZ R58, R83.reuse, R57, -R58 ;  /* 0x00000039533a7223 */ /* 0x040fe2000001083a */
[----:B------:R-:W-:Y:S01]  /*4c20*/  FMUL.FTZ R52, R84, R39 ;  /* 0x0000002754347220 */ /* 0x000fe20000410000 */
[----:B------:R-:W-:Y:S01]  /*4c30*/  FFMA.FTZ R59, R83, R56, R59 ;  /* 0x00000038533b7223 */ /* 0x000fe2000001003b */
[----:B------:R-:W-:Y:S01]  /*4c40*/  FMUL.FTZ R136, R144, R37 ;  /* 0x0000002590887220 */ /* 0x000fe20000410000 */
[----:B------:R-:W-:Y:S01]  /*4c50*/  PRMT R36, R53, 0x7632, R36 ;  /* 0x0000763235247816 */ /* 0x000fe20000000024 */
[----:B-1----:R-:W-:Y:S01]  /*4c60*/  FMUL.FTZ R80, R69, R80 ;  /* 0x0000005045507220 */ /* 0x002fe20000410000 */
[----:B------:R-:W-:Y:S01]  /*4c70*/  FADD.FTZ R58, R137, R58 ;  /* 0x0000003a893a7221 */ /* 0x000fe20000010000 */
[----:B------:R-:W-:Y:S01]  /*4c80*/  FADD.FTZ R59, R136, R59 ;  /* 0x0000003b883b7221 */ /* 0x000fe20000010000 */
[----:B------:R-:W-:Y:S01]  /*4c90*/  FFMA.FTZ R52, R85, R38, -R52 ;  /* 0x0000002655347223 */ /* 0x000fe20000010834 */
[----:B------:R-:W-:Y:S01]  /*4ca0*/  SHF.L.U32 R36, R36, 0x10, RZ ;  /* 0x0000001024247819 */ /* 0x000fe200000006ff */
[----:B0-----:R-:W-:Y:S01]  /*4cb0*/  FMUL.FTZ R81, R69, R70 ;  /* 0x0000004645517220 */ /* 0x001fe20000410000 */
[----:B------:R-:W-:Y:S01]  /*4cc0*/  FMUL.FTZ R38, R84, R38 ;  /* 0x0000002654267220 */ /* 0x000fe20000410000 */
[C---:B------:R-:W-:Y:S01]  /*4cd0*/  FMUL.FTZ R56, R80.reuse, R58 ;  /* 0x0000003a50387220 */ /* 0x040fe20000410000 */
[----:B------:R-:W-:Y:S01]  /*4ce0*/  FMUL.FTZ R37, R80, R59 ;  /* 0x0000003b50257220 */ /* 0x000fe20000410000 */
[----:B------:R-:W-:Y:S01]  /*4cf0*/  SHF.L.U32 R138, R53, 0x10, RZ ;  /* 0x00000010358a7819 */ /* 0x000fe200000006ff */
[----:B------:R-:W-:Y:S01]  /*4d00*/  FFMA.FTZ R38, R85, R39, R38 ;  /* 0x0000002755267223 */ /* 0x000fe20000010026 */
[----:B------:R-:W-:Y:S01]  /*4d10*/  FFMA.FTZ R56, R81, R59, R56 ;  /* 0x0000003b51387223 */ /* 0x000fe20000010038 */
[----:B------:R-:W-:Y:S01]  /*4d20*/  FMUL.FTZ R139, R5, R36 ;  /* 0x00000024058b7220 */ /* 0x000fe20000410000 */
[----:B------:R-:W-:Y:S01]  /*4d30*/  FFMA.FTZ R39, R81, R58, -R37 ;  /* 0x0000003a51277223 */ /* 0x000fe20000010825 */
[C---:B------:R-:W-:Y:S01]  /*4d40*/  FMUL.FTZ R37, R82.reuse, R52 ;  /* 0x0000003452257220 */ /* 0x040fe20000410000 */
[----:B------:R-:W-:Y:S01]  /*4d50*/  FMUL.FTZ R36, R82, R38 ;  /* 0x0000002652247220 */ /* 0x000fe20000410000 */
[----:B------:R-:W-:Y:S01]  /*4d60*/  FMUL.FTZ R138, R5, R138 ;  /* 0x0000008a058a7220 */ /* 0x000fe20000410000 */
[----:B------:R-:W-:Y:S01]  /*4d70*/  FADD.FTZ R53, R139, R56 ;  /* 0x000000388b357221 */ /* 0x000fe20000010000 */
[C---:B------:R-:W-:Y:S01]  /*4d80*/  FFMA.FTZ R38, R83.reuse, R38, R37 ;  /* 0x0000002653267223 */ /* 0x040fe20000010025 */
[--C-:B------:R-:W-:Y:S01]  /*4d90*/  FFMA.FTZ R52, R83, R52, -R36.reuse ;  /* 0x0000003453347223 */ /* 0x100fe20000010824 */
[----:B------:R-:W-:Y:S01]  /*4da0*/  FADD.FTZ R39, R138, R39 ;  /* 0x000000278a277221 */ /* 0x000fe20000010000 */
[----:B------:R-:W-:Y:S01]  /*4db0*/  FMUL.FTZ R37, R114, R53 ;  /* 0x0000003572257220 */ /* 0x000fe20000410000 */
[----:B------:R-:W-:-:S02]  /*4dc0*/  PRMT R36, R54, 0x7632, R36 ;  /* 0x0000763236247816 */ /* 0x000fc40000000024 */
[----:B------:R-:W-:Y:S01]  /*4dd0*/  SHF.L.U32 R141, R54, 0x10, RZ ;  /* 0x00000010368d7819 */ /* 0x000fe200000006ff */
[-C--:B------:R-:W-:Y:S01]  /*4de0*/  FFMA.FTZ R56, R110, R39.reuse, -R37 ;  /* 0x000000276e387223 */ /* 0x080fe20000010825 */
[----:B------:R-:W-:Y:S01]  /*4df0*/  SHF.L.U32 R37, R36, 0x10, RZ ;  /* 0x0000001024257819 */ /* 0x000fe200000006ff */
[----:B------:R-:W-:Y:S02]  /*4e00*/  FMUL.FTZ R58, R114, R39 ;  /* 0x00000027723a7220 */ /* 0x000fe40000410000 */
[----:B------:R-:W-:Y:S01]  /*4e10*/  FMUL.FTZ R141, R4, R141 ;  /* 0x0000008d048d7220 */ /* 0x000fe20000410000 */
[----:B------:R-:W-:Y:S01]  /*4e20*/  PRMT R36, R55, 0x7632, R36 ;  /* 0x0000763237247816 */ /* 0x000fe20000000024 */
[----:B------:R-:W-:Y:S01]  /*4e30*/  FFMA.FTZ R53, R110, R53, R58 ;  /* 0x000000356e357223 */ /* 0x000fe2000001003a */
[----:B------:R-:W-:Y:S01]  /*4e40*/  FMUL.FTZ R140, R4, R37 ;  /* 0x00000025048c7220 */ /* 0x000fe20000410000 */
[----:B------:R-:W-:Y:S01]  /*4e50*/  FADD.FTZ R56, R141, R56 ;  /* 0x000000388d387221 */ /* 0x000fe20000010000 */
[----:B------:R-:W-:Y:S01]  /*4e60*/  FMUL.FTZ R54, R80, R38 ;  /* 0x0000002650367220 */ /* 0x000fe20000410000 */
[----:B------:R-:W-:Y:S01]  /*4e70*/  SHF.L.U32 R142, R36, 0x10, RZ ;  /* 0x00000010248e7819 */ /* 0x000fe200000006ff */
[----:B------:R-:W-:Y:S01]  /*4e80*/  FADD.FTZ R39, R140, R53 ;  /* 0x000000358c277221 */ /* 0x000fe20000010000 */
[----:B------:R-:W-:Y:S01]  /*4e90*/  FMUL.FTZ R59, R111, R56 ;  /* 0x000000386f3b7220 */ /* 0x000fe20000410000 */
[----:B------:R-:W0:Y:S01]  /*4ea0*/  S2R R63, SR_LANEID ;  /* 0x00000000003f7919 */ /* 0x000e220000000000 */
[-C--:B------:R-:W-:Y:S01]  /*4eb0*/  FFMA.FTZ R37, R81, R52.reuse, -R54 ;  /* 0x0000003451257223 */ /* 0x080fe20000010836 */
[----:B------:R-:W-:Y:S01]  /*4ec0*/  FMUL.FTZ R52, R80, R52 ;  /* 0x0000003450347220 */ /* 0x000fe20000410000 */
[----:B------:R-:W-:Y:S01]  /*4ed0*/  SHF.L.U32 R36, R55, 0x10, RZ ;  /* 0x0000001037247819 */ /* 0x000fe200000006ff */
[-C--:B------:R-:W-:Y:S01]  /*4ee0*/  FMUL.FTZ R57, R111, R39.reuse ;  /* 0x000000276f397220 */ /* 0x080fe20000410000 */
[----:B------:R-:W-:Y:S01]  /*4ef0*/  FFMA.FTZ R39, R112, R39, R59 ;  /* 0x0000002770277223 */ /* 0x000fe2000001003b */
[----:B------:R-:W-:Y:S01]  /*4f00*/  FMUL.FTZ R142, R3, R142 ;  /* 0x0000008e038e7220 */ /* 0x000fe20000410000 */
[----:B------:R-:W-:Y:S01]  /*4f10*/  FFMA.FTZ R53, R81, R38, R52 ;  /* 0x0000002651357223 */ /* 0x000fe20000010034 */
[----:B------:R-:W-:Y:S01]  /*4f20*/  FMUL.FTZ R55, R114, R37 ;  /* 0x0000002572377220 */ /* 0x000fe20000410000 */
[----:B------:R-:W-:Y:S01]  /*4f30*/  FFMA.FTZ R38, R112, R56, -R57 ;  /* 0x0000003870267223 */ /* 0x000fe20000010839 */
[----:B------:R-:W-:Y:S01]  /*4f40*/  FMUL.FTZ R143, R3, R36 ;  /* 0x00000024038f7220 */ /* 0x000fe20000410000 */
[----:B------:R-:W-:Y:S01]  /*4f50*/  FADD.FTZ R39, R142, R39 ;  /* 0x000000278e277221 */ /* 0x000fe20000010000 */
[-C--:B------:R-:W-:Y:S01]  /*4f60*/  FFMA.FTZ R55, R110, R53.reuse, R55 ;  /* 0x000000356e377223 */ /* 0x080fe20000010037 */
[----:B------:R-:W-:Y:S01]  /*4f70*/  FMUL.FTZ R53, R114, R53 ;  /* 0x0000003572357220 */ /* 0x000fe20000410000 */
[----:B------:R-:W-:-:S02]  /*4f80*/  FADD.FTZ R38, R143, R38 ;  /* 0x000000268f267221 */ /* 0x000fc40000010000 */
[----:B------:R-:W1:Y:S01]  /*4f90*/  SHFL.UP PT, R59, R39, 0x1, RZ ;  /* 0x04200000273b7989 */ /* 0x000e6200000e00ff */
[----:B------:R-:W-:Y:S01]  /*4fa0*/  FFMA.FTZ R53, R110, R37, -R53 ;  /* 0x000000256e357223 */ /* 0x000fe20000010835 */
[C---:B------:R-:W-:Y:S02]  /*4fb0*/  FMUL.FTZ R37, R111.reuse, R55 ;  /* 0x000000376f257220 */ /* 0x040fe40000410000 */
[----:B------:R-:W1:Y:S01]  /*4fc0*/  SHFL.UP PT, R57, R38, 0x1, RZ ;  /* 0x0420000026397989 */ /* 0x000e6200000e00ff */
[-C--:B------:R-:W-:Y:S01]  /*4fd0*/  FMUL.FTZ R52, R111, R53.reuse ;  /* 0x000000356f347220 */ /* 0x080fe20000410000 */
[----:B------:R-:W-:-:S03]  /*4fe0*/  FFMA.FTZ R36, R112, R53, -R37 ;  /* 0x0000003570247223 */ /* 0x000fc60000010825 */
[----:B------:R-:W-:Y:S02]  /*4ff0*/  FFMA.FTZ R52, R112, R55, R52 ;  /* 0x0000003770347223 */ /* 0x000fe40000010034 */
[----:B------:R-:W1:Y:S04]  /*5000*/  SHFL.UP PT, R37, R36, 0x1, RZ ;  /* 0x0420000024257989 */ /* 0x000e6800000e00ff */
[----:B------:R-:W1:Y:S01]  /*5010*/  SHFL.UP PT, R53, R52, 0x1, RZ ;  /* 0x0420000034357989 */ /* 0x000e6200000e00ff */
[----:B0-----:R-:W-:Y:S01]  /*5020*/  ISETP.GE.AND P1, PT, R63, 0x1, PT ;  /* 0x000000013f00780c */ /* 0x001fe20003f26270 */
[C---:B-1----:R-:W-:Y:S01]  /*5030*/  FMUL.FTZ R55, R52.reuse, R59 ;  /* 0x0000003b34377220 */ /* 0x042fe20000410000 */
[----:B------:R-:W-:-:S03]  /*5040*/  FMUL.FTZ R54, R52, R57 ;  /* 0x0000003934367220 */ /* 0x000fc60000410000 */
[C---:B------:R-:W-:Y:S01]  /*5050*/  FFMA.FTZ R55, R36.reuse, R57, -R55 ;  /* 0x0000003924377223 */ /* 0x040fe20000010837 */
[----:B------:R-:W-:-:S07]  /*5060*/  FFMA.FTZ R54, R36, R59, R54 ;  /* 0x0000003b24367223 */ /* 0x000fce0000010036 */
[----:B------:R-:W-:Y:S01]  /*5070*/  @P1 FADD.FTZ R38, R38, R55 ;  /* 0x0000003726261221 */ /* 0x000fe20000010000 */
[----:B------:R-:W-:Y:S01]  /*5080*/  FMUL.FTZ R55, R52, R37 ;  /* 0x0000002534377220 */ /* 0x000fe20000410000 */
[----:B------:R-:W-:-:S03]  /*5090*/  @P1 FADD.FTZ R39, R39, R54 ;  /* 0x0000003627271221 */ /* 0x000fc60000010000 */
[----:B------:R-:W0:Y:S01]  /*50a0*/  SHFL.UP PT, R56, R38, 0x2, RZ ;  /* 0x0440000026387989 */ /* 0x000e2200000e00ff */
[-C--:B------:R-:W-:Y:S01]  /*50b0*/  FMUL.FTZ R54, R52, R53.reuse ;  /* 0x0000003534367220 */ /* 0x080fe20000410000 */
[C---:B------:R-:W-:Y:S02]  /*50c0*/  FFMA.FTZ R55, R36.reuse, R53, R55 ;  /* 0x0000003524377223 */ /* 0x040fe40000010037 */
[----:B------:R-:W1:Y:S01]  /*50d0*/  SHFL.UP PT, R57, R39, 0x2, RZ ;  /* 0x0440000027397989 */ /* 0x000e6200000e00ff */
[----:B------:R-:W-:Y:S02]  /*50e0*/  @P1 FFMA.FTZ R36, R36, R37, -R54 ;  /* 0x0000002524241223 */ /* 0x000fe40000010836 */
[----:B------:R-:W-:-:S03]  /*50f0*/  FSEL R55, R52, R55, !P1 ;  /* 0x0000003734377208 */ /* 0x000fc60004800000 */
[----:B------:R-:W1:Y:S04]  /*5100*/  SHFL.UP PT, R37, R36, 0x2, RZ ;  /* 0x0440000024257989 */ /* 0x000e6800000e00ff */
[----:B------:R-:W1:Y:S01]  /*5110*/  SHFL.UP PT, R52, R55, 0x2, RZ ;  /* 0x0440000037347989 */ /* 0x000e6200000e00ff */
[----:B------:R-:W-:Y:S01]  /*5120*/  ISETP.GE.AND P1, PT, R63, 0x2, PT ;  /* 0x000000023f00780c */ /* 0x000fe20003f26270 */
[C---:B0-----:R-:W-:Y:S01]  /*5130*/  FMUL.FTZ R59, R55.reuse, R56 ;  /* 0x00000038373b7220 */ /* 0x041fe20000410000 */
[----:B-1----:R-:W-:-:S03]  /*5140*/  FMUL.FTZ R53, R55, R57 ;  /* 0x0000003937357220 */ /* 0x002fc60000410000 */
[C---:B------:R-:W-:Y:S01]  /*5150*/  FFMA.FTZ R54, R36.reuse, R57, R59 ;  /* 0x0000003924367223 */ /* 0x040fe2000001003b */
[----:B------:R-:W-:-:S07]  /*5160*/  FFMA.FTZ R53, R36, R56, -R53 ;  /* 0x0000003824357223 */ /* 0x000fce0000010835 */
[----:B------:R-:W-:Y:S01]  /*5170*/  @P1 FADD.FTZ R39, R39, R54 ;  /* 0x0000003627271221 */ /* 0x000fe20000010000 */
[----:B------:R-:W-:Y:S01]  /*5180*/  @P1 FADD.FTZ R38, R38, R53 ;  /* 0x0000003526261221 */ /* 0x000fe20000010000 */
[----:B------:R-:W-:-:S03]  /*5190*/  FMUL.FTZ R53, R55, R37 ;  /* 0x0000002537357220 */ /* 0x000fc60000410000 */
[----:B------:R-:W0:Y:S01]  /*51a0*/  SHFL.UP PT, R59, R39, 0x4, RZ ;  /* 0x04800000273b7989 */ /* 0x000e2200000e00ff */
[CC--:B------:R-:W-:Y:S01]  /*51b0*/  FMUL.FTZ R54, R55.reuse, R52.reuse ;  /* 0x0000003437367220 */ /* 0x0c0fe20000410000 */
        /* <DEDUP_REMOVED lines=9> */
[C---:B------:R-:W-:Y:S01]  /*5250*/  FFMA.FTZ R55, R36.reuse, R57, -R55 ;  /* 0x0000003924377223 */ /* 0x040fe20000010837 */
[----:B------:R-:W-:-:S07]  /*5260*/  FFMA.FTZ R54, R36, R59, R54 ;  /* 0x0000003b24367223 */ /* 0x000fce0000010036 */
[----:B------:R-:W-:Y:S01]  /*5270*/  @P1 FADD.FTZ R38, R38, R55 ;  /* 0x0000003726261221 */ /* 0x000fe20000010000 */
[----:B------:R-:W-:Y:S01]  /*5280*/  FMUL.FTZ R55, R52, R37 ;  /* 0x0000002534377220 */ /* 0x000fe20000410000 */
[----:B------:R-:W-:-:S03]  /*5290*/  @P1 FADD.FTZ R39, R39, R54 ;  /* 0x0000003627271221 */ /* 0x000fc60000010000 */
[----:B------:R-:W0:Y:S01]  /*52a0*/  SHFL.UP PT, R56, R38, 0x8, RZ ;  /* 0x0500000026387989 */ /* 0x000e2200000e00ff */
[-C--:B------:R-:W-:Y:S01]  /*52b0*/  FFMA.FTZ R55, R36, R53.reuse, R55 ;  /* 0x0000003524377223 */ /* 0x080fe20000010037 */
[----:B------:R-:W-:Y:S02]  /*52c0*/  FMUL.FTZ R54, R52, R53 ;  /* 0x0000003534367220 */ /* 0x000fe40000410000 */
[----:B------:R-:W1:Y:S02]  /*52d0*/  SHFL.UP PT, R53, R39, 0x8, RZ ;  /* 0x0500000027357989 */ /* 0x000e6400000e00ff */
[----:B------:R-:W-:Y:S01]  /*52e0*/  @P1 FFMA.FTZ R36, R36, R37, -R54 ;  /* 0x0000002524241223 */ /* 0x000fe20000010836 */
[----:B------:R-:W-:-:S04]  /*52f0*/  FSEL R55, R52, R55, !P1 ;  /* 0x0000003734377208 */ /* 0x000fc80004800000 */
[----:B------:R-:W2:Y:S04]  /*5300*/  SHFL.UP PT, R37, R36, 0x8, RZ ;  /* 0x0500000024257989 */ /* 0x000ea800000e00ff */
[----:B------:R-:W3:Y:S01]  /*5310*/  SHFL.UP PT, R52, R55, 0x8, RZ ;  /* 0x0500000037347989 */ /* 0x000ee200000e00ff */
[C---:B------:R-:W-:Y:S02]  /*5320*/  ISETP.NE.AND P2, PT, R63.reuse, 0x1f, PT ;  /* 0x0000001f3f00780c */ /* 0x040fe40003f45270 */
[----:B------:R-:W-:Y:S01]  /*5330*/  ISETP.GE.AND P1, PT, R63, 0x8, PT ;  /* 0x000000083f00780c */ /* 0x000fe20003f26270 */
[----:B------:R-:W4:Y:S01]  /*5340*/  S2R R68, SR_TID.X ;  /* 0x0000000000447919 */ /* 0x000f220000002100 */
[----:B0-----:R-:W-:-:S04]  /*5350*/  FMUL.FTZ R57, R55, R56 ;  /* 0x0000003837397220 */ /* 0x001fc80000410000 */
[-C--:B-1----:R-:W-:Y:S01]  /*5360*/  FFMA.FTZ R54, R36, R53.reuse, R57 ;  /* 0x0000003524367223 */ /* 0x082fe20000010039 */
[----:B------:R-:W-:-:S04]  /*5370*/  FMUL.FTZ R53, R55, R53 ;  /* 0x0000003537357220 */ /* 0x000fc80000410000 */
[----:B------:R-:W0:Y:S02]  /*5380*/  @!P2 S2R R58, SR_CgaCtaId ;  /* 0x00000000003aa919 */ /* 0x000e240000008800 */
[----:B------:R-:W-:Y:S01]  /*5390*/  @P1 FADD.FTZ R39, R39, R54 ;  /* 0x0000003627271221 */ /* 0x000fe20000010000 */
[----:B------:R-:W-:Y:S01]  /*53a0*/  FFMA.FTZ R57, R36, R56, -R53 ;  /* 0x0000003824397223 */ /* 0x000fe20000010835 */
[C---:B--2---:R-:W-:Y:S01]  /*53b0*/  FMUL.FTZ R53, R55.reuse, R37 ;  /* 0x0000002537357220 */ /* 0x044fe20000410000 */
[----:B---3--:R-:W-:-:S03]  /*53c0*/  FMUL.FTZ R54, R55, R52 ;  /* 0x0000003437367220 */ /* 0x008fc60000410000 */
[----:B------:R-:W-:Y:S01]  /*53d0*/  FFMA.FTZ R52, R36, R52, R53 ;  /* 0x0000003424347223 */ /* 0x000fe20000010035 */
[----:B------:R-:W-:Y:S01]  /*53e0*/  @P1 FADD.FTZ R38, R38, R57 ;  /* 0x0000003926261221 */ /* 0x000fe20000010000 */
[----:B------:R-:W-:Y:S01]  /*53f0*/  @P1 FFMA.FTZ R36, R36, R37, -R54 ;  /* 0x0000002524241223 */ /* 0x000fe20000010836 */
[----:B------:R-:W1:Y:S02]  /*5400*/  SHFL.UP PT, R59, R39, 0x10, RZ ;  /* 0x06000000273b7989 */ /* 0x000e6400000e00ff */
[----:B------:R-:W-:Y:S01]  /*5410*/  FSEL R52, R55, R52, !P1 ;  /* 0x0000003437347208 */ /* 0x000fe20004800000 */
[----:B------:R-:W2:Y:S01]  /*5420*/  S2UR UR17, SR_CgaCtaId ;  /* 0x00000000001179c3 */ /* 0x000ea20000008800 */
[----:B------:R-:W3:Y:S04]  /*5430*/  SHFL.UP PT, R37, R36, 0x10, RZ ;  /* 0x0600000024257989 */ /* 0x000ee800000e00ff */
[----:B------:R-:W5:Y:S04]  /*5440*/  SHFL.UP PT, R57, R38, 0x10, RZ ;  /* 0x0600000026397989 */ /* 0x000f6800000e00ff */
[----:B------:R-:W5:Y:S01]  /*5450*/  SHFL.UP PT, R53, R52, 0x10, RZ ;  /* 0x0600000034357989 */ /* 0x000f6200000e00ff */
[----:B------:R-:W-:-:S02]  /*5460*/  @!P2 MOV R55, 0x400 ;  /* 0x000004000037a802 */ /* 0x000fc40000000f00 */
[----:B----4-:R-:W-:Y:S02]  /*5470*/  @!P2 SHF.R.U32.HI R54, RZ, 0x1, R68 ;  /* 0x00000001ff36a819 */ /* 0x010fe40000011644 */
[----:B------:R-:W-:Y:S02]  /*5480*/  ISETP.GE.AND P1, PT, R63, 0x10, PT ;  /* 0x000000103f00780c */ /* 0x000fe40003f26270 */
[----:B0-----:R-:W-:Y:S02]  /*5490*/  @!P2 LEA R61, R58, R55, 0x18 ;  /* 0x000000373a3da211 */ /* 0x001fe400078ec0ff */
[----:B------:R-:W-:Y:S01]  /*54a0*/  @!P2 LOP3.LUT R54, R54, 0x7ffffff0, RZ, 0xc0, !PT ;  /* 0x7ffffff03636a812 */ /* 0x000fe200078ec0ff */
[----:B------:R-:W-:Y:S01]  /*54b0*/  UMOV UR16, 0x400 ;  /* 0x0000040000107882 */ /* 0x000fe20000000000 */
[----:B------:R-:W-:Y:S01]  /*54c0*/  VOTEU.ALL UP0, P0 ;  /* 0x00000000003f7886 */ /* 0x000fe20000000000 */
[C---:B-1----:R-:W-:Y:S01]  /*54d0*/  FMUL.FTZ R55, R52.reuse, R59 ;  /* 0x0000003b34377220 */ /* 0x042fe20000410000 */
[----:B------:R-:W-:Y:S01]  /*54e0*/  @!P2 IADD3 R152, R61, R54, RZ ;  /* 0x000000363d98a210 */ /* 0x000fe20007ffe0ff */
[----:B--2---:R-:W-:Y:S01]  /*54f0*/  ULEA UR16, UR17, UR16, 0x18 ;  /* 0x0000001011107291 */ /* 0x004fe2000f8ec03f */
[C---:B---3--:R-:W-:Y:S01]  /*5500*/  FMUL.FTZ R54, R52.reuse, R37 ;  /* 0x0000002534367220 */ /* 0x048fe20000410000 */
[----:B------:R0:W-:Y:S01]  /*5510*/  STS.128 [R2+0x2500], R32 ;  /* 0x0025002002007388 */ /* 0x0001e20000000c00 */
[-C--:B-----5:R-:W-:Y:S01]  /*5520*/  FMUL.FTZ R56, R52, R57.reuse ;  /* 0x0000003934387220 */ /* 0x0a0fe20000410000 */
[C---:B------:R-:W-:Y:S01]  /*5530*/  FFMA.FTZ R55, R36.reuse, R57, -R55 ;  /* 0x0000003924377223 */ /* 0x040fe20000010837 */
[----:B------:R-:W-:Y:S01]  /*5540*/  @!UP0 ULEA UR17, UR7, UR16, 0x4 ;  /* 0x0000001007118291 */ /* 0x000fe2000f8e203f */
[-C--:B------:R-:W-:Y:S01]  /*5550*/  FFMA.FTZ R57, R36, R53.reuse, R54 ;  /* 0x0000003524397223 */ /* 0x080fe20000010036 */
[----:B------:R-:W-:Y:S01]  /*5560*/  FMUL.FTZ R53, R52, R53 ;  /* 0x0000003534357220 */ /* 0x000fe20000410000 */
[----:B------:R-:W-:Y:S01]  /*5570*/  FFMA.FTZ R56, R36, R59, R56 ;  /* 0x0000003b24387223 */ /* 0x000fe20000010038 */
[----:B------:R-:W-:Y:S01]  /*5580*/  @P1 FADD.FTZ R38, R38, R55 ;  /* 0x0000003726261221 */ /* 0x000fe20000010000 */
[----:B0-----:R-:W-:Y:S01]  /*5590*/  HFMA2.MMA R33, -RZ, RZ, 0, 0 ;  /* 0x00000000ff217435 */ /* 0x001fe200000001ff */
[----:B------:R-:W-:-:S02]  /*55a0*/  MOV R32, 0x3f800000 ;  /* 0x3f80000000207802 */ /* 0x000fc40000000f00 */
[----:B------:R-:W-:Y:S01]  /*55b0*/  CS2R R34, SRZ ;  /* 0x0000000000227805 */ /* 0x000fe2000001ff00 */
[----:B------:R-:W-:Y:S01]  /*55c0*/  @P1 FFMA.FTZ R36, R36, R37, -R53 ;  /* 0x0000002524241223 */ /* 0x000fe20000010835 */
[----:B------:R-:W-:Y:S01]  /*55d0*/  @P1 FADD.FTZ R39, R39, R56 ;  /* 0x0000003827271221 */ /* 0x000fe20000010000 */
[----:B------:R-:W-:Y:S01]  /*55e0*/  FSEL R37, R52, R57, !P1 ;  /* 0x0000003934257208 */ /* 0x000fe20004800000 */
[----:B------:R-:W-:Y:S04]  /*55f0*/  STS.128 [R2+0x2100], R44 ;  /* 0x0021002c02007388 */ /* 0x000fe80000000c00 */
[----:B------:R-:W-:Y:S04]  /*5600*/  STS.128 [R2+0x2300], R40 ;  /* 0x0023002802007388 */ /* 0x000fe80000000c00 */
[----:B------:R-:W-:Y:S01]  /*5610*/  STS.128 [R2+0x2700], R48 ;  /* 0x0027003002007388 */ /* 0x000fe20000000c00 */
[----:B------:R-:W-:-:S03]  /*5620*/  NOP ;  /* 0x0000000000007918 */ /* 0x000fc60000000000 */
[----:B------:R-:W-:Y:S04]  /*5630*/  @!P0 LDS.128 R32, [UR17+0x4260] ;  /* 0x00426011ff208984 */ /* 0x000fe80008000c00 */
[----:B------:R-:W-:Y:S04]  /*5640*/  LDS.128 R40, [R0+0x2100] ;  /* 0x0021000000287984 */ /* 0x000fe80000000c00 */
[----:B------:R-:W-:Y:S04]  /*5650*/  LDS.128 R44, [R0+0x2110] ;  /* 0x00211000002c7984 */ /* 0x000fe80000000c00 */
[----:B------:R-:W-:Y:S04]  /*5660*/  LDS.128 R48, [R0+0x2120] ;  /* 0x0021200000307984 */ /* 0x000fe80000000c00 */
[----:B------:R-:W-:Y:S04]  /*5670*/  LDS.128 R52, [R0+0x2130] ;  /* 0x0021300000347984 */ /* 0x000fe80000000c00 */
[----:B------:R-:W-:Y:S01]  /*5680*/  @!P2 STS.128 [R152+0x4200], R36 ;  /* 0x004200249800a388 */ /* 0x000fe20000000c00 */
[----:B------:R-:W-:Y:S01]  /*5690*/  BAR.SYNC.DEFER_BLOCKING 0x0 ;  /* 0x0000000000007b1d */ /* 0x000fe20000010000 */
[----:B------:R-:W-:-:S05]  /*56a0*/  SHF.R.U32.HI R68, RZ, 0x5, R68 ;  /* 0x00000005ff447819 */ /* 0x000fca0000011644 */
[----:B------:R-:W-:Y:S04]  /*56b0*/  LDS.128 R56, [UR16+0x4200] ;  /* 0x00420010ff387984 */ /* 0x000fe80008000c00 */
[----:B------:R-:W0:Y:S04]  /*56c0*/  LDS.128 R60, [UR16+0x4210] ;  /* 0x00421010ff3c7984 */ /* 0x000e280008000c00 */
[----:B------:R-:W1:Y:S01]  /*56d0*/  LDS.128 R64, [UR16+0x4220] ;  /* 0x00422010ff407984 */ /* 0x000e620008000c00 */
[C---:B------:R-:W-:Y:S02]  /*56e0*/  ISETP.NE.AND P3, PT, R68.reuse, RZ, PT ;  /* 0x000000ff4400720c */ /* 0x040fe40003f65270 */
[----:B------:R-:W-:-:S02]  /*56f0*/  ISETP.NE.AND P1, PT, R68, 0x3, PT ;  /* 0x000000034400780c */ /* 0x000fc40003f25270 */
[----:B------:R-:W-:Y:S02]  /*5700*/  ISETP.NE.AND P2, PT, R68, 0x2, PT ;  /* 0x000000024400780c */ /* 0x000fe40003f45270 */
[----:B------:R-:W2:Y:S01]  /*5710*/  LDS.128 R68, [UR16+0x4230] ;  /* 0x00423010ff447984 */ /* 0x000ea20008000c00 */
[-C--:B0-----:R-:W-:Y:S01]  /*5720*/  FMUL.FTZ R154, R59, R61.reuse ;  /* 0x0000003d3b9a7220 */ /* 0x081fe20000410000 */
[-C--:B------:R-:W-:Y:S01]  /*5730*/  FMUL.FTZ R153, R57, R61.reuse ;  /* 0x0000003d39997220 */ /* 0x080fe20000410000 */
[-C--:B------:R-:W-:Y:S01]  /*5740*/  FMUL.FTZ R152, R58, R61.reuse ;  /* 0x0000003d3a987220 */ /* 0x080fe20000410000 */
[C---:B------:R-:W-:Y:S02]  /*5750*/  FMUL.FTZ R61, R56.reuse, R61 ;  /* 0x0000003d383d7220 */ /* 0x040fe40000410000 */
[-C--:B------:R-:W-:Y:S01]  /*5760*/  FFMA.FTZ R153, R56, R60.reuse, -R153 ;  /* 0x0000003c38997223 */ /* 0x080fe20000010899 */
[-C--:B------:R-:W-:Y:S01]  /*5770*/  FFMA.FTZ R152, R59, R60.reuse, R152 ;  /* 0x0000003c3b987223 */ /* 0x080fe20000010098 */
[-C--:B------:R-:W-:Y:S01]  /*5780*/  FFMA.FTZ R61, R57, R60.reuse, R61 ;  /* 0x0000003c393d7223 */ /* 0x080fe2000001003d */
[----:B------:R-:W-:-:S02]  /*5790*/  FFMA.FTZ R154, R58, R60, -R154 ;  /* 0x0000003c3a9a7223 */ /* 0x000fc4000001089a */
[----:B------:R-:W-:Y:S01]  /*57a0*/  FADD.FTZ R63, R63, R152 ;  /* 0x000000983f3f7221 */ /* 0x000fe20000010000 */
[----:B------:R-:W-:Y:S01]  /*57b0*/  FSEL R152, R153, R56, !P2 ;  /* 0x0000003899987208 */ /* 0x000fe20005000000 */
[-C--:B-1----:R-:W-:Y:S01]  /*57c0*/  FMUL.FTZ R60, R61, R65.reuse ;  /* 0x000000413d3c7220 */ /* 0x082fe20000410000 */
[----:B------:R-:W-:Y:S01]  /*57d0*/  FMUL.FTZ R56, R153, R65 ;  /* 0x0000004199387220 */ /* 0x000fe20000410000 */
[----:B------:R-:W-:Y:S01]  /*57e0*/  FADD.FTZ R62, R62, R154 ;  /* 0x0000009a3e3e7221 */ /* 0x000fe20000010000 */
[----:B------:R-:W-:Y:S01]  /*57f0*/  FSEL R57, R61, R57, !P2 ;  /* 0x000000393d397208 */ /* 0x000fe20005000000 */
[-C--:B------:R-:W-:Y:S01]  /*5800*/  FFMA.FTZ R60, R153, R64.reuse, -R60 ;  /* 0x00000040993c7223 */ /* 0x080fe2000001083c */
[----:B------:R-:W-:Y:S01]  /*5810*/  FFMA.FTZ R61, R61, R64, R56 ;  /* 0x000000403d3d7223 */ /* 0x000fe20000010038 */
[-C--:B------:R-:W-:Y:S01]  /*5820*/  FMUL.FTZ R153, R63, R65.reuse ;  /* 0x000000413f997220 */ /* 0x080fe20000410000 */
[----:B------:R-:W-:-:S03]  /*5830*/  FMUL.FTZ R56, R62, R65 ;  /* 0x000000413e387220 */ /* 0x000fc60000410000 */
[CC--:B------:R-:W-:Y:S01]  /*5840*/  FFMA.FTZ R65, R62.reuse, R64.reuse, -R153 ;  /* 0x000000403e417223 */ /* 0x0c0fe20000010899 */
[----:B------:R-:W-:Y:S01]  /*5850*/  FFMA.FTZ R64, R63, R64, R56 ;  /* 0x000000403f407223 */ /* 0x000fe20000010038 */
[----:B------:R-:W-:Y:S02]  /*5860*/  FSEL R58, R62, R58, !P2 ;  /* 0x0000003a3e3a7208 */ /* 0x000fe40005000000 */
[----:B------:R-:W-:Y:S01]  /*5870*/  FADD.FTZ R65, R66, R65 ;  /* 0x0000004142417221 */ /* 0x000fe20000010000 */
[----:B------:R-:W-:Y:S01]  /*5880*/  FADD.FTZ R62, R67, R64 ;  /* 0x00000040433e7221 */ /* 0x000fe20000010000 */
[----:B------:R-:W-:Y:S01]  /*5890*/  FSEL R63, R63, R59, !P2 ;  /* 0x0000003b3f3f7208 */ /* 0x000fe20005000000 */
[-C--:B--2---:R-:W-:Y:S01]  /*58a0*/  FMUL.FTZ R59, R61, R69.reuse ;  /* 0x000000453d3b7220 */ /* 0x084fe20000410000 */
[-C--:B------:R-:W-:Y:S01]  /*58b0*/  FMUL.FTZ R64, R60, R69.reuse ;  /* 0x000000453c407220 */ /* 0x080fe20000410000 */
[-C--:B------:R-:W-:Y:S01]  /*58c0*/  FMUL.FTZ R66, R62, R69.reuse ;  /* 0x000000453e427220 */ /* 0x080fe20000410000 */
[----:B------:R-:W-:Y:S01]  /*58d0*/  FMUL.FTZ R69, R65, R69 ;  /* 0x0000004541457220 */ /* 0x000fe20000410000 */
[C---:B------:R-:W-:Y:S01]  /*58e0*/  FSEL R56, R60.reuse, R152, !P1 ;  /* 0x000000983c387208 */ /* 0x040fe20004800000 */
[-C--:B------:R-:W-:Y:S01]  /*58f0*/  FFMA.FTZ R60, R60, R68.reuse, -R59 ;  /* 0x000000443c3c7223 */ /* 0x080fe2000001083b */
[-C--:B------:R-:W-:Y:S01]  /*5900*/  FFMA.FTZ R64, R61, R68.reuse, R64 ;  /* 0x000000443d407223 */ /* 0x080fe20000010040 */
[-C--:B------:R-:W-:Y:S01]  /*5910*/  FFMA.FTZ R67, R65, R68.reuse, -R66 ;  /* 0x0000004441437223 */ /* 0x080fe20000010842 */
[----:B------:R-:W-:Y:S01]  /*5920*/  FFMA.FTZ R68, R62, R68, R69 ;  /* 0x000000443e447223 */ /* 0x000fe20000010045 */
[----:B------:R-:W-:-:S02]  /*5930*/  FSEL R57, R61, R57, !P1 ;  /* 0x000000393d397208 */ /* 0x000fc40004800000 */
[----:B------:R-:W-:Y:S01]  /*5940*/  FSEL R59, R65, R58, !P1 ;  /* 0x0000003a413b7208 */ /* 0x000fe20004800000 */
[--C-:B------:R-:W-:Y:S01]  /*5950*/  FADD.FTZ R70, R70, R67.reuse ;  /* 0x0000004346467221 */ /* 0x100fe20000010000 */
[----:B------:R-:W-:Y:S01]  /*5960*/  FSEL R61, R62, R63, !P1 ;  /* 0x0000003f3e3d7208 */ /* 0x000fe20004800000 */
[----:B------:R0:W1:Y:S01]  /*5970*/  SHFL.UP PT, R58, R38, 0x1, RZ ;  /* 0x04200000263a7989 */ /* 0x00006200000e00ff */
[----:B------:R-:W-:Y:S01]  /*5980*/  FADD.FTZ R71, R71, R68 ;  /* 0x0000004447477221 */ /* 0x000fe20000010000 */
[----:B------:R-:W-:Y:S02]  /*5990*/  PRMT R66, R44, 0x7632, R66 ;  /* 0x000076322c427816 */ /* 0x000fe40000000042 */
[----:B------:R2:W3:Y:S01]  /*59a0*/  SHFL.UP PT, R62, R39, 0x1, RZ ;  /* 0x04200000273e7989 */ /* 0x0004e200000e00ff */
[----:B------:R-:W-:Y:S01]  /*59b0*/  PRMT R67, R45, 0x7632, R67 ;  /* 0x000076322d437816 */ /* 0x000fe20000000043 */
[----:B------:R-:W-:Y:S01]  /*59c0*/  BSSY B0, `(.L_x_631) ;  /* 0x0000058000007945 */ /* 0x000fe20003800000 */
[----:B------:R-:W-:Y:S01]  /*59d0*/  PRMT R68, R46, 0x7632, R68 ;  /* 0x000076322e447816 */ /* 0x000fe20000000044 */
[----:B------:R4:W1:Y:S01]  /*59e0*/  SHFL.UP PT, R63, R36, 0x1, RZ ;  /* 0x04200000243f7989 */ /* 0x00086200000e00ff */
[----:B0-----:R-:W-:-:S02]  /*59f0*/  PRMT R38, R42, 0x7632, R38 ;  /* 0x000076322a267816 */ /* 0x001fc40000000026 */
[----:B------:R-:W-:Y:S01]  /*5a00*/  PRMT R69, R47, 0x7632, R69 ;  /* 0x000076322f457816 */ /* 0x000fe20000000045 */
[----:B------:R0:W1:Y:S01]  /*5a10*/  SHFL.UP PT, R65, R37, 0x1, RZ ;  /* 0x0420000025417989 */ /* 0x00006200000e00ff */
[----:B--2---:R-:W-:Y:S02]  /*5a20*/  PRMT R39, R43, 0x7632, R39 ;  /* 0x000076322b277816 */ /* 0x004fe40000000027 */
[----:B------:R-:W-:Y:S02]  /*5a30*/  PRMT R152, R48, 0x7632, R152 ;  /* 0x0000763230987816 */ /* 0x000fe40000000098 */
[----:B----4-:R-:W-:Y:S02]  /*5a40*/  PRMT R36, R40, 0x7632, R36 ;  /* 0x0000763228247816 */ /* 0x010fe40000000024 */
[----:B------:R-:W-:Y:S02]  /*5a50*/  PRMT R153, R49, 0x7632, R153 ;  /* 0x0000763231997816 */ /* 0x000fe40000000099 */
[----:B0-----:R-:W-:-:S02]  /*5a60*/  PRMT R37, R41, 0x7632, R37 ;  /* 0x0000763229257816 */ /* 0x001fc40000000025 */
[----:B------:R-:W-:Y:S02]  /*5a70*/  PRMT R154, R50, 0x7632, R154 ;  /* 0x00007632329a7816 */ /* 0x000fe4000000009a */
[----:B------:R-:W-:Y:S02]  /*5a80*/  PRMT R156, R51, 0x7632, R156 ;  /* 0x00007632339c7816 */ /* 0x000fe4000000009c */
[----:B------:R-:W-:Y:S02]  /*5a90*/  PRMT R158, R52, 0x7632, R158 ;  /* 0x00007632349e7816 */ /* 0x000fe4000000009e */
[----:B------:R-:W-:Y:S02]  /*5aa0*/  PRMT R160, R53, 0x7632, R160 ;  /* 0x0000763235a07816 */ /* 0x000fe400000000a0 */
[----:B------:R-:W-:Y:S02]  /*5ab0*/  PRMT R162, R54, 0x7632, R162 ;  /* 0x0000763236a27816 */ /* 0x000fe400000000a2 */
[----:B------:R-:W-:-:S02]  /*5ac0*/  PRMT R163, R55, 0x7632, R163 ;  /* 0x0000763237a37816 */ /* 0x000fc400000000a3 */
        /* <DEDUP_REMOVED lines=32> */
[----:B-1-3--:R-:W-:Y:S06]  /*5cd0*/  @!P3 BRA `(.L_x_632) ;  /* 0x000000000054b947 */ /* 0x00afec0003800000 */
[----:B------:R-:W0:Y:S01]  /*5ce0*/  S2R R36, SR_LANEID ;  /* 0x0000000000247919 */ /* 0x000e220000000000 */
[C---:B------:R-:W-:Y:S01]  /*5cf0*/  FMUL.FTZ R37, R65.reuse, R56 ;  /* 0x0000003841257220 */ /* 0x040fe20000410000 */
[----:B------:R-:W-:Y:S02]  /*5d00*/  MOV R39, R35 ;  /* 0x0000002300277202 */ /* 0x000fe40000000f00 */
[----:B------:R-:W-:Y:S02]  /*5d10*/  MOV R38, R34 ;  /* 0x0000002200267202 */ /* 0x000fe40000000f00 */
[----:B0-----:R-:W-:Y:S01]  /*5d20*/  ISETP.NE.AND P1, PT, R36, RZ, PT ;  /* 0x000000ff2400720c */ /* 0x001fe20003f25270 */
[----:B------:R-:W-:-:S12]  /*5d30*/  FMUL.FTZ R36, R65, R57 ;  /* 0x0000003941247220 */ /* 0x000fd80000410000 */
        /* <DEDUP_REMOVED lines=15> */
.L_x_632:
[----:B------:R-:W0:Y:S01]  /*5e30*/  S2R R56, SR_LANEID ;  /* 0x0000000000387919 */ /* 0x000e220000000000 */
[C---:B------:R-:W-:Y:S01]  /*5e40*/  FMUL.FTZ R36, R64.reuse, R35 ;  /* 0x0000002340247220 */ /* 0x040fe20000410000 */
[----:B------:R-:W-:-:S03]  /*5e50*/  FMUL.FTZ R37, R64, R32 ;  /* 0x0000002040257220 */ /* 0x000fc60000410000 */
[C---:B------:R-:W-:Y:S01]  /*5e60*/  FFMA.FTZ R36, R60.reuse, R34, -R36 ;  /* 0x000000223c247223 */ /* 0x040fe20000010824 */
[----:B------:R-:W-:-:S03]  /*5e70*/  FFMA.FTZ R37, R60, R33, R37 ;  /* 0x000000213c257223 */ /* 0x000fc60000010025 */
[----:B------:R-:W-:Y:S01]  /*5e80*/  FADD.FTZ R38, R70, R36 ;  /* 0x0000002446267221 */ /* 0x000fe20000010000 */
[C---:B------:R-:W-:Y:S01]  /*5e90*/  FMUL.FTZ R36, R64.reuse, R33 ;  /* 0x0000002140247220 */ /* 0x040fe20000410000 */
[----:B------:R-:W-:-:S03]  /*5ea0*/  FMUL.FTZ R64, R64, R34 ;  /* 0x0000002240407220 */ /* 0x000fc60000410000 */
[C---:B------:R-:W-:Y:S01]  /*5eb0*/  FFMA.FTZ R36, R60.reuse, R32, -R36 ;  /* 0x000000203c247223 */ /* 0x040fe20000010824 */
[----:B------:R-:W-:-:S04]  /*5ec0*/  FFMA.FTZ R64, R60, R35, R64 ;  /* 0x000000233c407223 */ /* 0x000fc80000010040 */
[----:B------:R-:W-:Y:S01]  /*5ed0*/  FADD.FTZ R39, R71, R64 ;  /* 0x0000004047277221 */ /* 0x000fe20000010000 */
[----:B0-----:R-:W-:-:S13]  /*5ee0*/  ISETP.NE.AND P1, PT, R56, RZ, PT ;  /* 0x000000ff3800720c */ /* 0x001fda0003f25270 */
[----:B------:R0:W-:Y:S01]  /*5ef0*/  @!P1 STS.128 [UR16+0x4250], R32 ;  /* 0x00425020ff009988 */ /* 0x0001e20008000c10 */
[----:B------:R-:W-:Y:S02]  /*5f00*/  @!P1 MOV R63, R32 ;  /* 0x00000020003f9202 */ /* 0x000fe40000000f00 */
[----:B------:R-:W-:Y:S02]  /*5f10*/  @!P1 MOV R65, R33 ;  /* 0x0000002100419202 */ /* 0x000fe40000000f00 */
[----:B------:R-:W-:Y:S02]  /*5f20*/  @!P1 MOV R58, R34 ;  /* 0x00000022003a9202 */ /* 0x000fe40000000f00 */
[----:B------:R-:W-:-:S07]  /*5f30*/  @!P1 MOV R62, R35 ;  /* 0x00000023003e9202 */ /* 0x000fce0000000f00 */
.L_x_633:
[----:B------:R-:W-:Y:S05]  /*5f40*/  BSYNC B0 ;  /* 0x0000000000007941 */ /* 0x000fea0003800000 */
.L_x_631:
[----:B------:R-:W1:Y:S01]  /*5f50*/  S2R R70, SR_TID.X ;  /* 0x0000000000467919 */ /* 0x000e620000002100 */
[----:B------:R-:W-:Y:S01]  /*5f60*/  BSSY B0, `(.L_x_634) ;  /* 0x000007f000007945 */ /* 0x000fe20003800000 */
[----:B------:R-:W-:Y:S01]  /*5f70*/  BAR.SYNC.DEFER_BLOCKING 0x0 ;  /* 0x0000000000007b1d */ /* 0x000fe20000010000 */
[----:B-1----:R-:W-:-:S13]  /*5f80*/  ISETP.NE.AND P1, PT, R70, RZ, PT ;  /* 0x000000ff4600720c */ /* 0x002fda0003f25270 */
        /* <DEDUP_REMOVED lines=124> */
.L_x_635:
[----:B------:R-:W-:Y:S05]  /*6750*/  BSYNC B0 ;  /* 0x0000000000007941 */ /* 0x000fea0003800000 */
.L_x_634:
        /* <DEDUP_REMOVED lines=17> */
[----:B0-----:R-:W-:Y:S01]  /*6870*/  FMUL.FTZ R33, R162, R140 ;  /* 0x0000008ca2217220 */ /* 0x001fe20000410000 */
        /* <DEDUP_REMOVED lines=34> */
.L_x_630:
[----:B------:R-:W0:Y:S01]  /*6aa0*/  S2R R32, SR_TID.X ;  /* 0x0000000000207919 */ /* 0x000e220000002100 */
[----:B------:R-:W1:Y:S01]  /*6ab0*/  LDC.64 R4, c[0x0][0x2b0] ;  /* 0x0000ac00ff047b82 */ /* 0x000e620000000a00 */
[----:B------:R-:W-:Y:S01]  /*6ac0*/  F2FP.BF16.F32.PACK_AB R25, R12, R20 ;  /* 0x000000140c19723e */ /* 0x000fe200000010ff */
[----:B------:R-:W-:Y:S01]  /*6ad0*/  USHF.L.U32 UR22, UR6, 0xb, URZ ;  /* 0x0000000b06167899 */ /* 0x000fe2000800063f */
[----:B------:R-:W2:Y:S01]  /*6ae0*/  S2R R33, SR_LANEID ;  /* 0x0000000000217919 */ /* 0x000ea20000000000 */
[----:B------:R-:W-:Y:S01]  /*6af0*/  F2FP.BF16.F32.PACK_AB R24, R13, R21 ;  /* 0x000000150d18723e */ /* 0x000fe200000010ff */
[----:B------:R-:W-:Y:S01]  /*6b00*/  UIADD3 UR6, UR6, 0x1, URZ ;  /* 0x0000000106067890 */ /* 0x000fe2000fffe03f */
[----:B------:R-:W-:Y:S01]  /*6b10*/  F2FP.BF16.F32.PACK_AB R27, R10, R18 ;  /* 0x000000120a1b723e */ /* 0x000fe200000010ff */
[----:B------:R-:W-:Y:S01]  /*6b20*/  USHF.R.S32.HI UR23, URZ, 0x1f, UR22 ;  /* 0x0000001f3f177899 */ /* 0x000fe20008011416 */
[----:B------:R-:W-:Y:S01]  /*6b30*/  F2FP.BF16.F32.PACK_AB R26, R11, R19 ;  /* 0x000000130b1a723e */ /* 0x000fe200000010ff */
[----:B------:R-:W-:Y:S01]  /*6b40*/  UIADD3 UR12, UP0, UR12, 0x2000, URZ ;  /* 0x000020000c0c7890 */ /* 0x000fe2000ff1e03f */
[----:B------:R-:W-:Y:S01]  /*6b50*/  F2FP.BF16.F32.PACK_AB R23, R6, R14 ;  /* 0x0000000e0617723e */ /* 0x000fe200000010ff */
[----:B------:R-:W-:Y:S01]  /*6b60*/  UIADD3 UR13, UP1, UR13, 0x2000, URZ ;  /* 0x000020000d0d7890 */ /* 0x000fe2000ff3e03f */
[----:B------:R-:W-:Y:S01]  /*6b70*/  F2FP.BF16.F32.PACK_AB R22, R7, R15 ;  /* 0x0000000f0716723e */ /* 0x000fe200000010ff */
[----:B------:R-:W-:Y:S01]  /*6b80*/  UIADD3 UR8, UP2, UR8, 0x1000, URZ ;  /* 0x0000100008087890 */ /* 0x000fe2000ff5e03f */
[----:B------:R-:W-:Y:S01]  /*6b90*/  F2FP.BF16.F32.PACK_AB R21, R8, R16 ;  /* 0x000000100815723e */ /* 0x000fe200000010ff */
[----:B------:R-:W-:Y:S01]  /*6ba0*/  UIADD3 UR9, UP3, UR9, 0x1000, URZ ;  /* 0x0000100009097890 */ /* 0x000fe2000ff7e03f */
[----:B------:R-:W-:Y:S01]  /*6bb0*/  F2FP.BF16.F32.PACK_AB R20, R9, R17 ;  /* 0x000000110914723e */ /* 0x000fe200000010ff */
[----:B------:R-:W-:-:S02]  /*6bc0*/  UIADD3.X UR14, URZ, UR14, URZ, UP0, !UPT ;  /* 0x0000000e3f0e7290 */ /* 0x000fc400087fe43f */
[----:B------:R-:W-:Y:S02]  /*6bd0*/  UIADD3.X UR15, URZ, UR15, URZ, UP1, !UPT ;  /* 0x0000000f3f0f7290 */ /* 0x000fe40008ffe43f */
[----:B------:R-:W-:Y:S02]  /*6be0*/  UIADD3.X UR10, URZ, UR10, URZ, UP2, !UPT ;  /* 0x0000000a3f0a7290 */ /* 0x000fe400097fe43f */
[----:B------:R-:W-:Y:S01]  /*6bf0*/  UIADD3.X UR11, URZ, UR11, URZ, UP3, !UPT ;  /* 0x0000000b3f0b7290 */ /* 0x000fe20009ffe43f */
[----:B-1----:R-:W-:-:S04]  /*6c00*/  IMAD R2, R4, UR20, RZ ;  /* 0x0000001404027c24 */ /* 0x002fc8000f8e02ff */
[----:B------:R-:W-:Y:S01]  /*6c10*/  IMAD R5, R78, R5, R2 ;  /* 0x000000054e057224 */ /* 0x000fe200078e0202 */
[----:B0-----:R-:W-:-:S04]  /*6c20*/  SHF.L.U32 R0, R32, 0x1, RZ ;  /* 0x0000000120007819 */ /* 0x001fc800000006ff */
[----:B------:R-:W-:-:S04]  /*6c30*/  LOP3.LUT R28, R0, 0xffffffc0, RZ, 0xc0, !PT ;  /* 0xffffffc0001c7812 */ /* 0x000fc800078ec0ff */
[----:B--2---:R-:W-:Y:S02]  /*6c40*/  LEA R0, R33, R28, 0x1 ;  /* 0x0000001c21007211 */ /* 0x004fe400078e08ff */
[----:B------:R-:W-:Y:S02]  /*6c50*/  IADD3 R3, R28, R33, RZ ;  /* 0x000000211c037210 */ /* 0x000fe40007ffe0ff */
[----:B------:R-:W-:Y:S01]  /*6c60*/  LEA R0, R0, UR16, 0x4 ;  /* 0x0000001000007c11 */ /* 0x000fe2000f8e20ff */
[----:B------:R-:W-:Y:S01]  /*6c70*/  BAR.SYNC.DEFER_BLOCKING 0x0 ;  /* 0x0000000000007b1d */ /* 0x000fe20000010000 */
[----:B------:R-:W-:Y:S01]  /*6c80*/  LEA R6, R3, UR16, 0x4 ;  /* 0x0000001003067c11 */ /* 0x000fe2000f8e20ff */
[----:B------:R-:W-:-:S04]  /*6c90*/  IMAD.WIDE.U32 R2, R78, R4, UR22 ;  /* 0x000000164e027e25 */ /* 0x000fc8000f8e0004 */
[----:B------:R-:W-:Y:S01]  /*6ca0*/  ULDC.64 UR16, c[0x0][0x2b8] ;  /* 0x0000ae0000107ab9 */ /* 0x000fe20000000a00 */
[----:B------:R-:W-:Y:S01]  /*6cb0*/  IADD3 R3, R3, R5, RZ ;  /* 0x0000000503037210 */ /* 0x000fe20007ffe0ff */
[----:B------:R-:W-:Y:S02]  /*6cc0*/  UIMAD UR7, UR21, UR16, URZ ;  /* 0x00000010150772a4 */ /* 0x000fe4000f8e023f */
[----:B------:R-:W-:Y:S01]  /*6cd0*/  IMAD.WIDE.U32 R2, R79, UR16, R2 ;  /* 0x000000104f027c25 */ /* 0x000fe2000f8e0002 */
[----:B------:R-:W-:Y:S04]  /*6ce0*/  STS.128 [R0], R24 ;  /* 0x0000001800007388 */ /* 0x000fe80000000c00 */
[----:B------:R0:W-:Y:S01]  /*6cf0*/  STS.128 [R0+0x10], R20 ;  /* 0x0000101400007388 */ /* 0x0001e20000000c00 */
[----:B------:R-:W-:-:S03]  /*6d00*/  NOP ;  /* 0x0000000000007918 */ /* 0x000fc60000000000 */
[----:B------:R-:W1:Y:S04]  /*6d10*/  LDS.128 R8, [R6] ;  /* 0x0000000006087984 */ /* 0x000e680000000c00 */
[----:B------:R-:W2:Y:S01]  /*6d20*/  LDS.128 R12, [R6+0x200] ;  /* 0x00020000060c7984 */ /* 0x000ea20000000c00 */
[----:B0-----:R-:W-:-:S05]  /*6d30*/  MOV R0, UR7 ;  /* 0x0000000700007c02 */ /* 0x001fca0008000f00 */
[----:B------:R-:W-:Y:S01]  /*6d40*/  IMAD R5, R79, UR17, R0 ;  /* 0x000000114f057c24 */ /* 0x000fe2000f8e0200 */
[----:B------:R-:W-:Y:S01]  /*6d50*/  ULDC.64 UR16, c[0x0][0x308] ;  /* 0x0000c20000107ab9 */ /* 0x000fe20000000a00 */
[----:B------:R-:W0:Y:S01]  /*6d60*/  LDC R0, c[0x0][0x224] ;  /* 0x00008900ff007b82 */ /* 0x000e220000000800 */
[----:B------:R-:W-:Y:S02]  /*6d70*/  LEA R4, P0, R2, UR16, 0x1 ;  /* 0x0000001002047c11 */ /* 0x000fe4000f8008ff */
[----:B------:R-:W-:-:S04]  /*6d80*/  IADD3 R3, R3, R5, RZ ;  /* 0x0000000503037210 */ /* 0x000fc80007ffe0ff */
[----:B------:R-:W-:Y:S02]  /*6d90*/  LEA.HI.X R5, R2, UR17, R3, 0x1, P0 ;  /* 0x0000001102057c11 */ /* 0x000fe400080f0c03 */
[----:B------:R-:W-:-:S05]  /*6da0*/  LOP3.LUT R3, R28, 0x1f, R32, 0xf8, !PT ;  /* 0x0000001f1c037812 */ /* 0x000fca00078ef820 */
[----:B------:R-:W-:-:S05]  /*6db0*/  IMAD.WIDE R2, R3, 0x10, R4 ;  /* 0x0000001003027825 */ /* 0x000fca00078e0204 */
[----:B-1----:R1:W-:Y:S01]  /*6dc0*/  STG.E.128 desc[UR18][R2.64], R8 ;  /* 0x0000000802007986 */ /* 0x0023e2000c101d12 */
[----:B0-----:R-:W-:-:S03]  /*6dd0*/  ISETP.LE.AND P0, PT, R0, UR6, PT ;  /* 0x0000000600007c0c */ /* 0x001fc6000bf03270 */
[----:B--2---:R1:W-:Y:S10]  /*6de0*/  STG.E.128 desc[UR18][R2.64+0x200], R12 ;  /* 0x0002000c02007986 */ /* 0x0043f4000c101d12 */
[----:B------:R-:W-:Y:S05]  /*6df0*/  @!P0 BRA `(.L_x_637) ;  /* 0xffffff9800688947 */ /* 0x000fea000383ffff */
[----:B------:R-:W-:Y:S05]  /*6e00*/  EXIT ;  /* 0x000000000000794d */ /* 0x000fea0003800000 */
.L_x_638:
        /* <DEDUP_REMOVED lines=15> */
.L_x_5174:


//--------------------- .text._Z25selective_scan_fwd_kernelI32Selective_Scan_fwd_kernel_traitsILi128ELi16ELi1ELb1ELb1ELb1ELb1EN3c108BFloat16ENS1_7complexIfEEEEv13SSMParamsBase --------------------------
	.section	.text._Z25selective_scan_fwd_kernelI32Selective_Scan_fwd_kernel_traitsILi128ELi16ELi1ELb1ELb1ELb1ELb1EN3c108BFloat16ENS1_7complexIfEEEEv13SSMParamsBase,"ax",@progbits
	.align	128
        .global         _Z25selective_scan_fwd_kernelI32Selective_Scan_fwd_kernel_traitsILi128ELi16ELi1ELb1ELb1ELb1ELb1EN3c108BFloat16ENS1_7complexIfEEEEv13SSMParamsBase
        .type           _Z25selective_scan_fwd_kernelI32Selective_Scan_fwd_kernel_traitsILi128ELi16ELi1ELb1ELb1ELb1ELb1EN3c108BFloat16ENS1_7complexIfEEEEv13SSMParamsBase,@function
        .size           _Z25selective_scan_fwd_kernelI32Selective_Scan_fwd_kernel_traitsILi128ELi16ELi1ELb1ELb1ELb1ELb1EN3c108BFloat16ENS1_7complexIfEEEEv13SSMParamsBase,(.L_x_5175 - _Z25selective_scan_fwd_kernelI32Selective_Scan_fwd_kernel_traitsILi128ELi16ELi1ELb1ELb1ELb1ELb1EN3c108BFloat16ENS1_7complexIfEEEEv13SSMParamsBase)
        .other          _Z25selective_scan_fwd_kernelI32Selective_Scan_fwd_kernel_traitsILi128ELi16ELi1ELb1ELb1ELb1ELb1EN3c108BFloat16ENS1_7complexIfEEEEv13SSMParamsBase,@"STO_CUDA_ENTRY STV_DEFAULT"
_Z25selective_scan_fwd_kernelI32Selective_Scan_fwd_kernel_traitsILi128ELi16ELi1ELb1ELb1ELb1ELb1EN3c108BFloat16ENS1_7complexIfEEEEv13SSMParamsBase:
.text._Z25selective_scan_fwd_kernelI32Selective_Scan_fwd_kernel_traitsILi128ELi16ELi1ELb1ELb1ELb1ELb1EN3c108BFloat16ENS1_7complexIfEEEEv13SSMParamsBase:
        /* <DEDUP_REMOVED lines=122> */
.L_x_678:
[----:B0-----:R-:W0:Y:S01]  /*07a0*/  S2R R40, SR_TID.X ;  /* 0x0000000000287919 */ /* 0x001e220000002100 */
[----:B------:R-:W-:Y:S02]  /*07b0*/  MOV R2, UR8 ;  /* 0x0000000800027c02 */ /* 0x000fe40008000f00 */
        /* <DEDUP_REMOVED lines=91> */
.L_x_640:
[----:B------:R-:W-:Y:S05]  /*0d70*/  BSYNC B0 ;  /* 0x0000000000007941 */ /* 0x000fea0003800000 */
.L_x_639:
        /* <DEDUP_REMOVED lines=38> */
.L_x_642:
[----:B------:R-:W-:Y:S05]  /*0fe0*/  BSYNC B0 ;  /* 0x0000000000007941 */ /* 0x000fea0003800000 */
.L_x_641:
        /* <DEDUP_REMOVED lines=37> */
.L_x_644:
[----:B------:R-:W-:Y:S05]  /*1240*/  BSYNC B0 ;  /* 0x0000000000007941 */ /* 0x000fea0003800000 */
.L_x_643:
        /* <DEDUP_REMOVED lines=38> */
.L_x_646:
[----:B------:R-:W-:Y:S05]  /*14b0*/  BSYNC B0 ;  /* 0x0000000000007941 */ /* 0x000fea0003800000 */
.L_x_645:
        /* <DEDUP_REMOVED lines=38> */
.L_x_648:
[----:B------:R-:W-:Y:S05]  /*1720*/  BSYNC B0 ;  /* 0x0000000000007941 */ /* 0x000fea0003800000 */
.L_x_647:
        /* <DEDUP_REMOVED lines=42> */
.L_x_650:
[----:B------:R-:W-:Y:S05]  /*19d0*/  BSYNC B0 ;  /* 0x0000000000007941 */ /* 0x000fea0003800000 */
.L_x_649:
        /* <DEDUP_REMOVED lines=41> */
.L_x_652:
[----:B------:R-:W-:Y:S05]  /*1c70*/  BSYNC B0 ;  /* 0x0000000000007941 */ /* 0x000fea0003800000 */
.L_x_651:
        /* <DEDUP_REMOVED lines=42> */
.L_x_654:
[----:B------:R-:W-:Y:S05]  /*1f20*/  BSYNC B0 ;  /* 0x0000000000007941 */ /* 0x000fea0003800000 */
.L_x_653:
        /* <DEDUP_REMOVED lines=42> */
.L_x_656:
[----:B------:R-:W-:Y:S05]  /*21d0*/  BSYNC B0 ;  /* 0x0000000000007941 */ /* 0x000fea0003800000 */
.L_x_655:
        /* <DEDUP_REMOVED lines=40> */
.L_x_658:
[----:B------:R-:W-:Y:S05]  /*2460*/  BSYNC B0 ;  /* 0x0000000000007941 */ /* 0x000fea0003800000 */
.L_x_657:
        /* <DEDUP_REMOVED lines=44> */
.L_x_660:
[----:B------:R-:W-:Y:S05]  /*2730*/  BSYNC B0 ;  /* 0x0000000000007941 */ /* 0x000fea0003800000 */
.L_x_659:
        /* <DEDUP_REMOVED lines=33> */
.L_x_662:
[----:B------:R-:W-:Y:S05]  /*2950*/  BSYNC B0 ;  /* 0x0000000000007941 */ /* 0x000fea0003800000 */
.L_x_661:
        /* <DEDUP_REMOVED lines=33> */
.L_x_664:
[----:B------:R-:W-:Y:S05]  /*2b70*/  BSYNC B0 ;  /* 0x0000000000007941 */ /* 0x000fea0003800000 */
.L_x_663:
        /* <DEDUP_REMOVED lines=33> */
.L_x_666:
[----:B------:R-:W-:Y:S05]  /*2d90*/  BSYNC B0 ;  /* 0x0000000000007941 */ /* 0x000fea0003800000 */
.L_x_665:
        /* <DEDUP_REMOVED lines=33> */
.L_x_668:
[----:B------:R-:W-:Y:S05]  /*2fb0*/  BSYNC B0 ;  /* 0x0000000000007941 */ /* 0x000fea0003800000 */
.L_x_667:
        /* <DEDUP_REMOVED lines=33> */
.L_x_670:
[----:B------:R-:W-:Y:S05]  /*31d0*/  BSYNC B0 ;  /* 0x0000000000007941 */ /* 0x000fea0003800000 */
.L_x_669:
        /* <DEDUP_REMOVED lines=63> */
.L_x_677:
        /* <DEDUP_REMOVED lines=646> */
.L_x_673:
        /* <DEDUP_REMOVED lines=17> */
.L_x_674:
[----:B------:R-:W-:Y:S05]  /*5f40*/  BSYNC B0 ;  /* 0x0000000000007941 */ /* 0x000fea0003800000 */
.L_x_672:
        /* <DEDUP_REMOVED lines=128> */
.L_x_676:
[----:B------:R-:W-:Y:S05]  /*6750*/  BSYNC B0 ;  /* 0x0000000000007941 */ /* 0x000fea0003800000 */
.L_x_675:
        /* <DEDUP_REMOVED lines=52> */
.L_x_671:
[----:B------:R-:W0:Y:S01]  /*6aa0*/  S2R R43, SR_TID.X ;  /* 0x00000000002b7919 */ /* 0x000e220000002100 */
[----:B------:R-:W1:Y:S01]  /*6ab0*/  LDC.64 R40, c[0x0][0x2a0] ;  /* 0x0000a800ff287b82 */ /* 0x000e620000000a00 */
[----:B------:R-:W-:Y:S01]  /*6ac0*/  F2FP.BF16.F32.PACK_AB R27, R10, R18 ;  /* 0x000000120a1b723e */ /* 0x000fe200000010ff */
[----:B------:R-:W-:Y:S01]  /*6ad0*/  USHF.L.U32 UR22, UR6, 0xb, URZ ;  /* 0x0000000b06167899 */ /* 0x000fe2000800063f */
[----:B------:R-:W2:Y:S01]  /*6ae0*/  S2R R45, SR_LANEID ;  /* 0x00000000002d7919 */ /* 0x000ea20000000000 */
[----:B------:R-:W-:Y:S01]  /*6af0*/  F2FP.BF16.F32.PACK_AB R26, R11, R19 ;  /* 0x000000130b1a723e */ /* 0x000fe200000010ff */
[----:B------:R-:W-:Y:S01]  /*6b00*/  ULDC.64 UR24, c[0x0][0x2b8] ;  /* 0x0000ae0000187ab9 */ /* 0x000fe20000000a00 */
[----:B------:R-:W-:Y:S01]  /*6b10*/  F2FP.BF16.F32.PACK_AB R25, R12, R20 ;  /* 0x000000140c19723e */ /* 0x000fe200000010ff */
[----:B------:R-:W-:Y:S01]  /*6b20*/  USHF.R.S32.HI UR23, URZ, 0x1f, UR22 ;  /* 0x0000001f3f177899 */ /* 0x000fe20008011416 */
[----:B------:R-:W3:Y:S01]  /*6b30*/  LDC.64 R22, c[0x0][0x2b0] ;  /* 0x0000ac00ff167b82 */ /* 0x000ee20000000a00 */
[----:B------:R-:W-:Y:S01]  /*6b40*/  F2FP.BF16.F32.PACK_AB R24, R13, R21 ;  /* 0x000000150d18723e */ /* 0x000fe200000010ff */
[----:B------:R-:W-:Y:S01]  /*6b50*/  UIMAD UR7, UR20, UR24, URZ ;  /* 0x00000018140772a4 */ /* 0x000fe2000f8e023f */
[----:B------:R-:W-:Y:S01]  /*6b60*/  F2FP.BF16.F32.PACK_AB R39, R6, R14 ;  /* 0x0000000e0627723e */ /* 0x000fe200000010ff */
[----:B------:R-:W-:Y:S01]  /*6b70*/  ULDC.64 UR26, c[0x0][0x2a8] ;  /* 0x0000aa00001a7ab9 */ /* 0x000fe20000000a00 */
[----:B------:R-:W-:Y:S01]  /*6b80*/  F2FP.BF16.F32.PACK_AB R38, R7, R15 ;  /* 0x0000000f0726723e */ /* 0x000fe200000010ff */
[----:B------:R-:W-:Y:S01]  /*6b90*/  UIMAD UR17, UR20, UR26, URZ ;  /* 0x0000001a141172a4 */ /* 0x000fe2000f8e023f */
[----:B------:R-:W-:-:S02]  /*6ba0*/  F2FP.BF16.F32.PACK_AB R37, R8, R16 ;  /* 0x000000100825723e */ /* 0x000fc400000010ff */
[----:B------:R-:W-:Y:S01]  /*6bb0*/  F2FP.BF16.F32.PACK_AB R36, R9, R17 ;  /* 0x000000110924723e */ /* 0x000fe200000010ff */
[----:B-1----:R-:W-:Y:S01]  /*6bc0*/  IMAD R4, R40, UR21, RZ ;  /* 0x0000001528047c24 */ /* 0x002fe2000f8e02ff */
[----:B0-----:R-:W-:Y:S01]  /*6bd0*/  SHF.L.U32 R0, R43, 0x1, RZ ;  /* 0x000000012b007819 */ /* 0x001fe200000006ff */
[----:B---3--:R-:W-:-:S03]  /*6be0*/  IMAD R3, R22, UR21, RZ ;  /* 0x0000001516037c24 */ /* 0x008fc6000f8e02ff */
[----:B------:R-:W-:Y:S01]  /*6bf0*/  LOP3.LUT R42, R0, 0xffffffc0, RZ, 0xc0, !PT ;  /* 0xffffffc0002a7812 */ /* 0x000fe200078ec0ff */
[----:B------:R-:W-:-:S03]  /*6c00*/  IMAD R3, R78, R23, R3 ;  /* 0x000000174e037224 */ /* 0x000fc600078e0203 */
[----:B--2---:R-:W-:Y:S02]  /*6c10*/  LEA R0, R45, R42, 0x1 ;  /* 0x0000002a2d007211 */ /* 0x004fe400078e08ff */
[----:B------:R-:W-:Y:S02]  /*6c20*/  IADD3 R44, R42, R45, RZ ;  /* 0x0000002d2a2c7210 */ /* 0x000fe40007ffe0ff */
[----:B------:R-:W-:Y:S01]  /*6c30*/  LEA R0, R0, UR16, 0x4 ;  /* 0x0000001000007c11 */ /* 0x000fe2000f8e20ff */
[----:B------:R-:W-:Y:S01]  /*6c40*/  BAR.SYNC.DEFER_BLOCKING 0x0 ;  /* 0x0000000000007b1d */ /* 0x000fe20000010000 */
[----:B------:R-:W-:-:S05]  /*6c50*/  LEA R2, R44, UR16, 0x4 ;  /* 0x000000102c027c11 */ /* 0x000fca000f8e20ff */
[----:B------:R0:W-:Y:S04]  /*6c60*/  STS.128 [R0], R24 ;  /* 0x0000001800007388 */ /* 0x0001e80000000c00 */
[----:B------:R-:W-:Y:S01]  /*6c70*/  STS.128 [R0+0x10], R36 ;  /* 0x0000102400007388 */ /* 0x000fe20000000c00 */
[----:B------:R-:W-:-:S03]  /*6c80*/  NOP ;  /* 0x0000000000007918 */ /* 0x000fc60000000000 */
[----:B------:R-:W1:Y:S04]  /*6c90*/  LDS.128 R28, [R2] ;  /* 0x00000000021c7984 */ /* 0x000e680000000c00 */
[----:B------:R-:W2:Y:S01]  /*6ca0*/  LDS.128 R32, [R2+0x200] ;  /* 0x0002000002207984 */ /* 0x000ea20000000c00 */
[C---:B0-----:R-:W-:Y:S01]  /*6cb0*/  IMAD R25, R78.reuse, R41, R4 ;  /* 0x000000294e197224 */ /* 0x041fe200078e0204 */
[----:B------:R-:W-:Y:S01]  /*6cc0*/  MOV R24, UR7 ;  /* 0x0000000700187c02 */ /* 0x000fe20008000f00 */
[----:B------:R-:W-:Y:S01]  /*6cd0*/  IMAD.WIDE.U32 R4, R78, R22, UR22 ;  /* 0x000000164e047e25 */ /* 0x000fe2000f8e0016 */
[----:B------:R-:W-:-:S03]  /*6ce0*/  MOV R26, UR17 ;  /* 0x00000011001a7c02 */ /* 0x000fc60008000f00 */
[----:B------:R-:W-:Y:S01]  /*6cf0*/  IMAD.WIDE.U32 R22, R78, R40, UR22 ;  /* 0x000000164e167e25 */ /* 0x000fe2000f8e0028 */
[----:B------:R-:W-:-:S03]  /*6d00*/  IADD3 R5, R5, R3, RZ ;  /* 0x0000000305057210 */ /* 0x000fc60007ffe0ff */
[----:B------:R-:W-:Y:S01]  /*6d10*/  IMAD R3, R79, UR25, R24 ;  /* 0x000000194f037c24 */ /* 0x000fe2000f8e0218 */
[----:B------:R-:W-:Y:S01]  /*6d20*/  IADD3 R23, R23, R25, RZ ;  /* 0x0000001917177210 */ /* 0x000fe20007ffe0ff */
[----:B------:R-:W-:Y:S01]  /*6d30*/  IMAD.WIDE.U32 R4, R79, UR24, R4 ;  /* 0x000000184f047c25 */ /* 0x000fe2000f8e0004 */
[----:B------:R-:W-:-:S03]  /*6d40*/  ULDC.64 UR24, c[0x0][0x308] ;  /* 0x0000c20000187ab9 */ /* 0x000fc60000000a00 */
[----:B------:R-:W-:Y:S01]  /*6d50*/  IMAD.WIDE.U32 R24, R79, UR26, R22 ;  /* 0x0000001a4f187c25 */ /* 0x000fe2000f8e0016 */
[----:B------:R-:W-:Y:S02]  /*6d60*/  IADD3 R3, R5, R3, RZ ;  /* 0x0000000305037210 */ /* 0x000fe40007ffe0ff */
[C---:B------:R-:W-:Y:S01]  /*6d70*/  LEA R22, P0, R4.reuse, UR24, 0x1 ;  /* 0x0000001804167c11 */ /* 0x040fe2000f8008ff */
[----:B------:R-:W-:Y:S01]  /*6d80*/  IMAD R27, R79, UR27, R26 ;  /* 0x0000001b4f1b7c24 */ /* 0x000fe2000f8e021a */
[----:B------:R-:W-:Y:S02]  /*6d90*/  ULDC.64 UR26, c[0x0][0x318] ;  /* 0x0000c600001a7ab9 */ /* 0x000fe40000000a00 */
[----:B------:R-:W-:Y:S02]  /*6da0*/  LEA.HI.X R23, R4, UR25, R3, 0x1, P0 ;  /* 0x0000001904177c11 */ /* 0x000fe400080f0c03 */
[----:B------:R-:W-:Y:S02]  /*6db0*/  IADD3 R5, R25, R27, RZ ;  /* 0x0000001b19057210 */ /* 0x000fe40007ffe0ff */
[----:B------:R-:W-:-:S02]  /*6dc0*/  LEA R26, P1, R24, UR26, 0x1 ;  /* 0x0000001a181a7c11 */ /* 0x000fc4000f8208ff */
[----:B------:R-:W-:Y:S02]  /*6dd0*/  LOP3.LUT R3, R42, 0x1f, R43, 0xf8, !PT ;  /* 0x0000001f2a037812 */ /* 0x000fe400078ef82b */
[----:B------:R-:W-:-:S03]  /*6de0*/  LEA.HI.X R27, R24, UR27, R5, 0x1, P1 ;  /* 0x0000001b181b7c11 */ /* 0x000fc600088f0c05 */
[----:B------:R-:W-:-:S04]  /*6df0*/  IMAD.WIDE R4, R3, 0x10, R22 ;  /* 0x0000001003047825 */ /* 0x000fc800078e0216 */
[----:B------:R-:W-:Y:S01]  /*6e00*/  IMAD.WIDE R22, R3, 0x10, R26 ;  /* 0x0000001003167825 */ /* 0x000fe200078e021a */
[----:B-1----:R-:W-:Y:S04]  /*6e10*/  STG.E.128 desc[UR18][R4.64], R28 ;  /* 0x0000001c04007986 */ /* 0x002fe8000c101d12 */
[----:B--2---:R-:W-:Y:S01]  /*6e20*/  STG.E.128 desc[UR18][R4.64+0x200], R32 ;  /* 0x0002002004007986 */ /* 0x004fe2000c101d12 */
[----:B------:R-:W-:Y:S06]  /*6e30*/  BAR.SYNC.DEFER_BLOCKING 0x0 ;  /* 0x0000000000007b1d */ /* 0x000fec0000010000 */
[----:B------:R-:W2:Y:S04]  /*6e40*/  LDG.E.128 R36, desc[UR18][R22.64] ;  /* 0x0000001216247981 */ /* 0x000ea8000c1e1d00 */
[----:B------:R-:W3:Y:S01]  /*6e50*/  LDG.E.128 R40, desc[UR18][R22.64+0x200] ;  /* 0x0002001216287981 */ /* 0x000ee2000c1e1d00 */
[----:B------:R-:W-:Y:S01]  /*6e60*/  IADD3 R44, R44, R45, RZ ;  /* 0x0000002d2c2c7210 */ /* 0x000fe20007ffe0ff */
[----:B------:R-:W-:-:S02]  /*6e70*/  UIADD3 UR6, UR6, 0x1, URZ ;  /* 0x0000000106067890 */ /* 0x000fc4000fffe03f */
[----:B------:R-:W-:Y:S01]  /*6e80*/  UIADD3 UR12, UP0, UR12, 0x2000, URZ ;  /* 0x000020000c0c7890 */ /* 0x000fe2000ff1e03f */
[----:B------:R-:W-:Y:S01]  /*6e90*/  LEA R44, R44, UR16, 0x4 ;  /* 0x000000102c2c7c11 */ /* 0x000fe2000f8e20ff */
[----:B------:R-:W-:Y:S01]  /*6ea0*/  ULDC.64 UR16, c[0x0][0x2c8] ;  /* 0x0000b20000107ab9 */ /* 0x000fe20000000a00 */
[----:B------:R-:W-:Y:S02]  /*6eb0*/  UIADD3 UR13, UP1, UR13, 0x2000, URZ ;  /* 0x000020000d0d7890 */ /* 0x000fe4000ff3e03f */
[----:B------:R-:W-:Y:S02]  /*6ec0*/  UIMAD UR7, UR20, UR16, URZ ;  /* 0x00000010140772a4 */ /* 0x000fe4000f8e023f */
[----:B------:R-:W-:Y:S02]  /*6ed0*/  UIADD3 UR8, UP2, UR8, 0x1000, URZ ;  /* 0x0000100008087890 */ /* 0x000fe4000ff5e03f */
[----:B------:R-:W-:Y:S02]  /*6ee0*/  UIADD3 UR9, UP3, UR9, 0x1000, URZ ;  /* 0x0000100009097890 */ /* 0x000fe4000ff7e03f */
[----:B------:R-:W-:-:S02]  /*6ef0*/  UIADD3.X UR14, URZ, UR14, URZ, UP0, !UPT ;  /* 0x0000000e3f0e7290 */ /* 0x000fc400087fe43f */
[----:B------:R-:W-:Y:S02]  /*6f00*/  UIADD3.X UR15, URZ, UR15, URZ, UP1, !UPT ;  /* 0x0000000f3f0f7290 */ /* 0x000fe40008ffe43f */
[----:B------:R-:W-:Y:S02]  /*6f10*/  UIADD3.X UR10, URZ, UR10, URZ, UP2, !UPT ;  /* 0x0000000a3f0a7290 */ /* 0x000fe400097fe43f */
[----:B------:R-:W-:Y:S01]  /*6f20*/  UIADD3.X UR11, URZ, UR11, URZ, UP3, !UPT ;  /* 0x0000000b3f0b7290 */ /* 0x000fe20009ffe43f */
[----:B--2---:R-:W-:Y:S04]  /*6f30*/  STS.128 [R2], R36 ;  /* 0x0000002402007388 */ /* 0x004fe80000000c00 */
[----:B---3--:R-:W-:Y:S01]  /*6f40*/  STS.128 [R2+0x200], R40 ;  /* 0x0002002802007388 */ /* 0x008fe20000000c00 */
[----:B------:R-:W-:-:S03]  /*6f50*/  NOP ;  /* 0x0000000000007918 */ /* 0x000fc60000000000 */
[----:B------:R-:W0:Y:S04]  /*6f60*/  LDS.128 R24, [R44] ;  /* 0x000000002c187984 */ /* 0x000e280000000c00 */
[----:B------:R-:W1:Y:S01]  /*6f70*/  LDS.128 R28, [R44+0x10] ;  /* 0x000010002c1c7984 */ /* 0x000e620000000c00 */
[----:B0-----:R-:W-:Y:S02]  /*6f80*/  SHF.L.U32 R36, R27, 0x10, RZ ;  /* 0x000000101b247819 */ /* 0x001fe400000006ff */
[----:B------:R-:W-:Y:S02]  /*6f90*/  PRMT R27, R26, 0x7632, R27 ;  /* 0x000076321a1b7816 */ /* 0x000fe4000000001b */
[----:B-1----:R-:W-:Y:S01]  /*6fa0*/  SHF.L.U32 R39, R28, 0x10, RZ ;  /* 0x000000101c277819 */ /* 0x002fe200000006ff */
[----:B------:R-:W-:Y:S01]  /*6fb0*/  FMUL.FTZ R35, R36, -1.4426950216293334961 ;  /* 0xbfb8aa3b24237820 */ /* 0x000fe20000410000 */
[----:B------:R-:W-:-:S02]  /*6fc0*/  PRMT R28, R27, 0x7632, R28 ;  /* 0x000076321b1c7816 */ /* 0x000fc4000000001c */
[----:B------:R-:W-:Y:S01]  /*6fd0*/  SHF.L.U32 R42, R29, 0x10, RZ ;  /* 0x000000101d2a7819 */ /* 0x000fe200000006ff */
[----:B------:R-:W-:Y:S01]  /*6fe0*/  FMUL.FTZ R38, R39, -1.4426950216293334961 ;  /* 0xbfb8aa3b27267820 */ /* 0x000fe20000410000 */
[----:B------:R-:W-:Y:S01]  /*6ff0*/  PRMT R29, R28, 0x7632, R29 ;  /* 0x000076321c1d7816 */ /* 0x000fe2000000001d */
[----:B------:R-:W0:Y:S01]  /*7000*/  MUFU.EX2 R37, R35 ;  /* 0x0000002300257308 */ /* 0x000e220000000800 */
[----:B------:R-:W-:Y:S01]  /*7010*/  SHF.L.U32 R33, R26, 0x10, RZ ;  /* 0x000000101a217819 */ /* 0x000fe200000006ff */
[----:B------:R-:W-:Y:S01]  /*7020*/  FMUL.FTZ R41, R42, -1.4426950216293334961 ;  /* 0xbfb8aa3b2a297820 */ /* 0x000fe20000410000 */
[----:B------:R-:W-:Y:S02]  /*7030*/  SHF.L.U32 R48, R31, 0x10, RZ ;  /* 0x000000101f307819 */ /* 0x000fe400000006ff */
[----:B------:R-:W-:Y:S01]  /*7040*/  SHF.L.U32 R4, R24, 0x10, RZ ;  /* 0x0000001018047819 */ /* 0x000fe200000006ff */
[----:B------:R-:W-:Y:S01]  /*7050*/  FMUL.FTZ R34, R33, -1.4426950216293334961 ;  /* 0xbfb8aa3b21227820 */ /* 0x000fe20000410000 */
[----:B------:R-:W-:Y:S01]  /*7060*/  SHF.L.U32 R32, R25, 0x10, RZ ;  /* 0x0000001019207819 */ /* 0x000fe200000006ff */
[----:B------:R1:W2:Y:S01]  /*7070*/  MUFU.EX2 R40, R38 ;  /* 0x0000002600287308 */ /* 0x0002a20000000800 */
[----:B------:R-:W-:Y:S01]  /*7080*/  SHF.L.U32 R45, R30, 0x10, RZ ;  /* 0x000000101e2d7819 */ /* 0x000fe200000006ff */
[----:B------:R-:W-:Y:S01]  /*7090*/  FMUL.FTZ R47, R48, -1.4426950216293334961 ;  /* 0xbfb8aa3b302f7820 */ /* 0x000fe20000410000 */
[----:B------:R-:W-:Y:S01]  /*70a0*/  PRMT R24, R24, 0x7632, R24 ;  /* 0x0000763218187816 */ /* 0x000fe20000000018 */
[----:B------:R-:W-:Y:S01]  /*70b0*/  FMUL.FTZ R22, R32, -1.4426950216293334961 ;  /* 0xbfb8aa3b20167820 */ /* 0x000fe20000410000 */
[----:B------:R-:W-:Y:S01]  /*70c0*/  PRMT R30, R29, 0x7632, R30 ;  /* 0x000076321d1e7816 */ /* 0x000fe2000000001e */
[----:B------:R-:W-:Y:S01]  /*70d0*/  FMUL.FTZ R5, R4, -1.4426950216293334961 ;  /* 0xbfb8aa3b04057820 */ /* 0x000fe20000410000 */
[----:B------:R-:W-:Y:S01]  /*70e0*/  SHF.L.U32 R24, R24, 0x10, RZ ;  /* 0x0000001018187819 */ /* 0x000fe200000006ff */
[----:B------:R3:W4:Y:S01]  /*70f0*/  MUFU.EX2 R49, R47 ;  /* 0x0000002f00317308 */ /* 0x0007220000000800 */
[----:B-1----:R-:W-:Y:S01]  /*7100*/  SHF.L.U32 R38, R28, 0x10, RZ ;  /* 0x000000101c267819 */ /* 0x002fe200000006ff */
[----:B------:R-:W-:Y:S01]  /*7110*/  FMUL.FTZ R44, R45, -1.4426950216293334961 ;  /* 0xbfb8aa3b2d2c7820 */ /* 0x000fe20000410000 */
[----:B------:R-:W-:Y:S01]  /*7120*/  PRMT R31, R30, 0x7632, R31 ;  /* 0x000076321e1f7816 */ /* 0x000fe2000000001f */
[----:B0-----:R-:W-:Y:S01]  /*7130*/  FADD.FTZ R37, R37, 1 ;  /* 0x3f80000025257421 */ /* 0x001fe20000010000 */
[----:B------:R-:W-:Y:S01]  /*7140*/  PRMT R25, R25, 0x7632, R25 ;  /* 0x0000763219197816 */ /* 0x000fe20000000019 */
[----:B------:R-:W-:Y:S01]  /*7150*/  FMUL.FTZ R28, R38, -1.4426950216293334961 ;  /* 0xbfb8aa3b261c7820 */ /* 0x000fe20000410000 */
[----:B------:R-:W-:Y:S01]  /*7160*/  SHF.L.U32 R35, R27, 0x10, RZ ;  /* 0x000000101b237819 */ /* 0x000fe200000006ff */
[----:B------:R0:W1:Y:S01]  /*7170*/  MUFU.EX2 R23, R22 ;  /* 0x0000001600177308 */ /* 0x0000620000000800 */
[----:B---3--:R-:W-:Y:S01]  /*7180*/  PRMT R47, R31, 0x7632, R47 ;  /* 0x000076321f2f7816 */ /* 0x008fe2000000002f */
[----:B--2---:R-:W-:Y:S01]  /*7190*/  FADD.FTZ R40, R40, 1 ;  /* 0x3f80000028287421 */ /* 0x004fe20000010000 */
[----:B------:R-:W-:Y:S01]  /*71a0*/  SHF.L.U32 R25, R25, 0x10, RZ ;  /* 0x0000001019197819 */ /* 0x000fe200000006ff */
[----:B------:R-:W-:Y:S01]  /*71b0*/  FMUL.FTZ R27, R35, -1.4426950216293334961 ;  /* 0xbfb8aa3b231b7820 */ /* 0x000fe20000410000 */
[----:B------:R-:W-:-:S02]  /*71c0*/  SHF.L.U32 R50, R47, 0x10, RZ ;  /* 0x000000102f327819 */ /* 0x000fc400000006ff */
[----:B------:R-:W-:Y:S01]  /*71d0*/  SHF.L.U32 R31, R31, 0x10, RZ ;  /* 0x000000101f1f7819 */ /* 0x000fe200000006ff */
[----:B------:R-:W2:Y:S01]  /*71e0*/  MUFU.EX2 R34, R34 ;  /* 0x0000002200227308 */ /* 0x000ea20000000800 */
[----:B0-----:R-:W-:Y:S01]  /*71f0*/  FMUL.FTZ R22, R24, -1.4426950216293334961 ;  /* 0xbfb8aa3b18167820 */ /* 0x001fe20000410000 */
[----:B------:R-:W-:Y:S01]  /*7200*/  FMUL.FTZ R26, R25, -1.4426950216293334961 ;  /* 0xbfb8aa3b191a7820 */ /* 0x000fe20000410000 */
[----:B------:R-:W-:Y:S01]  /*7210*/  FMUL.FTZ R51, R50, -1.4426950216293334961 ;  /* 0xbfb8aa3b32337820 */ /* 0x000fe20000410000 */
[----:B------:R-:W-:Y:S01]  /*7220*/  FMUL.FTZ R47, R31, -1.4426950216293334961 ;  /* 0xbfb8aa3b1f2f7820 */ /* 0x000fe20000410000 */
[----:B----4-:R-:W-:-:S03]  /*7230*/  FADD.FTZ R49, R49, 1 ;  /* 0x3f80000031317421 */ /* 0x010fc60000010000 */
[----:B------:R-:W0:Y:S01]  /*7240*/  MUFU.EX2 R5, R5 ;  /* 0x0000000500057308 */ /* 0x000e220000000800 */
[----:B-1----:R-:W-:-:S07]  /*7250*/  FADD.FTZ R23, R23, 1 ;  /* 0x3f80000017177421 */ /* 0x002fce0000010000 */
[----:B------:R1:W3:Y:S01]  /*7260*/  MUFU.EX2 R43, R41 ;  /* 0x00000029002b7308 */ /* 0x0002e20000000800 */
[----:B--2---:R-:W-:-:S07]  /*7270*/  FADD.FTZ R34, R34, 1 ;  /* 0x3f80000022227421 */ /* 0x004fce0000010000 */
[----:B------:R2:W4:Y:S01]  /*7280*/  MUFU.EX2 R46, R44 ;  /* 0x0000002c002e7308 */ /* 0x0005220000000800 */
[----:B-1----:R-:W-:Y:S01]  /*7290*/  SHF.L.U32 R41, R29, 0x10, RZ ;  /* 0x000000101d297819 */ /* 0x002fe200000006ff */
[----:B0-----:R-:W-:-:S04]  /*72a0*/  FADD.FTZ R5, R5, 1 ;  /* 0x3f80000005057421 */ /* 0x001fc80000010000 */
[----:B------:R-:W-:Y:S02]  /*72b0*/  FMUL.FTZ R29, R41, -1.4426950216293334961 ;  /* 0xbfb8aa3b291d7820 */ /* 0x000fe40000410000 */
[----:B------:R-:W0:Y:S01]  /*72c0*/  MUFU.EX2 R22, R22 ;  /* 0x0000001600167308 */ /* 0x000e220000000800 */
[----:B--2---:R-:W-:Y:S01]  /*72d0*/  SHF.L.U32 R44, R30, 0x10, RZ ;  /* 0x000000101e2c7819 */ /* 0x004fe200000006ff */
[----:B---3--:R-:W-:-:S04]  /*72e0*/  FADD.FTZ R43, R43, 1 ;  /* 0x3f8000002b2b7421 */ /* 0x008fc80000010000 */
[----:B------:R-:W-:Y:S02]  /*72f0*/  FMUL.FTZ R30, R44, -1.4426950216293334961 ;  /* 0xbfb8aa3b2c1e7820 */ /* 0x000fe40000410000 */
[----:B------:R-:W1:Y:S01]  /*7300*/  MUFU.EX2 R28, R28 ;  /* 0x0000001c001c7308 */ /* 0x000e620000000800 */
[----:B----4-:R-:W-:-:S07]  /*7310*/  FADD.FTZ R46, R46, 1 ;  /* 0x3f8000002e2e7421 */ /* 0x010fce0000010000 */
        /* <DEDUP_REMOVED lines=12> */
[----:B------:R-:W-:Y:S01]  /*73e0*/  MUFU.RCP R34, R34 ;  /* 0x0000002200227308 */ /* 0x000fe20000001000 */
[----:B0-----:R-:W-:-:S07]  /*73f0*/  FADD.FTZ R30, R30, 1 ;  /* 0x3f8000001e1e7421 */ /* 0x001fce0000010000 */
[----:B------:R-:W0:Y:S01]  /*7400*/  MUFU.RCP R5, R5 ;  /* 0x0000000500057308 */ /* 0x000e220000001000 */
[----:B-1----:R-:W-:-:S07]  /*7410*/  FADD.FTZ R47, R47, 1 ;  /* 0x3f8000002f2f7421 */ /* 0x002fce0000010000 */
[----:B------:R-:W1:Y:S08]  /*7420*/  MUFU.RCP R23, R23 ;  /* 0x0000001700177308 */ /* 0x000e700000001000 */
[----:B------:R-:W-:Y:S01]  /*7430*/  MUFU.RCP R55, R43 ;  /* 0x0000002b00377308 */ /* 0x000fe20000001000 */
[----:B0-----:R-:W-:-:S04]  /*7440*/  FMUL.FTZ R4, R4, R5 ;  /* 0x0000000504047220 */ /* 0x001fc80000410000 */
[----:B------:R-:W-:-:S03]  /*7450*/  FMUL.FTZ R4, R4, R21 ;  /* 0x0000001504047220 */ /* 0x000fc60000410000 */
[----:B------:R-:W0:Y:S01]  /*7460*/  MUFU.RCP R37, R37 ;  /* 0x0000002500257308 */ /* 0x000e220000001000 */
[----:B-1----:R-:W-:-:S04]  /*7470*/  FMUL.FTZ R5, R32, R23 ;  /* 0x0000001720057220 */ /* 0x002fc80000410000 */
[----:B------:R-:W-:-:S03]  /*7480*/  FMUL.FTZ R5, R5, R20 ;  /* 0x0000001405057220 */ /* 0x000fc60000410000 */
[----:B------:R1:W2:Y:S08]  /*7490*/  MUFU.RCP R53, R22 ;  /* 0x0000001600357308 */ /* 0x0002b00000001000 */
[----:B------:R-:W3:Y:S01]  /*74a0*/  MUFU.RCP R43, R28 ;  /* 0x0000001c002b7308 */ /* 0x000ee20000001000 */
[----:B-1----:R-:W-:Y:S01]  /*74b0*/  FMUL.FTZ R22, R33, R34 ;  /* 0x0000002221167220 */ /* 0x002fe20000410000 */
[----:B0-----:R-:W-:-:S03]  /*74c0*/  FMUL.FTZ R23, R36, R37 ;  /* 0x0000002524177220 */ /* 0x001fc60000410000 */
[----:B------:R-:W-:Y:S01]  /*74d0*/  FMUL.FTZ R22, R22, R19 ;  /* 0x0000001316167220 */ /* 0x000fe20000410000 */
[----:B------:R-:W-:Y:S02]  /*74e0*/  FMUL.FTZ R23, R23, R18 ;  /* 0x0000001217177220 */ /* 0x000fe40000410000 */
[----:B------:R-:W0:Y:S01]  /*74f0*/  MUFU.RCP R52, R40 ;  /* 0x0000002800347308 */ /* 0x000e220000001000 */
[----:B--2---:R-:W-:-:S04]  /*7500*/  FMUL.FTZ R24, R24, R53 ;  /* 0x0000003518187220 */ /* 0x004fc80000410000 */
[----:B------:R-:W-:-:S03]  /*7510*/  FMUL.FTZ R13, R24, R13 ;  /* 0x0000000d180d7220 */ /* 0x000fc60000410000 */
[----:B------:R-:W1:Y:S01]  /*7520*/  MUFU.RCP R54, R46 ;  /* 0x0000002e00367308 */ /* 0x000e620000001000 */
[----:B---3--:R-:W-:-:S04]  /*7530*/  FMUL.FTZ R19, R38, R43 ;  /* 0x0000002b26137220 */ /* 0x008fc80000410000 */
[----:B------:R-:W-:Y:S01]  /*7540*/  FMUL.FTZ R10, R19, R10 ;  /* 0x0000000a130a7220 */ /* 0x000fe20000410000 */
[----:B------:R-:W-:Y:S02]  /*7550*/  FMUL.FTZ R19, R42, R55 ;  /* 0x000000372a137220 */ /* 0x000fe40000410000 */
[----:B------:R-:W2:Y:S01]  /*7560*/  MUFU.RCP R40, R27 ;  /* 0x0000001b00287308 */ /* 0x000ea20000001000 */
[----:B0-----:R-:W-:Y:S01]  /*7570*/  FMUL.FTZ R18, R39, R52 ;  /* 0x0000003427127220 */ /* 0x001fe20000410000 */
[----:B------:R-:W-:-:S03]  /*7580*/  FMUL.FTZ R19, R19, R16 ;  /* 0x0000001013137220 */ /* 0x000fc60000410000 */
[----:B------:R-:W-:-:S03]  /*7590*/  FMUL.FTZ R18, R18, R17 ;  /* 0x0000001112127220 */ /* 0x000fc60000410000 */
[----:B------:R-:W0:Y:S01]  /*75a0*/  MUFU.RCP R26, R26 ;  /* 0x0000001a001a7308 */ /* 0x000e220000001000 */
[----:B-1----:R-:W-:-:S04]  /*75b0*/  FMUL.FTZ R24, R45, R54 ;  /* 0x000000362d187220 */ /* 0x002fc80000410000 */
[----:B------:R-:W-:-:S03]  /*75c0*/  FMUL.FTZ R24, R24, R15 ;  /* 0x0000000f18187220 */ /* 0x000fc60000410000 */
[----:B------:R-:W1:Y:S01]  /*75d0*/  MUFU.RCP R57, R49 ;  /* 0x0000003100397308 */ /* 0x000e620000001000 */
[----:B--2---:R-:W-:-:S04]  /*75e0*/  FMUL.FTZ R20, R35, R40 ;  /* 0x0000002823147220 */ /* 0x004fc80000410000 */
[----:B------:R-:W-:-:S03]  /*75f0*/  FMUL.FTZ R11, R20, R11 ;  /* 0x0000000b140b7220 */ /* 0x000fc60000410000 */
[----:B------:R2:W3:Y:S01]  /*7600*/  MUFU.RCP R46, R29 ;  /* 0x0000001d002e7308 */ /* 0x0004e20000001000 */
[----:B0-----:R-:W-:Y:S02]  /*7610*/  FMUL.FTZ R25, R25, R26 ;  /* 0x0000001a19197220 */ /* 0x001fe40000410000 */
[----:B------:R-:W0:Y:S02]  /*7620*/  LDC.64 R26, c[0x0][0x2c0] ;  /* 0x0000b000ff1a7b82 */ /* 0x000e240000000a00 */
[----:B------:R-:W-:-:S03]  /*7630*/  FMUL.FTZ R12, R25, R12 ;  /* 0x0000000c190c7220 */ /* 0x000fc60000410000 */
[----:B------:R4:W5:Y:S01]  /*7640*/  MUFU.RCP R49, R30 ;  /* 0x0000001e00317308 */ /* 0x0009620000001000 */
[----:B-1----:R-:W-:Y:S01]  /*7650*/  FMUL.FTZ R21, R48, R57 ;  /* 0x0000003930157220 */ /* 0x002fe20000410000 */
[----:B--2---:R-:W-:-:S03]  /*7660*/  F2FP.BF16.F32.PACK_AB R29, R12, R5 ;  /* 0x000000050c1d723e */ /* 0x004fc600000010ff */
[----:B------:R-:W-:-:S03]  /*7670*/  FMUL.FTZ R21, R21, R14 ;  /* 0x0000000e15157220 */ /* 0x000fc60000410000 */
[----:B------:R-:W1:Y:S01]  /*7680*/  MUFU.RCP R28, R47 ;  /* 0x0000002f001c7308 */ /* 0x000e620000001000 */
[----:B---3--:R-:W-:Y:S01]  /*7690*/  FMUL.FTZ R20, R41, R46 ;  /* 0x0000002e29147220 */ /* 0x008fe20000410000 */
[----:B----4-:R-:W-:-:S03]  /*76a0*/  F2FP.BF16.F32.PACK_AB R30, R11, R22 ;  /* 0x000000160b1e723e */ /* 0x010fc600000010ff */
[----:B------:R-:W-:-:S03]  /*76b0*/  FMUL.FTZ R9, R20, R9 ;  /* 0x0000000914097220 */ /* 0x000fc60000410000 */
[----:B------:R-:W2:Y:S01]  /*76c0*/  MUFU.RCP R51, R51 ;  /* 0x0000003300337308 */ /* 0x000ea20000001000 */
[----:B-----5:R-:W-:Y:S01]  /*76d0*/  FMUL.FTZ R17, R44, R49 ;  /* 0x000000312c117220 */ /* 0x020fe20000410000 */
[----:B------:R-:W-:-:S03]  /*76e0*/  F2FP.BF16.F32.PACK_AB R12, R9, R18 ;  /* 0x00000012090c723e */ /* 0x000fc600000010ff */
[----:B------:R-:W-:Y:S01]  /*76f0*/  FMUL.FTZ R8, R17, R8 ;  /* 0x0000000811087220 */ /* 0x000fe20000410000 */
[----:B-1----:R-:W-:Y:S01]  /*7700*/  FMUL.FTZ R16, R31, R28 ;  /* 0x0000001c1f107220 */ /* 0x002fe20000410000 */
[----:B------:R-:W-:Y:S01]  /*7710*/  F2FP.BF16.F32.PACK_AB R28, R13, R4 ;  /* 0x000000040d1c723e */ /* 0x000fe200000010ff */
[----:B0-----:R-:W-:Y:S01]  /*7720*/  IMAD R4, R26, UR21, RZ ;  /* 0x000000151a047c24 */ /* 0x001fe2000f8e02ff */
[----:B------:R-:W-:Y:S01]  /*7730*/  F2FP.BF16.F32.PACK_AB R31, R10, R23 ;  /* 0x000000170a1f723e */ /* 0x000fe200000010ff */
[----:B------:R-:W-:Y:S01]  /*7740*/  BAR.SYNC.DEFER_BLOCKING 0x0 ;  /* 0x0000000000007b1d */ /* 0x000fe20000010000 */
[----:B------:R-:W-:Y:S01]  /*7750*/  FMUL.FTZ R7, R16, R7 ;  /* 0x0000000710077220 */ /* 0x000fe20000410000 */
[----:B------:R-:W-:Y:S01]  /*7760*/  F2FP.BF16.F32.PACK_AB R13, R8, R19 ;  /* 0x00000013080d723e */ /* 0x000fe200000010ff */
[----:B--2---:R-:W-:-:S03]  /*7770*/  FMUL.FTZ R15, R50, R51 ;  /* 0x00000033320f7220 */ /* 0x004fc60000410000 */
[----:B------:R-:W-:Y:S01]  /*7780*/  F2FP.BF16.F32.PACK_AB R14, R7, R24 ;  /* 0x00000018070e723e */ /* 0x000fe200000010ff */
[C---:B------:R-:W-:Y:S02]  /*7790*/  IMAD R7, R78.reuse, R27, R4 ;  /* 0x0000001b4e077224 */ /* 0x040fe400078e0204 */
[----:B------:R-:W-:Y:S01]  /*77a0*/  FMUL.FTZ R6, R15, R6 ;  /* 0x000000060f067220 */ /* 0x000fe20000410000 */
[----:B------:R-:W-:-:S04]  /*77b0*/  IMAD.WIDE.U32 R4, R78, R26, UR22 ;  /* 0x000000164e047e25 */ /* 0x000fc8000f8e001a */
[----:B------:R-:W-:Y:S02]  /*77c0*/  F2FP.BF16.F32.PACK_AB R15, R6, R21 ;  /* 0x00000015060f723e */ /* 0x000fe400000010ff */
[----:B------:R-:W-:Y:S02]  /*77d0*/  IADD3 R5, R5, R7, RZ ;  /* 0x0000000705057210 */ /* 0x000fe40007ffe0ff */
[----:B------:R-:W-:Y:S01]  /*77e0*/  MOV R6, UR7 ;  /* 0x0000000700067c02 */ /* 0x000fe20008000f00 */
[C---:B------:R-:W-:Y:S01]  /*77f0*/  IMAD.WIDE.U32 R4, R79.reuse, UR16, R4 ;  /* 0x000000104f047c25 */ /* 0x040fe2000f8e0004 */
[----:B------:R-:W-:Y:S03]  /*7800*/  STS.128 [R0], R28 ;  /* 0x0000001c00007388 */ /* 0x000fe60000000c00 */
[----:B------:R-:W-:Y:S01]  /*7810*/  IMAD R7, R79, UR17, R6 ;  /* 0x000000114f077c24 */ /* 0x000fe2000f8e0206 */
[----:B------:R-:W-:Y:S01]  /*7820*/  ULDC.64 UR16, c[0x0][0x320] ;  /* 0x0000c80000107ab9 */ /* 0x000fe20000000a00 */
[----:B------:R0:W-:Y:S01]  /*7830*/  STS.128 [R0+0x10], R12 ;  /* 0x0000100c00007388 */ /* 0x0001e20000000c00 */
[----:B------:R-:W-:-:S03]  /*7840*/  NOP ;  /* 0x0000000000007918 */ /* 0x000fc60000000000 */
[----:B------:R-:W1:Y:S01]  /*7850*/  LDS.128 R8, [R2] ;  /* 0x0000000002087984 */ /* 0x000e620000000c00 */
[----:B------:R-:W-:Y:S02]  /*7860*/  IADD3 R5, R5, R7, RZ ;  /* 0x0000000705057210 */ /* 0x000fe40007ffe0ff */
[C---:B------:R-:W-:Y:S01]  /*7870*/  LEA R6, P0, R4.reuse, UR16, 0x1 ;  /* 0x0000001004067c11 */ /* 0x040fe2000f8008ff */
[----:B------:R2:W3:Y:S03]  /*7880*/  LDS.128 R16, [R2+0x200] ;  /* 0x0002000002107984 */ /* 0x0004e60000000c00 */
[----:B------:R-:W-:Y:S01]  /*7890*/  LEA.HI.X R7, R4, UR17, R5, 0x1, P0 ;  /* 0x0000001104077c11 */ /* 0x000fe200080f0c05 */
[----:B0-----:R-:W0:Y:S02]  /*78a0*/  LDC R0, c[0x0][0x224] ;  /* 0x00008900ff007b82 */ /* 0x001e240000000800 */
[----:B--2---:R-:W-:Y:S01]  /*78b0*/  IMAD.WIDE R2, R3, 0x10, R6 ;  /* 0x0000001003027825 */ /* 0x004fe200078e0206 */
[----:B0-----:R-:W-:-:S04]  /*78c0*/  ISETP.LE.AND P0, PT, R0, UR6, PT ;  /* 0x0000000600007c0c */ /* 0x001fc8000bf03270 */
[----:B-1----:R0:W-:Y:S04]  /*78d0*/  STG.E.128 desc[UR18][R2.64], R8 ;  /* 0x0000000802007986 */ /* 0x0021e8000c101d12 */
[----:B---3--:R0:W-:Y:S05]  /*78e0*/  STG.E.128 desc[UR18][R2.64+0x200], R16 ;  /* 0x0002001002007986 */ /* 0x0081ea000c101d12 */
[----:B------:R-:W-:Y:S05]  /*78f0*/  @!P0 BRA `(.L_x_678) ;  /* 0xffffff8c00a88947 */ /* 0x000fea000383ffff */
[----:B------:R-:W-:Y:S05]  /*7900*/  EXIT ;  /* 0x000000000000794d */ /* 0x000fea0003800000 */
.L_x_679:
        /* <DEDUP_REMOVED lines=15> */
.L_x_5175:


//--------------------- .text._Z25selective_scan_fwd_kernelI32Selective_Scan_fwd_kernel_traitsILi64ELi16ELi1ELb0ELb0ELb0ELb0EN3c108BFloat16ENS1_7complexIfEEEEv13SSMParamsBase --------------------------
	.section	.text._Z25selective_scan_fwd_kernelI32Selective_Scan_fwd_kernel_traitsILi64ELi16ELi1ELb0ELb0ELb0ELb0EN3c108BFloat16ENS1_7complexIfEEEEv13SSMParamsBase,"ax",@progbits
	.align	128
        .global         _Z25selective_scan_fwd_kernelI32Selective_Scan_fwd_kernel_traitsILi64ELi16ELi1ELb0ELb0ELb0ELb0EN3c108BFloat16ENS1_7complexIfEEEEv13SSMParamsBase
        .type           _Z25selective_scan_fwd_kernelI32Selective_Scan_fwd_kernel_traitsILi64ELi16ELi1ELb0ELb0ELb0ELb0EN3c108BFloat16ENS1_7complexIfEEEEv13SSMParamsBase,@function
        .size           _Z25selective_scan_fwd_kernelI32Selective_Scan_fwd_kernel_traitsILi64ELi16ELi1ELb0ELb0ELb0ELb0EN3c108BFloat16ENS1_7complexIfEEEEv13SSMParamsBase,(.L_x_5176 - _Z25selective_scan_fwd_kernelI32Selective_Scan_fwd_kernel_traitsILi64ELi16ELi1ELb0ELb0ELb0ELb0EN3c108BFloat16ENS1_7complexIfEEEEv13SSMParamsBase)
        .other          _Z25selective_scan_fwd_kernelI32Selective_Scan_fwd_kernel_traitsILi64ELi16ELi1ELb0ELb0ELb0ELb0EN3c108BFloat16ENS1_7complexIfEEEEv13SSMParamsBase,@"STO_CUDA_ENTRY STV_DEFAULT"
_Z25selective_scan_fwd_kernelI32Selective_Scan_fwd_kernel_traitsILi64ELi16ELi1ELb0ELb0ELb0ELb0EN3c108BFloat16ENS1_7complexIfEEEEv13SSMParamsBase:
.text._Z25selective_scan_fwd_kernelI32Selective_Scan_fwd_kernel_traitsILi64ELi16ELi1ELb0ELb0ELb0ELb0EN3c108BFloat16ENS1_7complexIfEEEEv13SSMParamsBase:
        /* <DEDUP_REMOVED lines=31> */
[----:B------:R-:W-:Y:S01]  /*01f0*/  IMAD.WIDE.U32 R2, R96, UR4, RZ ;  /* 0x0000000460027c25 */ /* 0x000fe2000f8e00ff */
[----:B------:R-:W-:Y:S01]  /*0200*/  UMOV UR4, URZ ;  /* 0x0000003f00047c82 */ /* 0x000fe20008000000 */
[----:B------:R-:W3:Y:S01]  /*0210*/  LDC.64 R10, c[0x0][0x2f8] ;  /* 0x0000be00ff0a7b82 */ /* 0x000ee20000000a00 */
[----:B-----5:R-:W-:Y:S01]  /*0220*/  @P0 R2UR UR4, R0 ;  /* 0x00000000000402ca */ /* 0x020fe200000e0000 */
[C---:B------:R-:W-:Y:S01]  /*0230*/  IMAD R7, R96.reuse, UR5, R5 ;  /* 0x0000000560077c24 */ /* 0x040fe2000f8e0205 */
[----:B------:R-:W-:Y:S01]  /*0240*/  UMOV UR5, URZ ;  /* 0x0000003f00057c82 */ /* 0x000fe20008000000 */
[----:B------:R-:W-:Y:S01]  /*0250*/  IMAD.WIDE.U32 R4, R96, UR6, RZ ;  /* 0x0000000660047c25 */ /* 0x000fe2000f8e00ff */
[----:B------:R-:W-:-:S02]  /*0260*/  @P1 R2UR UR5, R6 ;  /* 0x00000000060512ca */ /* 0x000fc400000e0000 */
[----:B------:R-:W-:Y:S01]  /*0270*/  IADD3 R3, R3, R7, RZ ;  /* 0x0000000703037210 */ /* 0x000fe20007ffe0ff */
[----:B------:R-:W-:Y:S01]  /*0280*/  IMAD R9, R96, UR7, R9 ;  /* 0x0000000760097c24 */ /* 0x000fe2000f8e0209 */
[----:B------:R-:W-:Y:S02]  /*0290*/  ULDC.64 UR6, c[0x0][0x288] ;  /* 0x0000a20000067ab9 */ /* 0x000fe40000000a00 */
[----:B------:R-:W-:Y:S02]  /*02a0*/  IMAD R7, R97, UR6, RZ ;  /* 0x0000000661077c24 */ /* 0x000fe4000f8e02ff */
[----:B------:R-:W-:Y:S01]  /*02b0*/  IADD3 R5, R5, R9, RZ ;  /* 0x0000000905057210 */ /* 0x000fe20007ffe0ff */
[----:B------:R-:W-:Y:S02]  /*02c0*/  IMAD R9, R97, UR8, RZ ;  /* 0x0000000861097c24 */ /* 0x000fe4000f8e02ff */
[C---:B------:R-:W-:Y:S02]  /*02d0*/  IMAD R7, R98.reuse, UR7, R7 ;  /* 0x0000000762077c24 */ /* 0x040fe4000f8e0207 */
[----:B------:R-:W-:Y:S01]  /*02e0*/  IMAD.WIDE.U32 R2, R98, UR6, R2 ;  /* 0x0000000662027c25 */ /* 0x000fe2000f8e0002 */
[----:B------:R-:W-:-:S03]  /*02f0*/  UMOV UR6, URZ ;  /* 0x0000003f00067c82 */ /* 0x000fc60008000000 */
[C---:B------:R-:W-:Y:S01]  /*0300*/  IMAD R9, R98.reuse, UR9, R9 ;  /* 0x0000000962097c24 */ /* 0x040fe2000f8e0209 */
[----:B0-----:R-:W-:Y:S01]  /*0310*/  SHF.L.U32 R92, R99, 0x4, RZ ;  /* 0x00000004635c7819 */ /* 0x001fe200000006ff */
[----:B------:R-:W-:Y:S01]  /*0320*/  IMAD.WIDE.U32 R4, R98, UR8, R4 ;  /* 0x0000000862047c25 */ /* 0x000fe2000f8e0004 */
[----:B------:R-:W-:Y:S02]  /*0330*/  IADD3 R89, R3, R7, RZ ;  /* 0x0000000703597210 */ /* 0x000fe40007ffe0ff */
[----:B-1----:R-:W-:Y:S02]  /*0340*/  LEA R90, P0, R2, R90, 0x1 ;  /* 0x0000005a025a7211 */ /* 0x002fe400078008ff */
[----:B------:R-:W-:Y:S02]  /*0350*/  LOP3.LUT R93, R99, 0x1f, RZ, 0xc0, !PT ;  /* 0x0000001f635d7812 */ /* 0x000fe400078ec0ff */
[----:B------:R-:W-:Y:S02]  /*0360*/  IADD3 R87, R5, R9, RZ ;  /* 0x0000000905577210 */ /* 0x000fe40007ffe0ff */
[----:B---3--:R-:W-:-:S02]  /*0370*/  LEA R88, P1, R4, R10, 0x1 ;  /* 0x0000000a04587211 */ /* 0x008fc400078208ff */
[----:B------:R-:W-:Y:S02]  /*0380*/  LOP3.LUT R92, R92, 0xfffffe00, RZ, 0xc0, !PT ;  /* 0xfffffe005c5c7812 */ /* 0x000fe400078ec0ff */
[----:B------:R-:W-:Y:S02]  /*0390*/  LEA.HI.X R89, R2, R91, R89, 0x1, P0 ;  /* 0x0000005b02597211 */ /* 0x000fe400000f0c59 */
[----:B------:R-:W-:Y:S02]  /*03a0*/  LEA.HI.X R87, R4, R11, R87, 0x1, P1 ;  /* 0x0000000b04577211 */ /* 0x000fe400008f0c57 */
[----:B--2---:R-:W-:-:S07]  /*03b0*/  LOP3.LUT R91, R92, R93, RZ, 0xfc, !PT ;  /* 0x0000005d5c5b7212 */ /* 0x004fce00078efcff */
.L_x_721:
[----:B------:R-:W-:Y:S01]  /*03c0*/  BAR.SYNC.DEFER_BLOCKING 0x0 ;  /* 0x0000000000007b1d */ /* 0x000fe20000010000 */
[C-C-:B------:R-:W-:Y:S02]  /*03d0*/  LOP3.LUT R18, R92.reuse, 0x20, R93.reuse, 0xfe, !PT ;  /* 0x000000205c127812 */ /* 0x140fe400078efe5d */
[----:B0-----:R-:W-:Y:S02]  /*03e0*/  MOV R2, R90 ;  /* 0x0000005a00027202 */ /* 0x001fe40000000f00 */
[----:B------:R-:W-:Y:S01]  /*03f0*/  MOV R3, R89 ;  /* 0x0000005900037202 */ /* 0x000fe20000000f00 */
[----:B------:R-:W-:Y:S01]  /*0400*/  ULDC UR7, c[0x0][0x218] ;  /* 0x0000860000077ab9 */ /* 0x000fe20000000800 */
[C-C-:B------:R-:W-:Y:S01]  /*0410*/  LOP3.LUT R20, R92.reuse, 0x40, R93.reuse, 0xfe, !PT ;  /* 0x000000405c147812 */ /* 0x140fe200078efe5d */
[----:B------:R-:W-:Y:S01]  /*0420*/  UIMAD UR34, UR6, -0x400, UR7 ;  /* 0xfffffc00062278a4 */ /* 0x000fe2000f8e0207 */
[----:B------:R-:W-:Y:S01]  /*0430*/  LOP3.LUT R21, R92, 0x60, R93, 0xfe, !PT ;  /* 0x000000605c157812 */ /* 0x000fe200078efe5d */
[----:B------:R-:W-:Y:S01]  /*0440*/  IMAD.WIDE R2, R91, 0x2, R2 ;  /* 0x000000025b027825 */ /* 0x000fe200078e0202 */
[----:B------:R-:W-:-:S02]  /*0450*/  PRMT R5, RZ, 0x7610, R5 ;  /* 0x00007610ff057816 */ /* 0x000fc40000000005 */
[--C-:B------:R-:W-:Y:S02]  /*0460*/  LOP3.LUT R22, R92, 0x80, R93.reuse, 0xfe, !PT ;  /* 0x000000805c167812 */ /* 0x100fe400078efe5d */
[----:B------:R-:W-:Y:S02]  /*0470*/  ISETP.GE.AND P2, PT, R91, UR34, PT ;  /* 0x000000225b007c0c */ /* 0x000fe4000bf46270 */
[----:B------:R-:W-:Y:S02]  /*0480*/  ISETP.GE.AND P1, PT, R18, UR34, PT ;  /* 0x0000002212007c0c */ /* 0x000fe4000bf26270 */
[----:B------:R-:W-:Y:S02]  /*0490*/  PRMT R0, RZ, 0x7610, R0 ;  /* 0x00007610ff007816 */ /* 0x000fe40000000000 */
[C-C-:B------:R-:W-:Y:S02]  /*04a0*/  LOP3.LUT R23, R92.reuse, 0xa0, R93.reuse, 0xfe, !PT ;  /* 0x000000a05c177812 */ /* 0x140fe400078efe5d */
[----:B------:R-:W-:-:S02]  /*04b0*/  LOP3.LUT R24, R92, 0xc0, R93, 0xfe, !PT ;  /* 0x000000c05c187812 */ /* 0x000fc400078efe5d */
[----:B------:R-:W-:Y:S02]  /*04c0*/  ISETP.GE.AND P0, PT, R20, UR34, PT ;  /* 0x0000002214007c0c */ /* 0x000fe4000bf06270 */
[C-C-:B------:R-:W-:Y:S01]  /*04d0*/  LOP3.LUT R25, R92.reuse, 0xe0, R93.reuse, 0xfe, !PT ;  /* 0x000000e05c197812 */ /* 0x140fe200078efe5d */
[----:B------:R-:W2:Y:S01]  /*04e0*/  @!P2 LDG.E.U16 R5, desc[UR12][R2.64] ;  /* 0x0000000c0205a981 */ /* 0x000ea2000c1e1500 */
[----:B------:R-:W-:Y:S02]  /*04f0*/  ISETP.GE.AND P4, PT, R21, UR34, PT ;  /* 0x0000002215007c0c */ /* 0x000fe4000bf86270 */
[----:B------:R-:W-:Y:S01]  /*0500*/  LOP3.LUT R26, R92, 0x100, R93, 0xfe, !PT ;  /* 0x000001005c1a7812 */ /* 0x000fe200078efe5d */
[----:B------:R-:W3:Y:S01]  /*0510*/  @!P1 LDG.E.U16 R0, desc[UR12][R2.64+0x40] ;  /* 0x0000400c02009981 */ /* 0x000ee2000c1e1500 */
[----:B------:R-:W-:Y:S02]  /*0520*/  ISETP.GE.AND P6, PT, R22, UR34, PT ;  /* 0x0000002216007c0c */ /* 0x000fe4000bfc6270 */
[----:B------:R-:W-:-:S02]  /*0530*/  ISETP.GE.AND P5, PT, R23, UR34, PT ;  /* 0x0000002217007c0c */ /* 0x000fc4000bfa6270 */
[----:B------:R-:W-:Y:S02]  /*0540*/  ISETP.GE.AND P3, PT, R24, UR34, PT ;  /* 0x0000002218007c0c */ /* 0x000fe4000bf66270 */
[----:B------:R-:W-:Y:S02]  /*0550*/  ISETP.GE.AND P2, PT, R25, UR34, PT ;  /* 0x0000002219007c0c */ /* 0x000fe4000bf46270 */
[----:B------:R-:W-:Y:S02]  /*0560*/  ISETP.GE.AND P1, PT, R26, UR34, PT ;  /* 0x000000221a007c0c */ /* 0x000fe4000bf26270 */
[----:B------:R-:W-:Y:S02]  /*0570*/  PRMT R7, RZ, 0x7610, R7 ;  /* 0x00007610ff077816 */ /* 0x000fe40000000007 */
[----:B------:R-:W-:Y:S02]  /*0580*/  PRMT R4, RZ, 0x7610, R4 ;  /* 0x00007610ff047816 */ /* 0x000fe40000000004 */
[----:B------:R-:W-:-:S02]  /*0590*/  PRMT R9, RZ, 0x7610, R9 ;  /* 0x00007610ff097816 */ /* 0x000fc40000000009 */
[----:B------:R-:W-:Y:S01]  /*05a0*/  PRMT R6, RZ, 0x7610, R6 ;  /* 0x00007610ff067816 */ /* 0x000fe20000000006 */
[----:B------:R-:W4:Y:S01]  /*05b0*/  @!P0 LDG.E.U16 R7, desc[UR12][R2.64+0x80] ;  /* 0x0000800c02078981 */ /* 0x000f22000c1e1500 */
[C---:B------:R-:W-:Y:S02]  /*05c0*/  LOP3.LUT R28, R92.reuse, 0x120, R93, 0xfe, !PT ;  /* 0x000001205c1c7812 */ /* 0x040fe400078efe5d */
[----:B------:R-:W-:Y:S01]  /*05d0*/  PRMT R11, RZ, 0x7610, R11 ;  /* 0x00007610ff0b7816 */ /* 0x000fe2000000000b */
[----:B------:R-:W5:Y:S01]  /*05e0*/  @!P4 LDG.E.U16 R4, desc[UR12][R2.64+0xc0] ;  /* 0x0000c00c0204c981 */ /* 0x000f62000c1e1500 */
[C-C-:B------:R-:W-:Y:S02]  /*05f0*/  LOP3.LUT R30, R92.reuse, 0x140, R93.reuse, 0xfe, !PT ;  /* 0x000001405c1e7812 */ /* 0x140fe400078efe5d */
[----:B------:R-:W-:Y:S01]  /*0600*/  PRMT R8, RZ, 0x7610, R8 ;  /* 0x00007610ff087816 */ /* 0x000fe20000000008 */
[----:B------:R-:W5:Y:S01]  /*0610*/  @!P6 LDG.E.U16 R9, desc[UR12][R2.64+0x100] ;  /* 0x0001000c0209e981 */ /* 0x000f62000c1e1500 */
[----:B------:R-:W-:-:S02]  /*0620*/  LOP3.LUT R32, R92, 0x160, R93, 0xfe, !PT ;  /* 0x000001605c207812 */ /* 0x000fc400078efe5d */
[----:B------:R-:W-:Y:S01]  /*0630*/  PRMT R13, RZ, 0x7610, R13 ;  /* 0x00007610ff0d7816 */ /* 0x000fe2000000000d */
[----:B------:R-:W5:Y:S01]  /*0640*/  @!P5 LDG.E.U16 R6, desc[UR12][R2.64+0x140] ;  /* 0x0001400c0206d981 */ /* 0x000f62000c1e1500 */
[C-C-:B------:R-:W-:Y:S02]  /*0650*/  LOP3.LUT R34, R92.reuse, 0x180, R93.reuse, 0xfe, !PT ;  /* 0x000001805c227812 */ /* 0x140fe400078efe5d */
[--C-:B------:R-:W-:Y:S01]  /*0660*/  LOP3.LUT R36, R92, 0x1a0, R93.reuse, 0xfe, !PT ;  /* 0x000001a05c247812 */ /* 0x100fe200078efe5d */
[----:B------:R-:W5:Y:S01]  /*0670*/  @!P3 LDG.E.U16 R11, desc[UR12][R2.64+0x180] ;  /* 0x0001800c020bb981 */ /* 0x000f62000c1e1500 */
[----:B------:R-:W-:Y:S02]  /*0680*/  ISETP.GE.AND P0, PT, R28, UR34, PT ;  /* 0x000000221c007c0c */ /* 0x000fe4000bf06270 */
[----:B------:R-:W-:Y:S01]  /*0690*/  LOP3.LUT R50, R92, 0x1c0, R93, 0xfe, !PT ;  /* 0x000001c05c327812 */ /* 0x000fe200078efe5d */
[----:B------:R-:W5:Y:S01]  /*06a0*/  @!P2 LDG.E.U16 R8, desc[UR12][R2.64+0x1c0] ;  /* 0x0001c00c0208a981 */ /* 0x000f62000c1e1500 */
[----:B------:R-:W-:-:S02]  /*06b0*/  ISETP.GE.AND P4, PT, R30, UR34, PT ;  /* 0x000000221e007c0c */ /* 0x000fc4000bf86270 */
[----:B------:R-:W-:Y:S01]  /*06c0*/  LOP3.LUT R55, R92, 0x1e0, R93, 0xfe, !PT ;  /* 0x000001e05c377812 */ /* 0x000fe200078efe5d */
[----:B------:R-:W5:Y:S01]  /*06d0*/  @!P1 LDG.E.U16 R13, desc[UR12][R2.64+0x200] ;  /* 0x0002000c020d9981 */ /* 0x000f62000c1e1500 */
        /* <DEDUP_REMOVED lines=33> */
[----:B------:R-:W-:Y:S02]  /*08f0*/  LEA.HI.SX32 R3, R3, R18, 0x1b ;  /* 0x0000001203037211 */ /* 0x000fe400078fdaff */
[----:B------:R-:W-:-:S02]  /*0900*/  IADD3 R29, R18, 0xc0, RZ ;  /* 0x000000c0121d7810 */ /* 0x000fc40007ffe0ff */
[-C--:B------:R-:W-:Y:S02]  /*0910*/  LEA.HI.SX32 R21, R21, R18.reuse, 0x1b ;  /* 0x0000001215157211 */ /* 0x080fe400078fdaff */
[C---:B------:R-:W-:Y:S02]  /*0920*/  IADD3 R31, R18.reuse, 0xe0, RZ ;  /* 0x000000e0121f7810 */ /* 0x040fe40007ffe0ff */
[-C--:B------:R-:W-:Y:S02]  /*0930*/  LEA.HI.SX32 R23, R23, R18.reuse, 0x1b ;  /* 0x0000001217177211 */ /* 0x080fe400078fdaff */
[----:B------:R-:W-:Y:S02]  /*0940*/  IADD3 R33, R18, 0x100, RZ ;  /* 0x0000010012217810 */ /* 0x000fe40007ffe0ff */
[----:B------:R-:W-:Y:S02]  /*0950*/  LEA R86, R86, UR8, 0x1 ;  /* 0x0000000856567c11 */ /* 0x000fe4000f8e08ff */
[----:B------:R-:W-:-:S02]  /*0960*/  LEA.HI.SX32 R25, R25, R18, 0x1b ;  /* 0x0000001219197211 */ /* 0x000fc400078fdaff */
[C---:B------:R-:W-:Y:S02]  /*0970*/  IADD3 R35, R18.reuse, 0x120, RZ ;  /* 0x0000012012237810 */ /* 0x040fe40007ffe0ff */
        /* <DEDUP_REMOVED lines=32> */
[----:B------:R-:W-:Y:S02]  /*0b80*/  ISETP.GE.AND P1, PT, R22, UR34, PT ;  /* 0x0000002216007c0c */ /* 0x000fe4000bf26270 */
[----:B------:R-:W-:Y:S02]  /*0b90*/  MOV R2, R88 ;  /* 0x0000005800027202 */ /* 0x000fe40000000f00 */
[----:B------:R-:W-:-:S02]  /*0ba0*/  MOV R3, R87 ;  /* 0x0000005700037202 */ /* 0x000fc40000000f00 */
[----:B------:R-:W-:Y:S01]  /*0bb0*/  ISETP.GE.AND P4, PT, R20, UR34, PT ;  /* 0x0000002214007c0c */ /* 0x000fe2000bf86270 */
[----:B------:R-:W-:Y:S01]  /*0bc0*/  IMAD.WIDE R2, R91, 0x2, R2 ;  /* 0x000000025b027825 */ /* 0x000fe200078e0202 */
[----:B------:R-:W-:Y:S01]  /*0bd0*/  ISETP.GE.AND P5, PT, R24, UR34, PT ;  /* 0x0000002218007c0c */ /* 0x000fe2000bfa6270 */
[----:B--2---:R-:W-:Y:S04]  /*0be0*/  STS.U16 [R86], R5 ;  /* 0x0000000556007388 */ /* 0x004fe80000000400 */
[----:B---3--:R0:W-:Y:S02]  /*0bf0*/  STS.U16 [R85+0x40], R0 ;  /* 0x0000400055007388 */ /* 0x0081e40000000400 */
[----:B0-----:R-:W-:Y:S02]  /*0c00*/  LEA R0, R95, R92, 0x4 ;  /* 0x0000005c5f007211 */ /* 0x001fe400078e20ff */
        /* <DEDUP_REMOVED lines=166> */
.L_x_681:
[----:B------:R-:W-:Y:S05]  /*1670*/  BSYNC B0 ;  /* 0x0000000000007941 */ /* 0x000fea0003800000 */
.L_x_680:
        /* <DEDUP_REMOVED lines=36> */
.L_x_683:
[----:B------:R-:W-:Y:S05]  /*18c0*/  BSYNC B0 ;  /* 0x0000000000007941 */ /* 0x000fea0003800000 */
.L_x_682:
        /* <DEDUP_REMOVED lines=38> */
.L_x_685:
[----:B------:R-:W-:Y:S05]  /*1b30*/  BSYNC B0 ;  /* 0x0000000000007941 */ /* 0x000fea0003800000 */
.L_x_684:
        /* <DEDUP_REMOVED lines=36> */
.L_x_687:
[----:B------:R-:W-:Y:S05]  /*1d80*/  BSYNC B0 ;  /* 0x0000000000007941 */ /* 0x000fea0003800000 */
.L_x_686:
        /* <DEDUP_REMOVED lines=38> */
.L_x_689:
[----:B------:R-:W-:Y:S05]  /*1ff0*/  BSYNC B0 ;  /* 0x0000000000007941 */ /* 0x000fea0003800000 */
.L_x_688:
        /* <DEDUP_REMOVED lines=36> */
.L_x_691:
[----:B------:R-:W-:Y:S05]  /*2240*/  BSYNC B0 ;  /* 0x0000000000007941 */ /* 0x000fea0003800000 */
.L_x_690:
        /* <DEDUP_REMOVED lines=38> */
.L_x_693:
[----:B------:R-:W-:Y:S05]  /*24b0*/  BSYNC B0 ;  /* 0x0000000000007941 */ /* 0x000fea0003800000 */
.L_x_692:
        /* <DEDUP_REMOVED lines=37> */
.L_x_695:
[----:B------:R-:W-:Y:S05]  /*2710*/  BSYNC B0 ;  /* 0x0000000000007941 */ /* 0x000fea0003800000 */
.L_x_694:
        /* <DEDUP_REMOVED lines=42> */
.L_x_697:
[----:B------:R-:W-:Y:S05]  /*29c0*/  BSYNC B0 ;  /* 0x0000000000007941 */ /* 0x000fea0003800000 */
.L_x_696:
        /* <DEDUP_REMOVED lines=40> */
.L_x_699:
[----:B------:R-:W-:Y:S05]  /*2c50*/  BSYNC B0 ;  /* 0x0000000000007941 */ /* 0x000fea0003800000 */
.L_x_698:
        /* <DEDUP_REMOVED lines=46> */
.L_x_701:
[----:B------:R-:W-:Y:S05]  /*2f40*/  BSYNC B0 ;  /* 0x0000000000007941 */ /* 0x000fea0003800000 */
.L_x_700:
        /* <DEDUP_REMOVED lines=33> */
.L_x_703:
[----:B------:R-:W-:Y:S05]  /*3160*/  BSYNC B0 ;  /* 0x0000000000007941 */ /* 0x000fea0003800000 */
.L_x_702:
        /* <DEDUP_REMOVED lines=33> */
.L_x_705:
[----:B------:R-:W-:Y:S05]  /*3380*/  BSYNC B0 ;  /* 0x0000000000007941 */ /* 0x000fea0003800000 */
.L_x_704:
        /* <DEDUP_REMOVED lines=33> */
.L_x_707:
[----:B------:R-:W-:Y:S05]  /*35a0*/  BSYNC B0 ;  /* 0x0000000000007941 */ /* 0x000fea0003800000 */
.L_x_706:
        /* <DEDUP_REMOVED lines=33> */
.L_x_709:
[----:B------:R-:W-:Y:S05]  /*37c0*/  BSYNC B0 ;  /* 0x0000000000007941 */ /* 0x000fea0003800000 */
.L_x_708:
        /* <DEDUP_REMOVED lines=33> */
.L_x_711:
[----:B------:R-:W-:Y:S05]  /*39e0*/  BSYNC B0 ;  /* 0x0000000000007941 */ /* 0x000fea0003800000 */
.L_x_710:
        /* <DEDUP_REMOVED lines=34> */
.L_x_718:
        /* <DEDUP_REMOVED lines=22> */
[----:B------:R-:W-:-:S02]  /*3d70*/  UIMAD UR9, UR7, UR23, UR9 ;  /* 0x00000017070972a4 */ /* 0x000fc4000f8e0209 */
[----:B------:R-:W-:Y:S01]  /*3d80*/  UIMAD UR8, UR7, UR27, UR8 ;  /* 0x0000001b070872a4 */ /* 0x000fe2000f8e0208 */
[----:B0-----:R-:W-:-:S04]  /*3d90*/  SHF.L.U32 R14, R99, 0x4, RZ ;  /* 0x00000004630e7819 */ /* 0x001fc800000006ff */
[----:B------:R-:W-:-:S04]  /*3da0*/  IADD3 R16, R14, 0xc, RZ ;  /* 0x0000000c0e107810 */ /* 0x000fc80007ffe0ff */
[----:B------:R-:W-:Y:S01]  /*3db0*/  ISETP.GE.U32.AND P3, PT, R16, UR34, PT ;  /* 0x0000002210007c0c */ /* 0x000fe2000bf66070 */
[----:B------:R-:W-:-:S05]  /*3dc0*/  FMUL.FTZ R136, R41, R58 ;  /* 0x0000003a29887220 */ /* 0x000fca0000410000 */
[----:B------:R-:W-:Y:S01]  /*3dd0*/  FSEL R136, R136, RZ, !P3 ;  /* 0x000000ff88887208 */ /* 0x000fe20005800000 */
        /* <DEDUP_REMOVED lines=8> */
[----:B------:R-:W-:Y:S01]  /*3e60*/  FMUL.FTZ R8, R18, R61 ;  /* 0x0000003d12087220 */ /* 0x000fe20000410000 */
        /* <DEDUP_REMOVED lines=52> */
[C---:B------:R-:W-:Y:S01]  /*41b0*/  FMUL.FTZ R13, R18.reuse, R60 ;  /* 0x0000003c120d7220 */ /* 0x040fe20000410000 */
        /* <DEDUP_REMOVED lines=17> */
[----:B------:R-:W-:Y:S01]  /*42d0*/  MUFU.SIN R108, R4 ;  /* 0x00000004006c7308 */ /* 0x000fe20000000400 */
[----:B------:R-:W-:Y:S01]  /*42e0*/  IADD3 R9, R9, UR8, RZ ;  /* 0x0000000809097c10 */ /* 0x000fe2000fffe0ff */
[----:B---3--:R-:W-:Y:S01]  /*42f0*/  FMUL.FTZ R118, R119, R118 ;  /* 0x0000007677767220 */ /* 0x008fe20000410000 */
[----:B------:R-:W-:Y:S02]  /*4300*/  LEA.HI.X R3, R6, UR29, R3, 0x3, P6 ;  /* 0x0000001d06037c11 */ /* 0x000fe4000b0f1c03 */
[----:B------:R-:W-:Y:S02]  /*4310*/  IADD3 R6, R14, 0x7, RZ ;  /* 0x000000070e067810 */ /* 0x000fe40007ffe0ff */
[----:B------:R-:W-:Y:S01]  /*4320*/  ISETP.GE.U32.AND P6, PT, R21, UR34, PT ;  /* 0x0000002215007c0c */ /* 0x000fe2000bfc6070 */
[----:B------:R-:W-:Y:S01]  /*4330*/  MUFU.COS R112, R4 ;  /* 0x0000000400707308 */ /* 0x000fe20000000000 */
[----:B0-----:R-:W-:Y:S01]  /*4340*/  FMUL.FTZ R116, R115, R116 ;  /* 0x0000007473747220 */ /* 0x001fe20000410000 */
[----:B------:R-:W2:Y:S01]  /*4350*/  LDG.E.64 R2, desc[UR12][R2.64] ;  /* 0x0000000c02027981 */ /* 0x000ea2000c1e1b00 */
[----:B------:R-:W-:Y:S01]  /*4360*/  FSEL R124, R121, RZ, !P6 ;  /* 0x000000ff797c7208 */ /* 0x000fe20007000000 */
[----:B------:R-:W-:Y:S01]  /*4370*/  FMUL.FTZ R121, R119, R117 ;  /* 0x0000007577797220 */ /* 0x000fe20000410000 */
[----:B------:R-:W-:Y:S01]  /*4380*/  FMUL.FTZ R119, R47, R62 ;  /* 0x0000003e2f777220 */ /* 0x000fe20000410000 */
[----:B------:R-:W-:-:S02]  /*4390*/  FSEL R123, R123, 1, !P6 ;  /* 0x3f8000007b7b7808 */ /* 0x000fc40007000000 */
[----:B------:R-:W-:Y:S01]  /*43a0*/  MUFU.SIN R4, R12 ;  /* 0x0000000c00047308 */ /* 0x000fe20000000400 */
[----:B------:R-:W-:Y:S02]  /*43b0*/  FSEL R122, R122, RZ, !P6 ;  /* 0x000000ff7a7a7208 */ /* 0x000fe40007000000 */
[----:B------:R-:W-:-:S05]  /*43c0*/  IADD3 R117, R14, 0x5, RZ ;  /* 0x000000050e757810 */ /* 0x000fca0007ffe0ff */
        /* <DEDUP_REMOVED lines=12> */
[----:B------:R-:W-:Y:S02]  /*4490*/  ISETP.GE.U32.AND P6, PT, R8, UR34, PT ;  /* 0x0000002208007c0c */ /* 0x000fe4000bfc6070 */
[----:B------:R-:W-:Y:S01]  /*44a0*/  FSEL R119, R119, RZ, !P5 ;  /* 0x000000ff77777208 */ /* 0x000fe20006800000 */
[----:B------:R-:W-:Y:S01]  /*44b0*/  MUFU.SIN R7, R125 ;  /* 0x0000007d00077308 */ /* 0x000fe20000000400 */
[----:B-1----:R-:W-:-:S07]  /*44c0*/  FMUL.FTZ R112, R113, R112 ;  /* 0x0000007071707220 */ /* 0x002fce0000410000 */
[----:B------:R1:W-:Y:S01]  /*44d0*/  MUFU.COS R9, R125 ;  /* 0x0000007d00097308 */ /* 0x0003e20000000000 */
[C---:B0-----:R-:W-:Y:S01]  /*44e0*/  FMUL.FTZ R110, R111.reuse, R110 ;  /* 0x0000006e6f6e7220 */ /* 0x041fe20000410000 */
[----:B------:R-:W-:-:S06]  /*44f0*/  FMUL.FTZ R109, R111, R109 ;  /* 0x0000006d6f6d7220 */ /* 0x000fcc0000410000 */
[----:B------:R-:W0:Y:S01]  /*4500*/  MUFU.EX2 R106, R106 ;  /* 0x0000006a006a7308 */ /* 0x000e220000000800 */
[----:B-1----:R-:W-:Y:S01]  /*4510*/  FMUL.RZ R125, R120, 0.15915493667125701904 ;  /* 0x3e22f983787d7820 */ /* 0x002fe2000040c000 */
[----:B------:R-:W-:Y:S01]  /*4520*/  FSEL R120, R118, 1, !P5 ;  /* 0x3f80000076787808 */ /* 0x000fe20006800000 */
[----:B------:R-:W-:Y:S01]  /*4530*/  FMUL.FTZ R118, R115, R114 ;  /* 0x0000007273767220 */ /* 0x000fe20000410000 */
[----:B------:R-:W-:Y:S01]  /*4540*/  FMUL.FTZ R115, R48, R63 ;  /* 0x0000003f30737220 */ /* 0x000fe20000410000 */
[----:B------:R-:W-:Y:S02]  /*4550*/  IADD3 R114, R14, 0x4, RZ ;  /* 0x000000040e727810 */ /* 0x000fe40007ffe0ff */
[----:B------:R-:W-:Y:S01]  /*4560*/  ISETP.GE.U32.AND P5, PT, R117, UR34, PT ;  /* 0x0000002275007c0c */ /* 0x000fe2000bfa6070 */
[----:B------:R-:W1:Y:S01]  /*4570*/  MUFU.EX2 R102, R102 ;  /* 0x0000006600667308 */ /* 0x000e620000000800 */
[----:B------:R-:W-:Y:S02]  /*4580*/  FSEL R117, R116, 1, !P6 ;  /* 0x3f80000074757808 */ /* 0x000fe40007000000 */
[----:B------:R-:W-:-:S02]  /*4590*/  FSEL R118, R118, RZ, !P6 ;  /* 0x000000ff76767208 */ /* 0x000fc40007000000 */
[----:B------:R-:W-:Y:S01]  /*45a0*/  FSEL R116, R115, RZ, !P6 ;  /* 0x000000ff73747208 */ /* 0x000fe20007000000 */
[----:B------:R-:W-:Y:S01]  /*45b0*/  FMUL.FTZ R115, R113, R108 ;  /* 0x0000006c71737220 */ /* 0x000fe20000410000 */
[----:B------:R-:W-:Y:S01]  /*45c0*/  ISETP.GE.U32.AND P6, PT, R114, UR34, PT ;  /* 0x0000002272007c0c */ /* 0x000fe2000bfc6070 */
[----:B------:R-:W-:Y:S01]  /*45d0*/  FMUL.FTZ R114, R5, R55 ;  /* 0x0000003705727220 */ /* 0x000fe20000410000 */
[----:B------:R-:W-:Y:S01]  /*45e0*/  FMUL.FTZ R113, R49, R64 ;  /* 0x0000004031717220 */ /* 0x000fe20000410000 */
[----:B------:R-:W-:Y:S01]  /*45f0*/  IADD3 R108, R14, 0x3, RZ ;  /* 0x000000030e6c7810 */ /* 0x000fe20007ffe0ff */
[----:B------:R-:W3:Y:S01]  /*4600*/  MUFU.EX2 R104, R104 ;  /* 0x0000006800687308 */ /* 0x000ee20000000800 */
[----:B------:R-:W-:Y:S01]  /*4610*/  FMUL.RZ R126, R114, 0.15915493667125701904 ;  /* 0x3e22f983727e7820 */ /* 0x000fe2000040c000 */
[----:B------:R-:W-:Y:S01]  /*4620*/  FSEL R115, R115, RZ, !P5 ;  /* 0x000000ff73737208 */ /* 0x000fe20006800000 */
[----:B0-----:R-:W-:Y:S01]  /*4630*/  FMUL.FTZ R107, R106, R107 ;  /* 0x0000006b6a6b7220 */ /* 0x001fe20000410000 */
[----:B------:R-:W-:-:S02]  /*4640*/  FSEL R114, R112, 1, !P5 ;  /* 0x3f80000070727808 */ /* 0x000fc40006800000 */
[----:B------:R-:W-:Y:S01]  /*4650*/  FSEL R113, R113, RZ, !P5 ;  /* 0x000000ff71717208 */ /* 0x000fe20006800000 */
[----:B-1----:R-:W-:Y:S01]  /*4660*/  FMUL.FTZ R103, R102, R103 ;  /* 0x0000006766677220 */ /* 0x002fe20000410000 */
[----:B------:R-:W-:Y:S01]  /*4670*/  MUFU.SIN R8, R125 ;  /* 0x0000007d00087308 */ /* 0x000fe20000000400 */
[----:B------:R-:W-:Y:S02]  /*4680*/  ISETP.GE.U32.AND P5, PT, R108, UR34, PT ;  /* 0x000000226c007c0c */ /* 0x000fe4000bfa6070 */
[----:B------:R-:W-:Y:S02]  /*4690*/  IADD3 R108, R14, 0x2, RZ ;  /* 0x000000020e6c7810 */ /* 0x000fe40007ffe0ff */
[----:B------:R-:W-:Y:S02]  /*46a0*/  FSEL R111, R110, 1, !P6 ;  /* 0x3f8000006e6f7808 */ /* 0x000fe40007000000 */
[----:B------:R-:W-:Y:S01]  /*46b0*/  FSEL R112, R109, RZ, !P6 ;  /* 0x000000ff6d707208 */ /* 0x000fe20007000000 */
[----:B------:R0:W-:Y:S01]  /*46c0*/  MUFU.COS R127, R125 ;  /* 0x0000007d007f7308 */ /* 0x0001e20000000000 */
[----:B------:R-:W-:Y:S01]  /*46d0*/  FSEL R109, R107, RZ, !P5 ;  /* 0x000000ff6b6d7208 */ /* 0x000fe20006800000 */
[C---:B---3--:R-:W-:Y:S01]  /*46e0*/  FMUL.FTZ R101, R104.reuse, R101 ;  /* 0x0000006568657220 */ /* 0x048fe20000410000 */
[----:B------:R-:W-:-:S05]  /*46f0*/  FMUL.FTZ R19, R104, R19 ;  /* 0x0000001368137220 */ /* 0x000fca0000410000 */
[----:B------:R-:W1:Y:S01]  /*4700*/  MUFU.EX2 R17, R17 ;  /* 0x0000001100117308 */ /* 0x000e620000000800 */
[----:B0-----:R-:W-:-:S05]  /*4710*/  FMUL.FTZ R125, R51, R66 ;  /* 0x00000042337d7220 */ /* 0x001fca0000410000 */
[----:B------:R-:W-:Y:S01]  /*4720*/  FSEL R110, R125, RZ, !P6 ;  /* 0x000000ff7d6e7208 */ /* 0x000fe20007000000 */
[----:B------:R-:W-:Y:S01]  /*4730*/  FMUL.FTZ R125, R54, R67 ;  /* 0x00000043367d7220 */ /* 0x000fe20000410000 */
[----:B------:R-:W-:Y:S01]  /*4740*/  ISETP.GE.U32.AND P6, PT, R108, UR34, PT ;  /* 0x000000226c007c0c */ /* 0x000fe2000bfc6070 */
[----:B------:R-:W-:Y:S01]  /*4750*/  FMUL.FTZ R108, R106, R105 ;  /* 0x000000696a6c7220 */ /* 0x000fe20000410000 */
[----:B------:R-:W-:Y:S01]  /*4760*/  FMUL.FTZ R106, R52, R65 ;  /* 0x00000041346a7220 */ /* 0x000fe20000410000 */
[----:B------:R-:W-:Y:S01]  /*4770*/  IADD3 R105, R14, 0x1, RZ ;  /* 0x000000010e697810 */ /* 0x000fe20007ffe0ff */
[----:B------:R-:W-:Y:S01]  /*4780*/  MUFU.SIN R129, R126 ;  /* 0x0000007e00817308 */ /* 0x000fe20000000400 */
[----:B------:R-:W-:Y:S01]  /*4790*/  FSEL R104, R101, 1, !P6 ;  /* 0x3f80000065687808 */ /* 0x000fe20007000000 */
[----:B------:R-:W-:Y:S01]  /*47a0*/  FMUL.FTZ R101, R56, R69 ;  /* 0x0000004538657220 */ /* 0x000fe20000410000 */
[----:B------:R-:W-:Y:S02]  /*47b0*/  FSEL R108, R108, 1, !P5 ;  /* 0x3f8000006c6c7808 */ /* 0x000fe40006800000 */
[----:B------:R-:W-:Y:S01]  /*47c0*/  FSEL R107, R106, RZ, !P5 ;  /* 0x000000ff6a6b7208 */ /* 0x000fe20006800000 */
[----:B-1----:R-:W-:Y:S01]  /*47d0*/  FMUL.FTZ R100, R17, R100 ;  /* 0x0000006411647220 */ /* 0x002fe20000410000 */
[----:B------:R-:W-:Y:S01]  /*47e0*/  ISETP.GE.U32.AND P5, PT, R105, UR34, PT ;  /* 0x0000002269007c0c */ /* 0x000fe2000bfa6070 */
[----:B------:R-:W-:Y:S01]  /*47f0*/  FMUL.FTZ R105, R102, R15 ;  /* 0x0000000f66697220 */ /* 0x000fe20000410000 */
[----:B------:R-:W-:Y:S01]  /*4800*/  FMUL.FTZ R102, R53, R68 ;  /* 0x0000004435667220 */ /* 0x000fe20000410000 */
[----:B------:R-:W-:Y:S01]  /*4810*/  FSEL R106, R19, RZ, !P6 ;  /* 0x000000ff136a7208 */ /* 0x000fe20007000000 */
[----:B------:R0:W-:Y:S01]  /*4820*/  MUFU.COS R130, R126 ;  /* 0x0000007e00827308 */ /* 0x0001e20000000000 */
[----:B------:R-:W-:Y:S01]  /*4830*/  FSEL R100, R100, RZ, !P5 ;  /* 0x000000ff64647208 */ /* 0x000fe20006800000 */
[----:B------:R-:W-:Y:S01]  /*4840*/  FMUL.FTZ R15, R18, R50 ;  /* 0x00000032120f7220 */ /* 0x000fe20000410000 */
[----:B------:R-:W-:-:S02]  /*4850*/  FSEL R102, R102, RZ, !P6 ;  /* 0x000000ff66667208 */ /* 0x000fc40007000000 */
[C---:B------:R-:W-:Y:S01]  /*4860*/  ISETP.GE.U32.AND P6, PT, R14.reuse, UR34, PT ;  /* 0x000000220e007c0c */ /* 0x040fe2000bfc6070 */
[----:B------:R-:W-:Y:S01]  /*4870*/  FMUL.FTZ R19, RZ, R100 ;  /* 0x00000064ff137220 */ /* 0x000fe20000410000 */
[----:B------:R-:W-:Y:S01]  /*4880*/  FSEL R125, R125, RZ, !P5 ;  /* 0x000000ff7d7d7208 */ /* 0x000fe20006800000 */
[----:B------:R-:W1:Y:S01]  /*4890*/  MUFU.EX2 R11, R11 ;  /* 0x0000000b000b7308 */ /* 0x000e620000000800 */
[----:B0-----:R-:W-:Y:S01]  /*48a0*/  FMUL.FTZ R126, R17, R0 ;  /* 0x00000000117e7220 */ /* 0x001fe20000410000 */
[----:B------:R-:W-:Y:S01]  /*48b0*/  IADD3 R0, R14, 0xa, RZ ;  /* 0x0000000a0e007810 */ /* 0x000fe20007ffe0ff */
[-C--:B------:R-:W-:Y:S01]  /*48c0*/  FMUL.FTZ R17, R18, R45.reuse ;  /* 0x0000002d12117220 */ /* 0x080fe20000410000 */
[----:B------:R-:W-:Y:S01]  /*48d0*/  FSEL R101, R101, RZ, !P6 ;  /* 0x000000ff65657208 */ /* 0x000fe20007000000 */
[----:B------:R-:W-:Y:S01]  /*48e0*/  FMUL.FTZ R18, R5, R50 ;  /* 0x0000003205127220 */ /* 0x000fe20000410000 */
[----:B------:R-:W-:Y:S01]  /*48f0*/  FSEL R105, R105, RZ, !P6 ;  /* 0x000000ff69697208 */ /* 0x000fe20007000000 */
[----:B------:R-:W-:Y:S01]  /*4900*/  FMUL.FTZ R5, R5, R45 ;  /* 0x0000002d05057220 */ /* 0x000fe20000410000 */
[----:B------:R-:W-:Y:S01]  /*4910*/  FSEL R103, R103, 1, !P6 ;  /* 0x3f80000067677808 */ /* 0x000fe20007000000 */
[----:B------:R-:W0:Y:S01]  /*4920*/  MUFU.EX2 R6, R6 ;  /* 0x0000000600067308 */ /* 0x000e220000000800 */
[----:B------:R-:W-:Y:S01]  /*4930*/  ISETP.GE.U32.AND P6, PT, R0, UR34, PT ;  /* 0x0000002200007c0c */ /* 0x000fe2000bfc6070 */
[----:B------:R-:W-:Y:S01]  /*4940*/  FMUL.FTZ R0, R100, R101 ;  /* 0x0000006564007220 */ /* 0x000fe20000410000 */
[----:B------:R-:W-:Y:S01]  /*4950*/  FSEL R126, R126, 1, !P5 ;  /* 0x3f8000007e7e7808 */ /* 0x000fe20006800000 */
[----:B------:R-:W-:Y:S01]  /*4960*/  FMUL.RZ R135, R5, 0.15915493667125701904 ;  /* 0x3e22f98305877820 */ /* 0x000fe2000040c000 */
[----:B------:R-:W-:Y:S01]  /*4970*/  IADD3 R14, R14, 0x9, RZ ;  /* 0x000000090e0e7810 */ /* 0x000fe20007ffe0ff */
[----:B------:R-:W-:-:S02]  /*4980*/  FMUL.RZ R134, R18, 0.15915493667125701904 ;  /* 0x3e22f98312867820 */ /* 0x000fc4000040c000 */
[----:B------:R-:W-:Y:S01]  /*4990*/  FFMA.FTZ R133, RZ, R126, R0 ;  /* 0x0000007eff857223 */ /* 0x000fe20000010000 */
[----:B------:R-:W-:Y:S01]  /*49a0*/  FFMA.FTZ R0, R126, R101, -R19 ;  /* 0x000000657e007223 */ /* 0x000fe20000010813 */
[----:B------:R-:W-:Y:S01]  /*49b0*/  ISETP.GE.U32.AND P5, PT, R14, UR34, PT ;  /* 0x000000220e007c0c */ /* 0x000fe2000bfa6070 */
[----:B------:R-:W-:Y:S01]  /*49c0*/  MUFU.EX2 R15, R15 ;  /* 0x0000000f000f7308 */ /* 0x000fe20000000800 */
[----:B------:R-:W-:Y:S01]  /*49d0*/  FADD.FTZ R133, RZ, R133 ;  /* 0x00000085ff857221 */ /* 0x000fe20000010000 */
[----:B------:R-:W-:Y:S01]  /*49e0*/  FADD.FTZ R5, R0, R125 ;  /* 0x0000007d00057221 */ /* 0x000fe20000010000 */
[C---:B-1----:R-:W-:Y:S01]  /*49f0*/  FMUL.FTZ R0, R11.reuse, R4 ;  /* 0x000000040b007220 */ /* 0x042fe20000410000 */
[----:B------:R-:W-:Y:S01]  /*4a00*/  FMUL.FTZ R10, R11, R10 ;  /* 0x0000000a0b0a7220 */ /* 0x000fe20000410000 */
[C---:B------:R-:W-:Y:S01]  /*4a10*/  FMUL.FTZ R19, R106.reuse, R133 ;  /* 0x000000856a137220 */ /* 0x040fe20000410000 */
[----:B------:R-:W-:Y:S01]  /*4a20*/  FMUL.FTZ R14, R106, R5 ;  /* 0x000000056a0e7220 */ /* 0x000fe20000410000 */
[----:B0-----:R-:W-:Y:S01]  /*4a30*/  FMUL.FTZ R9, R6, R9 ;  /* 0x0000000906097220 */ /* 0x001fe20000410000 */
[----:B------:R-:W0:Y:S01]  /*4a40*/  MUFU.SIN R18, R134 ;  /* 0x0000008600127308 */ /* 0x000e220000000400 */
[C---:B------:R-:W-:Y:S01]  /*4a50*/  FFMA.FTZ R19, R104.reuse, R5, -R19 ;  /* 0x0000000568137223 */ /* 0x040fe20000010813 */
[----:B------:R-:W-:Y:S01]  /*4a60*/  FFMA.FTZ R14, R104, R133, R14 ;  /* 0x00000085680e7223 */ /* 0x000fe2000001000e */
[----:B------:R-:W-:Y:S01]  /*4a70*/  FMUL.FTZ R7, R6, R7 ;  /* 0x0000000706077220 */ /* 0x000fe20000410000 */
[----:B------:R-:W-:Y:S01]  /*4a80*/  FSEL R0, R0, RZ, !P5 ;  /* 0x000000ff00007208 */ /* 0x000fe20006800000 */
[----:B------:R-:W-:Y:S01]  /*4a90*/  FADD.FTZ R19, R19, R102 ;  /* 0x0000006613137221 */ /* 0x000fe20000010000 */
[----:B------:R-:W-:Y:S01]  /*4aa0*/  FADD.FTZ R14, RZ, R14 ;  /* 0x0000000eff0e7221 */ /* 0x000fe20000010000 */
[----:B------:R-:W-:Y:S01]  /*4ab0*/  FSEL R133, R9, 1, !P4 ;  /* 0x3f80000009857808 */ /* 0x000fe20006000000 */
[----:B------:R1:W3:Y:S01]  /*4ac0*/  MUFU.COS R132, R134 ;  /* 0x0000008600847308 */ /* 0x0002e20000000000 */
[C---:B------:R-:W-:Y:S01]  /*4ad0*/  FMUL.FTZ R5, R109.reuse, R19 ;  /* 0x000000136d057220 */ /* 0x040fe20000410000 */
[----:B------:R-:W-:-:S03]  /*4ae0*/  FMUL.FTZ R4, R109, R14 ;  /* 0x0000000e6d047220 */ /* 0x000fc60000410000 */
[C---:B------:R-:W-:Y:S01]  /*4af0*/  FFMA.FTZ R5, R108.reuse, R14, R5 ;  /* 0x0000000e6c057223 */ /* 0x040fe20000010005 */
[----:B------:R-:W-:Y:S02]  /*4b00*/  FFMA.FTZ R4, R108, R19, -R4 ;  /* 0x000000136c047223 */ /* 0x000fe40000010804 */
[----:B------:R-:W-:Y:S01]  /*4b10*/  MUFU.EX2 R17, R17 ;  /* 0x0000001100117308 */ /* 0x000fe20000000800 */
[----:B------:R-:W-:Y:S01]  /*4b20*/  FADD.FTZ R5, RZ, R5 ;  /* 0x00000005ff057221 */ /* 0x000fe20000010000 */
[----:B------:R-:W-:Y:S01]  /*4b30*/  FADD.FTZ R4, R4, R107 ;  /* 0x0000006b04047221 */ /* 0x000fe20000010000 */
[----:B0-----:R-:W-:Y:S01]  /*4b40*/  FMUL.FTZ R18, R15, R18 ;  /* 0x000000120f127220 */ /* 0x001fe20000410000 */
[----:B-1----:R-:W-:Y:S01]  /*4b50*/  FMUL.FTZ R134, R42, R57 ;  /* 0x000000392a867220 */ /* 0x002fe20000410000 */
[CC--:B------:R-:W-:Y:S01]  /*4b60*/  FMUL.FTZ R6, R112.reuse, R5.reuse ;  /* 0x0000000570067220 */ /* 0x0c0fe20000410000 */
[-C--:B------:R-:W-:Y:S02]  /*4b70*/  FMUL.FTZ R14, R112, R4.reuse ;  /* 0x00000004700e7220 */ /* 0x080fe40000410000 */
[----:B------:R-:W0:Y:S01]  /*4b80*/  MUFU.SIN R144, R135 ;  /* 0x0000008700907308 */ /* 0x000e220000000400 */
[C---:B------:R-:W-:Y:S01]  /*4b90*/  FFMA.FTZ R11, R111.reuse, R4, -R6 ;  /* 0x000000046f0b7223 */ /* 0x040fe20000010806 */
[----:B------:R-:W-:Y:S01]  /*4ba0*/  FFMA.FTZ R14, R111, R5, R14 ;  /* 0x000000056f0e7223 */ /* 0x000fe2000001000e */
[----:B---3--:R-:W-:Y:S01]  /*4bb0*/  FMUL.FTZ R143, R15, R132 ;  /* 0x000000840f8f7220 */ /* 0x008fe20000410000 */
[-C--:B------:R-:W-:Y:S01]  /*4bc0*/  FMUL.FTZ R6, R103, R100.reuse ;  /* 0x0000006467067220 */ /* 0x080fe20000410000 */
[----:B------:R-:W-:Y:S01]  /*4bd0*/  FADD.FTZ R15, R11, R110 ;  /* 0x0000006e0b0f7221 */ /* 0x000fe20000010000 */
[C---:B------:R-:W-:Y:S01]  /*4be0*/  FMUL.FTZ R4, R105.reuse, R100 ;  /* 0x0000006469047220 */ /* 0x040fe20000410000 */
[----:B------:R-:W-:Y:S01]  /*4bf0*/  FADD.FTZ R14, RZ, R14 ;  /* 0x0000000eff0e7221 */ /* 0x000fe20000010000 */
[----:B------:R-:W1:Y:S01]  /*4c00*/  MUFU.COS R146, R135 ;  /* 0x0000008700927308 */ /* 0x000e620000000000 */
[-C--:B------:R-:W-:Y:S01]  /*4c10*/  FFMA.FTZ R11, R105, R126.reuse, R6 ;  /* 0x0000007e690b7223 */ /* 0x080fe20000010006 */
[----:B------:R-:W-:Y:S01]  /*4c20*/  FFMA.FTZ R5, R103, R126, -R4 ;  /* 0x0000007e67057223 */ /* 0x000fe20000010804 */
[----:B------:R-:W-:-:S03]  /*4c30*/  FMUL.FTZ R6, R115, R14 ;  /* 0x0000000e73067220 */ /* 0x000fc60000410000 */
[----:B------:R-:W-:Y:S01]  /*4c40*/  FMUL.FTZ R4, R106, R5 ;  /* 0x000000056a047220 */ /* 0x000fe20000410000 */
[----:B------:R-:W-:Y:S01]  /*4c50*/  FFMA.FTZ R6, R114, R15, -R6 ;  /* 0x0000000f72067223 */ /* 0x000fe20000010806 */
[----:B------:R-:W3:Y:S01]  /*4c60*/  MUFU.EX2 R13, R13 ;  /* 0x0000000d000d7308 */ /* 0x000ee20000000800 */
[----:B0-----:R-:W-:Y:S01]  /*4c70*/  FMUL.FTZ R144, R17, R144 ;  /* 0x0000009011907220 */ /* 0x001fe20000410000 */
[----:B------:R-:W-:-:S06]  /*4c80*/  FFMA.FTZ R4, R104, R11, R4 ;  /* 0x0000000b68047223 */ /* 0x000fcc0000010004 */
[----:B------:R-:W0:Y:S01]  /*4c90*/  MUFU.EX2 R128, R128 ;  /* 0x0000008000807308 */ /* 0x000e220000000800 */
[----:B-1----:R-:W-:Y:S01]  /*4ca0*/  FMUL.FTZ R146, R17, R146 ;  /* 0x0000009211927220 */ /* 0x002fe20000410000 */
[----:B------:R-:W-:-:S04]  /*4cb0*/  FMUL.FTZ R17, R115, R15 ;  /* 0x0000000f73117220 */ /* 0x000fc80000410000 */
[----:B------:R-:W-:Y:S02]  /*4cc0*/  FFMA.FTZ R17, R114, R14, R17 ;  /* 0x0000000e72117223 */ /* 0x000fe40000010011 */
[----:B------:R-:W1:Y:S01]  /*4cd0*/  MUFU.EX2 R131, R131 ;  /* 0x0000008300837308 */ /* 0x000e620000000800 */
[C---:B---3--:R-:W-:Y:S01]  /*4ce0*/  FMUL.FTZ R16, R13.reuse, R16 ;  /* 0x000000100d107220 */ /* 0x048fe20000410000 */
[----:B------:R-:W-:Y:S01]  /*4cf0*/  FMUL.FTZ R12, R13, R12 ;  /* 0x0000000c0d0c7220 */ /* 0x000fe20000410000 */
[----:B------:R-:W-:Y:S01]  /*4d00*/  FMUL.FTZ R13, R106, R11 ;  /* 0x0000000b6a0d7220 */ /* 0x000fe20000410000 */
[----:B------:R-:W-:Y:S01]  /*4d10*/  FADD.FTZ R17, RZ, R17 ;  /* 0x00000011ff117221 */ /* 0x000fe20000010000 */
[----:B------:R-:W-:Y:S01]  /*4d20*/  FADD.FTZ R11, R6, R113 ;  /* 0x00000071060b7221 */ /* 0x000fe20000010000 */
[C---:B------:R-:W-:Y:S01]  /*4d30*/  FMUL.FTZ R6, R109.reuse, R4 ;  /* 0x000000046d067220 */ /* 0x040fe20000410000 */
[----:B------:R-:W-:Y:S01]  /*4d40*/  FFMA.FTZ R13, R104, R5, -R13 ;  /* 0x00000005680d7223 */ /* 0x000fe2000001080d */
[----:B------:R-:W-:Y:S01]  /*4d50*/  FMUL.FTZ R14, R118, R17 ;  /* 0x00000011760e7220 */ /* 0x000fe20000410000 */
[C---:B0-----:R-:W-:Y:S01]  /*4d60*/  FMUL.FTZ R137, R128.reuse, R127 ;  /* 0x0000007f80897220 */ /* 0x041fe20000410000 */
[----:B------:R-:W-:Y:S01]  /*4d70*/  FMUL.FTZ R8, R128, R8 ;  /* 0x0000000880087220 */ /* 0x000fe20000410000 */
[----:B------:R-:W-:Y:S01]  /*4d80*/  FMUL.FTZ R5, R109, R13 ;  /* 0x0000000d6d057220 */ /* 0x000fe20000410000 */
[-C--:B------:R-:W-:Y:S01]  /*4d90*/  FMUL.FTZ R128, R118, R11.reuse ;  /* 0x0000000b76807220 */ /* 0x080fe20000410000 */
[C---:B------:R-:W-:Y:S01]  /*4da0*/  FFMA.FTZ R11, R117.reuse, R11, -R14 ;  /* 0x0000000b750b7223 */ /* 0x040fe2000001080e */
[C---:B------:R-:W-:Y:S01]  /*4db0*/  FFMA.FTZ R6, R108.reuse, R13, -R6 ;  /* 0x0000000d6c067223 */ /* 0x040fe20000010806 */
[----:B------:R-:W-:Y:S01]  /*4dc0*/  FFMA.FTZ R5, R108, R4, R5 ;  /* 0x000000046c057223 */ /* 0x000fe20000010005 */
[----:B------:R-:W-:Y:S01]  /*4dd0*/  FFMA.FTZ R128, R117, R17, R128 ;  /* 0x0000001175807223 */ /* 0x000fe20000010080 */
[----:B------:R-:W-:Y:S01]  /*4de0*/  FADD.FTZ R13, R11, R116 ;  /* 0x000000740b0d7221 */ /* 0x000fe20000010000 */
[CC--:B------:R-:W-:Y:S01]  /*4df0*/  FMUL.FTZ R14, R112.reuse, R6.reuse ;  /* 0x00000006700e7220 */ /* 0x0c0fe20000410000 */
[----:B------:R-:W-:Y:S01]  /*4e00*/  FMUL.FTZ R4, R112, R5 ;  /* 0x0000000570047220 */ /* 0x000fe20000410000 */
[----:B------:R-:W-:Y:S01]  /*4e10*/  FADD.FTZ R128, RZ, R128 ;  /* 0x00000080ff807221 */ /* 0x000fe20000010000 */
[----:B------:R-:W-:Y:S01]  /*4e20*/  FMUL.FTZ R15, R121, R13 ;  /* 0x0000000d790f7220 */ /* 0x000fe20000410000 */
[C---:B------:R-:W-:Y:S01]  /*4e30*/  FFMA.FTZ R14, R111.reuse, R5, R14 ;  /* 0x000000056f0e7223 */ /* 0x040fe2000001000e */
        /* <DEDUP_REMOVED lines=20> */
[----:B------:R-:W-:Y:S01]  /*4f80*/  FMUL.FTZ R127, R44, R59 ;  /* 0x0000003b2c7f7220 */ /* 0x000fe20000410000 */
[----:B------:R-:W-:Y:S01]  /*4f90*/  FADD.FTZ R15, RZ, R15 ;  /* 0x0000000fff0f7221 */ /* 0x000fe20000010000 */
[C---:B------:R-:W-:Y:S01]  /*4fa0*/  FMUL.FTZ R10, R0.reuse, R13 ;  /* 0x0000000d000a7220 */ /* 0x040fe20000410000 */
[C---:B------:R-:W-:Y:S01]  /*4fb0*/  FMUL.FTZ R5, R121.reuse, R6 ;  /* 0x0000000679057220 */ /* 0x040fe20000410000 */
[-C--:B------:R-:W-:Y:S01]  /*4fc0*/  FMUL.FTZ R11, R121, R4.reuse ;  /* 0x00000004790b7220 */ /* 0x080fe20000410000 */
[-C--:B------:R-:W-:Y:S01]  /*4fd0*/  FMUL.FTZ R17, R0, R15.reuse ;  /* 0x0000000f00117220 */ /* 0x080fe20000410000 */
[----:B------:R-:W-:Y:S01]  /*4fe0*/  FFMA.FTZ R10, R128, R15, R10 ;  /* 0x0000000f800a7223 */ /* 0x000fe2000001000a */
[----:B------:R-:W-:Y:S01]  /*4ff0*/  FFMA.FTZ R5, R120, R4, -R5 ;  /* 0x0000000478057223 */ /* 0x000fe20000010805 */
[----:B------:R-:W-:Y:S01]  /*5000*/  FSEL R127, R127, RZ, !P5 ;  /* 0x000000ff7f7f7208 */ /* 0x000fe20006800000 */
[C---:B-1----:R-:W-:Y:S01]  /*5010*/  FMUL.FTZ R138, R131.reuse, R129 ;  /* 0x00000081838a7220 */ /* 0x042fe20000410000 */
[----:B------:R-:W-:Y:S01]  /*5020*/  FFMA.FTZ R4, R128, R13, -R17 ;  /* 0x0000000d80047223 */ /* 0x000fe20000010811 */
[----:B------:R-:W-:Y:S01]  /*5030*/  FSEL R129, R12, RZ, !P6 ;  /* 0x000000ff0c817208 */ /* 0x000fe20007000000 */
[----:B------:R-:W-:Y:S01]  /*5040*/  FADD.FTZ R10, RZ, R10 ;  /* 0x0000000aff0a7221 */ /* 0x000fe20000010000 */
[----:B------:R-:W-:Y:S01]  /*5050*/  FMUL.FTZ R140, R131, R130 ;  /* 0x00000082838c7220 */ /* 0x000fe20000410000 */
[----:B------:R-:W-:Y:S01]  /*5060*/  FMUL.FTZ R131, R43, R60 ;  /* 0x0000003c2b837220 */ /* 0x000fe20000410000 */
[----:B------:R-:W-:Y:S01]  /*5070*/  FADD.FTZ R12, R4, R127 ;  /* 0x0000007f040c7221 */ /* 0x000fe20000010000 */
[----:B------:R-:W-:Y:S01]  /*5080*/  FSEL R132, R16, 1, !P6 ;  /* 0x3f80000010847808 */ /* 0x000fe20007000000 */
[C---:B------:R-:W-:Y:S01]  /*5090*/  FMUL.FTZ R13, R129.reuse, R10 ;  /* 0x0000000a810d7220 */ /* 0x040fe20000410000 */
[----:B------:R-:W-:Y:S01]  /*50a0*/  FFMA.FTZ R11, R120, R6, R11 ;  /* 0x00000006780b7223 */ /* 0x000fe2000001000b */
[-C--:B------:R-:W-:Y:S01]  /*50b0*/  FMUL.FTZ R15, R129, R12.reuse ;  /* 0x0000000c810f7220 */ /* 0x080fe20000410000 */
[----:B------:R-:W-:Y:S01]  /*50c0*/  FSEL R131, R131, RZ, !P6 ;  /* 0x000000ff83837208 */ /* 0x000fe20007000000 */
[----:B------:R-:W-:Y:S01]  /*50d0*/  FFMA.FTZ R12, R132, R12, -R13 ;  /* 0x0000000c840c7223 */ /* 0x000fe2000001080d */
[----:B------:R-:W-:Y:S01]  /*50e0*/  FMUL.FTZ R6, R124, R5 ;  /* 0x000000057c067220 */ /* 0x000fe20000410000 */
[----:B------:R-:W-:Y:S01]  /*50f0*/  FFMA.FTZ R15, R132, R10, R15 ;  /* 0x0000000a840f7223 */ /* 0x000fe2000001000f */
[-C--:B------:R-:W-:Y:S01]  /*5100*/  FMUL.FTZ R4, R124, R11.reuse ;  /* 0x0000000b7c047220 */ /* 0x080fe20000410000 */
[----:B------:R-:W-:Y:S01]  /*5110*/  FSEL R130, R7, RZ, !P4 ;  /* 0x000000ff07827208 */ /* 0x000fe20006000000 */
[----:B------:R-:W-:Y:S01]  /*5120*/  FADD.FTZ R12, R12, R131 ;  /* 0x000000830c0c7221 */ /* 0x000fe20000010000 */
[C---:B------:R-:W-:Y:S01]  /*5130*/  FFMA.FTZ R11, R123.reuse, R11, R6 ;  /* 0x0000000b7b0b7223 */ /* 0x040fe20000010006 */
[----:B------:R-:W-:Y:S01]  /*5140*/  FADD.FTZ R15, RZ, R15 ;  /* 0x0000000fff0f7221 */ /* 0x000fe20000010000 */
[----:B------:R-:W-:Y:S01]  /*5150*/  FFMA.FTZ R5, R123, R5, -R4 ;  /* 0x000000057b057223 */ /* 0x000fe20000010804 */
[-C--:B------:R-:W-:Y:S01]  /*5160*/  FMUL.FTZ R10, R130, R12.reuse ;  /* 0x0000000c820a7220 */ /* 0x080fe20000410000 */
[----:B------:R-:W-:Y:S01]  /*5170*/  FMUL.FTZ R7, R0, R11 ;  /* 0x0000000b00077220 */ /* 0x000fe20000410000 */
[----:B------:R-:W-:Y:S01]  /*5180*/  FMUL.FTZ R6, R130, R15 ;  /* 0x0000000f82067220 */ /* 0x000fe20000410000 */
[----:B------:R-:W-:Y:S01]  /*5190*/  FMUL.FTZ R4, R0, R5 ;  /* 0x0000000500047220 */ /* 0x000fe20000410000 */
[C---:B------:R-:W-:Y:S01]  /*51a0*/  FFMA.FTZ R10, R133.reuse, R15, R10 ;  /* 0x0000000f850a7223 */ /* 0x040fe2000001000a */
[----:B------:R-:W-:Y:S01]  /*51b0*/  FFMA.FTZ R7, R128, R5, -R7 ;  /* 0x0000000580077223 */ /* 0x000fe20000010807 */
[----:B------:R-:W-:Y:S01]  /*51c0*/  FSEL R134, R134, RZ, !P4 ;  /* 0x000000ff86867208 */ /* 0x000fe20006000000 */
[----:B------:R-:W-:Y:S01]  /*51d0*/  FFMA.FTZ R5, R133, R12, -R6 ;  /* 0x0000000c85057223 */ /* 0x000fe20000010806 */
[----:B------:R-:W-:Y:S01]  /*51e0*/  FFMA.FTZ R4, R128, R11, R4 ;  /* 0x0000000b80047223 */ /* 0x000fe20000010004 */
[----:B------:R-:W-:Y:S01]  /*51f0*/  FSEL R135, R8, RZ, !P3 ;  /* 0x000000ff08877208 */ /* 0x000fe20005800000 */
[----:B------:R-:W-:Y:S01]  /*5200*/  FADD.FTZ R10, RZ, R10 ;  /* 0x0000000aff0a7221 */ /* 0x000fe20000010000 */
[----:B------:R-:W-:Y:S01]  /*5210*/  FADD.FTZ R6, R5, R134 ;  /* 0x0000008605067221 */ /* 0x000fe20000010000 */
[----:B------:R-:W-:Y:S01]  /*5220*/  FSEL R137, R137, 1, !P3 ;  /* 0x3f80000089897808 */ /* 0x000fe20005800000 */
[----:B------:R-:W-:Y:S01]  /*5230*/  FMUL.FTZ R5, R129, R4 ;  /* 0x0000000481057220 */ /* 0x000fe20000410000 */
[----:B------:R-:W-:Y:S01]  /*5240*/  FMUL.FTZ R8, R135, R10 ;  /* 0x0000000a87087220 */ /* 0x000fe20000410000 */
[-C--:B------:R-:W-:Y:S01]  /*5250*/  FMUL.FTZ R9, R129, R7.reuse ;  /* 0x0000000781097220 */ /* 0x080fe20000410000 */
[-C--:B------:R-:W-:Y:S01]  /*5260*/  FMUL.FTZ R11, R135, R6.reuse ;  /* 0x00000006870b7220 */ /* 0x080fe20000410000 */
[C---:B------:R-:W-:Y:S01]  /*5270*/  FFMA.FTZ R5, R132.reuse, R7, -R5 ;  /* 0x0000000784057223 */ /* 0x040fe20000010805 */
[C---:B------:R-:W-:Y:S01]  /*5280*/  FFMA.FTZ R7, R137.reuse, R6, -R8 ;  /* 0x0000000689077223 */ /* 0x040fe20000010808 */
[----:B------:R-:W-:Y:S01]  /*5290*/  FFMA.FTZ R9, R132, R4, R9 ;  /* 0x0000000484097223 */ /* 0x000fe20000010009 */
[----:B------:R-:W-:Y:S01]  /*52a0*/  FFMA.FTZ R11, R137, R10, R11 ;  /* 0x0000000a890b7223 */ /* 0x000fe2000001000b */
[----:B------:R-:W-:Y:S01]  /*52b0*/  FSEL R138, R138, RZ, !P2 ;  /* 0x000000ff8a8a7208 */ /* 0x000fe20005000000 */
[----:B------:R-:W-:Y:S01]  /*52c0*/  FMUL.FTZ R4, R130, R5 ;  /* 0x0000000582047220 */ /* 0x000fe20000410000 */
[----:B------:R-:W-:Y:S01]  /*52d0*/  FADD.FTZ R7, R7, R136 ;  /* 0x0000008807077221 */ /* 0x000fe20000010000 */
[----:B------:R-:W-:Y:S01]  /*52e0*/  FSEL R140, R140, 1, !P2 ;  /* 0x3f8000008c8c7808 */ /* 0x000fe20005000000 */
[----:B------:R-:W-:Y:S01]  /*52f0*/  FADD.FTZ R11, RZ, R11 ;  /* 0x0000000bff0b7221 */ /* 0x000fe20000010000 */
[C---:B------:R-:W-:Y:S01]  /*5300*/  FFMA.FTZ R6, R133.reuse, R9, R4 ;  /* 0x0000000985067223 */ /* 0x040fe20000010004 */
[----:B------:R-:W-:Y:S01]  /*5310*/  FMUL.FTZ R8, R138, R7 ;  /* 0x000000078a087220 */ /* 0x000fe20000410000 */
[----:B------:R-:W-:Y:S01]  /*5320*/  FMUL.FTZ R4, R130, R9 ;  /* 0x0000000982047220 */ /* 0x000fe20000410000 */
[----:B------:R-:W-:Y:S01]  /*5330*/  FMUL.FTZ R9, R138, R11 ;  /* 0x0000000b8a097220 */ /* 0x000fe20000410000 */
[----:B------:R-:W-:Y:S01]  /*5340*/  FMUL.FTZ R139, R40, R55 ;  /* 0x00000037288b7220 */ /* 0x000fe20000410000 */
[----:B------:R-:W-:Y:S01]  /*5350*/  FFMA.FTZ R11, R140, R11, R8 ;  /* 0x0000000b8c0b7223 */ /* 0x000fe20000010008 */
[----:B------:R-:W-:Y:S01]  /*5360*/  FFMA.FTZ R4, R133, R5, -R4 ;  /* 0x0000000585047223 */ /* 0x000fe20000010804 */
[----:B------:R-:W-:Y:S01]  /*5370*/  FMUL.FTZ R8, R135, R6 ;  /* 0x0000000687087220 */ /* 0x000fe20000410000 */
[----:B------:R-:W-:Y:S01]  /*5380*/  FSEL R141, R18, RZ, !P1 ;  /* 0x000000ff128d7208 */ /* 0x000fe20004800000 */
[----:B------:R-:W-:Y:S01]  /*5390*/  FFMA.FTZ R10, R140, R7, -R9 ;  /* 0x000000078c0a7223 */ /* 0x000fe20000010809 */
[----:B------:R-:W-:Y:S01]  /*53a0*/  FSEL R139, R139, RZ, !P2 ;  /* 0x000000ff8b8b7208 */ /* 0x000fe20005000000 */
[----:B------:R-:W-:Y:S01]  /*53b0*/  FFMA.FTZ R5, R137, R4, -R8 ;  /* 0x0000000489057223 */ /* 0x000fe20000010808 */
[----:B------:R-:W-:Y:S01]  /*53c0*/  FADD.FTZ R8, RZ, R11 ;  /* 0x0000000bff087221 */ /* 0x000fe20000010000 */
        /* <DEDUP_REMOVED lines=8> */
[----:B------:R-:W-:Y:S01]  /*5450*/  FFMA.FTZ R7, R137, R6, R4 ;  /* 0x0000000689077223 */ /* 0x000fe20000010004 */
[----:B------:R-:W-:Y:S01]  /*5460*/  FSEL R144, R144, RZ, !P0 ;  /* 0x000000ff90907208 */ /* 0x000fe20004000000 */
[----:B------:R-:W-:Y:S01]  /*5470*/  FFMA.FTZ R11, R143, R8, R11 ;  /* 0x000000088f0b7223 */ /* 0x000fe2000001000b */
[----:B------:R-:W-:Y:S01]  /*5480*/  FADD.FTZ R13, R9, R142 ;  /* 0x0000008e090d7221 */ /* 0x000fe20000010000 */
[----:B------:R-:W-:Y:S01]  /*5490*/  FSEL R146, R146, 1, !P0 ;  /* 0x3f80000092927808 */ /* 0x000fe20004000000 */
[----:B------:R-:W-:Y:S01]  /*54a0*/  FMUL.FTZ R9, R138, R7 ;  /* 0x000000078a097220 */ /* 0x000fe20000410000 */
[----:B------:R-:W-:Y:S01]  /*54b0*/  FADD.FTZ R11, RZ, R11 ;  /* 0x0000000bff0b7221 */ /* 0x000fe20000010000 */
[----:B------:R-:W-:Y:S01]  /*54c0*/  FMUL.FTZ R15, R144, R13 ;  /* 0x0000000d900f7220 */ /* 0x000fe20000410000 */
[----:B------:R-:W-:Y:S01]  /*54d0*/  FMUL.FTZ R6, R138, R5 ;  /* 0x000000058a067220 */ /* 0x000fe20000410000 */
[----:B------:R-:W-:Y:S01]  /*54e0*/  FMUL.FTZ R145, R38, R45 ;  /* 0x0000002d26917220 */ /* 0x000fe20000410000 */
[----:B------:R-:W-:Y:S01]  /*54f0*/  FFMA.FTZ R4, R140, R5, -R9 ;  /* 0x000000058c047223 */ /* 0x000fe20000010809 */
[-C--:B------:R-:W-:Y:S01]  /*5500*/  FFMA.FTZ R15, R146, R11.reuse, R15 ;  /* 0x0000000b920f7223 */ /* 0x080fe2000001000f */
[----:B------:R-:W-:Y:S01]  /*5510*/  FMUL.FTZ R11, R144, R11 ;  /* 0x0000000b900b7220 */ /* 0x000fe20000410000 */
[----:B------:R-:W-:Y:S01]  /*5520*/  FFMA.FTZ R6, R140, R7, R6 ;  /* 0x000000078c067223 */ /* 0x000fe20000010006 */
[----:B------:R-:W-:Y:S01]  /*5530*/  FMUL.FTZ R7, R141, R4 ;  /* 0x000000048d077220 */ /* 0x000fe20000410000 */
[----:B------:R-:W-:Y:S01]  /*5540*/  FSEL R145, R145, RZ, !P0 ;  /* 0x000000ff91917208 */ /* 0x000fe20004000000 */
[----:B------:R-:W-:Y:S01]  /*5550*/  FFMA.FTZ R14, R146, R13, -R11 ;  /* 0x0000000d920e7223 */ /* 0x000fe2000001080b */
[-C--:B------:R-:W-:Y:S01]  /*5560*/  FMUL.FTZ R8, R141, R6.reuse ;  /* 0x000000068d087220 */ /* 0x080fe20000410000 */
[----:B------:R-:W-:Y:S01]  /*5570*/  FADD.FTZ R15, RZ, R15 ;  /* 0x0000000fff0f7221 */ /* 0x000fe20000010000 */
[C---:B------:R-:W-:Y:S01]  /*5580*/  FFMA.FTZ R7, R143.reuse, R6, R7 ;  /* 0x000000068f077223 */ /* 0x040fe20000010007 */
[----:B------:R-:W-:Y:S01]  /*5590*/  FADD.FTZ R14, R14, R145 ;  /* 0x000000910e0e7221 */ /* 0x000fe20000010000 */
[----:B------:R-:W-:-:S02]  /*55a0*/  FFMA.FTZ R5, R143, R4, -R8 ;  /* 0x000000048f057223 */ /* 0x000fc40000010808 */
[----:B------:R-:W0:Y:S01]  /*55b0*/  SHFL.UP PT, R13, R15, 0x1, RZ ;  /* 0x042000000f0d7989 */ /* 0x000e2200000e00ff */
[C---:B------:R-:W-:Y:S01]  /*55c0*/  FMUL.FTZ R9, R144.reuse, R7 ;  /* 0x0000000790097220 */ /* 0x040fe20000410000 */
[-C--:B------:R-:W-:Y:S02]  /*55d0*/  FMUL.FTZ R4, R144, R5.reuse ;  /* 0x0000000590047220 */ /* 0x080fe40000410000 */
[----:B------:R-:W1:Y:S01]  /*55e0*/  SHFL.UP PT, R11, R14, 0x1, RZ ;  /* 0x042000000e0b7989 */ /* 0x000e6200000e00ff */
[C---:B------:R-:W-:Y:S01]  /*55f0*/  FFMA.FTZ R12, R146.reuse, R5, -R9 ;  /* 0x00000005920c7223 */ /* 0x040fe20000010809 */
[----:B------:R-:W-:-:S04]  /*5600*/  FFMA.FTZ R4, R146, R7, R4 ;  /* 0x0000000792047223 */ /* 0x000fc80000010004 */
        /* <DEDUP_REMOVED lines=97> */
[----:B------:R-:W-:Y:S06]  /*5c20*/  BAR.SYNC.DEFER_BLOCKING 0x0 ;  /* 0x0000000000007b1d */ /* 0x000fec0000010000 */
[----:B------:R-:W-:Y:S04]  /*5c30*/  LDS.128 R8, [UR8+0x850] ;  /* 0x00085008ff087984 */ /* 0x000fe80008000c00 */
[----:B------:R-:W0:Y:S01]  /*5c40*/  LDS.128 R16, [UR8+0x860] ;  /* 0x00086008ff107984 */ /* 0x000e220008000c00 */
[----:B------:R-:W-:Y:S01]  /*5c50*/  SHF.R.U32.HI R154, RZ, 0x5, R99 ;  /* 0x00000005ff9a7819 */ /* 0x000fe20000011663 */
[----:B------:R-:W-:-:S03]  /*5c60*/  FMUL.FTZ R151, R3, R21 ;  /* 0x0000001503977220 */ /* 0x000fc60000410000 */
[----:B------:R-:W-:Y:S01]  /*5c70*/  ISETP.NE.AND P0, PT, R154, RZ, PT ;  /* 0x000000ff9a00720c */ /* 0x000fe20003f05270 */
[C---:B------:R-:W-:Y:S01]  /*5c80*/  FMUL.FTZ R152, R2.reuse, R21 ;  /* 0x0000001502987220 */ /* 0x040fe20000410000 */
[----:B------:R1:W2:Y:S01]  /*5c90*/  SHFL.UP PT, R147, R12, 0x1, RZ ;  /* 0x042000000c937989 */ /* 0x0002a200000e00ff */
[-C--:B------:R-:W-:Y:S02]  /*5ca0*/  FFMA.FTZ R21, R2, R20.reuse, -R151 ;  /* 0x0000001402157223 */ /* 0x080fe40000010897 */
[----:B------:R-:W-:Y:S01]  /*5cb0*/  FFMA.FTZ R20, R3, R20, R152 ;  /* 0x0000001403147223 */ /* 0x000fe20000010098 */
[----:B------:R3:W4:Y:S01]  /*5cc0*/  SHFL.UP PT, R148, R14, 0x1, RZ ;  /* 0x042000000e947989 */ /* 0x00072200000e00ff */
[----:B------:R-:W-:Y:S03]  /*5cd0*/  BSSY B0, `(.L_x_713) ;  /* 0x000002e000007945 */ /* 0x000fe60003800000 */
[----:B------:R3:W0:Y:S04]  /*5ce0*/  SHFL.UP PT, R150, R15, 0x1, RZ ;  /* 0x042000000f967989 */ /* 0x00062800000e00ff */
[----:B------:R3:W2:Y:S01]  /*5cf0*/  SHFL.UP PT, R149, R13, 0x1, RZ ;  /* 0x042000000d957989 */ /* 0x0006a200000e00ff */
[-C--:B0-----:R-:W-:Y:S01]  /*5d00*/  FMUL.FTZ R151, R11, R17.reuse ;  /* 0x000000110b977220 */ /* 0x081fe20000410000 */
[-C--:B-1----:R-:W-:Y:S01]  /*5d10*/  FMUL.FTZ R12, R10, R17.reuse ;  /* 0x000000110a0c7220 */ /* 0x082fe20000410000 */
[-C--:B------:R-:W-:Y:S01]  /*5d20*/  FMUL.FTZ R3, R9, R17.reuse ;  /* 0x0000001109037220 */ /* 0x080fe20000410000 */
[----:B------:R-:W-:Y:S01]  /*5d30*/  FMUL.FTZ R2, R8, R17 ;  /* 0x0000001108027220 */ /* 0x000fe20000410000 */
[-C--:B------:R-:W-:Y:S01]  /*5d40*/  FFMA.FTZ R151, R10, R16.reuse, -R151 ;  /* 0x000000100a977223 */ /* 0x080fe20000010897 */
[-C--:B------:R-:W-:Y:S01]  /*5d50*/  FFMA.FTZ R12, R11, R16.reuse, R12 ;  /* 0x000000100b0c7223 */ /* 0x080fe2000001000c */
[-C--:B------:R-:W-:Y:S01]  /*5d60*/  FFMA.FTZ R3, R8, R16.reuse, -R3 ;  /* 0x0000001008037223 */ /* 0x080fe20000010803 */
[----:B------:R-:W-:Y:S01]  /*5d70*/  FFMA.FTZ R2, R9, R16, R2 ;  /* 0x0000001009027223 */ /* 0x000fe20000010002 */
[----:B------:R-:W-:Y:S01]  /*5d80*/  FADD.FTZ R18, R18, R151 ;  /* 0x0000009712127221 */ /* 0x000fe20000010000 */
[----:B------:R-:W-:Y:S01]  /*5d90*/  FADD.FTZ R12, R19, R12 ;  /* 0x0000000c130c7221 */ /* 0x000fe20000010000 */
[----:B--234-:R-:W-:Y:S06]  /*5da0*/  @!P0 BRA `(.L_x_714) ;  /* 0x0000000000408947 */ /* 0x01cfec0003800000 */
        /* <DEDUP_REMOVED lines=16> */
.L_x_714:
[----:B------:R-:W-:Y:S01]  /*5eb0*/  ISETP.NE.AND P0, PT, R95, RZ, PT ;  /* 0x000000ff5f00720c */ /* 0x000fe20003f05270 */
[C---:B------:R-:W-:Y:S01]  /*5ec0*/  FMUL.FTZ R10, R2.reuse, R7 ;  /* 0x00000007020a7220 */ /* 0x040fe20000410000 */
[----:B------:R-:W-:-:S03]  /*5ed0*/  FMUL.FTZ R8, R2, R5 ;  /* 0x0000000502087220 */ /* 0x000fc60000410000 */
[-C--:B------:R-:W-:Y:S01]  /*5ee0*/  FFMA.FTZ R9, R3, R6.reuse, -R10 ;  /* 0x0000000603097223 */ /* 0x080fe2000001080a */
[C---:B------:R-:W-:Y:S01]  /*5ef0*/  FMUL.FTZ R10, R2.reuse, R6 ;  /* 0x00000006020a7220 */ /* 0x040fe20000410000 */
[----:B------:R-:W-:-:S03]  /*5f00*/  FMUL.FTZ R2, R2, R4 ;  /* 0x0000000402027220 */ /* 0x000fc60000410000 */
[----:B------:R-:W-:-:S03]  /*5f10*/  FFMA.FTZ R11, R3, R7, R10 ;  /* 0x00000007030b7223 */ /* 0x000fc6000001000a */
[----:B------:R0:W-:Y:S01]  /*5f20*/  @!P0 STS.128 [UR8+0x880], R4 ;  /* 0x00088004ff008988 */ /* 0x0001e20008000c08 */
[----:B------:R-:W-:Y:S02]  /*5f30*/  @!P0 MOV R148, R6 ;  /* 0x0000000600948202 */ /* 0x000fe40000000f00 */
[-C--:B------:R-:W-:Y:S02]  /*5f40*/  @!P0 MOV R147, R4.reuse ;  /* 0x0000000400938202 */ /* 0x080fe40000000f00 */
[----:B------:R-:W-:Y:S02]  /*5f50*/  @!P0 MOV R149, R5 ;  /* 0x0000000500958202 */ /* 0x000fe40000000f00 */
[----:B------:R-:W-:Y:S01]  /*5f60*/  @!P0 MOV R150, R7 ;  /* 0x0000000700968202 */ /* 0x000fe20000000f00 */
[C---:B0-----:R-:W-:Y:S01]  /*5f70*/  FFMA.FTZ R4, R3.reuse, R4, -R8 ;  /* 0x0000000403047223 */ /* 0x041fe20000010808 */
[----:B------:R-:W-:Y:S01]  /*5f80*/  FFMA.FTZ R5, R3, R5, R2 ;  /* 0x0000000503057223 */ /* 0x000fe20000010002 */
[----:B------:R-:W-:Y:S01]  /*5f90*/  FADD.FTZ R6, R18, R9 ;  /* 0x0000000912067221 */ /* 0x000fe20000010000 */
[----:B------:R-:W-:-:S07]  /*5fa0*/  FADD.FTZ R7, R12, R11 ;  /* 0x0000000b0c077221 */ /* 0x000fce0000010000 */
.L_x_715:
[----:B------:R-:W-:Y:S05]  /*5fb0*/  BSYNC B0 ;  /* 0x0000000000007941 */ /* 0x000fea0003800000 */
.L_x_713:
        /* <DEDUP_REMOVED lines=126> */
.L_x_717:
[----:B------:R-:W-:Y:S05]  /*67a0*/  BSYNC B0 ;  /* 0x0000000000007941 */ /* 0x000fea0003800000 */
.L_x_716:
[----:B------:R-:W-:Y:S01]  /*67b0*/  UIADD3 UR7, UR7, 0x1, URZ ;  /* 0x0000000107077890 */ /* 0x000fe2000fffe03f */
[C---:B0-----:R-:W-:Y:S01]  /*67c0*/  FMUL.FTZ R4, R20.reuse, R11 ;  /* 0x0000000b14047220 */ /* 0x041fe20000410000 */
[C---:B------:R-:W-:Y:S01]  /*67d0*/  FMUL.FTZ R15, R20.reuse, R15 ;  /* 0x0000000f140f7220 */ /* 0x040fe20000410000 */
[C---:B------:R-:W-:Y:S01]  /*67e0*/  FMUL.FTZ R19, R20.reuse, R19 ;  /* 0x0000001314137220 */ /* 0x040fe20000410000 */
[----:B------:R-:W-:Y:S01]  /*67f0*/  UISETP.GE.AND UP0, UPT, UR7, UR38, UPT ;  /* 0x000000260700728c */ /* 0x000fe2000bf06270 */
[C---:B------:R-:W-:Y:S01]  /*6800*/  FMUL.FTZ R111, R20.reuse, R111 ;  /* 0x0000006f146f7220 */ /* 0x040fe20000410000 */
[----:B------:R-:W-:Y:S01]  /*6810*/  FADD.FTZ R5, RZ, R119 ;  /* 0x00000077ff057221 */ /* 0x000fe20000010000 */
[C---:B------:R-:W-:Y:S01]  /*6820*/  FFMA.FTZ R125, R21.reuse, R125, -R4 ;  /* 0x0000007d157d7223 */ /* 0x040fe20000010804 */
[C---:B------:R-:W-:Y:S01]  /*6830*/  FFMA.FTZ R15, R21.reuse, R8, -R15 ;  /* 0x00000008150f7223 */ /* 0x040fe2000001080f */
[C---:B------:R-:W-:Y:S01]  /*6840*/  FFMA.FTZ R19, R21.reuse, R10, -R19 ;  /* 0x0000000a15137223 */ /* 0x040fe20000010813 */
[----:B------:R-:W-:Y:S01]  /*6850*/  PLOP3.LUT P0, PT, PT, PT, UP0, 0x80, 0x0 ;  /* 0x000000000000781c */ /* 0x000fe20003f0f008 */
        /* <DEDUP_REMOVED lines=42> */
.L_x_712:
        /* <DEDUP_REMOVED lines=58> */
[----:B0-----:R-:W-:Y:S02]  /*6ea0*/  IMAD R5, R94, UR8, RZ ;  /* 0x000000085e057c24 */ /* 0x001fe4000f8e02ff */
[----:B------:R-:W-:-:S04]  /*6eb0*/  IMAD.WIDE.U32 R2, R96, UR8, RZ ;  /* 0x0000000860027c25 */ /* 0x000fc8000f8e00ff */
[----:B------:R-:W-:-:S05]  /*6ec0*/  IMAD R7, R96, UR9, R5 ;  /* 0x0000000960077c24 */ /* 0x000fca000f8e0205 */
[----:B------:R-:W-:Y:S02]  /*6ed0*/  IADD3 R25, R3, R7, RZ ;  /* 0x0000000703197210 */ /* 0x000fe40007ffe0ff */
[----:B-1----:R-:W-:-:S13]  /*6ee0*/  ISETP.GE.AND P0, PT, R91, R0, PT ;  /* 0x000000005b00720c */ /* 0x002fda0003f06270 */
        /* <DEDUP_REMOVED lines=16> */
.L_x_720:
[----:B------:R-:W-:Y:S05]  /*6ff0*/  BSYNC B0 ;  /* 0x0000000000007941 */ /* 0x000fea0003800000 */
.L_x_719:
        /* <DEDUP_REMOVED lines=69> */
.L_x_722:
        /* <DEDUP_REMOVED lines=11> */
.L_x_5176:


//--------------------- .text._Z25selective_scan_fwd_kernelI32Selective_Scan_fwd_kernel_traitsILi64ELi16ELi1ELb0ELb0ELb0ELb1EN3c108BFloat16ENS1_7complexIfEEEEv13SSMParamsBase --------------------------
	.section	.text._Z25selective_scan_fwd_kernelI32Selective_Scan_fwd_kernel_traitsILi64ELi16ELi1ELb0ELb0ELb0ELb1EN3c108BFloat16ENS1_7complexIfEEEEv13SSMParamsBase,"ax",@progbits
	.align	128
        .global         _Z25selective_scan_fwd_kernelI32Selective_Scan_fwd_kernel_traitsILi64ELi16ELi1ELb0ELb0ELb0ELb1EN3c108BFloat16ENS1_7complexIfEEEEv13SSMParamsBase
        .type           _Z25selective_scan_fwd_kernelI32Selective_Scan_fwd_kernel_traitsILi64ELi16ELi1ELb0ELb0ELb0ELb1EN3c108BFloat16ENS1_7complexIfEEEEv13SSMParamsBase,@function
        .size           _Z25selective_scan_fwd_kernelI32Selective_Scan_fwd_kernel_traitsILi64ELi16ELi1ELb0ELb0ELb0ELb1EN3c108BFloat16ENS1_7complexIfEEEEv13SSMParamsBase,(.L_x_5177 - _Z25selective_scan_fwd_kernelI32Selective_Scan_fwd_kernel_traitsILi64ELi16ELi1ELb0ELb0ELb0ELb1EN3c108BFloat16ENS1_7complexIfEEEEv13SSMParamsBase)
        .other          _Z25selective_scan_fwd_kernelI32Selective_Scan_fwd_kernel_traitsILi64ELi16ELi1ELb0ELb0ELb0ELb1EN3c108BFloat16ENS1_7complexIfEEEEv13SSMParamsBase,@"STO_CUDA_ENTRY STV_DEFAULT"
_Z25selective_scan_fwd_kernelI32Selective_Scan_fwd_kernel_traitsILi64ELi16ELi1ELb0ELb0ELb0ELb1EN3c108BFloat16ENS1_7complexIfEEEEv13SSMParamsBase:
.text._Z25selective_scan_fwd_kernelI32Selective_Scan_fwd_kernel_traitsILi64ELi16ELi1ELb0ELb0ELb0ELb1EN3c108BFloat16ENS1_7complexIfEEEEv13SSMParamsBase:
        /* <DEDUP_REMOVED lines=22> */
[----:B0-----:R-:W-:-:S04]  /*0160*/  MOV R96, UR4 ;  /* 0x0000000400607c02 */ /* 0x001fc80008000f00 */
[----:B------:R-:W-:-:S07]  /*0170*/  SHF.R.S32.HI R95, RZ, 0x1f, R96 ;  /* 0x0000001fff5f7819 */ /* 0x000fce0000011460 */
[----:B--2---:R-:W-:Y:S05]  /*0180*/  @!P0 EXIT ;  /* 0x000000000000894d */ /* 0x004fea0003800000 */
[----:B------:R-:W0:Y:S01]  /*0190*/  S2R R102, SR_TID.X ;  /* 0x0000000000667919 */ /* 0x000e220000002100 */
[----:B------:R-:W1:Y:S01]  /*01a0*/  LDC.64 R10, c[0x0][0x2f0] ;  /* 0x0000bc00ff0a7b82 */ /* 0x000e620000000a00 */
[----:B------:R-:W-:Y:S01]  /*01b0*/  ULDC.64 UR4, c[0x0][0x280] ;  /* 0x0000a00000047ab9 */ /* 0x000fe20000000a00 */
[----:B------:R-:W-:Y:S01]  /*01c0*/  ULDC.64 UR6, c[0x0][0x290] ;  /* 0x0000a40000067ab9 */ /* 0x000fe20000000a00 */
[C---:B------:R-:W-:Y:S01]  /*01d0*/  IMAD R5, R95.reuse, UR4, RZ ;  /* 0x000000045f057c24 */ /* 0x040fe2000f8e02ff */
[----:B------:R-:W2:Y:S01]  /*01e0*/  S2R R94, SR_LANEID ;  /* 0x00000000005e7919 */ /* 0x000ea20000000000 */
[----:B------:R-:W-:Y:S02]  /*01f0*/  IMAD R9, R95, UR6, RZ ;  /* 0x000000065f097c24 */ /* 0x000fe4000f8e02ff */
[C---:B------:R-:W-:Y:S01]  /*0200*/  IMAD R7, R96.reuse, UR5, R5 ;  /* 0x0000000560077c24 */ /* 0x040fe2000f8e0205 */
[----:B------:R-:W3:Y:S01]  /*0210*/  LDC.64 R12, c[0x0][0x2f8] ;  /* 0x0000be00ff0c7b82 */ /* 0x000ee20000000a00 */
[----:B------:R-:W-:Y:S01]  /*0220*/  IMAD.WIDE.U32 R2, R96, UR4, RZ ;  /* 0x0000000460027c25 */ /* 0x000fe2000f8e00ff */
[----:B------:R-:W-:-:S03]  /*0230*/  ULDC.64 UR4, c[0x0][0x288] ;  /* 0x0000a20000047ab9 */ /* 0x000fc60000000a00 */
[----:B------:R-:W-:Y:S01]  /*0240*/  IMAD.WIDE.U32 R4, R96, UR6, RZ ;  /* 0x0000000660047c25 */ /* 0x000fe2000f8e00ff */
[----:B------:R-:W-:-:S03]  /*0250*/  IADD3 R3, R3, R7, RZ ;  /* 0x0000000703037210 */ /* 0x000fc60007ffe0ff */
        /* <DEDUP_REMOVED lines=9> */
[C---:B------:R-:W-:Y:S02]  /*02f0*/  IMAD R9, R100.reuse, UR7, R9 ;  /* 0x0000000764097c24 */ /* 0x040fe4000f8e0209 */
[----:B------:R-:W-:Y:S01]  /*0300*/  IMAD.WIDE.U32 R4, R100, UR6, R4 ;  /* 0x0000000664047c25 */ /* 0x000fe2000f8e0004 */
[----:B0-----:R-:W-:Y:S02]  /*0310*/  SHF.L.U32 R92, R102, 0x4, RZ ;  /* 0x00000004665c7819 */ /* 0x001fe400000006ff */
[----:B------:R-:W-:Y:S02]  /*0320*/  IADD3 R91, R3, R7, RZ ;  /* 0x00000007035b7210 */ /* 0x000fe40007ffe0ff */
[----:B------:R-:W-:Y:S02]  /*0330*/  IADD3 R89, R5, R9, RZ ;  /* 0x0000000905597210 */ /* 0x000fe40007ffe0ff */
[----:B---3--:R-:W-:Y:S02]  /*0340*/  LEA R88, P1, R4, R12, 0x1 ;  /* 0x0000000c04587211 */ /* 0x008fe400078208ff */
[----:B------:R-:W-:-:S02]  /*0350*/  LOP3.LUT R93, R102, 0x1f, RZ, 0xc0, !PT ;  /* 0x0000001f665d7812 */ /* 0x000fc400078ec0ff */
[----:B------:R-:W-:Y:S02]  /*0360*/  LEA.HI.X R91, R2, R11, R91, 0x1, P0 ;  /* 0x0000000b025b7211 */ /* 0x000fe400000f0c5b */
[----:B------:R-:W-:Y:S02]  /*0370*/  LEA.HI.X R89, R4, R13, R89, 0x1, P1 ;  /* 0x0000000d04597211 */ /* 0x000fe400008f0c59 */
[----:B--2---:R-:W-:-:S07]  /*0380*/  LOP3.LUT R92, R93, 0xfffffe00, R92, 0xf8, !PT ;  /* 0xfffffe005d5c7812 */ /* 0x004fce00078ef85c */
.L_x_766:
[----:B------:R-:W-:Y:S01]  /*0390*/  ULDC UR5, c[0x0][0x218] ;  /* 0x0000860000057ab9 */ /* 0x000fe20000000800 */
[C---:B------:R-:W-:Y:S01]  /*03a0*/  LOP3.LUT R20, R92.reuse, 0x20, RZ, 0xfc, !PT ;  /* 0x000000205c147812 */ /* 0x040fe200078efcff */
[----:B------:R-:W-:Y:S01]  /*03b0*/  UIMAD UR5, UR4, -0x400, UR5 ;  /* 0xfffffc00040578a4 */ /* 0x000fe2000f8e0205 */
[C---:B------:R-:W-:Y:S01]  /*03c0*/  LOP3.LUT R22, R92.reuse, 0x40, RZ, 0xfc, !PT ;  /* 0x000000405c167812 */ /* 0x040fe200078efcff */
[C---:B--2---:R-:W-:Y:S01]  /*03d0*/  IMAD.WIDE R2, R92.reuse, 0x2, R90 ;  /* 0x000000025c027825 */ /* 0x044fe200078e025a */
[C---:B------:R-:W-:Y:S02]  /*03e0*/  LOP3.LUT R24, R92.reuse, 0x60, RZ, 0xfc, !PT ;  /* 0x000000605c187812 */ /* 0x040fe400078efcff */
[----:B------:R-:W-:Y:S02]  /*03f0*/  PRMT R0, RZ, 0x7610, R0 ;  /* 0x00007610ff007816 */ /* 0x000fe40000000000 */
[----:B------:R-:W-:Y:S02]  /*0400*/  MOV R103, UR5 ;  /* 0x0000000500677c02 */ /* 0x000fe40008000f00 */
[----:B------:R-:W-:-:S02]  /*0410*/  LOP3.LUT R26, R92, 0x80, RZ, 0xfc, !PT ;  /* 0x000000805c1a7812 */ /* 0x000fc400078efcff */
[-C--:B------:R-:W-:Y:S01]  /*0420*/  ISETP.GE.AND P2, PT, R92, R103.reuse, PT ;  /* 0x000000675c00720c */ /* 0x080fe20003f46270 */
[----:B------:R-:W-:Y:S01]  /*0430*/  BAR.SYNC.DEFER_BLOCKING 0x0 ;  /* 0x0000000000007b1d */ /* 0x000fe20000010000 */
[-C--:B------:R-:W-:Y:S02]  /*0440*/  ISETP.GE.AND P1, PT, R20, R103.reuse, PT ;  /* 0x000000671400720c */ /* 0x080fe40003f26270 */
[----:B------:R-:W-:Y:S02]  /*0450*/  PRMT R5, RZ, 0x7610, R5 ;  /* 0x00007610ff057816 */ /* 0x000fe40000000005 */
[C---:B------:R-:W-:Y:S02]  /*0460*/  LOP3.LUT R28, R92.reuse, 0xa0, RZ, 0xfc, !PT ;  /* 0x000000a05c1c7812 */ /* 0x040fe400078efcff */
[----:B------:R-:W-:Y:S02]  /*0470*/  LOP3.LUT R30, R92, 0xc0, RZ, 0xfc, !PT ;  /* 0x000000c05c1e7812 */ /* 0x000fe400078efcff */
[----:B------:R-:W-:-:S02]  /*0480*/  ISETP.GE.AND P0, PT, R22, R103, PT ;  /* 0x000000671600720c */ /* 0x000fc40003f06270 */
[----:B------:R-:W-:Y:S02]  /*0490*/  LOP3.LUT R32, R92, 0xe0, RZ, 0xfc, !PT ;  /* 0x000000e05c207812 */ /* 0x000fe400078efcff */
[-C--:B------:R-:W-:Y:S02]  /*04a0*/  ISETP.GE.AND P4, PT, R24, R103.reuse, PT ;  /* 0x000000671800720c */ /* 0x080fe40003f86270 */
[----:B------:R-:W-:Y:S02]  /*04b0*/  LOP3.LUT R34, R92, 0x100, RZ, 0xfc, !PT ;  /* 0x000001005c227812 */ /* 0x000fe400078efcff */
[-C--:B------:R-:W-:Y:S02]  /*04c0*/  ISETP.GE.AND P6, PT, R26, R103.reuse, PT ;  /* 0x000000671a00720c */ /* 0x080fe40003fc6270 */
[-C--:B------:R-:W-:Y:S02]  /*04d0*/  ISETP.GE.AND P5, PT, R28, R103.reuse, PT ;  /* 0x000000671c00720c */ /* 0x080fe40003fa6270 */
[----:B------:R-:W-:-:S02]  /*04e0*/  ISETP.GE.AND P3, PT, R30, R103, PT ;  /* 0x000000671e00720c */ /* 0x000fc40003f66270 */
[----:B------:R-:W-:Y:S01]  /*04f0*/  PRMT R4, RZ, 0x7610, R4 ;  /* 0x00007610ff047816 */ /* 0x000fe20000000004 */
[----:B------:R-:W2:Y:S01]  /*0500*/  @!P2 LDG.E.U16 R0, desc[UR8][R2.64] ;  /* 0x000000080200a981 */ /* 0x000ea2000c1e1500 */
[-C--:B------:R-:W-:Y:S02]  /*0510*/  ISETP.GE.AND P2, PT, R32, R103.reuse, PT ;  /* 0x000000672000720c */ /* 0x080fe40003f46270 */
[----:B0-----:R-:W-:Y:S01]  /*0520*/  PRMT R7, RZ, 0x7610, R7 ;  /* 0x00007610ff077816 */ /* 0x001fe20000000007 */
[----:B------:R-:W3:Y:S01]  /*0530*/  @!P1 LDG.E.U16 R5, desc[UR8][R2.64+0x40] ;  /* 0x0000400802059981 */ /* 0x000ee2000c1e1500 */
[----:B------:R-:W-:Y:S02]  /*0540*/  ISETP.GE.AND P1, PT, R34, R103, PT ;  /* 0x000000672200720c */ /* 0x000fe40003f26270 */
[----:B------:R-:W-:Y:S01]  /*0550*/  PRMT R6, RZ, 0x7610, R6 ;  /* 0x00007610ff067816 */ /* 0x000fe20000000006 */
[----:B------:R-:W4:Y:S01]  /*0560*/  @!P0 LDG.E.U16 R4, desc[UR8][R2.64+0x80] ;  /* 0x0000800802048981 */ /* 0x000f22000c1e1500 */
[----:B------:R-:W-:-:S02]  /*0570*/  PRMT R9, RZ, 0x7610, R9 ;  /* 0x00007610ff097816 */ /* 0x000fc40000000009 */
[C---:B------:R-:W-:Y:S01]  /*0580*/  LOP3.LUT R36, R92.reuse, 0x120, RZ, 0xfc, !PT ;  /* 0x000001205c247812 */ /* 0x040fe200078efcff */
[----:B------:R-:W4:Y:S01]  /*0590*/  @!P4 LDG.E.U16 R7, desc[UR8][R2.64+0xc0] ;  /* 0x0000c0080207c981 */ /* 0x000f22000c1e1500 */
[----:B------:R-:W-:Y:S02]  /*05a0*/  PRMT R8, RZ, 0x7610, R8 ;  /* 0x00007610ff087816 */ /* 0x000fe40000000008 */
[C---:B------:R-:W-:Y:S01]  /*05b0*/  LOP3.LUT R46, R92.reuse, 0x140, RZ, 0xfc, !PT ;  /* 0x000001405c2e7812 */ /* 0x040fe200078efcff */
[----:B------:R-:W4:Y:S01]  /*05c0*/  @!P6 LDG.E.U16 R6, desc[UR8][R2.64+0x100] ;  /* 0x000100080206e981 */ /* 0x000f22000c1e1500 */
[----:B------:R-:W-:Y:S02]  /*05d0*/  PRMT R11, RZ, 0x7610, R11 ;  /* 0x00007610ff0b7816 */ /* 0x000fe4000000000b */
[----:B------:R-:W-:Y:S01]  /*05e0*/  LOP3.LUT R56, R92, 0x160, RZ, 0xfc, !PT ;  /* 0x000001605c387812 */ /* 0x000fe200078efcff */
[----:B------:R-:W4:Y:S01]  /*05f0*/  @!P5 LDG.E.U16 R9, desc[UR8][R2.64+0x140] ;  /* 0x000140080209d981 */ /* 0x000f22000c1e1500 */
[----:B------:R-:W-:-:S02]  /*0600*/  PRMT R10, RZ, 0x7610, R10 ;  /* 0x00007610ff0a7816 */ /* 0x000fc4000000000a */
[C---:B------:R-:W-:Y:S01]  /*0610*/  LOP3.LUT R58, R92.reuse, 0x180, RZ, 0xfc, !PT ;  /* 0x000001805c3a7812 */ /* 0x040fe200078efcff */
[----:B------:R-:W4:Y:S01]  /*0620*/  @!P3 LDG.E.U16 R8, desc[UR8][R2.64+0x180] ;  /* 0x000180080208b981 */ /* 0x000f22000c1e1500 */
[----:B------:R-:W-:Y:S02]  /*0630*/  LOP3.LUT R60, R92, 0x1a0, RZ, 0xfc, !PT ;  /* 0x000001a05c3c7812 */ /* 0x000fe400078efcff */
[-C--:B------:R-:W-:Y:S01]  /*0640*/  ISETP.GE.AND P0, PT, R36, R103.reuse, PT ;  /* 0x000000672400720c */ /* 0x080fe20003f06270 */
[----:B------:R-:W4:Y:S01]  /*0650*/  @!P2 LDG.E.U16 R11, desc[UR8][R2.64+0x1c0] ;  /* 0x0001c008020ba981 */ /* 0x000f22000c1e1500 */
[----:B------:R-:W-:Y:S02]  /*0660*/  LOP3.LUT R62, R92, 0x1c0, RZ, 0xfc, !PT ;  /* 0x000001c05c3e7812 */ /* 0x000fe400078efcff */
[----:B------:R-:W-:Y:S01]  /*0670*/  ISETP.GE.AND P4, PT, R46, R103, PT ;  /* 0x000000672e00720c */ /* 0x000fe20003f86270 */
[----:B------:R-:W4:Y:S01]  /*0680*/  @!P1 LDG.E.U16 R10, desc[UR8][R2.64+0x200] ;  /* 0x00020008020a9981 */ /* 0x000f22000c1e1500 */
[----:B------:R-:W-:-:S02]  /*0690*/  LOP3.LUT R64, R92, 0x1e0, RZ, 0xfc, !PT ;  /* 0x000001e05c407812 */ /* 0x000fc400078efcff */
[-C--:B------:R-:W-:Y:S02]  /*06a0*/  ISETP.GE.AND P6, PT, R56, R103.reuse, PT ;  /* 0x000000673800720c */ /* 0x080fe40003fc6270 */
[-C--:B------:R-:W-:Y:S02]  /*06b0*/  ISETP.GE.AND P5, PT, R58, R103.reuse, PT ;  /* 0x000000673a00720c */ /* 0x080fe40003fa6270 */
[-C--:B------:R-:W-:Y:S02]  /*06c0*/  ISETP.GE.AND P3, PT, R60, R103.reuse, PT ;  /* 0x000000673c00720c */ /* 0x080fe40003f66270 */
[-C--:B------:R-:W-:Y:S02]  /*06d0*/  ISETP.GE.AND P2, PT, R62, R103.reuse, PT ;  /* 0x000000673e00720c */ /* 0x080fe40003f46270 */
[----:B------:R-:W-:Y:S02]  /*06e0*/  ISETP.GE.AND P1, PT, R64, R103, PT ;  /* 0x000000674000720c */ /* 0x000fe40003f26270 */
[----:B------:R-:W-:-:S02]  /*06f0*/  PRMT R13, RZ, 0x7610, R13 ;  /* 0x00007610ff0d7816 */ /* 0x000fc4000000000d */
[----:B------:R-:W-:Y:S02]  /*0700*/  PRMT R12, RZ, 0x7610, R12 ;  /* 0x00007610ff0c7816 */ /* 0x000fe4000000000c */
[----:B------:R-:W-:Y:S02]  /*0710*/  PRMT R15, RZ, 0x7610, R15 ;  /* 0x00007610ff0f7816 */ /* 0x000fe4000000000f */
[----:B------:R-:W-:Y:S01]  /*0720*/  PRMT R14, RZ, 0x7610, R14 ;  /* 0x00007610ff0e7816 */ /* 0x000fe2000000000e */
[----:B------:R-:W4:Y:S01]  /*0730*/  @!P0 LDG.E.U16 R13, desc[UR8][R2.64+0x240] ;  /* 0x00024008020d8981 */ /* 0x000f22000c1e1500 */
[----:B------:R-:W-:Y:S02]  /*0740*/  PRMT R17, RZ, 0x7610, R17 ;  /* 0x00007610ff117816 */ /* 0x000fe40000000011 */
[----:B------:R-:W-:Y:S01]  /*0750*/  PRMT R16, RZ, 0x7610, R16 ;  /* 0x00007610ff107816 */ /* 0x000fe20000000010 */
[----:B------:R-:W4:Y:S01]  /*0760*/  @!P4 LDG.E.U16 R12, desc[UR8][R2.64+0x280] ;  /* 0x00028008020cc981 */ /* 0x000f22000c1e1500 */
[----:B------:R-:W-:-:S03]  /*0770*/  PRMT R18, RZ, 0x7610, R18 ;  /* 0x00007610ff127816 */ /* 0x000fc60000000012 */
[----:B------:R-:W4:Y:S04]  /*0780*/  @!P6 LDG.E.U16 R15, desc[UR8][R2.64+0x2c0] ;  /* 0x0002c008020fe981 */ /* 0x000f28000c1e1500 */
[----:B------:R-:W4:Y:S04]  /*0790*/  @!P5 LDG.E.U16 R14, desc[UR8][R2.64+0x300] ;  /* 0x00030008020ed981 */ /* 0x000f28000c1e1500 */
[----:B------:R-:W4:Y:S04]  /*07a0*/  @!P3 LDG.E.U16 R17, desc[UR8][R2.64+0x340] ;  /* 0x000340080211b981 */ /* 0x000f28000c1e1500 */
[----:B------:R-:W4:Y:S04]  /*07b0*/  @!P2 LDG.E.U16 R16, desc[UR8][R2.64+0x380] ;  /* 0x000380080210a981 */ /* 0x000f28000c1e1500 */
[----:B------:R0:W4:Y:S01]  /*07c0*/  @!P1 LDG.E.U16 R18, desc[UR8][R2.64+0x3c0] ;  /* 0x0003c00802129981 */ /* 0x000122000c1e1500 */
[----:B------:R-:W1:Y:S01]  /*07d0*/  S2UR UR6, SR_CgaCtaId ;  /* 0x00000000000679c3 */ /* 0x000e620000008800 */
[----:B------:R-:W-:-:S04]  /*07e0*/  SHF.L.U32 R101, R102, 0x4, RZ ;  /* 0x0000000466657819 */ /* 0x000fc800000006ff */
[----:B------:R-:W-:Y:S01]  /*07f0*/  LOP3.LUT R21, R101, 0xfffffe00, RZ, 0xc0, !PT ;  /* 0xfffffe0065157812 */ /* 0x000fe200078ec0ff */
[----:B------:R-:W-:-:S03]  /*0800*/  UMOV UR5, 0x400 ;  /* 0x0000040000057882 */ /* 0x000fc60000000000 */
[----:B------:R-:W-:Y:S02]  /*0810*/  IADD3 R19, R21, R94, RZ ;  /* 0x0000005e15137210 */ /* 0x000fe40007ffe0ff */
[-C--:B------:R-:W-:Y:S02]  /*0820*/  ISETP.GE.AND P2, PT, R20, R103.reuse, PT ;  /* 0x000000671400720c */ /* 0x080fe40003f46270 */
[C---:B0-----:R-:W-:Y:S02]  /*0830*/  IADD3 R2, R19.reuse, 0x20, RZ ;  /* 0x0000002013027810 */ /* 0x041fe40007ffe0ff */
[-C--:B------:R-:W-:Y:S02]  /*0840*/  ISETP.GE.AND P4, PT, R22, R103.reuse, PT ;  /* 0x000000671600720c */ /* 0x080fe40003f86270 */
[----:B------:R-:W-:Y:S02]  /*0850*/  IADD3 R20, R19, 0x40, RZ ;  /* 0x0000004013147810 */ /* 0x000fe40007ffe0ff */
[----:B------:R-:W-:-:S02]  /*0860*/  ISETP.GE.AND P0, PT, R24, R103, PT ;  /* 0x000000671800720c */ /* 0x000fc40003f06270 */
[C---:B------:R-:W-:Y:S01]  /*0870*/  IADD3 R22, R19.reuse, 0x60, RZ ;  /* 0x0000006013167810 */ /* 0x040fe20007ffe0ff */
[----:B-1----:R-:W-:Y:S01]  /*0880*/  ULEA UR5, UR6, UR5, 0x18 ;  /* 0x0000000506057291 */ /* 0x002fe2000f8ec03f */
[----:B------:R-:W-:Y:S02]  /*0890*/  ISETP.GE.AND P1, PT, R26, R103, PT ;  /* 0x000000671a00720c */ /* 0x000fe40003f26270 */
[C---:B------:R-:W-:Y:S02]  /*08a0*/  LEA.HI.SX32 R87, R19.reuse, R19, 0x1b ;  /* 0x0000001313577211 */ /* 0x040fe400078fdaff */
[C---:B------:R-:W-:Y:S02]  /*08b0*/  IADD3 R24, R19.reuse, 0x80, RZ ;  /* 0x0000008013187810 */ /* 0x040fe40007ffe0ff */
[----:B------:R-:W-:Y:S02]  /*08c0*/  ISETP.GE.AND P6, PT, R28, R103, PT ;  /* 0x000000671c00720c */ /* 0x000fe40003fc6270 */
[----:B------:R-:W-:-:S02]  /*08d0*/  IADD3 R26, R19, 0xa0, RZ ;  /* 0x000000a0131a7810 */ /* 0x000fc40007ffe0ff */
[----:B------:R-:W-:Y:S02]  /*08e0*/  LEA.HI.SX32 R2, R2, R19, 0x1b ;  /* 0x0000001302027211 */ /* 0x000fe400078fdaff */
[----:B------:R-:W-:Y:S02]  /*08f0*/  ISETP.GE.AND P5, PT, R30, R103, PT ;  /* 0x000000671e00720c */ /* 0x000fe40003fa6270 */
[C---:B------:R-:W-:Y:S02]  /*0900*/  IADD3 R28, R19.reuse, 0xc0, RZ ;  /* 0x000000c0131c7810 */ /* 0x040fe40007ffe0ff */
[----:B------:R-:W-:Y:S02]  /*0910*/  LEA.HI.SX32 R20, R20, R19, 0x1b ;  /* 0x0000001314147211 */ /* 0x000fe400078fdaff */
[----:B------:R-:W-:Y:S02]  /*0920*/  ISETP.GE.AND P3, PT, R32, R103, PT ;  /* 0x000000672000720c */ /* 0x000fe40003f66270 */
[----:B------:R-:W-:-:S02]  /*0930*/  IADD3 R30, R19, 0xe0, RZ ;  /* 0x000000e0131e7810 */ /* 0x000fc40007ffe0ff */
[-C--:B------:R-:W-:Y:S02]  /*0940*/  LEA.HI.SX32 R22, R22, R19.reuse, 0x1b ;  /* 0x0000001316167211 */ /* 0x080fe400078fdaff */
[----:B------:R-:W-:Y:S02]  /*0950*/  IADD3 R32, R19, 0x100, RZ ;  /* 0x0000010013207810 */ /* 0x000fe40007ffe0ff */
[----:B------:R-:W-:Y:S02]  /*0960*/  LEA R87, R87, UR5, 0x1 ;  /* 0x0000000557577c11 */ /* 0x000fe4000f8e08ff */
[-C--:B------:R-:W-:Y:S02]  /*0970*/  LEA.HI.SX32 R24, R24, R19.reuse, 0x1b ;  /* 0x0000001318187211 */ /* 0x080fe400078fdaff */
        /* <DEDUP_REMOVED lines=27> */
[----:B------:R-:W-:Y:S02]  /*0b30*/  LEA.HI.SX32 R52, R52, R19, 0x1b ;  /* 0x0000001334347211 */ /* 0x000fe400078fdaff */
[----:B------:R-:W-:Y:S01]  /*0b40*/  LEA R76, R42, UR5, 0x1 ;  /* 0x000000052a4c7c11 */ /* 0x000fe2000f8e08ff */
[----:B------:R-:W-:Y:S01]  /*0b50*/  IMAD.WIDE R2, R92, 0x2, R88 ;  /* 0x000000025c027825 */ /* 0x000fe200078e0258 */
[----:B------:R-:W-:Y:S01]  /*0b60*/  LEA R75, R44, UR5, 0x1 ;  /* 0x000000052c4b7c11 */ /* 0x000fe2000f8e08ff */
[----:B------:R-:W0:Y:S01]  /*0b70*/  LDC R19, c[0x0][0x21c] ;  /* 0x00008700ff137b82 */ /* 0x000e220000000800 */
[----:B------:R-:W-:Y:S02]  /*0b80*/  LEA R74, R48, UR5, 0x1 ;  /* 0x00000005304a7c11 */ /* 0x000fe4000f8e08ff */
[----:B------:R-:W-:-:S02]  /*0b90*/  LEA R73, R50, UR5, 0x1 ;  /* 0x0000000532497c11 */ /* 0x000fc4000f8e08ff */
[----:B------:R-:W-:Y:S01]  /*0ba0*/  LEA R71, R52, UR5, 0x1 ;  /* 0x0000000534477c11 */ /* 0x000fe2000f8e08ff */
[----:B--2---:R1:W-:Y:S04]  /*0bb0*/  STS.U16 [R87], R0 ;  /* 0x0000000057007388 */ /* 0x0043e80000000400 */
[----:B---3--:R2:W-:Y:S04]  /*0bc0*/  STS.U16 [R86+0x40], R5 ;  /* 0x0000400556007388 */ /* 0x0085e80000000400 */
[----:B----4-:R-:W-:Y:S01]  /*0bd0*/  STS.U16 [R85+0x80], R4 ;  /* 0x0000800455007388 */ /* 0x010fe20000000400 */
[----:B-1----:R-:W-:-:S03]  /*0be0*/  LEA R0, R94, R21, 0x4 ;  /* 0x000000155e007211 */ /* 0x002fc600078e20ff */
[----:B------:R-:W-:Y:S04]  /*0bf0*/  STS.U16 [R84+0xc0], R7 ;  /* 0x0000c00754007388 */ /* 0x000fe80000000400 */
        /* <DEDUP_REMOVED lines=38> */
[----:B0-----:R-:W-:Y:S02]  /*0e60*/  PRMT R11, RZ, 0x7610, R11 ;  /* 0x00007610ff0b7816 */ /* 0x001fe4000000000b */
[----:B------:R-:W-:-:S02]  /*0e70*/  PRMT R10, RZ, 0x7610, R10 ;  /* 0x00007610ff0a7816 */ /* 0x000fc4000000000a */
[----:B------:R-:W-:Y:S01]  /*0e80*/  PRMT R0, RZ, 0x7610, R0 ;  /* 0x00007610ff007816 */ /* 0x000fe20000000000 */
[----:B------:R-:W2:Y:S01]  /*0e90*/  @!P2 LDG.E.U16 R5, desc[UR8][R2.64+0x40] ;  /* 0x000040080205a981 */ /* 0x000ea2000c1e1500 */
[----:B------:R-:W-:-:S03]  /*0ea0*/  ISETP.GE.AND P2, PT, R34, R103, PT ;  /* 0x000000672200720c */ /* 0x000fc60003f46270 */
[----:B------:R-:W3:Y:S01]  /*0eb0*/  @!P1 LDG.E.U16 R6, desc[UR8][R2.64+0x100] ;  /* 0x0001000802069981 */ /* 0x000ee2000c1e1500 */
[----:B------:R-:W-:-:S03]  /*0ec0*/  ISETP.GE.AND P1, PT, R92, R103, PT ;  /* 0x000000675c00720c */ /* 0x000fc60003f26270 */
[----:B------:R-:W4:Y:S01]  /*0ed0*/  @!P4 LDG.E.U16 R4, desc[UR8][R2.64+0x80] ;  /* 0x000080080204c981 */ /* 0x000f22000c1e1500 */
[----:B------:R-:W-:-:S03]  /*0ee0*/  ISETP.GE.AND P4, PT, R36, R103, PT ;  /* 0x000000672400720c */ /* 0x000fc60003f86270 */
[----:B------:R-:W3:Y:S01]  /*0ef0*/  @!P0 LDG.E.U16 R7, desc[UR8][R2.64+0xc0] ;  /* 0x0000c00802078981 */ /* 0x000ee2000c1e1500 */
        /* <DEDUP_REMOVED lines=9> */
[----:B------:R-:W2:Y:S01]  /*0f90*/  @!P1 LDG.E.U16 R0, desc[UR8][R2.64] ;  /* 0x0000000802009981 */ /* 0x000ea2000c1e1500 */
[----:B------:R-:W-:Y:S02]  /*0fa0*/  ISETP.GE.AND P1, PT, R64, R103, PT ;  /* 0x000000674000720c */ /* 0x000fe40003f26270 */
        /* <DEDUP_REMOVED lines=39> */
[----:B------:R-:W4:Y:S04]  /*1220*/  LDS.U16 R12, [R69+0xa] ;  /* 0x00000a00450c7984 */ /* 0x000f280000000400 */
[----:B------:R-:W4:Y:S04]  /*1230*/  LDS.U16 R13, [R69+0xc] ;  /* 0x00000c00450d7984 */ /* 0x000f280000000400 */
[----:B------:R0:W1:Y:S04]  /*1240*/  LDS.U16 R14, [R69+0xe] ;  /* 0x00000e00450e7984 */ /* 0x0000680000000400 */
[----:B------:R0:W1:Y:S04]  /*1250*/  LDS.U16 R15, [R69+0x10] ;  /* 0x00001000450f7984 */ /* 0x0000680000000400 */
[----:B------:R0:W2:Y:S04]  /*1260*/  LDS.U16 R16, [R69+0x12] ;  /* 0x0000120045107984 */ /* 0x0000a80000000400 */
[----:B------:R0:W4:Y:S04]  /*1270*/  LDS.U16 R6, [R69+0x14] ;  /* 0x0000140045067984 */ /* 0x0001280000000400 */
[----:B------:R0:W4:Y:S04]  /*1280*/  LDS.U16 R5, [R69+0x16] ;  /* 0x0000160045057984 */ /* 0x0001280000000400 */
[----:B------:R0:W4:Y:S04]  /*1290*/  LDS.U16 R4, [R69+0x18] ;  /* 0x0000180045047984 */ /* 0x0001280000000400 */
[----:B------:R0:W4:Y:S04]  /*12a0*/  LDS.U16 R3, [R69+0x1a] ;  /* 0x00001a0045037984 */ /* 0x0001280000000400 */
[----:B------:R1:W4:Y:S04]  /*12b0*/  LDS.U16 R2, [R69+0x1c] ;  /* 0x00001c0045027984 */ /* 0x0003280000000400 */
[----:B------:R1:W4:Y:S01]  /*12c0*/  LDS.U16 R0, [R69+0x1e] ;  /* 0x00001e0045007984 */ /* 0x0003220000000400 */
[----:B0-----:R-:W-:-:S05]  /*12d0*/  SHF.L.U32 R72, R7, 0x10, RZ ;  /* 0x0000001007487819 */ /* 0x001fca00000006ff */
[----:B-----5:R-:W-:-:S05]  /*12e0*/  FADD.FTZ R72, R72, R97 ;  /* 0x0000006148487221 */ /* 0x020fca0000010000 */
[----:B------:R-:W-:Y:S02]  /*12f0*/  FSETP.GTU.FTZ.AND P4, PT, R72, 20, PT ;  /* 0x41a000004800780b */ /* 0x000fe40003f9c000 */
[----:B-1----:R-:W-:Y:S02]  /*1300*/  SHF.L.U32 R8, R8, 0x10, RZ ;  /* 0x0000001008087819 */ /* 0x002fe400000006ff */
[----:B------:R-:W-:Y:S02]  /*1310*/  ISETP.EQ.OR P4, PT, RZ, UR6, P4 ;  /* 0x00000006ff007c0c */ /* 0x000fe4000a782670 */
[----:B--2---:R-:W-:Y:S01]  /*1320*/  SHF.L.U32 R18, R9, 0x10, RZ ;  /* 0x0000001009127819 */ /* 0x004fe200000006ff */
[----:B------:R-:W-:Y:S01]  /*1330*/  FADD.FTZ R70, R8, R97 ;  /* 0x0000006108467221 */ /* 0x000fe20000010000 */
[----:B---3--:R-:W-:Y:S02]  /*1340*/  SHF.L.U32 R10, R10, 0x10, RZ ;  /* 0x000000100a0a7819 */ /* 0x008fe400000006ff */
[----:B----4-:R-:W-:-:S02]  /*1350*/  SHF.L.U32 R20, R11, 0x10, RZ ;  /* 0x000000100b147819 */ /* 0x010fc400000006ff */
[----:B------:R-:W-:Y:S01]  /*1360*/  SHF.L.U32 R12, R12, 0x10, RZ ;  /* 0x000000100c0c7819 */ /* 0x000fe200000006ff */
[--C-:B------:R-:W-:Y:S01]  /*1370*/  FADD.FTZ R67, R18, R97.reuse ;  /* 0x0000006112437221 */ /* 0x100fe20000010000 */
[--C-:B------:R-:W-:Y:S01]  /*1380*/  FADD.FTZ R68, R10, R97.reuse ;  /* 0x000000610a447221 */ /* 0x100fe20000010000 */
[--C-:B------:R-:W-:Y:S01]  /*1390*/  FADD.FTZ R65, R20, R97.reuse ;  /* 0x0000006114417221 */ /* 0x100fe20000010000 */
[----:B------:R-:W-:Y:S01]  /*13a0*/  SHF.L.U32 R66, R13, 0x10, RZ ;  /* 0x000000100d427819 */ /* 0x000fe200000006ff */
[--C-:B------:R-:W-:Y:S01]  /*13b0*/  FADD.FTZ R63, R12, R97.reuse ;  /* 0x000000610c3f7221 */ /* 0x100fe20000010000 */
[----:B------:R-:W-:Y:S02]  /*13c0*/  FSETP.GTU.FTZ.AND P5, PT, R70, 20, PT ;  /* 0x41a000004600780b */ /* 0x000fe40003fbc000 */
[----:B------:R-:W-:Y:S01]  /*13d0*/  FSETP.GTU.FTZ.AND P3, PT, R67, 20, PT ;  /* 0x41a000004300780b */ /* 0x000fe20003f7c000 */
[----:B------:R-:W-:Y:S01]  /*13e0*/  FADD.FTZ R66, R66, R97 ;  /* 0x0000006142427221 */ /* 0x000fe20000010000 */
        /* <DEDUP_REMOVED lines=36> */
.L_x_724:
[----:B------:R-:W-:Y:S05]  /*1630*/  BSYNC B0 ;  /* 0x0000000000007941 */ /* 0x000fea0003800000 */
.L_x_723:
[----:B------:R-:W-:Y:S01]  /*1640*/  SHF.L.U32 R14, R14, 0x10, RZ ;  /* 0x000000100e0e7819 */ /* 0x000fe200000006ff */
[----:B------:R-:W-:Y:S01]  /*1650*/  BSSY B0, `(.L_x_725) ;  /* 0x0000023000007945 */ /* 0x000fe20003800000 */
[----:B------:R-:W-:-:S03]  /*1660*/  FSETP.GTU.FTZ.AND P4, PT, R66, 20, PT ;  /* 0x41a000004200780b */ /* 0x000fc60003f9c000 */
[----:B------:R-:W-:Y:S01]  /*1670*/  FADD.FTZ R61, R14, R97 ;  /* 0x000000610e3d7221 */ /* 0x000fe20000010000 */
        /* <DEDUP_REMOVED lines=32> */
.L_x_726:
[----:B------:R-:W-:Y:S05]  /*1880*/  BSYNC B0 ;  /* 0x0000000000007941 */ /* 0x000fea0003800000 */
.L_x_725:
[----:B------:R-:W-:Y:S01]  /*1890*/  ISETP.EQ.OR P3, PT, RZ, UR6, P3 ;  /* 0x00000006ff007c0c */ /* 0x000fe20009f62670 */
[----:B------:R-:W-:Y:S01]  /*18a0*/  BSSY B0, `(.L_x_727) ;  /* 0x0000025000007945 */ /* 0x000fe20003800000 */
[----:B------:R-:W-:Y:S02]  /*18b0*/  SHF.L.U32 R64, R15, 0x10, RZ ;  /* 0x000000100f407819 */ /* 0x000fe400000006ff */
[----:B------:R-:W-:Y:S02]  /*18c0*/  FSETP.GTU.FTZ.AND P5, PT, R61, 20, PT ;  /* 0x41a000003d00780b */ /* 0x000fe40003fbc000 */
[----:B------:R-:W-:Y:S01]  /*18d0*/  ISETP.EQ.OR P2, PT, RZ, UR6, P2 ;  /* 0x00000006ff007c0c */ /* 0x000fe20009742670 */
[----:B------:R-:W-:-:S06]  /*18e0*/  FADD.FTZ R64, R64, R97 ;  /* 0x0000006140407221 */ /* 0x000fcc0000010000 */
        /* <DEDUP_REMOVED lines=32> */
.L_x_728:
[----:B------:R-:W-:Y:S05]  /*1af0*/  BSYNC B0 ;  /* 0x0000000000007941 */ /* 0x000fea0003800000 */
.L_x_727:
        /* <DEDUP_REMOVED lines=36> */
.L_x_730:
[----:B------:R-:W-:Y:S05]  /*1d40*/  BSYNC B0 ;  /* 0x0000000000007941 */ /* 0x000fea0003800000 */
.L_x_729:
        /* <DEDUP_REMOVED lines=38> */
.L_x_732:
[----:B------:R-:W-:Y:S05]  /*1fb0*/  BSYNC B0 ;  /* 0x0000000000007941 */ /* 0x000fea0003800000 */
.L_x_731:
        /* <DEDUP_REMOVED lines=36> */
.L_x_734:
[----:B------:R-:W-:Y:S05]  /*2200*/  BSYNC B0 ;  /* 0x0000000000007941 */ /* 0x000fea0003800000 */
.L_x_733:
        /* <DEDUP_REMOVED lines=38> */
.L_x_736:
[----:B------:R-:W-:Y:S05]  /*2470*/  BSYNC B0 ;  /* 0x0000000000007941 */ /* 0x000fea0003800000 */
.L_x_735:
[----:B------:R-:W-:Y:S01]  /*2480*/  SHF.L.U32 R56, R3, 0x10, RZ ;  /* 0x0000001003387819 */ /* 0x000fe200000006ff */
[----:B------:R-:W-:Y:S01]  /*2490*/  BSSY B0, `(.L_x_737) ;  /* 0x0000024000007945 */ /* 0x000fe20003800000 */
[----:B------:R-:W-:Y:S02]  /*24a0*/  FSETP.GTU.FTZ.AND P4, PT, R58, 20, PT ;  /* 0x41a000003a00780b */ /* 0x000fe40003f9c000 */
[----:B------:R-:W-:Y:S01]  /*24b0*/  SHF.L.U32 R57, R57, 0x10, RZ ;  /* 0x0000001039397819 */ /* 0x000fe200000006ff */
        /* <DEDUP_REMOVED lines=33> */
.L_x_738:
[----:B------:R-:W-:Y:S05]  /*26d0*/  BSYNC B0 ;  /* 0x0000000000007941 */ /* 0x000fea0003800000 */
.L_x_737:
[----:B------:R-:W-:Y:S01]  /*26e0*/  ISETP.EQ.OR P3, PT, RZ, UR6, P3 ;  /* 0x00000006ff007c0c */ /* 0x000fe20009f62670 */
[----:B------:R-:W-:Y:S01]  /*26f0*/  BSSY B0, `(.L_x_739) ;  /* 0x0000029000007945 */ /* 0x000fe20003800000 */
[----:B------:R-:W-:Y:S02]  /*2700*/  SHF.L.U32 R2, R2, 0x10, RZ ;  /* 0x0000001002027819 */ /* 0x000fe400000006ff */
[----:B------:R-:W-:Y:S02]  /*2710*/  FSETP.GTU.FTZ.AND P5, PT, R56, 20, PT ;  /* 0x41a000003800780b */ /* 0x000fe40003fbc000 */
[----:B------:R-:W-:Y:S01]  /*2720*/  ISETP.EQ.OR P2, PT, RZ, UR6, P2 ;  /* 0x00000006ff007c0c */ /* 0x000fe20009742670 */
[----:B------:R-:W-:Y:S01]  /*2730*/  FADD.FTZ R51, R2, R97 ;  /* 0x0000006102337221 */ /* 0x000fe20000010000 */
        /* <DEDUP_REMOVED lines=36> */
.L_x_740:
[----:B------:R-:W-:Y:S05]  /*2980*/  BSYNC B0 ;  /* 0x0000000000007941 */ /* 0x000fea0003800000 */
.L_x_739:
[----:B------:R-:W-:Y:S01]  /*2990*/  SHF.L.U32 R0, R0, 0x10, RZ ;  /* 0x0000001000007819 */ /* 0x000fe200000006ff */
[----:B------:R-:W-:Y:S01]  /*29a0*/  BSSY B0, `(.L_x_741) ;  /* 0x0000027000007945 */ /* 0x000fe20003800000 */
[----:B------:R-:W-:Y:S02]  /*29b0*/  FSETP.GTU.FTZ.AND P3, PT, R51, 20, PT ;  /* 0x41a000003300780b */ /* 0x000fe40003f7c000 */
[----:B------:R-:W-:Y:S01]  /*29c0*/  SHF.L.U32 R50, R50, 0x10, RZ ;  /* 0x0000001032327819 */ /* 0x000fe200000006ff */
[----:B------:R-:W-:Y:S01]  /*29d0*/  FADD.FTZ R46, R0, R97 ;  /* 0x00000061002e7221 */ /* 0x000fe20000010000 */
        /* <DEDUP_REMOVED lines=35> */
.L_x_742:
[----:B------:R-:W-:Y:S05]  /*2c10*/  BSYNC B0 ;  /* 0x0000000000007941 */ /* 0x000fea0003800000 */
.L_x_741:
        /* <DEDUP_REMOVED lines=46> */
.L_x_744:
[----:B------:R-:W-:Y:S05]  /*2f00*/  BSYNC B0 ;  /* 0x0000000000007941 */ /* 0x000fea0003800000 */
.L_x_743:
        /* <DEDUP_REMOVED lines=33> */
.L_x_746:
[----:B------:R-:W-:Y:S05]  /*3120*/  BSYNC B0 ;  /* 0x0000000000007941 */ /* 0x000fea0003800000 */
.L_x_745:
        /* <DEDUP_REMOVED lines=33> */
.L_x_748:
[----:B------:R-:W-:Y:S05]  /*3340*/  BSYNC B0 ;  /* 0x0000000000007941 */ /* 0x000fea0003800000 */
.L_x_747:
        /* <DEDUP_REMOVED lines=33> */
.L_x_750:
[----:B------:R-:W-:Y:S05]  /*3560*/  BSYNC B0 ;  /* 0x0000000000007941 */ /* 0x000fea0003800000 */
.L_x_749:
        /* <DEDUP_REMOVED lines=33> */
.L_x_752:
[----:B------:R-:W-:Y:S05]  /*3780*/  BSYNC B0 ;  /* 0x0000000000007941 */ /* 0x000fea0003800000 */
.L_x_751:
        /* <DEDUP_REMOVED lines=33> */
.L_x_754:
[----:B------:R-:W-:Y:S05]  /*39a0*/  BSYNC B0 ;  /* 0x0000000000007941 */ /* 0x000fea0003800000 */
.L_x_753:
[----:B------:R-:W-:Y:S01]  /*39b0*/  SHF.L.U32 R38, R38, 0x10, RZ ;  /* 0x0000001026267819 */ /* 0x000fe200000006ff */
[----:B------:R-:W-:Y:S01]  /*39c0*/  BAR.SYNC.DEFER_BLOCKING 0x0 ;  /* 0x0000000000007b1d */ /* 0x000fe20000010000 */
        /* <DEDUP_REMOVED lines=15> */
[----:B------:R-:W-:Y:S01]  /*3ac0*/  FMUL.FTZ R22, R38, R98 ;  /* 0x0000006226167220 */ /* 0x000fe20000410000 */
[----:B------:R-:W-:Y:S06]  /*3ad0*/  @!P6 BRA `(.L_x_755) ;  /* 0x0000002c00e0e947 */ /* 0x000fec0003800000 */
[----:B------:R-:W-:Y:S01]  /*3ae0*/  HFMA2.MMA R23, -RZ, RZ, 0, 0 ;  /* 0x00000000ff177435 */ /* 0x000fe200000001ff */
        /* <DEDUP_REMOVED lines=12> */
.L_x_761:
        /* <DEDUP_REMOVED lines=11> */
[----:B------:R-:W2:Y:S01]  /*3c60*/  LDG.E.64 R2, desc[UR8][R6.64] ;  /* 0x0000000806027981 */ /* 0x000ea2000c1e1b00 */
[----:B------:R-:W-:Y:S01]  /*3c70*/  UIMAD UR5, UR4, -0x400, UR28 ;  /* 0xfffffc00040578a4 */ /* 0x000fe2000f8e021c */
[----:B------:R-:W-:Y:S02]  /*3c80*/  IMAD R21, R99, UR20, RZ ;  /* 0x0000001463157c24 */ /* 0x000fe4000f8e02ff */
[----:B------:R-:W-:Y:S01]  /*3c90*/  FMUL.FTZ R128, R49, R66 ;  /* 0x0000004231807220 */ /* 0x000fe20000410000 */
[----:B------:R-:W0:Y:S01]  /*3ca0*/  S2R R102, SR_TID.X ;  /* 0x0000000000667919 */ /* 0x000e220000002100 */
[----:B------:R-:W-:-:S04]  /*3cb0*/  IMAD.WIDE.U32 R8, R100, UR16, RZ ;  /* 0x0000001064087c25 */ /* 0x000fc8000f8e00ff */
[----:B------:R-:W-:Y:S01]  /*3cc0*/  FMUL.FTZ R136, R47, R64 ;  /* 0x000000402f887220 */ /* 0x000fe20000410000 */
[----:B------:R-:W-:Y:S01]  /*3cd0*/  MOV R103, UR5 ;  /* 0x0000000500677c02 */ /* 0x000fe20008000f00 */
[----:B------:R-:W-:Y:S01]  /*3ce0*/  FMUL.FTZ R138, R43, R60 ;  /* 0x0000003c2b8a7220 */ /* 0x000fe20000410000 */
[----:B------:R-:W-:Y:S01]  /*3cf0*/  IMAD R21, R100, UR21, R21 ;  /* 0x0000001564157c24 */ /* 0x000fe2000f8e0215 */
[----:B0-----:R-:W-:-:S04]  /*3d00*/  SHF.L.U32 R101, R102, 0x4, RZ ;  /* 0x0000000466657819 */ /* 0x001fc800000006ff */
[C---:B------:R-:W-:Y:S02]  /*3d10*/  IADD3 R20, R101.reuse, 0x3, RZ ;  /* 0x0000000365147810 */ /* 0x040fe40007ffe0ff */
[C---:B------:R-:W-:Y:S02]  /*3d20*/  IADD3 R120, R101.reuse, 0x2, RZ ;  /* 0x0000000265787810 */ /* 0x040fe40007ffe0ff */
[-C--:B------:R-:W-:Y:S01]  /*3d30*/  ISETP.GE.U32.AND P5, PT, R20, R103.reuse, PT ;  /* 0x000000671400720c */ /* 0x080fe20003fa6070 */
[----:B------:R-:W-:Y:S01]  /*3d40*/  IMAD R20, R4, UR18, RZ ;  /* 0x0000001204147c24 */ /* 0x000fe2000f8e02ff */
[----:B------:R-:W-:Y:S01]  /*3d50*/  ISETP.GE.U32.AND P3, PT, R120, R103, PT ;  /* 0x000000677800720c */ /* 0x000fe20003f66070 */
[----:B------:R-:W-:Y:S01]  /*3d60*/  IMAD R120, R4, UR22, RZ ;  /* 0x0000001604787c24 */ /* 0x000fe2000f8e02ff */
[----:B------:R-:W-:-:S03]  /*3d70*/  IADD3 R124, R101, 0x1, RZ ;  /* 0x00000001657c7810 */ /* 0x000fc60007ffe0ff */
[----:B------:R-:W-:Y:S01]  /*3d80*/  IMAD R133, R23, UR23, R120 ;  /* 0x0000001717857c24 */ /* 0x000fe2000f8e0278 */
[C---:B------:R-:W-:Y:S02]  /*3d90*/  IADD3 R120, R101.reuse, 0x4, RZ ;  /* 0x0000000465787810 */ /* 0x040fe40007ffe0ff */
[-C--:B------:R-:W-:Y:S02]  /*3da0*/  ISETP.GE.U32.AND P2, PT, R124, R103.reuse, PT ;  /* 0x000000677c00720c */ /* 0x080fe40003f46070 */
[----:B------:R-:W-:Y:S02]  /*3db0*/  ISETP.GE.U32.AND P6, PT, R120, R103, PT ;  /* 0x000000677800720c */ /* 0x000fe40003fc6070 */
[C---:B------:R-:W-:Y:S02]  /*3dc0*/  IADD3 R120, R101.reuse, 0x6, RZ ;  /* 0x0000000665787810 */ /* 0x040fe40007ffe0ff */
[----:B------:R-:W-:Y:S01]  /*3dd0*/  IADD3 R124, R101, 0x9, RZ ;  /* 0x00000009657c7810 */ /* 0x000fe20007ffe0ff */
[C---:B--2---:R-:W-:Y:S01]  /*3de0*/  FMUL.FTZ R0, R3.reuse, R72 ;  /* 0x0000004803007220 */ /* 0x044fe20000410000 */
[----:B------:R-:W-:Y:S01]  /*3df0*/  FMUL.FTZ R19, R2, 1.4426950216293334961 ;  /* 0x3fb8aa3b02137820 */ /* 0x000fe20000410000 */
[C---:B------:R-:W-:Y:S01]  /*3e00*/  FMUL.FTZ R4, R3.reuse, R60 ;  /* 0x0000003c03047220 */ /* 0x040fe20000410000 */
[C---:B------:R-:W-:Y:S01]  /*3e10*/  FMUL.FTZ R135, R3.reuse, R46 ;  /* 0x0000002e03877220 */ /* 0x040fe20000410000 */
[----:B------:R-:W-:Y:S01]  /*3e20*/  FMUL.RZ R5, R0, 0.15915493667125701904 ;  /* 0x3e22f98300057820 */ /* 0x000fe2000040c000 */
[----:B------:R-:W-:Y:S01]  /*3e30*/  FMUL.FTZ R0, R3, R70 ;  /* 0x0000004603007220 */ /* 0x000fe20000410000 */
[C---:B------:R-:W-:Y:S01]  /*3e40*/  FMUL.FTZ R117, R19.reuse, R66 ;  /* 0x0000004213757220 */ /* 0x040fe20000410000 */
[----:B------:R-:W-:Y:S01]  /*3e50*/  FMUL.FTZ R119, R19, R61 ;  /* 0x0000003d13777220 */ /* 0x000fe20000410000 */
[----:B------:R-:W-:Y:S01]  /*3e60*/  MUFU.SIN R18, R5 ;  /* 0x0000000500127308 */ /* 0x000fe20000000400 */
[----:B------:R-:W-:Y:S01]  /*3e70*/  FMUL.RZ R2, R0, 0.15915493667125701904 ;  /* 0x3e22f98300027820 */ /* 0x000fe2000040c000 */
[----:B------:R-:W-:Y:S01]  /*3e80*/  FMUL.FTZ R0, R3, R67 ;  /* 0x0000004303007220 */ /* 0x000fe20000410000 */
[C---:B------:R-:W-:Y:S01]  /*3e90*/  FMUL.FTZ R114, R19.reuse, R63 ;  /* 0x0000003f13727220 */ /* 0x040fe20000410000 */
[----:B------:R-:W-:Y:S01]  /*3ea0*/  FMUL.FTZ R110, R19, R65 ;  /* 0x00000041136e7220 */ /* 0x000fe20000410000 */
[----:B------:R-:W-:Y:S01]  /*3eb0*/  FMUL.RZ R121, R4, 0.15915493667125701904 ;  /* 0x3e22f98304797820 */ /* 0x000fe2000040c000 */
[----:B------:R-:W-:Y:S01]  /*3ec0*/  FMUL.RZ R6, R0, 0.15915493667125701904 ;  /* 0x3e22f98300067820 */ /* 0x000fe2000040c000 */
[-C--:B------:R-:W-:Y:S01]  /*3ed0*/  FMUL.FTZ R0, R3, R68.reuse ;  /* 0x0000004403007220 */ /* 0x080fe20000410000 */
[----:B------:R0:W-:Y:S01]  /*3ee0*/  MUFU.COS R122, R5 ;  /* 0x00000005007a7308 */ /* 0x0001e20000000000 */
[C---:B------:R-:W-:Y:S01]  /*3ef0*/  FMUL.FTZ R107, R19.reuse, R68 ;  /* 0x00000044136b7220 */ /* 0x040fe20000410000 */
[C---:B------:R-:W-:Y:S01]  /*3f00*/  FMUL.FTZ R104, R19.reuse, R67 ;  /* 0x0000004313687220 */ /* 0x040fe20000410000 */
[C---:B------:R-:W-:Y:S01]  /*3f10*/  FMUL.FTZ R16, R19.reuse, R70 ;  /* 0x0000004613107220 */ /* 0x040fe20000410000 */
[C---:B------:R-:W-:Y:S01]  /*3f20*/  FMUL.FTZ R129, R19.reuse, R72 ;  /* 0x0000004813817220 */ /* 0x040fe20000410000 */
[C---:B------:R-:W-:Y:S01]  /*3f30*/  FMUL.FTZ R11, R19.reuse, R62 ;  /* 0x0000003e130b7220 */ /* 0x040fe20000410000 */
[----:B------:R-:W-:-:S02]  /*3f40*/  FMUL.FTZ R132, R19, R58 ;  /* 0x0000003a13847220 */ /* 0x000fc40000410000 */
        /* <DEDUP_REMOVED lines=17> */
[----:B------:R-:W-:Y:S08]  /*4060*/  MUFU.SIN R15, R5 ;  /* 0x00000005000f7308 */ /* 0x000ff00000000400 */
[----:B------:R0:W-:Y:S08]  /*4070*/  MUFU.COS R116, R5 ;  /* 0x0000000500747308 */ /* 0x0001f00000000000 */
[----:B------:R1:W-:Y:S01]  /*4080*/  MUFU.COS R113, R6 ;  /* 0x0000000600717308 */ /* 0x0003e20000000000 */
[----:B0-----:R-:W-:-:S04]  /*4090*/  IMAD R5, R99, UR16, RZ ;  /* 0x0000001063057c24 */ /* 0x001fc8000f8e02ff */
[----:B------:R-:W-:Y:S02]  /*40a0*/  IMAD R13, R100, UR17, R5 ;  /* 0x00000011640d7c24 */ /* 0x000fe4000f8e0205 */
[----:B------:R-:W-:Y:S01]  /*40b0*/  FMUL.FTZ R5, R3, R59 ;  /* 0x0000003b03057220 */ /* 0x000fe20000410000 */
[----:B------:R-:W-:Y:S01]  /*40c0*/  MUFU.SIN R111, R2 ;  /* 0x00000002006f7308 */ /* 0x000fe20000000400 */
[----:B-1----:R-:W-:Y:S01]  /*40d0*/  FMUL.RZ R6, R0, 0.15915493667125701904 ;  /* 0x3e22f98300067820 */ /* 0x002fe2000040c000 */
[----:B------:R-:W-:Y:S01]  /*40e0*/  IADD3 R9, R9, R13, RZ ;  /* 0x0000000d09097210 */ /* 0x000fe20007ffe0ff */
[----:B------:R-:W-:Y:S01]  /*40f0*/  FMUL.RZ R5, R5, 0.15915493667125701904 ;  /* 0x3e22f98305057820 */ /* 0x000fe2000040c000 */
[C---:B------:R-:W-:Y:S01]  /*4100*/  FMUL.FTZ R0, R19.reuse, R64 ;  /* 0x0000004013007220 */ /* 0x040fe20000410000 */
[----:B------:R-:W-:Y:S01]  /*4110*/  FMUL.FTZ R13, R19, R59 ;  /* 0x0000003b130d7220 */ /* 0x000fe20000410000 */
[----:B------:R-:W-:Y:S02]  /*4120*/  IMAD.WIDE.U32 R8, R23, UR18, R8 ;  /* 0x0000001217087c25 */ /* 0x000fe4000f8e0008 */
[----:B------:R0:W-:Y:S01]  /*4130*/  MUFU.COS R109, R2 ;  /* 0x00000002006d7308 */ /* 0x0001e20000000000 */
[----:B------:R-:W-:-:S07]  /*4140*/  LEA R4, P0, R8, UR24, 0x3 ;  /* 0x0000001808047c11 */ /* 0x000fce000f8018ff */
[----:B------:R-:W-:Y:S01]  /*4150*/  MUFU.SIN R115, R7 ;  /* 0x0000000700737308 */ /* 0x000fe20000000400 */
[----:B0-----:R-:W-:-:S04]  /*4160*/  FMUL.FTZ R2, R3, R62 ;  /* 0x0000003e03027220 */ /* 0x001fc80000410000 */
[----:B------:R-:W-:-:S03]  /*4170*/  FMUL.RZ R10, R2, 0.15915493667125701904 ;  /* 0x3e22f983020a7820 */ /* 0x000fc6000040c000 */
[----:B------:R-:W-:Y:S08]  /*4180*/  MUFU.COS R118, R7 ;  /* 0x0000000700767308 */ /* 0x000ff00000000000 */
[----:B------:R-:W-:Y:S08]  /*4190*/  MUFU.SIN R123, R6 ;  /* 0x00000006007b7308 */ /* 0x000ff00000000400 */
[----:B------:R0:W-:Y:S08]  /*41a0*/  MUFU.COS R125, R6 ;  /* 0x00000006007d7308 */ /* 0x0001f00000000000 */
[----:B------:R-:W1:Y:S01]  /*41b0*/  MUFU.EX2 R117, R117 ;  /* 0x0000007500757308 */ /* 0x000e620000000800 */
[----:B0-----:R-:W-:-:S05]  /*41c0*/  IMAD.WIDE.U32 R6, R100, UR20, RZ ;  /* 0x0000001464067c25 */ /* 0x001fca000f8e00ff */
[----:B------:R-:W-:Y:S01]  /*41d0*/  IADD3 R7, R7, R21, RZ ;  /* 0x0000001507077210 */ /* 0x000fe20007ffe0ff */
[----:B------:R-:W-:Y:S01]  /*41e0*/  IMAD R21, R23, UR19, R20 ;  /* 0x0000001317157c24 */ /* 0x000fe2000f8e0214 */
[----:B------:R-:W0:Y:S01]  /*41f0*/  MUFU.EX2 R119, R119 ;  /* 0x0000007700777308 */ /* 0x000e220000000800 */
[----:B------:R-:W-:Y:S01]  /*4200*/  IADD3 R20, R101, 0x5, RZ ;  /* 0x0000000565147810 */ /* 0x000fe20007ffe0ff */
[----:B------:R-:W-:-:S03]  /*4210*/  IMAD.WIDE.U32 R6, R23, UR22, R6 ;  /* 0x0000001617067c25 */ /* 0x000fc6000f8e0006 */
[----:B------:R-:W-:-:S03]  /*4220*/  ISETP.GE.U32.AND P1, PT, R20, R103, PT ;  /* 0x000000671400720c */ /* 0x000fc60003f26070 */
[----:B------:R-:W2:Y:S01]  /*4230*/  MUFU.EX2 R114, R114 ;  /* 0x0000007200727308 */ /* 0x000ea20000000800 */
[----:B------:R-:W-:Y:S01]  /*4240*/  LEA R20, P4, R6, UR26, 0x3 ;  /* 0x0000001a06147c11 */ /* 0x000fe2000f8818ff */
[C---:B-1----:R-:W-:Y:S01]  /*4250*/  FMUL.FTZ R126, R117.reuse, R116 ;  /* 0x00000074757e7220 */ /* 0x042fe20000410000 */
[----:B------:R-:W-:Y:S01]  /*4260*/  FMUL.FTZ R15, R117, R15 ;  /* 0x0000000f750f7220 */ /* 0x000fe20000410000 */
[----:B------:R-:W-:-:S04]  /*4270*/  IADD3 R116, R101, 0x8, RZ ;  /* 0x0000000865747810 */ /* 0x000fc80007ffe0ff */
[----:B------:R-:W-:Y:S01]  /*4280*/  MUFU.SIN R2, R10 ;  /* 0x0000000a00027308 */ /* 0x000fe20000000400 */
[C---:B0-----:R-:W-:Y:S01]  /*4290*/  FMUL.FTZ R115, R119.reuse, R115 ;  /* 0x0000007377737220 */ /* 0x041fe20000410000 */
[----:B------:R-:W-:Y:S01]  /*42a0*/  FMUL.FTZ R118, R119, R118 ;  /* 0x0000007677767220 */ /* 0x000fe20000410000 */
[----:B------:R-:W-:-:S05]  /*42b0*/  FMUL.FTZ R119, R48, R61 ;  /* 0x0000003d30777220 */ /* 0x000fca0000410000 */
[----:B------:R-:W-:Y:S01]  /*42c0*/  MUFU.COS R12, R10 ;  /* 0x0000000a000c7308 */ /* 0x000fe20000000000 */
[----:B--2---:R-:W-:-:S07]  /*42d0*/  FMUL.FTZ R113, R114, R113 ;  /* 0x0000007172717220 */ /* 0x004fce0000410000 */
[----:B------:R-:W0:Y:S08]  /*42e0*/  MUFU.EX2 R110, R110 ;  /* 0x0000006e006e7308 */ /* 0x000e300000000800 */
[----:B------:R-:W-:Y:S08]  /*42f0*/  MUFU.SIN R10, R5 ;  /* 0x00000005000a7308 */ /* 0x000ff00000000400 */
[----:B------:R1:W-:Y:S01]  /*4300*/  MUFU.COS R14, R5 ;  /* 0x00000005000e7308 */ /* 0x0003e20000000000 */
[C---:B0-----:R-:W-:Y:S01]  /*4310*/  FMUL.FTZ R111, R110.reuse, R111 ;  /* 0x0000006f6e6f7220 */ /* 0x041fe20000410000 */
[----:B------:R-:W-:Y:S01]  /*4320*/  FMUL.FTZ R109, R110, R109 ;  /* 0x0000006d6e6d7220 */ /* 0x000fe20000410000 */
[----:B------:R-:W-:-:S05]  /*4330*/  FMUL.FTZ R110, R52, R65 ;  /* 0x00000041346e7220 */ /* 0x000fca0000410000 */
[----:B------:R-:W0:Y:S01]  /*4340*/  MUFU.EX2 R107, R107 ;  /* 0x0000006b006b7308 */ /* 0x000e220000000800 */
[----:B-1----:R-:W-:Y:S02]  /*4350*/  IADD3 R5, R9, R21, RZ ;  /* 0x0000001509057210 */ /* 0x002fe40007ffe0ff */
[----:B------:R-:W-:Y:S02]  /*4360*/  IADD3 R21, R7, R133, RZ ;  /* 0x0000008507157210 */ /* 0x000fe40007ffe0ff */
[----:B------:R-:W-:Y:S02]  /*4370*/  LEA.HI.X R5, R8, UR25, R5, 0x3, P0 ;  /* 0x0000001908057c11 */ /* 0x000fe400080f1c05 */
[----:B------:R-:W-:Y:S01]  /*4380*/  IADD3 R8, R101, 0x7, RZ ;  /* 0x0000000765087810 */ /* 0x000fe20007ffe0ff */
[----:B------:R-:W-:Y:S01]  /*4390*/  MUFU.SIN R9, R121 ;  /* 0x0000007900097308 */ /* 0x000fe20000000400 */
[----:B------:R-:W-:Y:S02]  /*43a0*/  LEA.HI.X R21, R6, UR27, R21, 0x3, P4 ;  /* 0x0000001b06157c11 */ /* 0x000fe4000a0f1c15 */
[-C--:B------:R-:W-:Y:S01]  /*43b0*/  ISETP.GE.U32.AND P0, PT, R120, R103.reuse, PT ;  /* 0x000000677800720c */ /* 0x080fe20003f06070 */
[----:B------:R-:W-:Y:S01]  /*43c0*/  FMUL.FTZ R120, R19, R60 ;  /* 0x0000003c13787220 */ /* 0x000fe20000410000 */
[----:B------:R-:W-:Y:S01]  /*43d0*/  ISETP.GE.U32.AND P4, PT, R8, R103, PT ;  /* 0x000000670800720c */ /* 0x000fe20003f86070 */
[----:B------:R-:W-:Y:S01]  /*43e0*/  FMUL.FTZ R8, R3, R58 ;  /* 0x0000003a03087220 */ /* 0x000fe20000410000 */
[----:B------:R-:W-:Y:S01]  /*43f0*/  FSEL R117, R126, 1, !P0 ;  /* 0x3f8000007e757808 */ /* 0x000fe20004000000 */
[----:B------:R1:W-:Y:S01]  /*4400*/  MUFU.COS R7, R121 ;  /* 0x0000007900077308 */ /* 0x0003e20000000000 */
[----:B------:R-:W-:Y:S01]  /*4410*/  FMUL.FTZ R126, R50, R63 ;  /* 0x0000003f327e7220 */ /* 0x000fe20000410000 */
[----:B------:R-:W-:Y:S01]  /*4420*/  FSEL R119, R119, RZ, !P4 ;  /* 0x000000ff77777208 */ /* 0x000fe20006000000 */
[----:B------:R-:W-:Y:S01]  /*4430*/  FMUL.RZ R130, R8, 0.15915493667125701904 ;  /* 0x3e22f98308827820 */ /* 0x000fe2000040c000 */
[----:B------:R-:W-:Y:S01]  /*4440*/  FSEL R110, R110, RZ, !P6 ;  /* 0x000000ff6e6e7208 */ /* 0x000fe20007000000 */
[----:B------:R-:W2:Y:S03]  /*4450*/  LDG.E.64 R20, desc[UR8][R20.64] ;  /* 0x0000000814147981 */ /* 0x000ea6000c1e1b00 */
[----:B------:R-:W3:Y:S01]  /*4460*/  MUFU.EX2 R104, R104 ;  /* 0x0000006800687308 */ /* 0x000ee20000000800 */
[----:B-1----:R-:W-:Y:S01]  /*4470*/  FSEL R121, R115, RZ, !P4 ;  /* 0x000000ff73797208 */ /* 0x002fe20006000000 */
[----:B------:R-:W-:Y:S01]  /*4480*/  FMUL.FTZ R115, R114, R112 ;  /* 0x0000007072737220 */ /* 0x000fe20000410000 */
[----:B------:R-:W-:-:S02]  /*4490*/  IADD3 R112, R101, 0xa, RZ ;  /* 0x0000000a65707810 */ /* 0x000fc40007ffe0ff */
[----:B------:R-:W-:Y:S02]  /*44a0*/  FSEL R114, R113, 1, !P1 ;  /* 0x3f80000071727808 */ /* 0x000fe40004800000 */
[----:B------:R-:W-:Y:S01]  /*44b0*/  FSEL R115, R115, RZ, !P1 ;  /* 0x000000ff73737208 */ /* 0x000fe20004800000 */
[----:B------:R-:W1:Y:S01]  /*44c0*/  MUFU.EX2 R16, R16 ;  /* 0x0000001000107308 */ /* 0x000e620000000800 */
[----:B------:R-:W-:Y:S01]  /*44d0*/  FSEL R113, R126, RZ, !P1 ;  /* 0x000000ff7e717208 */ /* 0x000fe20004800000 */
[----:B------:R-:W-:Y:S01]  /*44e0*/  FMUL.FTZ R126, R19, R56 ;  /* 0x00000038137e7220 */ /* 0x000fe20000410000 */
[----:B------:R-:W-:Y:S02]  /*44f0*/  ISETP.GE.U32.AND P1, PT, R112, R103, PT ;  /* 0x000000677000720c */ /* 0x000fe40003f26070 */
[----:B------:R-:W-:Y:S02]  /*4500*/  FSEL R112, R111, RZ, !P6 ;  /* 0x000000ff6f707208 */ /* 0x000fe40007000000 */
[----:B------:R-:W-:Y:S01]  /*4510*/  FSEL R111, R109, 1, !P6 ;  /* 0x3f8000006d6f7808 */ /* 0x000fe20007000000 */
[----:B------:R4:W5:Y:S01]  /*4520*/  MUFU.EX2 R6, R120 ;  /* 0x0000007800067308 */ /* 0x0009620000000800 */
[C---:B0-----:R-:W-:Y:S01]  /*4530*/  FMUL.FTZ R109, R107.reuse, R108 ;  /* 0x0000006c6b6d7220 */ /* 0x041fe20000410000 */
[----:B------:R-:W-:Y:S01]  /*4540*/  FMUL.FTZ R108, R107, R106 ;  /* 0x0000006a6b6c7220 */ /* 0x000fe20000410000 */
[----:B------:R-:W-:Y:S01]  /*4550*/  FMUL.FTZ R107, R53, R68 ;  /* 0x00000044356b7220 */ /* 0x000fe20000410000 */
[----:B------:R-:W-:Y:S01]  /*4560*/  IADD3 R106, R101, 0xc, RZ ;  /* 0x0000000c656a7810 */ /* 0x000fe20007ffe0ff */
[----:B---3--:R-:W-:Y:S01]  /*4570*/  FMUL.FTZ R105, R104, R105 ;  /* 0x0000006968697220 */ /* 0x008fe20000410000 */
[----:B------:R-:W-:-:S02]  /*4580*/  FSEL R109, R109, RZ, !P5 ;  /* 0x000000ff6d6d7208 */ /* 0x000fc40006800000 */
[----:B------:R-:W0:Y:S01]  /*4590*/  MUFU.EX2 R129, R129 ;  /* 0x0000008100817308 */ /* 0x000e220000000800 */
[----:B----4-:R-:W-:Y:S01]  /*45a0*/  FSEL R120, R118, 1, !P4 ;  /* 0x3f80000076787808 */ /* 0x010fe20006000000 */
[----:B-1----:R-:W-:Y:S01]  /*45b0*/  FMUL.FTZ R127, R16, R127 ;  /* 0x0000007f107f7220 */ /* 0x002fe20000410000 */
[----:B------:R-:W-:Y:S01]  /*45c0*/  ISETP.GE.U32.AND P4, PT, R116, R103, PT ;  /* 0x000000677400720c */ /* 0x000fe20003f86070 */
[----:B------:R-:W-:Y:S01]  /*45d0*/  FMUL.FTZ R17, R16, R17 ;  /* 0x0000001110117220 */ /* 0x000fe20000410000 */
[----:B------:R-:W-:Y:S01]  /*45e0*/  FSEL R118, R15, RZ, !P0 ;  /* 0x000000ff0f767208 */ /* 0x000fe20004000000 */
[----:B------:R-:W-:Y:S01]  /*45f0*/  FMUL.FTZ R16, R55, R70 ;  /* 0x0000004637107220 */ /* 0x000fe20000410000 */
[----:B------:R-:W-:Y:S01]  /*4600*/  FSEL R116, R128, RZ, !P0 ;  /* 0x000000ff80747208 */ /* 0x000fe20004000000 */
[----:B------:R-:W1:Y:S01]  /*4610*/  MUFU.EX2 R0, R0 ;  /* 0x0000000000007308 */ /* 0x000e620000000800 */
[----:B------:R-:W-:Y:S01]  /*4620*/  ISETP.GE.U32.AND P0, PT, R124, R103, PT ;  /* 0x000000677c00720c */ /* 0x000fe20003f06070 */
[----:B------:R-:W-:Y:S01]  /*4630*/  FMUL.FTZ R124, R3, R56 ;  /* 0x00000038037c7220 */ /* 0x000fe20000410000 */
[----:B------:R-:W-:Y:S01]  /*4640*/  FSEL R108, R108, 1, !P5 ;  /* 0x3f8000006c6c7808 */ /* 0x000fe20006800000 */
[----:B-----5:R-:W-:Y:S01]  /*4650*/  FMUL.FTZ R7, R6, R7 ;  /* 0x0000000706077220 */ /* 0x020fe20000410000 */
[----:B------:R-:W-:Y:S01]  /*4660*/  FSEL R107, R107, RZ, !P5 ;  /* 0x000000ff6b6b7208 */ /* 0x000fe20006800000 */
[----:B------:R-:W-:Y:S01]  /*4670*/  FMUL.RZ R128, R124, 0.15915493667125701904 ;  /* 0x3e22f9837c807820 */ /* 0x000fe2000040c000 */
[----:B------:R-:W-:Y:S01]  /*4680*/  IADD3 R124, R101, 0xb, RZ ;  /* 0x0000000b657c7810 */ /* 0x000fe20007ffe0ff */
[----:B------:R-:W-:Y:S01]  /*4690*/  MUFU.SIN R8, R130 ;  /* 0x0000008200087308 */ /* 0x000fe20000000400 */
[----:B------:R-:W-:Y:S01]  /*46a0*/  ISETP.GE.U32.AND P5, PT, R106, R103, PT ;  /* 0x000000676a00720c */ /* 0x000fe20003fa6070 */
[----:B------:R-:W-:Y:S01]  /*46b0*/  FMUL.FTZ R106, R104, R131 ;  /* 0x00000083686a7220 */ /* 0x000fe20000410000 */
[----:B------:R-:W-:Y:S01]  /*46c0*/  FMUL.FTZ R104, R54, R67 ;  /* 0x0000004336687220 */ /* 0x000fe20000410000 */
[----:B------:R-:W-:Y:S01]  /*46d0*/  ISETP.GE.U32.AND P6, PT, R124, R103, PT ;  /* 0x000000677c00720c */ /* 0x000fe20003fc6070 */
[----:B0-----:R-:W-:Y:S01]  /*46e0*/  FMUL.FTZ R122, R129, R122 ;  /* 0x0000007a817a7220 */ /* 0x001fe20000410000 */
[----:B------:R-:W-:Y:S01]  /*46f0*/  IADD3 R124, R101, 0xd, RZ ;  /* 0x0000000d657c7810 */ /* 0x000fe20007ffe0ff */
[----:B------:R-:W-:Y:S01]  /*4700*/  FMUL.FTZ R9, R6, R9 ;  /* 0x0000000906097220 */ /* 0x000fe20000410000 */
[----:B------:R-:W-:Y:S01]  /*4710*/  MUFU.SIN R133, R128 ;  /* 0x0000008000857308 */ /* 0x000fe20000000400 */
[----:B------:R-:W-:Y:S01]  /*4720*/  FSEL R106, R106, RZ, !P3 ;  /* 0x000000ff6a6a7208 */ /* 0x000fe20005800000 */
[----:B-1----:R-:W-:Y:S01]  /*4730*/  FMUL.FTZ R123, R0, R123 ;  /* 0x0000007b007b7220 */ /* 0x002fe20000410000 */
[----:B------:R-:W-:-:S02]  /*4740*/  FSEL R105, R105, 1, !P3 ;  /* 0x3f80000069697808 */ /* 0x000fc40005800000 */
[----:B------:R-:W-:Y:S02]  /*4750*/  FSEL R104, R104, RZ, !P3 ;  /* 0x000000ff68687208 */ /* 0x000fe40005800000 */
[----:B------:R-:W-:Y:S01]  /*4760*/  ISETP.GE.U32.AND P3, PT, R124, R103, PT ;  /* 0x000000677c00720c */ /* 0x000fe20003f66070 */
[----:B------:R0:W-:Y:S01]  /*4770*/  MUFU.COS R134, R128 ;  /* 0x0000008000867308 */ /* 0x0001e20000000000 */
[----:B------:R-:W-:Y:S01]  /*4780*/  FMUL.FTZ R124, R129, R18 ;  /* 0x00000012817c7220 */ /* 0x000fe20000410000 */
[----:B------:R-:W-:Y:S02]  /*4790*/  FSEL R129, R127, 1, !P2 ;  /* 0x3f8000007f817808 */ /* 0x000fe40005000000 */
[----:B------:R-:W-:-:S04]  /*47a0*/  FSEL R123, R123, RZ, !P4 ;  /* 0x000000ff7b7b7208 */ /* 0x000fc80006000000 */
[----:B------:R1:W3:Y:S01]  /*47b0*/  MUFU.EX2 R131, R126 ;  /* 0x0000007e00837308 */ /* 0x0002e20000000800 */
[----:B0-----:R-:W-:-:S07]  /*47c0*/  FMUL.FTZ R128, R19, R51 ;  /* 0x0000003313807220 */ /* 0x001fce0000410000 */
[----:B------:R0:W-:Y:S01]  /*47d0*/  MUFU.COS R15, R130 ;  /* 0x00000082000f7308 */ /* 0x0001e20000000000 */
[----:B-1----:R-:W-:Y:S01]  /*47e0*/  FMUL.FTZ R126, R19, R46 ;  /* 0x0000002e137e7220 */ /* 0x002fe20000410000 */
[----:B------:R-:W-:Y:S01]  /*47f0*/  FMUL.FTZ R19, R0, R125 ;  /* 0x0000007d00137220 */ /* 0x000fe20000410000 */
[----:B------:R-:W-:Y:S01]  /*4800*/  FMUL.FTZ R0, R3, R51 ;  /* 0x0000003303007220 */ /* 0x000fe20000410000 */
[----:B------:R-:W-:-:S03]  /*4810*/  FMUL.FTZ R125, R57, R72 ;  /* 0x00000048397d7220 */ /* 0x000fc60000410000 */
[----:B------:R-:W-:Y:S01]  /*4820*/  FMUL.RZ R137, R0, 0.15915493667125701904 ;  /* 0x3e22f98300897820 */ /* 0x000fe2000040c000 */
[----:B------:R1:W-:Y:S01]  /*4830*/  MUFU.EX2 R18, R128 ;  /* 0x0000008000127308 */ /* 0x0003e20000000800 */
[----:B0-----:R-:W-:Y:S01]  /*4840*/  FSEL R130, R17, RZ, !P2 ;  /* 0x000000ff11827208 */ /* 0x001fe20005000000 */
[----:B---3--:R-:W-:Y:S01]  /*4850*/  FMUL.FTZ R144, R131, R134 ;  /* 0x0000008683907220 */ /* 0x008fe20000410000 */
[----:B------:R-:W-:Y:S01]  /*4860*/  IADD3 R0, R101, 0xf, RZ ;  /* 0x0000000f65007810 */ /* 0x000fe20007ffe0ff */
[----:B------:R-:W-:Y:S01]  /*4870*/  FMUL.FTZ R134, R45, R62 ;  /* 0x0000003e2d867220 */ /* 0x000fe20000410000 */
[----:B------:R-:W-:Y:S01]  /*4880*/  FMUL.FTZ R142, R131, R133 ;  /* 0x00000085838e7220 */ /* 0x000fe20000410000 */
[----:B------:R-:W-:Y:S02]  /*4890*/  FMUL.FTZ R131, R44, R59 ;  /* 0x0000003b2c837220 */ /* 0x000fe40000410000 */
[----:B------:R-:W0:Y:S01]  /*48a0*/  MUFU.EX2 R11, R11 ;  /* 0x0000000b000b7308 */ /* 0x000e220000000800 */
[----:B-1----:R-:W-:-:S02]  /*48b0*/  FSEL R128, R16, RZ, !P2 ;  /* 0x000000ff10807208 */ /* 0x002fc40005000000 */
[C---:B------:R-:W-:Y:S02]  /*48c0*/  ISETP.GE.U32.AND P2, PT, R101.reuse, R103, PT ;  /* 0x000000676500720c */ /* 0x040fe40003f46070 */
[----:B------:R-:W-:Y:S02]  /*48d0*/  IADD3 R16, R101, 0xe, RZ ;  /* 0x0000000e65107810 */ /* 0x000fe40007ffe0ff */
[----:B------:R-:W-:Y:S01]  /*48e0*/  FSEL R125, R125, RZ, !P2 ;  /* 0x000000ff7d7d7208 */ /* 0x000fe20005000000 */
[----:B------:R1:W-:Y:S01]  /*48f0*/  MUFU.EX2 R3, R126 ;  /* 0x0000007e00037308 */ /* 0x0003e20000000800 */
[----:B------:R-:W-:Y:S02]  /*4900*/  FSEL R127, R124, RZ, !P2 ;  /* 0x000000ff7c7f7208 */ /* 0x000fe40005000000 */
[----:B------:R-:W-:Y:S01]  /*4910*/  FSEL R124, R136, RZ, !P4 ;  /* 0x000000ff887c7208 */ /* 0x000fe20006000000 */
[----:B------:R-:W-:Y:S01]  /*4920*/  FMUL.RZ R136, R135, 0.15915493667125701904 ;  /* 0x3e22f98387887820 */ /* 0x000fe2000040c000 */
[----:B------:R-:W-:-:S02]  /*4930*/  FSEL R134, R134, RZ, !P0 ;  /* 0x000000ff86867208 */ /* 0x000fc40004000000 */
[----:B------:R-:W-:Y:S01]  /*4940*/  FSEL R131, R131, RZ, !P1 ;  /* 0x000000ff83837208 */ /* 0x000fe20004800000 */
[----:B------:R-:W3:Y:S01]  /*4950*/  MUFU.SIN R148, R136 ;  /* 0x0000008800947308 */ /* 0x000ee20000000400 */
[----:B-1----:R-:W-:Y:S01]  /*4960*/  FSEL R126, R122, 1, !P2 ;  /* 0x3f8000007a7e7808 */ /* 0x002fe20005000000 */
[----:B0-----:R-:W-:Y:S01]  /*4970*/  FMUL.FTZ R12, R11, R12 ;  /* 0x0000000c0b0c7220 */ /* 0x001fe20000410000 */
[----:B------:R-:W-:Y:S02]  /*4980*/  FSEL R122, R19, 1, !P4 ;  /* 0x3f800000137a7808 */ /* 0x000fe40006000000 */
[-C--:B------:R-:W-:Y:S01]  /*4990*/  ISETP.GE.U32.AND P4, PT, R16, R103.reuse, PT ;  /* 0x000000671000720c */ /* 0x080fe20003f86070 */
[----:B------:R-:W-:Y:S01]  /*49a0*/  FMUL.FTZ R16, RZ, R130 ;  /* 0x00000082ff107220 */ /* 0x000fe20000410000 */
[----:B------:R-:W-:Y:S01]  /*49b0*/  ISETP.GE.U32.AND P2, PT, R0, R103, PT ;  /* 0x000000670000720c */ /* 0x000fe20003f46070 */
[-C--:B------:R-:W-:Y:S01]  /*49c0*/  FMUL.FTZ R0, R130, R125.reuse ;  /* 0x0000007d82007220 */ /* 0x080fe20000410000 */
[----:B------:R-:W0:Y:S01]  /*49d0*/  MUFU.COS R150, R136 ;  /* 0x0000008800967308 */ /* 0x000e220000000000 */
[----:B------:R-:W-:-:S02]  /*49e0*/  FFMA.FTZ R19, R129, R125, -R16 ;  /* 0x0000007d81137223 */ /* 0x000fc40000010810 */
[----:B------:R-:W-:Y:S01]  /*49f0*/  FFMA.FTZ R135, RZ, R129, R0 ;  /* 0x00000081ff877223 */ /* 0x000fe20000010000 */
[----:B------:R-:W-:Y:S01]  /*4a00*/  FMUL.FTZ R0, R11, R2 ;  /* 0x000000020b007220 */ /* 0x000fe20000410000 */
[----:B------:R-:W-:Y:S02]  /*4a10*/  FADD.FTZ R19, R19, R128 ;  /* 0x0000008013137221 */ /* 0x000fe40000010000 */
[----:B------:R-:W-:Y:S01]  /*4a20*/  FADD.FTZ R135, RZ, R135 ;  /* 0x00000087ff877221 */ /* 0x000fe20000010000 */
[----:B------:R-:W1:Y:S01]  /*4a30*/  MUFU.SIN R17, R137 ;  /* 0x0000008900117308 */ /* 0x000e620000000400 */
[C---:B------:R-:W-:Y:S01]  /*4a40*/  FMUL.FTZ R16, R106.reuse, R19 ;  /* 0x000000136a107220 */ /* 0x040fe20000410000 */
[----:B---3--:R-:W-:Y:S01]  /*4a50*/  FMUL.FTZ R148, R3, R148 ;  /* 0x0000009403947220 */ /* 0x008fe20000410000 */
[-C--:B------:R-:W-:Y:S01]  /*4a60*/  FMUL.FTZ R2, R106, R135.reuse ;  /* 0x000000876a027220 */ /* 0x080fe20000410000 */
[----:B------:R-:W-:Y:S01]  /*4a70*/  FSEL R0, R0, RZ, !P0 ;  /* 0x000000ff00007208 */ /* 0x000fe20004000000 */
[C---:B------:R-:W-:Y:S01]  /*4a80*/  FFMA.FTZ R16, R105.reuse, R135, R16 ;  /* 0x0000008769107223 */ /* 0x040fe20000010010 */
[----:B------:R-:W-:Y:S01]  /*4a90*/  FSEL R135, R12, 1, !P0 ;  /* 0x3f8000000c877808 */ /* 0x000fe20004000000 */
[----:B------:R-:W-:Y:S01]  /*4aa0*/  FFMA.FTZ R19, R105, R19, -R2 ;  /* 0x0000001369137223 */ /* 0x000fe20000010802 */
[----:B------:R-:W3:Y:S01]  /*4ab0*/  MUFU.COS R147, R137 ;  /* 0x0000008900937308 */ /* 0x000ee20000000000 */
[----:B------:R-:W-:Y:S01]  /*4ac0*/  FADD.FTZ R16, RZ, R16 ;  /* 0x00000010ff107221 */ /* 0x000fe20000010000 */
[----:B0-----:R-:W-:Y:S01]  /*4ad0*/  FMUL.FTZ R150, R3, R150 ;  /* 0x0000009603967220 */ /* 0x001fe20000410000 */
[----:B------:R-:W-:Y:S01]  /*4ae0*/  FADD.FTZ R19, R19, R104 ;  /* 0x0000006813137221 */ /* 0x000fe20000010000 */
[----:B------:R-:W-:Y:S01]  /*4af0*/  FMUL.FTZ R3, R127, R130 ;  /* 0x000000827f037220 */ /* 0x000fe20000410000 */
[----:B------:R-:W-:-:S02]  /*4b00*/  FMUL.FTZ R2, R109, R16 ;  /* 0x000000106d027220 */ /* 0x000fc40000410000 */
[-C--:B------:R-:W-:Y:S01]  /*4b10*/  FMUL.FTZ R11, R109, R19.reuse ;  /* 0x000000136d0b7220 */ /* 0x080fe20000410000 */
[----:B------:R-:W0:Y:S01]  /*4b20*/  MUFU.EX2 R13, R13 ;  /* 0x0000000d000d7308 */ /* 0x000e220000000800 */
[----:B------:R-:W-:Y:S01]  /*4b30*/  FFMA.FTZ R2, R108, R19, -R2 ;  /* 0x000000136c027223 */ /* 0x000fe20000010802 */
[----:B-1----:R-:W-:Y:S01]  /*4b40*/  FMUL.FTZ R17, R18, R17 ;  /* 0x0000001112117220 */ /* 0x002fe20000410000 */
[----:B------:R-:W-:Y:S01]  /*4b50*/  FFMA.FTZ R11, R108, R16, R11 ;  /* 0x000000106c0b7223 */ /* 0x000fe2000001000b */
[----:B------:R-:W-:Y:S01]  /*4b60*/  FFMA.FTZ R3, R126, R129, -R3 ;  /* 0x000000817e037223 */ /* 0x000fe20000010803 */
[----:B------:R-:W-:Y:S01]  /*4b70*/  FADD.FTZ R6, R2, R107 ;  /* 0x0000006b02067221 */ /* 0x000fe20000010000 */
[----:B------:R-:W-:Y:S01]  /*4b80*/  FMUL.FTZ R2, R126, R130 ;  /* 0x000000827e027220 */ /* 0x000fe20000410000 */
[----:B------:R-:W-:Y:S01]  /*4b90*/  FADD.FTZ R11, RZ, R11 ;  /* 0x0000000bff0b7221 */ /* 0x000fe20000010000 */
[----:B------:R-:W1:Y:S01]  /*4ba0*/  MUFU.EX2 R132, R132 ;  /* 0x0000008400847308 */ /* 0x000e620000000800 */
[----:B---3--:R-:W-:Y:S01]  /*4bb0*/  FMUL.FTZ R147, R18, R147 ;  /* 0x0000009312937220 */ /* 0x008fe20000410000 */
[C---:B------:R-:W-:Y:S01]  /*4bc0*/  FMUL.FTZ R18, R112.reuse, R6 ;  /* 0x0000000670127220 */ /* 0x040fe20000410000 */
[----:B------:R-:W-:Y:S01]  /*4bd0*/  FMUL.FTZ R16, R112, R11 ;  /* 0x0000000b70107220 */ /* 0x000fe20000410000 */
[----:B------:R-:W-:-:S02]  /*4be0*/  FFMA.FTZ R2, R127, R129, R2 ;  /* 0x000000817f027223 */ /* 0x000fc40000010002 */
[----:B------:R-:W-:Y:S01]  /*4bf0*/  FFMA.FTZ R18, R111, R11, R18 ;  /* 0x0000000b6f127223 */ /* 0x000fe20000010012 */
[C---:B0-----:R-:W-:Y:S01]  /*4c00*/  FMUL.FTZ R14, R13.reuse, R14 ;  /* 0x0000000e0d0e7220 */ /* 0x041fe20000410000 */
[----:B------:R-:W-:Y:S01]  /*4c10*/  FMUL.FTZ R10, R13, R10 ;  /* 0x0000000a0d0a7220 */ /* 0x000fe20000410000 */
[----:B------:R-:W-:Y:S01]  /*4c20*/  FFMA.FTZ R13, R111, R6, -R16 ;  /* 0x000000066f0d7223 */ /* 0x000fe20000010810 */
[CC--:B------:R-:W-:Y:S01]  /*4c30*/  FMUL.FTZ R16, R106.reuse, R3.reuse ;  /* 0x000000036a107220 */ /* 0x0c0fe20000410000 */
[----:B------:R-:W-:Y:S01]  /*4c40*/  FADD.FTZ R18, RZ, R18 ;  /* 0x00000012ff127221 */ /* 0x000fe20000010000 */
[-C--:B------:R-:W-:Y:S01]  /*4c50*/  FMUL.FTZ R6, R106, R2.reuse ;  /* 0x000000026a067220 */ /* 0x080fe20000410000 */
[----:B------:R-:W-:Y:S01]  /*4c60*/  FADD.FTZ R13, R13, R110 ;  /* 0x0000006e0d0d7221 */ /* 0x000fe20000010000 */
[----:B------:R-:W-:Y:S01]  /*4c70*/  FFMA.FTZ R16, R105, R2, R16 ;  /* 0x0000000269107223 */ /* 0x000fe20000010010 */
[----:B------:R-:W-:Y:S01]  /*4c80*/  FMUL.FTZ R2, R115, R18 ;  /* 0x0000001273027220 */ /* 0x000fe20000410000 */
[----:B------:R-:W-:Y:S01]  /*4c90*/  FFMA.FTZ R6, R105, R3, -R6 ;  /* 0x0000000369067223 */ /* 0x000fe20000010806 */
[-C--:B------:R-:W-:Y:S01]  /*4ca0*/  FMUL.FTZ R19, R115, R13.reuse ;  /* 0x0000000d73137220 */ /* 0x080fe20000410000 */
[C---:B------:R-:W-:Y:S01]  /*4cb0*/  FMUL.FTZ R3, R109.reuse, R16 ;  /* 0x000000106d037220 */ /* 0x040fe20000410000 */
[C---:B------:R-:W-:Y:S01]  /*4cc0*/  FFMA.FTZ R2, R114.reuse, R13, -R2 ;  /* 0x0000000d72027223 */ /* 0x040fe20000010802 */
[----:B------:R-:W-:Y:S01]  /*4cd0*/  FMUL.FTZ R11, R109, R6 ;  /* 0x000000066d0b7220 */ /* 0x000fe20000410000 */
[----:B------:R-:W-:Y:S01]  /*4ce0*/  FFMA.FTZ R19, R114, R18, R19 ;  /* 0x0000001272137223 */ /* 0x000fe20000010013 */
[----:B------:R-:W-:Y:S01]  /*4cf0*/  FFMA.FTZ R3, R108, R6, -R3 ;  /* 0x000000066c037223 */ /* 0x000fe20000010803 */
[----:B------:R-:W-:Y:S01]  /*4d00*/  FADD.FTZ R13, R2, R113 ;  /* 0x00000071020d7221 */ /* 0x000fe20000010000 */
[----:B------:R-:W-:Y:S01]  /*4d10*/  FFMA.FTZ R11, R108, R16, R11 ;  /* 0x000000106c0b7223 */ /* 0x000fe2000001000b */
[----:B------:R-:W-:Y:S01]  /*4d20*/  FADD.FTZ R19, RZ, R19 ;  /* 0x00000013ff137221 */ /* 0x000fe20000010000 */
[----:B------:R-:W-:Y:S01]  /*4d30*/  FMUL.FTZ R6, R112, R3 ;  /* 0x0000000370067220 */ /* 0x000fe20000410000 */
[----:B------:R-:W-:Y:S01]  /*4d40*/  FMUL.FTZ R18, R118, R13 ;  /* 0x0000000d76127220 */ /* 0x000fe20000410000 */
[----:B------:R-:W-:Y:S01]  /*4d50*/  FMUL.FTZ R2, R112, R11 ;  /* 0x0000000b70027220 */ /* 0x000fe20000410000 */
[----:B------:R-:W-:Y:S01]  /*4d60*/  FMUL.FTZ R16, R118, R19 ;  /* 0x0000001376107220 */ /* 0x000fe20000410000 */
[----:B------:R-:W-:Y:S01]  /*4d70*/  FFMA.FTZ R6, R111, R11, R6 ;  /* 0x0000000b6f067223 */ /* 0x000fe20000010006 */
[----:B------:R-:W-:Y:S01]  /*4d80*/  FFMA.FTZ R18, R117, R19, R18 ;  /* 0x0000001375127223 */ /* 0x000fe20000010012 */
[----:B------:R-:W-:Y:S01]  /*4d90*/  FFMA.FTZ R2, R111, R3, -R2 ;  /* 0x000000036f027223 */ /* 0x000fe20000010802 */
[----:B------:R-:W-:Y:S01]  /*4da0*/  FFMA.FTZ R13, R117, R13, -R16 ;  /* 0x0000000d750d7223 */ /* 0x000fe20000010810 */
[C---:B------:R-:W-:Y:S01]  /*4db0*/  FMUL.FTZ R3, R115.reuse, R6 ;  /* 0x0000000673037220 */ /* 0x040fe20000410000 */
[----:B------:R-:W-:Y:S01]  /*4dc0*/  FADD.FTZ R18, RZ, R18 ;  /* 0x00000012ff127221 */ /* 0x000fe20000010000 */
[-C--:B------:R-:W-:Y:S01]  /*4dd0*/  FMUL.FTZ R11, R115, R2.reuse ;  /* 0x00000002730b7220 */ /* 0x080fe20000410000 */
[----:B------:R-:W-:Y:S01]  /*4de0*/  FADD.FTZ R13, R13, R116 ;  /* 0x000000740d0d7221 */ /* 0x000fe20000010000 */
[C---:B------:R-:W-:Y:S01]  /*4df0*/  FFMA.FTZ R3, R114.reuse, R2, -R3 ;  /* 0x0000000272037223 */ /* 0x040fe20000010803 */
[C---:B------:R-:W-:Y:S01]  /*4e00*/  FMUL.FTZ R16, R121.reuse, R18 ;  /* 0x0000001279107220 */ /* 0x040fe20000410000 */
[----:B------:R-:W-:Y:S01]  /*4e10*/  FFMA.FTZ R11, R114, R6, R11 ;  /* 0x00000006720b7223 */ /* 0x000fe2000001000b */
[----:B------:R-:W-:Y:S01]  /*4e20*/  FMUL.FTZ R19, R121, R13 ;  /* 0x0000000d79137220 */ /* 0x000fe20000410000 */
[----:B------:R-:W-:Y:S01]  /*4e30*/  FMUL.FTZ R6, R118, R3 ;  /* 0x0000000376067220 */ /* 0x000fe20000410000 */
[----:B------:R-:W-:Y:S01]  /*4e40*/  FFMA.FTZ R16, R120, R13, -R16 ;  /* 0x0000000d78107223 */ /* 0x000fe20000010810 */
[-C--:B------:R-:W-:Y:S01]  /*4e50*/  FMUL.FTZ R2, R118, R11.reuse ;  /* 0x0000000b76027220 */ /* 0x080fe20000410000 */
[----:B------:R-:W-:Y:S01]  /*4e60*/  FFMA.FTZ R19, R120, R18, R19 ;  /* 0x0000001278137223 */ /* 0x000fe20000010013 */
[C---:B------:R-:W-:Y:S01]  /*4e70*/  FFMA.FTZ R6, R117.reuse, R11, R6 ;  /* 0x0000000b75067223 */ /* 0x040fe20000010006 */
[----:B------:R-:W-:Y:S01]  /*4e80*/  FADD.FTZ R16, R16, R119 ;  /* 0x0000007710107221 */ /* 0x000fe20000010000 */
[----:B------:R-:W-:Y:S01]  /*4e90*/  FFMA.FTZ R2, R117, R3, -R2 ;  /* 0x0000000375027223 */ /* 0x000fe20000010802 */
[----:B------:R-:W-:Y:S01]  /*4ea0*/  FADD.FTZ R19, RZ, R19 ;  /* 0x00000013ff137221 */ /* 0x000fe20000010000 */
[----:B------:R-:W-:Y:S01]  /*4eb0*/  FMUL.FTZ R3, R121, R6 ;  /* 0x0000000679037220 */ /* 0x000fe20000410000 */
[----:B------:R-:W-:Y:S01]  /*4ec0*/  FMUL.FTZ R18, R123, R16 ;  /* 0x000000107b127220 */ /* 0x000fe20000410000 */
[-C--:B------:R-:W-:Y:S01]  /*4ed0*/  FMUL.FTZ R11, R121, R2.reuse ;  /* 0x00000002790b7220 */ /* 0x080fe20000410000 */
[CC--:B------:R-:W-:Y:S01]  /*4ee0*/  FMUL.FTZ R13, R123.reuse, R19.reuse ;  /* 0x000000137b0d7220 */ /* 0x0c0fe20000410000 */
[----:B------:R-:W-:Y:S01]  /*4ef0*/  FFMA.FTZ R3, R120, R2, -R3 ;  /* 0x0000000278037223 */ /* 0x000fe20000010803 */
[----:B------:R-:W-:Y:S01]  /*4f00*/  FFMA.FTZ R18, R122, R19, R18 ;  /* 0x000000137a127223 */ /* 0x000fe20000010012 */
[----:B------:R-:W-:Y:S01]  /*4f10*/  FFMA.FTZ R11, R120, R6, R11 ;  /* 0x00000006780b7223 */ /* 0x000fe2000001000b */
[----:B------:R-:W-:Y:S01]  /*4f20*/  FFMA.FTZ R13, R122, R16, -R13 ;  /* 0x000000107a0d7223 */ /* 0x000fe2000001080d */
[----:B------:R-:W-:Y:S01]  /*4f30*/  FMUL.FTZ R2, R123, R3 ;  /* 0x000000037b027220 */ /* 0x000fe20000410000 */
[----:B------:R-:W-:Y:S01]  /*4f40*/  FADD.FTZ R18, RZ, R18 ;  /* 0x00000012ff127221 */ /* 0x000fe20000010000 */
[----:B------:R-:W-:Y:S01]  /*4f50*/  FSEL R133, R10, RZ, !P1 ;  /* 0x000000ff0a857208 */ /* 0x000fe20004800000 */
[----:B------:R-:W-:Y:S01]  /*4f60*/  FADD.FTZ R6, R13, R124 ;  /* 0x0000007c0d067221 */ /* 0x000fe20000010000 */
[----:B------:R-:W-:Y:S01]  /*4f70*/  FMUL.FTZ R13, R123, R11 ;  /* 0x0000000b7b0d7220 */ /* 0x000fe20000410000 */
[----:B------:R-:W-:Y:S01]  /*4f80*/  FMUL.FTZ R12, R0, R18 ;  /* 0x00000012000c7220 */ /* 0x000fe20000410000 */
[----:B-1----:R-:W-:Y:S01]  /*4f90*/  FMUL.FTZ R15, R132, R15 ;  /* 0x0000000f840f7220 */ /* 0x002fe20000410000 */
[-C--:B------:R-:W-:Y:S01]  /*4fa0*/  FMUL.FTZ R19, R0, R6.reuse ;  /* 0x0000000600137220 */ /* 0x080fe20000410000 */
[----:B------:R-:W-:Y:S01]  /*4fb0*/  FFMA.FTZ R13, R122, R3, -R13 ;  /* 0x000000037a0d7223 */ /* 0x000fe2000001080d */
[C---:B------:R-:W-:Y:S01]  /*4fc0*/  FFMA.FTZ R3, R135.reuse, R6, -R12 ;  /* 0x0000000687037223 */ /* 0x040fe2000001080c */
[----:B------:R-:W-:Y:S01]  /*4fd0*/  FMUL.FTZ R8, R132, R8 ;  /* 0x0000000884087220 */ /* 0x000fe20000410000 */
[----:B------:R-:W-:Y:S01]  /*4fe0*/  FFMA.FTZ R19, R135, R18, R19 ;  /* 0x0000001287137223 */ /* 0x000fe20000010013 */
[----:B------:R-:W-:Y:S01]  /*4ff0*/  FFMA.FTZ R2, R122, R11, R2 ;  /* 0x0000000b7a027223 */ /* 0x000fe20000010002 */
[----:B------:R-:W-:Y:S01]  /*5000*/  FADD.FTZ R3, R3, R134 ;  /* 0x0000008603037221 */ /* 0x000fe20000010000 */
[----:B------:R-:W-:Y:S01]  /*5010*/  FSEL R132, R14, 1, !P1 ;  /* 0x3f8000000e847808 */ /* 0x000fe20004800000 */
[----:B------:R-:W-:Y:S01]  /*5020*/  FADD.FTZ R19, RZ, R19 ;  /* 0x00000013ff137221 */ /* 0x000fe20000010000 */
[C---:B------:R-:W-:Y:S01]  /*5030*/  FMUL.FTZ R10, R0.reuse, R13 ;  /* 0x0000000d000a7220 */ /* 0x040fe20000410000 */
[C---:B------:R-:W-:Y:S01]  /*5040*/  FMUL.FTZ R14, R133.reuse, R3 ;  /* 0x00000003850e7220 */ /* 0x040fe20000410000 */
[-C--:B------:R-:W-:Y:S01]  /*5050*/  FMUL.FTZ R6, R0, R2.reuse ;  /* 0x0000000200067220 */ /* 0x080fe20000410000 */
[-C--:B------:R-:W-:Y:S01]  /*5060*/  FMUL.FTZ R11, R133, R19.reuse ;  /* 0x00000013850b7220 */ /* 0x080fe20000410000 */
[----:B------:R-:W-:Y:S01]  /*5070*/  FFMA.FTZ R10, R135, R2, R10 ;  /* 0x00000002870a7223 */ /* 0x000fe2000001000a */
[C---:B------:R-:W-:Y:S01]  /*5080*/  FFMA.FTZ R14, R132.reuse, R19, R14 ;  /* 0x00000013840e7223 */ /* 0x040fe2000001000e */
[----:B------:R-:W-:Y:S01]  /*5090*/  FSEL R136, R9, RZ, !P6 ;  /* 0x000000ff09887208 */ /* 0x000fe20007000000 */
[----:B------:R-:W-:Y:S01]  /*50a0*/  FFMA.FTZ R12, R132, R3, -R11 ;  /* 0x00000003840c7223 */ /* 0x000fe2000001080b */
[----:B------:R-:W-:Y:S01]  /*50b0*/  FFMA.FTZ R6, R135, R13, -R6 ;  /* 0x0000000d87067223 */ /* 0x000fe20000010806 */
[----:B------:R-:W-:Y:S01]  /*50c0*/  FMUL.FTZ R9, R133, R10 ;  /* 0x0000000a85097220 */ /* 0x000fe20000410000 */
[----:B------:R-:W-:Y:S01]  /*50d0*/  FADD.FTZ R14, RZ, R14 ;  /* 0x0000000eff0e7221 */ /* 0x000fe20000010000 */
[----:B------:R-:W-:Y:S01]  /*50e0*/  FADD.FTZ R12, R12, R131 ;  /* 0x000000830c0c7221 */ /* 0x000fe20000010000 */
[----:B------:R-:W-:Y:S01]  /*50f0*/  FSEL R137, R7, 1, !P6 ;  /* 0x3f80000007897808 */ /* 0x000fe20007000000 */
[-C--:B------:R-:W-:Y:S01]  /*5100*/  FFMA.FTZ R9, R132, R6.reuse, -R9 ;  /* 0x0000000684097223 */ /* 0x080fe20000010809 */
[----:B------:R-:W-:Y:S01]  /*5110*/  FMUL.FTZ R7, R133, R6 ;  /* 0x0000000685077220 */ /* 0x000fe20000410000 */
[C---:B------:R-:W-:Y:S01]  /*5120*/  FMUL.FTZ R6, R136.reuse, R14 ;  /* 0x0000000e88067220 */ /* 0x040fe20000410000 */
[----:B------:R-:W-:Y:S01]  /*5130*/  FMUL.FTZ R11, R136, R12 ;  /* 0x0000000c880b7220 */ /* 0x000fe20000410000 */
[----:B------:R0:W2:Y:S01]  /*5140*/  LDG.E.64 R2, desc[UR8][R4.64] ;  /* 0x0000000804027981 */ /* 0x0000a2000c1e1b00 */
[----:B------:R-:W-:-:S02]  /*5150*/  FSEL R138, R138, RZ, !P6 ;  /* 0x000000ff8a8a7208 */ /* 0x000fc40007000000 */
[C---:B------:R-:W-:Y:S01]  /*5160*/  FFMA.FTZ R11, R137.reuse, R14, R11 ;  /* 0x0000000e890b7223 */ /* 0x040fe2000001000b */
[----:B------:R-:W-:Y:S01]  /*5170*/  FSEL R139, R8, RZ, !P5 ;  /* 0x000000ff088b7208 */ /* 0x000fe20006800000 */
[----:B------:R-:W-:Y:S01]  /*5180*/  FFMA.FTZ R7, R132, R10, R7 ;  /* 0x0000000a84077223 */ /* 0x000fe20000010007 */
[----:B0-----:R-:W-:Y:S01]  /*5190*/  FFMA.FTZ R5, R137, R12, -R6 ;  /* 0x0000000c89057223 */ /* 0x001fe20000010806 */
[----:B------:R-:W-:-:S03]  /*51a0*/  FADD.FTZ R10, RZ, R11 ;  /* 0x0000000bff0a7221 */ /* 0x000fc60000010000 */
[----:B------:R-:W-:Y:S01]  /*51b0*/  FADD.FTZ R8, R5, R138 ;  /* 0x0000008a05087221 */ /* 0x000fe20000010000 */
[----:B------:R-:W-:Y:S01]  /*51c0*/  FMUL.FTZ R140, R42, R58 ;  /* 0x0000003a2a8c7220 */ /* 0x000fe20000410000 */
[----:B------:R-:W-:Y:S01]  /*51d0*/  FSEL R141, R15, 1, !P5 ;  /* 0x3f8000000f8d7808 */ /* 0x000fe20006800000 */
[C---:B------:R-:W-:Y:S01]  /*51e0*/  FMUL.FTZ R12, R139.reuse, R10 ;  /* 0x0000000a8b0c7220 */ /* 0x040fe20000410000 */
[----:B------:R-:W-:Y:S01]  /*51f0*/  FMUL.FTZ R11, R139, R8 ;  /* 0x000000088b0b7220 */ /* 0x000fe20000410000 */
[C---:B------:R-:W-:Y:S01]  /*5200*/  FMUL.FTZ R6, R136.reuse, R9 ;  /* 0x0000000988067220 */ /* 0x040fe20000410000 */
[-C--:B------:R-:W-:Y:S01]  /*5210*/  FMUL.FTZ R4, R136, R7.reuse ;  /* 0x0000000788047220 */ /* 0x080fe20000410000 */
[----:B------:R-:W-:Y:S01]  /*5220*/  FSEL R140, R140, RZ, !P5 ;  /* 0x000000ff8c8c7208 */ /* 0x000fe20006800000 */
[C---:B------:R-:W-:Y:S01]  /*5230*/  FFMA.FTZ R11, R141.reuse, R10, R11 ;  /* 0x0000000a8d0b7223 */ /* 0x040fe2000001000b */
[----:B------:R-:W-:Y:S01]  /*5240*/  FFMA.FTZ R5, R141, R8, -R12 ;  /* 0x000000088d057223 */ /* 0x000fe2000001080c */
[C---:B------:R-:W-:Y:S01]  /*5250*/  FFMA.FTZ R6, R137.reuse, R7, R6 ;  /* 0x0000000789067223 */ /* 0x040fe20000010006 */
[----:B------:R-:W-:Y:S01]  /*5260*/  FSEL R142, R142, RZ, !P3 ;  /* 0x000000ff8e8e7208 */ /* 0x000fe20005800000 */
[----:B------:R-:W-:Y:S01]  /*5270*/  FFMA.FTZ R4, R137, R9, -R4 ;  /* 0x0000000989047223 */ /* 0x000fe20000010804 */
[----:B------:R-:W-:Y:S01]  /*5280*/  FADD.FTZ R11, RZ, R11 ;  /* 0x0000000bff0b7221 */ /* 0x000fe20000010000 */
[----:B------:R-:W-:Y:S01]  /*5290*/  FADD.FTZ R9, R5, R140 ;  /* 0x0000008c05097221 */ /* 0x000fe20000010000 */
[----:B------:R-:W-:Y:S01]  /*52a0*/  FMUL.FTZ R143, R41, R56 ;  /* 0x00000038298f7220 */ /* 0x000fe20000410000 */
[----:B------:R-:W-:Y:S01]  /*52b0*/  FSEL R144, R144, 1, !P3 ;  /* 0x3f80000090907808 */ /* 0x000fe20005800000 */
[C---:B------:R-:W-:Y:S01]  /*52c0*/  FMUL.FTZ R8, R139.reuse, R6 ;  /* 0x000000068b087220 */ /* 0x040fe20000410000 */
[C---:B------:R-:W-:Y:S01]  /*52d0*/  FMUL.FTZ R13, R142.reuse, R11 ;  /* 0x0000000b8e0d7220 */ /* 0x040fe20000410000 */
[-C--:B------:R-:W-:Y:S01]  /*52e0*/  FMUL.FTZ R10, R142, R9.reuse ;  /* 0x000000098e0a7220 */ /* 0x080fe20000410000 */
[-C--:B------:R-:W-:Y:S01]  /*52f0*/  FMUL.FTZ R7, R139, R4.reuse ;  /* 0x000000048b077220 */ /* 0x080fe20000410000 */
[----:B------:R-:W-:Y:S01]  /*5300*/  FFMA.FTZ R5, R141, R4, -R8 ;  /* 0x000000048d057223 */ /* 0x000fe20000010808 */
[----:B------:R-:W-:Y:S01]  /*5310*/  FSEL R143, R143, RZ, !P3 ;  /* 0x000000ff8f8f7208 */ /* 0x000fe20005800000 */
[C---:B------:R-:W-:Y:S01]  /*5320*/  FFMA.FTZ R4, R144.reuse, R9, -R13 ;  /* 0x0000000990047223 */ /* 0x040fe2000001080d */
[----:B------:R-:W-:Y:S01]  /*5330*/  FFMA.FTZ R10, R144, R11, R10 ;  /* 0x0000000b900a7223 */ /* 0x000fe2000001000a */
[----:B------:R-:W-:Y:S01]  /*5340*/  FFMA.FTZ R7, R141, R6, R7 ;  /* 0x000000068d077223 */ /* 0x000fe20000010007 */
[----:B------:R-:W-:Y:S01]  /*5350*/  FSEL R145, R17, RZ, !P4 ;  /* 0x000000ff11917208 */ /* 0x000fe20006000000 */
[----:B------:R-:W-:Y:S01]  /*5360*/  FMUL.FTZ R9, R142, R5 ;  /* 0x000000058e097220 */ /* 0x000fe20000410000 */
[----:B------:R-:W-:Y:S01]  /*5370*/  FADD.FTZ R8, R4, R143 ;  /* 0x0000008f04087221 */ /* 0x000fe20000010000 */
[----:B------:R-:W-:Y:S01]  /*5380*/  FADD.FTZ R10, RZ, R10 ;  /* 0x0000000aff0a7221 */ /* 0x000fe20000010000 */
[----:B------:R-:W-:Y:S01]  /*5390*/  FSEL R147, R147, 1, !P4 ;  /* 0x3f80000093937808 */ /* 0x000fe20006000000 */
[----:B------:R-:W-:Y:S01]  /*53a0*/  FFMA.FTZ R6, R144, R7, R9 ;  /* 0x0000000790067223 */ /* 0x000fe20000010009 */
[----:B------:R-:W-:Y:S01]  /*53b0*/  FMUL.FTZ R146, R40, R51 ;  /* 0x0000003328927220 */ /* 0x000fe20000410000 */
[----:B------:R-:W-:Y:S01]  /*53c0*/  FMUL.FTZ R7, R142, R7 ;  /* 0x000000078e077220 */ /* 0x000fe20000410000 */
[C---:B------:R-:W-:Y:S01]  /*53d0*/  FMUL.FTZ R9, R145.reuse, R8 ;  /* 0x0000000891097220 */ /* 0x040fe20000410000 */
[----:B------:R-:W-:-:S02]  /*53e0*/  FMUL.FTZ R12, R145, R10 ;  /* 0x0000000a910c7220 */ /* 0x000fc40000410000 */
[----:B------:R-:W-:Y:S01]  /*53f0*/  FFMA.FTZ R4, R144, R5, -R7 ;  /* 0x0000000590047223 */ /* 0x000fe20000010807 */
[C---:B------:R-:W-:Y:S01]  /*5400*/  FFMA.FTZ R9, R147.reuse, R10, R9 ;  /* 0x0000000a93097223 */ /* 0x040fe20000010009 */
[----:B------:R-:W-:Y:S01]  /*5410*/  FSEL R146, R146, RZ, !P4 ;  /* 0x000000ff92927208 */ /* 0x000fe20006000000 */
[----:B------:R-:W-:Y:S01]  /*5420*/  FFMA.FTZ R7, R147, R8, -R12 ;  /* 0x0000000893077223 */ /* 0x000fe2000001080c */
[----:B------:R-:W-:Y:S01]  /*5430*/  FMUL.FTZ R8, R145, R6 ;  /* 0x0000000691087220 */ /* 0x000fe20000410000 */
[----:B------:R-:W-:Y:S01]  /*5440*/  FSEL R148, R148, RZ, !P2 ;  /* 0x000000ff94947208 */ /* 0x000fe20005000000 */
[----:B------:R-:W-:Y:S01]  /*5450*/  FADD.FTZ R11, RZ, R9 ;  /* 0x00000009ff0b7221 */ /* 0x000fe20000010000 */
[----:B------:R-:W-:Y:S01]  /*5460*/  FADD.FTZ R9, R7, R146 ;  /* 0x0000009207097221 */ /* 0x000fe20000010000 */
[----:B------:R-:W-:Y:S01]  /*5470*/  FFMA.FTZ R5, R147, R4, -R8 ;  /* 0x0000000493057223 */ /* 0x000fe20000010808 */
[----:B------:R-:W-:Y:S01]  /*5480*/  FMUL.FTZ R149, R38, R46 ;  /* 0x0000002e26957220 */ /* 0x000fe20000410000 */
[----:B------:R-:W-:Y:S01]  /*5490*/  FMUL.FTZ R4, R145, R4 ;  /* 0x0000000491047220 */ /* 0x000fe20000410000 */
[----:B------:R-:W-:Y:S01]  /*54a0*/  FSEL R150, R150, 1, !P2 ;  /* 0x3f80000096967808 */ /* 0x000fe20005000000 */
[C---:B------:R-:W-:Y:S01]  /*54b0*/  FMUL.FTZ R13, R148.reuse, R11 ;  /* 0x0000000b940d7220 */ /* 0x040fe20000410000 */
[-C--:B------:R-:W-:Y:S01]  /*54c0*/  FMUL.FTZ R8, R148, R9.reuse ;  /* 0x0000000994087220 */ /* 0x080fe20000410000 */
[----:B------:R-:W-:Y:S01]  /*54d0*/  FFMA.FTZ R7, R147, R6, R4 ;  /* 0x0000000693077223 */ /* 0x000fe20000010004 */
[----:B------:R-:W-:Y:S01]  /*54e0*/  FSEL R149, R149, RZ, !P2 ;  /* 0x000000ff95957208 */ /* 0x000fe20005000000 */
[C---:B------:R-:W-:Y:S01]  /*54f0*/  FFMA.FTZ R14, R150.reuse, R9, -R13 ;  /* 0x00000009960e7223 */ /* 0x040fe2000001080d */
[----:B------:R-:W-:Y:S01]  /*5500*/  FFMA.FTZ R8, R150, R11, R8 ;  /* 0x0000000b96087223 */ /* 0x000fe20000010008 */
[----:B------:R-:W-:-:S02]  /*5510*/  FMUL.FTZ R9, R148, R7 ;  /* 0x0000000794097220 */ /* 0x000fc40000410000 */
[----:B------:R-:W-:Y:S01]  /*5520*/  FADD.FTZ R14, R14, R149 ;  /* 0x000000950e0e7221 */ /* 0x000fe20000010000 */
[----:B------:R-:W-:Y:S01]  /*5530*/  FADD.FTZ R15, RZ, R8 ;  /* 0x00000008ff0f7221 */ /* 0x000fe20000010000 */
[-C--:B------:R-:W-:Y:S01]  /*5540*/  FMUL.FTZ R4, R148, R5.reuse ;  /* 0x0000000594047220 */ /* 0x080fe20000410000 */
[C---:B------:R-:W-:Y:S02]  /*5550*/  FFMA.FTZ R12, R150.reuse, R5, -R9 ;  /* 0x00000005960c7223 */ /* 0x040fe40000010809 */
[----:B------:R-:W0:Y:S01]  /*5560*/  SHFL.UP PT, R9, R14, 0x1, RZ ;  /* 0x042000000e097989 */ /* 0x000e2200000e00ff */
[----:B------:R-:W-:-:S03]  /*5570*/  FFMA.FTZ R4, R150, R7, R4 ;  /* 0x0000000796047223 */ /* 0x000fc60000010004 */
[----:B------:R-:W1:Y:S04]  /*5580*/  SHFL.UP PT, R11, R15, 0x1, RZ ;  /* 0x042000000f0b7989 */ /* 0x000e6800000e00ff */
[----:B------:R-:W3:Y:S04]  /*5590*/  SHFL.UP PT, R5, R12, 0x1, RZ ;  /* 0x042000000c057989 */ /* 0x000ee800000e00ff */
[----:B------:R-:W4:Y:S01]  /*55a0*/  SHFL.UP PT, R7, R4, 0x1, RZ ;  /* 0x0420000004077989 */ /* 0x000f2200000e00ff */
[----:B------:R-:W-:Y:S01]  /*55b0*/  ISETP.GE.AND P0, PT, R94, 0x1, PT ;  /* 0x000000015e00780c */ /* 0x000fe20003f06270 */
[C---:B0-----:R-:W-:Y:S01]  /*55c0*/  FMUL.FTZ R13, R4.reuse, R9 ;  /* 0x00000009040d7220 */ /* 0x041fe20000410000 */
[----:B-1----:R-:W-:-:S03]  /*55d0*/  FMUL.FTZ R8, R4, R11 ;  /* 0x0000000b04087220 */ /* 0x002fc60000410000 */
[----:B------:R-:W-:Y:S01]  /*55e0*/  FFMA.FTZ R10, R12, R11, R13 ;  /* 0x0000000b0c0a7223 */ /* 0x000fe2000001000d */
[----:B---3--:R-:W-:Y:S01]  /*55f0*/  FMUL.FTZ R6, R4, R5 ;  /* 0x0000000504067220 */ /* 0x008fe20000410000 */
[----:B------:R-:W-:-:S06]  /*5600*/  FFMA.FTZ R9, R12, R9, -R8 ;  /* 0x000000090c097223 */ /* 0x000fcc0000010808 */
[----:B------:R-:W-:Y:S01]  /*5610*/  @P0 FADD.FTZ R15, R15, R10 ;  /* 0x0000000a0f0f0221 */ /* 0x000fe20000010000 */
[-C--:B----4-:R-:W-:Y:S01]  /*5620*/  FFMA.FTZ R11, R12, R7.reuse, R6 ;  /* 0x000000070c0b7223 */ /* 0x090fe20000010006 */
[----:B------:R-:W-:Y:S01]  /*5630*/  FMUL.FTZ R7, R4, R7 ;  /* 0x0000000704077220 */ /* 0x000fe20000410000 */
[----:B------:R-:W-:-:S03]  /*5640*/  @P0 FADD.FTZ R14, R14, R9 ;  /* 0x000000090e0e0221 */ /* 0x000fc60000010000 */
[----:B------:R-:W-:Y:S01]  /*5650*/  @P0 FFMA.FTZ R12, R12, R5, -R7 ;  /* 0x000000050c0c0223 */ /* 0x000fe20000010807 */
[----:B------:R-:W-:Y:S01]  /*5660*/  FSEL R11, R4, R11, !P0 ;  /* 0x0000000b040b7208 */ /* 0x000fe20004000000 */
[----:B------:R-:W0:Y:S04]  /*5670*/  SHFL.UP PT, R7, R15, 0x2, RZ ;  /* 0x044000000f077989 */ /* 0x000e2800000e00ff */
[----:B------:R-:W1:Y:S04]  /*5680*/  SHFL.UP PT, R6, R14, 0x2, RZ ;  /* 0x044000000e067989 */ /* 0x000e6800000e00ff */
[----:B------:R-:W3:Y:S04]  /*5690*/  SHFL.UP PT, R4, R12, 0x2, RZ ;  /* 0x044000000c047989 */ /* 0x000ee800000e00ff */
[----:B------:R-:W4:Y:S01]  /*56a0*/  SHFL.UP PT, R5, R11, 0x2, RZ ;  /* 0x044000000b057989 */ /* 0x000f2200000e00ff */
[----:B------:R-:W-:Y:S01]  /*56b0*/  ISETP.GE.AND P0, PT, R94, 0x2, PT ;  /* 0x000000025e00780c */ /* 0x000fe20003f06270 */
[C---:B0-----:R-:W-:Y:S01]  /*56c0*/  FMUL.FTZ R9, R11.reuse, R7 ;  /* 0x000000070b097220 */ /* 0x041fe20000410000 */
[----:B-1----:R-:W-:-:S03]  /*56d0*/  FMUL.FTZ R10, R11, R6 ;  /* 0x000000060b0a7220 */ /* 0x002fc60000410000 */
[C---:B------:R-:W-:Y:S01]  /*56e0*/  FFMA.FTZ R9, R12.reuse, R6, -R9 ;  /* 0x000000060c097223 */ /* 0x040fe20000010809 */
[C---:B---3--:R-:W-:Y:S01]  /*56f0*/  FMUL.FTZ R8, R11.reuse, R4 ;  /* 0x000000040b087220 */ /* 0x048fe20000410000 */
[C---:B------:R-:W-:Y:S01]  /*5700*/  FFMA.FTZ R10, R12.reuse, R7, R10 ;  /* 0x000000070c0a7223 */ /* 0x040fe2000001000a */
[-C--:B----4-:R-:W-:Y:S02]  /*5710*/  FMUL.FTZ R7, R11, R5.reuse ;  /* 0x000000050b077220 */ /* 0x090fe40000410000 */
        /* <DEDUP_REMOVED lines=8> */
[----:B------:R-:W4:Y:S01]  /*57a0*/  SHFL.UP PT, R7, R8, 0x4, RZ ;  /* 0x0480000008077989 */ /* 0x000f2200000e00ff */
[----:B------:R-:W-:Y:S01]  /*57b0*/  ISETP.GE.AND P0, PT, R94, 0x4, PT ;  /* 0x000000045e00780c */ /* 0x000fe20003f06270 */
[C---:B0-----:R-:W-:Y:S01]  /*57c0*/  FMUL.FTZ R13, R8.reuse, R9 ;  /* 0x00000009080d7220 */ /* 0x041fe20000410000 */
[C---:B-1----:R-:W-:Y:S01]  /*57d0*/  FMUL.FTZ R4, R8.reuse, R5 ;  /* 0x0000000508047220 */ /* 0x042fe20000410000 */
[----:B---3--:R-:W-:-:S02]  /*57e0*/  FMUL.FTZ R6, R8, R11 ;  /* 0x0000000b08067220 */ /* 0x008fc40000410000 */
[C---:B------:R-:W-:Y:S01]  /*57f0*/  FFMA.FTZ R10, R12.reuse, R11, R13 ;  /* 0x0000000b0c0a7223 */ /* 0x040fe2000001000d */
[C---:B----4-:R-:W-:Y:S01]  /*5800*/  FFMA.FTZ R11, R12.reuse, R7, R4 ;  /* 0x000000070c0b7223 */ /* 0x050fe20000010004 */
[----:B------:R-:W-:Y:S01]  /*5810*/  FFMA.FTZ R9, R12, R9, -R6 ;  /* 0x000000090c097223 */ /* 0x000fe20000010806 */
[----:B------:R-:W-:-:S05]  /*5820*/  FMUL.FTZ R7, R8, R7 ;  /* 0x0000000708077220 */ /* 0x000fca0000410000 */
        /* <DEDUP_REMOVED lines=16> */
[-C--:B----4-:R-:W-:Y:S01]  /*5930*/  FMUL.FTZ R9, R11, R5.reuse ;  /* 0x000000050b097220 */ /* 0x090fe20000410000 */
[----:B------:R-:W-:Y:S02]  /*5940*/  FFMA.FTZ R8, R12, R5, R8 ;  /* 0x000000050c087223 */ /* 0x000fe40000010008 */
[----:B------:R-:W-:Y:S01]  /*5950*/  @P0 FADD.FTZ R15, R15, R10 ;  /* 0x0000000a0f0f0221 */ /* 0x000fe20000010000 */
[----:B------:R-:W-:Y:S01]  /*5960*/  @P0 FADD.FTZ R14, R14, R13 ;  /* 0x0000000d0e0e0221 */ /* 0x000fe20000010000 */
[----:B------:R-:W-:Y:S01]  /*5970*/  @P0 FFMA.FTZ R12, R12, R4, -R9 ;  /* 0x000000040c0c0223 */ /* 0x000fe20000010809 */
[----:B------:R-:W-:Y:S01]  /*5980*/  FSEL R8, R11, R8, !P0 ;  /* 0x000000080b087208 */ /* 0x000fe20004000000 */
[----:B------:R-:W1:Y:S01]  /*5990*/  S2UR UR6, SR_CgaCtaId ;  /* 0x00000000000679c3 */ /* 0x000e620000008800 */
[----:B------:R-:W3:Y:S04]  /*59a0*/  SHFL.UP PT, R11, R15, 0x10, RZ ;  /* 0x060000000f0b7989 */ /* 0x000ee800000e00ff */
[----:B------:R-:W4:Y:S04]  /*59b0*/  SHFL.UP PT, R5, R12, 0x10, RZ ;  /* 0x060000000c057989 */ /* 0x000f2800000e00ff */
[----:B------:R-:W5:Y:S04]  /*59c0*/  SHFL.UP PT, R9, R14, 0x10, RZ ;  /* 0x060000000e097989 */ /* 0x000f6800000e00ff */
[----:B------:R-:W5:Y:S01]  /*59d0*/  SHFL.UP PT, R7, R8, 0x10, RZ ;  /* 0x0600000008077989 */ /* 0x000f6200000e00ff */
[----:B------:R-:W-:-:S02]  /*59e0*/  ISETP.NE.AND P0, PT, R93, RZ, PT ;  /* 0x000000ff5d00720c */ /* 0x000fc40003f05270 */
[----:B------:R-:W-:Y:S02]  /*59f0*/  @!P2 MOV R6, 0x400 ;  /* 0x000004000006a802 */ /* 0x000fe40000000f00 */
[----:B------:R-:W-:Y:S02]  /*5a00*/  @!P2 SHF.R.U32.HI R4, RZ, 0x1, R102 ;  /* 0x00000001ff04a819 */ /* 0x000fe40000011666 */
[----:B------:R-:W-:Y:S02]  /*5a10*/  ISETP.GE.AND P1, PT, R94, 0x10, PT ;  /* 0x000000105e00780c */ /* 0x000fe40003f26270 */
[----:B------:R-:W-:Y:S02]  /*5a20*/  ISETP.EQ.OR P0, PT, RZ, UR4, P0 ;  /* 0x00000004ff007c0c */ /* 0x000fe40008702670 */
[----:B0-----:R-:W-:Y:S02]  /*5a30*/  @!P2 LEA R17, R17, R6, 0x18 ;  /* 0x000000061111a211 */ /* 0x001fe400078ec0ff */
[----:B------:R-:W-:Y:S01]  /*5a40*/  @!P2 LOP3.LUT R4, R4, 0x7ffffff0, RZ, 0xc0, !PT ;  /* 0x7ffffff00404a812 */ /* 0x000fe200078ec0ff */
[----:B------:R-:W-:Y:S01]  /*5a50*/  UMOV UR5, 0x400 ;  /* 0x0000040000057882 */ /* 0x000fe20000000000 */
[C---:B---3--:R-:W-:Y:S01]  /*5a60*/  FMUL.FTZ R6, R8.reuse, R11 ;  /* 0x0000000b08067220 */ /* 0x048fe20000410000 */
[C---:B----4-:R-:W-:Y:S01]  /*5a70*/  FMUL.FTZ R13, R8.reuse, R5 ;  /* 0x00000005080d7220 */ /* 0x050fe20000410000 */
[----:B------:R-:W-:Y:S01]  /*5a80*/  @!P2 IADD3 R157, R17, R4, RZ ;  /* 0x00000004119da210 */ /* 0x000fe20007ffe0ff */
[----:B-1----:R-:W-:Y:S01]  /*5a90*/  ULEA UR5, UR6, UR5, 0x18 ;  /* 0x0000000506057291 */ /* 0x002fe2000f8ec03f */
[-C--:B-----5:R-:W-:Y:S01]  /*5aa0*/  FMUL.FTZ R10, R8, R9.reuse ;  /* 0x00000009080a7220 */ /* 0x0a0fe20000410000 */
[----:B------:R-:W-:Y:S01]  /*5ab0*/  FFMA.FTZ R9, R12, R9, -R6 ;  /* 0x000000090c097223 */ /* 0x000fe20000010806 */
[-C--:B------:R-:W-:Y:S01]  /*5ac0*/  FMUL.FTZ R4, R8, R7.reuse ;  /* 0x0000000708047220 */ /* 0x080fe20000410000 */
[C---:B------:R-:W-:Y:S01]  /*5ad0*/  FFMA.FTZ R13, R12.reuse, R7, R13 ;  /* 0x000000070c0d7223 */ /* 0x040fe2000001000d */
[C---:B------:R-:W-:Y:S01]  /*5ae0*/  FFMA.FTZ R10, R12.reuse, R11, R10 ;  /* 0x0000000b0c0a7223 */ /* 0x040fe2000001000a */
[----:B------:R-:W-:Y:S01]  /*5af0*/  CS2R R6, SRZ ;  /* 0x0000000000067805 */ /* 0x000fe2000001ff00 */
[----:B------:R-:W-:Y:S01]  /*5b00*/  @P1 FFMA.FTZ R12, R12, R5, -R4 ;  /* 0x000000050c0c1223 */ /* 0x000fe20000010804 */
[----:B------:R-:W-:-:S02]  /*5b10*/  MOV R5, RZ ;  /* 0x000000ff00057202 */ /* 0x000fc40000000f00 */
[----:B------:R-:W-:Y:S01]  /*5b20*/  MOV R4, 0x3f800000 ;  /* 0x3f80000000047802 */ /* 0x000fe20000000f00 */
[----:B------:R-:W-:Y:S01]  /*5b30*/  @P1 FADD.FTZ R14, R14, R9 ;  /* 0x000000090e0e1221 */ /* 0x000fe20000010000 */
[----:B------:R-:W-:Y:S01]  /*5b40*/  @!P0 LEA R156, R23, UR5, 0x4 ;  /* 0x00000005179c8c11 */ /* 0x000fe2000f8e20ff */
[----:B------:R-:W-:Y:S01]  /*5b50*/  @P1 FADD.FTZ R15, R15, R10 ;  /* 0x0000000a0f0f1221 */ /* 0x000fe20000010000 */
[----:B------:R-:W-:-:S03]  /*5b60*/  FSEL R13, R8, R13, !P1 ;  /* 0x0000000d080d7208 */ /* 0x000fc60004800000 */
[----:B------:R0:W-:Y:S04]  /*5b70*/  @!P0 LDS.128 R4, [R156+0x890] ;  /* 0x000890009c048984 */ /* 0x0001e80000000c00 */
[----:B------:R-:W-:Y:S01]  /*5b80*/  @!P2 STS.128 [R157+0x850], R12 ;  /* 0x0008500c9d00a388 */ /* 0x000fe20000000c00 */
[----:B------:R-:W-:Y:S06]  /*5b90*/  BAR.SYNC.DEFER_BLOCKING 0x0 ;  /* 0x0000000000007b1d */ /* 0x000fec0000010000 */
[----:B------:R-:W-:Y:S04]  /*5ba0*/  LDS.128 R8, [UR5+0x850] ;  /* 0x00085005ff087984 */ /* 0x000fe80008000c00 */
[----:B------:R-:W1:Y:S01]  /*5bb0*/  LDS.128 R16, [UR5+0x860] ;  /* 0x00086005ff107984 */ /* 0x000e620008000c00 */
[----:B------:R-:W-:Y:S01]  /*5bc0*/  SHF.R.U32.HI R158, RZ, 0x5, R102 ;  /* 0x00000005ff9e7819 */ /* 0x000fe20000011666 */
[----:B--2---:R-:W-:-:S03]  /*5bd0*/  FMUL.FTZ R155, R3, R21 ;  /* 0x00000015039b7220 */ /* 0x004fc60000410000 */
[----:B------:R-:W-:Y:S01]  /*5be0*/  ISETP.NE.AND P0, PT, R158, RZ, PT ;  /* 0x000000ff9e00720c */ /* 0x000fe20003f05270 */
[C---:B0-----:R-:W-:Y:S01]  /*5bf0*/  FMUL.FTZ R156, R2.reuse, R21 ;  /* 0x00000015029c7220 */ /* 0x041fe20000410000 */
[----:B------:R0:W2:Y:S01]  /*5c00*/  SHFL.UP PT, R151, R12, 0x1, RZ ;  /* 0x042000000c977989 */ /* 0x0000a200000e00ff */
[-C--:B------:R-:W-:Y:S02]  /*5c10*/  FFMA.FTZ R21, R2, R20.reuse, -R155 ;  /* 0x0000001402157223 */ /* 0x080fe4000001089b */
[----:B------:R-:W-:Y:S01]  /*5c20*/  FFMA.FTZ R20, R3, R20, R156 ;  /* 0x0000001403147223 */ /* 0x000fe2000001009c */
[----:B------:R3:W4:Y:S01]  /*5c30*/  SHFL.UP PT, R152, R14, 0x1, RZ ;  /* 0x042000000e987989 */ /* 0x00072200000e00ff */
[----:B------:R-:W-:Y:S03]  /*5c40*/  BSSY B0, `(.L_x_756) ;  /* 0x000002e000007945 */ /* 0x000fe60003800000 */
[----:B------:R3:W0:Y:S04]  /*5c50*/  SHFL.UP PT, R153, R15, 0x1, RZ ;  /* 0x042000000f997989 */ /* 0x00062800000e00ff */
[----:B------:R3:W2:Y:S01]  /*5c60*/  SHFL.UP PT, R154, R13, 0x1, RZ ;  /* 0x042000000d9a7989 */ /* 0x0006a200000e00ff */
[-C--:B-1----:R-:W-:Y:S01]  /*5c70*/  FMUL.FTZ R155, R11, R17.reuse ;  /* 0x000000110b9b7220 */ /* 0x082fe20000410000 */
[-C--:B0-----:R-:W-:Y:S01]  /*5c80*/  FMUL.FTZ R12, R10, R17.reuse ;  /* 0x000000110a0c7220 */ /* 0x081fe20000410000 */
        /* <DEDUP_REMOVED lines=25> */
.L_x_757:
        /* <DEDUP_REMOVED lines=16> */
.L_x_758:
[----:B------:R-:W-:Y:S05]  /*5f20*/  BSYNC B0 ;  /* 0x0000000000007941 */ /* 0x000fea0003800000 */
.L_x_756:
        /* <DEDUP_REMOVED lines=108> */
[----:B------:R-:W1:Y:S08]  /*65f0*/  S2UR UR30, SR_CTAID.X ;  /* 0x00000000001e79c3 */ /* 0x000e700000002500 */
[----:B------:R-:W2:Y:S08]  /*6600*/  LDC R123, c[0x0][0x224] ;  /* 0x00008900ff7b7b82 */ /* 0x000eb00000000800 */
[----:B------:R-:W3:Y:S01]  /*6610*/  LDC R114, c[0x0][0x21c] ;  /* 0x00008700ff727b82 */ /* 0x000ee20000000800 */
[----:B0-----:R-:W-:-:S07]  /*6620*/  MOV R100, UR6 ;  /* 0x0000000600647c02 */ /* 0x001fce0008000f00 */
[----:B------:R-:W0:Y:S01]  /*6630*/  LDC.64 R2, c[0x0][0x310] ;  /* 0x0000c400ff027b82 */ /* 0x000e220000000a00 */
[----:B-1----:R-:W-:-:S05]  /*6640*/  MOV R96, UR30 ;  /* 0x0000001e00607c02 */ /* 0x002fca0008000f00 */
[----:B------:R-:W-:-:S04]  /*6650*/  IMAD R112, R96, UR7, R100 ;  /* 0x0000000760707c24 */ /* 0x000fc8000f8e0264 */
[----:B--2---:R-:W-:-:S04]  /*6660*/  IMAD R112, R112, R123, RZ ;  /* 0x0000007b70707224 */ /* 0x004fc800078e02ff */
[----:B---3--:R-:W-:Y:S02]  /*6670*/  IMAD R123, R112, R114, RZ ;  /* 0x00000072707b7224 */ /* 0x008fe400078e02ff */
[----:B------:R-:W-:Y:S01]  /*6680*/  IMAD R112, R114, UR4, R23 ;  /* 0x0000000472707c24 */ /* 0x000fe2000f8e0217 */
[----:B------:R-:W-:Y:S02]  /*6690*/  LEA R114, R23, UR5, 0x4 ;  /* 0x0000000517727c11 */ /* 0x000fe4000f8e20ff */
[----:B------:R-:W-:Y:S02]  /*66a0*/  SHF.R.S32.HI R125, RZ, 0x1f, R123 ;  /* 0x0000001fff7d7819 */ /* 0x000fe4000001147b */
[C---:B------:R-:W-:Y:S01]  /*66b0*/  IADD3 R123, P0, R112.reuse, R123, RZ ;  /* 0x0000007b707b7210 */ /* 0x040fe20007f1e0ff */
[----:B------:R1:W-:Y:S03]  /*66c0*/  STS.128 [R114+0x890], R4 ;  /* 0x0008900472007388 */ /* 0x0003e60000000c00 */
[----:B------:R-:W-:-:S02]  /*66d0*/  LEA.HI.X.SX32 R112, R112, R125, 0x1, P0 ;  /* 0x0000007d70707211 */ /* 0x000fc400000f0eff */
[----:B0-----:R-:W-:-:S04]  /*66e0*/  LEA R2, P0, R123, R2, 0x4 ;  /* 0x000000027b027211 */ /* 0x001fc800078020ff */
[----:B------:R-:W-:-:S05]  /*66f0*/  LEA.HI.X R3, R123, R3, R112, 0x4, P0 ;  /* 0x000000037b037211 */ /* 0x000fca00000f2470 */
[----:B------:R1:W-:Y:S04]  /*6700*/  STG.E.128 desc[UR8][R2.64], R4 ;  /* 0x0000000402007986 */ /* 0x0003e8000c101d08 */
.L_x_760:
[----:B------:R-:W-:Y:S05]  /*6710*/  BSYNC B0 ;  /* 0x0000000000007941 */ /* 0x000fea0003800000 */
.L_x_759:
[----:B------:R-:W-:Y:S01]  /*6720*/  IADD3 R23, R23, 0x1, RZ ;  /* 0x0000000117177810 */ /* 0x000fe20007ffe0ff */
[C---:B-1----:R-:W-:Y:S01]  /*6730*/  FMUL.FTZ R2, R20.reuse, R9 ;  /* 0x0000000914027220 */ /* 0x042fe20000410000 */
[C---:B------:R-:W-:Y:S01]  /*6740*/  FMUL.FTZ R15, R20.reuse, R15 ;  /* 0x0000000f140f7220 */ /* 0x040fe20000410000 */
[----:B------:R-:W-:Y:S01]  /*6750*/  FADD.FTZ R7, RZ, R148 ;  /* 0x00000094ff077221 */ /* 0x000fe20000010000 */
[----:B------:R-:W-:Y:S01]  /*6760*/  ISETP.GE.AND P0, PT, R23, UR29, PT ;  /* 0x0000001d17007c0c */ /* 0x000fe2000bf06270 */
        /* <DEDUP_REMOVED lines=47> */
.L_x_755:
        /* <DEDUP_REMOVED lines=31> */
[----:B------:R-:W-:Y:S01]  /*6c50*/  STS.U16 [R69+0xa], R8 ;  /* 0x00000a0845007388 */ /* 0x000fe20000000400 */
[----:B0-----:R-:W-:-:S03]  /*6c60*/  PRMT R6, R0, 0x7632, R6 ;  /* 0x0000763200067816 */ /* 0x001fc60000000006 */
[----:B------:R-:W-:Y:S01]  /*6c70*/  STS.U16 [R69+0xc], R9 ;  /* 0x00000c0945007388 */ /* 0x000fe20000000400 */
[----:B-1----:R-:W-:-:S03]  /*6c80*/  PRMT R7, R2, 0x7632, R7 ;  /* 0x0000763202077816 */ /* 0x002fc60000000007 */
[----:B------:R-:W-:Y:S04]  /*6c90*/  STS.U16 [R69+0xe], R4 ;  /* 0x00000e0445007388 */ /* 0x000fe80000000400 */
[----:B------:R-:W-:Y:S04]  /*6ca0*/  STS.U16 [R69+0x10], R10 ;  /* 0x0000100a45007388 */ /* 0x000fe80000000400 */
[----:B------:R-:W-:Y:S04]  /*6cb0*/  STS.U16 [R69+0x12], R11 ;  /* 0x0000120b45007388 */ /* 0x000fe80000000400 */
[----:B------:R0:W-:Y:S04]  /*6cc0*/  STS.U16 [R69+0x14], R3 ;  /* 0x0000140345007388 */ /* 0x0001e80000000400 */
[----:B------:R1:W-:Y:S04]  /*6cd0*/  STS.U16 [R69+0x16], R5 ;  /* 0x0000160545007388 */ /* 0x0003e80000000400 */
[----:B------:R-:W-:Y:S01]  /*6ce0*/  STS.U16 [R69+0x18], R0 ;  /* 0x0000180045007388 */ /* 0x000fe20000000400 */
[----:B0-----:R-:W-:-:S03]  /*6cf0*/  IMAD R3, R95, UR6, RZ ;  /* 0x000000065f037c24 */ /* 0x001fc6000f8e02ff */
[----:B------:R-:W-:Y:S01]  /*6d00*/  STS.U16 [R69+0x1a], R6 ;  /* 0x00001a0645007388 */ /* 0x000fe20000000400 */
[----:B-1----:R-:W-:-:S03]  /*6d10*/  IMAD.WIDE.U32 R4, R96, UR6, RZ ;  /* 0x0000000660047c25 */ /* 0x002fc6000f8e00ff */
[----:B------:R0:W-:Y:S01]  /*6d20*/  STS.U16 [R69+0x1c], R2 ;  /* 0x00001c0245007388 */ /* 0x0001e20000000400 */
[----:B------:R-:W-:-:S03]  /*6d30*/  IMAD R9, R96, UR7, R3 ;  /* 0x0000000760097c24 */ /* 0x000fc6000f8e0203 */
[----:B------:R-:W-:Y:S01]  /*6d40*/  STS.U16 [R69+0x1e], R7 ;  /* 0x00001e0745007388 */ /* 0x000fe20000000400 */
[----:B------:R-:W-:-:S03]  /*6d50*/  NOP ;  /* 0x0000000000007918 */ /* 0x000fc60000000000 */
[----:B------:R-:W-:Y:S01]  /*6d60*/  LDS.U16 R11, [R87] ;  /* 0x00000000570b7984 */ /* 0x000fe20000000400 */
[----:B0-----:R-:W-:Y:S02]  /*6d70*/  IADD3 R2, P2, R92, UR12, RZ ;  /* 0x0000000c5c027c10 */ /* 0x001fe4000ff5e0ff */
[----:B------:R-:W-:Y:S01]  /*6d80*/  IADD3 R53, R5, R9, RZ ;  /* 0x0000000905357210 */ /* 0x000fe20007ffe0ff */
[----:B------:R-:W-:Y:S01]  /*6d90*/  LDS.U16 R13, [R86+0x40] ;  /* 0x00004000560d7984 */ /* 0x000fe20000000400 */
[----:B------:R-:W-:-:S03]  /*6da0*/  IADD3.X R3, R65, UR13, RZ, P2, !PT ;  /* 0x0000000d41037c10 */ /* 0x000fc600097fe4ff */
        /* <DEDUP_REMOVED lines=30> */
.L_x_763:
[----:B------:R-:W-:Y:S05]  /*6f90*/  BSYNC B0 ;  /* 0x0000000000007941 */ /* 0x000fea0003800000 */
.L_x_762:
[----:B------:R-:W-:Y:S01]  /*6fa0*/  MOV R5, R53 ;  /* 0x0000003500057202 */ /* 0x000fe20000000f00 */
[----:B------:R-:W-:Y:S01]  /*6fb0*/  ULDC.64 UR10, c[0x0][0x2b8] ;  /* 0x0000ae00000a7ab9 */ /* 0x000fe20000000a00 */
[----:B------:R-:W-:Y:S01]  /*6fc0*/  LOP3.LUT R0, R92, 0x20, RZ, 0xfc, !PT ;  /* 0x000000205c007812 */ /* 0x000fe200078efcff */
[----:B------:R-:W-:Y:S01]  /*6fd0*/  IMAD R7, R99, UR10, RZ ;  /* 0x0000000a63077c24 */ /* 0x000fe2000f8e02ff */
[----:B------:R-:W-:Y:S01]  /*6fe0*/  ULDC.64 UR6, c[0x0][0x308] ;  /* 0x0000c20000067ab9 */ /* 0x000fe20000000a00 */
[----:B------:R-:W-:Y:S01]  /*6ff0*/  IMAD.WIDE.U32 R4, R100, UR10, R4 ;  /* 0x0000000a64047c25 */ /* 0x000fe2000f8e0004 */
[C---:B------:R-:W-:Y:S02]  /*7000*/  LOP3.LUT R10, R92.reuse, 0x60, RZ, 0xfc, !PT ;  /* 0x000000605c0a7812 */ /* 0x040fe400078efcff */
[----:B0-----:R-:W-:Y:S01]  /*7010*/  LOP3.LUT R8, R92, 0x40, RZ, 0xfc, !PT ;  /* 0x000000405c087812 */ /* 0x001fe200078efcff */
[----:B------:R-:W-:Y:S01]  /*7020*/  IMAD R9, R100, UR11, R7 ;  /* 0x0000000b64097c24 */ /* 0x000fe2000f8e0207 */
[----:B------:R-:W-:-:S02]  /*7030*/  IADD3 R6, P1, R4, UR12, RZ ;  /* 0x0000000c04067c10 */ /* 0x000fc4000ff3e0ff */
[----:B------:R-:W-:Y:S02]  /*7040*/  LEA R7, P2, R92, UR6, 0x1 ;  /* 0x000000065c077c11 */ /* 0x000fe4000f8408ff */
[----:B------:R-:W-:Y:S02]  /*7050*/  IADD3.X R5, R9, UR13, R5, P1, !PT ;  /* 0x0000000d09057c10 */ /* 0x000fe40008ffe405 */
[----:B------:R-:W-:Y:S02]  /*7060*/  ISETP.GE.AND P1, PT, R0, R63, PT ;  /* 0x0000003f0000720c */ /* 0x000fe40003f26270 */
[----:B------:R-:W-:Y:S01]  /*7070*/  LEA.HI.X R9, R92, UR7, R65, 0x1, P2 ;  /* 0x000000075c097c11 */ /* 0x000fe200090f0c41 */
[----:B------:R-:W-:Y:S01]  /*7080*/  ULDC.64 UR6, c[0x0][0x2a0] ;  /* 0x0000a80000067ab9 */ /* 0x000fe20000000a00 */
[----:B------:R-:W-:Y:S02]  /*7090*/  LEA R4, P3, R6, R7, 0x1 ;  /* 0x0000000706047211 */ /* 0x000fe400078608ff */
[----:B------:R-:W-:-:S02]  /*70a0*/  LOP3.LUT R16, R92, 0xc0, RZ, 0xfc, !PT ;  /* 0x000000c05c107812 */ /* 0x000fc400078efcff */
[----:B------:R-:W-:Y:S01]  /*70b0*/  LEA.HI.X R5, R6, R9, R5, 0x1, P3 ;  /* 0x0000000906057211 */ /* 0x000fe200018f0c05 */
[----:B------:R-:W-:Y:S01]  /*70c0*/  IMAD R9, R95, UR6, RZ ;  /* 0x000000065f097c24 */ /* 0x000fe2000f8e02ff */
[-C--:B------:R-:W-:Y:S01]  /*70d0*/  ISETP.GE.AND P2, PT, R8, R63.reuse, PT ;  /* 0x0000003f0800720c */ /* 0x080fe20003f46270 */
[----:B------:R-:W-:Y:S01]  /*70e0*/  IMAD.WIDE.U32 R6, R96, UR6, RZ ;  /* 0x0000000660067c25 */ /* 0x000fe2000f8e00ff */
[----:B------:R-:W-:Y:S01]  /*70f0*/  LOP3.LUT R12, R92, 0x80, RZ, 0xfc, !PT ;  /* 0x000000805c0c7812 */ /* 0x000fe200078efcff */
[----:B------:R-:W-:Y:S01]  /*7100*/  @!P1 STG.E.U16 desc[UR8][R4.64+0x40], R13 ;  /* 0x0000400d04009986 */ /* 0x000fe2000c101508 */
[-C--:B------:R-:W-:Y:S01]  /*7110*/  ISETP.GE.AND P1, PT, R10, R63.reuse, PT ;  /* 0x0000003f0a00720c */ /* 0x080fe20003f26270 */
[----:B------:R-:W-:Y:S01]  /*7120*/  IMAD R9, R96, UR7, R9 ;  /* 0x0000000760097c24 */ /* 0x000fe2000f8e0209 */
[----:B------:R-:W-:Y:S02]  /*7130*/  ISETP.GE.AND P4, PT, R16, R63, PT ;  /* 0x0000003f1000720c */ /* 0x000fe40003f86270 */
[----:B------:R-:W-:-:S02]  /*7140*/  LOP3.LUT R38, R92, 0x120, RZ, 0xfc, !PT ;  /* 0x000001205c267812 */ /* 0x000fc400078efcff */
[-C--:B------:R-:W-:Y:S02]  /*7150*/  ISETP.GE.AND P6, PT, R12, R63.reuse, PT ;  /* 0x0000003f0c00720c */ /* 0x080fe40003fc6270 */
[C---:B------:R-:W-:Y:S01]  /*7160*/  LOP3.LUT R14, R92.reuse, 0xa0, RZ, 0xfc, !PT ;  /* 0x000000a05c0e7812 */ /* 0x040fe200078efcff */
[----:B------:R-:W-:Y:S01]  /*7170*/  @!P2 STG.E.U16 desc[UR8][R4.64+0x80], R15 ;  /* 0x0000800f0400a986 */ /* 0x000fe2000c101508 */
[C---:B------:R-:W-:Y:S02]  /*7180*/  LOP3.LUT R18, R92.reuse, 0xe0, RZ, 0xfc, !PT ;  /* 0x000000e05c127812 */ /* 0x040fe400078efcff */
[----:B------:R-:W-:Y:S01]  /*7190*/  LOP3.LUT R20, R92, 0x100, RZ, 0xfc, !PT ;  /* 0x000001005c147812 */ /* 0x000fe200078efcff */
[----:B------:R0:W-:Y:S01]  /*71a0*/  @!P1 STG.E.U16 desc[UR8][R4.64+0xc0], R17 ;  /* 0x0000c01104009986 */ /* 0x0001e2000c101508 */
[-C--:B------:R-:W-:Y:S02]  /*71b0*/  ISETP.GE.AND P1, PT, R38, R63.reuse, PT ;  /* 0x0000003f2600720c */ /* 0x080fe40003f26270 */
[----:B------:R-:W-:Y:S01]  /*71c0*/  LOP3.LUT R40, R92, 0x140, RZ, 0xfc, !PT ;  /* 0x000001405c287812 */ /* 0x000fe200078efcff */
[----:B------:R-:W-:Y:S01]  /*71d0*/  @!P4 STG.E.U16 desc[UR8][R4.64+0x180], R23 ;  /* 0x000180170400c986 */ /* 0x000fe2000c101508 */
[----:B------:R-:W-:-:S02]  /*71e0*/  ISETP.GE.AND P5, PT, R14, R63, PT ;  /* 0x0000003f0e00720c */ /* 0x000fc40003fa6270 */
[-C--:B------:R-:W-:Y:S01]  /*71f0*/  ISETP.GE.AND P3, PT, R18, R63.reuse, PT ;  /* 0x0000003f1200720c */ /* 0x080fe20003f66270 */
[----:B------:R-:W-:Y:S01]  /*7200*/  @!P6 STG.E.U16 desc[UR8][R4.64+0x100], R19 ;  /* 0x000100130400e986 */ /* 0x000fe2000c101508 */
[-C--:B------:R-:W-:Y:S02]  /*7210*/  ISETP.GE.AND P2, PT, R20, R63.reuse, PT ;  /* 0x0000003f1400720c */ /* 0x080fe40003f46270 */
[----:B------:R-:W-:Y:S02]  /*7220*/  ISETP.GE.AND P4, PT, R40, R63, PT ;  /* 0x0000003f2800720c */ /* 0x000fe40003f86270 */
[C---:B------:R-:W-:Y:S01]  /*7230*/  LOP3.LUT R42, R92.reuse, 0x160, RZ, 0xfc, !PT ;  /* 0x000001605c2a7812 */ /* 0x040fe200078efcff */
[----:B------:R-:W-:Y:S01]  /*7240*/  @!P1 STG.E.U16 desc[UR8][R4.64+0x240], R45 ;  /* 0x0002402d04009986 */ /* 0x000fe2000c101508 */
[----:B------:R-:W-:Y:S02]  /*7250*/  ISETP.GE.AND P6, PT, R92, R103, PT ;  /* 0x000000675c00720c */ /* 0x000fe40003fc6270 */
[----:B------:R-:W-:Y:S01]  /*7260*/  ISETP.GE.AND P1, PT, R42, R63, PT ;  /* 0x0000003f2a00720c */ /* 0x000fe20003f26270 */
[----:B------:R-:W-:Y:S01]  /*7270*/  @!P5 STG.E.U16 desc[UR8][R4.64+0x140], R21 ;  /* 0x000140150400d986 */ /* 0x000fe2000c101508 */
[----:B------:R-:W-:-:S02]  /*7280*/  LOP3.LUT R44, R92, 0x180, RZ, 0xfc, !PT ;  /* 0x000001805c2c7812 */ /* 0x000fc400078efcff */
[C---:B------:R-:W-:Y:S01]  /*7290*/  LOP3.LUT R46, R92.reuse, 0x1a0, RZ, 0xfc, !PT ;  /* 0x000001a05c2e7812 */ /* 0x040fe200078efcff */
[----:B------:R-:W-:Y:S01]  /*72a0*/  @!P3 STG.E.U16 desc[UR8][R4.64+0x1c0], R41 ;  /* 0x0001c0290400b986 */ /* 0x000fe2000c101508 */
[C---:B------:R-:W-:Y:S02]  /*72b0*/  LOP3.LUT R48, R92.reuse, 0x1c0, RZ, 0xfc, !PT ;  /* 0x000001c05c307812 */ /* 0x040fe400078efcff */
[----:B------:R-:W-:Y:S01]  /*72c0*/  LOP3.LUT R50, R92, 0x1e0, RZ, 0xfc, !PT ;  /* 0x000001e05c327812 */ /* 0x000fe200078efcff */
[----:B------:R-:W-:Y:S01]  /*72d0*/  @!P2 STG.E.U16 desc[UR8][R4.64+0x200], R43 ;  /* 0x0002002b0400a986 */ /* 0x000fe2000c101508 */
[----:B------:R-:W-:Y:S02]  /*72e0*/  MOV R52, UR12 ;  /* 0x0000000c00347c02 */ /* 0x000fe40008000f00 */
[----:B------:R-:W-:Y:S01]  /*72f0*/  MOV R53, UR13 ;  /* 0x0000000d00357c02 */ /* 0x000fe20008000f00 */
[----:B------:R-:W-:Y:S01]  /*7300*/  @!P4 STG.E.U16 desc[UR8][R4.64+0x280], R47 ;  /* 0x0002802f0400c986 */ /* 0x000fe2000c101508 */
[----:B------:R-:W-:-:S02]  /*7310*/  ISETP.GE.AND P2, PT, R44, R63, PT ;  /* 0x0000003f2c00720c */ /* 0x000fc40003f46270 */
[-C--:B------:R-:W-:Y:S01]  /*7320*/  ISETP.GE.AND P3, PT, R46, R63.reuse, PT ;  /* 0x0000003f2e00720c */ /* 0x080fe20003f66270 */
[----:B------:R-:W-:Y:S01]  /*7330*/  @!P6 IMAD.WIDE.U32 R52, R96, UR6, R52 ;  /* 0x000000066034ec25 */ /* 0x000fe2000f8e0034 */
[-C--:B------:R-:W-:Y:S01]  /*7340*/  ISETP.GE.AND P5, PT, R48, R63.reuse, PT ;  /* 0x0000003f3000720c */ /* 0x080fe20003fa6270 */
[----:B------:R-:W-:Y:S01]  /*7350*/  @!P1 STG.E.U16 desc[UR8][R4.64+0x2c0], R49 ;  /* 0x0002c03104009986 */ /* 0x000fe2000c101508 */
[----:B------:R-:W-:Y:S01]  /*7360*/  ISETP.GE.AND P4, PT, R50, R63, PT ;  /* 0x0000003f3200720c */ /* 0x000fe20003f86270 */
[----:B------:R-:W-:Y:S01]  /*7370*/  ULDC.64 UR6, c[0x0][0x2a8] ;  /* 0x0000aa0000067ab9 */ /* 0x000fe20000000a00 */
[----:B------:R-:W-:Y:S01]  /*7380*/  IADD3 R55, R7, R9, RZ ;  /* 0x0000000907377210 */ /* 0x000fe20007ffe0ff */
[----:B------:R-:W-:Y:S01]  /*7390*/  IMAD R7, R99, UR6, RZ ;  /* 0x0000000663077c24 */ /* 0x000fe2000f8e02ff */
[----:B------:R-:W-:Y:S02]  /*73a0*/  IADD3 R11, P1, R92, 0x20, RZ ;  /* 0x000000205c0b7810 */ /* 0x000fe40007f3e0ff */
[----:B------:R-:W-:Y:S01]  /*73b0*/  @!P6 IADD3 R53, R9, R53, RZ ;  /* 0x000000350935e210 */ /* 0x000fe20007ffe0ff */
[C---:B0-----:R-:W-:Y:S01]  /*73c0*/  IMAD R17, R100.reuse, UR7, R7 ;  /* 0x0000000764117c24 */ /* 0x041fe2000f8e0207 */
[----:B------:R-:W-:Y:S01]  /*73d0*/  MOV R54, R6 ;  /* 0x0000000600367202 */ /* 0x000fe20000000f00 */
[----:B------:R-:W-:Y:S01]  /*73e0*/  @!P2 STG.E.U16 desc[UR8][R4.64+0x300], R51 ;  /* 0x000300330400a986 */ /* 0x000fe2000c101508 */
[----:B------:R-:W-:Y:S01]  /*73f0*/  IADD3.X R56, RZ, R65, RZ, P1, !PT ;  /* 0x00000041ff387210 */ /* 0x000fe20000ffe4ff */
[----:B------:R-:W-:-:S02]  /*7400*/  @!P6 IMAD.WIDE.U32 R6, R100, UR6, R52 ;  /* 0x000000066406ec25 */ /* 0x000fc4000f8e0034 */
[----:B------:R-:W-:Y:S01]  /*7410*/  @!P3 STG.E.U16 desc[UR8][R4.64+0x340], R57 ;  /* 0x000340390400b986 */ /* 0x000fe2000c101508 */
[C---:B------:R-:W-:Y:S01]  /*7420*/  SHF.L.U64.HI R9, R11.reuse, 0x1, R56 ;  /* 0x000000010b097819 */ /* 0x040fe20000010238 */
[----:B------:R-:W-:Y:S01]  /*7430*/  IMAD.WIDE.U32 R52, R100, UR6, R54 ;  /* 0x0000000664347c25 */ /* 0x000fe2000f8e0036 */
[----:B------:R-:W-:Y:S01]  /*7440*/  SHF.L.U32 R11, R11, 0x1, RZ ;  /* 0x000000010b0b7819 */ /* 0x000fe200000006ff */
[----:B------:R-:W-:Y:S01]  /*7450*/  @!P5 STG.E.U16 desc[UR8][R4.64+0x380], R59 ;  /* 0x0003803b0400d986 */ /* 0x000fe2000c101508 */
[----:B------:R-:W-:Y:S01]  /*7460*/  ULDC.64 UR6, c[0x0][0x318] ;  /* 0x0000c60000067ab9 */ /* 0x000fe20000000a00 */
[----:B------:R-:W-:Y:S02]  /*7470*/  @!P6 IADD3 R15, P1, R92, R6, RZ ;  /* 0x000000065c0fe210 */ /* 0x000fe40007f3e0ff */
[----:B------:R0:W-:Y:S01]  /*7480*/  @!P4 STG.E.U16 desc[UR8][R4.64+0x3c0], R61 ;  /* 0x0003c03d0400c986 */ /* 0x0001e2000c101508 */
[----:B------:R-:W-:Y:S02]  /*7490*/  IADD3 R13, P2, R52, UR12, RZ ;  /* 0x0000000c340d7c10 */ /* 0x000fe4000ff5e0ff */
[----:B------:R-:W-:-:S02]  /*74a0*/  IADD3 R6, P3, R11, UR6, RZ ;  /* 0x000000060b067c10 */ /* 0x000fc4000ff7e0ff */
[----:B------:R-:W-:Y:S02]  /*74b0*/  @!P6 IADD3.X R54, R65, R7, R17, P1, !PT ;  /* 0x000000074136e210 */ /* 0x000fe40000ffe411 */
[----:B------:R-:W-:Y:S02]  /*74c0*/  IADD3.X R56, R17, UR13, R53, P2, !PT ;  /* 0x0000000d11387c10 */ /* 0x000fe400097fe435 */
[----:B------:R-:W-:Y:S02]  /*74d0*/  IADD3.X R7, R9, UR7, RZ, P3, !PT ;  /* 0x0000000709077c10 */ /* 0x000fe40009ffe4ff */
[----:B------:R-:W-:Y:S02]  /*74e0*/  LEA R6, P2, R13, R6, 0x1 ;  /* 0x000000060d067211 */ /* 0x000fe400078408ff */
[----:B------:R-:W-:Y:S02]  /*74f0*/  @!P6 LEA R52, P1, R15, UR6, 0x1 ;  /* 0x000000060f34ec11 */ /* 0x000fe4000f8208ff */
[----:B------:R-:W-:-:S02]  /*7500*/  ISETP.GE.AND P4, PT, R0, R103, PT ;  /* 0x000000670000720c */ /* 0x000fc40003f86270 */
[----:B------:R-:W-:Y:S02]  /*7510*/  LEA.HI.X R7, R13, R7, R56, 0x1, P2 ;  /* 0x000000070d077211 */ /* 0x000fe400010f0c38 */
[-C--:B------:R-:W-:Y:S02]  /*7520*/  ISETP.GE.AND P3, PT, R8, R103.reuse, PT ;  /* 0x000000670800720c */ /* 0x080fe40003f66270 */
[----:B------:R-:W-:Y:S02]  /*7530*/  ISETP.GE.AND P2, PT, R10, R103, PT ;  /* 0x000000670a00720c */ /* 0x000fe40003f46270 */
[--C-:B------:R-:W-:Y:S01]  /*7540*/  @!P6 LEA.HI.X R53, R15, UR7, R54.reuse, 0x1, P1 ;  /* 0x000000070f35ec11 */ /* 0x100fe200088f0c36 */
[----:B------:R-:W-:Y:S01]  /*7550*/  ULDC.64 UR6, c[0x0][0x2c0] ;  /* 0x0000b00000067ab9 */ /* 0x000fe20000000a00 */
[----:B------:R-:W-:Y:S01]  /*7560*/  PRMT R54, RZ, 0x7610, R54 ;  /* 0x00007610ff367816 */ /* 0x000fe20000000036 */
[----:B------:R-:W-:Y:S01]  /*7570*/  BAR.SYNC.DEFER_BLOCKING 0x0 ;  /* 0x0000000000007b1d */ /* 0x000fe20000010000 */
[----:B------:R-:W-:-:S02]  /*7580*/  PRMT R13, RZ, 0x7610, R13 ;  /* 0x00007610ff0d7816 */ /* 0x000fc4000000000d */
[----:B------:R-:W-:Y:S02]  /*7590*/  PRMT R56, RZ, 0x7610, R56 ;  /* 0x00007610ff387816 */ /* 0x000fe40000000038 */
[----:B------:R-:W-:Y:S02]  /*75a0*/  PRMT R15, RZ, 0x7610, R15 ;  /* 0x00007610ff0f7816 */ /* 0x000fe4000000000f */
[-C--:B------:R-:W-:Y:S02]  /*75b0*/  ISETP.GE.AND P1, PT, R12, R103.reuse, PT ;  /* 0x000000670c00720c */ /* 0x080fe40003f26270 */
[----:B------:R-:W-:Y:S02]  /*75c0*/  ISETP.GE.AND P5, PT, R16, R103, PT ;  /* 0x000000671000720c */ /* 0x000fe40003fa6270 */
[----:B0-----:R-:W-:Y:S02]  /*75d0*/  PRMT R4, RZ, 0x7610, R4 ;  /* 0x00007610ff047816 */ /* 0x001fe40000000004 */
[----:B------:R-:W-:-:S02]  /*75e0*/  PRMT R5, RZ, 0x7610, R5 ;  /* 0x00007610ff057816 */ /* 0x000fc40000000005 */
[----:B------:R-:W-:Y:S01]  /*75f0*/  PRMT R58, RZ, 0x7610, R58 ;  /* 0x00007610ff3a7816 */ /* 0x000fe2000000003a */
[----:B------:R0:W2:Y:S01]  /*7600*/  @!P6 LDG.E.U16 R54, desc[UR8][R52.64] ;  /* 0x000000083436e981 */ /* 0x0000a2000c1e1500 */
[-C--:B------:R-:W-:Y:S02]  /*7610*/  ISETP.GE.AND P6, PT, R14, R103.reuse, PT ;  /* 0x000000670e00720c */ /* 0x080fe40003fc6270 */
[----:B------:R-:W-:Y:S01]  /*7620*/  PRMT R17, RZ, 0x7610, R17 ;  /* 0x00007610ff117816 */ /* 0x000fe20000000011 */
[----:B------:R-:W3:Y:S01]  /*7630*/  @!P4 LDG.E.U16 R13, desc[UR8][R6.64] ;  /* 0x00000008060dc981 */ /* 0x000ee2000c1e1500 */
[----:B------:R-:W-:-:S03]  /*7640*/  ISETP.GE.AND P4, PT, R18, R103, PT ;  /* 0x000000671200720c */ /* 0x000fc60003f86270 */
[----:B------:R-:W4:Y:S01]  /*7650*/  @!P3 LDG.E.U16 R56, desc[UR8][R6.64+0x40] ;  /* 0x000040080638b981 */ /* 0x000f22000c1e1500 */
[----:B------:R-:W-:-:S03]  /*7660*/  ISETP.GE.AND P3, PT, R20, R103, PT ;  /* 0x000000671400720c */ /* 0x000fc60003f66270 */
[----:B------:R-:W5:Y:S01]  /*7670*/  @!P2 LDG.E.U16 R15, desc[UR8][R6.64+0x80] ;  /* 0x00008008060fa981 */ /* 0x000f62000c1e1500 */
[-C--:B------:R-:W-:Y:S02]  /*7680*/  ISETP.GE.AND P2, PT, R38, R103.reuse, PT ;  /* 0x000000672600720c */ /* 0x080fe40003f46270 */
[----:B0-----:R-:W-:Y:S01]  /*7690*/  PRMT R52, RZ, 0x7610, R52 ;  /* 0x00007610ff347816 */ /* 0x001fe20000000034 */
[----:B------:R-:W5:Y:S01]  /*76a0*/  @!P1 LDG.E.U16 R4, desc[UR8][R6.64+0xc0] ;  /* 0x0000c00806049981 */ /* 0x000f62000c1e1500 */
[----:B------:R-:W-:Y:S02]  /*76b0*/  PRMT R19, RZ, 0x7610, R19 ;  /* 0x00007610ff137816 */ /* 0x000fe40000000013 */
[-C--:B------:R-:W-:Y:S01]  /*76c0*/  ISETP.GE.AND P1, PT, R40, R103.reuse, PT ;  /* 0x000000672800720c */ /* 0x080fe20003f26270 */
[----:B------:R-:W5:Y:S01]  /*76d0*/  @!P6 LDG.E.U16 R5, desc[UR8][R6.64+0x100] ;  /* 0x000100080605e981 */ /* 0x000f62000c1e1500 */
[----:B------:R-:W-:-:S03]  /*76e0*/  ISETP.GE.AND P6, PT, R42, R103, PT ;  /* 0x000000672a00720c */ /* 0x000fc60003fc6270 */
[----:B------:R-:W5:Y:S01]  /*76f0*/  @!P5 LDG.E.U16 R58, desc[UR8][R6.64+0x140] ;  /* 0x00014008063ad981 */ /* 0x000f62000c1e1500 */
[----:B------:R-:W-:-:S03]  /*7700*/  ISETP.GE.AND P5, PT, R44, R103, PT ;  /* 0x000000672c00720c */ /* 0x000fc60003fa6270 */
[----:B------:R-:W5:Y:S01]  /*7710*/  @!P4 LDG.E.U16 R17, desc[UR8][R6.64+0x180] ;  /* 0x000180080611c981 */ /* 0x000f62000c1e1500 */
[----:B------:R-:W-:-:S03]  /*7720*/  ISETP.GE.AND P4, PT, R46, R103, PT ;  /* 0x000000672e00720c */ /* 0x000fc60003f86270 */
[----:B------:R-:W5:Y:S01]  /*7730*/  @!P3 LDG.E.U16 R52, desc[UR8][R6.64+0x1c0] ;  /* 0x0001c0080634b981 */ /* 0x000f62000c1e1500 */
[----:B------:R-:W-:-:S03]  /*7740*/  ISETP.GE.AND P3, PT, R48, R103, PT ;  /* 0x000000673000720c */ /* 0x000fc60003f66270 */
[----:B------:R-:W5:Y:S01]  /*7750*/  @!P2 LDG.E.U16 R19, desc[UR8][R6.64+0x200] ;  /* 0x000200080613a981 */ /* 0x000f62000c1e1500 */
[----:B------:R-:W-:Y:S02]  /*7760*/  ISETP.GE.AND P2, PT, R50, R103, PT ;  /* 0x000000673200720c */ /* 0x000fe40003f46270 */
        /* <DEDUP_REMOVED lines=18> */
[C---:B------:R-:W-:Y:S02]  /*7890*/  IADD3 R41, R104.reuse, 0xb, RZ ;  /* 0x0000000b68297810 */ /* 0x040fe40007ffe0ff */
[C---:B------:R-:W-:Y:S02]  /*78a0*/  IADD3 R43, R104.reuse, 0xc, RZ ;  /* 0x0000000c682b7810 */ /* 0x040fe40007ffe0ff */
[-C--:B------:R-:W-:Y:S02]  /*78b0*/  LEA.HI.SX32 R41, R41, R104.reuse, 0x1b ;  /* 0x0000006829297211 */ /* 0x080fe400078fdaff */
[----:B------:R-:W-:Y:S02]  /*78c0*/  LEA.HI.SX32 R43, R43, R104, 0x1b ;  /* 0x000000682b2b7211 */ /* 0x000fe400078fdaff */
[----:B------:R-:W-:-:S02]  /*78d0*/  IADD3 R47, R104, 0xd, RZ ;  /* 0x0000000d682f7810 */ /* 0x000fc40007ffe0ff */
[----:B------:R-:W-:Y:S02]  /*78e0*/  LEA R41, R41, UR5, 0x1 ;  /* 0x0000000529297c11 */ /* 0x000fe4000f8e08ff */
[----:B------:R-:W-:Y:S02]  /*78f0*/  LEA R43, R43, UR5, 0x1 ;  /* 0x000000052b2b7c11 */ /* 0x000fe4000f8e08ff */
[----:B------:R-:W-:-:S04]  /*7900*/  LEA.HI.SX32 R47, R47, R104, 0x1b ;  /* 0x000000682f2f7211 */ /* 0x000fc800078fdaff */
[----:B------:R-:W-:Y:S01]  /*7910*/  LEA R47, R47, UR5, 0x1 ;  /* 0x000000052f2f7c11 */ /* 0x000fe2000f8e08ff */
        /* <DEDUP_REMOVED lines=8> */
[----:B------:R0:W-:Y:S04]  /*79a0*/  STS.U16 [R80+0x1c0], R17 ;  /* 0x0001c01150007388 */ /* 0x0001e80000000400 */
[----:B------:R-:W-:Y:S01]  /*79b0*/  STS.U16 [R79+0x200], R52 ;  /* 0x000200344f007388 */ /* 0x000fe20000000400 */
[----:B------:R-:W-:-:S03]  /*79c0*/  LEA R4, R4, UR5, 0x1 ;  /* 0x0000000504047c11 */ /* 0x000fc6000f8e08ff */
[----:B------:R-:W-:Y:S01]  /*79d0*/  STS.U16 [R78+0x240], R19 ;  /* 0x000240134e007388 */ /* 0x000fe20000000400 */
[----:B------:R-:W-:-:S03]  /*79e0*/  IADD3 R6, R104, 0x3, RZ ;  /* 0x0000000368067810 */ /* 0x000fc60007ffe0ff */
[----:B------:R-:W-:Y:S04]  /*79f0*/  STS.U16 [R77+0x280], R60 ;  /* 0x0002803c4d007388 */ /* 0x000fe80000000400 */
[----:B------:R-:W-:Y:S04]  /*7a00*/  STS.U16 [R76+0x2c0], R21 ;  /* 0x0002c0154c007388 */ /* 0x000fe80000000400 */
[----:B------:R-:W-:Y:S04]  /*7a10*/  STS.U16 [R75+0x300], R62 ;  /* 0x0003003e4b007388 */ /* 0x000fe80000000400 */
[----:B------:R2:W-:Y:S04]  /*7a20*/  STS.U16 [R74+0x340], R23 ;  /* 0x000340174a007388 */ /* 0x0005e80000000400 */
[----:B------:R-:W-:Y:S01]  /*7a30*/  STS.U16 [R73+0x380], R64 ;  /* 0x0003804049007388 */ /* 0x000fe20000000400 */
[----:B-1----:R-:W-:-:S03]  /*7a40*/  IADD3 R5, R104, 0x2, RZ ;  /* 0x0000000268057810 */ /* 0x002fc60007ffe0ff */
[----:B------:R-:W-:Y:S01]  /*7a50*/  STS.U16 [R71+0x3c0], R66 ;  /* 0x0003c04247007388 */ /* 0x000fe20000000400 */
[----:B------:R-:W-:-:S03]  /*7a60*/  NOP ;  /* 0x0000000000007918 */ /* 0x000fc60000000000 */
[----:B------:R-:W1:Y:S01]  /*7a70*/  LDS.U16 R49, [R4+0x2] ;  /* 0x0000020004317984 */ /* 0x000e620000000400 */
[-C--:B------:R-:W-:Y:S02]  /*7a80*/  LEA.HI.SX32 R6, R6, R104.reuse, 0x1b ;  /* 0x0000006806067211 */ /* 0x080fe400078fdaff */
[----:B------:R-:W-:Y:S01]  /*7a90*/  LEA.HI.SX32 R5, R5, R104, 0x1b ;  /* 0x0000006805057211 */ /* 0x000fe200078fdaff */
[----:B------:R-:W3:Y:S01]  /*7aa0*/  LDS.U16 R45, [R69] ;  /* 0x00000000452d7984 */ /* 0x000ee20000000400 */
[----:B------:R-:W-:Y:S02]  /*7ab0*/  LEA R6, R6, UR5, 0x1 ;  /* 0x0000000506067c11 */ /* 0x000fe4000f8e08ff */
[----:B------:R-:W-:Y:S01]  /*7ac0*/  LEA R5, R5, UR5, 0x1 ;  /* 0x0000000505057c11 */ /* 0x000fe2000f8e08ff */
[----:B------:R-:W-:Y:S04]  /*7ad0*/  LDS.U16 R56, [R7+0x8] ;  /* 0x0000080007387984 */ /* 0x000fe80000000400 */
[----:B------:R-:W4:Y:S04]  /*7ae0*/  LDS.U16 R54, [R6+0x6] ;  /* 0x0000060006367984 */ /* 0x000f280000000400 */
[----:B------:R-:W5:Y:S01]  /*7af0*/  LDS.U16 R53, [R5+0x4] ;  /* 0x0000040005357984 */ /* 0x000f620000000400 */
[----:B0-----:R-:W-:-:S02]  /*7b00*/  IADD3 R17, R104, 0x7, RZ ;  /* 0x0000000768117810 */ /* 0x001fc40007ffe0ff */
[C---:B--2---:R-:W-:Y:S01]  /*7b10*/  IADD3 R23, R104.reuse, 0xa, RZ ;  /* 0x0000000a68177810 */ /* 0x044fe20007ffe0ff */
[----:B------:R-:W-:Y:S01]  /*7b20*/  LDS.U16 R63, [R41+0x16] ;  /* 0x00001600293f7984 */ /* 0x000fe20000000400 */
[C---:B------:R-:W-:Y:S02]  /*7b30*/  IADD3 R13, R104.reuse, 0x5, RZ ;  /* 0x00000005680d7810 */ /* 0x040fe40007ffe0ff */
[-C--:B------:R-:W-:Y:S01]  /*7b40*/  LEA.HI.SX32 R17, R17, R104.reuse, 0x1b ;  /* 0x0000006811117211 */ /* 0x080fe200078fdaff */
[----:B------:R-:W-:Y:S01]  /*7b50*/  LDS.U16 R65, [R43+0x18] ;  /* 0x000018002b417984 */ /* 0x000fe20000000400 */
[-C--:B------:R-:W-:Y:S02]  /*7b60*/  LEA.HI.SX32 R23, R23, R104.reuse, 0x1b ;  /* 0x0000006817177211 */ /* 0x080fe400078fdaff */
[----:B------:R-:W-:Y:S02]  /*7b70*/  IADD3 R15, R104, 0x6, RZ ;  /* 0x00000006680f7810 */ /* 0x000fe40007ffe0ff */
[----:B------:R-:W-:-:S02]  /*7b80*/  LEA.HI.SX32 R13, R13, R104, 0x1b ;  /* 0x000000680d0d7211 */ /* 0x000fc400078fdaff */
[----:B------:R-:W-:Y:S02]  /*7b90*/  IADD3 R19, R104, 0x8, RZ ;  /* 0x0000000868137810 */ /* 0x000fe40007ffe0ff */
[----:B-1----:R-:W-:Y:S02]  /*7ba0*/  SHF.L.U32 R49, R49, 0x10, RZ ;  /* 0x0000001031317819 */ /* 0x002fe400000006ff */
[----:B---3--:R-:W-:-:S03]  /*7bb0*/  SHF.L.U32 R45, R45, 0x10, RZ ;  /* 0x000000102d2d7819 */ /* 0x008fc600000006ff */
[----:B------:R-:W-:Y:S01]  /*7bc0*/  FMUL.FTZ R52, R49, -1.4426950216293334961 ;  /* 0xbfb8aa3b31347820 */ /* 0x000fe20000410000 */
[----:B------:R-:W-:Y:S02]  /*7bd0*/  IADD3 R21, R104, 0x9, RZ ;  /* 0x0000000968157810 */ /* 0x000fe40007ffe0ff */
[----:B------:R-:W-:Y:S01]  /*7be0*/  LEA R17, R17, UR5, 0x1 ;  /* 0x0000000511117c11 */ /* 0x000fe2000f8e08ff */
[----:B------:R-:W-:Y:S01]  /*7bf0*/  FMUL.FTZ R51, R45, -1.4426950216293334961 ;  /* 0xbfb8aa3b2d337820 */ /* 0x000fe20000410000 */
[----:B------:R0:W1:Y:S01]  /*7c00*/  MUFU.EX2 R68, R52 ;  /* 0x0000003400447308 */ /* 0x0000620000000800 */
[----:B------:R-:W-:Y:S02]  /*7c10*/  LEA R23, R23, UR5, 0x1 ;  /* 0x0000000517177c11 */ /* 0x000fe4000f8e08ff */
[----:B------:R-:W-:Y:S01]  /*7c20*/  LEA R13, R13, UR5, 0x1 ;  /* 0x000000050d0d7c11 */ /* 0x000fe2000f8e08ff */
[----:B------:R-:W2:Y:S01]  /*7c30*/  LDS.U16 R64, [R17+0xe] ;  /* 0x00000e0011407984 */ /* 0x000ea20000000400 */
[----:B------:R-:W-:-:S02]  /*7c40*/  LEA.HI.SX32 R15, R15, R104, 0x1b ;  /* 0x000000680f0f7211 */ /* 0x000fc400078fdaff */
[-C--:B------:R-:W-:Y:S01]  /*7c50*/  LEA.HI.SX32 R19, R19, R104.reuse, 0x1b ;  /* 0x0000006813137211 */ /* 0x080fe200078fdaff */
[----:B------:R3:W-:Y:S01]  /*7c60*/  MUFU.EX2 R67, R51 ;  /* 0x0000003300437308 */ /* 0x0007e20000000800 */
[----:B0-----:R-:W-:Y:S01]  /*7c70*/  IADD3 R52, R104, 0xf, RZ ;  /* 0x0000000f68347810 */ /* 0x001fe20007ffe0ff */
[----:B------:R-:W0:Y:S01]  /*7c80*/  LDS.U16 R62, [R23+0x14] ;  /* 0x00001400173e7984 */ /* 0x000e220000000400 */
[----:B------:R-:W-:Y:S02]  /*7c90*/  LEA.HI.SX32 R21, R21, R104, 0x1b ;  /* 0x0000006815157211 */ /* 0x000fe400078fdaff */
[----:B----4-:R-:W-:Y:S01]  /*7ca0*/  SHF.L.U32 R54, R54, 0x10, RZ ;  /* 0x0000001036367819 */ /* 0x010fe200000006ff */
[----:B------:R-:W4:Y:S01]  /*7cb0*/  LDS.U16 R55, [R13+0xa] ;  /* 0x00000a000d377984 */ /* 0x000f220000000400 */
[----:B-----5:R-:W-:Y:S02]  /*7cc0*/  SHF.L.U32 R53, R53, 0x10, RZ ;  /* 0x0000001035357819 */ /* 0x020fe400000006ff */
[----:B---3--:R-:W-:-:S02]  /*7cd0*/  IADD3 R51, R104, 0xe, RZ ;  /* 0x0000000e68337810 */ /* 0x008fc40007ffe0ff */
[-C--:B------:R-:W-:Y:S01]  /*7ce0*/  LEA.HI.SX32 R52, R52, R104.reuse, 0x1b ;  /* 0x0000006834347211 */ /* 0x080fe200078fdaff */
[----:B------:R-:W-:Y:S01]  /*7cf0*/  FMUL.FTZ R60, R54, -1.4426950216293334961 ;  /* 0xbfb8aa3b363c7820 */ /* 0x000fe20000410000 */
[----:B------:R-:W-:Y:S02]  /*7d00*/  LEA R15, R15, UR5, 0x1 ;  /* 0x000000050f0f7c11 */ /* 0x000fe4000f8e08ff */
[----:B------:R-:W-:Y:S02]  /*7d10*/  LEA R19, R19, UR5, 0x1 ;  /* 0x0000000513137c11 */ /* 0x000fe4000f8e08ff */
[----:B------:R-:W-:Y:S01]  /*7d20*/  LEA R21, R21, UR5, 0x1 ;  /* 0x0000000515157c11 */ /* 0x000fe2000f8e08ff */
[----:B------:R-:W-:Y:S01]  /*7d30*/  FMUL.FTZ R58, R53, -1.4426950216293334961 ;  /* 0xbfb8aa3b353a7820 */ /* 0x000fe20000410000 */
[----:B------:R-:W-:Y:S01]  /*7d40*/  LEA.HI.SX32 R51, R51, R104, 0x1b ;  /* 0x0000006833337211 */ /* 0x000fe200078fdaff */
[----:B------:R-:W3:Y:S01]  /*7d50*/  LDS.U16 R57, [R15+0xc] ;  /* 0x00000c000f397984 */ /* 0x000ee20000000400 */
[----:B------:R-:W-:Y:S01]  /*7d60*/  LEA R52, R52, UR5, 0x1 ;  /* 0x0000000534347c11 */ /* 0x000fe2000f8e08ff */
[----:B------:R5:W-:Y:S01]  /*7d70*/  MUFU.EX2 R72, R60 ;  /* 0x0000003c00487308 */ /* 0x000be20000000800 */
[----:B------:R-:W-:Y:S01]  /*7d80*/  LEA R51, R51, UR5, 0x1 ;  /* 0x0000000533337c11 */ /* 0x000fe2000f8e08ff */
[----:B------:R-:W3:Y:S04]  /*7d90*/  LDS.U16 R66, [R19+0x10] ;  /* 0x0000100013427984 */ /* 0x000ee80000000400 */
[----:B------:R-:W3:Y:S02]  /*7da0*/  LDS.U16 R59, [R21+0x12] ;  /* 0x00001200153b7984 */ /* 0x000ee40000000400 */
[----:B------:R1:W3:Y:S02]  /*7db0*/  MUFU.EX2 R70, R58 ;  /* 0x0000003a00467308 */ /* 0x0002e40000000800 */
[----:B-----5:R-:W5:Y:S04]  /*7dc0*/  LDS.U16 R60, [R52+0x1e] ;  /* 0x00001e00343c7984 */ /* 0x020f680000000400 */
[----:B------:R-:W5:Y:S04]  /*7dd0*/  LDS.U16 R61, [R51+0x1c] ;  /* 0x00001c00333d7984 */ /* 0x000f680000000400 */
[----:B-1----:R-:W1:Y:S01]  /*7de0*/  LDS.U16 R58, [R47+0x1a] ;  /* 0x00001a002f3a7984 */ /* 0x002e620000000400 */
[----:B------:R-:W-:-:S02]  /*7df0*/  SHF.L.U32 R56, R56, 0x10, RZ ;  /* 0x0000001038387819 */ /* 0x000fc400000006ff */
[----:B--2---:R-:W-:-:S03]  /*7e00*/  SHF.L.U32 R64, R64, 0x10, RZ ;  /* 0x0000001040407819 */ /* 0x004fc600000006ff */
[----:B------:R-:W-:Y:S01]  /*7e10*/  FMUL.FTZ R101, R56, -1.4426950216293334961 ;  /* 0xbfb8aa3b38657820 */ /* 0x000fe20000410000 */
[----:B0-----:R-:W-:Y:S02]  /*7e20*/  SHF.L.U32 R62, R62, 0x10, RZ ;  /* 0x000000103e3e7819 */ /* 0x001fe400000006ff */
[----:B----4-:R-:W-:Y:S01]  /*7e30*/  SHF.L.U32 R55, R55, 0x10, RZ ;  /* 0x0000001037377819 */ /* 0x010fe200000006ff */
[----:B------:R-:W-:Y:S01]  /*7e40*/  FMUL.FTZ R106, R64, -1.4426950216293334961 ;  /* 0xbfb8aa3b406a7820 */ /* 0x000fe20000410000 */
[----:B------:R-:W-:Y:S01]  /*7e50*/  SHF.L.U32 R63, R63, 0x10, RZ ;  /* 0x000000103f3f7819 */ /* 0x000fe200000006ff */
[----:B------:R-:W0:Y:S01]  /*7e60*/  MUFU.EX2 R101, R101 ;  /* 0x0000006500657308 */ /* 0x000e220000000800 */
[----:B------:R-:W-:Y:S01]  /*7e70*/  SHF.L.U32 R65, R65, 0x10, RZ ;  /* 0x0000001041417819 */ /* 0x000fe200000006ff */
[----:B------:R-:W-:Y:S01]  /*7e80*/  FMUL.FTZ R109, R62, -1.4426950216293334961 ;  /* 0xbfb8aa3b3e6d7820 */ /* 0x000fe20000410000 */
[----:B------:R-:W-:Y:S01]  /*7e90*/  FMUL.FTZ R104, R55, -1.4426950216293334961 ;  /* 0xbfb8aa3b37687820 */ /* 0x000fe20000410000 */
[----:B------:R-:W-:Y:S01]  /*7ea0*/  FADD.FTZ R68, R68, 1 ;  /* 0x3f80000044447421 */ /* 0x000fe20000010000 */
[----:B---3--:R-:W-:-:S02]  /*7eb0*/  SHF.L.U32 R57, R57, 0x10, RZ ;  /* 0x0000001039397819 */ /* 0x008fc400000006ff */
[----:B------:R-:W-:Y:S02]  /*7ec0*/  SHF.L.U32 R66, R66, 0x10, RZ ;  /* 0x0000001042427819 */ /* 0x000fe400000006ff */
[----:B------:R-:W-:Y:S01]  /*7ed0*/  SHF.L.U32 R59, R59, 0x10, RZ ;  /* 0x000000103b3b7819 */ /* 0x000fe200000006ff */
[----:B------:R-:W-:Y:S01]  /*7ee0*/  FMUL.FTZ R110, R63, -1.4426950216293334961 ;  /* 0xbfb8aa3b3f6e7820 */ /* 0x000fe20000410000 */
[----:B------:R-:W-:Y:S01]  /*7ef0*/  FMUL.FTZ R111, R65, -1.4426950216293334961 ;  /* 0xbfb8aa3b416f7820 */ /* 0x000fe20000410000 */
[----:B-----5:R-:W-:Y:S01]  /*7f00*/  SHF.L.U32 R60, R60, 0x10, RZ ;  /* 0x000000103c3c7819 */ /* 0x020fe200000006ff */
[----:B------:R-:W-:Y:S01]  /*7f10*/  FMUL.FTZ R105, R57, -1.4426950216293334961 ;  /* 0xbfb8aa3b39697820 */ /* 0x000fe20000410000 */
[----:B------:R-:W2:Y:S01]  /*7f20*/  MUFU.EX2 R106, R106 ;  /* 0x0000006a006a7308 */ /* 0x000ea20000000800 */
[----:B------:R-:W-:Y:S01]  /*7f30*/  FMUL.FTZ R107, R66, -1.4426950216293334961 ;  /* 0xbfb8aa3b426b7820 */ /* 0x000fe20000410000 */
[----:B------:R-:W-:Y:S01]  /*7f40*/  FMUL.FTZ R108, R59, -1.4426950216293334961 ;  /* 0xbfb8aa3b3b6c7820 */ /* 0x000fe20000410000 */
[----:B------:R-:W-:Y:S01]  /*7f50*/  SHF.L.U32 R61, R61, 0x10, RZ ;  /* 0x000000103d3d7819 */ /* 0x000fe200000006ff */
[----:B------:R-:W-:Y:S01]  /*7f60*/  FADD.FTZ R70, R70, 1 ;  /* 0x3f80000046467421 */ /* 0x000fe20000010000 */
[----:B-1----:R-:W-:Y:S01]  /*7f70*/  SHF.L.U32 R58, R58, 0x10, RZ ;  /* 0x000000103a3a7819 */ /* 0x002fe200000006ff */
[----:B------:R-:W-:-:S02]  /*7f80*/  FMUL.FTZ R114, R60, -1.4426950216293334961 ;  /* 0xbfb8aa3b3c727820 */ /* 0x000fc40000410000 */
[----:B------:R-:W1:Y:S01]  /*7f90*/  MUFU.EX2 R109, R109 ;  /* 0x0000006d006d7308 */ /* 0x000e620000000800 */
[----:B------:R-:W-:Y:S01]  /*7fa0*/  FMUL.FTZ R113, R61, -1.4426950216293334961 ;  /* 0xbfb8aa3b3d717820 */ /* 0x000fe20000410000 */
[----:B------:R-:W-:Y:S01]  /*7fb0*/  FMUL.FTZ R112, R58, -1.4426950216293334961 ;  /* 0xbfb8aa3b3a707820 */ /* 0x000fe20000410000 */
[----:B------:R-:W-:-:S05]  /*7fc0*/  FADD.FTZ R67, R67, 1 ;  /* 0x3f80000043437421 */ /* 0x000fca0000010000 */
[----:B------:R-:W3:Y:S08]  /*7fd0*/  MUFU.EX2 R104, R104 ;  /* 0x0000006800687308 */ /* 0x000ef00000000800 */
[----:B------:R-:W4:Y:S01]  /*7fe0*/  MUFU.RCP R118, R68 ;  /* 0x0000004400767308 */ /* 0x000f220000001000 */
[----:B0-----:R-:W-:Y:S01]  /*7ff0*/  FADD.FTZ R101, R101, 1 ;  /* 0x3f80000065657421 */ /* 0x001fe20000010000 */
[----:B------:R-:W-:-:S06]  /*8000*/  FADD.FTZ R72, R72, 1 ;  /* 0x3f80000048487421 */ /* 0x000fcc0000010000 */
[----:B------:R-:W0:Y:S08]  /*8010*/  MUFU.EX2 R110, R110 ;  /* 0x0000006e006e7308 */ /* 0x000e300000000800 */
[----:B------:R-:W5:Y:S08]  /*8020*/  MUFU.EX2 R111, R111 ;  /* 0x0000006f006f7308 */ /* 0x000f700000000800 */
[----:B------:R-:W5:Y:S08]  /*8030*/  MUFU.EX2 R105, R105 ;  /* 0x0000006900697308 */ /* 0x000f700000000800 */
[----:B------:R-:W5:Y:S08]  /*8040*/  MUFU.EX2 R107, R107 ;  /* 0x0000006b006b7308 */ /* 0x000f700000000800 */
[----:B------:R-:W5:Y:S08]  /*8050*/  MUFU.EX2 R108, R108 ;  /* 0x0000006c006c7308 */ /* 0x000f700000000800 */
[----:B------:R-:W5:Y:S08]  /*8060*/  MUFU.RCP R70, R70 ;  /* 0x0000004600467308 */ /* 0x000f700000001000 */
[----:B------:R-:W5:Y:S01]  /*8070*/  MUFU.EX2 R114, R114 ;  /* 0x0000007200727308 */ /* 0x000f620000000800 */
[----:B--2---:R-:W-:-:S07]  /*8080*/  FADD.FTZ R106, R106, 1 ;  /* 0x3f8000006a6a7421 */ /* 0x004fce0000010000 */
[----:B------:R-:W2:Y:S08]  /*8090*/  MUFU.EX2 R112, R112 ;  /* 0x0000007000707308 */ /* 0x000eb00000000800 */
[----:B------:R-:W2:Y:S01]  /*80a0*/  MUFU.RCP R116, R67 ;  /* 0x0000004300747308 */ /* 0x000ea20000001000 */
[----:B-1----:R-:W-:-:S07]  /*80b0*/  FADD.FTZ R109, R109, 1 ;  /* 0x3f8000006d6d7421 */ /* 0x002fce0000010000 */
[----:B------:R-:W1:Y:S01]  /*80c0*/  MUFU.EX2 R113, R113 ;  /* 0x0000007100717308 */ /* 0x000e620000000800 */
[----:B---3--:R-:W-:Y:S01]  /*80d0*/  FADD.FTZ R104, R104, 1 ;  /* 0x3f80000068687421 */ /* 0x008fe20000010000 */
[----:B----4-:R-:W-:-:S06]  /*80e0*/  FMUL.FTZ R49, R49, R118 ;  /* 0x0000007631317220 */ /* 0x010fcc0000410000 */
[----:B------:R-:W3:Y:S01]  /*80f0*/  MUFU.RCP R115, R72 ;  /* 0x0000004800737308 */ /* 0x000ee20000001000 */
[----:B0-----:R-:W-:Y:S01]  /*8100*/  FADD.FTZ R110, R110, 1 ;  /* 0x3f8000006e6e7421 */ /* 0x001fe20000010000 */
[----:B-----5:R-:W-:-:S06]  /*8110*/  FADD.FTZ R111, R111, 1 ;  /* 0x3f8000006f6f7421 */ /* 0x020fcc0000010000 */
[----:B------:R-:W0:Y:S01]  /*8120*/  MUFU.RCP R101, R101 ;  /* 0x0000006500657308 */ /* 0x000e220000001000 */
[----:B------:R-:W-:Y:S01]  /*8130*/  FADD.FTZ R105, R105, 1 ;  /* 0x3f80000069697421 */ /* 0x000fe20000010000 */
[----:B------:R-:W-:Y:S01]  /*8140*/  FADD.FTZ R107, R107, 1 ;  /* 0x3f8000006b6b7421 */ /* 0x000fe20000010000 */
[----:B------:R-:W-:Y:S01]  /*8150*/  FADD.FTZ R108, R108, 1 ;  /* 0x3f8000006c6c7421 */ /* 0x000fe20000010000 */
[----:B------:R-:W-:Y:S01]  /*8160*/  FMUL.FTZ R49, R49, R36 ;  /* 0x0000002431317220 */ /* 0x000fe20000410000 */
[----:B------:R-:W-:-:S03]  /*8170*/  FMUL.FTZ R36, R53, R70 ;  /* 0x0000004635247220 */ /* 0x000fc60000410000 */
[----:B------:R-:W4:Y:S01]  /*8180*/  MUFU.RCP R67, R106 ;  /* 0x0000006a00437308 */ /* 0x000f220000001000 */
[----:B------:R-:W-:Y:S01]  /*8190*/  FADD.FTZ R114, R114, 1 ;  /* 0x3f80000072727421 */ /* 0x000fe20000010000 */
[----:B--2---:R-:W-:Y:S01]  /*81a0*/  FADD.FTZ R112, R112, 1 ;  /* 0x3f80000070707421 */ /* 0x004fe20000010000 */
[----:B------:R-:W-:Y:S01]  /*81b0*/  FMUL.FTZ R68, R45, R116 ;  /* 0x000000742d447220 */ /* 0x000fe20000410000 */
[----:B------:R-:W-:-:S04]  /*81c0*/  FMUL.FTZ R36, R36, R37 ;  /* 0x0000002524247220 */ /* 0x000fc80000410000 */
[----:B------:R-:W2:Y:S01]  /*81d0*/  MUFU.RCP R109, R109 ;  /* 0x0000006d006d7308 */ /* 0x000ea20000001000 */
[----:B-1----:R-:W-:Y:S01]  /*81e0*/  FADD.FTZ R113, R113, 1 ;  /* 0x3f80000071717421 */ /* 0x002fe20000010000 */
[----:B------:R-:W-:-:S06]  /*81f0*/  FMUL.FTZ R68, R68, R39 ;  /* 0x0000002744447220 */ /* 0x000fcc0000410000 */
[----:B------:R-:W1:Y:S01]  /*8200*/  MUFU.RCP R104, R104 ;  /* 0x0000006800687308 */ /* 0x000e620000001000 */
[----:B---3--:R-:W-:-:S07]  /*8210*/  FMUL.FTZ R39, R54, R115 ;  /* 0x0000007336277220 */ /* 0x008fce0000410000 */
[----:B------:R-:W3:Y:S01]  /*8220*/  MUFU.RCP R72, R111 ;  /* 0x0000006f00487308 */ /* 0x000ee20000001000 */
[----:B0-----:R-:W-:-:S07]  /*8230*/  FMUL.FTZ R56, R56, R101 ;  /* 0x0000006538387220 */ /* 0x001fce0000410000 */
[----:B------:R-:W0:Y:S08]  /*8240*/  MUFU.RCP R120, R105 ;  /* 0x0000006900787308 */ /* 0x000e300000001000 */
[----:B------:R-:W5:Y:S08]  /*8250*/  MUFU.RCP R110, R110 ;  /* 0x0000006e006e7308 */ /* 0x000f700000001000 */
[----:B------:R-:W5:Y:S08]  /*8260*/  MUFU.RCP R107, R107 ;  /* 0x0000006b006b7308 */ /* 0x000f700000001000 */
[----:B------:R-:W5:Y:S08]  /*8270*/  MUFU.RCP R108, R108 ;  /* 0x0000006c006c7308 */ /* 0x000f700000001000 */
[----:B------:R-:W5:Y:S01]  /*8280*/  MUFU.RCP R37, R114 ;  /* 0x0000007200257308 */ /* 0x000f620000001000 */
[----:B------:R-:W-:-:S07]  /*8290*/  FMUL.FTZ R56, R56, R35 ;  /* 0x0000002338387220 */ /* 0x000fce0000410000 */
[----:B------:R-:W5:Y:S01]  /*82a0*/  MUFU.RCP R45, R112 ;  /* 0x00000070002d7308 */ /* 0x000f620000001000 */
[----:B----4-:R-:W-:-:S07]  /*82b0*/  FMUL.FTZ R35, R64, R67 ;  /* 0x0000004340237220 */ /* 0x010fce0000410000 */
[----:B------:R-:W4:Y:S01]  /*82c0*/  MUFU.RCP R54, R113 ;  /* 0x0000007100367308 */ /* 0x000f220000001000 */
[----:B--2---:R-:W-:Y:S01]  /*82d0*/  FMUL.FTZ R62, R62, R109 ;  /* 0x0000006d3e3e7220 */ /* 0x004fe20000410000 */
[----:B-1----:R-:W-:Y:S01]  /*82e0*/  FMUL.FTZ R55, R55, R104 ;  /* 0x0000006837377220 */ /* 0x002fe20000410000 */
[----:B------:R-:W-:Y:S01]  /*82f0*/  FMUL.FTZ R35, R35, R30 ;  /* 0x0000001e23237220 */ /* 0x000fe20000410000 */
[----:B------:R-:W-:Y:S01]  /*8300*/  FMUL.FTZ R39, R39, R34 ;  /* 0x0000002227277220 */ /* 0x000fe20000410000 */
[----:B---3--:R-:W-:Y:S01]  /*8310*/  FMUL.FTZ R30, R65, R72 ;  /* 0x00000048411e7220 */ /* 0x008fe20000410000 */
[----:B0-----:R-:W-:Y:S01]  /*8320*/  FMUL.FTZ R34, R57, R120 ;  /* 0x0000007839227220 */ /* 0x001fe20000410000 */
[----:B-----5:R-:W-:Y:S01]  /*8330*/  FMUL.FTZ R63, R63, R110 ;  /* 0x0000006e3f3f7220 */ /* 0x020fe20000410000 */
        /* <DEDUP_REMOVED lines=14> */
[----:B----4-:R-:W-:Y:S01]  /*8420*/  FMUL.FTZ R26, R61, R54 ;  /* 0x000000363d1a7220 */ /* 0x010fe20000410000 */
[----:B------:R-:W-:Y:S01]  /*8430*/  FMUL.FTZ R29, R29, R22 ;  /* 0x000000161d1d7220 */ /* 0x000fe20000410000 */
[----:B------:R-:W-:Y:S01]  /*8440*/  PRMT R22, R49, 0x7632, R22 ;  /* 0x0000763231167816 */ /* 0x000fe20000000016 */
[----:B------:R-:W-:Y:S01]  /*8450*/  FMUL.FTZ R27, R27, R24 ;  /* 0x000000181b1b7220 */ /* 0x000fe20000410000 */
[----:B------:R-:W-:Y:S01]  /*8460*/  F2FP.BF16.F32.PACK_AB R55, R55, R56 ;  /* 0x000000383737723e */ /* 0x000fe200000010ff */
[----:B------:R-:W-:Y:S01]  /*8470*/  FMUL.FTZ R26, R26, R25 ;  /* 0x000000191a1a7220 */ /* 0x000fe20000410000 */
[----:B------:R-:W-:-:S02]  /*8480*/  PRMT R24, R36, 0x7632, R24 ;  /* 0x0000763224187816 */ /* 0x000fc40000000018 */
[----:B------:R-:W-:Y:S02]  /*8490*/  F2FP.BF16.F32.PACK_AB R34, R35, R34 ;  /* 0x000000222322723e */ /* 0x000fe400000010ff */
[----:B------:R-:W-:Y:S02]  /*84a0*/  PRMT R25, R55, 0x7632, R25 ;  /* 0x0000763237197816 */ /* 0x000fe40000000019 */
[----:B------:R-:W-:Y:S02]  /*84b0*/  F2FP.BF16.F32.PACK_AB R59, R59, R66 ;  /* 0x000000423b3b723e */ /* 0x000fe400000010ff */
[----:B------:R-:W-:Y:S01]  /*84c0*/  PRMT R28, R34, 0x7632, R28 ;  /* 0x00007632221c7816 */ /* 0x000fe2000000001c */
[----:B------:R-:W-:Y:S01]  /*84d0*/  STS.U16 [R69], R49 ;  /* 0x0000003145007388 */ /* 0x000fe20000000400 */
[----:B------:R-:W-:-:S03]  /*84e0*/  F2FP.BF16.F32.PACK_AB R62, R63, R62 ;  /* 0x0000003e3f3e723e */ /* 0x000fc600000010ff */
[----:B------:R0:W-:Y:S01]  /*84f0*/  STS.U16 [R4+0x2], R22 ;  /* 0x0000021604007388 */ /* 0x0001e20000000400 */
[----:B------:R-:W-:-:S03]  /*8500*/  F2FP.BF16.F32.PACK_AB R27, R27, R30 ;  /* 0x0000001e1b1b723e */ /* 0x000fc600000010ff */
[----:B------:R1:W-:Y:S01]  /*8510*/  STS.U16 [R5+0x4], R36 ;  /* 0x0000042405007388 */ /* 0x0003e20000000400 */
[----:B------:R-:W-:-:S03]  /*8520*/  F2FP.BF16.F32.PACK_AB R26, R29, R26 ;  /* 0x0000001a1d1a723e */ /* 0x000fc600000010ff */
[----:B------:R2:W-:Y:S01]  /*8530*/  STS.U16 [R6+0x6], R24 ;  /* 0x0000061806007388 */ /* 0x0005e20000000400 */
[----:B0-----:R-:W-:-:S03]  /*8540*/  PRMT R4, R59, 0x7632, R4 ;  /* 0x000076323b047816 */ /* 0x001fc60000000004 */
[----:B------:R0:W-:Y:S01]  /*8550*/  STS.U16 [R7+0x8], R55 ;  /* 0x0000083707007388 */ /* 0x0001e20000000400 */
[----:B-1----:R-:W-:-:S03]  /*8560*/  PRMT R5, R62, 0x7632, R5 ;  /* 0x000076323e057816 */ /* 0x002fc60000000005 */
[----:B------:R-:W-:Y:S01]  /*8570*/  STS.U16 [R13+0xa], R25 ;  /* 0x00000a190d007388 */ /* 0x000fe20000000400 */
[----:B--2---:R-:W-:-:S03]  /*8580*/  PRMT R6, R27, 0x7632, R6 ;  /* 0x000076321b067816 */ /* 0x004fc60000000006 */
[----:B------:R-:W-:Y:S04]  /*8590*/  STS.U16 [R15+0xc], R34 ;  /* 0x00000c220f007388 */ /* 0x000fe80000000400 */
[----:B------:R-:W-:Y:S01]  /*85a0*/  STS.U16 [R17+0xe], R28 ;  /* 0x00000e1c11007388 */ /* 0x000fe20000000400 */
[----:B0-----:R-:W-:-:S03]  /*85b0*/  PRMT R7, R26, 0x7632, R7 ;  /* 0x000076321a077816 */ /* 0x001fc60000000007 */
        /* <DEDUP_REMOVED lines=28> */
[----:B0-----:R-:W-:-:S02]  /*8780*/  IMAD R7, R95, UR6, RZ ;  /* 0x000000065f077c24 */ /* 0x001fc4000f8e02ff */
[C---:B------:R-:W-:Y:S01]  /*8790*/  IMAD.WIDE.U32 R4, R96.reuse, UR6, RZ ;  /* 0x0000000660047c25 */ /* 0x040fe2000f8e00ff */
[----:B------:R-:W-:Y:S03]  /*87a0*/  BSSY B0, `(.L_x_764) ;  /* 0x0000010000007945 */ /* 0x000fe60003800000 */
[----:B------:R-:W-:-:S05]  /*87b0*/  IMAD R7, R96, UR7, R7 ;  /* 0x0000000760077c24 */ /* 0x000fca000f8e0207 */
[----:B------:R-:W-:Y:S02]  /*87c0*/  IADD3 R29, R5, R7, RZ ;  /* 0x00000007051d7210 */ /* 0x000fe40007ffe0ff */
[----:B-1----:R-:W-:-:S13]  /*87d0*/  ISETP.GE.AND P0, PT, R92, R27, PT ;  /* 0x0000001b5c00720c */ /* 0x002fda0003f06270 */
        /* <DEDUP_REMOVED lines=12> */
.L_x_765:
[----:B------:R-:W-:Y:S05]  /*88a0*/  BSYNC B0 ;  /* 0x0000000000007941 */ /* 0x000fea0003800000 */
.L_x_764:
        /* <DEDUP_REMOVED lines=11> */
[----:B------:R-:W-:Y:S01]  /*8960*/  IMAD R5, R100, UR7, R5 ;  /* 0x0000000764057c24 */ /* 0x000fe2000f8e0205 */
[----:B------:R-:W-:-:S02]  /*8970*/  IADD3 R4, P0, R2, UR12, RZ ;  /* 0x0000000c02047c10 */ /* 0x000fc4000ff1e0ff */
[----:B------:R-:W-:Y:S02]  /*8980*/  IADD3 R2, P1, R11, UR10, RZ ;  /* 0x0000000a0b027c10 */ /* 0x000fe4000ff3e0ff */
[----:B------:R-:W-:Y:S02]  /*8990*/  IADD3.X R3, R5, UR13, R3, P0, !PT ;  /* 0x0000000d05037c10 */ /* 0x000fe400087fe403 */
[----:B------:R-:W-:Y:S02]  /*89a0*/  IADD3.X R9, R9, UR11, RZ, P1, !PT ;  /* 0x0000000b09097c10 */ /* 0x000fe40008ffe4ff */
[----:B------:R-:W-:Y:S02]  /*89b0*/  LEA R2, P0, R4, R2, 0x1 ;  /* 0x0000000204027211 */ /* 0x000fe400078008ff */
        /* <DEDUP_REMOVED lines=35> */
.L_x_767:
        /* <DEDUP_REMOVED lines=9> */
.L_x_5177:


//--------------------- .text._Z25selective_scan_fwd_kernelI32Selective_Scan_fwd_kernel_traitsILi64ELi16ELi1ELb0ELb0ELb1ELb0EN3c108BFloat16ENS1_7complexIfEEEEv13SSMParamsBase --------------------------
	.section	.text._Z25selective_scan_fwd_kernelI32Selective_Scan_fwd_kernel_traitsILi64ELi16ELi1ELb0ELb0ELb1ELb0EN3c108BFloat16ENS1_7complexIfEEEEv13SSMParamsBase,"ax",@progbits
	.align	128
        .global         _Z25selective_scan_fwd_kernelI32Selective_Scan_fwd_kernel_traitsILi64ELi16ELi1ELb0ELb0ELb1ELb0EN3c108BFloat16ENS1_7complexIfEEEEv13SSMParamsBase
        .type           _Z25selective_scan_fwd_kernelI32Selective_Scan_fwd_kernel_traitsILi64ELi16ELi1ELb0ELb0ELb1ELb0EN3c108BFloat16ENS1_7complexIfEEEEv13SSMParamsBase,@function
        .size           _Z25selective_scan_fwd_kernelI32Selective_Scan_fwd_kernel_traitsILi64ELi16ELi1ELb0ELb0ELb1ELb0EN3c108BFloat16ENS1_7complexIfEEEEv13SSMParamsBase,(.L_x_5178 - _Z25selective_scan_fwd_kernelI32Selective_Scan_fwd_kernel_traitsILi64ELi16ELi1ELb0ELb0ELb1ELb0EN3c108BFloat16ENS1_7complexIfEEEEv13SSMParamsBase)
        .other          _Z25selective_scan_fwd_kernelI32Selective_Scan_fwd_kernel_traitsILi64ELi16ELi1ELb0ELb0ELb1ELb0EN3c108BFloat16ENS1_7complexIfEEEEv13SSMParamsBase,@"STO_CUDA_ENTRY STV_DEFAULT"
_Z25selective_scan_fwd_kernelI32Selective_Scan_fwd_kernel_traitsILi64ELi16ELi1ELb0ELb0ELb1ELb0EN3c108BFloat16ENS1_7complexIfEEEEv13SSMParamsBase:
.text._Z25selective_scan_fwd_kernelI32Selective_Scan_fwd_kernel_traitsILi64ELi16ELi1ELb0ELb0ELb1ELb0EN3c108BFloat16ENS1_7complexIfEEEEv13SSMParamsBase:
        /* <DEDUP_REMOVED lines=38> */
[----:B------:R-:W-:-:S10]  /*0260*/  UMOV UR4, URZ ;  /* 0x0000003f00047c82 */ /* 0x000fd40008000000 */
        /* <DEDUP_REMOVED lines=24> */
[----:B-1----:R-:W-:Y:S01]  /*03f0*/  ISETP.GE.AND P2, PT, R0, 0x1, PT ;  /* 0x000000010000780c */ /* 0x002fe20003f46270 */
        /* <DEDUP_REMOVED lines=46> */
.L_x_809:
        /* <DEDUP_REMOVED lines=18> */
[----:B------:R-:W-:Y:S01]  /*0800*/  LOP3.LUT R24, R68, 0xc0, RZ, 0xfc, !PT ;  /* 0x000000c044187812 */ /* 0x000fe200078efcff */
        /* <DEDUP_REMOVED lines=60> */
[----:B------:R-:W-:Y:S02]  /*0bd0*/  ISETP.GE.AND P5, PT, R24, UR14, PT ;  /* 0x0000000e18007c0c */ /* 0x000fe4000bfa6270 */
[----:B------:R-:W-:-:S02]  /*0be0*/  IADD3 R22, R19, 0x40, RZ ;  /* 0x0000004013167810 */ /* 0x000fc40007ffe0ff */
[C---:B------:R-:W-:Y:S02]  /*0bf0*/  IADD3 R24, R19.reuse, 0x60, RZ ;  /* 0x0000006013187810 */ /* 0x040fe40007ffe0ff */
[CC--:B0-----:R-:W-:Y:S02]  /*0c00*/  LEA.HI.SX32 R2, R19.reuse, R19.reuse, 0x1b ;  /* 0x0000001313027211 */ /* 0x0c1fe400078fdaff */
[C---:B------:R-:W-:Y:S02]  /*0c10*/  IADD3 R26, R19.reuse, 0x80, RZ ;  /* 0x00000080131a7810 */ /* 0x040fe40007ffe0ff */
[C---:B------:R-:W-:Y:S01]  /*0c20*/  IADD3 R28, R19.reuse, 0xa0, RZ ;  /* 0x000000a0131c7810 */ /* 0x040fe20007ffe0ff */
[----:B------:R-:W-:Y:S01]  /*0c30*/  ULEA UR15, UR15, UR7, 0x18 ;  /* 0x000000070f0f7291 */ /* 0x000fe2000f8ec03f */
        /* <DEDUP_REMOVED lines=42> */
[----:B------:R-:W-:Y:S02]  /*0ee0*/  ISETP.GE.AND P6, PT, R23, UR14, PT ;  /* 0x0000000e17007c0c */ /* 0x000fe4000bfc6270 */
[----:B------:R-:W-:-:S02]  /*0ef0*/  MOV R2, UR9 ;  /* 0x0000000900027c02 */ /* 0x000fc40008000f00 */
[----:B------:R-:W-:-:S03]  /*0f00*/  MOV R3, UR11 ;  /* 0x0000000b00037c02 */ /* 0x000fc60008000f00 */
[----:B------:R-:W-:Y:S01]  /*0f10*/  IMAD.WIDE R2, R68, 0x2, R2 ;  /* 0x0000000244027825 */ /* 0x000fe200078e0202 */
[----:B------:R-:W-:Y:S02]  /*0f20*/  ISETP.GE.AND P3, PT, R25, UR14, PT ;  /* 0x0000000e19007c0c */ /* 0x000fe4000bf66270 */
[----:B------:R-:W-:Y:S01]  /*0f30*/  PRMT R30, RZ, 0x7610, R30 ;  /* 0x00007610ff1e7816 */ /* 0x000fe2000000001e */
[----:B--2---:R0:W-:Y:S01]  /*0f40*/  STS.U16 [R59], R0 ;  /* 0x000000003b007388 */ /* 0x0041e20000000400 */
[----:B------:R-:W1:Y:S03]  /*0f50*/  LDC R25, c[0x0][0x21c] ;  /* 0x00008700ff197b82 */ /* 0x000e660000000800 */
[----:B---3--:R2:W-:Y:S01]  /*0f60*/  STS.U16 [R58+0x40], R4 ;  /* 0x000040043a007388 */ /* 0x0085e20000000400 */
[----:B0-----:R-:W-:-:S04]  /*0f70*/  LEA R0, R70, R69, 0x4 ;  /* 0x0000004546007211 */ /* 0x001fc800078e20ff */
[----:B------:R-:W-:Y:S01]  /*0f80*/  LEA.HI.SX32 R66, R0, R0, 0x1b ;  /* 0x0000000000427211 */ /* 0x000fe200078fdaff */
[----:B----4-:R-:W-:Y:S04]  /*0f90*/  STS.U16 [R57+0x80], R5 ;  /* 0x0000800539007388 */ /* 0x010fe80000000400 */
[----:B-----5:R-:W-:Y:S04]  /*0fa0*/  STS.U16 [R56+0xc0], R6 ;  /* 0x0000c00638007388 */ /* 0x020fe80000000400 */
[----:B------:R0:W-:Y:S04]  /*0fb0*/  STS.U16 [R55+0x100], R7 ;  /* 0x0001000737007388 */ /* 0x0001e80000000400 */
        /* <DEDUP_REMOVED lines=31> */
[----:B0-----:R-:W-:-:S02]  /*11b0*/  PRMT R7, RZ, 0x7610, R7 ;  /* 0x00007610ff077816 */ /* 0x001fc40000000007 */
[----:B------:R-:W-:Y:S02]  /*11c0*/  PRMT R5, RZ, 0x7610, R5 ;  /* 0x00007610ff057816 */ /* 0x000fe40000000005 */
[----:B------:R-:W-:Y:S02]  /*11d0*/  PRMT R6, RZ, 0x7610, R6 ;  /* 0x00007610ff067816 */ /* 0x000fe40000000006 */
[----:B---3--:R-:W-:Y:S02]  /*11e0*/  PRMT R8, RZ, 0x7610, R8 ;  /* 0x00007610ff087816 */ /* 0x008fe40000000008 */
[----:B----4-:R-:W-:Y:S02]  /*11f0*/  PRMT R9, RZ, 0x7610, R9 ;  /* 0x00007610ff097816 */ /* 0x010fe40000000009 */
[----:B-----5:R-:W-:Y:S02]  /*1200*/  PRMT R10, RZ, 0x7610, R10 ;  /* 0x00007610ff0a7816 */ /* 0x020fe4000000000a */
[----:B-1----:R-:W-:-:S02]  /*1210*/  PRMT R11, RZ, 0x7610, R11 ;  /* 0x00007610ff0b7816 */ /* 0x002fc4000000000b */
        /* <DEDUP_REMOVED lines=132> */
.L_x_769:
[----:B------:R-:W-:Y:S05]  /*1a60*/  BSYNC B0 ;  /* 0x0000000000007941 */ /* 0x000fea0003800000 */
.L_x_768:
        /* <DEDUP_REMOVED lines=36> */
.L_x_771:
[----:B------:R-:W-:Y:S05]  /*1cb0*/  BSYNC B0 ;  /* 0x0000000000007941 */ /* 0x000fea0003800000 */
.L_x_770:
        /* <DEDUP_REMOVED lines=38> */
.L_x_773:
[----:B------:R-:W-:Y:S05]  /*1f20*/  BSYNC B0 ;  /* 0x0000000000007941 */ /* 0x000fea0003800000 */
.L_x_772:
        /* <DEDUP_REMOVED lines=36> */
.L_x_775:
[----:B------:R-:W-:Y:S05]  /*2170*/  BSYNC B0 ;  /* 0x0000000000007941 */ /* 0x000fea0003800000 */
.L_x_774:
        /* <DEDUP_REMOVED lines=38> */
.L_x_777:
[----:B------:R-:W-:Y:S05]  /*23e0*/  BSYNC B0 ;  /* 0x0000000000007941 */ /* 0x000fea0003800000 */
.L_x_776:
        /* <DEDUP_REMOVED lines=36> */
.L_x_779:
[----:B------:R-:W-:Y:S05]  /*2630*/  BSYNC B0 ;  /* 0x0000000000007941 */ /* 0x000fea0003800000 */
.L_x_778:
        /* <DEDUP_REMOVED lines=38> */
.L_x_781:
[----:B------:R-:W-:Y:S05]  /*28a0*/  BSYNC B0 ;  /* 0x0000000000007941 */ /* 0x000fea0003800000 */
.L_x_780:
        /* <DEDUP_REMOVED lines=37> */
.L_x_783:
[----:B------:R-:W-:Y:S05]  /*2b00*/  BSYNC B0 ;  /* 0x0000000000007941 */ /* 0x000fea0003800000 */
.L_x_782:
        /* <DEDUP_REMOVED lines=42> */
.L_x_785:
[----:B------:R-:W-:Y:S05]  /*2db0*/  BSYNC B0 ;  /* 0x0000000000007941 */ /* 0x000fea0003800000 */
.L_x_784:
        /* <DEDUP_REMOVED lines=40> */
.L_x_787:
[----:B------:R-:W-:Y:S05]  /*3040*/  BSYNC B0 ;  /* 0x0000000000007941 */ /* 0x000fea0003800000 */
.L_x_786:
        /* <DEDUP_REMOVED lines=46> */
.L_x_789:
[----:B------:R-:W-:Y:S05]  /*3330*/  BSYNC B0 ;  /* 0x0000000000007941 */ /* 0x000fea0003800000 */
.L_x_788:
        /* <DEDUP_REMOVED lines=33> */
.L_x_791:
[----:B------:R-:W-:Y:S05]  /*3550*/  BSYNC B0 ;  /* 0x0000000000007941 */ /* 0x000fea0003800000 */
.L_x_790:
        /* <DEDUP_REMOVED lines=33> */
.L_x_793:
[----:B------:R-:W-:Y:S05]  /*3770*/  BSYNC B0 ;  /* 0x0000000000007941 */ /* 0x000fea0003800000 */
.L_x_792:
        /* <DEDUP_REMOVED lines=33> */
.L_x_795:
[----:B------:R-:W-:Y:S05]  /*3990*/  BSYNC B0 ;  /* 0x0000000000007941 */ /* 0x000fea0003800000 */
.L_x_794:
        /* <DEDUP_REMOVED lines=33> */
.L_x_797:
[----:B------:R-:W-:Y:S05]  /*3bb0*/  BSYNC B0 ;  /* 0x0000000000007941 */ /* 0x000fea0003800000 */
.L_x_796:
        /* <DEDUP_REMOVED lines=33> */
.L_x_799:
[----:B------:R-:W-:Y:S05]  /*3dd0*/  BSYNC B0 ;  /* 0x0000000000007941 */ /* 0x000fea0003800000 */
.L_x_798:
        /* <DEDUP_REMOVED lines=39> */
.L_x_806:
        /* <DEDUP_REMOVED lines=10> */
[----:B------:R0:W2:Y:S01]  /*40f0*/  LDG.E.64 R40, desc[UR16][R42.64] ;  /* 0x000000102a287981 */ /* 0x0000a2000c1e1b00 */
[----:B------:R-:W-:Y:S01]  /*4100*/  IADD3 R44, R69, R68, RZ ;  /* 0x00000044452c7210 */ /* 0x000fe20007ffe0ff */
[----:B------:R-:W-:Y:S01]  /*4110*/  USHF.L.U32 UR19, UR14, 0x1, URZ ;  /* 0x000000010e137899 */ /* 0x000fe2000800063f */
[----:B------:R-:W-:Y:S01]  /*4120*/  MOV R47, UR28 ;  /* 0x0000001c002f7c02 */ /* 0x000fe20008000f00 */
[----:B------:R-:W-:Y:S01]  /*4130*/  UIMAD UR15, UR18, UR28, URZ ;  /* 0x0000001c120f72a4 */ /* 0x000fe2000f8e023f */
[----:B------:R-:W-:Y:S02]  /*4140*/  IADD3 R46, R44, 0x20, RZ ;  /* 0x000000202c2e7810 */ /* 0x000fe40007ffe0ff */
[----:B------:R-:W-:Y:S01]  /*4150*/  SHF.R.S32.HI R45, RZ, 0x1f, R44 ;  /* 0x0000001fff2d7819 */ /* 0x000fe2000001142c */
[----:B------:R-:W-:Y:S01]  /*4160*/  UIMAD UR15, UR7, UR29, UR15 ;  /* 0x0000001d070f72a4 */ /* 0x000fe2000f8e020f */
[----:B------:R-:W-:Y:S02]  /*4170*/  ISETP.GE.AND P3, PT, R46, UR19, PT ;  /* 0x000000132e007c0c */ /* 0x000fe4000bf66270 */
[----:B------:R-:W-:Y:S01]  /*4180*/  PRMT R130, RZ, 0x7610, R130 ;  /* 0x00007610ff827816 */ /* 0x000fe20000000082 */
[----:B------:R-:W-:Y:S01]  /*4190*/  IMAD.WIDE.U32 R46, R47, UR7, R44 ;  /* 0x000000072f2e7c25 */ /* 0x000fe2000f8e002c */
[----:B------:R-:W-:-:S02]  /*41a0*/  IADD3 R45, R44, 0x60, RZ ;  /* 0x000000602c2d7810 */ /* 0x000fc40007ffe0ff */
[----:B------:R-:W-:Y:S02]  /*41b0*/  IADD3 R48, R44, 0x40, RZ ;  /* 0x000000402c307810 */ /* 0x000fe40007ffe0ff */
[----:B0-----:R-:W-:Y:S02]  /*41c0*/  IADD3 R43, R47, UR15, RZ ;  /* 0x0000000f2f2b7c10 */ /* 0x001fe4000fffe0ff */
[----:B------:R-:W-:Y:S02]  /*41d0*/  LEA R42, P5, R46, UR12, 0x1 ;  /* 0x0000000c2e2a7c11 */ /* 0x000fe4000f8a08ff */
[----:B------:R-:W-:Y:S02]  /*41e0*/  ISETP.GE.AND P2, PT, R45, UR19, PT ;  /* 0x000000132d007c0c */ /* 0x000fe4000bf46270 */
[----:B------:R-:W-:Y:S02]  /*41f0*/  IADD3 R45, R44, 0xa0, RZ ;  /* 0x000000a02c2d7810 */ /* 0x000fe40007ffe0ff */
[----:B------:R-:W-:-:S02]  /*4200*/  LEA.HI.X R43, R46, UR13, R43, 0x1, P5 ;  /* 0x0000000d2e2b7c11 */ /* 0x000fc4000a8f0c2b */
[----:B------:R-:W-:Y:S02]  /*4210*/  ISETP.GE.AND P5, PT, R45, UR19, PT ;  /* 0x000000132d007c0c */ /* 0x000fe4000bfa6270 */
[----:B------:R-:W-:Y:S01]  /*4220*/  IADD3 R45, R44, 0xe0, RZ ;  /* 0x000000e02c2d7810 */ /* 0x000fe20007ffe0ff */
[----:B------:R-:W3:Y:S01]  /*4230*/  @!P3 LDG.E.U16 R130, desc[UR16][R42.64+0x40] ;  /* 0x000040102a82b981 */ /* 0x000ee2000c1e1500 */
[----:B------:R-:W-:Y:S02]  /*4240*/  ISETP.GE.AND P4, PT, R48, UR19, PT ;  /* 0x0000001330007c0c */ /* 0x000fe4000bf86270 */
[----:B------:R-:W-:Y:S02]  /*4250*/  PRMT R131, RZ, 0x7610, R131 ;  /* 0x00007610ff837816 */ /* 0x000fe40000000083 */
[----:B------:R-:W-:Y:S02]  /*4260*/  IADD3 R48, R44, 0x80, RZ ;  /* 0x000000802c307810 */ /* 0x000fe40007ffe0ff */
[----:B------:R-:W-:-:S02]  /*4270*/  ISETP.GE.AND P3, PT, R45, UR19, PT ;  /* 0x000000132d007c0c */ /* 0x000fc4000bf66270 */
[----:B------:R-:W-:Y:S01]  /*4280*/  IADD3 R45, R44, 0x120, RZ ;  /* 0x000001202c2d7810 */ /* 0x000fe20007ffe0ff */
[----:B------:R-:W4:Y:S01]  /*4290*/  @!P2 LDG.E.U16 R131, desc[UR16][R42.64+0xc0] ;  /* 0x0000c0102a83a981 */ /* 0x000f22000c1e1500 */
[----:B------:R-:W-:Y:S02]  /*42a0*/  ISETP.GE.AND P0, PT, R48, UR19, PT ;  /* 0x0000001330007c0c */ /* 0x000fe4000bf06270 */
[----:B------:R-:W-:Y:S02]  /*42b0*/  PRMT R117, RZ, 0x7610, R117 ;  /* 0x00007610ff757816 */ /* 0x000fe40000000075 */
[----:B------:R-:W-:Y:S02]  /*42c0*/  IADD3 R46, R44, 0xc0, RZ ;  /* 0x000000c02c2e7810 */ /* 0x000fe40007ffe0ff */
[----:B------:R-:W-:Y:S02]  /*42d0*/  PRMT R116, RZ, 0x7610, R116 ;  /* 0x00007610ff747816 */ /* 0x000fe40000000074 */
[----:B------:R-:W-:Y:S01]  /*42e0*/  ISETP.GE.AND P2, PT, R45, UR19, PT ;  /* 0x000000132d007c0c */ /* 0x000fe2000bf46270 */
[----:B------:R-:W3:Y:S01]  /*42f0*/  @!P1 LDG.E.U16 R117, desc[UR16][R42.64] ;  /* 0x000000102a759981 */ /* 0x000ee2000c1e1500 */
[----:B------:R-:W-:-:S02]  /*4300*/  ISETP.GE.AND P6, PT, R46, UR19, PT ;  /* 0x000000132e007c0c */ /* 0x000fc4000bfc6270 */
[----:B------:R-:W-:Y:S01]  /*4310*/  IADD3 R46, R44, 0x100, RZ ;  /* 0x000001002c2e7810 */ /* 0x000fe20007ffe0ff */
[----:B------:R-:W4:Y:S01]  /*4320*/  @!P4 LDG.E.U16 R116, desc[UR16][R42.64+0x80] ;  /* 0x000080102a74c981 */ /* 0x000f22000c1e1500 */
[----:B------:R-:W-:Y:S02]  /*4330*/  PRMT R125, RZ, 0x7610, R125 ;  /* 0x00007610ff7d7816 */ /* 0x000fe4000000007d */
[----:B------:R-:W-:Y:S02]  /*4340*/  ISETP.GE.AND P4, PT, R46, UR19, PT ;  /* 0x000000132e007c0c */ /* 0x000fe4000bf86270 */
[----:B------:R-:W-:Y:S02]  /*4350*/  PRMT R123, RZ, 0x7610, R123 ;  /* 0x00007610ff7b7816 */ /* 0x000fe4000000007b */
[----:B------:R-:W-:Y:S01]  /*4360*/  IADD3 R46, R44, 0x140, RZ ;  /* 0x000001402c2e7810 */ /* 0x000fe20007ffe0ff */
[----:B------:R-:W4:Y:S01]  /*4370*/  @!P0 LDG.E.U16 R125, desc[UR16][R42.64+0x100] ;  /* 0x000100102a7d8981 */ /* 0x000f22000c1e1500 */
[----:B------:R-:W-:-:S02]  /*4380*/  PRMT R121, RZ, 0x7610, R121 ;  /* 0x00007610ff797816 */ /* 0x000fc40000000079 */
[----:B------:R-:W-:Y:S01]  /*4390*/  PRMT R119, RZ, 0x7610, R119 ;  /* 0x00007610ff777816 */ /* 0x000fe20000000077 */
[----:B------:R-:W4:Y:S01]  /*43a0*/  @!P2 LDG.E.U16 R123, desc[UR16][R42.64+0x240] ;  /* 0x000240102a7ba981 */ /* 0x000f22000c1e1500 */
[----:B------:R-:W-:Y:S02]  /*43b0*/  PRMT R118, RZ, 0x7610, R118 ;  /* 0x00007610ff767816 */ /* 0x000fe40000000076 */
[----:B------:R-:W-:Y:S01]  /*43c0*/  ISETP.GE.AND P0, PT, R46, UR19, PT ;  /* 0x000000132e007c0c */ /* 0x000fe2000bf06270 */
[----:B------:R-:W4:Y:S01]  /*43d0*/  @!P3 LDG.E.U16 R121, desc[UR16][R42.64+0x1c0] ;  /* 0x0001c0102a79b981 */ /* 0x000f22000c1e1500 */
[----:B------:R-:W-:Y:S02]  /*43e0*/  IADD3 R46, R44, 0x180, RZ ;  /* 0x000001802c2e7810 */ /* 0x000fe40007ffe0ff */
[----:B------:R-:W-:Y:S01]  /*43f0*/  PRMT R120, RZ, 0x7610, R120 ;  /* 0x00007610ff787816 */ /* 0x000fe20000000078 */
[----:B------:R-:W4:Y:S01]  /*4400*/  @!P5 LDG.E.U16 R119, desc[UR16][R42.64+0x140] ;  /* 0x000140102a77d981 */ /* 0x000f22000c1e1500 */
[----:B------:R-:W-:-:S03]  /*4410*/  ISETP.GE.AND P3, PT, R46, UR19, PT ;  /* 0x000000132e007c0c */ /* 0x000fc6000bf66270 */
[----:B------:R-:W4:Y:S01]  /*4420*/  @!P6 LDG.E.U16 R118, desc[UR16][R42.64+0x180] ;  /* 0x000180102a76e981 */ /* 0x000f22000c1e1500 */
[----:B------:R-:W-:-:S03]  /*4430*/  PRMT R122, RZ, 0x7610, R122 ;  /* 0x00007610ff7a7816 */ /* 0x000fc6000000007a */
[----:B------:R-:W4:Y:S01]  /*4440*/  @!P4 LDG.E.U16 R120, desc[UR16][R42.64+0x200] ;  /* 0x000200102a78c981 */ /* 0x000f22000c1e1500 */
[----:B------:R-:W-:Y:S02]  /*4450*/  PRMT R51, RZ, 0x7610, R51 ;  /* 0x00007610ff337816 */ /* 0x000fe40000000033 */
[----:B------:R-:W-:Y:S02]  /*4460*/  PRMT R124, RZ, 0x7610, R124 ;  /* 0x00007610ff7c7816 */ /* 0x000fe4000000007c */
[----:B------:R-:W-:Y:S02]  /*4470*/  PRMT R50, RZ, 0x7610, R50 ;  /* 0x00007610ff327816 */ /* 0x000fe40000000032 */
[----:B------:R-:W4:Y:S04]  /*4480*/  @!P0 LDG.E.U16 R51, desc[UR16][R42.64+0x280] ;  /* 0x000280102a338981 */ /* 0x000f28000c1e1500 */
[----:B------:R-:W4:Y:S01]  /*4490*/  @!P3 LDG.E.U16 R124, desc[UR16][R42.64+0x300] ;  /* 0x000300102a7cb981 */ /* 0x000f22000c1e1500 */
[----:B------:R-:W-:-:S02]  /*44a0*/  PRMT R113, RZ, 0x7610, R113 ;  /* 0x00007610ff717816 */ /* 0x000fc40000000071 */
[----:B------:R-:W-:Y:S02]  /*44b0*/  PRMT R115, RZ, 0x7610, R115 ;  /* 0x00007610ff737816 */ /* 0x000fe40000000073 */
[----:B------:R-:W-:Y:S02]  /*44c0*/  PRMT R114, RZ, 0x7610, R114 ;  /* 0x00007610ff727816 */ /* 0x000fe40000000072 */
[----:B------:R-:W-:Y:S02]  /*44d0*/  PRMT R111, RZ, 0x7610, R111 ;  /* 0x00007610ff6f7816 */ /* 0x000fe4000000006f */
[----:B------:R-:W-:Y:S02]  /*44e0*/  PRMT R112, RZ, 0x7610, R112 ;  /* 0x00007610ff707816 */ /* 0x000fe40000000070 */
[----:B------:R-:W-:Y:S02]  /*44f0*/  IADD3 R54, R44, 0x3c0, RZ ;  /* 0x000003c02c367810 */ /* 0x000fe40007ffe0ff */
[----:B------:R-:W-:Y:S01]  /*4500*/  SHF.L.U32 R106, R71, 0x4, RZ ;  /* 0x00000004476a7819 */ /* 0x000fe200000006ff */
[C---:B--2---:R-:W-:Y:S01]  /*4510*/  FMUL.FTZ R47, R41.reuse, R64 ;  /* 0x00000040292f7220 */ /* 0x044fe20000410000 */
[C---:B------:R-:W-:Y:S01]  /*4520*/  FMUL.FTZ R45, R41.reuse, R63 ;  /* 0x0000003f292d7220 */ /* 0x040fe20000410000 */
[C---:B------:R-:W-:Y:S01]  /*4530*/  FMUL.FTZ R49, R41.reuse, R65 ;  /* 0x0000004129317220 */ /* 0x040fe20000410000 */
[----:B------:R-:W-:Y:S01]  /*4540*/  FMUL.FTZ R52, R41, R57 ;  /* 0x0000003929347220 */ /* 0x000fe20000410000 */
[----:B------:R-:W-:Y:S01]  /*4550*/  FMUL.RZ R47, R47, 0.15915493667125701904 ;  /* 0x3e22f9832f2f7820 */ /* 0x000fe2000040c000 */
[----:B------:R-:W-:Y:S01]  /*4560*/  FMUL.FTZ R46, R41, R62 ;  /* 0x0000003e292e7220 */ /* 0x000fe20000410000 */
[----:B------:R-:W-:Y:S01]  /*4570*/  FMUL.RZ R49, R49, 0.15915493667125701904 ;  /* 0x3e22f98331317820 */ /* 0x000fe2000040c000 */
[----:B------:R-:W-:Y:S01]  /*4580*/  FMUL.FTZ R55, R41, R56 ;  /* 0x0000003829377220 */ /* 0x000fe20000410000 */
[----:B------:R-:W-:Y:S01]  /*4590*/  MUFU.SIN R103, R47 ;  /* 0x0000002f00677308 */ /* 0x000fe20000000400 */
[----:B------:R-:W-:-:S07]  /*45a0*/  FMUL.FTZ R40, R40, 1.4426950216293334961 ;  /* 0x3fb8aa3b28287820 */ /* 0x000fce0000410000 */
[----:B------:R0:W-:Y:S01]  /*45b0*/  MUFU.COS R104, R47 ;  /* 0x0000002f00687308 */ /* 0x0001e20000000000 */
[----:B------:R-:W-:-:S07]  /*45c0*/  FMUL.RZ R48, R46, 0.15915493667125701904 ;  /* 0x3e22f9832e307820 */ /* 0x000fce000040c000 */
[----:B------:R-:W-:Y:S01]  /*45d0*/  MUFU.SIN R90, R49 ;  /* 0x00000031005a7308 */ /* 0x000fe20000000400 */
[----:B0-----:R-:W-:Y:S01]  /*45e0*/  FMUL.RZ R47, R45, 0.15915493667125701904 ;  /* 0x3e22f9832d2f7820 */ /* 0x001fe2000040c000 */
[----:B------:R-:W-:-:S04]  /*45f0*/  IADD3 R45, R44, 0x160, RZ ;  /* 0x000001602c2d7810 */ /* 0x000fc80007ffe0ff */
[----:B------:R-:W-:Y:S02]  /*4600*/  ISETP.GE.AND P2, PT, R45, UR19, PT ;  /* 0x000000132d007c0c */ /* 0x000fe4000bf46270 */
[C---:B------:R-:W-:Y:S01]  /*4610*/  IADD3 R45, R44.reuse, 0x1a0, RZ ;  /* 0x000001a02c2d7810 */ /* 0x040fe20007ffe0ff */
[----:B------:R0:W-:Y:S03]  /*4620*/  MUFU.COS R102, R49 ;  /* 0x0000003100667308 */ /* 0x0001e60000000000 */
[----:B------:R-:W-:Y:S02]  /*4630*/  ISETP.GE.AND P4, PT, R45, UR19, PT ;  /* 0x000000132d007c0c */ /* 0x000fe4000bf86270 */
[----:B------:R-:W-:Y:S01]  /*4640*/  IADD3 R45, R44, 0x1c0, RZ ;  /* 0x000001c02c2d7810 */ /* 0x000fe20007ffe0ff */
[----:B------:R-:W-:-:S04]  /*4650*/  FMUL.FTZ R46, R41, R61 ;  /* 0x0000003d292e7220 */ /* 0x000fc80000410000 */
[----:B------:R-:W2:Y:S01]  /*4660*/  @!P2 LDG.E.U16 R122, desc[UR16][R42.64+0x2c0] ;  /* 0x0002c0102a7aa981 */ /* 0x000ea2000c1e1500 */
[----:B------:R-:W-:Y:S02]  /*4670*/  ISETP.GE.AND P2, PT, R45, UR19, PT ;  /* 0x000000132d007c0c */ /* 0x000fe4000bf46270 */
[----:B------:R-:W-:Y:S01]  /*4680*/  IADD3 R45, R44, 0x1e0, RZ ;  /* 0x000001e02c2d7810 */ /* 0x000fe20007ffe0ff */
[----:B0-----:R-:W-:Y:S01]  /*4690*/  FMUL.RZ R49, R46, 0.15915493667125701904 ;  /* 0x3e22f9832e317820 */ /* 0x001fe2000040c000 */
[----:B------:R-:W-:Y:S01]  /*46a0*/  IADD3 R46, R44, 0x200, RZ ;  /* 0x000002002c2e7810 */ /* 0x000fe20007ffe0ff */
[----:B------:R-:W2:Y:S01]  /*46b0*/  @!P4 LDG.E.U16 R50, desc[UR16][R42.64+0x340] ;  /* 0x000340102a32c981 */ /* 0x000ea2000c1e1500 */
[----:B------:R-:W-:Y:S02]  /*46c0*/  ISETP.GE.AND P3, PT, R45, UR19, PT ;  /* 0x000000132d007c0c */ /* 0x000fe4000bf66270 */
[----:B------:R-:W-:Y:S01]  /*46d0*/  ISETP.GE.AND P4, PT, R46, UR19, PT ;  /* 0x000000132e007c0c */ /* 0x000fe2000bf86270 */
[----:B------:R-:W-:Y:S01]  /*46e0*/  MUFU.SIN R74, R47 ;  /* 0x0000002f004a7308 */ /* 0x000fe20000000400 */
[----:B------:R-:W-:-:S03]  /*46f0*/  IADD3 R45, R44, 0x240, RZ ;  /* 0x000002402c2d7810 */ /* 0x000fc60007ffe0ff */
[----:B------:R-:W2:Y:S04]  /*4700*/  @!P2 LDG.E.U16 R113, desc[UR16][R42.64+0x380] ;  /* 0x000380102a71a981 */ /* 0x000ea8000c1e1500 */
[----:B------:R0:W-:Y:S02]  /*4710*/  MUFU.COS R75, R47 ;  /* 0x0000002f004b7308 */ /* 0x0001e40000000000 */
[----:B------:R-:W2:Y:S01]  /*4720*/  @!P3 LDG.E.U16 R115, desc[UR16][R42.64+0x3c0] ;  /* 0x0003c0102a73b981 */ /* 0x000ea2000c1e1500 */
[----:B------:R-:W-:-:S03]  /*4730*/  ISETP.GE.AND P6, PT, R45, UR19, PT ;  /* 0x000000132d007c0c */ /* 0x000fc6000bfc6270 */
[----:B------:R-:W2:Y:S01]  /*4740*/  @!P4 LDG.E.U16 R114, desc[UR16][R42.64+0x400] ;  /* 0x000400102a72c981 */ /* 0x000ea2000c1e1500 */
[----:B0-----:R-:W-:-:S04]  /*4750*/  IADD3 R47, R44, 0x220, RZ ;  /* 0x000002202c2f7810 */ /* 0x001fc80007ffe0ff */
[----:B------:R-:W-:Y:S01]  /*4760*/  ISETP.GE.AND P5, PT, R47, UR19, PT ;  /* 0x000000132f007c0c */ /* 0x000fe2000bfa6270 */
[----:B------:R-:W-:Y:S01]  /*4770*/  MUFU.SIN R77, R48 ;  /* 0x00000030004d7308 */ /* 0x000fe20000000400 */
[----:B------:R-:W-:-:S03]  /*4780*/  IADD3 R46, R44, 0x260, RZ ;  /* 0x000002602c2e7810 */ /* 0x000fc60007ffe0ff */
[----:B------:R-:W2:Y:S04]  /*4790*/  @!P6 LDG.E.U16 R111, desc[UR16][R42.64+0x480] ;  /* 0x000480102a6fe981 */ /* 0x000ea8000c1e1500 */
[----:B------:R0:W-:Y:S01]  /*47a0*/  MUFU.COS R76, R48 ;  /* 0x00000030004c7308 */ /* 0x0001e20000000000 */
[----:B------:R-:W-:Y:S02]  /*47b0*/  ISETP.GE.AND P0, PT, R46, UR19, PT ;  /* 0x000000132e007c0c */ /* 0x000fe4000bf06270 */
[----:B0-----:R-:W-:-:S11]  /*47c0*/  PRMT R48, RZ, 0x7610, R48 ;  /* 0x00007610ff307816 */ /* 0x001fd60000000030 */
[----:B------:R-:W2:Y:S04]  /*47d0*/  @!P0 LDG.E.U16 R112, desc[UR16][R42.64+0x4c0] ;  /* 0x0004c0102a708981 */ /* 0x000ea8000c1e1500 */
[----:B------:R-:W2:Y:S01]  /*47e0*/  @!P5 LDG.E.U16 R48, desc[UR16][R42.64+0x440] ;  /* 0x000440102a30d981 */ /* 0x000ea2000c1e1500 */
[----:B------:R-:W-:Y:S01]  /*47f0*/  IADD3 R45, R44, 0x280, RZ ;  /* 0x000002802c2d7810 */ /* 0x000fe20007ffe0ff */
[----:B------:R-:W-:-:S03]  /*4800*/  FMUL.FTZ R46, R41, R59 ;  /* 0x0000003b292e7220 */ /* 0x000fc60000410000 */
[----:B------:R-:W-:Y:S02]  /*4810*/  ISETP.GE.AND P2, PT, R45, UR19, PT ;  /* 0x000000132d007c0c */ /* 0x000fe4000bf46270 */
[C---:B------:R-:W-:Y:S01]  /*4820*/  IADD3 R45, R44.reuse, 0x2a0, RZ ;  /* 0x000002a02c2d7810 */ /* 0x040fe20007ffe0ff */
[----:B------:R-:W-:Y:S03]  /*4830*/  MUFU.SIN R78, R49 ;  /* 0x00000031004e7308 */ /* 0x000fe60000000400 */
[----:B------:R-:W-:Y:S02]  /*4840*/  ISETP.GE.AND P3, PT, R45, UR19, PT ;  /* 0x000000132d007c0c */ /* 0x000fe4000bf66270 */
[----:B------:R-:W-:-:S03]  /*4850*/  IADD3 R45, R44, 0x2c0, RZ ;  /* 0x000002c02c2d7810 */ /* 0x000fc60007ffe0ff */
[----:B------:R0:W-:Y:S01]  /*4860*/  MUFU.COS R79, R49 ;  /* 0x00000031004f7308 */ /* 0x0001e20000000000 */
[----:B------:R-:W-:Y:S02]  /*4870*/  ISETP.GE.AND P4, PT, R45, UR19, PT ;  /* 0x000000132d007c0c */ /* 0x000fe4000bf86270 */
[----:B------:R-:W-:Y:S01]  /*4880*/  IADD3 R45, R44, 0x2e0, RZ ;  /* 0x000002e02c2d7810 */ /* 0x000fe20007ffe0ff */
[----:B0-----:R-:W-:Y:S01]  /*4890*/  FMUL.RZ R49, R46, 0.15915493667125701904 ;  /* 0x3e22f9832e317820 */ /* 0x001fe2000040c000 */
[----:B------:R-:W-:Y:S01]  /*48a0*/  IADD3 R46, R44, 0x300, RZ ;  /* 0x000003002c2e7810 */ /* 0x000fe20007ffe0ff */
[----:B------:R-:W-:-:S03]  /*48b0*/  FMUL.FTZ R47, R41, R58 ;  /* 0x0000003a292f7220 */ /* 0x000fc60000410000 */
[----:B------:R-:W-:Y:S02]  /*48c0*/  ISETP.GE.AND P6, PT, R46, UR19, PT ;  /* 0x000000132e007c0c */ /* 0x000fe4000bfc6270 */
[----:B------:R-:W-:Y:S02]  /*48d0*/  IADD3 R46, R44, 0x320, RZ ;  /* 0x000003202c2e7810 */ /* 0x000fe40007ffe0ff */
[----:B------:R-:W-:Y:S02]  /*48e0*/  ISETP.GE.AND P5, PT, R45, UR19, PT ;  /* 0x000000132d007c0c */ /* 0x000fe4000bfa6270 */
[----:B------:R-:W-:Y:S02]  /*48f0*/  PRMT R45, RZ, 0x7610, R45 ;  /* 0x00007610ff2d7816 */ /* 0x000fe4000000002d */
[----:B------:R-:W-:Y:S01]  /*4900*/  ISETP.GE.AND P0, PT, R46, UR19, PT ;  /* 0x000000132e007c0c */ /* 0x000fe2000bf06270 */
[----:B------:R-:W-:Y:S01]  /*4910*/  FMUL.RZ R53, R47, 0.15915493667125701904 ;  /* 0x3e22f9832f357820 */ /* 0x000fe2000040c000 */
[----:B------:R-:W-:Y:S01]  /*4920*/  PRMT R46, RZ, 0x7610, R46 ;  /* 0x00007610ff2e7816 */ /* 0x000fe2000000002e */
[----:B------:R-:W-:Y:S01]  /*4930*/  MUFU.SIN R82, R49 ;  /* 0x0000003100527308 */ /* 0x000fe20000000400 */
[----:B------:R-:W-:Y:S01]  /*4940*/  IADD3 R47, R44, 0x340, RZ ;  /* 0x000003402c2f7810 */ /* 0x000fe20007ffe0ff */
[----:B------:R-:W2:Y:S06]  /*4950*/  @!P2 LDG.E.U16 R45, desc[UR16][R42.64+0x500] ;  /* 0x000500102a2da981 */ /* 0x000eac000c1e1500 */
[----:B------:R0:W-:Y:S01]  /*4960*/  MUFU.COS R81, R49 ;  /* 0x0000003100517308 */ /* 0x0001e20000000000 */
[----:B------:R-:W-:Y:S01]  /*4970*/  ISETP.GE.AND P2, PT, R47, UR19, PT ;  /* 0x000000132f007c0c */ /* 0x000fe2000bf46270 */
[----:B------:R-:W2:Y:S01]  /*4980*/  @!P3 LDG.E.U16 R46, desc[UR16][R42.64+0x540] ;  /* 0x000540102a2eb981 */ /* 0x000ea2000c1e1500 */
[----:B------:R-:W-:-:S02]  /*4990*/  PRMT R47, RZ, 0x7610, R47 ;  /* 0x00007610ff2f7816 */ /* 0x000fc4000000002f */
[----:B0-----:R-:W-:Y:S01]  /*49a0*/  IADD3 R49, R44, 0x360, RZ ;  /* 0x000003602c317810 */ /* 0x001fe20007ffe0ff */
[----:B------:R-:W-:Y:S02]  /*49b0*/  FMUL.RZ R85, R52, 0.15915493667125701904 ;  /* 0x3e22f98334557820 */ /* 0x000fe4000040c000 */
[----:B------:R-:W-:Y:S01]  /*49c0*/  MUFU.SIN R83, R53 ;  /* 0x0000003500537308 */ /* 0x000fe20000000400 */
[----:B------:R-:W2:Y:S01]  /*49d0*/  @!P4 LDG.E.U16 R47, desc[UR16][R42.64+0x580] ;  /* 0x000580102a2fc981 */ /* 0x000ea2000c1e1500 */
[----:B------:R-:W-:Y:S02]  /*49e0*/  ISETP.GE.AND P3, PT, R49, UR19, PT ;  /* 0x0000001331007c0c */ /* 0x000fe4000bf66270 */
[----:B------:R-:W-:Y:S02]  /*49f0*/  PRMT R49, RZ, 0x7610, R49 ;  /* 0x00007610ff317816 */ /* 0x000fe40000000031 */
[----:B------:R-:W-:Y:S02]  /*4a00*/  IADD3 R52, R44, 0x380, RZ ;  /* 0x000003802c347810 */ /* 0x000fe40007ffe0ff */
[----:B------:R0:W-:Y:S02]  /*4a10*/  MUFU.COS R84, R53 ;  /* 0x0000003500547308 */ /* 0x0001e40000000000 */
[----:B------:R-:W-:Y:S01]  /*4a20*/  ISETP.GE.AND P4, PT, R52, UR19, PT ;  /* 0x0000001334007c0c */ /* 0x000fe2000bf86270 */
[----:B------:R-:W2:Y:S01]  /*4a30*/  @!P5 LDG.E.U16 R49, desc[UR16][R42.64+0x5c0] ;  /* 0x0005c0102a31d981 */ /* 0x000ea2000c1e1500 */
[----:B------:R-:W-:-:S02]  /*4a40*/  PRMT R52, RZ, 0x7610, R52 ;  /* 0x00007610ff347816 */ /* 0x000fc40000000034 */
[----:B0-----:R-:W-:Y:S01]  /*4a50*/  IADD3 R53, R44, 0x3a0, RZ ;  /* 0x000003a02c357810 */ /* 0x001fe20007ffe0ff */
[----:B------:R-:W-:Y:S01]  /*4a60*/  FMUL.RZ R92, R55, 0.15915493667125701904 ;  /* 0x3e22f983375c7820 */ /* 0x000fe2000040c000 */
[----:B------:R-:W-:Y:S02]  /*4a70*/  FMUL.FTZ R87, R40, R56 ;  /* 0x0000003828577220 */ /* 0x000fe40000410000 */
[----:B------:R-:W2:Y:S01]  /*4a80*/  @!P6 LDG.E.U16 R52, desc[UR16][R42.64+0x600] ;  /* 0x000600102a34e981 */ /* 0x000ea2000c1e1500 */
[----:B------:R-:W-:Y:S02]  /*4a90*/  ISETP.GE.AND P5, PT, R53, UR19, PT ;  /* 0x0000001335007c0c */ /* 0x000fe4000bfa6270 */
[----:B------:R-:W-:Y:S02]  /*4aa0*/  PRMT R53, RZ, 0x7610, R53 ;  /* 0x00007610ff357816 */ /* 0x000fe40000000035 */
[----:B------:R-:W-:Y:S01]  /*4ab0*/  IADD3 R44, R44, 0x3e0, RZ ;  /* 0x000003e02c2c7810 */ /* 0x000fe20007ffe0ff */
[----:B------:R-:W-:Y:S01]  /*4ac0*/  MUFU.SIN R97, R92 ;  /* 0x0000005c00617308 */ /* 0x000fe20000000400 */
[----:B------:R-:W-:-:S02]  /*4ad0*/  ISETP.GE.AND P6, PT, R54, UR19, PT ;  /* 0x0000001336007c0c */ /* 0x000fc4000bfc6270 */
[----:B------:R-:W2:Y:S01]  /*4ae0*/  @!P0 LDG.E.U16 R53, desc[UR16][R42.64+0x640] ;  /* 0x000640102a358981 */ /* 0x000ea2000c1e1500 */
[----:B------:R-:W-:Y:S02]  /*4af0*/  PRMT R54, RZ, 0x7610, R54 ;  /* 0x00007610ff367816 */ /* 0x000fe40000000036 */
[----:B------:R-:W-:Y:S02]  /*4b00*/  ISETP.GE.AND P0, PT, R44, UR19, PT ;  /* 0x000000132c007c0c */ /* 0x000fe4000bf06270 */
[----:B------:R0:W-:Y:S01]  /*4b10*/  MUFU.COS R99, R92 ;  /* 0x0000005c00637308 */ /* 0x0001e20000000000 */
[----:B------:R-:W-:Y:S01]  /*4b20*/  PRMT R126, RZ, 0x7610, R126 ;  /* 0x00007610ff7e7816 */ /* 0x000fe2000000007e */
[----:B------:R-:W2:Y:S01]  /*4b30*/  @!P2 LDG.E.U16 R54, desc[UR16][R42.64+0x680] ;  /* 0x000680102a36a981 */ /* 0x000ea2000c1e1500 */
[----:B------:R-:W-:Y:S02]  /*4b40*/  PRMT R44, RZ, 0x7610, R44 ;  /* 0x00007610ff2c7816 */ /* 0x000fe4000000002c */
[----:B------:R-:W-:-:S02]  /*4b50*/  IADD3 R55, R106, 0x1, RZ ;  /* 0x000000016a377810 */ /* 0x000fc40007ffe0ff */
[----:B------:R-:W-:Y:S01]  /*4b60*/  IADD3 R86, R106, 0x4, RZ ;  /* 0x000000046a567810 */ /* 0x000fe20007ffe0ff */
[----:B------:R1:W3:Y:S01]  /*4b70*/  MUFU.EX2 R94, R87 ;  /* 0x00000057005e7308 */ /* 0x0002e20000000800 */
[----:B0-----:R-:W-:Y:S01]  /*4b80*/  FMUL.FTZ R92, R40, R57 ;  /* 0x00000039285c7220 */ /* 0x001fe20000410000 */
[----:B------:R-:W-:Y:S01]  /*4b90*/  ISETP.GE.U32.AND P2, PT, R55, UR14, PT ;  /* 0x0000000e37007c0c */ /* 0x000fe2000bf46070 */
[----:B------:R-:W2:Y:S01]  /*4ba0*/  @!P5 LDG.E.U16 R126, desc[UR16][R42.64+0x740] ;  /* 0x000740102a7ed981 */ /* 0x000ea2000c1e1500 */
[----:B------:R-:W-:-:S03]  /*4bb0*/  PRMT R128, RZ, 0x7610, R128 ;  /* 0x00007610ff807816 */ /* 0x000fc60000000080 */
[----:B------:R-:W2:Y:S01]  /*4bc0*/  @!P3 LDG.E.U16 R44, desc[UR16][R42.64+0x6c0] ;  /* 0x0006c0102a2cb981 */ /* 0x000ea2000c1e1500 */
[----:B------:R-:W-:Y:S01]  /*4bd0*/  MUFU.SIN R93, R85 ;  /* 0x00000055005d7308 */ /* 0x000fe20000000400 */
[----:B-1----:R-:W-:Y:S01]  /*4be0*/  FMUL.FTZ R87, R40, R58 ;  /* 0x0000003a28577220 */ /* 0x002fe20000410000 */
[----:B------:R-:W-:Y:S01]  /*4bf0*/  PRMT R55, RZ, 0x7610, R55 ;  /* 0x00007610ff377816 */ /* 0x000fe20000000037 */
[----:B------:R-:W2:Y:S01]  /*4c00*/  @!P0 LDG.E.U16 R128, desc[UR16][R42.64+0x7c0] ;  /* 0x0007c0102a808981 */ /* 0x000ea2000c1e1500 */
[----:B------:R-:W-:-:S04]  /*4c10*/  ISETP.GE.U32.AND P5, PT, R86, UR14, PT ;  /* 0x0000000e56007c0c */ /* 0x000fc8000bfa6070 */
[----:B------:R0:W-:Y:S01]  /*4c20*/  MUFU.COS R95, R85 ;  /* 0x00000055005f7308 */ /* 0x0001e20000000000 */
[C---:B------:R-:W-:Y:S01]  /*4c30*/  IADD3 R86, R106.reuse, 0x9, RZ ;  /* 0x000000096a567810 */ /* 0x040fe20007ffe0ff */
[----:B------:R-:W2:Y:S06]  /*4c40*/  @!P4 LDG.E.U16 R55, desc[UR16][R42.64+0x700] ;  /* 0x000700102a37c981 */ /* 0x000eac000c1e1500 */
[----:B------:R-:W1:Y:S01]  /*4c50*/  MUFU.EX2 R92, R92 ;  /* 0x0000005c005c7308 */ /* 0x000e620000000800 */
[----:B0-----:R-:W-:-:S04]  /*4c60*/  IADD3 R85, R106, 0x2, RZ ;  /* 0x000000026a557810 */ /* 0x001fc80007ffe0ff */
[----:B------:R-:W-:Y:S02]  /*4c70*/  ISETP.GE.U32.AND P3, PT, R85, UR14, PT ;  /* 0x0000000e55007c0c */ /* 0x000fe4000bf66070 */
[----:B------:R-:W-:Y:S01]  /*4c80*/  IADD3 R85, R106, 0x3, RZ ;  /* 0x000000036a557810 */ /* 0x000fe20007ffe0ff */
[----:B------:R-:W0:Y:S01]  /*4c90*/  MUFU.EX2 R87, R87 ;  /* 0x0000005700577308 */ /* 0x000e220000000800 */
[----:B------:R-:W-:Y:S02]  /*4ca0*/  PRMT R127, RZ, 0x7610, R127 ;  /* 0x00007610ff7f7816 */ /* 0x000fe4000000007f */
[----:B------:R-:W-:Y:S01]  /*4cb0*/  ISETP.GE.U32.AND P0, PT, R86, UR14, PT ;  /* 0x0000000e56007c0c */ /* 0x000fe2000bf06070 */
[----:B------:R-:W-:Y:S01]  /*4cc0*/  FMUL.FTZ R86, R40, R59 ;  /* 0x0000003b28567220 */ /* 0x000fe20000410000 */
[----:B------:R-:W-:Y:S01]  /*4cd0*/  ISETP.GE.U32.AND P4, PT, R85, UR14, PT ;  /* 0x0000000e55007c0c */ /* 0x000fe2000bf86070 */
[----:B---3--:R-:W-:Y:S01]  /*4ce0*/  FMUL.FTZ R99, R94, R99 ;  /* 0x000000635e637220 */ /* 0x008fe20000410000 */
[----:B------:R-:W-:Y:S01]  /*4cf0*/  IADD3 R85, R106, 0x5, RZ ;  /* 0x000000056a557810 */ /* 0x000fe20007ffe0ff */
[----:B------:R-:W-:Y:S01]  /*4d00*/  FMUL.FTZ R97, R94, R97 ;  /* 0x000000615e617220 */ /* 0x000fe20000410000 */
[----:B------:R-:W-:Y:S01]  /*4d10*/  FMUL.FTZ R96, R24, R56 ;  /* 0x0000003818607220 */ /* 0x000fe20000410000 */
[----:B------:R3:W2:Y:S01]  /*4d20*/  @!P6 LDG.E.U16 R127, desc[UR16][R42.64+0x780] ;  /* 0x000780102a7fe981 */ /* 0x0006a2000c1e1500 */
[----:B------:R-:W-:Y:S01]  /*4d30*/  IADD3 R94, R106, 0x8, RZ ;  /* 0x000000086a5e7810 */ /* 0x000fe20007ffe0ff */
[----:B------:R-:W4:Y:S01]  /*4d40*/  MUFU.EX2 R86, R86 ;  /* 0x0000005600567308 */ /* 0x000f220000000800 */
[----:B------:R-:W-:Y:S01]  /*4d50*/  ISETP.GE.U32.AND P6, PT, R85, UR14, PT ;  /* 0x0000000e55007c0c */ /* 0x000fe2000bfc6070 */
[-C--:B------:R-:W-:Y:S01]  /*4d60*/  FMUL.FTZ R85, R41, R60.reuse ;  /* 0x0000003c29557220 */ /* 0x080fe20000410000 */
[----:B------:R-:W-:Y:S01]  /*4d70*/  FSEL R100, R99, 1, !P0 ;  /* 0x3f80000063647808 */ /* 0x000fe20004000000 */
[----:B-1----:R-:W-:Y:S01]  /*4d80*/  FMUL.FTZ R95, R92, R95 ;  /* 0x0000005f5c5f7220 */ /* 0x002fe20000410000 */
[----:B------:R-:W-:Y:S01]  /*4d90*/  FSEL R101, R97, RZ, !P0 ;  /* 0x000000ff61657208 */ /* 0x000fe20004000000 */
[----:B------:R-:W-:Y:S01]  /*4da0*/  FMUL.FTZ R80, R40, R60 ;  /* 0x0000003c28507220 */ /* 0x000fe20000410000 */
[----:B------:R-:W-:Y:S01]  /*4db0*/  FSEL R99, R96, RZ, !P0 ;  /* 0x000000ff60637208 */ /* 0x000fe20004000000 */
[----:B------:R-:W-:Y:S01]  /*4dc0*/  FMUL.FTZ R93, R92, R93 ;  /* 0x0000005d5c5d7220 */ /* 0x000fe20000410000 */
[----:B------:R-:W-:Y:S01]  /*4dd0*/  ISETP.GE.U32.AND P0, PT, R94, UR14, PT ;  /* 0x0000000e5e007c0c */ /* 0x000fe2000bf06070 */
[----:B---3--:R-:W-:Y:S01]  /*4de0*/  FMUL.RZ R43, R85, 0.15915493667125701904 ;  /* 0x3e22f983552b7820 */ /* 0x008fe2000040c000 */
[----:B------:R-:W-:Y:S01]  /*4df0*/  FMUL.FTZ R96, R26, R57 ;  /* 0x000000391a607220 */ /* 0x000fe20000410000 */
[----:B------:R-:W-:-:S02]  /*4e00*/  IADD3 R42, R106, 0x7, RZ ;  /* 0x000000076a2a7810 */ /* 0x000fc40007ffe0ff */
[----:B------:R-:W-:Y:S01]  /*4e10*/  FSEL R97, R95, 1, !P0 ;  /* 0x3f8000005f617808 */ /* 0x000fe20004000000 */
[----:B0-----:R-:W-:Y:S01]  /*4e20*/  FMUL.FTZ R95, R87, R83 ;  /* 0x00000053575f7220 */ /* 0x001fe20000410000 */
[----:B------:R-:W-:Y:S01]  /*4e30*/  MUFU.EX2 R80, R80 ;  /* 0x0000005000507308 */ /* 0x000fe20000000800 */
[----:B------:R-:W-:Y:S01]  /*4e40*/  FSEL R98, R93, RZ, !P0 ;  /* 0x000000ff5d627208 */ /* 0x000fe20004000000 */
[----:B------:R-:W-:Y:S01]  /*4e50*/  FMUL.FTZ R84, R87, R84 ;  /* 0x0000005457547220 */ /* 0x000fe20000410000 */
[----:B------:R-:W-:Y:S01]  /*4e60*/  FSEL R96, R96, RZ, !P0 ;  /* 0x000000ff60607208 */ /* 0x000fe20004000000 */
[----:B------:R-:W-:Y:S01]  /*4e70*/  FMUL.FTZ R93, R27, R58 ;  /* 0x0000003a1b5d7220 */ /* 0x000fe20000410000 */
[----:B------:R-:W-:-:S03]  /*4e80*/  ISETP.GE.U32.AND P0, PT, R42, UR14, PT ;  /* 0x0000000e2a007c0c */ /* 0x000fc6000bf06070 */
[----:B------:R-:W-:Y:S01]  /*4e90*/  MUFU.COS R85, R43 ;  /* 0x0000002b00557308 */ /* 0x000fe20000000000 */
[----:B------:R-:W-:-:S07]  /*4ea0*/  IADD3 R42, R106, 0x6, RZ ;  /* 0x000000066a2a7810 */ /* 0x000fce0007ffe0ff */
[----:B------:R0:W1:Y:S01]  /*4eb0*/  MUFU.SIN R83, R43 ;  /* 0x0000002b00537308 */ /* 0x0000620000000400 */
[----:B------:R-:W-:Y:S02]  /*4ec0*/  FSEL R95, R95, RZ, !P0 ;  /* 0x000000ff5f5f7208 */ /* 0x000fe40004000000 */
[----:B------:R-:W-:Y:S02]  /*4ed0*/  FSEL R94, R84, 1, !P0 ;  /* 0x3f800000545e7808 */ /* 0x000fe40004000000 */
[----:B------:R-:W-:Y:S02]  /*4ee0*/  FSEL R93, R93, RZ, !P0 ;  /* 0x000000ff5d5d7208 */ /* 0x000fe40004000000 */
[----:B------:R-:W-:Y:S01]  /*4ef0*/  ISETP.GE.U32.AND P0, PT, R42, UR14, PT ;  /* 0x0000000e2a007c0c */ /* 0x000fe2000bf06070 */
[----:B------:R-:W-:Y:S01]  /*4f00*/  FMUL.FTZ R42, R40, R61 ;  /* 0x0000003d282a7220 */ /* 0x000fe20000410000 */
[C---:B----4-:R-:W-:Y:S01]  /*4f10*/  FMUL.FTZ R82, R86.reuse, R82 ;  /* 0x0000005256527220 */ /* 0x050fe20000410000 */
[----:B------:R-:W-:Y:S01]  /*4f20*/  FMUL.FTZ R87, R86, R81 ;  /* 0x0000005156577220 */ /* 0x000fe20000410000 */
[----:B------:R-:W-:Y:S01]  /*4f30*/  FMUL.FTZ R86, R28, R59 ;  /* 0x0000003b1c567220 */ /* 0x000fe20000410000 */
[----:B------:R-:W-:Y:S01]  /*4f40*/  IADD3 R84, R106, 0xa, RZ ;  /* 0x0000000a6a547810 */ /* 0x000fe20007ffe0ff */
[----:B------:R3:W4:Y:S01]  /*4f50*/  MUFU.EX2 R81, R42 ;  /* 0x0000002a00517308 */ /* 0x0007220000000800 */
[----:B------:R-:W-:Y:S01]  /*4f60*/  FSEL R92, R82, RZ, !P0 ;  /* 0x000000ff525c7208 */ /* 0x000fe20004000000 */
[----:B0-----:R-:W-:Y:S01]  /*4f70*/  FMUL.FTZ R43, R40, R62 ;  /* 0x0000003e282b7220 */ /* 0x001fe20000410000 */
[----:B------:R-:W-:-:S02]  /*4f80*/  FSEL R87, R87, 1, !P0 ;  /* 0x3f80000057577808 */ /* 0x000fc40004000000 */
[----:B------:R-:W-:Y:S01]  /*4f90*/  FSEL R86, R86, RZ, !P0 ;  /* 0x000000ff56567208 */ /* 0x000fe20004000000 */
[----:B-1----:R-:W-:Y:S01]  /*4fa0*/  FMUL.FTZ R83, R80, R83 ;  /* 0x0000005350537220 */ /* 0x002fe20000410000 */
[----:B------:R-:W-:Y:S01]  /*4fb0*/  ISETP.GE.U32.AND P0, PT, R84, UR14, PT ;  /* 0x0000000e54007c0c */ /* 0x000fe2000bf06070 */
[----:B------:R-:W-:Y:S01]  /*4fc0*/  FMUL.FTZ R84, R80, R85 ;  /* 0x0000005550547220 */ /* 0x000fe20000410000 */
[----:B------:R-:W-:Y:S01]  /*4fd0*/  FMUL.FTZ R80, R29, R60 ;  /* 0x0000003c1d507220 */ /* 0x000fe20000410000 */
[----:B------:R-:W0:Y:S01]  /*4fe0*/  MUFU.EX2 R43, R43 ;  /* 0x0000002b002b7308 */ /* 0x000e220000000800 */
[----:B------:R-:W-:Y:S01]  /*4ff0*/  FSEL R85, R83, RZ, !P6 ;  /* 0x000000ff53557208 */ /* 0x000fe20007000000 */
[----:B---3--:R-:W-:Y:S02]  /*5000*/  FMUL.FTZ R42, R40, R63 ;  /* 0x0000003f282a7220 */ /* 0x008fe40000410000 */
[----:B------:R-:W-:Y:S01]  /*5010*/  FSEL R83, R80, RZ, !P6 ;  /* 0x000000ff50537208 */ /* 0x000fe20007000000 */
[----:B------:R-:W-:Y:S01]  /*5020*/  FMUL.FTZ R80, R41, R39 ;  /* 0x0000002729507220 */ /* 0x000fe20000410000 */
[----:B------:R-:W-:Y:S01]  /*5030*/  IADD3 R82, R106, 0xb, RZ ;  /* 0x0000000b6a527810 */ /* 0x000fe20007ffe0ff */
[C---:B----4-:R-:W-:Y:S01]  /*5040*/  FMUL.FTZ R79, R81.reuse, R79 ;  /* 0x0000004f514f7220 */ /* 0x050fe20000410000 */
[----:B------:R1:W3:Y:S01]  /*5050*/  MUFU.EX2 R109, R42 ;  /* 0x0000002a006d7308 */ /* 0x0002e20000000800 */
[----:B------:R-:W-:Y:S01]  /*5060*/  FMUL.RZ R129, R80, 0.15915493667125701904 ;  /* 0x3e22f98350817820 */ /* 0x000fe2000040c000 */
[----:B------:R-:W-:Y:S01]  /*5070*/  FMUL.FTZ R78, R81, R78 ;  /* 0x0000004e514e7220 */ /* 0x000fe20000410000 */
[----:B------:R-:W-:Y:S01]  /*5080*/  FMUL.FTZ R80, R31, R61 ;  /* 0x0000003d1f507220 */ /* 0x000fe20000410000 */
[----:B------:R-:W-:Y:S01]  /*5090*/  IADD3 R108, R106, 0xc, RZ ;  /* 0x0000000c6a6c7810 */ /* 0x000fe20007ffe0ff */
[C---:B------:R-:W-:Y:S01]  /*50a0*/  FMUL.FTZ R110, R40.reuse, R39 ;  /* 0x00000027286e7220 */ /* 0x040fe20000410000 */
[----:B------:R-:W-:Y:S01]  /*50b0*/  FMUL.FTZ R105, R40, R64 ;  /* 0x0000004028697220 */ /* 0x000fe20000410000 */
[----:B------:R-:W-:-:S02]  /*50c0*/  FSEL R84, R84, 1, !P6 ;  /* 0x3f80000054547808 */ /* 0x000fc40007000000 */
[----:B------:R-:W-:Y:S02]  /*50d0*/  ISETP.GE.U32.AND P6, PT, R82, UR14, PT ;  /* 0x0000000e52007c0c */ /* 0x000fe4000bfc6070 */
[----:B------:R-:W-:Y:S02]  /*50e0*/  FSEL R82, R78, RZ, !P5 ;  /* 0x000000ff4e527208 */ /* 0x000fe40006800000 */
[----:B------:R-:W-:Y:S02]  /*50f0*/  FSEL R81, R79, 1, !P5 ;  /* 0x3f8000004f517808 */ /* 0x000fe40006800000 */
[----:B------:R-:W-:Y:S01]  /*5100*/  FSEL R80, R80, RZ, !P5 ;  /* 0x000000ff50507208 */ /* 0x000fe20006800000 */
[----:B------:R-:W-:Y:S01]  /*5110*/  FMUL.FTZ R91, R40, R65 ;  /* 0x00000041285b7220 */ /* 0x000fe20000410000 */
[----:B------:R-:W-:Y:S01]  /*5120*/  ISETP.GE.U32.AND P5, PT, R108, UR14, PT ;  /* 0x0000000e6c007c0c */ /* 0x000fe2000bfa6070 */
[----:B------:R-:W-:Y:S01]  /*5130*/  UIMAD UR15, UR21, UR30, URZ ;  /* 0x0000001e150f72a4 */ /* 0x000fe2000f8e023f */
[----:B------:R-:W-:Y:S01]  /*5140*/  MUFU.COS R108, R129 ;  /* 0x00000081006c7308 */ /* 0x000fe20000000000 */
[C---:B0-----:R-:W-:Y:S01]  /*5150*/  FMUL.FTZ R76, R43.reuse, R76 ;  /* 0x0000004c2b4c7220 */ /* 0x041fe20000410000 */
[----:B------:R-:W-:Y:S01]  /*5160*/  FMUL.FTZ R77, R43, R77 ;  /* 0x0000004d2b4d7220 */ /* 0x000fe20000410000 */
[----:B------:R-:W-:Y:S01]  /*5170*/  FMUL.FTZ R43, R32, R62 ;  /* 0x0000003e202b7220 */ /* 0x000fe20000410000 */
[----:B------:R-:W0:Y:S04]  /*5180*/  S2UR UR19, SR_CgaCtaId ;  /* 0x00000000001379c3 */ /* 0x000e280000008800 */
[----:B------:R-:W4:Y:S01]  /*5190*/  MUFU.EX2 R110, R110 ;  /* 0x0000006e006e7308 */ /* 0x000f220000000800 */
[----:B-1----:R-:W-:-:S02]  /*51a0*/  IADD3 R42, R106, 0xd, RZ ;  /* 0x0000000d6a2a7810 */ /* 0x002fc40007ffe0ff */
[----:B------:R-:W-:-:S05]  /*51b0*/  MOV R132, UR15 ;  /* 0x0000000f00847c02 */ /* 0x000fca0008000f00 */
[----:B------:R-:W1:Y:S01]  /*51c0*/  MUFU.EX2 R105, R105 ;  /* 0x0000006900697308 */ /* 0x000e620000000800 */
[----:B------:R-:W-:Y:S01]  /*51d0*/  FSEL R79, R77, RZ, !P4 ;  /* 0x000000ff4d4f7208 */ /* 0x000fe20006000000 */
[----:B---3--:R-:W-:Y:S01]  /*51e0*/  FMUL.FTZ R74, R109, R74 ;  /* 0x0000004a6d4a7220 */ /* 0x008fe20000410000 */
[----:B------:R-:W-:-:S05]  /*51f0*/  FSEL R78, R76, 1, !P4 ;  /* 0x3f8000004c4e7808 */ /* 0x000fca0006000000 */
[----:B------:R3:W0:Y:S01]  /*5200*/  MUFU.SIN R107, R129 ;  /* 0x00000081006b7308 */ /* 0x0006220000000400 */
[----:B------:R-:W-:Y:S01]  /*5210*/  FSEL R77, R43, RZ, !P4 ;  /* 0x000000ff2b4d7208 */ /* 0x000fe20006000000 */
[----:B------:R-:W-:Y:S01]  /*5220*/  IMAD R133, R73, UR31, R132 ;  /* 0x0000001f49857c24 */ /* 0x000fe2000f8e0284 */
[----:B------:R-:W-:-:S05]  /*5230*/  ISETP.GE.U32.AND P4, PT, R42, UR14, PT ;  /* 0x0000000e2a007c0c */ /* 0x000fca000bf86070 */
[----:B------:R-:W0:Y:S01]  /*5240*/  MUFU.EX2 R91, R91 ;  /* 0x0000005b005b7308 */ /* 0x000e220000000800 */
[----:B------:R-:W-:-:S04]  /*5250*/  IMAD.WIDE.U32 R42, R73, UR30, RZ ;  /* 0x0000001e492a7c25 */ /* 0x000fc8000f8e00ff */
[----:B---3--:R-:W-:Y:S01]  /*5260*/  FMUL.FTZ R129, R33, R63 ;  /* 0x0000003f21817220 */ /* 0x008fe20000410000 */
[----:B------:R-:W-:Y:S01]  /*5270*/  FSEL R76, R74, RZ, !P3 ;  /* 0x000000ff4a4c7208 */ /* 0x000fe20005800000 */
[----:B------:R-:W-:Y:S01]  /*5280*/  FMUL.FTZ R75, R109, R75 ;  /* 0x0000004b6d4b7220 */ /* 0x000fe20000410000 */
[----:B------:R-:W-:Y:S02]  /*5290*/  MOV R135, UR32 ;  /* 0x0000002000877c02 */ /* 0x000fe40008000f00 */
[----:B------:R-:W-:Y:S01]  /*52a0*/  IADD3 R43, R43, R133, RZ ;  /* 0x000000852b2b7210 */ /* 0x000fe20007ffe0ff */
[----:B----4-:R-:W-:Y:S01]  /*52b0*/  FMUL.FTZ R133, R110, R108 ;  /* 0x0000006c6e857220 */ /* 0x010fe20000410000 */
[----:B------:R-:W-:Y:S01]  /*52c0*/  FSEL R74, R129, RZ, !P3 ;  /* 0x000000ff814a7208 */ /* 0x000fe20005800000 */
[----:B-1----:R-:W-:Y:S01]  /*52d0*/  FMUL.FTZ R104, R105, R104 ;  /* 0x0000006869687220 */ /* 0x002fe20000410000 */
[----:B------:R-:W-:Y:S01]  /*52e0*/  SHF.L.U32 R129, R71, 0x5, RZ ;  /* 0x0000000547817819 */ /* 0x000fe200000006ff */
[----:B------:R-:W-:Y:S01]  /*52f0*/  FMUL.FTZ R103, R105, R103 ;  /* 0x0000006769677220 */ /* 0x000fe20000410000 */
[----:B------:R-:W-:Y:S01]  /*5300*/  IADD3 R109, R106, 0xe, RZ ;  /* 0x0000000e6a6d7810 */ /* 0x000fe20007ffe0ff */
[----:B------:R-:W-:Y:S01]  /*5310*/  FMUL.FTZ R108, R34, R64 ;  /* 0x00000040226c7220 */ /* 0x000fe20000410000 */
[----:B------:R-:W-:Y:S01]  /*5320*/  FSEL R75, R75, 1, !P3 ;  /* 0x3f8000004b4b7808 */ /* 0x000fe20005800000 */
[----:B------:R-:W-:Y:S01]  /*5330*/  IMAD.WIDE.U32 R42, R135, UR7, R42 ;  /* 0x00000007872a7c25 */ /* 0x000fe2000f8e002a */
[----:B------:R-:W-:-:S03]  /*5340*/  LOP3.LUT R129, R129, 0xfffffc00, RZ, 0xc0, !PT ;  /* 0xfffffc0081817812 */ /* 0x000fc600078ec0ff */
[----:B0-----:R-:W-:Y:S01]  /*5350*/  FMUL.FTZ R135, R110, R107 ;  /* 0x0000006b6e877220 */ /* 0x001fe20000410000 */
[----:B------:R-:W-:Y:S01]  /*5360*/  ISETP.GE.U32.AND P3, PT, R109, UR14, PT ;  /* 0x0000000e6d007c0c */ /* 0x000fe2000bf66070 */
[----:B------:R-:W-:Y:S01]  /*5370*/  FMUL.FTZ R102, R91, R102 ;  /* 0x000000665b667220 */ /* 0x000fe20000410000 */
[----:B------:R-:W-:Y:S01]  /*5380*/  FSEL R110, R103, RZ, !P2 ;  /* 0x000000ff676e7208 */ /* 0x000fe20005000000 */
[----:B------:R-:W-:Y:S01]  /*5390*/  FMUL.FTZ R90, R91, R90 ;  /* 0x0000005a5b5a7220 */ /* 0x000fe20000410000 */
[----:B------:R-:W-:Y:S02]  /*53a0*/  FSEL R109, R104, 1, !P2 ;  /* 0x3f800000686d7808 */ /* 0x000fe40005000000 */
[----:B------:R-:W-:Y:S01]  /*53b0*/  FSEL R108, R108, RZ, !P2 ;  /* 0x000000ff6c6c7208 */ /* 0x000fe20005000000 */
[----:B------:R-:W-:Y:S01]  /*53c0*/  UIMAD UR18, UR18, UR32, URZ ;  /* 0x00000020121272a4 */ /* 0x000fe2000f8e023f */
[C---:B------:R-:W-:Y:S01]  /*53d0*/  ISETP.GE.U32.AND P2, PT, R106.reuse, UR14, PT ;  /* 0x0000000e6a007c0c */ /* 0x040fe2000bf46070 */
[----:B------:R-:W-:Y:S01]  /*53e0*/  UMOV UR15, 0x400 ;  /* 0x00000400000f7882 */ /* 0x000fe20000000000 */
[----:B------:R-:W-:Y:S01]  /*53f0*/  IADD3 R137, R129, R70, RZ ;  /* 0x0000004681897210 */ /* 0x000fe20007ffe0ff */
[----:B------:R-:W-:Y:S01]  /*5400*/  FMUL.FTZ R91, R23, R39 ;  /* 0x00000027175b7220 */ /* 0x000fe20000410000 */
[----:B------:R-:W-:Y:S01]  /*5410*/  IADD3 R136, R106, 0xf, RZ ;  /* 0x0000000f6a887810 */ /* 0x000fe20007ffe0ff */
[----:B------:R-:W-:Y:S01]  /*5420*/  ULEA UR15, UR19, UR15, 0x18 ;  /* 0x0000000f130f7291 */ /* 0x000fe2000f8ec03f */
[----:B------:R-:W-:Y:S01]  /*5430*/  FSEL R106, R102, 1, !P2 ;  /* 0x3f800000666a7808 */ /* 0x000fe20005000000 */
[----:B------:R-:W-:Y:S01]  /*5440*/  UIMAD UR18, UR7, UR33, UR18 ;  /* 0x00000021071272a4 */ /* 0x000fe2000f8e0212 */
[----:B------:R-:W-:-:S02]  /*5450*/  FSEL R107, R90, RZ, !P2 ;  /* 0x000000ff5a6b7208 */ /* 0x000fc40005000000 */
[C---:B------:R-:W-:Y:S02]  /*5460*/  IADD3 R102, R137.reuse, 0x20, RZ ;  /* 0x0000002089667810 */ /* 0x040fe40007ffe0ff */
[-C--:B------:R-:W-:Y:S02]  /*5470*/  LEA.HI.SX32 R90, R137, R137.reuse, 0x1b ;  /* 0x00000089895a7211 */ /* 0x080fe400078fdaff */
[----:B------:R-:W-:Y:S02]  /*5480*/  FSEL R104, R91, RZ, !P0 ;  /* 0x000000ff5b687208 */ /* 0x000fe40004000000 */
[----:B------:R-:W-:Y:S02]  /*5490*/  LEA.HI.SX32 R91, R102, R137, 0x1b ;  /* 0x00000089665b7211 */ /* 0x000fe400078fdaff */
[----:B------:R-:W-:Y:S02]  /*54a0*/  LEA R132, R90, UR15, 0x1 ;  /* 0x0000000f5a847c11 */ /* 0x000fe4000f8e08ff */
[----:B------:R-:W-:-:S02]  /*54b0*/  FSEL R103, R135, RZ, !P0 ;  /* 0x000000ff87677208 */ /* 0x000fc40004000000 */
[----:B------:R-:W-:Y:S02]  /*54c0*/  FSEL R102, R133, 1, !P0 ;  /* 0x3f80000085667808 */ /* 0x000fe40004000000 */
[----:B------:R-:W-:Y:S02]  /*54d0*/  IADD3 R139, R43, UR18, RZ ;  /* 0x000000122b8b7c10 */ /* 0x000fe4000fffe0ff */
[C---:B------:R-:W-:Y:S02]  /*54e0*/  LEA R90, P0, R42.reuse, UR34, 0x3 ;  /* 0x000000222a5a7c11 */ /* 0x040fe4000f8018ff */
[----:B------:R-:W-:Y:S02]  /*54f0*/  IADD3 R134, R137, 0x40, RZ ;  /* 0x0000004089867810 */ /* 0x000fe40007ffe0ff */
[----:B------:R-:W-:Y:S02]  /*5500*/  LEA R43, R91, UR15, 0x1 ;  /* 0x0000000f5b2b7c11 */ /* 0x000fe4000f8e08ff */
[----:B------:R-:W-:Y:S01]  /*5510*/  LEA.HI.X R91, R42, UR35, R139, 0x3, P0 ;  /* 0x000000232a5b7c11 */ /* 0x000fe200080f1c8b */
[----:B------:R-:W-:Y:S01]  /*5520*/  FMUL.FTZ R105, R36, R65 ;  /* 0x0000004124697220 */ /* 0x000fe20000410000 */
[----:B------:R-:W-:-:S02]  /*5530*/  LEA.HI.SX32 R134, R134, R137, 0x1b ;  /* 0x0000008986867211 */ /* 0x000fc400078fdaff */
[C---:B------:R-:W-:Y:S02]  /*5540*/  IADD3 R42, R137.reuse, 0x60, RZ ;  /* 0x00000060892a7810 */ /* 0x040fe40007ffe0ff */
[C---:B------:R-:W-:Y:S02]  /*5550*/  IADD3 R138, R137.reuse, 0xc0, RZ ;  /* 0x000000c0898a7810 */ /* 0x040fe40007ffe0ff */
[----:B------:R-:W-:Y:S02]  /*5560*/  LEA R133, R134, UR15, 0x1 ;  /* 0x0000000f86857c11 */ /* 0x000fe4000f8e08ff */
[----:B------:R-:W-:Y:S02]  /*5570*/  LEA.HI.SX32 R42, R42, R137, 0x1b ;  /* 0x000000892a2a7211 */ /* 0x000fe400078fdaff */
[----:B------:R-:W-:Y:S02]  /*5580*/  IADD3 R134, R137, 0x80, RZ ;  /* 0x0000008089867810 */ /* 0x000fe40007ffe0ff */
[----:B------:R-:W-:Y:S01]  /*5590*/  FSEL R105, R105, RZ, !P2 ;  /* 0x000000ff69697208 */ /* 0x000fe20005000000 */
[----:B------:R0:W-:Y:S01]  /*55a0*/  STS.U16 [R132], R117 ;  /* 0x0000007584007388 */ /* 0x0001e20000000400 */
[----:B------:R-:W-:-:S02]  /*55b0*/  ISETP.GE.U32.AND P2, PT, R136, UR14, PT ;  /* 0x0000000e88007c0c */ /* 0x000fc4000bf46070 */
[-C--:B------:R-:W-:Y:S01]  /*55c0*/  LEA.HI.SX32 R138, R138, R137.reuse, 0x1b ;  /* 0x000000898a8a7211 */ /* 0x080fe200078fdaff */
[----:B------:R1:W-:Y:S01]  /*55d0*/  STS.U16 [R43+0x40], R130 ;  /* 0x000040822b007388 */ /* 0x0003e20000000400 */
[C---:B------:R-:W-:Y:S02]  /*55e0*/  IADD3 R136, R137.reuse, 0xa0, RZ ;  /* 0x000000a089887810 */ /* 0x040fe40007ffe0ff */
[----:B------:R-:W-:Y:S02]  /*55f0*/  LEA R42, R42, UR15, 0x1 ;  /* 0x0000000f2a2a7c11 */ /* 0x000fe4000f8e08ff */
[----:B------:R-:W-:Y:S01]  /*5600*/  LEA.HI.SX32 R134, R134, R137, 0x1b ;  /* 0x0000008986867211 */ /* 0x000fe200078fdaff */
[----:B------:R-:W-:Y:S01]  /*5610*/  STS.U16 [R133+0x80], R116 ;  /* 0x0000807485007388 */ /* 0x000fe20000000400 */
[C---:B0-----:R-:W-:Y:S02]  /*5620*/  IADD3 R132, R137.reuse, 0x100, RZ ;  /* 0x0000010089847810 */ /* 0x041fe40007ffe0ff */
[----:B-1----:R-:W-:-:S02]  /*5630*/  IADD3 R130, R137, 0xe0, RZ ;  /* 0x000000e089827810 */ /* 0x002fc40007ffe0ff */
[----:B------:R-:W-:Y:S01]  /*5640*/  LEA R43, R138, UR15, 0x1 ;  /* 0x0000000f8a2b7c11 */ /* 0x000fe2000f8e08ff */
[----:B------:R0:W-:Y:S01]  /*5650*/  STS.U16 [R42+0xc0], R131 ;  /* 0x0000c0832a007388 */ /* 0x0001e20000000400 */
[-C--:B------:R-:W-:Y:S02]  /*5660*/  LEA.HI.SX32 R136, R136, R137.reuse, 0x1b ;  /* 0x0000008988887211 */ /* 0x080fe400078fdaff */
[----:B------:R-:W-:Y:S02]  /*5670*/  IADD3 R138, R137, 0x120, RZ ;  /* 0x00000120898a7810 */ /* 0x000fe40007ffe0ff */
[----:B------:R-:W-:Y:S02]  /*5680*/  LEA R134, R134, UR15, 0x1 ;  /* 0x0000000f86867c11 */ /* 0x000fe4000f8e08ff */
[-C--:B------:R-:W-:Y:S02]  /*5690*/  LEA.HI.SX32 R130, R130, R137.reuse, 0x1b ;  /* 0x0000008982827211 */ /* 0x080fe400078fdaff */
[----:B------:R-:W-:Y:S01]  /*56a0*/  LEA.HI.SX32 R132, R132, R137, 0x1b ;  /* 0x0000008984847211 */ /* 0x000fe200078fdaff */
[----:B0-----:R-:W-:Y:S01]  /*56b0*/  FMUL.FTZ R42, R41, R37 ;  /* 0x00000025292a7220 */ /* 0x001fe20000410000 */
[----:B------:R-:W-:-:S02]  /*56c0*/  LEA R136, R136, UR15, 0x1 ;  /* 0x0000000f88887c11 */ /* 0x000fc4000f8e08ff */
[----:B------:R-:W-:Y:S01]  /*56d0*/  LEA.HI.SX32 R138, R138, R137, 0x1b ;  /* 0x000000898a8a7211 */ /* 0x000fe200078fdaff */
[----:B------:R0:W-:Y:S01]  /*56e0*/  STS.U16 [R134+0x100], R125 ;  /* 0x0001007d86007388 */ /* 0x0001e20000000400 */
[----:B------:R-:W-:Y:S01]  /*56f0*/  LEA R130, R130, UR15, 0x1 ;  /* 0x0000000f82827c11 */ /* 0x000fe2000f8e08ff */
[----:B------:R-:W-:Y:S01]  /*5700*/  FMUL.RZ R133, R42, 0.15915493667125701904 ;  /* 0x3e22f9832a857820 */ /* 0x000fe2000040c000 */
[C---:B------:R-:W-:Y:S01]  /*5710*/  IADD3 R42, R137.reuse, 0x140, RZ ;  /* 0x00000140892a7810 */ /* 0x040fe20007ffe0ff */
[----:B------:R-:W-:Y:S01]  /*5720*/  STS.U16 [R136+0x140], R119 ;  /* 0x0001407788007388 */ /* 0x000fe20000000400 */
[----:B------:R-:W-:Y:S02]  /*5730*/  LEA R138, R138, UR15, 0x1 ;  /* 0x0000000f8a8a7c11 */ /* 0x000fe4000f8e08ff */
[----:B0-----:R-:W-:Y:S02]  /*5740*/  LEA R125, R132, UR15, 0x1 ;  /* 0x0000000f847d7c11 */ /* 0x001fe4000f8e08ff */
[C---:B------:R-:W-:Y:S01]  /*5750*/  IADD3 R132, R137.reuse, 0x160, RZ ;  /* 0x0000016089847810 */ /* 0x040fe20007ffe0ff */
[----:B------:R0:W-:Y:S01]  /*5760*/  STS.U16 [R43+0x180], R118 ;  /* 0x000180762b007388 */ /* 0x0001e20000000400 */
[----:B------:R-:W-:-:S02]  /*5770*/  IADD3 R134, R137, 0x180, RZ ;  /* 0x0000018089867810 */ /* 0x000fc40007ffe0ff */
[-C--:B------:R-:W-:Y:S01]  /*5780*/  LEA.HI.SX32 R42, R42, R137.reuse, 0x1b ;  /* 0x000000892a2a7211 */ /* 0x080fe200078fdaff */
[----:B------:R-:W-:Y:S01]  /*5790*/  STS.U16 [R130+0x1c0], R121 ;  /* 0x0001c07982007388 */ /* 0x000fe20000000400 */
[-C--:B------:R-:W-:Y:S02]  /*57a0*/  LEA.HI.SX32 R132, R132, R137.reuse, 0x1b ;  /* 0x0000008984847211 */ /* 0x080fe400078fdaff */
[----:B------:R-:W-:Y:S01]  /*57b0*/  LEA.HI.SX32 R134, R134, R137, 0x1b ;  /* 0x0000008986867211 */ /* 0x000fe200078fdaff */
[----:B------:R1:W-:Y:S01]  /*57c0*/  STS.U16 [R125+0x200], R120 ;  /* 0x000200787d007388 */ /* 0x0003e20000000400 */
[----:B------:R-:W-:-:S03]  /*57d0*/  LEA R42, R42, UR15, 0x1 ;  /* 0x0000000f2a2a7c11 */ /* 0x000fc6000f8e08ff */
[----:B------:R3:W-:Y:S01]  /*57e0*/  STS.U16 [R138+0x240], R123 ;  /* 0x0002407b8a007388 */ /* 0x0007e20000000400 */
[----:B0-----:R-:W-:Y:S01]  /*57f0*/  LEA R43, R132, UR15, 0x1 ;  /* 0x0000000f842b7c11 */ /* 0x001fe2000f8e08ff */
[----:B------:R-:W-:Y:S01]  /*5800*/  MUFU.SIN R119, R133 ;  /* 0x0000008500777308 */ /* 0x000fe20000000400 */
[----:B------:R-:W-:Y:S02]  /*5810*/  IADD3 R136, R137, 0x1a0, RZ ;  /* 0x000001a089887810 */ /* 0x000fe40007ffe0ff */
[----:B-1----:R-:W-:Y:S01]  /*5820*/  LEA R125, R134, UR15, 0x1 ;  /* 0x0000000f867d7c11 */ /* 0x002fe2000f8e08ff */
[----:B---3--:R-:W-:-:S04]  /*5830*/  FMUL.FTZ R123, R41, R35 ;  /* 0x00000023297b7220 */ /* 0x008fc80000410000 */
[----:B------:R0:W-:Y:S01]  /*5840*/  MUFU.COS R120, R133 ;  /* 0x0000008500787308 */ /* 0x0001e20000000000 */
[----:B------:R-:W-:Y:S01]  /*5850*/  STS.U16 [R42+0x280], R51 ;  /* 0x000280332a007388 */ /* 0x000fe20000000400 */
[-C--:B------:R-:W-:Y:S01]  /*5860*/  FMUL.FTZ R135, R41, R38.reuse ;  /* 0x0000002629877220 */ /* 0x080fe20000410000 */
[----:B------:R-:W-:Y:S01]  /*5870*/  FMUL.FTZ R131, R40, R38 ;  /* 0x0000002628837220 */ /* 0x000fe20000410000 */
[----:B------:R-:W-:Y:S01]  /*5880*/  IADD3 R142, R137, 0x2e0, RZ ;  /* 0x000002e0898e7810 */ /* 0x000fe20007ffe0ff */
[----:B--2---:R-:W-:Y:S01]  /*5890*/  STS.U16 [R43+0x2c0], R122 ;  /* 0x0002c07a2b007388 */ /* 0x004fe20000000400 */
[----:B0-----:R-:W-:-:S03]  /*58a0*/  FMUL.RZ R133, R123, 0.15915493667125701904 ;  /* 0x3e22f9837b857820 */ /* 0x001fc6000040c000 */
[----:B------:R0:W-:Y:S01]  /*58b0*/  STS.U16 [R125+0x300], R124 ;  /* 0x0003007c7d007388 */ /* 0x0001e20000000400 */
[----:B------:R-:W-:Y:S01]  /*58c0*/  LEA.HI.SX32 R136, R136, R137, 0x1b ;  /* 0x0000008988887211 */ /* 0x000fe200078fdaff */
[C---:B------:R-:W-:Y:S01]  /*58d0*/  FMUL.FTZ R121, R40.reuse, R37 ;  /* 0x0000002528797220 */ /* 0x040fe20000410000 */
[----:B------:R-:W-:Y:S01]  /*58e0*/  MUFU.SIN R123, R133 ;  /* 0x00000085007b7308 */ /* 0x000fe20000000400 */
[----:B------:R-:W-:Y:S01]  /*58f0*/  IADD3 R140, R137, 0x1c0, RZ ;  /* 0x000001c0898c7810 */ /* 0x000fe20007ffe0ff */
[----:B------:R-:W-:Y:S01]  /*5900*/  FMUL.RZ R135, R135, 0.15915493667125701904 ;  /* 0x3e22f98387877820 */ /* 0x000fe2000040c000 */
[C---:B------:R-:W-:Y:S02]  /*5910*/  IADD3 R156, R137.reuse, 0x1e0, RZ ;  /* 0x000001e0899c7810 */ /* 0x040fe40007ffe0ff */
[C---:B------:R-:W-:Y:S01]  /*5920*/  IADD3 R138, R137.reuse, 0x260, RZ ;  /* 0x00000260898a7810 */ /* 0x040fe20007ffe0ff */
[----:B0-----:R-:W-:Y:S02]  /*5930*/  FMUL.FTZ R124, R40, R35 ;  /* 0x00000023287c7220 */ /* 0x001fe40000410000 */
[----:B------:R0:W-:Y:S01]  /*5940*/  MUFU.COS R122, R133 ;  /* 0x00000085007a7308 */ /* 0x0001e20000000000 */
[----:B------:R-:W-:-:S02]  /*5950*/  IADD3 R146, R137, 0x3a0, RZ ;  /* 0x000003a089927810 */ /* 0x000fc40007ffe0ff */
[----:B------:R-:W-:Y:S01]  /*5960*/  LEA.HI.SX32 R43, R142, R137, 0x1b ;  /* 0x000000898e2b7211 */ /* 0x000fe200078fdaff */
[C---:B0-----:R-:W-:Y:S01]  /*5970*/  FMUL.FTZ R133, R40.reuse, R30 ;  /* 0x0000001e28857220 */ /* 0x041fe20000410000 */
[----:B------:R-:W-:-:S03]  /*5980*/  FMUL.FTZ R40, R40, R25 ;  /* 0x0000001928287220 */ /* 0x000fc60000410000 */
[----:B------:R0:W-:Y:S01]  /*5990*/  MUFU.EX2 R118, R131 ;  /* 0x0000008300767308 */ /* 0x0001e20000000800 */
[C---:B------:R-:W-:Y:S02]  /*59a0*/  IADD3 R158, R137.reuse, 0x200, RZ ;  /* 0x00000200899e7810 */ /* 0x040fe40007ffe0ff */
[C---:B------:R-:W-:Y:S02]  /*59b0*/  IADD3 R51, R137.reuse, 0x220, RZ ;  /* 0x0000022089337810 */ /* 0x040fe40007ffe0ff */
[C---:B------:R-:W-:Y:S02]  /*59c0*/  IADD3 R148, R137.reuse, 0x360, RZ ;  /* 0x0000036089947810 */ /* 0x040fe40007ffe0ff */
[----:B------:R-:W-:Y:S01]  /*59d0*/  LEA.HI.SX32 R145, R140, R137, 0x1b ;  /* 0x000000898c917211 */ /* 0x000fe200078fdaff */
[----:B------:R1:W-:Y:S01]  /*59e0*/  MUFU.EX2 R142, R40 ;  /* 0x00000028008e7308 */ /* 0x0003e20000000800 */
[----:B0-----:R-:W-:Y:S02]  /*59f0*/  LEA R131, R136, UR15, 0x1 ;  /* 0x0000000f88837c11 */ /* 0x001fe4000f8e08ff */
[----:B------:R-:W-:-:S02]  /*5a00*/  IADD3 R141, R137, 0x240, RZ ;  /* 0x00000240898d7810 */ /* 0x000fc40007ffe0ff */
[C---:B------:R-:W-:Y:S02]  /*5a10*/  IADD3 R154, R137.reuse, 0x280, RZ ;  /* 0x00000280899a7810 */ /* 0x040fe40007ffe0ff */
[C---:B------:R-:W-:Y:S01]  /*5a20*/  IADD3 R152, R137.reuse, 0x2a0, RZ ;  /* 0x000002a089987810 */ /* 0x040fe20007ffe0ff */
[----:B------:R-:W-:Y:S01]  /*5a30*/  MUFU.SIN R116, R135 ;  /* 0x0000008700747308 */ /* 0x000fe20000000400 */
[----:B------:R-:W-:Y:S01]  /*5a40*/  IADD3 R42, R137, 0x2c0, RZ ;  /* 0x000002c0892a7810 */ /* 0x000fe20007ffe0ff */
[----:B-1----:R-:W-:Y:S01]  /*5a50*/  FMUL.FTZ R40, R41, R25 ;  /* 0x0000001929287220 */ /* 0x002fe20000410000 */
[C---:B------:R-:W-:Y:S02]  /*5a60*/  IADD3 R130, R137.reuse, 0x300, RZ ;  /* 0x0000030089827810 */ /* 0x040fe40007ffe0ff */
[C---:B------:R-:W-:Y:S02]  /*5a70*/  IADD3 R150, R137.reuse, 0x320, RZ ;  /* 0x0000032089967810 */ /* 0x040fe40007ffe0ff */
[C---:B------:R-:W-:Y:S01]  /*5a80*/  IADD3 R132, R137.reuse, 0x340, RZ ;  /* 0x0000034089847810 */ /* 0x040fe20007ffe0ff */
[----:B------:R0:W1:Y:S01]  /*5a90*/  MUFU.COS R117, R135 ;  /* 0x0000008700757308 */ /* 0x0000620000000000 */
[----:B------:R-:W-:-:S02]  /*5aa0*/  IADD3 R134, R137, 0x380, RZ ;  /* 0x0000038089867810 */ /* 0x000fc40007ffe0ff */
[C---:B------:R-:W-:Y:S02]  /*5ab0*/  IADD3 R136, R137.reuse, 0x3c0, RZ ;  /* 0x000003c089887810 */ /* 0x040fe40007ffe0ff */
[-C--:B------:R-:W-:Y:S02]  /*5ac0*/  LEA.HI.SX32 R143, R156, R137.reuse, 0x1b ;  /* 0x000000899c8f7211 */ /* 0x080fe400078fdaff */
[----:B------:R-:W-:Y:S02]  /*5ad0*/  IADD3 R144, R137, 0x3e0, RZ ;  /* 0x000003e089907810 */ /* 0x000fe40007ffe0ff */
[-C--:B------:R-:W-:Y:S01]  /*5ae0*/  LEA.HI.SX32 R125, R138, R137.reuse, 0x1b ;  /* 0x000000898a7d7211 */ /* 0x080fe200078fdaff */
[----:B------:R2:W-:Y:S01]  /*5af0*/  STS.U16 [R131+0x340], R50 ;  /* 0x0003403283007388 */ /* 0x0005e20000000400 */
[----:B------:R3:W-:Y:S01]  /*5b00*/  MUFU.EX2 R138, R133 ;  /* 0x00000085008a7308 */ /* 0x0007e20000000800 */
[-C--:B0-----:R-:W-:Y:S01]  /*5b10*/  LEA.HI.SX32 R135, R146, R137.reuse, 0x1b ;  /* 0x0000008992877211 */ /* 0x081fe200078fdaff */
[----:B------:R-:W-:Y:S01]  /*5b20*/  FMUL.RZ R149, R40, 0.15915493667125701904 ;  /* 0x3e22f98328957820 */ /* 0x000fe2000040c000 */
[----:B------:R-:W-:-:S02]  /*5b30*/  LEA.HI.SX32 R139, R158, R137, 0x1b ;  /* 0x000000899e8b7211 */ /* 0x000fc400078fdaff */
[-C--:B------:R-:W-:Y:S02]  /*5b40*/  LEA.HI.SX32 R140, R51, R137.reuse, 0x1b ;  /* 0x00000089338c7211 */ /* 0x080fe400078fdaff */
[----:B------:R-:W-:Y:S02]  /*5b50*/  LEA R146, R145, UR15, 0x1 ;  /* 0x0000000f91927c11 */ /* 0x000fe4000f8e08ff */
[----:B---3--:R-:W-:Y:S01]  /*5b60*/  LEA.HI.SX32 R133, R148, R137, 0x1b ;  /* 0x0000008994857211 */ /* 0x008fe200078fdaff */
[----:B------:R-:W-:Y:S01]  /*5b70*/  FMUL.FTZ R40, R110, R105 ;  /* 0x000000696e287220 */ /* 0x000fe20000410000 */
[-C--:B------:R-:W-:Y:S02]  /*5b80*/  LEA.HI.SX32 R141, R141, R137.reuse, 0x1b ;  /* 0x000000898d8d7211 */ /* 0x080fe400078fdaff */
[-C--:B--2---:R-:W-:Y:S02]  /*5b90*/  LEA.HI.SX32 R50, R154, R137.reuse, 0x1b ;  /* 0x000000899a327211 */ /* 0x084fe400078fdaff */
[----:B------:R-:W-:-:S02]  /*5ba0*/  LEA.HI.SX32 R51, R152, R137, 0x1b ;  /* 0x0000008998337211 */ /* 0x000fc400078fdaff */
[-C--:B------:R-:W-:Y:S02]  /*5bb0*/  LEA.HI.SX32 R42, R42, R137.reuse, 0x1b ;  /* 0x000000892a2a7211 */ /* 0x080fe400078fdaff */
[-C--:B------:R-:W-:Y:S02]  /*5bc0*/  LEA.HI.SX32 R130, R130, R137.reuse, 0x1b ;  /* 0x0000008982827211 */ /* 0x080fe400078fdaff */
[-C--:B------:R-:W-:Y:S02]  /*5bd0*/  LEA.HI.SX32 R131, R150, R137.reuse, 0x1b ;  /* 0x0000008996837211 */ /* 0x080fe400078fdaff */
[-C--:B------:R-:W-:Y:S02]  /*5be0*/  LEA.HI.SX32 R132, R132, R137.reuse, 0x1b ;  /* 0x0000008984847211 */ /* 0x080fe400078fdaff */
[----:B------:R-:W-:Y:S02]  /*5bf0*/  LEA.HI.SX32 R134, R134, R137, 0x1b ;  /* 0x0000008986867211 */ /* 0x000fe400078fdaff */
[----:B------:R-:W-:-:S02]  /*5c00*/  LEA R148, R143, UR15, 0x1 ;  /* 0x0000000f8f947c11 */ /* 0x000fc4000f8e08ff */
[-C--:B------:R-:W-:Y:S02]  /*5c10*/  LEA.HI.SX32 R136, R136, R137.reuse, 0x1b ;  /* 0x0000008988887211 */ /* 0x080fe400078fdaff */
[----:B------:R-:W-:Y:S01]  /*5c20*/  LEA.HI.SX32 R137, R144, R137, 0x1b ;  /* 0x0000008990897211 */ /* 0x000fe200078fdaff */
[----:B------:R-:W-:Y:S01]  /*5c30*/  FMUL.FTZ R144, RZ, R110 ;  /* 0x0000006eff907220 */ /* 0x000fe20000410000 */
[----:B------:R-:W-:Y:S01]  /*5c40*/  LEA R139, R139, UR15, 0x1 ;  /* 0x0000000f8b8b7c11 */ /* 0x000fe2000f8e08ff */
[----:B------:R-:W-:Y:S01]  /*5c50*/  STS.U16 [R146+0x380], R113 ;  /* 0x0003807192007388 */ /* 0x000fe20000000400 */
[----:B------:R-:W-:Y:S01]  /*5c60*/  FMUL.FTZ R147, R41, R30 ;  /* 0x0000001e29937220 */ /* 0x000fe20000410000 */
[----:B------:R-:W-:Y:S02]  /*5c70*/  FFMA.FTZ R40, RZ, R109, R40 ;  /* 0x0000006dff287223 */ /* 0x000fe40000010028 */
[----:B------:R0:W-:Y:S01]  /*5c80*/  STS.U16 [R148+0x3c0], R115 ;  /* 0x0003c07394007388 */ /* 0x0001e20000000400 */
[----:B------:R-:W-:-:S03]  /*5c90*/  FMUL.RZ R147, R147, 0.15915493667125701904 ;  /* 0x3e22f98393937820 */ /* 0x000fc6000040c000 */
[----:B------:R2:W-:Y:S01]  /*5ca0*/  STS.U16 [R139+0x400], R114 ;  /* 0x000400728b007388 */ /* 0x0005e20000000400 */
[----:B0-----:R-:W-:Y:S01]  /*5cb0*/  FFMA.FTZ R115, R109, R105, -R144 ;  /* 0x000000696d737223 */ /* 0x001fe20000010890 */
[----:B--2---:R-:W-:-:S03]  /*5cc0*/  FADD.FTZ R114, RZ, R40 ;  /* 0x00000028ff727221 */ /* 0x004fc60000010000 */
[----:B------:R-:W-:Y:S01]  /*5cd0*/  FADD.FTZ R40, R115, R108 ;  /* 0x0000006c73287221 */ /* 0x000fe20000010000 */
[----:B------:R-:W-:Y:S01]  /*5ce0*/  MUFU.SIN R145, R147 ;  /* 0x0000009300917308 */ /* 0x000fe20000000400 */
[----:B------:R-:W-:Y:S01]  /*5cf0*/  FMUL.FTZ R144, R76, R114 ;  /* 0x000000724c907220 */ /* 0x000fe20000410000 */
[----:B------:R-:W-:-:S06]  /*5d00*/  LEA R143, R140, UR15, 0x1 ;  /* 0x0000000f8c8f7c11 */ /* 0x000fcc000f8e08ff */
[----:B------:R0:W-:Y:S01]  /*5d10*/  MUFU.COS R41, R147 ;  /* 0x0000009300297308 */ /* 0x0001e20000000000 */
[-C--:B------:R-:W-:Y:S01]  /*5d20*/  FFMA.FTZ R139, R75, R40.reuse, -R144 ;  /* 0x000000284b8b7223 */ /* 0x080fe20000010890 */
[----:B------:R-:W-:Y:S01]  /*5d30*/  LEA R140, R141, UR15, 0x1 ;  /* 0x0000000f8d8c7c11 */ /* 0x000fe2000f8e08ff */
[----:B0-----:R-:W-:-:S05]  /*5d40*/  FMUL.FTZ R147, R76, R40 ;  /* 0x000000284c937220 */ /* 0x001fca0000410000 */
[----:B------:R-:W0:Y:S01]  /*5d50*/  MUFU.EX2 R124, R124 ;  /* 0x0000007c007c7308 */ /* 0x000e220000000800 */
[----:B------:R-:W-:Y:S01]  /*5d60*/  FFMA.FTZ R147, R75, R114, R147 ;  /* 0x000000724b937223 */ /* 0x000fe20000010093 */
[----:B------:R-:W-:Y:S01]  /*5d70*/  FADD.FTZ R139, R139, R74 ;  /* 0x0000004a8b8b7221 */ /* 0x000fe20000010000 */
[----:B------:R-:W-:Y:S05]  /*5d80*/  STS.U16 [R143+0x440], R48 ;  /* 0x000440308f007388 */ /* 0x000fea0000000400 */
[----:B------:R-:W-:Y:S01]  /*5d90*/  MUFU.COS R115, R149 ;  /* 0x0000009500737308 */ /* 0x000fe20000000000 */
[----:B------:R-:W-:Y:S01]  /*5da0*/  FADD.FTZ R147, RZ, R147 ;  /* 0x00000093ff937221 */ /* 0x000fe20000010000 */
[----:B------:R2:W-:Y:S06]  /*5db0*/  STS.U16 [R140+0x480], R111 ;  /* 0x0004806f8c007388 */ /* 0x0005ec0000000400 */
[----:B------:R-:W3:Y:S01]  /*5dc0*/  MUFU.EX2 R121, R121 ;  /* 0x0000007900797308 */ /* 0x000ee20000000800 */
[C---:B------:R-:W-:Y:S01]  /*5dd0*/  FMUL.FTZ R40, R79.reuse, R147 ;  /* 0x000000934f287220 */ /* 0x040fe20000410000 */
[----:B--2---:R-:W-:-:S03]  /*5de0*/  FMUL.FTZ R111, R79, R139 ;  /* 0x0000008b4f6f7220 */ /* 0x004fc60000410000 */
[C---:B------:R-:W-:Y:S01]  /*5df0*/  FFMA.FTZ R40, R78.reuse, R139, -R40 ;  /* 0x0000008b4e287223 */ /* 0x040fe20000010828 */
[----:B------:R-:W-:Y:S01]  /*5e00*/  LEA R141, R125, UR15, 0x1 ;  /* 0x0000000f7d8d7c11 */ /* 0x000fe2000f8e08ff */
[----:B------:R-:W-:Y:S02]  /*5e10*/  FFMA.FTZ R111, R78, R147, R111 ;  /* 0x000000934e6f7223 */ /* 0x000fe4000001006f */
[----:B------:R-:W-:Y:S01]  /*5e20*/  FADD.FTZ R48, R40, R77 ;  /* 0x0000004d28307221 */ /* 0x000fe20000010000 */
[C---:B-1----:R-:W-:Y:S01]  /*5e30*/  FMUL.FTZ R117, R118.reuse, R117 ;  /* 0x0000007576757220 */ /* 0x042fe20000410000 */
[----:B------:R-:W-:Y:S01]  /*5e40*/  FADD.FTZ R114, RZ, R111 ;  /* 0x0000006fff727221 */ /* 0x000fe20000010000 */
[----:B------:R-:W-:Y:S01]  /*5e50*/  FMUL.FTZ R125, R118, R116 ;  /* 0x00000074767d7220 */ /* 0x000fe20000410000 */
[----:B------:R1:W-:Y:S01]  /*5e60*/  STS.U16 [R141+0x4c0], R112 ;  /* 0x0004c0708d007388 */ /* 0x0003e20000000400 */
[----:B0-----:R-:W-:Y:S01]  /*5e70*/  FMUL.FTZ R118, R124, R122 ;  /* 0x0000007a7c767220 */ /* 0x001fe20000410000 */
[----:B------:R-:W-:Y:S01]  /*5e80*/  FMUL.FTZ R111, R107, R110 ;  /* 0x0000006e6b6f7220 */ /* 0x000fe20000410000 */
[----:B------:R-:W-:Y:S01]  /*5e90*/  FMUL.FTZ R122, R82, R114 ;  /* 0x00000072527a7220 */ /* 0x000fe20000410000 */
[C---:B---3--:R-:W-:Y:S01]  /*5ea0*/  FMUL.FTZ R120, R121.reuse, R120 ;  /* 0x0000007879787220 */ /* 0x048fe20000410000 */
[----:B------:R-:W-:Y:S01]  /*5eb0*/  FMUL.FTZ R121, R121, R119 ;  /* 0x0000007779797220 */ /* 0x000fe20000410000 */
[----:B------:R-:W-:Y:S01]  /*5ec0*/  FMUL.FTZ R40, R106, R110 ;  /* 0x0000006e6a287220 */ /* 0x000fe20000410000 */
[----:B------:R-:W-:Y:S01]  /*5ed0*/  FMUL.FTZ R119, R124, R123 ;  /* 0x0000007b7c777220 */ /* 0x000fe20000410000 */
[----:B-1----:R-:W-:Y:S01]  /*5ee0*/  FMUL.FTZ R112, R142, R115 ;  /* 0x000000738e707220 */ /* 0x002fe20000410000 */
[-C--:B------:R-:W-:Y:S01]  /*5ef0*/  FMUL.FTZ R115, R82, R48.reuse ;  /* 0x0000003052737220 */ /* 0x080fe20000410000 */
[-C--:B------:R-:W-:Y:S01]  /*5f00*/  FFMA.FTZ R111, R106, R109.reuse, -R111 ;  /* 0x0000006d6a6f7223 */ /* 0x080fe2000001086f */
[----:B------:R-:W-:Y:S01]  /*5f10*/  FFMA.FTZ R123, R81, R48, -R122 ;  /* 0x00000030517b7223 */ /* 0x000fe2000001087a */
[----:B------:R-:W-:Y:S01]  /*5f20*/  FFMA.FTZ R40, R107, R109, R40 ;  /* 0x0000006d6b287223 */ /* 0x000fe20000010028 */
[----:B------:R-:W-:Y:S01]  /*5f30*/  FFMA.FTZ R114, R81, R114, R115 ;  /* 0x0000007251727223 */ /* 0x000fe20000010073 */
[CC--:B------:R-:W-:Y:S01]  /*5f40*/  FMUL.FTZ R115, R76.reuse, R111.reuse ;  /* 0x0000006f4c737220 */ /* 0x0c0fe20000410000 */
[----:B------:R-:W-:Y:S01]  /*5f50*/  FADD.FTZ R122, R123, R80 ;  /* 0x000000507b7a7221 */ /* 0x000fe20000010000 */
[-C--:B------:R-:W-:Y:S01]  /*5f60*/  FMUL.FTZ R48, R76, R40.reuse ;  /* 0x000000284c307220 */ /* 0x080fe20000410000 */
[----:B------:R-:W-:Y:S01]  /*5f70*/  FADD.FTZ R114, RZ, R114 ;  /* 0x00000072ff727221 */ /* 0x000fe20000010000 */
[----:B------:R-:W-:Y:S01]  /*5f80*/  FFMA.FTZ R115, R75, R40, R115 ;  /* 0x000000284b737223 */ /* 0x000fe20000010073 */
[----:B------:R-:W-:Y:S01]  /*5f90*/  FMUL.FTZ R141, R85, R122 ;  /* 0x0000007a558d7220 */ /* 0x000fe20000410000 */
[----:B------:R-:W-:Y:S01]  /*5fa0*/  FFMA.FTZ R48, R75, R111, -R48 ;  /* 0x0000006f4b307223 */ /* 0x000fe20000010830 */
[-C--:B------:R-:W-:Y:S01]  /*5fb0*/  FMUL.FTZ R139, R85, R114.reuse ;  /* 0x00000072558b7220 */ /* 0x080fe20000410000 */
[----:B------:R-:W-:Y:S01]  /*5fc0*/  FMUL.FTZ R111, R79, R115 ;  /* 0x000000734f6f7220 */ /* 0x000fe20000410000 */
[----:B------:R-:W-:-:S02]  /*5fd0*/  FFMA.FTZ R141, R84, R114, R141 ;  /* 0x00000072548d7223 */ /* 0x000fc4000001008d */
[----:B------:R-:W-:Y:S01]  /*5fe0*/  FFMA.FTZ R122, R84, R122, -R139 ;  /* 0x0000007a547a7223 */ /* 0x000fe2000001088b */
[-C--:B------:R-:W-:Y:S01]  /*5ff0*/  FMUL.FTZ R123, R79, R48.reuse ;  /* 0x000000304f7b7220 */ /* 0x080fe20000410000 */
[----:B------:R-:W-:Y:S01]  /*6000*/  FFMA.FTZ R111, R78, R48, -R111 ;  /* 0x000000304e6f7223 */ /* 0x000fe2000001086f */
[----:B------:R-:W-:Y:S01]  /*6010*/  FADD.FTZ R141, RZ, R141 ;  /* 0x0000008dff8d7221 */ /* 0x000fe20000010000 */
[----:B------:R-:W-:Y:S01]  /*6020*/  FADD.FTZ R122, R122, R83 ;  /* 0x000000537a7a7221 */ /* 0x000fe20000010000 */
[----:B------:R-:W-:Y:S01]  /*6030*/  FFMA.FTZ R123, R78, R115, R123 ;  /* 0x000000734e7b7223 */ /* 0x000fe2000001007b */
[----:B------:R-:W-:Y:S01]  /*6040*/  FMUL.FTZ R48, R82, R111 ;  /* 0x0000006f52307220 */ /* 0x000fe20000410000 */
[C---:B------:R-:W-:Y:S01]  /*6050*/  FMUL.FTZ R114, R92.reuse, R141 ;  /* 0x0000008d5c727220 */ /* 0x040fe20000410000 */
[-C--:B------:R-:W-:Y:S01]  /*6060*/  FMUL.FTZ R124, R92, R122.reuse ;  /* 0x0000007a5c7c7220 */ /* 0x080fe20000410000 */
[-C--:B------:R-:W-:Y:S01]  /*6070*/  FMUL.FTZ R40, R82, R123.reuse ;  /* 0x0000007b52287220 */ /* 0x080fe20000410000 */
[----:B------:R-:W-:Y:S01]  /*6080*/  FFMA.FTZ R48, R81, R123, R48 ;  /* 0x0000007b51307223 */ /* 0x000fe20000010030 */
[C---:B------:R-:W-:Y:S01]  /*6090*/  FFMA.FTZ R123, R87.reuse, R122, -R114 ;  /* 0x0000007a577b7223 */ /* 0x040fe20000010872 */
[----:B------:R-:W-:Y:S01]  /*60a0*/  FFMA.FTZ R124, R87, R141, R124 ;  /* 0x0000008d577c7223 */ /* 0x000fe2000001007c */
[----:B------:R-:W-:-:S02]  /*60b0*/  FFMA.FTZ R40, R81, R111, -R40 ;  /* 0x0000006f51287223 */ /* 0x000fc40000010828 */
[----:B------:R-:W-:Y:S01]  /*60c0*/  FADD.FTZ R123, R123, R86 ;  /* 0x000000567b7b7221 */ /* 0x000fe20000010000 */
[----:B------:R-:W-:Y:S01]  /*60d0*/  FADD.FTZ R124, RZ, R124 ;  /* 0x0000007cff7c7221 */ /* 0x000fe20000010000 */
[----:B------:R-:W-:Y:S02]  /*60e0*/  FMUL.FTZ R115, R85, R40 ;  /* 0x0000002855737220 */ /* 0x000fe40000410000 */
[CC--:B------:R-:W-:Y:S01]  /*60f0*/  FMUL.FTZ R139, R95.reuse, R123.reuse ;  /* 0x0000007b5f8b7220 */ /* 0x0c0fe20000410000 */
[----:B------:R-:W-:Y:S01]  /*6100*/  FMUL.FTZ R114, R95, R124 ;  /* 0x0000007c5f727220 */ /* 0x000fe20000410000 */
[-C--:B------:R-:W-:Y:S01]  /*6110*/  FMUL.FTZ R111, R85, R48.reuse ;  /* 0x00000030556f7220 */ /* 0x080fe20000410000 */
[----:B------:R-:W-:Y:S01]  /*6120*/  FFMA.FTZ R115, R84, R48, R115 ;  /* 0x0000003054737223 */ /* 0x000fe20000010073 */
[C---:B------:R-:W-:Y:S01]  /*6130*/  FFMA.FTZ R139, R94.reuse, R124, R139 ;  /* 0x0000007c5e8b7223 */ /* 0x040fe2000001008b */
[----:B------:R-:W-:Y:S01]  /*6140*/  FFMA.FTZ R114, R94, R123, -R114 ;  /* 0x0000007b5e727223 */ /* 0x000fe20000010872 */
[----:B------:R-:W-:Y:S01]  /*6150*/  FFMA.FTZ R111, R84, R40, -R111 ;  /* 0x00000028546f7223 */ /* 0x000fe2000001086f */
[----:B------:R-:W-:Y:S01]  /*6160*/  FMUL.FTZ R40, R92, R115 ;  /* 0x000000735c287220 */ /* 0x000fe20000410000 */
[----:B------:R-:W-:Y:S01]  /*6170*/  FADD.FTZ R139, RZ, R139 ;  /* 0x0000008bff8b7221 */ /* 0x000fe20000010000 */
[----:B------:R-:W-:Y:S01]  /*6180*/  FADD.FTZ R114, R114, R93 ;  /* 0x0000005d72727221 */ /* 0x000fe20000010000 */
[-C--:B------:R-:W-:Y:S01]  /*6190*/  FMUL.FTZ R48, R92, R111.reuse ;  /* 0x0000006f5c307220 */ /* 0x080fe20000410000 */
[C---:B------:R-:W-:Y:S01]  /*61a0*/  FFMA.FTZ R40, R87.reuse, R111, -R40 ;  /* 0x0000006f57287223 */ /* 0x040fe20000010828 */
[C---:B------:R-:W-:Y:S01]  /*61b0*/  FMUL.FTZ R122, R98.reuse, R139 ;  /* 0x0000008b627a7220 */ /* 0x040fe20000410000 */
[----:B------:R-:W-:Y:S01]  /*61c0*/  FMUL.FTZ R124, R98, R114 ;  /* 0x00000072627c7220 */ /* 0x000fe20000410000 */
[----:B------:R-:W-:Y:S01]  /*61d0*/  FFMA.FTZ R48, R87, R115, R48 ;  /* 0x0000007357307223 */ /* 0x000fe20000010030 */
[----:B------:R-:W-:Y:S01]  /*61e0*/  FMUL.FTZ R115, R95, R40 ;  /* 0x000000285f737220 */ /* 0x000fe20000410000 */
[C---:B------:R-:W-:Y:S01]  /*61f0*/  FFMA.FTZ R123, R97.reuse, R114, -R122 ;  /* 0x00000072617b7223 */ /* 0x040fe2000001087a */
[----:B------:R-:W-:Y:S01]  /*6200*/  FFMA.FTZ R124, R97, R139, R124 ;  /* 0x0000008b617c7223 */ /* 0x000fe2000001007c */
[-C--:B------:R-:W-:Y:S01]  /*6210*/  FMUL.FTZ R111, R95, R48.reuse ;  /* 0x000000305f6f7220 */ /* 0x080fe20000410000 */
[C---:B------:R-:W-:Y:S01]  /*6220*/  FFMA.FTZ R115, R94.reuse, R48, R115 ;  /* 0x000000305e737223 */ /* 0x040fe20000010073 */
[----:B------:R-:W-:Y:S01]  /*6230*/  FADD.FTZ R123, R123, R96 ;  /* 0x000000607b7b7221 */ /* 0x000fe20000010000 */
[----:B------:R-:W-:Y:S01]  /*6240*/  FADD.FTZ R124, RZ, R124 ;  /* 0x0000007cff7c7221 */ /* 0x000fe20000010000 */
[----:B------:R-:W-:Y:S01]  /*6250*/  FFMA.FTZ R111, R94, R40, -R111 ;  /* 0x000000285e6f7223 */ /* 0x000fe2000001086f */
[C---:B------:R-:W-:Y:S01]  /*6260*/  FMUL.FTZ R40, R98.reuse, R115 ;  /* 0x0000007362287220 */ /* 0x040fe20000410000 */
[C---:B------:R-:W-:Y:S01]  /*6270*/  FMUL.FTZ R139, R101.reuse, R123 ;  /* 0x0000007b658b7220 */ /* 0x040fe20000410000 */
[-C--:B------:R-:W-:Y:S01]  /*6280*/  FMUL.FTZ R114, R101, R124.reuse ;  /* 0x0000007c65727220 */ /* 0x080fe20000410000 */
[-C--:B------:R-:W-:Y:S01]  /*6290*/  FMUL.FTZ R48, R98, R111.reuse ;  /* 0x0000006f62307220 */ /* 0x080fe20000410000 */
[C---:B------:R-:W-:Y:S01]  /*62a0*/  FFMA.FTZ R40, R97.reuse, R111, -R40 ;  /* 0x0000006f61287223 */ /* 0x040fe20000010828 */
[C---:B------:R-:W-:Y:S01]  /*62b0*/  FFMA.FTZ R139, R100.reuse, R124, R139 ;  /* 0x0000007c648b7223 */ /* 0x040fe2000001008b */
[----:B------:R-:W-:Y:S01]  /*62c0*/  FFMA.FTZ R114, R100, R123, -R114 ;  /* 0x0000007b64727223 */ /* 0x000fe20000010872 */
[----:B------:R-:W-:Y:S01]  /*62d0*/  FFMA.FTZ R48, R97, R115, R48 ;  /* 0x0000007361307223 */ /* 0x000fe20000010030 */
[C---:B------:R-:W-:Y:S01]  /*62e0*/  FMUL.FTZ R115, R101.reuse, R40 ;  /* 0x0000002865737220 */ /* 0x040fe20000410000 */
[----:B------:R-:W-:Y:S01]  /*62f0*/  FADD.FTZ R139, RZ, R139 ;  /* 0x0000008bff8b7221 */ /* 0x000fe20000010000 */
[----:B------:R-:W-:Y:S01]  /*6300*/  FADD.FTZ R114, R114, R99 ;  /* 0x0000006372727221 */ /* 0x000fe20000010000 */
[-C--:B------:R-:W-:Y:S01]  /*6310*/  FMUL.FTZ R111, R101, R48.reuse ;  /* 0x00000030656f7220 */ /* 0x080fe20000410000 */
[C---:B------:R-:W-:Y:S01]  /*6320*/  FFMA.FTZ R115, R100.reuse, R48, R115 ;  /* 0x0000003064737223 */ /* 0x040fe20000010073 */
[C---:B------:R-:W-:Y:S01]  /*6330*/  FMUL.FTZ R141, R103.reuse, R139 ;  /* 0x0000008b678d7220 */ /* 0x040fe20000410000 */
[----:B------:R-:W-:Y:S01]  /*6340*/  FMUL.FTZ R48, R103, R114 ;  /* 0x0000007267307220 */ /* 0x000fe20000410000 */
[----:B------:R-:W-:-:S02]  /*6350*/  FFMA.FTZ R111, R100, R40, -R111 ;  /* 0x00000028646f7223 */ /* 0x000fc4000001086f */
[C---:B------:R-:W-:Y:S01]  /*6360*/  FFMA.FTZ R141, R102.reuse, R114, -R141 ;  /* 0x00000072668d7223 */ /* 0x040fe2000001088d */
[C---:B------:R-:W-:Y:S01]  /*6370*/  FFMA.FTZ R48, R102.reuse, R139, R48 ;  /* 0x0000008b66307223 */ /* 0x040fe20000010030 */
[C---:B------:R-:W-:Y:S01]  /*6380*/  FMUL.FTZ R123, R103.reuse, R115 ;  /* 0x00000073677b7220 */ /* 0x040fe20000410000 */
[-C--:B------:R-:W-:Y:S01]  /*6390*/  FMUL.FTZ R40, R103, R111.reuse ;  /* 0x0000006f67287220 */ /* 0x080fe20000410000 */
[----:B------:R-:W-:Y:S01]  /*63a0*/  FSEL R125, R125, RZ, !P6 ;  /* 0x000000ff7d7d7208 */ /* 0x000fe20007000000 */
[----:B------:R-:W-:Y:S01]  /*63b0*/  FADD.FTZ R141, R141, R104 ;  /* 0x000000688d8d7221 */ /* 0x000fe20000010000 */
[----:B------:R-:W-:Y:S01]  /*63c0*/  FADD.FTZ R48, RZ, R48 ;  /* 0x00000030ff307221 */ /* 0x000fe20000010000 */
[C---:B------:R-:W-:Y:S01]  /*63d0*/  FFMA.FTZ R111, R102.reuse, R111, -R123 ;  /* 0x0000006f666f7223 */ /* 0x040fe2000001087b */
[----:B------:R-:W-:Y:S01]  /*63e0*/  FFMA.FTZ R40, R102, R115, R40 ;  /* 0x0000007366287223 */ /* 0x000fe20000010028 */
[----:B------:R-:W-:Y:S01]  /*63f0*/  FMUL.FTZ R123, R22, R38 ;  /* 0x00000026167b7220 */ /* 0x000fe20000410000 */
[----:B------:R-:W-:Y:S01]  /*6400*/  FSEL R124, R117, 1, !P6 ;  /* 0x3f800000757c7808 */ /* 0x000fe20007000000 */
[CC--:B------:R-:W-:Y:S01]  /*6410*/  FMUL.FTZ R139, R125.reuse, R141.reuse ;  /* 0x0000008d7d8b7220 */ /* 0x0c0fe20000410000 */
[C---:B------:R-:W-:Y:S01]  /*6420*/  FMUL.FTZ R114, R125.reuse, R48 ;  /* 0x000000307d727220 */ /* 0x040fe20000410000 */
[----:B------:R-:W-:Y:S01]  /*6430*/  FMUL.FTZ R115, R125, R40 ;  /* 0x000000287d737220 */ /* 0x000fe20000410000 */
[----:B------:R-:W-:Y:S01]  /*6440*/  FSEL R123, R123, RZ, !P6 ;  /* 0x000000ff7b7b7208 */ /* 0x000fe20007000000 */
[C---:B------:R-:W-:Y:S01]  /*6450*/  FFMA.FTZ R139, R124.reuse, R48, R139 ;  /* 0x000000307c8b7223 */ /* 0x040fe2000001008b */
[C---:B------:R-:W-:Y:S01]  /*6460*/  FFMA.FTZ R114, R124.reuse, R141, -R114 ;  /* 0x0000008d7c727223 */ /* 0x040fe20000010872 */
[----:B------:R-:W-:Y:S01]  /*6470*/  FSEL R122, R121, RZ, !P5 ;  /* 0x000000ff797a7208 */ /* 0x000fe20006800000 */
[-C--:B------:R-:W-:Y:S01]  /*6480*/  FMUL.FTZ R117, R125, R111.reuse ;  /* 0x0000006f7d757220 */ /* 0x080fe20000410000 */
[----:B------:R-:W-:Y:S01]  /*6490*/  FFMA.FTZ R115, R124, R111, -R115 ;  /* 0x0000006f7c737223 */ /* 0x000fe20000010873 */
[----:B------:R-:W-:Y:S01]  /*64a0*/  FADD.FTZ R139, RZ, R139 ;  /* 0x0000008bff8b7221 */ /* 0x000fe20000010000 */
[----:B------:R-:W-:Y:S01]  /*64b0*/  FSEL R121, R120, 1, !P5 ;  /* 0x3f80000078797808 */ /* 0x000fe20006800000 */
[----:B------:R-:W-:Y:S01]  /*64c0*/  FADD.FTZ R114, R114, R123 ;  /* 0x0000007b72727221 */ /* 0x000fe20000010000 */
[----:B------:R-:W-:Y:S01]  /*64d0*/  FFMA.FTZ R117, R124, R40, R117 ;  /* 0x000000287c757223 */ /* 0x000fe20000010075 */
[----:B------:R-:W-:Y:S01]  /*64e0*/  FMUL.FTZ R48, R21, R37 ;  /* 0x0000002515307220 */ /* 0x000fe20000410000 */
[----:B------:R-:W-:Y:S01]  /*64f0*/  FMUL.FTZ R120, R122, R115 ;  /* 0x000000737a787220 */ /* 0x000fe20000410000 */
[C---:B------:R-:W-:Y:S01]  /*6500*/  FMUL.FTZ R41, R138.reuse, R41 ;  /* 0x000000298a297220 */ /* 0x040fe20000410000 */
[----:B------:R-:W-:Y:S01]  /*6510*/  FMUL.FTZ R116, R138, R145 ;  /* 0x000000918a747220 */ /* 0x000fe20000410000 */
[C---:B------:R-:W-:Y:S01]  /*6520*/  FMUL.FTZ R141, R122.reuse, R139 ;  /* 0x0000008b7a8d7220 */ /* 0x040fe20000410000 */
[-C--:B------:R-:W-:Y:S01]  /*6530*/  FMUL.FTZ R138, R122, R114.reuse ;  /* 0x000000727a8a7220 */ /* 0x080fe20000410000 */
[C---:B------:R-:W-:Y:S01]  /*6540*/  FFMA.FTZ R111, R121.reuse, R117, R120 ;  /* 0x00000075796f7223 */ /* 0x040fe20000010078 */
[----:B------:R-:W-:Y:S01]  /*6550*/  FSEL R120, R48, RZ, !P5 ;  /* 0x000000ff30787208 */ /* 0x000fe20006800000 */
[C---:B------:R-:W-:Y:S01]  /*6560*/  FFMA.FTZ R141, R121.reuse, R114, -R141 ;  /* 0x00000072798d7223 */ /* 0x040fe2000001088d */
[----:B------:R-:W-:Y:S01]  /*6570*/  FFMA.FTZ R138, R121, R139, R138 ;  /* 0x0000008b798a7223 */ /* 0x000fe2000001008a */
[----:B------:R-:W0:Y:S01]  /*6580*/  MUFU.SIN R113, R149 ;  /* 0x0000009500717308 */ /* 0x000e220000000400 */
[----:B------:R-:W-:Y:S01]  /*6590*/  FSEL R119, R119, RZ, !P4 ;  /* 0x000000ff77777208 */ /* 0x000fe20006000000 */
[----:B------:R-:W-:Y:S01]  /*65a0*/  FADD.FTZ R141, R141, R120 ;  /* 0x000000788d8d7221 */ /* 0x000fe20000010000 */
[----:B------:R-:W-:Y:S01]  /*65b0*/  FADD.FTZ R138, RZ, R138 ;  /* 0x0000008aff8a7221 */ /* 0x000fe20000010000 */
[----:B------:R-:W-:Y:S01]  /*65c0*/  FMUL.FTZ R40, R122, R117 ;  /* 0x000000757a287220 */ /* 0x000fe20000410000 */
[----:B------:R-:W-:Y:S01]  /*65d0*/  FMUL.FTZ R117, R20, R35 ;  /* 0x0000002314757220 */ /* 0x000fe20000410000 */
[----:B------:R-:W-:Y:S01]  /*65e0*/  FSEL R118, R118, 1, !P4 ;  /* 0x3f80000076767808 */ /* 0x000fe20006000000 */
[C---:B------:R-:W-:Y:S01]  /*65f0*/  FMUL.FTZ R139, R119.reuse, R141 ;  /* 0x0000008d778b7220 */ /* 0x040fe20000410000 */
[-C--:B------:R-:W-:Y:S01]  /*6600*/  FMUL.FTZ R114, R119, R138.reuse ;  /* 0x0000008a77727220 */ /* 0x080fe20000410000 */
[----:B------:R-:W-:Y:S01]  /*6610*/  FFMA.FTZ R40, R121, R115, -R40 ;  /* 0x0000007379287223 */ /* 0x000fe20000010828 */
[----:B------:R-:W-:Y:S01]  /*6620*/  FSEL R117, R117, RZ, !P4 ;  /* 0x000000ff75757208 */ /* 0x000fe20006000000 */
[C---:B------:R-:W-:Y:S01]  /*6630*/  FFMA.FTZ R139, R118.reuse, R138, R139 ;  /* 0x0000008a768b7223 */ /* 0x040fe2000001008b */
[----:B------:R-:W-:Y:S01]  /*6640*/  FFMA.FTZ R140, R118, R141, -R114 ;  /* 0x0000008d768c7223 */ /* 0x000fe20000010872 */
[CC--:B------:R-:W-:Y:S01]  /*6650*/  FMUL.FTZ R115, R119.reuse, R111.reuse ;  /* 0x0000006f77737220 */ /* 0x0c0fe20000410000 */
[-C--:B------:R-:W-:Y:S01]  /*6660*/  FMUL.FTZ R48, R119, R40.reuse ;  /* 0x0000002877307220 */ /* 0x080fe20000410000 */
[----:B------:R-:W-:Y:S01]  /*6670*/  FSEL R116, R116, RZ, !P3 ;  /* 0x000000ff74747208 */ /* 0x000fe20005800000 */
[----:B------:R-:W-:Y:S01]  /*6680*/  FADD.FTZ R139, RZ, R139 ;  /* 0x0000008bff8b7221 */ /* 0x000fe20000010000 */
[----:B------:R-:W-:Y:S01]  /*6690*/  FADD.FTZ R140, R140, R117 ;  /* 0x000000758c8c7221 */ /* 0x000fe20000010000 */
[C---:B------:R-:W-:Y:S01]  /*66a0*/  FFMA.FTZ R40, R118.reuse, R40, -R115 ;  /* 0x0000002876287223 */ /* 0x040fe20000010873 */
[----:B------:R-:W-:Y:S01]  /*66b0*/  FFMA.FTZ R48, R118, R111, R48 ;  /* 0x0000006f76307223 */ /* 0x000fe20000010030 */
[----:B------:R-:W-:Y:S01]  /*66c0*/  FMUL.FTZ R114, R19, R30 ;  /* 0x0000001e13727220 */ /* 0x000fe20000410000 */
[----:B------:R-:W-:Y:S01]  /*66d0*/  FSEL R115, R41, 1, !P3 ;  /* 0x3f80000029737808 */ /* 0x000fe20005800000 */
[----:B0-----:R-:W-:Y:S01]  /*66e0*/  FMUL.FTZ R113, R142, R113 ;  /* 0x000000718e717220 */ /* 0x001fe20000410000 */
[CC--:B------:R-:W-:Y:S01]  /*66f0*/  FMUL.FTZ R141, R116.reuse, R139.reuse ;  /* 0x0000008b748d7220 */ /* 0x0c0fe20000410000 */
[C---:B------:R-:W-:Y:S01]  /*6700*/  FMUL.FTZ R142, R116.reuse, R140 ;  /* 0x0000008c748e7220 */ /* 0x040fe20000410000 */
[C---:B------:R-:W-:Y:S01]  /*6710*/  FMUL.FTZ R138, R116.reuse, R48 ;  /* 0x00000030748a7220 */ /* 0x040fe20000410000 */
[----:B------:R-:W-:Y:S01]  /*6720*/  FMUL.FTZ R111, R116, R40 ;  /* 0x00000028746f7220 */ /* 0x000fe20000410000 */
[----:B------:R-:W-:Y:S01]  /*6730*/  FSEL R114, R114, RZ, !P3 ;  /* 0x000000ff72727208 */ /* 0x000fe20005800000 */
[C---:B------:R-:W-:Y:S01]  /*6740*/  FFMA.FTZ R141, R115.reuse, R140, -R141 ;  /* 0x0000008c738d7223 */ /* 0x040fe2000001088d */
[C---:B------:R-:W-:Y:S01]  /*6750*/  FFMA.FTZ R142, R115.reuse, R139, R142 ;  /* 0x0000008b738e7223 */ /* 0x040fe2000001008e */
[----:B------:R-:W-:Y:S01]  /*6760*/  FFMA.FTZ R41, R115, R40, -R138 ;  /* 0x0000002873297223 */ /* 0x000fe2000001088a */
[----:B------:R-:W-:Y:S01]  /*6770*/  FSEL R113, R113, RZ, !P2 ;  /* 0x000000ff71717208 */ /* 0x000fe20005000000 */
[----:B------:R-:W-:Y:S01]  /*6780*/  FFMA.FTZ R40, R115, R48, R111 ;  /* 0x0000003073287223 */ /* 0x000fe2000001006f */
[----:B------:R-:W-:Y:S01]  /*6790*/  FADD.FTZ R141, R141, R114 ;  /* 0x000000728d8d7221 */ /* 0x000fe20000010000 */
[----:B------:R-:W-:Y:S01]  /*67a0*/  FADD.FTZ R142, RZ, R142 ;  /* 0x0000008eff8e7221 */ /* 0x000fe20000010000 */
[----:B------:R-:W-:Y:S01]  /*67b0*/  FSEL R112, R112, 1, !P2 ;  /* 0x3f80000070707808 */ /* 0x000fe20005000000 */
[----:B------:R-:W-:Y:S01]  /*67c0*/  FMUL.FTZ R111, R18, R25 ;  /* 0x00000019126f7220 */ /* 0x000fe20000410000 */
[C---:B------:R-:W-:Y:S01]  /*67d0*/  FMUL.FTZ R48, R113.reuse, R40 ;  /* 0x0000002871307220 */ /* 0x040fe20000410000 */
[C---:B------:R-:W-:Y:S01]  /*67e0*/  FMUL.FTZ R143, R113.reuse, R141 ;  /* 0x0000008d718f7220 */ /* 0x040fe20000410000 */
[CC--:B------:R-:W-:Y:S01]  /*67f0*/  FMUL.FTZ R138, R113.reuse, R142.reuse ;  /* 0x0000008e718a7220 */ /* 0x0c0fe20000410000 */
[-C--:B------:R-:W-:Y:S01]  /*6800*/  FMUL.FTZ R139, R113, R41.reuse ;  /* 0x00000029718b7220 */ /* 0x080fe20000410000 */
[C---:B------:R-:W-:Y:S01]  /*6810*/  FFMA.FTZ R48, R112.reuse, R41, -R48 ;  /* 0x0000002970307223 */ /* 0x040fe20000010830 */
[C---:B------:R-:W-:Y:S01]  /*6820*/  FFMA.FTZ R142, R112.reuse, R142, R143 ;  /* 0x0000008e708e7223 */ /* 0x040fe2000001008f */
[----:B------:R-:W-:Y:S01]  /*6830*/  FSEL R111, R111, RZ, !P2 ;  /* 0x000000ff6f6f7208 */ /* 0x000fe20005000000 */
[C---:B------:R-:W-:Y:S01]  /*6840*/  FFMA.FTZ R140, R112.reuse, R141, -R138 ;  /* 0x0000008d708c7223 */ /* 0x040fe2000001088a */
[----:B------:R-:W-:Y:S01]  /*6850*/  FFMA.FTZ R40, R112, R40, R139 ;  /* 0x0000002870287223 */ /* 0x000fe2000001008b */
[----:B------:R-:W-:Y:S01]  /*6860*/  LEA R143, R51, UR15, 0x1 ;  /* 0x0000000f338f7c11 */ /* 0x000fe2000f8e08ff */
[----:B------:R-:W0:Y:S01]  /*6870*/  SHFL.UP PT, R41, R48, 0x1, RZ ;  /* 0x0420000030297989 */ /* 0x000e2200000e00ff */
[----:B------:R-:W-:Y:S01]  /*6880*/  LEA R138, R50, UR15, 0x1 ;  /* 0x0000000f328a7c11 */ /* 0x000fe2000f8e08ff */
[----:B------:R-:W-:Y:S01]  /*6890*/  FADD.FTZ R51, RZ, R142 ;  /* 0x0000008eff337221 */ /* 0x000fe20000010000 */
[----:B------:R-:W-:Y:S01]  /*68a0*/  FADD.FTZ R50, R140, R111 ;  /* 0x0000006f8c327221 */ /* 0x000fe20000010000 */
[----:B------:R-:W-:Y:S01]  /*68b0*/  LEA R140, R43, UR15, 0x1 ;  /* 0x0000000f2b8c7c11 */ /* 0x000fe2000f8e08ff */
[----:B------:R-:W1:Y:S04]  /*68c0*/  SHFL.UP PT, R141, R40, 0x1, RZ ;  /* 0x04200000288d7989 */ /* 0x000e6800000e00ff */
[----:B------:R-:W2:Y:S04]  /*68d0*/  SHFL.UP PT, R43, R51, 0x1, RZ ;  /* 0x04200000332b7989 */ /* 0x000ea800000e00ff */
[----:B------:R-:W3:Y:S01]  /*68e0*/  SHFL.UP PT, R139, R50, 0x1, RZ ;  /* 0x04200000328b7989 */ /* 0x000ee200000e00ff */
[----:B------:R-:W-:-:S02]  /*68f0*/  LEA R42, R42, UR15, 0x1 ;  /* 0x0000000f2a2a7c11 */ /* 0x000fc4000f8e08ff */
[----:B------:R-:W-:Y:S01]  /*6900*/  LEA R145, R130, UR15, 0x1 ;  /* 0x0000000f82917c11 */ /* 0x000fe2000f8e08ff */
[----:B------:R0:W-:Y:S01]  /*6910*/  STS.U16 [R138+0x500], R45 ;  /* 0x0005002d8a007388 */ /* 0x0001e20000000400 */
[----:B------:R-:W-:Y:S02]  /*6920*/  LEA R130, R131, UR15, 0x1 ;  /* 0x0000000f83827c11 */ /* 0x000fe4000f8e08ff */
[----:B------:R-:W-:Y:S01]  /*6930*/  LEA R131, R132, UR15, 0x1 ;  /* 0x0000000f84837c11 */ /* 0x000fe2000f8e08ff */
[----:B------:R-:W-:Y:S01]  /*6940*/  STS.U16 [R143+0x540], R46 ;  /* 0x0005402e8f007388 */ /* 0x000fe20000000400 */
[----:B------:R-:W-:Y:S02]  /*6950*/  LEA R133, R133, UR15, 0x1 ;  /* 0x0000000f85857c11 */ /* 0x000fe4000f8e08ff */
[----:B------:R-:W-:Y:S01]  /*6960*/  ISETP.GE.AND P0, PT, R70, 0x1, PT ;  /* 0x000000014600780c */ /* 0x000fe20003f06270 */
[----:B------:R1:W-:Y:S01]  /*6970*/  STS.U16 [R42+0x580], R47 ;  /* 0x0005802f2a007388 */ /* 0x0003e20000000400 */
[----:B0-----:R-:W-:-:S03]  /*6980*/  FMUL.FTZ R45, R40, R41 ;  /* 0x00000029282d7220 */ /* 0x001fc60000410000 */
[----:B------:R-:W-:Y:S04]  /*6990*/  STS.U16 [R140+0x5c0], R49 ;  /* 0x0005c0318c007388 */ /* 0x000fe80000000400 */
[----:B------:R-:W-:Y:S01]  /*69a0*/  STS.U16 [R145+0x600], R52 ;  /* 0x0006003491007388 */ /* 0x000fe20000000400 */
[----:B-1----:R-:W-:-:S03]  /*69b0*/  FFMA.FTZ R47, R48, R141, R45 ;  /* 0x0000008d302f7223 */ /* 0x002fc6000001002d */
[----:B------:R-:W-:Y:S01]  /*69c0*/  STS.U16 [R130+0x640], R53 ;  /* 0x0006403582007388 */ /* 0x000fe20000000400 */
[----:B--2---:R-:W-:-:S03]  /*69d0*/  FMUL.FTZ R45, R40, R43 ;  /* 0x0000002b282d7220 */ /* 0x004fc60000410000 */
[----:B------:R-:W-:Y:S04]  /*69e0*/  STS.U16 [R131+0x680], R54 ;  /* 0x0006803683007388 */ /* 0x000fe80000000400 */
[----:B------:R0:W-:Y:S01]  /*69f0*/  STS.U16 [R133+0x6c0], R44 ;  /* 0x0006c02c85007388 */ /* 0x0001e20000000400 */
[----:B---3--:R-:W-:Y:S01]  /*6a00*/  FFMA.FTZ R45, R48, R139, -R45 ;  /* 0x0000008b302d7223 */ /* 0x008fe2000001082d */
[C---:B------:R-:W-:Y:S01]  /*6a10*/  FMUL.FTZ R42, R40.reuse, R141 ;  /* 0x0000008d282a7220 */ /* 0x040fe20000410000 */
[----:B0-----:R-:W-:Y:S02]  /*6a20*/  FMUL.FTZ R44, R40, R139 ;  /* 0x0000008b282c7220 */ /* 0x001fe40000410000 */
[----:B------:R-:W-:Y:S02]  /*6a30*/  @P0 FADD.FTZ R50, R50, R45 ;  /* 0x0000002d32320221 */ /* 0x000fe40000010000 */
[C---:B------:R-:W-:Y:S01]  /*6a40*/  FFMA.FTZ R44, R48.reuse, R43, R44 ;  /* 0x0000002b302c7223 */ /* 0x040fe2000001002c */
[----:B------:R-:W-:-:S03]  /*6a50*/  @P0 FFMA.FTZ R48, R48, R41, -R42 ;  /* 0x0000002930300223 */ /* 0x000fc6000001082a */
[----:B------:R-:W-:Y:S01]  /*6a60*/  @P0 FADD.FTZ R51, R51, R44 ;  /* 0x0000002c33330221 */ /* 0x000fe20000010000 */
[----:B------:R-:W0:Y:S01]  /*6a70*/  SHFL.UP PT, R42, R50, 0x2, RZ ;  /* 0x04400000322a7989 */ /* 0x000e2200000e00ff */
[----:B------:R-:W-:-:S03]  /*6a80*/  FSEL R47, R40, R47, !P0 ;  /* 0x0000002f282f7208 */ /* 0x000fc60004000000 */
[----:B------:R-:W1:Y:S04]  /*6a90*/  SHFL.UP PT, R43, R51, 0x2, RZ ;  /* 0x04400000332b7989 */ /* 0x000e6800000e00ff */
[----:B------:R-:W2:Y:S04]  /*6aa0*/  SHFL.UP PT, R40, R48, 0x2, RZ ;  /* 0x0440000030287989 */ /* 0x000ea800000e00ff */
[----:B------:R-:W3:Y:S01]  /*6ab0*/  SHFL.UP PT, R41, R47, 0x2, RZ ;  /* 0x044000002f297989 */ /* 0x000ee200000e00ff */
[----:B------:R-:W-:Y:S01]  /*6ac0*/  ISETP.GE.AND P0, PT, R70, 0x2, PT ;  /* 0x000000024600780c */ /* 0x000fe20003f06270 */
[C---:B0-----:R-:W-:Y:S01]  /*6ad0*/  FMUL.FTZ R46, R47.reuse, R42 ;  /* 0x0000002a2f2e7220 */ /* 0x041fe20000410000 */
[----:B-1----:R-:W-:-:S03]  /*6ae0*/  FMUL.FTZ R45, R47, R43 ;  /* 0x0000002b2f2d7220 */ /* 0x002fc60000410000 */
[C---:B------:R-:W-:Y:S01]  /*6af0*/  FFMA.FTZ R46, R48.reuse, R43, R46 ;  /* 0x0000002b302e7223 */ /* 0x040fe2000001002e */
[----:B--2---:R-:W-:Y:S01]  /*6b00*/  FMUL.FTZ R44, R47, R40 ;  /* 0x000000282f2c7220 */ /* 0x004fe20000410000 */
[----:B------:R-:W-:-:S06]  /*6b10*/  FFMA.FTZ R45, R48, R42, -R45 ;  /* 0x0000002a302d7223 */ /* 0x000fcc000001082d */
[----:B------:R-:W-:Y:S01]  /*6b20*/  @P0 FADD.FTZ R51, R51, R46 ;  /* 0x0000002e33330221 */ /* 0x000fe20000010000 */
        /* <DEDUP_REMOVED lines=9> */
[----:B------:R-:W-:Y:S01]  /*6bc0*/  ISETP.GE.AND P0, PT, R70, 0x4, PT ;  /* 0x000000044600780c */ /* 0x000fe20003f06270 */
[C---:B0-----:R-:W-:Y:S01]  /*6bd0*/  FMUL.FTZ R49, R44.reuse, R45 ;  /* 0x0000002d2c317220 */ /* 0x041fe20000410000 */
[----:B-1----:R-:W-:-:S03]  /*6be0*/  FMUL.FTZ R40, R44, R47 ;  /* 0x0000002f2c287220 */ /* 0x002fc60000410000 */
[----:B------:R-:W-:Y:S01]  /*6bf0*/  FFMA.FTZ R46, R48, R47, R49 ;  /* 0x0000002f302e7223 */ /* 0x000fe20000010031 */
[----:B--2---:R-:W-:Y:S01]  /*6c00*/  FMUL.FTZ R42, R44, R41 ;  /* 0x000000292c2a7220 */ /* 0x004fe20000410000 */
[----:B------:R-:W-:Y:S01]  /*6c10*/  FFMA.FTZ R45, R48, R45, -R40 ;  /* 0x0000002d302d7223 */ /* 0x000fe20000010828 */
[-C--:B---3--:R-:W-:Y:S02]  /*6c20*/  FMUL.FTZ R40, R44, R43.reuse ;  /* 0x0000002b2c287220 */ /* 0x088fe40000410000 */
[----:B------:R-:W-:-:S03]  /*6c30*/  FFMA.FTZ R43, R48, R43, R42 ;  /* 0x0000002b302b7223 */ /* 0x000fc6000001002a */
[----:B------:R-:W-:Y:S01]  /*6c40*/  @P0 FADD.FTZ R51, R51, R46 ;  /* 0x0000002e33330221 */ /* 0x000fe20000010000 */
[----:B------:R-:W-:Y:S01]  /*6c50*/  @P0 FADD.FTZ R50, R50, R45 ;  /* 0x0000002d32320221 */ /* 0x000fe20000010000 */
[----:B------:R-:W-:Y:S01]  /*6c60*/  @P0 FFMA.FTZ R48, R48, R41, -R40 ;  /* 0x0000002930300223 */ /* 0x000fe20000010828 */
[----:B------:R-:W-:Y:S02]  /*6c70*/  FSEL R43, R44, R43, !P0 ;  /* 0x0000002b2c2b7208 */ /* 0x000fe40004000000 */
[----:B------:R-:W0:Y:S04]  /*6c80*/  SHFL.UP PT, R44, R51, 0x8, RZ ;  /* 0x05000000332c7989 */ /* 0x000e2800000e00ff */
[----:B------:R-:W1:Y:S04]  /*6c90*/  SHFL.UP PT, R40, R48, 0x8, RZ ;  /* 0x0500000030287989 */ /* 0x000e6800000e00ff */
[----:B------:R-:W2:Y:S04]  /*6ca0*/  SHFL.UP PT, R42, R50, 0x8, RZ ;  /* 0x05000000322a7989 */ /* 0x000ea800000e00ff */
[----:B------:R-:W3:Y:S01]  /*6cb0*/  SHFL.UP PT, R41, R43, 0x8, RZ ;  /* 0x050000002b297989 */ /* 0x000ee200000e00ff */
[----:B------:R-:W-:Y:S01]  /*6cc0*/  ISETP.GE.AND P0, PT, R70, 0x8, PT ;  /* 0x000000084600780c */ /* 0x000fe20003f06270 */
[C---:B0-----:R-:W-:Y:S01]  /*6cd0*/  FMUL.FTZ R45, R43.reuse, R44 ;  /* 0x0000002c2b2d7220 */ /* 0x041fe20000410000 */
[C---:B-1----:R-:W-:Y:S01]  /*6ce0*/  FMUL.FTZ R46, R43.reuse, R40 ;  /* 0x000000282b2e7220 */ /* 0x042fe20000410000 */
[----:B--2---:R-:W-:-:S02]  /*6cf0*/  FMUL.FTZ R47, R43, R42 ;  /* 0x0000002a2b2f7220 */ /* 0x004fc40000410000 */
[C---:B------:R-:W-:Y:S01]  /*6d00*/  FFMA.FTZ R45, R48.reuse, R42, -R45 ;  /* 0x0000002a302d7223 */ /* 0x040fe2000001082d */
[CC--:B---3--:R-:W-:Y:S01]  /*6d10*/  FFMA.FTZ R46, R48.reuse, R41.reuse, R46 ;  /* 0x00000029302e7223 */ /* 0x0c8fe2000001002e */
[----:B------:R-:W-:Y:S01]  /*6d20*/  FFMA.FTZ R44, R48, R44, R47 ;  /* 0x0000002c302c7223 */ /* 0x000fe2000001002f */
[----:B------:R-:W-:-:S05]  /*6d30*/  FMUL.FTZ R41, R43, R41 ;  /* 0x000000292b297220 */ /* 0x000fca0000410000 */
        /* <DEDUP_REMOVED lines=8> */
[----:B------:R-:W-:-:S04]  /*6dc0*/  LOP3.LUT P0, RZ, R71, 0x1f, RZ, 0xc0, !PT ;  /* 0x0000001f47ff7812 */ /* 0x000fc8000780c0ff */
[----:B------:R-:W-:Y:S02]  /*6dd0*/  ISETP.EQ.OR P0, PT, RZ, UR6, P0 ;  /* 0x00000006ff007c0c */ /* 0x000fe40008702670 */
[C---:B------:R-:W-:Y:S02]  /*6de0*/  ISETP.GE.AND P2, PT, R70.reuse, 0x10, PT ;  /* 0x000000104600780c */ /* 0x040fe40003f46270 */
[----:B------:R-:W-:Y:S01]  /*6df0*/  ISETP.NE.AND P3, PT, R70, 0x1f, PT ;  /* 0x0000001f4600780c */ /* 0x000fe20003f65270 */
[----:B0-----:R-:W-:Y:S01]  /*6e00*/  FMUL.FTZ R44, R46, R45 ;  /* 0x0000002d2e2c7220 */ /* 0x001fe20000410000 */
[----:B------:R-:W-:Y:S01]  /*6e10*/  LEA R129, R70, R129, 0x5 ;  /* 0x0000008146817211 */ /* 0x000fe200078e28ff */
[-C--:B-1----:R-:W-:Y:S02]  /*6e20*/  FMUL.FTZ R49, R46, R47.reuse ;  /* 0x0000002f2e317220 */ /* 0x082fe40000410000 */
[----:B------:R-:W-:-:S04]  /*6e30*/  FFMA.FTZ R44, R48, R47, R44 ;  /* 0x0000002f302c7223 */ /* 0x000fc8000001002c */
[----:B------:R-:W-:Y:S01]  /*6e40*/  VOTEU.ALL UP0, P0 ;  /* 0x00000000003f7886 */ /* 0x000fe20000000000 */
[----:B--2---:R-:W-:Y:S01]  /*6e50*/  FMUL.FTZ R42, R46, R41 ;  /* 0x000000292e2a7220 */ /* 0x004fe20000410000 */
[----:B------:R-:W-:Y:S01]  /*6e60*/  FFMA.FTZ R49, R48, R45, -R49 ;  /* 0x0000002d30317223 */ /* 0x000fe20000010831 */
[-C--:B---3--:R-:W-:Y:S02]  /*6e70*/  FMUL.FTZ R40, R46, R43.reuse ;  /* 0x0000002b2e287220 */ /* 0x088fe40000410000 */
[----:B------:R-:W-:Y:S01]  /*6e80*/  FFMA.FTZ R43, R48, R43, R42 ;  /* 0x0000002b302b7223 */ /* 0x000fe2000001002a */
[----:B------:R-:W-:Y:S01]  /*6e90*/  LEA R134, R134, UR15, 0x1 ;  /* 0x0000000f86867c11 */ /* 0x000fe2000f8e08ff */
[----:B------:R-:W-:Y:S01]  /*6ea0*/  @P2 FFMA.FTZ R48, R48, R41, -R40 ;  /* 0x0000002930302223 */ /* 0x000fe20000010828 */
[----:B------:R-:W-:Y:S01]  /*6eb0*/  HFMA2.MMA R41, -RZ, RZ, 0, 0 ;  /* 0x00000000ff297435 */ /* 0x000fe200000001ff */
[----:B------:R-:W-:Y:S01]  /*6ec0*/  LEA R135, R135, UR15, 0x1 ;  /* 0x0000000f87877c11 */ /* 0x000fe2000f8e08ff */
[----:B------:R-:W-:Y:S01]  /*6ed0*/  @P2 FADD.FTZ R51, R51, R44 ;  /* 0x0000002c33332221 */ /* 0x000fe20000010000 */
[----:B------:R-:W-:Y:S01]  /*6ee0*/  LEA.HI.SX32 R157, R129, R129, 0x1b ;  /* 0x00000081819d7211 */ /* 0x000fe200078fdaff */
[----:B------:R-:W-:-:S02]  /*6ef0*/  @!UP0 ULEA UR18, UR7, UR15, 0x4 ;  /* 0x0000000f07128291 */ /* 0x000fc4000f8e203f */
[----:B------:R-:W-:Y:S01]  /*6f00*/  LEA R136, R136, UR15, 0x1 ;  /* 0x0000000f88887c11 */ /* 0x000fe2000f8e08ff */
[----:B------:R-:W-:Y:S01]  /*6f10*/  @P2 FADD.FTZ R50, R50, R49 ;  /* 0x0000003132322221 */ /* 0x000fe20000010000 */
[----:B------:R-:W-:Y:S02]  /*6f20*/  @!P3 SHF.R.U32.HI R44, RZ, 0x1, R71 ;  /* 0x00000001ff2cb819 */ /* 0x000fe40000011647 */
[----:B------:R-:W-:Y:S02]  /*6f30*/  LEA R137, R137, UR15, 0x1 ;  /* 0x0000000f89897c11 */ /* 0x000fe4000f8e08ff */
[----:B------:R-:W-:Y:S02]  /*6f40*/  FSEL R49, R46, R43, !P2 ;  /* 0x0000002b2e317208 */ /* 0x000fe40005000000 */
[----:B------:R-:W-:Y:S02]  /*6f50*/  CS2R R42, SRZ ;  /* 0x00000000002a7805 */ /* 0x000fe4000001ff00 */
[----:B------:R-:W-:Y:S01]  /*6f60*/  MOV R40, 0x3f800000 ;  /* 0x3f80000000287802 */ /* 0x000fe20000000f00 */
[----:B------:R-:W-:Y:S01]  /*6f70*/  STS.U16 [R134+0x700], R55 ;  /* 0x0007003786007388 */ /* 0x000fe20000000400 */
[----:B------:R-:W-:-:S02]  /*6f80*/  LEA R157, R157, UR15, 0x1 ;  /* 0x0000000f9d9d7c11 */ /* 0x000fc4000f8e08ff */
[----:B------:R-:W-:Y:S01]  /*6f90*/  @!P3 LOP3.LUT R44, R44, 0x7ffffff0, RZ, 0xc0, !PT ;  /* 0x7ffffff02c2cb812 */ /* 0x000fe200078ec0ff */
[----:B------:R-:W-:Y:S04]  /*6fa0*/  STS.U16 [R135+0x740], R126 ;  /* 0x0007407e87007388 */ /* 0x000fe80000000400 */
[----:B------:R-:W-:Y:S04]  /*6fb0*/  STS.U16 [R136+0x780], R127 ;  /* 0x0007807f88007388 */ /* 0x000fe80000000400 */
[----:B------:R-:W-:Y:S01]  /*6fc0*/  STS.U16 [R137+0x7c0], R128 ;  /* 0x0007c08089007388 */ /* 0x000fe20000000400 */
[----:B------:R-:W-:-:S03]  /*6fd0*/  NOP ;  /* 0x0000000000007918 */ /* 0x000fc60000000000 */
[----:B------:R-:W0:Y:S04]  /*6fe0*/  LDS.U16 R156, [R157] ;  /* 0x000000009d9c7984 */ /* 0x000e280000000400 */
        /* <DEDUP_REMOVED lines=36> */
[----:B------:R-:W1:Y:S01]  /*7230*/  LDS.128 R52, [UR15+0x1090] ;  /* 0x0010900fff347984 */ /* 0x000e620008000c00 */
[----:B------:R-:W-:Y:S03]  /*7240*/  BSSY B0, `(.L_x_801) ;  /* 0x0000056000007945 */ /* 0x000fe60003800000 */
[----:B------:R-:W2:Y:S01]  /*7250*/  SHFL.UP PT, R50, R50, 0x1, RZ ;  /* 0x0420000032327989 */ /* 0x000ea200000e00ff */
[----:B0-----:R-:W-:-:S03]  /*7260*/  SHF.L.U32 R156, R156, 0x10, RZ ;  /* 0x000000109c9c7819 */ /* 0x001fc600000006ff */
[----:B------:R-:W0:Y:S01]  /*7270*/  SHFL.UP PT, R51, R51, 0x1, RZ ;  /* 0x0420000033337989 */ /* 0x000e2200000e00ff */
[----:B-1----:R-:W-:-:S04]  /*7280*/  FMUL.FTZ R146, R47, R53 ;  /* 0x000000352f927220 */ /* 0x002fc80000410000 */
        /* <DEDUP_REMOVED lines=8> */
[----:B------:R-:W-:-:S04]  /*7310*/  SHF.R.U32.HI R52, RZ, 0x5, R71 ;  /* 0x00000005ff347819 */ /* 0x000fc80000011647 */
[----:B------:R-:W-:Y:S01]  /*7320*/  ISETP.NE.AND P0, PT, R52, RZ, PT ;  /* 0x000000ff3400720c */ /* 0x000fe20003f05270 */
[----:B------:R-:W-:Y:S01]  /*7330*/  FADD.FTZ R55, R55, R157 ;  /* 0x0000009d37377221 */ /* 0x000fe20000010000 */
[----:B------:R-:W1:Y:S01]  /*7340*/  SHFL.UP PT, R48, R48, 0x1, RZ ;  /* 0x0420000030307989 */ /* 0x000e6200000e00ff */
[----:B------:R-:W-:-:S03]  /*7350*/  SHF.L.U32 R155, R155, 0x10, RZ ;  /* 0x000000109b9b7819 */ /* 0x000fc600000006ff */
[----:B------:R3:W4:Y:S01]  /*7360*/  SHFL.UP PT, R157, R49, 0x1, RZ ;  /* 0x04200000319d7989 */ /* 0x00072200000e00ff */
        /* <DEDUP_REMOVED lines=9> */
[----:B---3--:R-:W-:Y:S02]  /*7400*/  SHF.L.U32 R49, R158, 0x10, RZ ;  /* 0x000000109e317819 */ /* 0x008fe400000006ff */
        /* <DEDUP_REMOVED lines=19> */
[----:B------:R-:W-:Y:S01]  /*7540*/  SHF.L.U32 R144, R144, 0x10, RZ ;  /* 0x0000001090907819 */ /* 0x000fe200000006ff */
[----:B012-4-:R-:W-:Y:S06]  /*7550*/  @!P0 BRA `(.L_x_802) ;  /* 0x0000000000508947 */ /* 0x017fec0003800000 */
[----:B------:R-:W-:Y:S01]  /*7560*/  ISETP.NE.AND P0, PT, R70, RZ, PT ;  /* 0x000000ff4600720c */ /* 0x000fe20003f05270 */
[C---:B------:R-:W-:Y:S01]  /*7570*/  FMUL.FTZ R53, R157.reuse, R45 ;  /* 0x0000002d9d357220 */ /* 0x040fe20000410000 */
[----:B------:R-:W-:-:S11]  /*7580*/  FMUL.FTZ R54, R157, R44 ;  /* 0x0000002c9d367220 */ /* 0x000fd60000410000 */
        /* <DEDUP_REMOVED lines=13> */
[----:B------:R-:W-:Y:S02]  /*7660*/  MOV R47, R43 ;  /* 0x0000002b002f7202 */ /* 0x000fe40000000f00 */
[----:B------:R-:W-:Y:S02]  /*7670*/  MOV R46, R42 ;  /* 0x0000002a002e7202 */ /* 0x000fe40000000f00 */
[----:B------:R-:W-:Y:S01]  /*7680*/  MOV R44, R40 ;  /* 0x00000028002c7202 */ /* 0x000fe20000000f00 */
[----:B------:R-:W-:Y:S06]  /*7690*/  BRA `(.L_x_803) ;  /* 0x0000000000407947 */ /* 0x000fec0003800000 */
.L_x_802:
        /* <DEDUP_REMOVED lines=16> */
.L_x_803:
[----:B------:R-:W-:Y:S05]  /*77a0*/  BSYNC B0 ;  /* 0x0000000000007941 */ /* 0x000fea0003800000 */
.L_x_801:
        /* <DEDUP_REMOVED lines=126> */
.L_x_805:
[----:B------:R-:W-:Y:S05]  /*7f90*/  BSYNC B0 ;  /* 0x0000000000007941 */ /* 0x000fea0003800000 */
.L_x_804:
[CC--:B-----5:R-:W-:Y:S01]  /*7fa0*/  FMUL.FTZ R95, R147.reuse, R91.reuse ;  /* 0x0000005b935f7220 */ /* 0x0e0fe20000410000 */
[-C--:B0-----:R-:W-:Y:S01]  /*7fb0*/  FMUL.FTZ R46, R147, R90.reuse ;  /* 0x0000005a932e7220 */ /* 0x081fe20000410000 */
[CC--:B------:R-:W-:Y:S01]  /*7fc0*/  FMUL.FTZ R97, R49.reuse, R91.reuse ;  /* 0x0000005b31617220 */ /* 0x0c0fe20000410000 */
[-C--:B------:R-:W-:Y:S01]  /*7fd0*/  FMUL.FTZ R92, R49, R90.reuse ;  /* 0x0000005a315c7220 */ /* 0x080fe20000410000 */
[CC--:B------:R-:W-:Y:S01]  /*7fe0*/  FFMA.FTZ R49, R148.reuse, R90.reuse, -R95 ;  /* 0x0000005a94317223 */ /* 0x0c0fe2000001085f */
[-C--:B------:R-:W-:Y:S01]  /*7ff0*/  FFMA.FTZ R148, R148, R91.reuse, R46 ;  /* 0x0000005b94947223 */ /* 0x080fe2000001002e */
[CC--:B------:R-:W-:Y:S01]  /*8000*/  FFMA.FTZ R46, R52.reuse, R90.reuse, -R97 ;  /* 0x0000005a342e7223 */ /* 0x0c0fe20000010861 */
[-C--:B------:R-:W-:Y:S01]  /*8010*/  FFMA.FTZ R92, R52, R91.reuse, R92 ;  /* 0x0000005b345c7223 */ /* 0x080fe2000001005c */
[-C--:B------:R-:W-:Y:S01]  /*8020*/  FMUL.FTZ R52, R126, R91.reuse ;  /* 0x0000005b7e347220 */ /* 0x080fe20000410000 */
[-C--:B------:R-:W-:Y:S01]  /*8030*/  FMUL.FTZ R94, R128, R91.reuse ;  /* 0x0000005b805e7220 */ /* 0x080fe20000410000 */
[-C--:B------:R-:W-:Y:S01]  /*8040*/  FMUL.FTZ R98, R132, R91.reuse ;  /* 0x0000005b84627220 */ /* 0x080fe20000410000 */
[-C--:B------:R-:W-:Y:S01]  /*8050*/  FMUL.FTZ R106, R136, R91.reuse ;  /* 0x0000005b886a7220 */ /* 0x080fe20000410000 */
[-C--:B------:R-:W-:Y:S01]  /*8060*/  FFMA.FTZ R95, R145, R90.reuse, -R52 ;  /* 0x0000005a915f7223 */ /* 0x080fe20000010834 */
[-C--:B------:R-:W-:Y:S01]  /*8070*/  FFMA.FTZ R52, R127, R90.reuse, -R94 ;  /* 0x0000005a7f347223 */ /* 0x080fe2000001085e */
[-C--:B------:R-:W-:Y:S01]  /*8080*/  FMUL.FTZ R94, R130, R91.reuse ;  /* 0x0000005b825e7220 */ /* 0x080fe20000410000 */
[----:B------:R-:W-:Y:S01]  /*8090*/  UIADD3 UR7, UR7, 0x1, URZ ;  /* 0x0000000107077890 */ /* 0x000fe2000fffe03f */
[-C--:B------:R-:W-:Y:S01]  /*80a0*/  FMUL.FTZ R44, R155, R90.reuse ;  /* 0x0000005a9b2c7220 */ /* 0x080fe20000410000 */
[-C--:B------:R-:W-:Y:S01]  /*80b0*/  FMUL.FTZ R116, R140, R91.reuse ;  /* 0x0000005b8c747220 */ /* 0x080fe20000410000 */
[-C--:B------:R-:W-:Y:S01]  /*80c0*/  FFMA.FTZ R97, R129, R90.reuse, -R94 ;  /* 0x0000005a81617223 */ /* 0x080fe2000001085e */
[-C--:B------:R-:W-:Y:S01]  /*80d0*/  FFMA.FTZ R94, R131, R90.reuse, -R98 ;  /* 0x0000005a835e7223 */ /* 0x080fe20000010862 */
[-C--:B------:R-:W-:Y:S01]  /*80e0*/  FMUL.FTZ R98, R134, R91.reuse ;  /* 0x0000005b86627220 */ /* 0x080fe20000410000 */
[----:B------:R-:W-:Y:S01]  /*80f0*/  UISETP.GE.AND UP0, UPT, UR7, UR39, UPT ;  /* 0x000000270700728c */ /* 0x000fe2000bf06270 */
[-C--:B------:R-:W-:Y:S01]  /*8100*/  FMUL.FTZ R41, R155, R91.reuse ;  /* 0x0000005b9b297220 */ /* 0x080fe20000410000 */
[-C--:B------:R-:W-:Y:S01]  /*8110*/  FFMA.FTZ R45, R156, R91.reuse, R44 ;  /* 0x0000005b9c2d7223 */ /* 0x080fe2000001002c */
[-C--:B------:R-:W-:Y:S01]  /*8120*/  FFMA.FTZ R101, R133, R90.reuse, -R98 ;  /* 0x0000005a85657223 */ /* 0x080fe20000010862 */
[-C--:B------:R-:W-:Y:S01]  /*8130*/  FFMA.FTZ R98, R135, R90.reuse, -R106 ;  /* 0x0000005a87627223 */ /* 0x080fe2000001086a */
[-C--:B------:R-:W-:Y:S01]  /*8140*/  FMUL.FTZ R106, R138, R91.reuse ;  /* 0x0000005b8a6a7220 */ /* 0x080fe20000410000 */
[-C--:B------:R-:W-:Y:S01]  /*8150*/  FMUL.FTZ R47, R153, R91.reuse ;  /* 0x0000005b992f7220 */ /* 0x080fe20000410000 */
[-C--:B------:R-:W-:Y:S01]  /*8160*/  FMUL.FTZ R44, R151, R90.reuse ;  /* 0x0000005a972c7220 */ /* 0x080fe20000410000 */
[-C--:B------:R-:W-:Y:S01]  /*8170*/  FMUL.FTZ R87, R149, R91.reuse ;  /* 0x0000005b95577220 */ /* 0x080fe20000410000 */
[-C--:B------:R-:W-:Y:S01]  /*8180*/  FFMA.FTZ R103, R137, R90.reuse, -R106 ;  /* 0x0000005a89677223 */ /* 0x080fe2000001086a */
[-C--:B------:R-:W-:Y:S01]  /*8190*/  FFMA.FTZ R106, R139, R90.reuse, -R116 ;  /* 0x0000005a8b6a7223 */ /* 0x080fe20000010874 */
        /* <DEDUP_REMOVED lines=14> */
[-C--:B------:R-:W-:Y:S01]  /*8280*/  FFMA.FTZ R40, R156, R90.reuse, -R41 ;  /* 0x0000005a9c287223 */ /* 0x080fe20000010829 */
[----:B------:R-:W-:Y:S01]  /*8290*/  PLOP3.LUT P0, PT, PT, PT, UP0, 0x80, 0x0 ;  /* 0x000000000000781c */ /* 0x000fe20003f0f008 */
[-C--:B------:R-:W-:Y:S01]  /*82a0*/  FFMA.FTZ R41, R154, R90.reuse, -R47 ;  /* 0x0000005a9a297223 */ /* 0x080fe2000001082f */
[-C--:B------:R-:W-:Y:S01]  /*82b0*/  FFMA.FTZ R85, R152, R91.reuse, R44 ;  /* 0x0000005b98557223 */ /* 0x080fe2000001002c */
[----:B------:R-:W-:Y:S01]  /*82c0*/  FMUL.FTZ R47, R151, R91 ;  /* 0x0000005b972f7220 */ /* 0x000fe20000410000 */
[-C--:B------:R-:W-:Y:S01]  /*82d0*/  FFMA.FTZ R44, R150, R90.reuse, -R87 ;  /* 0x0000005a962c7223 */ /* 0x080fe20000010857 */
[-C--:B------:R-:W-:Y:S01]  /*82e0*/  FFMA.FTZ R107, R141, R90.reuse, -R116 ;  /* 0x0000005a8d6b7223 */ /* 0x080fe20000010874 */
[----:B------:R-:W-:Y:S01]  /*82f0*/  FMUL.FTZ R42, R42, R45 ;  /* 0x0000002d2a2a7220 */ /* 0x000fe20000410000 */
        /* <DEDUP_REMOVED lines=63> */
.L_x_800:
        /* <DEDUP_REMOVED lines=18> */
[----:B------:R-:W-:Y:S01]  /*8810*/  F2FP.BF16.F32.PACK_AB R8, R8, R9 ;  /* 0x000000090808723e */ /* 0x000fe200000010ff */
[----:B------:R-:W0:Y:S01]  /*8820*/  @!P0 LDC R0, c[0x0][0x218] ;  /* 0x00008600ff008b82 */ /* 0x000e220000000800 */
[----:B------:R-:W-:Y:S02]  /*8830*/  F2FP.BF16.F32.PACK_AB R6, R6, R7 ;  /* 0x000000070606723e */ /* 0x000fe400000010ff */
[----:B------:R-:W-:-:S02]  /*8840*/  F2FP.BF16.F32.PACK_AB R4, R4, R5 ;  /* 0x000000050404723e */ /* 0x000fc400000010ff */
[----:B------:R-:W-:Y:S02]  /*8850*/  F2FP.BF16.F32.PACK_AB R2, R2, R3 ;  /* 0x000000030202723e */ /* 0x000fe400000010ff */
[----:B------:R-:W-:Y:S02]  /*8860*/  MOV R3, UR6 ;  /* 0x0000000600037c02 */ /* 0x000fe40008000f00 */
[----:B------:R-:W-:Y:S02]  /*8870*/  PRMT R13, R14, 0x7632, R13 ;  /* 0x000076320e0d7816 */ /* 0x000fe4000000000d */
[----:B------:R-:W-:Y:S02]  /*8880*/  PRMT R15, R12, 0x7632, R15 ;  /* 0x000076320c0f7816 */ /* 0x000fe4000000000f */
[----:B------:R-:W-:Y:S01]  /*8890*/  PRMT R7, R8, 0x7632, R7 ;  /* 0x0000763208077816 */ /* 0x000fe20000000007 */
[----:B------:R1:W-:Y:S01]  /*88a0*/  STS.U16 [R66+0x2], R33 ;  /* 0x0000022142007388 */ /* 0x0003e20000000400 */
[----:B------:R-:W-:-:S02]  /*88b0*/  PRMT R9, R6, 0x7632, R9 ;  /* 0x0000763206097816 */ /* 0x000fc40000000009 */
[----:B------:R-:W-:Y:S01]  /*88c0*/  PRMT R5, R4, 0x7610, R5 ;  /* 0x0000761004057816 */ /* 0x000fe20000000005 */
[----:B------:R1:W-:Y:S04]  /*88d0*/  STS.U16 [R66+0xc], R10 ;  /* 0x00000c0a42007388 */ /* 0x0003e80000000400 */
[----:B------:R-:W-:Y:S01]  /*88e0*/  STS.U16 [R66], R16 ;  /* 0x0000001042007388 */ /* 0x000fe20000000400 */
[----:B-1----:R-:W-:-:S03]  /*88f0*/  PRMT R33, R10, 0x7632, R33 ;  /* 0x000076320a217816 */ /* 0x002fc60000000021 */
[----:B------:R-:W-:Y:S01]  /*8900*/  STS.U16 [R66+0x4], R14 ;  /* 0x0000040e42007388 */ /* 0x000fe20000000400 */
[----:B------:R-:W-:Y:S01]  /*8910*/  PRMT R10, R4, 0x7632, R10 ;  /* 0x00007632040a7816 */ /* 0x000fe2000000000a */
[----:B0-----:R-:W-:Y:S02]  /*8920*/  @!P0 IMAD R4, R3, -0x400, R0 ;  /* 0xfffffc0003048824 */ /* 0x001fe400078e0200 */
[----:B------:R0:W-:Y:S04]  /*8930*/  STS.U16 [R66+0xe], R33 ;  /* 0x00000e2142007388 */ /* 0x0001e80000000400 */
        /* <DEDUP_REMOVED lines=11> */
[----:B------:R-:W-:Y:S01]  /*89f0*/  STS.U16 [R66+0x1e], R33 ;  /* 0x00001e2142007388 */ /* 0x000fe20000000400 */
[----:B------:R-:W-:-:S03]  /*8a00*/  NOP ;  /* 0x0000000000007918 */ /* 0x000fc60000000000 */
[----:B------:R-:W-:Y:S01]  /*8a10*/  LDS.U16 R29, [R164+0x280] ;  /* 0x00028000a41d7984 */ /* 0x000fe20000000400 */
[----:B0-----:R-:W-:-:S03]  /*8a20*/  SHF.L.U32 R2, R71, 0x4, RZ ;  /* 0x0000000447027819 */ /* 0x001fc600000006ff */
[----:B------:R-:W-:Y:S01]  /*8a30*/  LDS.U16 R163, [R163+0x2c0] ;  /* 0x0002c000a3a37984 */ /* 0x000fe20000000400 */
[----:B------:R-:W-:-:S03]  /*8a40*/  LOP3.LUT R2, R2, 0xfffffe00, RZ, 0xc0, !PT ;  /* 0xfffffe0002027812 */ /* 0x000fc600078ec0ff */
[----:B------:R-:W-:Y:S01]  /*8a50*/  LDS.U16 R31, [R162+0x300] ;  /* 0x00030000a21f7984 */ /* 0x000fe20000000400 */
[----:B------:R-:W-:-:S03]  /*8a60*/  LOP3.LUT R37, R2, 0x1f, R71, 0xf8, !PT ;  /* 0x0000001f02257812 */ /* 0x000fc600078ef847 */
[----:B------:R-:W-:Y:S01]  /*8a70*/  LDS.U16 R161, [R161+0x340] ;  /* 0x00034000a1a17984 */ /* 0x000fe20000000400 */
[----:B------:R-:W-:-:S03]  /*8a80*/  SHF.R.S32.HI R8, RZ, 0x1f, R37 ;  /* 0x0000001fff087819 */ /* 0x000fc60000011425 */
[----:B------:R-:W-:Y:S04]  /*8a90*/  LDS.U16 R33, [R160+0x380] ;  /* 0x00038000a0217984 */ /* 0x000fe80000000400 */
[----:B------:R-:W-:Y:S04]  /*8aa0*/  LDS.U16 R67, [R67+0x3c0] ;  /* 0x0003c00043437984 */ /* 0x000fe80000000400 */
        /* <DEDUP_REMOVED lines=37> */
.L_x_808:
[----:B------:R-:W-:Y:S05]  /*8d00*/  BSYNC B0 ;  /* 0x0000000000007941 */ /* 0x000fea0003800000 */
.L_x_807:
[----:B------:R-:W-:Y:S01]  /*8d10*/  ULDC.64 UR14, c[0x0][0x2b8] ;  /* 0x0000ae00000e7ab9 */ /* 0x000fe20000000a00 */
[----:B------:R-:W-:Y:S01]  /*8d20*/  MOV R3, R35 ;  /* 0x0000002300037202 */ /* 0x000fe20000000f00 */
[----:B------:R-:W-:Y:S01]  /*8d30*/  UIMAD UR7, UR21, UR14, URZ ;  /* 0x0000000e150772a4 */ /* 0x000fe2000f8e023f */
[C---:B0-----:R-:W-:Y:S01]  /*8d40*/  LOP3.LUT R7, R37.reuse, 0x40, RZ, 0xfc, !PT ;  /* 0x0000004025077812 */ /* 0x041fe200078efcff */
[----:B------:R-:W-:Y:S01]  /*8d50*/  UIADD3 UR12, UP1, UR12, 0x1000, URZ ;  /* 0x000010000c0c7890 */ /* 0x000fe2000ff3e03f */
[----:B------:R-:W-:Y:S01]  /*8d60*/  LOP3.LUT R5, R37, 0x20, RZ, 0xfc, !PT ;  /* 0x0000002025057812 */ /* 0x000fe200078efcff */
[----:B------:R-:W-:Y:S01]  /*8d70*/  IMAD.WIDE.U32 R2, R73, UR14, R2 ;  /* 0x0000000e49027c25 */ /* 0x000fe2000f8e0002 */
[-C--:B------:R-:W-:Y:S01]  /*8d80*/  ISETP.GE.AND P4, PT, R7, R0.reuse, PT ;  /* 0x000000000700720c */ /* 0x080fe20003f86270 */
[----:B------:R-:W-:Y:S01]  /*8d90*/  UIADD3 UR9, UP2, UR9, 0x800, URZ ;  /* 0x0000080009097890 */ /* 0x000fe2000ff5e03f */
[----:B------:R-:W-:Y:S01]  /*8da0*/  MOV R4, UR7 ;  /* 0x0000000700047c02 */ /* 0x000fe20008000f00 */
[----:B------:R-:W-:Y:S01]  /*8db0*/  USHF.L.U32 UR7, UR6, 0xa, URZ ;  /* 0x0000000a06077899 */ /* 0x000fe2000800063f */
[-C--:B------:R-:W-:Y:S01]  /*8dc0*/  ISETP.GE.AND P3, PT, R5, R0.reuse, PT ;  /* 0x000000000500720c */ /* 0x080fe20003f66270 */
[----:B------:R-:W-:Y:S01]  /*8dd0*/  UIADD3 UR6, UR6, 0x1, URZ ;  /* 0x0000000106067890 */ /* 0x000fe2000fffe03f */
[----:B------:R-:W-:Y:S01]  /*8de0*/  LOP3.LUT R9, R37, 0x60, RZ, 0xfc, !PT ;  /* 0x0000006025097812 */ /* 0x000fe200078efcff */
        /* <DEDUP_REMOVED lines=10> */
[----:B------:R-:W-:Y:S01]  /*8e90*/  UIADD3.X UR13, URZ, UR13, URZ, UP1, !UPT ;  /* 0x0000000d3f0d7290 */ /* 0x000fe20008ffe43f */
[----:B------:R-:W-:Y:S01]  /*8ea0*/  IADD3.X R3, R7, UR18, R3, P1, !PT ;  /* 0x0000001207037c10 */ /* 0x000fe20008ffe403 */
[----:B------:R-:W-:Y:S01]  /*8eb0*/  UIADD3.X UR11, URZ, UR11, URZ, UP2, !UPT ;  /* 0x0000000b3f0b7290 */ /* 0x000fe200097fe43f */
[----:B------:R-:W-:Y:S01]  /*8ec0*/  LEA R2, P0, R4, R5, 0x1 ;  /* 0x0000000504027211 */ /* 0x000fe200078008ff */
[----:B------:R-:W-:Y:S01]  /*8ed0*/  UIADD3.X UR10, URZ, UR10, URZ, UP3, !UPT ;  /* 0x0000000a3f0a7290 */ /* 0x000fe20009ffe43f */
[----:B------:R-:W-:-:S02]  /*8ee0*/  ISETP.GE.AND P5, PT, R9, R0, PT ;  /* 0x000000000900720c */ /* 0x000fc40003fa6270 */
[----:B------:R-:W-:Y:S02]  /*8ef0*/  ISETP.GE.AND P6, PT, R35, R0, PT ;  /* 0x000000002300720c */ /* 0x000fe40003fc6270 */
[C---:B------:R-:W-:Y:S02]  /*8f00*/  LOP3.LUT R5, R37.reuse, 0xa0, RZ, 0xfc, !PT ;  /* 0x000000a025057812 */ /* 0x040fe400078efcff */
[----:B------:R-:W-:Y:S02]  /*8f10*/  LOP3.LUT R7, R37, 0xc0, RZ, 0xfc, !PT ;  /* 0x000000c025077812 */ /* 0x000fe400078efcff */
[----:B------:R-:W-:Y:S02]  /*8f20*/  LEA.HI.X R3, R4, R8, R3, 0x1, P0 ;  /* 0x0000000804037211 */ /* 0x000fe400000f0c03 */
[-C--:B------:R-:W-:Y:S02]  /*8f30*/  ISETP.GE.AND P0, PT, R5, R0.reuse, PT ;  /* 0x000000000500720c */ /* 0x080fe40003f06270 */
[----:B------:R-:W-:Y:S01]  /*8f40*/  ISETP.GE.AND P1, PT, R7, R0, PT ;  /* 0x000000000700720c */ /* 0x000fe20003f26270 */
[----:B------:R0:W-:Y:S01]  /*8f50*/  @!P3 STG.E.U16 desc[UR16][R2.64+0x40], R11 ;  /* 0x0000400b0200b986 */ /* 0x0001e2000c101510 */
[----:B------:R-:W-:-:S02]  /*8f60*/  LOP3.LUT R5, R37, 0x100, RZ, 0xfc, !PT ;  /* 0x0000010025057812 */ /* 0x000fc400078efcff */
[C---:B------:R-:W-:Y:S01]  /*8f70*/  LOP3.LUT R7, R37.reuse, 0x120, RZ, 0xfc, !PT ;  /* 0x0000012025077812 */ /* 0x040fe200078efcff */
[----:B------:R0:W-:Y:S01]  /*8f80*/  @!P4 STG.E.U16 desc[UR16][R2.64+0x80], R13 ;  /* 0x0000800d0200c986 */ /* 0x0001e2000c101510 */
[----:B------:R-:W-:Y:S02]  /*8f90*/  LOP3.LUT R9, R37, 0xe0, RZ, 0xfc, !PT ;  /* 0x000000e025097812 */ /* 0x000fe400078efcff */
[-C--:B------:R-:W-:Y:S01]  /*8fa0*/  ISETP.GE.AND P3, PT, R5, R0.reuse, PT ;  /* 0x000000000500720c */ /* 0x080fe20003f66270 */
        /* <DEDUP_REMOVED lines=30> */
.L_x_810:
        /* <DEDUP_REMOVED lines=15> */
.L_x_5178:


//--------------------- .text._Z25selective_scan_fwd_kernelI32Selective_Scan_fwd_kernel_traitsILi64ELi16ELi1ELb0ELb0ELb1ELb1EN3c108BFloat16ENS1_7complexIfEEEEv13SSMParamsBase --------------------------
	.section	.text._Z25selective_scan_fwd_kernelI32Selective_Scan_fwd_kernel_traitsILi64ELi16ELi1ELb0ELb0ELb1ELb1EN3c108BFloat16ENS1_7complexIfEEEEv13SSMParamsBase,"ax",@progbits
	.align	128
        .global         _Z25selective_scan_fwd_kernelI32Selective_Scan_fwd_kernel_traitsILi64ELi16ELi1ELb0ELb0ELb1ELb1EN3c108BFloat16ENS1_7complexIfEEEEv13SSMParamsBase
        .type           _Z25selective_scan_fwd_kernelI32Selective_Scan_fwd_kernel_traitsILi64ELi16ELi1ELb0ELb0ELb1ELb1EN3c108BFloat16ENS1_7complexIfEEEEv13SSMParamsBase,@function
        .size           _Z25selective_scan_fwd_kernelI32Selective_Scan_fwd_kernel_traitsILi64ELi16ELi1ELb0ELb0ELb1ELb1EN3c108BFloat16ENS1_7complexIfEEEEv13SSMParamsBase,(.L_x_5179 - _Z25selective_scan_fwd_kernelI32Selective_Scan_fwd_kernel_traitsILi64ELi16ELi1ELb0ELb0ELb1ELb1EN3c108BFloat16ENS1_7complexIfEEEEv13SSMParamsBase)
        .other          _Z25selective_scan_fwd_kernelI32Selective_Scan_fwd_kernel_traitsILi64ELi16ELi1ELb0ELb0ELb1ELb1EN3c108BFloat16ENS1_7complexIfEEEEv13SSMParamsBase,@"STO_CUDA_ENTRY STV_DEFAULT"
_Z25selective_scan_fwd_kernelI32Selective_Scan_fwd_kernel_traitsILi64ELi16ELi1ELb0ELb0ELb1ELb1EN3c108BFloat16ENS1_7complexIfEEEEv13SSMParamsBase:
.text._Z25selective_scan_fwd_kernelI32Selective_Scan_fwd_kernel_traitsILi64ELi16ELi1ELb0ELb0ELb1ELb1EN3c108BFloat16ENS1_7complexIfEEEEv13SSMParamsBase:
        /* <DEDUP_REMOVED lines=33> */
[----:B0-----:R-:W-:Y:S01]  /*0210*/  IMAD.U32 R72, RZ, RZ, UR4 ;  /* 0x00000004ff487e24 */ /* 0x001fe2000f8e00ff */
[----:B------:R-:W0:Y:S02]  /*0220*/  LDC R0, c[0x0][0x224] ;  /* 0x00008900ff007b82 */ /* 0x000e240000000800 */
[----:B------:R-:W1:Y:S01]  /*0230*/  F2I.FTZ.U32.TRUNC.NTZ R6, R6 ;  /* 0x0000000600067305 */ /* 0x000e62000021f000 */
[----:B------:R-:W-:Y:S02]  /*0240*/  R2UR UR12, R3 ;  /* 0x00000000030c72ca */ /* 0x000fe400000e0000 */
[----:B-1----:R-:W-:Y:S01]  /*0250*/  R2UR UR5, R6 ;  /* 0x00000000060572ca */ /* 0x002fe200000e0000 */
[----:B------:R-:W-:-:S12]  /*0260*/  UMOV UR4, URZ ;  /* 0x0000003f00047c82 */ /* 0x000fd80008000000 */
        /* <DEDUP_REMOVED lines=71> */
.L_x_854:
        /* <DEDUP_REMOVED lines=31> */
[----:B0-----:R-:W-:Y:S02]  /*08d0*/  PRMT R6, RZ, 0x7610, R6 ;  /* 0x00007610ff067816 */ /* 0x001fe40000000006 */
        /* <DEDUP_REMOVED lines=46> */
[----:B------:R-:W-:Y:S01]  /*0bc0*/  ISETP.GE.AND P5, PT, R24, UR15, PT ;  /* 0x0000000f18007c0c */ /* 0x000fe2000bfa6270 */
[C---:B------:R-:W-:Y:S01]  /*0bd0*/  VIADD R24, R19.reuse, 0x60 ;  /* 0x0000006013187836 */ /* 0x040fe20000000000 */
        /* <DEDUP_REMOVED lines=10> */
[-C--:B------:R-:W-:Y:S01]  /*0c80*/  LEA.HI.SX32 R24, R24, R19.reuse, 0x1b ;  /* 0x0000001318187211 */ /* 0x080fe200078fdaff */
[C---:B------:R-:W-:Y:S01]  /*0c90*/  VIADD R38, R19.reuse, 0x140 ;  /* 0x0000014013267836 */ /* 0x040fe20000000000 */
[C---:B------:R-:W-:Y:S02]  /*0ca0*/  IADD3 R34, R19.reuse, 0x100, RZ ;  /* 0x0000010013227810 */ /* 0x040fe40007ffe0ff */
[----:B------:R-:W-:Y:S02]  /*0cb0*/  LEA R59, R2, UR14, 0x1 ;  /* 0x0000000e023b7c11 */ /* 0x000fe4000f8e08ff */
[----:B------:R-:W-:Y:S02]  /*0cc0*/  LEA.HI.SX32 R26, R26, R19, 0x1b ;  /* 0x000000131a1a7211 */ /* 0x000fe400078fdaff */
        /* <DEDUP_REMOVED lines=27> */
[----:B------:R-:W-:Y:S02]  /*0e80*/  LEA R163, R40, UR14, 0x1 ;  /* 0x0000000e28a37c11 */ /* 0x000fe4000f8e08ff */
[----:B------:R-:W-:Y:S02]  /*0e90*/  LEA R162, R42, UR14, 0x1 ;  /* 0x0000000e2aa27c11 */ /* 0x000fe4000f8e08ff */
[----:B------:R-:W-:Y:S02]  /*0ea0*/  LEA R161, R44, UR14, 0x1 ;  /* 0x0000000e2ca17c11 */ /* 0x000fe4000f8e08ff */
[----:B------:R-:W-:-:S02]  /*0eb0*/  LEA R160, R46, UR14, 0x1 ;  /* 0x0000000e2ea07c11 */ /* 0x000fc4000f8e08ff */
[----:B------:R-:W-:Y:S02]  /*0ec0*/  LEA R67, R48, UR14, 0x1 ;  /* 0x0000000e30437c11 */ /* 0x000fe4000f8e08ff */
[----:B------:R-:W-:Y:S02]  /*0ed0*/  ISETP.GE.AND P0, PT, R21, UR15, PT ;  /* 0x0000000f15007c0c */ /* 0x000fe4000bf06270 */
[----:B------:R-:W-:Y:S02]  /*0ee0*/  ISETP.GE.AND P6, PT, R23, UR15, PT ;  /* 0x0000000f17007c0c */ /* 0x000fe4000bfc6270 */
[----:B------:R-:W-:Y:S02]  /*0ef0*/  MOV R2, UR9 ;  /* 0x0000000900027c02 */ /* 0x000fe40008000f00 */
[----:B------:R-:W-:-:S03]  /*0f00*/  MOV R3, UR11 ;  /* 0x0000000b00037c02 */ /* 0x000fc60008000f00 */
[----:B------:R-:W-:Y:S01]  /*0f10*/  IMAD.WIDE R2, R68, 0x2, R2 ;  /* 0x0000000244027825 */ /* 0x000fe200078e0202 */
[----:B------:R-:W-:Y:S02]  /*0f20*/  ISETP.GE.AND P3, PT, R25, UR15, PT ;  /* 0x0000000f19007c0c */ /* 0x000fe4000bf66270 */
[----:B------:R-:W-:Y:S01]  /*0f30*/  PRMT R30, RZ, 0x7610, R30 ;  /* 0x00007610ff1e7816 */ /* 0x000fe2000000001e */
[----:B--2---:R0:W-:Y:S01]  /*0f40*/  STS.U16 [R59], R0 ;  /* 0x000000003b007388 */ /* 0x0041e20000000400 */
[----:B------:R-:W1:Y:S03]  /*0f50*/  LDC R25, c[0x0][0x21c] ;  /* 0x00008700ff197b82 */ /* 0x000e660000000800 */
[----:B---3--:R2:W-:Y:S01]  /*0f60*/  STS.U16 [R58+0x40], R4 ;  /* 0x000040043a007388 */ /* 0x0085e20000000400 */
[----:B0-----:R-:W-:-:S05]  /*0f70*/  IMAD R0, R70, 0x10, R69 ;  /* 0x0000001046007824 */ /* 0x001fca00078e0245 */
        /* <DEDUP_REMOVED lines=174> */
.L_x_812:
[----:B------:R-:W-:Y:S05]  /*1a60*/  BSYNC B0 ;  /* 0x0000000000007941 */ /* 0x000fea0003800000 */
.L_x_811:
        /* <DEDUP_REMOVED lines=36> */
.L_x_814:
[----:B------:R-:W-:Y:S05]  /*1cb0*/  BSYNC B0 ;  /* 0x0000000000007941 */ /* 0x000fea0003800000 */
.L_x_813:
        /* <DEDUP_REMOVED lines=38> */
.L_x_816:
[----:B------:R-:W-:Y:S05]  /*1f20*/  BSYNC B0 ;  /* 0x0000000000007941 */ /* 0x000fea0003800000 */
.L_x_815:
[----:B------:R-:W-:Y:S01]  /*1f30*/  SHF.L.U32 R16, R16, 0x10, RZ ;  /* 0x0000001010107819 */ /* 0x000fe200000006ff */
[----:B------:R-:W-:Y:S01]  /*1f40*/  BSSY B0, `(.L_x_817) ;  /* 0x0000023000007945 */ /* 0x000fe20003800000 */
[----:B------:R-:W-:-:S03]  /*1f50*/  FSETP.GTU.FTZ.AND P3, PT, R57, 20, PT ;  /* 0x41a000003900780b */ /* 0x000fc60003f7c000 */
[----:B------:R-:W-:Y:S01]  /*1f60*/  FADD.FTZ R56, R16, UR4 ;  /* 0x0000000410387e21 */ /* 0x000fe20008010000 */
[----:B------:R-:W-:Y:S09]  /*1f70*/  @P2 BRA `(.L_x_818) ;  /* 0x00000000007c2947 */ /* 0x000ff20003800000 */
        /* <DEDUP_REMOVED lines=31> */
.L_x_818:
[----:B------:R-:W-:Y:S05]  /*2170*/  BSYNC B0 ;  /* 0x0000000000007941 */ /* 0x000fea0003800000 */
.L_x_817:
        /* <DEDUP_REMOVED lines=38> */
.L_x_820:
[----:B------:R-:W-:Y:S05]  /*23e0*/  BSYNC B0 ;  /* 0x0000000000007941 */ /* 0x000fea0003800000 */
.L_x_819:
[----:B------:R-:W-:Y:S01]  /*23f0*/  SHF.L.U32 R5, R5, 0x10, RZ ;  /* 0x0000001005057819 */ /* 0x000fe200000006ff */
[----:B------:R-:W-:Y:S01]  /*2400*/  BSSY B0, `(.L_x_821) ;  /* 0x0000023000007945 */ /* 0x000fe20003800000 */
[----:B------:R-:W-:-:S03]  /*2410*/  FSETP.GTU.FTZ.AND P1, PT, R39, 20, PT ;  /* 0x41a000002700780b */ /* 0x000fc60003f3c000 */
[----:B------:R-:W-:Y:S01]  /*2420*/  FADD.FTZ R38, R5, UR4 ;  /* 0x0000000405267e21 */ /* 0x000fe20008010000 */
[----:B------:R-:W-:Y:S09]  /*2430*/  @P0 BRA `(.L_x_822) ;  /* 0x00000000007c0947 */ /* 0x000ff20003800000 */
        /* <DEDUP_REMOVED lines=31> */
.L_x_822:
[----:B------:R-:W-:Y:S05]  /*2630*/  BSYNC B0 ;  /* 0x0000000000007941 */ /* 0x000fea0003800000 */
.L_x_821:
        /* <DEDUP_REMOVED lines=38> */
.L_x_824:
[----:B------:R-:W-:Y:S05]  /*28a0*/  BSYNC B0 ;  /* 0x0000000000007941 */ /* 0x000fea0003800000 */
.L_x_823:
        /* <DEDUP_REMOVED lines=37> */
.L_x_826:
[----:B------:R-:W-:Y:S05]  /*2b00*/  BSYNC B0 ;  /* 0x0000000000007941 */ /* 0x000fea0003800000 */
.L_x_825:
        /* <DEDUP_REMOVED lines=42> */
.L_x_828:
[----:B------:R-:W-:Y:S05]  /*2db0*/  BSYNC B0 ;  /* 0x0000000000007941 */ /* 0x000fea0003800000 */
.L_x_827:
        /* <DEDUP_REMOVED lines=40> */
.L_x_830:
[----:B------:R-:W-:Y:S05]  /*3040*/  BSYNC B0 ;  /* 0x0000000000007941 */ /* 0x000fea0003800000 */
.L_x_829:
        /* <DEDUP_REMOVED lines=46> */
.L_x_832:
[----:B------:R-:W-:Y:S05]  /*3330*/  BSYNC B0 ;  /* 0x0000000000007941 */ /* 0x000fea0003800000 */
.L_x_831:
        /* <DEDUP_REMOVED lines=33> */
.L_x_834:
[----:B------:R-:W-:Y:S05]  /*3550*/  BSYNC B0 ;  /* 0x0000000000007941 */ /* 0x000fea0003800000 */
.L_x_833:
        /* <DEDUP_REMOVED lines=33> */
.L_x_836:
[----:B------:R-:W-:Y:S05]  /*3770*/  BSYNC B0 ;  /* 0x0000000000007941 */ /* 0x000fea0003800000 */
.L_x_835:
[----:B------:R-:W-:Y:S04]  /*3780*/  BSSY B0, `(.L_x_837) ;  /* 0x0000021000007945 */ /* 0x000fe80003800000 */
[----:B------:R-:W-:Y:S05]  /*3790*/  @P5 BRA `(.L_x_838) ;  /* 0x00000000007c5947 */ /* 0x000fea0003800000 */
        /* <DEDUP_REMOVED lines=31> */
.L_x_838:
[----:B------:R-:W-:Y:S05]  /*3990*/  BSYNC B0 ;  /* 0x0000000000007941 */ /* 0x000fea0003800000 */
.L_x_837:
        /* <DEDUP_REMOVED lines=33> */
.L_x_840:
[----:B------:R-:W-:Y:S05]  /*3bb0*/  BSYNC B0 ;  /* 0x0000000000007941 */ /* 0x000fea0003800000 */
.L_x_839:
        /* <DEDUP_REMOVED lines=33> */
.L_x_842:
[----:B------:R-:W-:Y:S05]  /*3dd0*/  BSYNC B0 ;  /* 0x0000000000007941 */ /* 0x000fea0003800000 */
.L_x_841:
        /* <DEDUP_REMOVED lines=39> */
.L_x_849:
[----:B------:R-:W-:Y:S01]  /*4050*/  USHF.R.S32.HI UR18, URZ, 0x1f, UR7 ;  /* 0x0000001f3f127899 */ /* 0x000fe20008011407 */
[----:B------:R-:W-:Y:S01]  /*4060*/  MOV R43, UR24 ;  /* 0x00000018002b7c02 */ /* 0x000fe20008000f00 */
[----:B------:R-:W-:Y:S01]  /*4070*/  IMAD.MOV.U32 R41, RZ, RZ, R0 ;  /* 0x000000ffff297224 */ /* 0x000fe200078e0000 */
[----:B------:R-:W-:Y:S01]  /*4080*/  MOV R40, R88 ;  /* 0x0000005800287202 */ /* 0x000fe20000000f00 */
[----:B------:R-:W-:-:S04]  /*4090*/  UIMAD UR14, UR18, UR24, URZ ;  /* 0x00000018120e72a4 */ /* 0x000fc8000f8e023f */
        /* <DEDUP_REMOVED lines=11> */
[--C-:B------:R-:W-:Y:S01]  /*4150*/  SHF.R.S32.HI R45, RZ, 0x1f, R44.reuse ;  /* 0x0000001fff2d7819 */ /* 0x100fe2000001142c */
[----:B------:R-:W-:Y:S01]  /*4160*/  UIMAD UR14, UR7, UR29, UR14 ;  /* 0x0000001d070e72a4 */ /* 0x000fe2000f8e020e */
[----:B------:R-:W-:Y:S02]  /*4170*/  ISETP.GE.AND P3, PT, R46, UR19, PT ;  /* 0x000000132e007c0c */ /* 0x000fe4000bf66270 */
[C---:B------:R-:W-:Y:S01]  /*4180*/  IADD3 R48, R44.reuse, 0x40, RZ ;  /* 0x000000402c307810 */ /* 0x040fe20007ffe0ff */
[----:B------:R-:W-:Y:S01]  /*4190*/  IMAD.WIDE.U32 R46, R47, UR7, R44 ;  /* 0x000000072f2e7c25 */ /* 0x000fe2000f8e002c */
[----:B------:R-:W-:-:S02]  /*41a0*/  IADD3 R45, R44, 0x60, RZ ;  /* 0x000000602c2d7810 */ /* 0x000fc40007ffe0ff */
[----:B------:R-:W-:Y:S02]  /*41b0*/  PRMT R130, RZ, 0x7610, R130 ;  /* 0x00007610ff827816 */ /* 0x000fe40000000082 */
        /* <DEDUP_REMOVED lines=8> */
[----:B------:R-:W-:Y:S01]  /*4240*/  ISETP.GE.AND P4, PT, R48, UR19, PT ;  /* 0x0000001330007c0c */ /* 0x000fe2000bf86270 */
[C---:B------:R-:W-:Y:S01]  /*4250*/  VIADD R48, R44.reuse, 0x80 ;  /* 0x000000802c307836 */ /* 0x040fe20000000000 */
[----:B------:R-:W-:Y:S02]  /*4260*/  PRMT R131, RZ, 0x7610, R131 ;  /* 0x00007610ff837816 */ /* 0x000fe40000000083 */
[----:B------:R-:W-:Y:S02]  /*4270*/  ISETP.GE.AND P3, PT, R45, UR19, PT ;  /* 0x000000132d007c0c */ /* 0x000fe4000bf66270 */
[----:B------:R-:W-:-:S02]  /*4280*/  IADD3 R45, R44, 0x120, RZ ;  /* 0x000001202c2d7810 */ /* 0x000fc40007ffe0ff */
[----:B------:R-:W-:Y:S01]  /*4290*/  IADD3 R46, R44, 0xc0, RZ ;  /* 0x000000c02c2e7810 */ /* 0x000fe20007ffe0ff */
[----:B------:R-:W4:Y:S01]  /*42a0*/  @!P2 LDG.E.U16 R131, desc[UR16][R42.64+0xc0] ;  /* 0x0000c0102a83a981 */ /* 0x000f22000c1e1500 */
[----:B------:R-:W-:Y:S02]  /*42b0*/  ISETP.GE.AND P0, PT, R48, UR19, PT ;  /* 0x0000001330007c0c */ /* 0x000fe4000bf06270 */
[----:B------:R-:W-:Y:S02]  /*42c0*/  PRMT R117, RZ, 0x7610, R117 ;  /* 0x00007610ff757816 */ /* 0x000fe40000000075 */
[----:B------:R-:W-:Y:S02]  /*42d0*/  PRMT R116, RZ, 0x7610, R116 ;  /* 0x00007610ff747816 */ /* 0x000fe40000000074 */
[----:B------:R-:W-:Y:S02]  /*42e0*/  ISETP.GE.AND P2, PT, R45, UR19, PT ;  /* 0x000000132d007c0c */ /* 0x000fe4000bf46270 */
[----:B------:R-:W-:Y:S01]  /*42f0*/  ISETP.GE.AND P6, PT, R46, UR19, PT ;  /* 0x000000132e007c0c */ /* 0x000fe2000bfc6270 */
[----:B------:R-:W3:Y:S01]  /*4300*/  @!P1 LDG.E.U16 R117, desc[UR16][R42.64] ;  /* 0x000000102a759981 */ /* 0x000ee2000c1e1500 */
[----:B------:R-:W-:-:S02]  /*4310*/  IADD3 R46, R44, 0x100, RZ ;  /* 0x000001002c2e7810 */ /* 0x000fc40007ffe0ff */
[----:B------:R-:W-:Y:S01]  /*4320*/  PRMT R125, RZ, 0x7610, R125 ;  /* 0x00007610ff7d7816 */ /* 0x000fe2000000007d */
[----:B------:R-:W4:Y:S01]  /*4330*/  @!P4 LDG.E.U16 R116, desc[UR16][R42.64+0x80] ;  /* 0x000080102a74c981 */ /* 0x000f22000c1e1500 */
[----:B------:R-:W-:Y:S01]  /*4340*/  ISETP.GE.AND P4, PT, R46, UR19, PT ;  /* 0x000000132e007c0c */ /* 0x000fe2000bf86270 */
[----:B------:R-:W-:Y:S01]  /*4350*/  VIADD R46, R44, 0x140 ;  /* 0x000001402c2e7836 */ /* 0x000fe20000000000 */
[----:B------:R-:W-:Y:S02]  /*4360*/  PRMT R123, RZ, 0x7610, R123 ;  /* 0x00007610ff7b7816 */ /* 0x000fe4000000007b */
[----:B------:R-:W-:Y:S01]  /*4370*/  PRMT R121, RZ, 0x7610, R121 ;  /* 0x00007610ff797816 */ /* 0x000fe20000000079 */
[----:B------:R-:W4:Y:S01]  /*4380*/  @!P0 LDG.E.U16 R125, desc[UR16][R42.64+0x100] ;  /* 0x000100102a7d8981 */ /* 0x000f22000c1e1500 */
[----:B------:R-:W-:Y:S02]  /*4390*/  PRMT R119, RZ, 0x7610, R119 ;  /* 0x00007610ff777816 */ /* 0x000fe40000000077 */
[----:B------:R-:W-:Y:S01]  /*43a0*/  PRMT R118, RZ, 0x7610, R118 ;  /* 0x00007610ff767816 */ /* 0x000fe20000000076 */
[----:B------:R-:W4:Y:S01]  /*43b0*/  @!P2 LDG.E.U16 R123, desc[UR16][R42.64+0x240] ;  /* 0x000240102a7ba981 */ /* 0x000f22000c1e1500 */
[----:B------:R-:W-:-:S02]  /*43c0*/  ISETP.GE.AND P0, PT, R46, UR19, PT ;  /* 0x000000132e007c0c */ /* 0x000fc4000bf06270 */
[----:B------:R-:W-:Y:S01]  /*43d0*/  IADD3 R46, R44, 0x180, RZ ;  /* 0x000001802c2e7810 */ /* 0x000fe20007ffe0ff */
[----:B------:R-:W4:Y:S01]  /*43e0*/  @!P3 LDG.E.U16 R121, desc[UR16][R42.64+0x1c0] ;  /* 0x0001c0102a79b981 */ /* 0x000f22000c1e1500 */
[----:B------:R-:W-:Y:S02]  /*43f0*/  PRMT R120, RZ, 0x7610, R120 ;  /* 0x00007610ff787816 */ /* 0x000fe40000000078 */
[----:B------:R-:W-:Y:S01]  /*4400*/  ISETP.GE.AND P3, PT, R46, UR19, PT ;  /* 0x000000132e007c0c */ /* 0x000fe2000bf66270 */
[----:B------:R-:W4:Y:S01]  /*4410*/  @!P5 LDG.E.U16 R119, desc[UR16][R42.64+0x140] ;  /* 0x000140102a77d981 */ /* 0x000f22000c1e1500 */
[----:B------:R-:W-:-:S03]  /*4420*/  PRMT R122, RZ, 0x7610, R122 ;  /* 0x00007610ff7a7816 */ /* 0x000fc6000000007a */
[----:B------:R-:W4:Y:S01]  /*4430*/  @!P6 LDG.E.U16 R118, desc[UR16][R42.64+0x180] ;  /* 0x000180102a76e981 */ /* 0x000f22000c1e1500 */
[----:B------:R-:W-:-:S03]  /*4440*/  PRMT R51, RZ, 0x7610, R51 ;  /* 0x00007610ff337816 */ /* 0x000fc60000000033 */
[----:B------:R-:W4:Y:S01]  /*4450*/  @!P4 LDG.E.U16 R120, desc[UR16][R42.64+0x200] ;  /* 0x000200102a78c981 */ /* 0x000f22000c1e1500 */
[----:B------:R-:W-:Y:S02]  /*4460*/  PRMT R124, RZ, 0x7610, R124 ;  /* 0x00007610ff7c7816 */ /* 0x000fe4000000007c */
[----:B------:R-:W-:Y:S01]  /*4470*/  PRMT R50, RZ, 0x7610, R50 ;  /* 0x00007610ff327816 */ /* 0x000fe20000000032 */
[----:B------:R-:W4:Y:S04]  /*4480*/  @!P0 LDG.E.U16 R51, desc[UR16][R42.64+0x280] ;  /* 0x000280102a338981 */ /* 0x000f28000c1e1500 */
[----:B------:R-:W4:Y:S01]  /*4490*/  @!P3 LDG.E.U16 R124, desc[UR16][R42.64+0x300] ;  /* 0x000300102a7cb981 */ /* 0x000f22000c1e1500 */
[----:B------:R-:W-:Y:S02]  /*44a0*/  PRMT R113, RZ, 0x7610, R113 ;  /* 0x00007610ff717816 */ /* 0x000fe40000000071 */
[----:B------:R-:W-:-:S02]  /*44b0*/  PRMT R115, RZ, 0x7610, R115 ;  /* 0x00007610ff737816 */ /* 0x000fc40000000073 */
[----:B------:R-:W-:Y:S02]  /*44c0*/  PRMT R114, RZ, 0x7610, R114 ;  /* 0x00007610ff727816 */ /* 0x000fe40000000072 */
[----:B------:R-:W-:Y:S02]  /*44d0*/  PRMT R111, RZ, 0x7610, R111 ;  /* 0x00007610ff6f7816 */ /* 0x000fe4000000006f */
[----:B------:R-:W-:Y:S02]  /*44e0*/  PRMT R112, RZ, 0x7610, R112 ;  /* 0x00007610ff707816 */ /* 0x000fe40000000070 */
[----:B------:R-:W-:Y:S02]  /*44f0*/  IADD3 R54, R44, 0x3c0, RZ ;  /* 0x000003c02c367810 */ /* 0x000fe40007ffe0ff */
[----:B------:R-:W-:Y:S02]  /*4500*/  SHF.L.U32 R106, R71, 0x4, RZ ;  /* 0x00000004476a7819 */ /* 0x000fe400000006ff */
[----:B------:R-:W-:-:S02]  /*4510*/  PRMT R126, RZ, 0x7610, R126 ;  /* 0x00007610ff7e7816 */ /* 0x000fc4000000007e */
[----:B------:R-:W-:Y:S01]  /*4520*/  IADD3 R86, R106, 0x4, RZ ;  /* 0x000000046a567810 */ /* 0x000fe20007ffe0ff */
        /* <DEDUP_REMOVED lines=36> */
[----:B0-----:R-:W-:-:S05]  /*4770*/  VIADD R47, R44, 0x220 ;  /* 0x000002202c2f7836 */ /* 0x001fca0000000000 */
[----:B------:R-:W-:Y:S01]  /*4780*/  ISETP.GE.AND P5, PT, R47, UR19, PT ;  /* 0x000000132f007c0c */ /* 0x000fe2000bfa6270 */
[----:B------:R-:W-:Y:S01]  /*4790*/  MUFU.SIN R77, R48 ;  /* 0x00000030004d7308 */ /* 0x000fe20000000400 */
[----:B------:R-:W-:Y:S02]  /*47a0*/  IADD3 R46, R44, 0x260, RZ ;  /* 0x000002602c2e7810 */ /* 0x000fe40007ffe0ff */
[----:B------:R-:W2:Y:S05]  /*47b0*/  @!P6 LDG.E.U16 R111, desc[UR16][R42.64+0x480] ;  /* 0x000480102a6fe981 */ /* 0x000eaa000c1e1500 */
[----:B------:R0:W-:Y:S01]  /*47c0*/  MUFU.COS R76, R48 ;  /* 0x00000030004c7308 */ /* 0x0001e20000000000 */
[----:B------:R-:W-:-:S02]  /*47d0*/  ISETP.GE.AND P0, PT, R46, UR19, PT ;  /* 0x000000132e007c0c */ /* 0x000fc4000bf06270 */
        /* <DEDUP_REMOVED lines=14> */
[----:B------:R-:W-:Y:S02]  /*48c0*/  VIADD R46, R44, 0x300 ;  /* 0x000003002c2e7836 */ /* 0x000fe40000000000 */
        /* <DEDUP_REMOVED lines=31> */
[----:B------:R-:W-:Y:S01]  /*4ac0*/  PRMT R53, RZ, 0x7610, R53 ;  /* 0x00007610ff357816 */ /* 0x000fe20000000035 */
[----:B------:R-:W-:Y:S01]  /*4ad0*/  VIADD R44, R44, 0x3e0 ;  /* 0x000003e02c2c7836 */ /* 0x000fe20000000000 */
[----:B------:R-:W-:Y:S01]  /*4ae0*/  MUFU.SIN R97, R92 ;  /* 0x0000005c00617308 */ /* 0x000fe20000000400 */
[----:B------:R-:W-:-:S02]  /*4af0*/  ISETP.GE.AND P6, PT, R54, UR19, PT ;  /* 0x0000001336007c0c */ /* 0x000fc4000bfc6270 */
[----:B------:R-:W-:Y:S01]  /*4b00*/  PRMT R54, RZ, 0x7610, R54 ;  /* 0x00007610ff367816 */ /* 0x000fe20000000036 */
[----:B------:R-:W2:Y:S01]  /*4b10*/  @!P0 LDG.E.U16 R53, desc[UR16][R42.64+0x640] ;  /* 0x000640102a358981 */ /* 0x000ea2000c1e1500 */
[----:B------:R-:W-:-:S03]  /*4b20*/  ISETP.GE.AND P0, PT, R44, UR19, PT ;  /* 0x000000132c007c0c */ /* 0x000fc6000bf06270 */
[----:B------:R0:W-:Y:S01]  /*4b30*/  MUFU.COS R99, R92 ;  /* 0x0000005c00637308 */ /* 0x0001e20000000000 */
[----:B------:R-:W-:Y:S01]  /*4b40*/  PRMT R44, RZ, 0x7610, R44 ;  /* 0x00007610ff2c7816 */ /* 0x000fe2000000002c */
[----:B------:R-:W2:Y:S01]  /*4b50*/  @!P2 LDG.E.U16 R54, desc[UR16][R42.64+0x680] ;  /* 0x000680102a36a981 */ /* 0x000ea2000c1e1500 */
[----:B------:R-:W-:Y:S02]  /*4b60*/  IADD3 R55, R106, 0x1, RZ ;  /* 0x000000016a377810 */ /* 0x000fe40007ffe0ff */
[----:B------:R-:W-:Y:S01]  /*4b70*/  PRMT R128, RZ, 0x7610, R128 ;  /* 0x00007610ff807816 */ /* 0x000fe20000000080 */
[----:B------:R-:W2:Y:S02]  /*4b80*/  @!P5 LDG.E.U16 R126, desc[UR16][R42.64+0x740] ;  /* 0x000740102a7ed981 */ /* 0x000ea4000c1e1500 */
[----:B------:R1:W3:Y:S01]  /*4b90*/  MUFU.EX2 R94, R87 ;  /* 0x00000057005e7308 */ /* 0x0002e20000000800 */
[----:B0-----:R-:W-:Y:S01]  /*4ba0*/  FMUL.FTZ R92, R40, R57 ;  /* 0x00000039285c7220 */ /* 0x001fe20000410000 */
[----:B------:R-:W-:Y:S01]  /*4bb0*/  ISETP.GE.U32.AND P2, PT, R55, UR15, PT ;  /* 0x0000000f37007c0c */ /* 0x000fe2000bf46070 */
[----:B------:R-:W2:Y:S01]  /*4bc0*/  @!P3 LDG.E.U16 R44, desc[UR16][R42.64+0x6c0] ;  /* 0x0006c0102a2cb981 */ /* 0x000ea2000c1e1500 */
[----:B------:R-:W-:-:S02]  /*4bd0*/  PRMT R55, RZ, 0x7610, R55 ;  /* 0x00007610ff377816 */ /* 0x000fc40000000037 */
[----:B------:R-:W-:Y:S01]  /*4be0*/  PRMT R127, RZ, 0x7610, R127 ;  /* 0x00007610ff7f7816 */ /* 0x000fe2000000007f */
[----:B------:R-:W2:Y:S01]  /*4bf0*/  @!P0 LDG.E.U16 R128, desc[UR16][R42.64+0x7c0] ;  /* 0x0007c0102a808981 */ /* 0x000ea2000c1e1500 */
[----:B------:R-:W-:Y:S01]  /*4c00*/  MUFU.SIN R93, R85 ;  /* 0x00000055005d7308 */ /* 0x000fe20000000400 */
[----:B-1----:R-:W-:Y:S01]  /*4c10*/  FMUL.FTZ R87, R40, R58 ;  /* 0x0000003a28577220 */ /* 0x002fe20000410000 */
[----:B------:R-:W-:Y:S01]  /*4c20*/  ISETP.GE.U32.AND P5, PT, R86, UR15, PT ;  /* 0x0000000f56007c0c */ /* 0x000fe2000bfa6070 */
[C---:B------:R-:W-:Y:S01]  /*4c30*/  VIADD R86, R106.reuse, 0x9 ;  /* 0x000000096a567836 */ /* 0x040fe20000000000 */
[----:B------:R-:W2:Y:S04]  /*4c40*/  @!P4 LDG.E.U16 R55, desc[UR16][R42.64+0x700] ;  /* 0x000700102a37c981 */ /* 0x000ea8000c1e1500 */
[----:B------:R0:W-:Y:S08]  /*4c50*/  MUFU.COS R95, R85 ;  /* 0x00000055005f7308 */ /* 0x0001f00000000000 */
[----:B------:R-:W1:Y:S01]  /*4c60*/  MUFU.EX2 R92, R92 ;  /* 0x0000005c005c7308 */ /* 0x000e620000000800 */
[----:B0-----:R-:W-:Y:S01]  /*4c70*/  IADD3 R85, R106, 0x2, RZ ;  /* 0x000000026a557810 */ /* 0x001fe20007ffe0ff */
[C---:B---3--:R-:W-:Y:S01]  /*4c80*/  FMUL.FTZ R99, R94.reuse, R99 ;  /* 0x000000635e637220 */ /* 0x048fe20000410000 */
[----:B------:R-:W-:Y:S01]  /*4c90*/  FMUL.FTZ R97, R94, R97 ;  /* 0x000000615e617220 */ /* 0x000fe20000410000 */
[----:B------:R-:W-:Y:S01]  /*4ca0*/  FMUL.FTZ R96, R24, R56 ;  /* 0x0000003818607220 */ /* 0x000fe20000410000 */
[----:B------:R-:W-:Y:S01]  /*4cb0*/  ISETP.GE.U32.AND P3, PT, R85, UR15, PT ;  /* 0x0000000f55007c0c */ /* 0x000fe2000bf66070 */
[----:B------:R0:W3:Y:S01]  /*4cc0*/  @!P6 LDG.E.U16 R127, desc[UR16][R42.64+0x780] ;  /* 0x000780102a7fe981 */ /* 0x0000e2000c1e1500 */
[----:B------:R-:W-:Y:S01]  /*4cd0*/  IADD3 R85, R106, 0x3, RZ ;  /* 0x000000036a557810 */ /* 0x000fe20007ffe0ff */
[----:B------:R-:W4:Y:S01]  /*4ce0*/  MUFU.EX2 R87, R87 ;  /* 0x0000005700577308 */ /* 0x000f220000000800 */
[----:B------:R-:W-:Y:S01]  /*4cf0*/  ISETP.GE.U32.AND P0, PT, R86, UR15, PT ;  /* 0x0000000f56007c0c */ /* 0x000fe2000bf06070 */
[----:B------:R-:W-:Y:S01]  /*4d00*/  FMUL.FTZ R86, R40, R59 ;  /* 0x0000003b28567220 */ /* 0x000fe20000410000 */
[----:B------:R-:W-:-:S02]  /*4d10*/  ISETP.GE.U32.AND P4, PT, R85, UR15, PT ;  /* 0x0000000f55007c0c */ /* 0x000fc4000bf86070 */
[C---:B------:R-:W-:Y:S02]  /*4d20*/  IADD3 R85, R106.reuse, 0x5, RZ ;  /* 0x000000056a557810 */ /* 0x040fe40007ffe0ff */
        /* <DEDUP_REMOVED lines=11> */
[----:B0-----:R-:W-:Y:S01]  /*4de0*/  FMUL.RZ R43, R85, 0.15915493667125701904 ;  /* 0x3e22f983552b7820 */ /* 0x001fe2000040c000 */
[----:B------:R-:W-:Y:S01]  /*4df0*/  FMUL.FTZ R96, R26, R57 ;  /* 0x000000391a607220 */ /* 0x000fe20000410000 */
[----:B------:R-:W-:-:S02]  /*4e00*/  IADD3 R42, R106, 0x7, RZ ;  /* 0x000000076a2a7810 */ /* 0x000fc40007ffe0ff */
[----:B------:R-:W-:Y:S01]  /*4e10*/  FSEL R97, R95, 1, !P0 ;  /* 0x3f8000005f617808 */ /* 0x000fe20004000000 */
[----:B----4-:R-:W-:Y:S01]  /*4e20*/  FMUL.FTZ R95, R87, R83 ;  /* 0x00000053575f7220 */ /* 0x010fe20000410000 */
        /* <DEDUP_REMOVED lines=14> */
[C---:B------:R-:W-:Y:S01]  /*4f10*/  FMUL.FTZ R82, R86.reuse, R82 ;  /* 0x0000005256527220 */ /* 0x040fe20000410000 */
        /* <DEDUP_REMOVED lines=14> */
[----:B----4-:R-:W-:Y:S02]  /*5000*/  FMUL.FTZ R42, R40, R63 ;  /* 0x0000003f282a7220 */ /* 0x010fe40000410000 */
[----:B------:R-:W-:Y:S01]  /*5010*/  FSEL R83, R80, RZ, !P6 ;  /* 0x000000ff50537208 */ /* 0x000fe20007000000 */
[----:B------:R-:W-:Y:S01]  /*5020*/  FMUL.FTZ R80, R41, R39 ;  /* 0x0000002729507220 */ /* 0x000fe20000410000 */
[----:B------:R-:W-:-:S02]  /*5030*/  IADD3 R82, R106, 0xb, RZ ;  /* 0x0000000b6a527810 */ /* 0x000fc40007ffe0ff */
[----:B------:R1:W4:Y:S01]  /*5040*/  MUFU.EX2 R109, R42 ;  /* 0x0000002a006d7308 */ /* 0x0003220000000800 */
[----:B------:R-:W-:Y:S01]  /*5050*/  FMUL.RZ R129, R80, 0.15915493667125701904 ;  /* 0x3e22f98350817820 */ /* 0x000fe2000040c000 */
[C---:B------:R-:W-:Y:S01]  /*5060*/  FMUL.FTZ R79, R81.reuse, R79 ;  /* 0x0000004f514f7220 */ /* 0x040fe20000410000 */
[----:B------:R-:W-:Y:S01]  /*5070*/  FMUL.FTZ R78, R81, R78 ;  /* 0x0000004e514e7220 */ /* 0x000fe20000410000 */
[----:B------:R-:W-:Y:S01]  /*5080*/  FMUL.FTZ R80, R31, R61 ;  /* 0x0000003d1f507220 */ /* 0x000fe20000410000 */
[----:B------:R-:W-:Y:S01]  /*5090*/  IADD3 R108, R106, 0xc, RZ ;  /* 0x0000000c6a6c7810 */ /* 0x000fe20007ffe0ff */
[C---:B------:R-:W-:Y:S01]  /*50a0*/  FMUL.FTZ R110, R40.reuse, R39 ;  /* 0x00000027286e7220 */ /* 0x040fe20000410000 */
[----:B------:R-:W-:Y:S01]  /*50b0*/  FMUL.FTZ R105, R40, R64 ;  /* 0x0000004028697220 */ /* 0x000fe20000410000 */
[----:B------:R-:W-:Y:S02]  /*50c0*/  FSEL R84, R84, 1, !P6 ;  /* 0x3f80000054547808 */ /* 0x000fe40007000000 */
[----:B------:R-:W-:-:S02]  /*50d0*/  ISETP.GE.U32.AND P6, PT, R82, UR15, PT ;  /* 0x0000000f52007c0c */ /* 0x000fc4000bfc6070 */
        /* <DEDUP_REMOVED lines=11> */
[----:B------:R-:W0:Y:S01]  /*5190*/  MUFU.EX2 R110, R110 ;  /* 0x0000006e006e7308 */ /* 0x000e220000000800 */
[----:B-1----:R-:W-:Y:S01]  /*51a0*/  VIADD R42, R106, 0xd ;  /* 0x0000000d6a2a7836 */ /* 0x002fe20000000000 */
[----:B------:R-:W-:-:S06]  /*51b0*/  MOV R132, UR14 ;  /* 0x0000000e00847c02 */ /* 0x000fcc0008000f00 */
[----:B------:R-:W1:Y:S01]  /*51c0*/  MUFU.EX2 R105, R105 ;  /* 0x0000006900697308 */ /* 0x000e620000000800 */
[----:B------:R-:W-:Y:S01]  /*51d0*/  FSEL R79, R77, RZ, !P4 ;  /* 0x000000ff4d4f7208 */ /* 0x000fe20006000000 */
[----:B----4-:R-:W-:Y:S01]  /*51e0*/  FMUL.FTZ R74, R109, R74 ;  /* 0x0000004a6d4a7220 */ /* 0x010fe20000410000 */
[----:B------:R-:W-:-:S05]  /*51f0*/  FSEL R78, R76, 1, !P4 ;  /* 0x3f8000004c4e7808 */ /* 0x000fca0006000000 */
[----:B------:R4:W1:Y:S01]  /*5200*/  MUFU.SIN R107, R129 ;  /* 0x00000081006b7308 */ /* 0x0008620000000400 */
[----:B------:R-:W-:Y:S01]  /*5210*/  FSEL R77, R43, RZ, !P4 ;  /* 0x000000ff2b4d7208 */ /* 0x000fe20006000000 */
[----:B------:R-:W-:Y:S01]  /*5220*/  IMAD R133, R73, UR31, R132 ;  /* 0x0000001f49857c24 */ /* 0x000fe2000f8e0284 */
[----:B------:R-:W-:-:S05]  /*5230*/  ISETP.GE.U32.AND P4, PT, R42, UR15, PT ;  /* 0x0000000f2a007c0c */ /* 0x000fca000bf86070 */
[----:B------:R-:W1:Y:S01]  /*5240*/  MUFU.EX2 R91, R91 ;  /* 0x0000005b005b7308 */ /* 0x000e620000000800 */
[----:B----4-:R-:W-:Y:S01]  /*5250*/  FMUL.FTZ R129, R33, R63 ;  /* 0x0000003f21817220 */ /* 0x010fe20000410000 */
[----:B------:R-:W-:Y:S01]  /*5260*/  IMAD.WIDE.U32 R42, R73, UR30, RZ ;  /* 0x0000001e492a7c25 */ /* 0x000fe2000f8e00ff */
[----:B------:R-:W-:-:S03]  /*5270*/  FSEL R76, R74, RZ, !P3 ;  /* 0x000000ff4a4c7208 */ /* 0x000fc60005800000 */
[----:B------:R-:W-:Y:S01]  /*5280*/  FMUL.FTZ R75, R109, R75 ;  /* 0x0000004b6d4b7220 */ /* 0x000fe20000410000 */
[----:B------:R-:W-:Y:S02]  /*5290*/  FSEL R74, R129, RZ, !P3 ;  /* 0x000000ff814a7208 */ /* 0x000fe40005800000 */
[----:B------:R-:W-:Y:S02]  /*52a0*/  SHF.L.U32 R129, R71, 0x5, RZ ;  /* 0x0000000547817819 */ /* 0x000fe400000006ff */
[----:B------:R-:W-:Y:S02]  /*52b0*/  MOV R135, UR32 ;  /* 0x0000002000877c02 */ /* 0x000fe40008000f00 */
[----:B------:R-:W-:Y:S01]  /*52c0*/  IADD3 R43, R43, R133, RZ ;  /* 0x000000852b2b7210 */ /* 0x000fe20007ffe0ff */
[----:B0-----:R-:W-:Y:S01]  /*52d0*/  FMUL.FTZ R133, R110, R108 ;  /* 0x0000006c6e857220 */ /* 0x001fe20000410000 */
[----:B------:R-:W-:Y:S01]  /*52e0*/  IADD3 R109, R106, 0xe, RZ ;  /* 0x0000000e6a6d7810 */ /* 0x000fe20007ffe0ff */
[C---:B-1----:R-:W-:Y:S01]  /*52f0*/  FMUL.FTZ R104, R105.reuse, R104 ;  /* 0x0000006869687220 */ /* 0x042fe20000410000 */
[----:B------:R-:W-:Y:S01]  /*5300*/  FMUL.FTZ R103, R105, R103 ;  /* 0x0000006769677220 */ /* 0x000fe20000410000 */
[----:B------:R-:W-:Y:S01]  /*5310*/  FMUL.FTZ R108, R34, R64 ;  /* 0x00000040226c7220 */ /* 0x000fe20000410000 */
[----:B------:R-:W-:Y:S01]  /*5320*/  LOP3.LUT R129, R129, 0xfffffc00, RZ, 0xc0, !PT ;  /* 0xfffffc0081817812 */ /* 0x000fe200078ec0ff */
[----:B------:R-:W-:Y:S01]  /*5330*/  IMAD.WIDE.U32 R42, R135, UR7, R42 ;  /* 0x00000007872a7c25 */ /* 0x000fe2000f8e002a */
[----:B------:R-:W-:-:S03]  /*5340*/  FSEL R75, R75, 1, !P3 ;  /* 0x3f8000004b4b7808 */ /* 0x000fc60005800000 */
[----:B------:R-:W-:Y:S01]  /*5350*/  FMUL.FTZ R135, R110, R107 ;  /* 0x0000006b6e877220 */ /* 0x000fe20000410000 */
[----:B------:R-:W-:Y:S01]  /*5360*/  ISETP.GE.U32.AND P3, PT, R109, UR15, PT ;  /* 0x0000000f6d007c0c */ /* 0x000fe2000bf66070 */
[----:B------:R-:W-:Y:S01]  /*5370*/  FMUL.FTZ R102, R91, R102 ;  /* 0x000000665b667220 */ /* 0x000fe20000410000 */
[----:B------:R-:W-:Y:S01]  /*5380*/  FSEL R110, R103, RZ, !P2 ;  /* 0x000000ff676e7208 */ /* 0x000fe20005000000 */
[----:B------:R-:W-:Y:S01]  /*5390*/  FMUL.FTZ R90, R91, R90 ;  /* 0x0000005a5b5a7220 */ /* 0x000fe20000410000 */
[----:B------:R-:W-:Y:S01]  /*53a0*/  FSEL R109, R104, 1, !P2 ;  /* 0x3f800000686d7808 */ /* 0x000fe20005000000 */
[----:B------:R-:W-:Y:S01]  /*53b0*/  IMAD.IADD R137, R129, 0x1, R70 ;  /* 0x0000000181897824 */ /* 0x000fe200078e0246 */
[----:B------:R-:W-:Y:S01]  /*53c0*/  FSEL R108, R108, RZ, !P2 ;  /* 0x000000ff6c6c7208 */ /* 0x000fe20005000000 */
[----:B------:R-:W-:Y:S01]  /*53d0*/  UIMAD UR18, UR18, UR32, URZ ;  /* 0x00000020121272a4 */ /* 0x000fe2000f8e023f */
[C---:B------:R-:W-:Y:S01]  /*53e0*/  ISETP.GE.U32.AND P2, PT, R106.reuse, UR15, PT ;  /* 0x0000000f6a007c0c */ /* 0x040fe2000bf46070 */
[----:B------:R-:W-:Y:S01]  /*53f0*/  UMOV UR14, 0x400 ;  /* 0x00000400000e7882 */ /* 0x000fe20000000000 */
        /* <DEDUP_REMOVED lines=20> */
[C---:B------:R-:W-:Y:S01]  /*5540*/  IADD3 R42, R137.reuse, 0x60, RZ ;  /* 0x00000060892a7810 */ /* 0x040fe20007ffe0ff */
[C---:B------:R-:W-:Y:S01]  /*5550*/  VIADD R138, R137.reuse, 0xc0 ;  /* 0x000000c0898a7836 */ /* 0x040fe20000000000 */
        /* <DEDUP_REMOVED lines=43> */
[----:B------:R-:W-:Y:S01]  /*5810*/  VIADD R136, R137, 0x1a0 ;  /* 0x000001a089887836 */ /* 0x000fe20000000000 */
[----:B-1----:R-:W-:Y:S01]  /*5820*/  LEA R125, R134, UR14, 0x1 ;  /* 0x0000000e867d7c11 */ /* 0x002fe2000f8e08ff */
[----:B----4-:R-:W-:-:S05]  /*5830*/  FMUL.FTZ R123, R41, R35 ;  /* 0x00000023297b7220 */ /* 0x010fca0000410000 */
        /* <DEDUP_REMOVED lines=13> */
[C---:B------:R-:W-:Y:S01]  /*5910*/  IADD3 R156, R137.reuse, 0x1e0, RZ ;  /* 0x000001e0899c7810 */ /* 0x040fe20007ffe0ff */
[C---:B------:R-:W-:Y:S01]  /*5920*/  VIADD R146, R137.reuse, 0x3a0 ;  /* 0x000003a089927836 */ /* 0x040fe20000000000 */
[C---:B------:R-:W-:Y:S01]  /*5930*/  IADD3 R138, R137.reuse, 0x260, RZ ;  /* 0x00000260898a7810 */ /* 0x040fe20007ffe0ff */
[----:B0-----:R-:W-:Y:S02]  /*5940*/  FMUL.FTZ R124, R40, R35 ;  /* 0x00000023287c7220 */ /* 0x001fe40000410000 */
[----:B------:R0:W-:Y:S01]  /*5950*/  MUFU.COS R122, R133 ;  /* 0x00000085007a7308 */ /* 0x0001e20000000000 */
[----:B------:R-:W-:Y:S01]  /*5960*/  LEA.HI.SX32 R43, R142, R137, 0x1b ;  /* 0x000000898e2b7211 */ /* 0x000fe200078fdaff */
[C---:B------:R-:W-:Y:S01]  /*5970*/  VIADD R152, R137.reuse, 0x2a0 ;  /* 0x000002a089987836 */ /* 0x040fe20000000000 */
[----:B------:R-:W-:Y:S01]  /*5980*/  IADD3 R158, R137, 0x200, RZ ;  /* 0x00000200899e7810 */ /* 0x000fe20007ffe0ff */
[C---:B0-----:R-:W-:Y:S01]  /*5990*/  FMUL.FTZ R133, R40.reuse, R30 ;  /* 0x0000001e28857220 */ /* 0x041fe20000410000 */
[----:B------:R-:W-:-:S03]  /*59a0*/  FMUL.FTZ R40, R40, R25 ;  /* 0x0000001928287220 */ /* 0x000fc60000410000 */
[----:B------:R0:W-:Y:S01]  /*59b0*/  MUFU.EX2 R118, R131 ;  /* 0x0000008300767308 */ /* 0x0001e20000000800 */
[C---:B------:R-:W-:Y:S02]  /*59c0*/  IADD3 R51, R137.reuse, 0x220, RZ ;  /* 0x0000022089337810 */ /* 0x040fe40007ffe0ff */
[C---:B------:R-:W-:Y:S02]  /*59d0*/  IADD3 R148, R137.reuse, 0x360, RZ ;  /* 0x0000036089947810 */ /* 0x040fe40007ffe0ff */
[----:B------:R-:W-:Y:S02]  /*59e0*/  LEA.HI.SX32 R145, R140, R137, 0x1b ;  /* 0x000000898c917211 */ /* 0x000fe400078fdaff */
[C---:B------:R-:W-:Y:S01]  /*59f0*/  IADD3 R141, R137.reuse, 0x240, RZ ;  /* 0x00000240898d7810 */ /* 0x040fe20007ffe0ff */
        /* <DEDUP_REMOVED lines=10> */
[----:B------:R-:W-:Y:S01]  /*5aa0*/  IADD3 R136, R137, 0x3c0, RZ ;  /* 0x000003c089887810 */ /* 0x000fe20007ffe0ff */
[----:B------:R0:W1:Y:S01]  /*5ab0*/  MUFU.COS R117, R135 ;  /* 0x0000008700757308 */ /* 0x0000620000000000 */
[----:B------:R-:W-:-:S02]  /*5ac0*/  LEA.HI.SX32 R143, R156, R137, 0x1b ;  /* 0x000000899c8f7211 */ /* 0x000fc400078fdaff */
[----:B------:R-:W-:Y:S02]  /*5ad0*/  IADD3 R144, R137, 0x3e0, RZ ;  /* 0x000003e089907810 */ /* 0x000fe40007ffe0ff */
[-C--:B------:R-:W-:Y:S01]  /*5ae0*/  LEA.HI.SX32 R125, R138, R137.reuse, 0x1b ;  /* 0x000000898a7d7211 */ /* 0x080fe200078fdaff */
[----:B------:R2:W-:Y:S01]  /*5af0*/  STS.U16 [R131+0x340], R50 ;  /* 0x0003403283007388 */ /* 0x0005e20000000400 */
[-C--:B------:R-:W-:Y:S01]  /*5b00*/  LEA.HI.SX32 R139, R158, R137.reuse, 0x1b ;  /* 0x000000899e8b7211 */ /* 0x080fe200078fdaff */
[----:B------:R4:W-:Y:S01]  /*5b10*/  MUFU.EX2 R138, R133 ;  /* 0x00000085008a7308 */ /* 0x0009e20000000800 */
[-C--:B0-----:R-:W-:Y:S01]  /*5b20*/  LEA.HI.SX32 R135, R146, R137.reuse, 0x1b ;  /* 0x0000008992877211 */ /* 0x081fe200078fdaff */
[----:B------:R-:W-:Y:S01]  /*5b30*/  FMUL.RZ R149, R40, 0.15915493667125701904 ;  /* 0x3e22f98328957820 */ /* 0x000fe2000040c000 */
[----:B------:R-:W-:Y:S02]  /*5b40*/  LEA.HI.SX32 R140, R51, R137, 0x1b ;  /* 0x00000089338c7211 */ /* 0x000fe400078fdaff */
[----:B------:R-:W-:Y:S01]  /*5b50*/  LEA R146, R145, UR14, 0x1 ;  /* 0x0000000e91927c11 */ /* 0x000fe2000f8e08ff */
[----:B------:R-:W-:Y:S01]  /*5b60*/  FMUL.FTZ R40, R110, R105 ;  /* 0x000000696e287220 */ /* 0x000fe20000410000 */
[----:B------:R-:W-:-:S02]  /*5b70*/  LEA.HI.SX32 R141, R141, R137, 0x1b ;  /* 0x000000898d8d7211 */ /* 0x000fc400078fdaff */
[-C--:B----4-:R-:W-:Y:S02]  /*5b80*/  LEA.HI.SX32 R133, R148, R137.reuse, 0x1b ;  /* 0x0000008994857211 */ /* 0x090fe400078fdaff */
[-C--:B--2---:R-:W-:Y:S02]  /*5b90*/  LEA.HI.SX32 R50, R154, R137.reuse, 0x1b ;  /* 0x000000899a327211 */ /* 0x084fe400078fdaff */
[-C--:B------:R-:W-:Y:S02]  /*5ba0*/  LEA.HI.SX32 R51, R152, R137.reuse, 0x1b ;  /* 0x0000008998337211 */ /* 0x080fe400078fdaff */
[-C--:B------:R-:W-:Y:S02]  /*5bb0*/  LEA.HI.SX32 R42, R42, R137.reuse, 0x1b ;  /* 0x000000892a2a7211 */ /* 0x080fe400078fdaff */
[-C--:B------:R-:W-:Y:S02]  /*5bc0*/  LEA.HI.SX32 R130, R130, R137.reuse, 0x1b ;  /* 0x0000008982827211 */ /* 0x080fe400078fdaff */
[----:B------:R-:W-:-:S02]  /*5bd0*/  LEA.HI.SX32 R131, R150, R137, 0x1b ;  /* 0x0000008996837211 */ /* 0x000fc400078fdaff */
[-C--:B------:R-:W-:Y:S02]  /*5be0*/  LEA.HI.SX32 R132, R132, R137.reuse, 0x1b ;  /* 0x0000008984847211 */ /* 0x080fe400078fdaff */
[-C--:B------:R-:W-:Y:S02]  /*5bf0*/  LEA.HI.SX32 R134, R134, R137.reuse, 0x1b ;  /* 0x0000008986867211 */ /* 0x080fe400078fdaff */
[----:B------:R-:W-:Y:S02]  /*5c00*/  LEA R148, R143, UR14, 0x1 ;  /* 0x0000000e8f947c11 */ /* 0x000fe4000f8e08ff */
[-C--:B------:R-:W-:Y:S02]  /*5c10*/  LEA.HI.SX32 R136, R136, R137.reuse, 0x1b ;  /* 0x0000008988887211 */ /* 0x080fe400078fdaff */
[----:B------:R-:W-:Y:S01]  /*5c20*/  LEA.HI.SX32 R137, R144, R137, 0x1b ;  /* 0x0000008990897211 */ /* 0x000fe200078fdaff */
[----:B------:R-:W-:Y:S01]  /*5c30*/  FMUL.FTZ R144, RZ, R110 ;  /* 0x0000006eff907220 */ /* 0x000fe20000410000 */
[----:B------:R-:W-:Y:S01]  /*5c40*/  LEA R139, R139, UR14, 0x1 ;  /* 0x0000000e8b8b7c11 */ /* 0x000fe2000f8e08ff */
[----:B------:R-:W-:Y:S01]  /*5c50*/  STS.U16 [R146+0x380], R113 ;  /* 0x0003807192007388 */ /* 0x000fe20000000400 */
[----:B------:R-:W-:Y:S01]  /*5c60*/  FMUL.FTZ R147, R41, R30 ;  /* 0x0000001e29937220 */ /* 0x000fe20000410000 */
[----:B------:R-:W-:-:S02]  /*5c70*/  FFMA.FTZ R40, RZ, R109, R40 ;  /* 0x0000006dff287223 */ /* 0x000fc40000010028 */
        /* <DEDUP_REMOVED lines=20> */
[----:B------:R-:W4:Y:S01]  /*5dc0*/  MUFU.EX2 R121, R121 ;  /* 0x0000007900797308 */ /* 0x000f220000000800 */
        /* <DEDUP_REMOVED lines=13> */
[C---:B----4-:R-:W-:Y:S01]  /*5ea0*/  FMUL.FTZ R120, R121.reuse, R120 ;  /* 0x0000007879787220 */ /* 0x050fe20000410000 */
        /* <DEDUP_REMOVED lines=163> */
[----:B------:R-:W4:Y:S01]  /*68e0*/  SHFL.UP PT, R139, R50, 0x1, RZ ;  /* 0x04200000328b7989 */ /* 0x000f2200000e00ff */
        /* <DEDUP_REMOVED lines=17> */
[----:B----4-:R-:W-:Y:S01]  /*6a00*/  FFMA.FTZ R45, R48, R139, -R45 ;  /* 0x0000008b302d7223 */ /* 0x010fe2000001082d */
        /* <DEDUP_REMOVED lines=10> */
[----:B------:R-:W4:Y:S01]  /*6ab0*/  SHFL.UP PT, R41, R47, 0x2, RZ ;  /* 0x044000002f297989 */ /* 0x000f2200000e00ff */
[----:B------:R-:W-:Y:S01]  /*6ac0*/  ISETP.GE.AND P0, PT, R70, 0x2, PT ;  /* 0x000000024600780c */ /* 0x000fe20003f06270 */
[C---:B0-----:R-:W-:Y:S01]  /*6ad0*/  FMUL.FTZ R46, R47.reuse, R42 ;  /* 0x0000002a2f2e7220 */ /* 0x041fe20000410000 */
[----:B-1----:R-:W-:-:S03]  /*6ae0*/  FMUL.FTZ R45, R47, R43 ;  /* 0x0000002b2f2d7220 */ /* 0x002fc60000410000 */
[C---:B------:R-:W-:Y:S01]  /*6af0*/  FFMA.FTZ R46, R48.reuse, R43, R46 ;  /* 0x0000002b302e7223 */ /* 0x040fe2000001002e */
[----:B--2---:R-:W-:Y:S01]  /*6b00*/  FMUL.FTZ R44, R47, R40 ;  /* 0x000000282f2c7220 */ /* 0x004fe20000410000 */
        /* <DEDUP_REMOVED lines=9> */
[----:B------:R-:W2:Y:S04]  /*6ba0*/  SHFL.UP PT, R41, R48, 0x4, RZ ;  /* 0x0480000030297989 */ /* 0x000ea800000e00ff */
[----:B------:R-:W4:Y:S01]  /*6bb0*/  SHFL.UP PT, R43, R44, 0x4, RZ ;  /* 0x048000002c2b7989 */ /* 0x000f2200000e00ff */
[----:B------:R-:W-:Y:S01]  /*6bc0*/  ISETP.GE.AND P0, PT, R70, 0x4, PT ;  /* 0x000000044600780c */ /* 0x000fe20003f06270 */
[C---:B0-----:R-:W-:Y:S01]  /*6bd0*/  FMUL.FTZ R49, R44.reuse, R45 ;  /* 0x0000002d2c317220 */ /* 0x041fe20000410000 */
[----:B-1----:R-:W-:-:S03]  /*6be0*/  FMUL.FTZ R40, R44, R47 ;  /* 0x0000002f2c287220 */ /* 0x002fc60000410000 */
[----:B------:R-:W-:Y:S01]  /*6bf0*/  FFMA.FTZ R46, R48, R47, R49 ;  /* 0x0000002f302e7223 */ /* 0x000fe20000010031 */
[----:B--2---:R-:W-:Y:S01]  /*6c00*/  FMUL.FTZ R42, R44, R41 ;  /* 0x000000292c2a7220 */ /* 0x004fe20000410000 */
[----:B------:R-:W-:Y:S01]  /*6c10*/  FFMA.FTZ R45, R48, R45, -R40 ;  /* 0x0000002d302d7223 */ /* 0x000fe20000010828 */
        /* <DEDUP_REMOVED lines=9> */
[----:B------:R-:W4:Y:S01]  /*6cb0*/  SHFL.UP PT, R41, R43, 0x8, RZ ;  /* 0x050000002b297989 */ /* 0x000f2200000e00ff */
[----:B------:R-:W-:Y:S01]  /*6cc0*/  ISETP.GE.AND P0, PT, R70, 0x8, PT ;  /* 0x000000084600780c */ /* 0x000fe20003f06270 */
[C---:B0-----:R-:W-:Y:S01]  /*6cd0*/  FMUL.FTZ R45, R43.reuse, R44 ;  /* 0x0000002c2b2d7220 */ /* 0x041fe20000410000 */
[C---:B-1----:R-:W-:Y:S01]  /*6ce0*/  FMUL.FTZ R46, R43.reuse, R40 ;  /* 0x000000282b2e7220 */ /* 0x042fe20000410000 */
[----:B--2---:R-:W-:-:S02]  /*6cf0*/  FMUL.FTZ R47, R43, R42 ;  /* 0x0000002a2b2f7220 */ /* 0x004fc40000410000 */
[C---:B------:R-:W-:Y:S01]  /*6d00*/  FFMA.FTZ R45, R48.reuse, R42, -R45 ;  /* 0x0000002a302d7223 */ /* 0x040fe2000001082d */
[CC--:B----4-:R-:W-:Y:S01]  /*6d10*/  FFMA.FTZ R46, R48.reuse, R41.reuse, R46 ;  /* 0x00000029302e7223 */ /* 0x0d0fe2000001002e */
        /* <DEDUP_REMOVED lines=21> */
[-C--:B----4-:R-:W-:Y:S02]  /*6e70*/  FMUL.FTZ R40, R46, R43.reuse ;  /* 0x0000002b2e287220 */ /* 0x090fe40000410000 */
        /* <DEDUP_REMOVED lines=19> */
[----:B---3--:R-:W-:Y:S04]  /*6fb0*/  STS.U16 [R136+0x780], R127 ;  /* 0x0007807f88007388 */ /* 0x008fe80000000400 */
        /* <DEDUP_REMOVED lines=59> */
[----:B------:R-:W-:Y:S01]  /*7370*/  IMAD.U32 R154, R154, 0x10000, RZ ;  /* 0x000100009a9a7824 */ /* 0x000fe200078e00ff */
[----:B------:R-:W-:Y:S01]  /*7380*/  SHF.L.U32 R153, R153, 0x10, RZ ;  /* 0x0000001099997819 */ /* 0x000fe200000006ff */
[----:B------:R-:W-:Y:S01]  /*7390*/  IMAD.U32 R52, R159, 0x10000, RZ ;  /* 0x000100009f347824 */ /* 0x000fe200078e00ff */
[----:B------:R-:W-:Y:S01]  /*73a0*/  SHF.L.U32 R152, R152, 0x10, RZ ;  /* 0x0000001098987819 */ /* 0x000fe200000006ff */
[----:B------:R-:W-:Y:S01]  /*73b0*/  IMAD.U32 R131, R131, 0x10000, RZ ;  /* 0x0001000083837824 */ /* 0x000fe200078e00ff */
[----:B------:R-:W-:Y:S01]  /*73c0*/  SHF.L.U32 R151, R151, 0x10, RZ ;  /* 0x0000001097977819 */ /* 0x000fe200000006ff */
[----:B------:R-:W-:Y:S01]  /*73d0*/  IMAD.U32 R139, R139, 0x10000, RZ ;  /* 0x000100008b8b7824 */ /* 0x000fe200078e00ff */
[----:B------:R-:W-:Y:S02]  /*73e0*/  SHF.L.U32 R150, R150, 0x10, RZ ;  /* 0x0000001096967819 */ /* 0x000fe400000006ff */
[----:B------:R-:W-:-:S02]  /*73f0*/  SHF.L.U32 R149, R149, 0x10, RZ ;  /* 0x0000001095957819 */ /* 0x000fc400000006ff */
[----:B------:R-:W-:Y:S02]  /*7400*/  SHF.L.U32 R148, R148, 0x10, RZ ;  /* 0x0000001094947819 */ /* 0x000fe400000006ff */
[----:B------:R-:W-:Y:S02]  /*7410*/  SHF.L.U32 R147, R147, 0x10, RZ ;  /* 0x0000001093937819 */ /* 0x000fe400000006ff */
[----:B---3--:R-:W-:Y:S02]  /*7420*/  SHF.L.U32 R49, R158, 0x10, RZ ;  /* 0x000000109e317819 */ /* 0x008fe400000006ff */
        /* <DEDUP_REMOVED lines=35> */
[----:B------:R-:W-:Y:S02]  /*7660*/  MOV R47, R43 ;  /* 0x0000002b002f7202 */ /* 0x000fe40000000f00 */
[----:B------:R-:W-:Y:S02]  /*7670*/  MOV R46, R42 ;  /* 0x0000002a002e7202 */ /* 0x000fe40000000f00 */
[----:B------:R-:W-:Y:S01]  /*7680*/  MOV R44, R40 ;  /* 0x00000028002c7202 */ /* 0x000fe20000000f00 */
[----:B------:R-:W-:Y:S06]  /*7690*/  BRA `(.L_x_846) ;  /* 0x0000000000407947 */ /* 0x000fec0003800000 */
.L_x_845:
        /* <DEDUP_REMOVED lines=16> */
.L_x_846:
[----:B------:R-:W-:Y:S05]  /*77a0*/  BSYNC B0 ;  /* 0x0000000000007941 */ /* 0x000fea0003800000 */
.L_x_844:
        /* <DEDUP_REMOVED lines=126> */
.L_x_848:
[----:B------:R-:W-:Y:S05]  /*7f90*/  BSYNC B0 ;  /* 0x0000000000007941 */ /* 0x000fea0003800000 */
.L_x_847:
        /* <DEDUP_REMOVED lines=117> */
.L_x_843:
        /* <DEDUP_REMOVED lines=22> */
[----:B------:R-:W-:Y:S01]  /*8850*/  PRMT R22, R18, 0x7632, R22 ;  /* 0x0000763212167816 */ /* 0x000fe20000000016 */
[----:B------:R-:W0:Y:S01]  /*8860*/  @!P0 LDC R19, c[0x0][0x218] ;  /* 0x00008600ff138b82 */ /* 0x000e220000000800 */
[C---:B------:R-:W-:Y:S01]  /*8870*/  PRMT R23, R0.reuse, 0x7610, R23 ;  /* 0x0000761000177816 */ /* 0x040fe20000000017 */
[----:B------:R-:W-:Y:S01]  /*8880*/  IMAD.U32 R39, RZ, RZ, UR7 ;  /* 0x00000007ff277e24 */ /* 0x000fe2000f8e00ff */
[----:B------:R-:W-:-:S02]  /*8890*/  PRMT R24, R0, 0x7632, R24 ;  /* 0x0000763200187816 */ /* 0x000fc40000000018 */
[----:B------:R-:W-:Y:S01]  /*88a0*/  F2FP.BF16.F32.PACK_AB R0, R10, R11 ;  /* 0x0000000b0a00723e */ /* 0x000fe200000010ff */
[----:B------:R-:W-:Y:S01]  /*88b0*/  IMAD R39, R72, UR19, R39 ;  /* 0x0000001348277c24 */ /* 0x000fe2000f8e0227 */
[----:B------:R-:W-:Y:S02]  /*88c0*/  PRMT R21, R18, 0x7610, R21 ;  /* 0x0000761012157816 */ /* 0x000fe40000000015 */
[----:B------:R-:W-:Y:S01]  /*88d0*/  F2FP.BF16.F32.PACK_AB R18, R8, R9 ;  /* 0x000000090812723e */ /* 0x000fe200000010ff */
[----:B------:R1:W-:Y:S03]  /*88e0*/  STS.U16 [R66], R33 ;  /* 0x0000002142007388 */ /* 0x0003e60000000400 */
[----:B------:R-:W-:Y:S01]  /*88f0*/  PRMT R25, R18, 0x7610, R25 ;  /* 0x0000761012197816 */ /* 0x000fe20000000019 */
[----:B------:R1:W-:Y:S04]  /*8900*/  STS.U16 [R66+0x2], R20 ;  /* 0x0000021442007388 */ /* 0x0003e80000000400 */
[----:B------:R1:W-:Y:S02]  /*8910*/  STS.U16 [R66+0x6], R22 ;  /* 0x0000061642007388 */ /* 0x0003e40000000400 */
[----:B-1----:R-:W-:-:S02]  /*8920*/  PRMT R33, R0, 0x7610, R33 ;  /* 0x0000761000217816 */ /* 0x002fc40000000021 */
[----:B------:R1:W-:Y:S01]  /*8930*/  STS.U16 [R66+0x8], R23 ;  /* 0x0000081742007388 */ /* 0x0003e20000000400 */
[----:B------:R-:W-:Y:S02]  /*8940*/  PRMT R20, R0, 0x7632, R20 ;  /* 0x0000763200147816 */ /* 0x000fe40000000014 */
[----:B------:R-:W-:Y:S01]  /*8950*/  F2FP.BF16.F32.PACK_AB R0, R6, R7 ;  /* 0x000000070600723e */ /* 0x000fe200000010ff */
[----:B------:R1:W-:Y:S03]  /*8960*/  STS.U16 [R66+0x4], R21 ;  /* 0x0000041542007388 */ /* 0x0003e60000000400 */
[C---:B------:R-:W-:Y:S01]  /*8970*/  PRMT R22, R0.reuse, 0x7610, R22 ;  /* 0x0000761000167816 */ /* 0x040fe20000000016 */
[----:B------:R0:W-:Y:S01]  /*8980*/  STS.U16 [R66+0xa], R24 ;  /* 0x00000a1842007388 */ /* 0x0001e20000000400 */
[----:B-1----:R-:W-:Y:S02]  /*8990*/  PRMT R23, R0, 0x7632, R23 ;  /* 0x0000763200177816 */ /* 0x002fe40000000017 */
[----:B------:R-:W-:Y:S01]  /*89a0*/  F2FP.BF16.F32.PACK_AB R0, R4, R5 ;  /* 0x000000050400723e */ /* 0x000fe200000010ff */
[----:B------:R1:W-:Y:S01]  /*89b0*/  STS.U16 [R66+0xe], R20 ;  /* 0x00000e1442007388 */ /* 0x0003e20000000400 */
[----:B------:R-:W-:-:S02]  /*89c0*/  PRMT R21, R18, 0x7632, R21 ;  /* 0x0000763212157816 */ /* 0x000fc40000000015 */
[----:B------:R-:W-:Y:S01]  /*89d0*/  F2FP.BF16.F32.PACK_AB R18, R2, R3 ;  /* 0x000000030212723e */ /* 0x000fe200000010ff */
[----:B------:R-:W-:Y:S01]  /*89e0*/  STS.U16 [R66+0xc], R33 ;  /* 0x00000c2142007388 */ /* 0x000fe20000000400 */
[C---:B0-----:R-:W-:Y:S02]  /*89f0*/  PRMT R24, R0.reuse, 0x7610, R24 ;  /* 0x0000761000187816 */ /* 0x041fe40000000018 */
[----:B------:R-:W-:Y:S01]  /*8a00*/  PRMT R26, R0, 0x7632, R26 ;  /* 0x00007632001a7816 */ /* 0x000fe2000000001a */
[----:B------:R-:W-:Y:S01]  /*8a10*/  STS.U16 [R66+0x10], R25 ;  /* 0x0000101942007388 */ /* 0x000fe20000000400 */
[----:B------:R-:W-:Y:S02]  /*8a20*/  MOV R0, UR6 ;  /* 0x0000000600007c02 */ /* 0x000fe40008000f00 */
[----:B-1----:R-:W-:Y:S01]  /*8a30*/  PRMT R20, R18, 0x7632, R20 ;  /* 0x0000763212147816 */ /* 0x002fe20000000014 */
[----:B------:R0:W-:Y:S02]  /*8a40*/  STS.U16 [R66+0x12], R21 ;  /* 0x0000121542007388 */ /* 0x0001e40000000400 */
[----:B------:R-:W-:Y:S01]  /*8a50*/  @!P0 IMAD R19, R0, -0x400, R19 ;  /* 0xfffffc0000138824 */ /* 0x000fe200078e0213 */
[----:B------:R-:W-:Y:S01]  /*8a60*/  SHF.L.U32 R0, R71, 0x4, RZ ;  /* 0x0000000447007819 */ /* 0x000fe200000006ff */
[----:B------:R-:W-:Y:S03]  /*8a70*/  STS.U16 [R66+0x14], R22 ;  /* 0x0000141642007388 */ /* 0x000fe60000000400 */
[----:B------:R-:W-:Y:S01]  /*8a80*/  LOP3.LUT R80, R0, 0xfffffe00, RZ, 0xc0, !PT ;  /* 0xfffffe0000507812 */ /* 0x000fe200078ec0ff */
[----:B------:R1:W-:Y:S03]  /*8a90*/  STS.U16 [R66+0x16], R23 ;  /* 0x0000161742007388 */ /* 0x0003e60000000400 */
[----:B0-----:R-:W-:Y:S01]  /*8aa0*/  LOP3.LUT R21, R80, 0x1f, R71, 0xf8, !PT ;  /* 0x0000001f50157812 */ /* 0x001fe200078ef847 */
[----:B------:R-:W-:Y:S03]  /*8ab0*/  STS.U16 [R66+0x18], R24 ;  /* 0x0000181842007388 */ /* 0x000fe60000000400 */
[----:B------:R-:W-:Y:S01]  /*8ac0*/  SHF.R.S32.HI R44, RZ, 0x1f, R21 ;  /* 0x0000001fff2c7819 */ /* 0x000fe20000011415 */
[----:B------:R-:W-:Y:S01]  /*8ad0*/  STS.U16 [R66+0x1a], R26 ;  /* 0x00001a1a42007388 */ /* 0x000fe20000000400 */
[----:B-1----:R-:W-:-:S03]  /*8ae0*/  IMAD.WIDE.U32 R22, R72, UR18, RZ ;  /* 0x0000001248167c25 */ /* 0x002fc6000f8e00ff */
[----:B------:R0:W-:Y:S04]  /*8af0*/  STS.U16 [R66+0x1c], R18 ;  /* 0x00001c1242007388 */ /* 0x0001e80000000400 */
[----:B------:R-:W-:Y:S01]  /*8b00*/  STS.U16 [R66+0x1e], R20 ;  /* 0x00001e1442007388 */ /* 0x000fe20000000400 */
[----:B------:R-:W-:-:S03]  /*8b10*/  NOP ;  /* 0x0000000000007918 */ /* 0x000fc60000000000 */
[----:B------:R-:W-:Y:S01]  /*8b20*/  LDS.U16 R53, [R164+0x280] ;  /* 0x00028000a4357984 */ /* 0x000fe20000000400 */
[----:B0-----:R-:W-:-:S03]  /*8b30*/  IADD3 R18, P2, R21, UR20, RZ ;  /* 0x0000001415127c10 */ /* 0x001fc6000ff5e0ff */
[----:B------:R-:W-:Y:S04]  /*8b40*/  LDS.U16 R55, [R163+0x2c0] ;  /* 0x0002c000a3377984 */ /* 0x000fe80000000400 */
[----:B------:R-:W-:Y:S04]  /*8b50*/  LDS.U16 R57, [R162+0x300] ;  /* 0x00030000a2397984 */ /* 0x000fe80000000400 */
[----:B------:R-:W-:Y:S04]  /*8b60*/  LDS.U16 R59, [R161+0x340] ;  /* 0x00034000a13b7984 */ /* 0x000fe80000000400 */
        /* <DEDUP_REMOVED lines=30> */
.L_x_851:
[----:B------:R-:W-:Y:S05]  /*8d50*/  BSYNC B0 ;  /* 0x0000000000007941 */ /* 0x000fea0003800000 */
.L_x_850:
[----:B------:R-:W-:Y:S01]  /*8d60*/  ULDC.64 UR18, c[0x0][0x2b8] ;  /* 0x0000ae0000127ab9 */ /* 0x000fe20000000a00 */
[----:B------:R-:W-:Y:S01]  /*8d70*/  IADD3 R23, R23, R39, RZ ;  /* 0x0000002717177210 */ /* 0x000fe20007ffe0ff */
[----:B------:R-:W-:Y:S01]  /*8d80*/  UIMAD UR7, UR21, UR18, URZ ;  /* 0x00000012150772a4 */ /* 0x000fe2000f8e023f */
[C---:B------:R-:W-:Y:S02]  /*8d90*/  LOP3.LUT R20, R21.reuse, 0x60, RZ, 0xfc, !PT ;  /* 0x0000006015147812 */ /* 0x040fe400078efcff */
[----:B0-----:R-:W-:Y:S01]  /*8da0*/  LOP3.LUT R29, R21, 0x140, RZ, 0xfc, !PT ;  /* 0x00000140151d7812 */ /* 0x001fe200078efcff */
[----:B------:R-:W-:Y:S01]  /*8db0*/  IMAD.WIDE.U32 R22, R73, UR18, R22 ;  /* 0x0000001249167c25 */ /* 0x000fe2000f8e0016 */
[----:B------:R-:W-:Y:S02]  /*8dc0*/  ISETP.GE.AND P3, PT, R20, R65, PT ;  /* 0x000000411400720c */ /* 0x000fe40003f66270 */
[----:B------:R-:W-:Y:S01]  /*8dd0*/  MOV R0, UR7 ;  /* 0x0000000700007c02 */ /* 0x000fe20008000f00 */
[----:B------:R-:W-:Y:S01]  /*8de0*/  ULDC UR7, c[0x0][0x218] ;  /* 0x0000860000077ab9 */ /* 0x000fe20000000800 */
[----:B------:R-:W-:Y:S01]  /*8df0*/  IADD3 R24, P2, R22, UR20, RZ ;  /* 0x0000001416187c10 */ /* 0x000fe2000ff5e0ff */
[----:B------:R-:W-:Y:S01]  /*8e00*/  UIMAD UR7, UR6, -0x400, UR7 ;  /* 0xfffffc00060778a4 */ /* 0x000fe2000f8e0207 */
[----:B------:R-:W-:Y:S01]  /*8e10*/  LOP3.LUT R22, R21, 0x40, RZ, 0xfc, !PT ;  /* 0x0000004015167812 */ /* 0x000fe200078efcff */
[----:B------:R-:W-:Y:S01]  /*8e20*/  IMAD R25, R73, UR19, R0 ;  /* 0x0000001349197c24 */ /* 0x000fe2000f8e0200 */
[----:B------:R-:W-:Y:S01]  /*8e30*/  ULDC.64 UR18, c[0x0][0x308] ;  /* 0x0000c20000127ab9 */ /* 0x000fe20000000a00 */
[----:B------:R-:W-:-:S02]  /*8e40*/  LOP3.LUT R0, R21, 0x20, RZ, 0xfc, !PT ;  /* 0x0000002015007812 */ /* 0x000fc400078efcff */
[----:B------:R-:W-:Y:S02]  /*8e50*/  LEA R39, P1, R21, UR18, 0x1 ;  /* 0x0000001215277c11 */ /* 0x000fe4000f8208ff */
[----:B------:R-:W-:Y:S02]  /*8e60*/  IADD3.X R23, R25, UR23, R23, P2, !PT ;  /* 0x0000001719177c10 */ /* 0x000fe400097fe417 */
[----:B------:R-:W-:Y:S01]  /*8e70*/  LEA.HI.X R25, R21, UR19, R44, 0x1, P1 ;  /* 0x0000001315197c11 */ /* 0x000fe200088f0c2c */
[----:B------:R-:W-:Y:S01]  /*8e80*/  ULDC.64 UR18, c[0x0][0x2a0] ;  /* 0x0000a80000127ab9 */ /* 0x000fe20000000a00 */
[----:B------:R-:W-:Y:S01]  /*8e90*/  LEA R38, P4, R24, R39, 0x1 ;  /* 0x0000002718267211 */ /* 0x000fe200078808ff */
[----:B------:R-:W-:Y:S01]  /*8ea0*/  UIMAD UR15, UR22, UR18, URZ ;  /* 0x00000012160f72a4 */ /* 0x000fe2000f8e023f */
[----:B------:R-:W-:Y:S02]  /*8eb0*/  ISETP.GE.AND P1, PT, R0, R65, PT ;  /* 0x000000410000720c */ /* 0x000fe40003f26270 */
[----:B------:R-:W-:-:S02]  /*8ec0*/  LEA.HI.X R39, R24, R25, R23, 0x1, P4 ;  /* 0x0000001918277211 */ /* 0x000fc400020f0c17 */
[C---:B------:R-:W-:Y:S02]  /*8ed0*/  LOP3.LUT R23, R21.reuse, 0x80, RZ, 0xfc, !PT ;  /* 0x0000008015177812 */ /* 0x040fe400078efcff */
[----:B------:R-:W-:Y:S01]  /*8ee0*/  LOP3.LUT R24, R21, 0xa0, RZ, 0xfc, !PT ;  /* 0x000000a015187812 */ /* 0x000fe200078efcff */
[----:B------:R0:W-:Y:S01]  /*8ef0*/  @!P3 STG.E.U16 desc[UR16][R38.64+0xc0], R35 ;  /* 0x0000c0232600b986 */ /* 0x0001e2000c101510 */
[-C--:B------:R-:W-:Y:S02]  /*8f00*/  ISETP.GE.AND P5, PT, R23, R65.reuse, PT ;  /* 0x000000411700720c */ /* 0x080fe40003fa6270 */
[-C--:B------:R-:W-:Y:S02]  /*8f10*/  ISETP.GE.AND P6, PT, R24, R65.reuse, PT ;  /* 0x000000411800720c */ /* 0x080fe40003fc6270 */
[----:B------:R-:W-:Y:S01]  /*8f20*/  ISETP.GE.AND P2, PT, R22, R65, PT ;  /* 0x000000411600720c */ /* 0x000fe20003f46270 */
[----:B------:R-:W-:Y:S01]  /*8f30*/  @!P1 STG.E.U16 desc[UR16][R38.64+0x40], R31 ;  /* 0x0000401f26009986 */ /* 0x000fe2000c101510 */
[----:B------:R-:W-:-:S02]  /*8f40*/  LOP3.LUT R25, R21, 0xc0, RZ, 0xfc, !PT ;  /* 0x000000c015197812 */ /* 0x000fc400078efcff */
[C---:B------:R-:W-:Y:S02]  /*8f50*/  LOP3.LUT R26, R21.reuse, 0xe0, RZ, 0xfc, !PT ;  /* 0x000000e0151a7812 */ /* 0x040fe400078efcff */
[C---:B------:R-:W-:Y:S01]  /*8f60*/  LOP3.LUT R27, R21.reuse, 0x100, RZ, 0xfc, !PT ;  /* 0x00000100151b7812 */ /* 0x040fe200078efcff */
[----:B0-----:R-:W-:Y:S01]  /*8f70*/  IMAD.U32 R35, RZ, RZ, UR15 ;  /* 0x0000000fff237e24 */ /* 0x001fe2000f8e00ff */
[----:B------:R-:W-:Y:S01]  /*8f80*/  LOP3.LUT R28, R21, 0x120, RZ, 0xfc, !PT ;  /* 0x00000120151c7812 */ /* 0x000fe200078efcff */
[----:B------:R0:W-:Y:S01]  /*8f90*/  @!P5 STG.E.U16 desc[UR16][R38.64+0x100], R37 ;  /* 0x000100252600d986 */ /* 0x0001e2000c101510 */
[-C--:B------:R-:W-:Y:S01]  /*8fa0*/  ISETP.GE.AND P5, PT, R29, R65.reuse, PT ;  /* 0x000000411d00720c */ /* 0x080fe20003fa6270 */
[----:B------:R-:W-:Y:S01]  /*8fb0*/  IMAD R35, R72, UR19, R35 ;  /* 0x0000001348237c24 */ /* 0x000fe2000f8e0223 */
[----:B------:R-:W-:Y:S01]  /*8fc0*/  ISETP.GE.AND P1, PT, R25, R65, PT ;  /* 0x000000411900720c */ /* 0x000fe20003f26270 */
[----:B------:R-:W-:Y:S01]  /*8fd0*/  @!P6 STG.E.U16 desc[UR16][R38.64+0x140], R43 ;  /* 0x0001402b2600e986 */ /* 0x000fe2000c101510 */
[----:B------:R-:W-:-:S02]  /*8fe0*/  ISETP.GE.AND P6, PT, R21, UR7, PT ;  /* 0x0000000715007c0c */ /* 0x000fc4000bfc6270 */
[-C--:B------:R-:W-:Y:S01]  /*8ff0*/  ISETP.GE.AND P3, PT, R27, R65.reuse, PT ;  /* 0x000000411b00720c */ /* 0x080fe20003f66270 */
[----:B------:R1:W-:Y:S01]  /*9000*/  @!P2 STG.E.U16 desc[UR16][R38.64+0x80], R33 ;  /* 0x000080212600a986 */ /* 0x0003e2000c101510 */
[-C--:B------:R-:W-:Y:S02]  /*9010*/  ISETP.GE.AND P2, PT, R26, R65.reuse, PT ;  /* 0x000000411a00720c */ /* 0x080fe40003f46270 */
[-C--:B------:R-:W-:Y:S01]  /*9020*/  ISETP.GE.AND P4, PT, R28, R65.reuse, PT ;  /* 0x000000411c00720c */ /* 0x080fe20003f86270 */
[----:B0-----:R-:W-:Y:S01]  /*9030*/  IMAD.WIDE.U32 R36, R72, UR18, RZ ;  /* 0x0000001248247c25 */ /* 0x001fe2000f8e00ff */
[----:B------:R-:W-:Y:S01]  /*9040*/  LOP3.LUT R30, R21, 0x160, RZ, 0xfc, !PT ;  /* 0x00000160151e7812 */ /* 0x000fe200078efcff */
[----:B------:R-:W-:Y:S01]  /*9050*/  @!P5 STG.E.U16 desc[UR16][R38.64+0x280], R53 ;  /* 0x000280352600d986 */ /* 0x000fe2000c101510 */
[----:B------:R-:W-:Y:S02]  /*9060*/  MOV R40, UR20 ;  /* 0x0000001400287c02 */ /* 0x000fe40008000f00 */
[----:B------:R-:W-:Y:S01]  /*9070*/  MOV R41, UR23 ;  /* 0x0000001700297c02 */ /* 0x000fe20008000f00 */
[----:B------:R-:W-:Y:S01]  /*9080*/  @!P1 STG.E.U16 desc[UR16][R38.64+0x180], R45 ;  /* 0x0001802d26009986 */ /* 0x000fe2000c101510 */
[----:B------:R-:W-:-:S02]  /*9090*/  ISETP.GE.AND P5, PT, R30, R65, PT ;  /* 0x000000411e00720c */ /* 0x000fc40003fa6270 */
[C---:B------:R-:W-:Y:S01]  /*90a0*/  LOP3.LUT R31, R21.reuse, 0x180, RZ, 0xfc, !PT ;  /* 0x00000180151f7812 */ /* 0x040fe200078efcff */
[----:B------:R-:W-:Y:S01]  /*90b0*/  @!P6 IMAD.WIDE.U32 R40, R72, UR18, R40 ;  /* 0x000000124828ec25 */ /* 0x000fe2000f8e0028 */
[C---:B------:R-:W-:Y:S01]  /*90c0*/  LOP3.LUT R32, R21.reuse, 0x1a0, RZ, 0xfc, !PT ;  /* 0x000001a015207812 */ /* 0x040fe200078efcff */
[----:B------:R0:W-:Y:S01]  /*90d0*/  @!P2 STG.E.U16 desc[UR16][R38.64+0x1c0], R47 ;  /* 0x0001c02f2600a986 */ /* 0x0001e2000c101510 */
[C---:B-1----:R-:W-:Y:S01]  /*90e0*/  LOP3.LUT R33, R21.reuse, 0x1c0, RZ, 0xfc, !PT ;  /* 0x000001c015217812 */ /* 0x042fe200078efcff */
[----:B------:R-:W-:Y:S01]  /*90f0*/  ULDC.64 UR18, c[0x0][0x2a8] ;  /* 0x0000aa0000127ab9 */ /* 0x000fe20000000a00 */
[----:B------:R-:W-:Y:S01]  /*9100*/  LOP3.LUT R34, R21, 0x1e0, RZ, 0xfc, !PT ;  /* 0x000001e015227812 */ /* 0x000fe200078efcff */
[----:B------:R-:W-:Y:S01]  /*9110*/  @!P3 STG.E.U16 desc[UR16][R38.64+0x200], R49 ;  /* 0x000200312600b986 */ /* 0x000fe2000c101510 */
[-C--:B------:R-:W-:Y:S01]  /*9120*/  ISETP.GE.AND P3, PT, R32, R65.reuse, PT ;  /* 0x000000412000720c */ /* 0x080fe20003f66270 */
[----:B------:R-:W-:Y:S01]  /*9130*/  UIMAD UR15, UR21, UR18, URZ ;  /* 0x00000012150f72a4 */ /* 0x000fe2000f8e023f */
[-C--:B------:R-:W-:Y:S01]  /*9140*/  ISETP.GE.AND P2, PT, R33, R65.reuse, PT ;  /* 0x000000412100720c */ /* 0x080fe20003f46270 */
[----:B------:R-:W-:Y:S01]  /*9150*/  @!P4 STG.E.U16 desc[UR16][R38.64+0x240], R51 ;  /* 0x000240332600c986 */ /* 0x000fe2000c101510 */
[----:B------:R-:W-:-:S02]  /*9160*/  ISETP.GE.AND P4, PT, R31, R65, PT ;  /* 0x000000411f00720c */ /* 0x000fc40003f86270 */
[----:B------:R-:W-:Y:S01]  /*9170*/  ISETP.GE.AND P1, PT, R34, R65, PT ;  /* 0x000000412200720c */ /* 0x000fe20003f26270 */
[----:B------:R-:W-:Y:S01]  /*9180*/  @!P5 STG.E.U16 desc[UR16][R38.64+0x2c0], R55 ;  /* 0x0002c0372600d986 */ /* 0x000fe2000c101510 */
[----:B------:R-:W-:Y:S02]  /*9190*/  MOV R42, UR15 ;  /* 0x0000000f002a7c02 */ /* 0x000fe40008000f00 */
[----:B------:R-:W-:Y:S02]  /*91a0*/  IADD3 R37, R37, R35, RZ ;  /* 0x0000002325257210 */ /* 0x000fe40007ffe0ff */
[----:B------:R-:W-:Y:S01]  /*91b0*/  @!P6 IADD3 R41, R35, R41, RZ ;  /* 0x000000292329e210 */ /* 0x000fe20007ffe0ff */
[----:B0-----:R-:W-:Y:S01]  /*91c0*/  IMAD R47, R73, UR19, R42 ;  /* 0x00000013492f7c24 */ /* 0x001fe2000f8e022a */
[----:B------:R-:W-:Y:S01]  /*91d0*/  IADD3 R45, P5, R21, 0x20, RZ ;  /* 0x00000020152d7810 */ /* 0x000fe20007fbe0ff */
[----:B------:R-:W-:Y:S01]  /*91e0*/  @!P3 STG.E.U16 desc[UR16][R38.64+0x340], R59 ;  /* 0x0003403b2600b986 */ /* 0x000fe2000c101510 */
[----:B------:R-:W-:-:S02]  /*91f0*/  IMAD.WIDE.U32 R42, R73, UR18, R36 ;  /* 0x00000012492a7c25 */ /* 0x000fc4000f8e0024 */
[----:B------:R-:W-:Y:S01]  /*9200*/  IADD3.X R46, RZ, R44, RZ, P5, !PT ;  /* 0x0000002cff2e7210 */ /* 0x000fe20002ffe4ff */
[----:B------:R-:W-:Y:S01]  /*9210*/  @!P4 STG.E.U16 desc[UR16][R38.64+0x300], R57 ;  /* 0x000300392600c986 */ /* 0x000fe2000c101510 */
[----:B------:R-:W-:Y:S01]  /*9220*/  @!P6 IMAD.WIDE.U32 R40, R73, UR18, R40 ;  /* 0x000000124928ec25 */ /* 0x000fe2000f8e0028 */
[C---:B------:R-:W-:Y:S01]  /*9230*/  SHF.L.U32 R36, R45.reuse, 0x1, RZ ;  /* 0x000000012d247819 */ /* 0x040fe200000006ff */
[----:B------:R-:W-:Y:S01]  /*9240*/  ULDC.64 UR18, c[0x0][0x318] ;  /* 0x0000c60000127ab9 */ /* 0x000fe20000000a00 */
[----:B------:R-:W-:Y:S01]  /*9250*/  @!P2 STG.E.U16 desc[UR16][R38.64+0x380], R61 ;  /* 0x0003803d2600a986 */ /* 0x000fe2000c101510 */
[----:B------:R-:W-:Y:S02]  /*9260*/  SHF.L.U64.HI R35, R45, 0x1, R46 ;  /* 0x000000012d237819 */ /* 0x000fe4000001022e */
[----:B------:R-:W-:Y:S01]  /*9270*/  IADD3 R45, P4, R42, UR20, RZ ;  /* 0x000000142a2d7c10 */ /* 0x000fe2000ff9e0ff */
        /* <DEDUP_REMOVED lines=65> */
[----:B0-----:R-:W-:-:S03]  /*9690*/  IADD3 R37, R80, 0x1, RZ ;  /* 0x0000000150257810 */ /* 0x001fc60007ffe0ff */
[----:B-----5:R-:W-:Y:S04]  /*96a0*/  STS.U16 [R101+0xc0], R46 ;  /* 0x0000c02e65007388 */ /* 0x020fe80000000400 */
[----:B------:R0:W-:Y:S01]  /*96b0*/  STS.U16 [R100+0x100], R38 ;  /* 0x0001002664007388 */ /* 0x0001e20000000400 */
[----:B------:R-:W-:-:S03]  /*96c0*/  LEA.HI.SX32 R37, R37, R80, 0x1b ;  /* 0x0000005025257211 */ /* 0x000fc600078fdaff */
[----:B------:R1:W-:Y:S04]  /*96d0*/  STS.U16 [R99+0x140], R39 ;  /* 0x0001402763007388 */ /* 0x0003e80000000400 */
[----:B------:R-:W-:Y:S01]  /*96e0*/  STS.U16 [R98+0x180], R47 ;  /* 0x0001802f62007388 */ /* 0x000fe20000000400 */
[----:B0-----:R-:W-:-:S03]  /*96f0*/  VIADD R38, R80, 0x2 ;  /* 0x0000000250267836 */ /* 0x001fc60000000000 */
[----:B------:R-:W-:Y:S04]  /*9700*/  STS.U16 [R97+0x1c0], R48 ;  /* 0x0001c03061007388 */ /* 0x000fe80000000400 */
[----:B------:R0:W-:Y:S01]  /*9710*/  STS.U16 [R96+0x200], R40 ;  /* 0x0002002860007388 */ /* 0x0001e20000000400 */
[----:B------:R-:W-:-:S03]  /*9720*/  LEA R37, R37, UR14, 0x1 ;  /* 0x0000000e25257c11 */ /* 0x000fc6000f8e08ff */
[----:B------:R2:W-:Y:S01]  /*9730*/  STS.U16 [R94+0x240], R41 ;  /* 0x000240295e007388 */ /* 0x0005e20000000400 */
[----:B------:R-:W-:Y:S02]  /*9740*/  LEA.HI.SX32 R38, R38, R80, 0x1b ;  /* 0x0000005026267211 */ /* 0x000fe400078fdaff */
[C---:B-1----:R-:W-:Y:S02]  /*9750*/  IADD3 R39, R80.reuse, 0x3, RZ ;  /* 0x0000000350277810 */ /* 0x042fe40007ffe0ff */
[----:B0-----:R-:W-:Y:S01]  /*9760*/  IADD3 R40, R80, 0x4, RZ ;  /* 0x0000000450287810 */ /* 0x001fe20007ffe0ff */
[----:B------:R-:W-:Y:S04]  /*9770*/  STS.U16 [R164+0x280], R49 ;  /* 0x00028031a4007388 */ /* 0x000fe80000000400 */
[----:B------:R-:W-:Y:S04]  /*9780*/  STS.U16 [R163+0x2c0], R50 ;  /* 0x0002c032a3007388 */ /* 0x000fe80000000400 */
[----:B------:R-:W-:Y:S01]  /*9790*/  STS.U16 [R162+0x300], R51 ;  /* 0x00030033a2007388 */ /* 0x000fe20000000400 */
[----:B------:R-:W-:-:S03]  /*97a0*/  LEA R38, R38, UR14, 0x1 ;  /* 0x0000000e26267c11 */ /* 0x000fc6000f8e08ff */
[----:B------:R0:W-:Y:S04]  /*97b0*/  STS.U16 [R161+0x340], R52 ;  /* 0x00034034a1007388 */ /* 0x0001e80000000400 */
[----:B------:R-:W-:Y:S01]  /*97c0*/  STS.U16 [R160+0x380], R53 ;  /* 0x00038035a0007388 */ /* 0x000fe20000000400 */
[----:B------:R-:W-:-:S03]  /*97d0*/  LEA.HI.SX32 R40, R40, R80, 0x1b ;  /* 0x0000005028287211 */ /* 0x000fc600078fdaff */
[----:B------:R-:W-:Y:S01]  /*97e0*/  STS.U16 [R67+0x3c0], R54 ;  /* 0x0003c03643007388 */ /* 0x000fe20000000400 */
[----:B------:R-:W-:-:S03]  /*97f0*/  NOP ;  /* 0x0000000000007918 */ /* 0x000fc60000000000 */
[----:B------:R-:W1:Y:S01]  /*9800*/  LDS.U16 R44, [R37+0x2] ;  /* 0x00000200252c7984 */ /* 0x000e620000000400 */
[----:B------:R-:W-:-:S03]  /*9810*/  LEA.HI.SX32 R39, R39, R80, 0x1b ;  /* 0x0000005027277211 */ /* 0x000fc600078fdaff */
[----:B------:R-:W3:Y:S01]  /*9820*/  LDS.U16 R42, [R66] ;  /* 0x00000000422a7984 */ /* 0x000ee20000000400 */
[----:B------:R-:W-:-:S03]  /*9830*/  LEA R40, R40, UR14, 0x1 ;  /* 0x0000000e28287c11 */ /* 0x000fc6000f8e08ff */
[----:B------:R-:W4:Y:S01]  /*9840*/  LDS.U16 R45, [R38+0x4] ;  /* 0x00000400262d7984 */ /* 0x000f220000000400 */
[----:B------:R-:W-:-:S03]  /*9850*/  LEA R39, R39, UR14, 0x1 ;  /* 0x0000000e27277c11 */ /* 0x000fc6000f8e08ff */
[----:B------:R-:W5:Y:S04]  /*9860*/  LDS.U16 R57, [R40+0x8] ;  /* 0x0000080028397984 */ /* 0x000f680000000400 */
[----:B------:R-:W5:Y:S01]  /*9870*/  LDS.U16 R55, [R39+0x6] ;  /* 0x0000060027377984 */ /* 0x000f620000000400 */
[----:B--2---:R-:W-:-:S04]  /*9880*/  IADD3 R41, R80, 0x5, RZ ;  /* 0x0000000550297810 */ /* 0x004fc80007ffe0ff */
[-C--:B------:R-:W-:Y:S02]  /*9890*/  LEA.HI.SX32 R41, R41, R80.reuse, 0x1b ;  /* 0x0000005029297211 */ /* 0x080fe400078fdaff */
[C---:B------:R-:W-:Y:S02]  /*98a0*/  IADD3 R47, R80.reuse, 0x8, RZ ;  /* 0x00000008502f7810 */ /* 0x040fe40007ffe0ff */
[----:B------:R-:W-:Y:S02]  /*98b0*/  LEA R41, R41, UR14, 0x1 ;  /* 0x0000000e29297c11 */ /* 0x000fe4000f8e08ff */
[C---:B------:R-:W-:Y:S02]  /*98c0*/  IADD3 R48, R80.reuse, 0x9, RZ ;  /* 0x0000000950307810 */ /* 0x040fe40007ffe0ff */
[----:B------:R-:W-:Y:S01]  /*98d0*/  IADD3 R46, R80, 0x7, RZ ;  /* 0x00000007502e7810 */ /* 0x000fe20007ffe0ff */
[----:B------:R-:W2:Y:S01]  /*98e0*/  LDS.U16 R56, [R41+0xa] ;  /* 0x00000a0029387984 */ /* 0x000ea20000000400 */
[----:B------:R-:W-:-:S02]  /*98f0*/  LEA.HI.SX32 R48, R48, R80, 0x1b ;  /* 0x0000005030307211 */ /* 0x000fc400078fdaff */
[C---:B0-----:R-:W-:Y:S02]  /*9900*/  IADD3 R52, R80.reuse, 0xc, RZ ;  /* 0x0000000c50347810 */ /* 0x041fe40007ffe0ff */
[----:B------:R-:W-:Y:S02]  /*9910*/  IADD3 R51, R80, 0xb, RZ ;  /* 0x0000000b50337810 */ /* 0x000fe40007ffe0ff */
[----:B-1----:R-:W-:Y:S02]  /*9920*/  SHF.L.U32 R53, R44, 0x10, RZ ;  /* 0x000000102c357819 */ /* 0x002fe400000006ff */
[----:B------:R-:W-:Y:S02]  /*9930*/  LEA.HI.SX32 R44, R47, R80, 0x1b ;  /* 0x000000502f2c7211 */ /* 0x000fe400078fdaff */
[----:B---3--:R-:W-:Y:S02]  /*9940*/  SHF.L.U32 R50, R42, 0x10, RZ ;  /* 0x000000102a327819 */ /* 0x008fe400000006ff */
[----:B------:R-:W-:-:S02]  /*9950*/  LEA R42, R43, UR14, 0x1 ;  /* 0x0000000e2b2a7c11 */ /* 0x000fc4000f8e08ff */
[----:B----4-:R-:W-:Y:S02]  /*9960*/  SHF.L.U32 R54, R45, 0x10, RZ ;  /* 0x000000102d367819 */ /* 0x010fe400000006ff */
[-C--:B------:R-:W-:Y:S02]  /*9970*/  LEA.HI.SX32 R43, R46, R80.reuse, 0x1b ;  /* 0x000000502e2b7211 */ /* 0x080fe400078fdaff */
[----:B------:R-:W-:Y:S01]  /*9980*/  LEA R44, R44, UR14, 0x1 ;  /* 0x0000000e2c2c7c11 */ /* 0x000fe2000f8e08ff */
[----:B------:R-:W-:Y:S01]  /*9990*/  VIADD R49, R80, 0xa ;  /* 0x0000000a50317836 */ /* 0x000fe20000000000 */
[----:B------:R-:W-:Y:S01]  /*99a0*/  LEA R45, R48, UR14, 0x1 ;  /* 0x0000000e302d7c11 */ /* 0x000fe2000f8e08ff */
[----:B------:R-:W-:Y:S01]  /*99b0*/  FMUL.FTZ R61, R50, -1.4426950216293334961 ;  /* 0xbfb8aa3b323d7820 */ /* 0x000fe20000410000 */
[----:B------:R-:W-:Y:S01]  /*99c0*/  LEA.HI.SX32 R48, R52, R80, 0x1b ;  /* 0x0000005034307211 */ /* 0x000fe200078fdaff */
[----:B------:R-:W0:Y:S01]  /*99d0*/  LDS.U16 R60, [R44+0x10] ;  /* 0x000010002c3c7984 */ /* 0x000e220000000400 */
[----:B------:R-:W-:-:S02]  /*99e0*/  IADD3 R52, R80, 0xf, RZ ;  /* 0x0000000f50347810 */ /* 0x000fc40007ffe0ff */
[-C--:B------:R-:W-:Y:S01]  /*99f0*/  LEA.HI.SX32 R47, R51, R80.reuse, 0x1b ;  /* 0x00000050332f7211 */ /* 0x080fe200078fdaff */
[----:B-----5:R-:W-:Y:S01]  /*9a00*/  IMAD.U32 R57, R57, 0x10000, RZ ;  /* 0x0001000039397824 */ /* 0x020fe200078e00ff */
[----:B------:R-:W-:Y:S02]  /*9a10*/  LEA R43, R43, UR14, 0x1 ;  /* 0x0000000e2b2b7c11 */ /* 0x000fe4000f8e08ff */
[----:B------:R-:W-:Y:S01]  /*9a20*/  SHF.L.U32 R55, R55, 0x10, RZ ;  /* 0x0000001037377819 */ /* 0x000fe200000006ff */
[----:B------:R-:W-:Y:S01]  /*9a30*/  FMUL.FTZ R63, R53, -1.4426950216293334961 ;  /* 0xbfb8aa3b353f7820 */ /* 0x000fe20000410000 */
[----:B------:R-:W-:Y:S01]  /*9a40*/  IADD3 R51, R80, 0xe, RZ ;  /* 0x0000000e50337810 */ /* 0x000fe20007ffe0ff */
[----:B------:R1:W-:Y:S01]  /*9a50*/  MUFU.EX2 R74, R61 ;  /* 0x0000003d004a7308 */ /* 0x0003e20000000800 */
[-C--:B------:R-:W-:Y:S01]  /*9a60*/  LEA.HI.SX32 R52, R52, R80.reuse, 0x1b ;  /* 0x0000005034347211 */ /* 0x080fe200078fdaff */
[----:B------:R-:W3:Y:S01]  /*9a70*/  LDS.U16 R59, [R43+0xe] ;  /* 0x00000e002b3b7984 */ /* 0x000ee20000000400 */
[-C--:B------:R-:W-:Y:S01]  /*9a80*/  LEA.HI.SX32 R46, R49, R80.reuse, 0x1b ;  /* 0x00000050312e7211 */ /* 0x080fe200078fdaff */
[----:B------:R-:W-:Y:S01]  /*9a90*/  FMUL.FTZ R69, R57, -1.4426950216293334961 ;  /* 0xbfb8aa3b39457820 */ /* 0x000fe20000410000 */
[-C--:B------:R-:W-:Y:S01]  /*9aa0*/  LEA.HI.SX32 R51, R51, R80.reuse, 0x1b ;  /* 0x0000005033337211 */ /* 0x080fe200078fdaff */
[----:B------:R-:W-:Y:S01]  /*9ab0*/  FMUL.FTZ R68, R55, -1.4426950216293334961 ;  /* 0xbfb8aa3b37447820 */ /* 0x000fe20000410000 */
[----:B------:R-:W-:Y:S01]  /*9ac0*/  LEA.HI.SX32 R49, R62, R80, 0x1b ;  /* 0x000000503e317211 */ /* 0x000fe200078fdaff */
[----:B------:R-:W-:Y:S01]  /*9ad0*/  LDS.U16 R58, [R42+0xc] ;  /* 0x00000c002a3a7984 */ /* 0x000fe20000000400 */
[----:B------:R-:W-:-:S02]  /*9ae0*/  LEA R47, R47, UR14, 0x1 ;  /* 0x0000000e2f2f7c11 */ /* 0x000fc4000f8e08ff */
[----:B------:R-:W-:Y:S01]  /*9af0*/  LEA R52, R52, UR14, 0x1 ;  /* 0x0000000e34347c11 */ /* 0x000fe2000f8e08ff */
[----:B-1----:R-:W1:Y:S01]  /*9b00*/  LDS.U16 R61, [R45+0x12] ;  /* 0x000012002d3d7984 */ /* 0x002e620000000400 */
[----:B------:R-:W-:Y:S02]  /*9b10*/  LEA R46, R46, UR14, 0x1 ;  /* 0x0000000e2e2e7c11 */ /* 0x000fe4000f8e08ff */
[----:B------:R-:W-:Y:S01]  /*9b20*/  LEA R48, R48, UR14, 0x1 ;  /* 0x0000000e30307c11 */ /* 0x000fe2000f8e08ff */
[----:B------:R-:W-:Y:S01]  /*9b30*/  FMUL.FTZ R65, R54, -1.4426950216293334961 ;  /* 0xbfb8aa3b36417820 */ /* 0x000fe20000410000 */
[----:B------:R-:W-:Y:S01]  /*9b40*/  LEA R51, R51, UR14, 0x1 ;  /* 0x0000000e33337c11 */ /* 0x000fe2000f8e08ff */
[----:B------:R4:W-:Y:S01]  /*9b50*/  MUFU.EX2 R78, R69 ;  /* 0x00000045004e7308 */ /* 0x0009e20000000800 */
[----:B------:R-:W-:Y:S01]  /*9b60*/  LEA R49, R49, UR14, 0x1 ;  /* 0x0000000e31317c11 */ /* 0x000fe2000f8e08ff */
[----:B------:R-:W5:Y:S04]  /*9b70*/  LDS.U16 R64, [R47+0x16] ;  /* 0x000016002f407984 */ /* 0x000f680000000400 */
[----:B------:R-:W5:Y:S02]  /*9b80*/  LDS.U16 R62, [R48+0x18] ;  /* 0x00001800303e7984 */ /* 0x000f640000000400 */
[----:B------:R2:W5:Y:S02]  /*9b90*/  MUFU.EX2 R75, R63 ;  /* 0x0000003f004b7308 */ /* 0x0005640000000800 */
[----:B----4-:R-:W-:Y:S06]  /*9ba0*/  LDS.U16 R69, [R52+0x1e] ;  /* 0x00001e0034457984 */ /* 0x010fec0000000400 */
[----:B------:R4:W-:Y:S01]  /*9bb0*/  MUFU.EX2 R77, R68 ;  /* 0x00000044004d7308 */ /* 0x0009e20000000800 */
[----:B--2---:R-:W2:Y:S07]  /*9bc0*/  LDS.U16 R63, [R46+0x14] ;  /* 0x000014002e3f7984 */ /* 0x004eae0000000400 */
[----:B------:R0:W-:Y:S01]  /*9bd0*/  MUFU.EX2 R76, R65 ;  /* 0x00000041004c7308 */ /* 0x0001e20000000800 */
[----:B----4-:R-:W4:Y:S04]  /*9be0*/  LDS.U16 R68, [R51+0x1c] ;  /* 0x00001c0033447984 */ /* 0x010f280000000400 */
[----:B0-----:R-:W0:Y:S01]  /*9bf0*/  LDS.U16 R65, [R49+0x1a] ;  /* 0x00001a0031417984 */ /* 0x001e220000000400 */
[----:B------:R-:W-:-:S05]  /*9c00*/  SHF.L.U32 R56, R56, 0x10, RZ ;  /* 0x0000001038387819 */ /* 0x000fca00000006ff */
[----:B------:R-:W-:Y:S01]  /*9c10*/  FMUL.FTZ R79, R56, -1.4426950216293334961 ;  /* 0xbfb8aa3b384f7820 */ /* 0x000fe20000410000 */
[----:B------:R-:W-:Y:S02]  /*9c20*/  SHF.L.U32 R83, R60, 0x10, RZ ;  /* 0x000000103c537819 */ /* 0x000fe400000006ff */
[----:B---3--:R-:W-:-:S03]  /*9c30*/  SHF.L.U32 R81, R59, 0x10, RZ ;  /* 0x000000103b517819 */ /* 0x008fc600000006ff */
[----:B------:R-:W3:Y:S01]  /*9c40*/  MUFU.EX2 R79, R79 ;  /* 0x0000004f004f7308 */ /* 0x000ee20000000800 */
[----:B-1----:R-:W-:Y:S01]  /*9c50*/  SHF.L.U32 R60, R61, 0x10, RZ ;  /* 0x000000103d3c7819 */ /* 0x002fe200000006ff */
[----:B------:R-:W-:Y:S01]  /*9c60*/  FMUL.FTZ R61, R83, -1.4426950216293334961 ;  /* 0xbfb8aa3b533d7820 */ /* 0x000fe20000410000 */
[----:B------:R-:W-:Y:S01]  /*9c70*/  SHF.L.U32 R58, R58, 0x10, RZ ;  /* 0x000000103a3a7819 */ /* 0x000fe200000006ff */
[----:B------:R-:W-:Y:S01]  /*9c80*/  FMUL.FTZ R59, R81, -1.4426950216293334961 ;  /* 0xbfb8aa3b513b7820 */ /* 0x000fe20000410000 */
[----:B-----5:R-:W-:Y:S01]  /*9c90*/  SHF.L.U32 R64, R64, 0x10, RZ ;  /* 0x0000001040407819 */ /* 0x020fe200000006ff */
[----:B------:R-:W-:Y:S02]  /*9ca0*/  FADD.FTZ R75, R75, 1 ;  /* 0x3f8000004b4b7421 */ /* 0x000fe40000010000 */
[----:B------:R1:W5:Y:S01]  /*9cb0*/  MUFU.EX2 R84, R61 ;  /* 0x0000003d00547308 */ /* 0x0003620000000800 */
[----:B------:R-:W-:Y:S01]  /*9cc0*/  SHF.L.U32 R88, R62, 0x10, RZ ;  /* 0x000000103e587819 */ /* 0x000fe200000006ff */
[----:B------:R-:W-:Y:S01]  /*9cd0*/  FMUL.FTZ R80, R58, -1.4426950216293334961 ;  /* 0xbfb8aa3b3a507820 */ /* 0x000fe20000410000 */
[----:B--2---:R-:W-:-:S02]  /*9ce0*/  IMAD.U32 R63, R63, 0x10000, RZ ;  /* 0x000100003f3f7824 */ /* 0x004fc400078e00ff */
[----:B------:R-:W-:Y:S01]  /*9cf0*/  FMUL.FTZ R85, R60, -1.4426950216293334961 ;  /* 0xbfb8aa3b3c557820 */ /* 0x000fe20000410000 */
[----:B------:R-:W-:Y:S01]  /*9d00*/  FADD.FTZ R78, R78, 1 ;  /* 0x3f8000004e4e7421 */ /* 0x000fe20000010000 */
[----:B-1----:R-:W-:Y:S01]  /*9d10*/  SHF.L.U32 R61, R69, 0x10, RZ ;  /* 0x00000010453d7819 */ /* 0x002fe200000006ff */
[----:B------:R0:W-:Y:S01]  /*9d20*/  MUFU.EX2 R82, R59 ;  /* 0x0000003b00527308 */ /* 0x0001e20000000800 */
[----:B----4-:R-:W-:Y:S01]  /*9d30*/  SHF.L.U32 R62, R68, 0x10, RZ ;  /* 0x00000010443e7819 */ /* 0x010fe200000006ff */
[----:B------:R-:W-:Y:S01]  /*9d40*/  FMUL.FTZ R86, R63, -1.4426950216293334961 ;  /* 0xbfb8aa3b3f567820 */ /* 0x000fe20000410000 */
[----:B------:R-:W-:Y:S01]  /*9d50*/  FMUL.FTZ R87, R64, -1.4426950216293334961 ;  /* 0xbfb8aa3b40577820 */ /* 0x000fe20000410000 */
[----:B------:R-:W-:-:S04]  /*9d60*/  FMUL.FTZ R69, R61, -1.4426950216293334961 ;  /* 0xbfb8aa3b3d457820 */ /* 0x000fc80000410000 */
[----:B------:R-:W1:Y:S01]  /*9d70*/  MUFU.RCP R90, R75 ;  /* 0x0000004b005a7308 */ /* 0x000e620000001000 */
[----:B0-----:R-:W-:Y:S01]  /*9d80*/  SHF.L.U32 R59, R65, 0x10, RZ ;  /* 0x00000010413b7819 */ /* 0x001fe200000006ff */
[----:B------:R-:W-:Y:S01]  /*9d90*/  FMUL.FTZ R65, R88, -1.4426950216293334961 ;  /* 0xbfb8aa3b58417820 */ /* 0x000fe20000410000 */
[----:B------:R-:W-:Y:S01]  /*9da0*/  FMUL.FTZ R68, R62, -1.4426950216293334961 ;  /* 0xbfb8aa3b3e447820 */ /* 0x000fe20000410000 */
[----:B------:R-:W-:Y:S01]  /*9db0*/  FADD.FTZ R74, R74, 1 ;  /* 0x3f8000004a4a7421 */ /* 0x000fe20000010000 */
[----:B---3--:R-:W-:Y:S01]  /*9dc0*/  FADD.FTZ R79, R79, 1 ;  /* 0x3f8000004f4f7421 */ /* 0x008fe20000010000 */
[----:B------:R-:W-:Y:S02]  /*9dd0*/  FMUL.FTZ R89, R59, -1.4426950216293334961 ;  /* 0xbfb8aa3b3b597820 */ /* 0x000fe40000410000 */
[----:B------:R-:W0:Y:S08]  /*9de0*/  MUFU.EX2 R80, R80 ;  /* 0x0000005000507308 */ /* 0x000e300000000800 */
[----:B------:R-:W2:Y:S08]  /*9df0*/  MUFU.EX2 R85, R85 ;  /* 0x0000005500557308 */ /* 0x000eb00000000800 */
[----:B------:R-:W3:Y:S01]  /*9e00*/  MUFU.RCP R78, R78 ;  /* 0x0000004e004e7308 */ /* 0x000ee20000001000 */
[----:B------:R-:W-:-:S07]  /*9e10*/  FADD.FTZ R77, R77, 1 ;  /* 0x3f8000004d4d7421 */ /* 0x000fce0000010000 */
[----:B------:R-:W4:Y:S08]  /*9e20*/  MUFU.EX2 R86, R86 ;  /* 0x0000005600567308 */ /* 0x000f300000000800 */
[----:B------:R-:W4:Y:S08]  /*9e30*/  MUFU.EX2 R87, R87 ;  /* 0x0000005700577308 */ /* 0x000f300000000800 */
[----:B------:R-:W4:Y:S08]  /*9e40*/  MUFU.EX2 R69, R69 ;  /* 0x0000004500457308 */ /* 0x000f300000000800 */
[----:B------:R-:W4:Y:S08]  /*9e50*/  MUFU.RCP R91, R74 ;  /* 0x0000004a005b7308 */ /* 0x000f300000001000 */
[----:B------:R-:W4:Y:S08]  /*9e60*/  MUFU.EX2 R65, R65 ;  /* 0x0000004100417308 */ /* 0x000f300000000800 */
[----:B------:R-:W4:Y:S01]  /*9e70*/  MUFU.EX2 R68, R68 ;  /* 0x0000004400447308 */ /* 0x000f220000000800 */
[----:B-----5:R-:W-:-:S07]  /*9e80*/  FADD.FTZ R84, R84, 1 ;  /* 0x3f80000054547421 */ /* 0x020fce0000010000 */
[----:B------:R-:W5:Y:S01]  /*9e90*/  MUFU.RCP R79, R79 ;  /* 0x0000004f004f7308 */ /* 0x000f620000001000 */
[----:B-1----:R-:W-:-:S07]  /*9ea0*/  FMUL.FTZ R53, R53, R90 ;  /* 0x0000005a35357220 */ /* 0x002fce0000410000 */
[----:B------:R-:W1:Y:S01]  /*9eb0*/  MUFU.EX2 R89, R89 ;  /* 0x0000005900597308 */ /* 0x000e620000000800 */
[----:B------:R-:W-:Y:S01]  /*9ec0*/  FADD.FTZ R76, R76, 1 ;  /* 0x3f8000004c4c7421 */ /* 0x000fe20000010000 */
[----:B------:R-:W-:Y:S01]  /*9ed0*/  FADD.FTZ R82, R82, 1 ;  /* 0x3f80000052527421 */ /* 0x000fe20000010000 */
[----:B0-----:R-:W-:Y:S01]  /*9ee0*/  FADD.FTZ R80, R80, 1 ;  /* 0x3f80000050507421 */ /* 0x001fe20000010000 */
[----:B------:R-:W-:-:S04]  /*9ef0*/  FMUL.FTZ R53, R53, R16 ;  /* 0x0000001035357220 */ /* 0x000fc80000410000 */
[----:B------:R-:W0:Y:S01]  /*9f00*/  MUFU.RCP R92, R77 ;  /* 0x0000004d005c7308 */ /* 0x000e220000001000 */
[----:B--2---:R-:W-:Y:S01]  /*9f10*/  FADD.FTZ R85, R85, 1 ;  /* 0x3f80000055557421 */ /* 0x004fe20000010000 */
[----:B---3--:R-:W-:Y:S01]  /*9f20*/  FMUL.FTZ R16, R57, R78 ;  /* 0x0000004e39107220 */ /* 0x008fe20000410000 */
[----:B----4-:R-:W-:Y:S01]  /*9f30*/  FADD.FTZ R86, R86, 1 ;  /* 0x3f80000056567421 */ /* 0x010fe20000010000 */
[----:B------:R-:W-:Y:S01]  /*9f40*/  FADD.FTZ R87, R87, 1 ;  /* 0x3f80000057577421 */ /* 0x000fe20000010000 */
[----:B------:R-:W-:-:S03]  /*9f50*/  FADD.FTZ R69, R69, 1 ;  /* 0x3f80000045457421 */ /* 0x000fc60000010000 */
[----:B------:R-:W2:Y:S01]  /*9f60*/  MUFU.RCP R93, R76 ;  /* 0x0000004c005d7308 */ /* 0x000ea20000001000 */
[----:B------:R-:W-:Y:S01]  /*9f70*/  FMUL.FTZ R50, R50, R91 ;  /* 0x0000005b32327220 */ /* 0x000fe20000410000 */
[----:B------:R-:W-:Y:S01]  /*9f80*/  FADD.FTZ R65, R65, 1 ;  /* 0x3f80000041417421 */ /* 0x000fe20000010000 */
[----:B------:R-:W-:Y:S01]  /*9f90*/  FADD.FTZ R68, R68, 1 ;  /* 0x3f80000044447421 */ /* 0x000fe20000010000 */
[----:B------:R-:W-:-:S04]  /*9fa0*/  FMUL.FTZ R16, R16, R13 ;  /* 0x0000000d10107220 */ /* 0x000fc80000410000 */
[----:B------:R-:W3:Y:S01]  /*9fb0*/  MUFU.RCP R84, R84 ;  /* 0x0000005400547308 */ /* 0x000ee20000001000 */
[----:B-----5:R-:W-:Y:S01]  /*9fc0*/  FMUL.FTZ R13, R56, R79 ;  /* 0x0000004f380d7220 */ /* 0x020fe20000410000 */
[----:B-1----:R-:W-:Y:S01]  /*9fd0*/  FADD.FTZ R89, R89, 1 ;  /* 0x3f80000059597421 */ /* 0x002fe20000010000 */
[----:B------:R-:W-:-:S05]  /*9fe0*/  FMUL.FTZ R50, R50, R17 ;  /* 0x0000001132327220 */ /* 0x000fca0000410000 */
[----:B------:R-:W1:Y:S08]  /*9ff0*/  MUFU.RCP R95, R80 ;  /* 0x00000050005f7308 */ /* 0x000e700000001000 */
[----:B------:R-:W4:Y:S01]  /*a000*/  MUFU.RCP R82, R82 ;  /* 0x0000005200527308 */ /* 0x000f220000001000 */
[----:B0-----:R-:W-:-:S07]  /*a010*/  FMUL.FTZ R55, R55, R92 ;  /* 0x0000005c37377220 */ /* 0x001fce0000410000 */
[----:B------:R-:W0:Y:S08]  /*a020*/  MUFU.RCP R85, R85 ;  /* 0x0000005500557308 */ /* 0x000e300000001000 */
[----:B------:R-:W5:Y:S08]  /*a030*/  MUFU.RCP R56, R69 ;  /* 0x0000004500387308 */ /* 0x000f700000001000 */
[----:B------:R-:W5:Y:S08]  /*a040*/  MUFU.RCP R86, R86 ;  /* 0x0000005600567308 */ /* 0x000f700000001000 */
[----:B------:R-:W5:Y:S08]  /*a050*/  MUFU.RCP R87, R87 ;  /* 0x0000005700577308 */ /* 0x000f700000001000 */
[----:B------:R-:W5:Y:S01]  /*a060*/  MUFU.RCP R17, R68 ;  /* 0x0000004400117308 */ /* 0x000f620000001000 */
[----:B--2---:R-:W-:-:S07]  /*a070*/  FMUL.FTZ R54, R54, R93 ;  /* 0x0000005d36367220 */ /* 0x004fce0000410000 */
[----:B------:R-:W2:Y:S01]  /*a080*/  MUFU.RCP R65, R65 ;  /* 0x0000004100417308 */ /* 0x000ea20000001000 */
[----:B------:R-:W-:-:S07]  /*a090*/  FMUL.FTZ R55, R55, R14 ;  /* 0x0000000e37377220 */ /* 0x000fce0000410000 */
[----:B------:R-:W2:Y:S01]  /*a0a0*/  MUFU.RCP R74, R89 ;  /* 0x00000059004a7308 */ /* 0x000ea20000001000 */
[----:B---3--:R-:W-:Y:S01]  /*a0b0*/  FMUL.FTZ R14, R83, R84 ;  /* 0x00000054530e7220 */ /* 0x008fe20000410000 */
[----:B-1----:R-:W-:Y:S01]  /*a0c0*/  FMUL.FTZ R58, R58, R95 ;  /* 0x0000005f3a3a7220 */ /* 0x002fe20000410000 */
[----:B----4-:R-:W-:Y:S01]  /*a0d0*/  FMUL.FTZ R81, R81, R82 ;  /* 0x0000005251517220 */ /* 0x010fe20000410000 */
[----:B------:R-:W-:Y:S01]  /*a0e0*/  FMUL.FTZ R54, R54, R15 ;  /* 0x0000000f36367220 */ /* 0x000fe20000410000 */
[----:B------:R-:W-:Y:S01]  /*a0f0*/  BAR.SYNC.DEFER_BLOCKING 0x0 ;  /* 0x0000000000007b1d */ /* 0x000fe20000010000 */
[----:B------:R-:W-:Y:S01]  /*a100*/  FMUL.FTZ R14, R14, R9 ;  /* 0x000000090e0e7220 */ /* 0x000fe20000410000 */
[----:B------:R-:W-:Y:S01]  /*a110*/  FMUL.FTZ R13, R13, R12 ;  /* 0x0000000c0d0d7220 */ /* 0x000fe20000410000 */
[----:B0-----:R-:W-:Y:S01]  /*a120*/  FMUL.FTZ R9, R60, R85 ;  /* 0x000000553c097220 */ /* 0x001fe20000410000 */
        /* <DEDUP_REMOVED lines=8> */
[----:B--2---:R-:W-:Y:S01]  /*a1b0*/  FMUL.FTZ R88, R88, R65 ;  /* 0x0000004158587220 */ /* 0x004fe20000410000 */
        /* <DEDUP_REMOVED lines=18> */
[----:B------:R-:W-:Y:S01]  /*a2e0*/  STS.U16 [R38+0x4], R54 ;  /* 0x0000043626007388 */ /* 0x000fe20000000400 */
[----:B------:R-:W-:-:S03]  /*a2f0*/  F2FP.BF16.F32.PACK_AB R59, R59, R88 ;  /* 0x000000583b3b723e */ /* 0x000fc600000010ff */
[----:B------:R1:W-:Y:S01]  /*a300*/  STS.U16 [R39+0x6], R3 ;  /* 0x0000060327007388 */ /* 0x0003e20000000400 */
[----:B0-----:R-:W-:-:S03]  /*a310*/  PRMT R2, R9, 0x7632, R2 ;  /* 0x0000763209027816 */ /* 0x001fc60000000002 */
[----:B------:R-:W-:Y:S01]  /*a320*/  STS.U16 [R40+0x8], R13 ;  /* 0x0000080d28007388 */ /* 0x000fe20000000400 */
[----:B------:R-:W-:-:S03]  /*a330*/  F2FP.BF16.F32.PACK_AB R61, R61, R62 ;  /* 0x0000003e3d3d723e */ /* 0x000fc600000010ff */
[----:B------:R-:W-:Y:S01]  /*a340*/  STS.U16 [R41+0xa], R4 ;  /* 0x00000a0429007388 */ /* 0x000fe20000000400 */
[----:B-1----:R-:W-:-:S03]  /*a350*/  PRMT R3, R10, 0x7632, R3 ;  /* 0x000076320a037816 */ /* 0x002fc60000000003 */
[----:B------:R-:W-:Y:S01]  /*a360*/  STS.U16 [R42+0xc], R58 ;  /* 0x00000c3a2a007388 */ /* 0x000fe20000000400 */
[----:B------:R-:W-:-:S03]  /*a370*/  PRMT R6, R59, 0x7632, R6 ;  /* 0x000076323b067816 */ /* 0x000fc60000000006 */
[----:B------:R0:W-:Y:S04]  /*a380*/  STS.U16 [R43+0xe], R5 ;  /* 0x00000e052b007388 */ /* 0x0001e80000000400 */
[----:B------:R-:W-:Y:S04]  /*a390*/  STS.U16 [R44+0x10], R9 ;  /* 0x000010092c007388 */ /* 0x000fe80000000400 */
[----:B------:R-:W-:Y:S01]  /*a3a0*/  STS.U16 [R45+0x12], R2 ;  /* 0x000012022d007388 */ /* 0x000fe20000000400 */
[----:B0-----:R-:W-:-:S03]  /*a3b0*/  PRMT R5, R61, 0x7632, R5 ;  /* 0x000076323d057816 */ /* 0x001fc60000000005 */
[----:B------:R-:W-:Y:S01]  /*a3c0*/  STS.U16 [R46+0x14], R10 ;  /* 0x0000140a2e007388 */ /* 0x000fe20000000400 */
[----:B------:R-:W-:-:S03]  /*a3d0*/  MOV R4, UR7 ;  /* 0x0000000700047c02 */ /* 0x000fc60008000f00 */
        /* <DEDUP_REMOVED lines=30> */
[----:B------:R-:W-:Y:S01]  /*a5c0*/  IMAD R7, R72, UR15, R7 ;  /* 0x0000000f48077c24 */ /* 0x000fe2000f8e0207 */
[----:B-1----:R-:W-:-:S03]  /*a5d0*/  ISETP.GE.AND P0, PT, R21, R53, PT ;  /* 0x000000351500720c */ /* 0x002fc60003f06270 */
[----:B------:R-:W-:-:S10]  /*a5e0*/  IMAD.IADD R21, R3, 0x1, R7 ;  /* 0x0000000103157824 */ /* 0x000fd400078e0207 */
        /* <DEDUP_REMOVED lines=15> */
.L_x_853:
[----:B------:R-:W-:Y:S05]  /*a6e0*/  BSYNC B0 ;  /* 0x0000000000007941 */ /* 0x000fea0003800000 */
.L_x_852:
[----:B------:R-:W-:Y:S01]  /*a6f0*/  ULDC.64 UR14, c[0x0][0x2c8] ;  /* 0x0000b200000e7ab9 */ /* 0x000fe20000000a00 */
[----:B------:R-:W-:Y:S01]  /*a700*/  MOV R3, R21 ;  /* 0x0000001500037202 */ /* 0x000fe20000000f00 */
[----:B------:R-:W-:Y:S01]  /*a710*/  UIMAD UR7, UR21, UR14, URZ ;  /* 0x0000000e150772a4 */ /* 0x000fe2000f8e023f */
[-C--:B------:R-:W-:Y:S01]  /*a720*/  ISETP.GE.AND P3, PT, R0, R53.reuse, PT ;  /* 0x000000350000720c */ /* 0x080fe20003f66270 */
[----:B------:R-:W-:Y:S01]  /*a730*/  ULDC.64 UR18, c[0x0][0x320] ;  /* 0x0000c80000127ab9 */ /* 0x000fe20000000a00 */
[-C--:B------:R-:W-:Y:S01]  /*a740*/  ISETP.GE.AND P4, PT, R22, R53.reuse, PT ;  /* 0x000000351600720c */ /* 0x080fe20003f86270 */
[----:B------:R-:W-:Y:S01]  /*a750*/  IMAD.WIDE.U32 R2, R73, UR14, R2 ;  /* 0x0000000e49027c25 */ /* 0x000fe2000f8e0002 */
[-C--:B------:R-:W-:Y:S01]  /*a760*/  ISETP.GE.AND P5, PT, R20, R53.reuse, PT ;  /* 0x000000351400720c */ /* 0x080fe20003fa6270 */
[----:B------:R-:W-:Y:S01]  /*a770*/  UIADD3 UR6, UR6, 0x1, URZ ;  /* 0x0000000106067890 */ /* 0x000fe2000fffe03f */
[----:B------:R-:W-:Y:S01]  /*a780*/  MOV R4, UR7 ;  /* 0x0000000700047c02 */ /* 0x000fe20008000f00 */
[----:B------:R-:W-:Y:S01]  /*a790*/  ULDC UR7, c[0x0][0x224] ;  /* 0x0000890000077ab9 */ /* 0x000fe20000000800 */
[-C--:B------:R-:W-:Y:S01]  /*a7a0*/  ISETP.GE.AND P6, PT, R23, R53.reuse, PT ;  /* 0x000000351700720c */ /* 0x080fe20003fc6270 */
[----:B------:R-:W-:Y:S01]  /*a7b0*/  UISETP.GE.AND UP0, UPT, UR6, UR7, UPT ;  /* 0x000000070600728c */ /* 0x000fe2000bf06270 */
[-C--:B------:R-:W-:Y:S01]  /*a7c0*/  ISETP.GE.AND P2, PT, R26, R53.reuse, PT ;  /* 0x000000351a00720c */ /* 0x080fe20003f46270 */
[----:B------:R-:W-:Y:S01]  /*a7d0*/  IMAD R5, R73, UR15, R4 ;  /* 0x0000000f49057c24 */ /* 0x000fe2000f8e0204 */
[----:B------:R-:W-:Y:S01]  /*a7e0*/  IADD3 R4, P0, R2, UR20, RZ ;  /* 0x0000001402047c10 */ /* 0x000fe2000ff1e0ff */
[----:B------:R-:W-:Y:S01]  /*a7f0*/  UIADD3 UR12, UP1, UR12, 0x1000, URZ ;  /* 0x000010000c0c7890 */ /* 0x000fe2000ff3e03f */
[----:B------:R-:W-:Y:S01]  /*a800*/  IADD3 R2, P1, R36, UR18, RZ ;  /* 0x0000001224027c10 */ /* 0x000fe2000ff3e0ff */
        /* <DEDUP_REMOVED lines=35> */
[----:B--2---:R-:W-:Y:S05]  /*aa40*/  @!P0 BRA `(.L_x_854) ;  /* 0xffffff5c00248947 */ /* 0x004fea000383ffff */
[----:B------:R-:W-:Y:S05]  /*aa50*/  EXIT ;  /* 0x000000000000794d */ /* 0x000fea0003800000 */
.L_x_855:
        /* <DEDUP_REMOVED lines=10> */
.L_x_5179:


//--------------------- .text._Z25selective_scan_fwd_kernelI32Selective_Scan_fwd_kernel_traitsILi64ELi16ELi1ELb0ELb1ELb0ELb0EN3c108BFloat16ENS1_7complexIfEEEEv13SSMParamsBase --------------------------
	.section	.text._Z25selective_scan_fwd_kernelI32Selective_Scan_fwd_kernel_traitsILi64ELi16ELi1ELb0ELb1ELb0ELb0EN3c108BFloat16ENS1_7complexIfEEEEv13SSMParamsBase,"ax",@progbits
	.align	128
        .global         _Z25selective_scan_fwd_kernelI32Selective_Scan_fwd_kernel_traitsILi64ELi16ELi1ELb0ELb1ELb0ELb0EN3c108BFloat16ENS1_7complexIfEEEEv13SSMParamsBase
        .type           _Z25selective_scan_fwd_kernelI32Selective_Scan_fwd_kernel_traitsILi64ELi16ELi1ELb0ELb1ELb0ELb0EN3c108BFloat16ENS1_7complexIfEEEEv13SSMParamsBase,@function
        .size           _Z25selective_scan_fwd_kernelI32Selective_Scan_fwd_kernel_traitsILi64ELi16ELi1ELb0ELb1ELb0ELb0EN3c108BFloat16ENS1_7complexIfEEEEv13SSMParamsBase,(.L_x_5180 - _Z25selective_scan_fwd_kernelI32Selective_Scan_fwd_kernel_traitsILi64ELi16ELi1ELb0ELb1ELb0ELb0EN3c108BFloat16ENS1_7complexIfEEEEv13SSMParamsBase)
        .other          _Z25selective_scan_fwd_kernelI32Selective_Scan_fwd_kernel_traitsILi64ELi16ELi1ELb0ELb1ELb0ELb0EN3c108BFloat16ENS1_7complexIfEEEEv13SSMParamsBase,@"STO_CUDA_ENTRY STV_DEFAULT"
_Z25selective_scan_fwd_kernelI32Selective_Scan_fwd_kernel_traitsILi64ELi16ELi1ELb0ELb1ELb0ELb0EN3c108BFloat16ENS1_7complexIfEEEEv13SSMParamsBase:
.text._Z25selective_scan_fwd_kernelI32Selective_Scan_fwd_kernel_traitsILi64ELi16ELi1ELb0ELb1ELb0ELb0EN3c108BFloat16ENS1_7complexIfEEEEv13SSMParamsBase:
[----:B------:R-:W-:Y:S08]  /*0000*/  LDC R1, c[0x0][0x28] ;  /* 0x00000a00ff017b82 */ /* 0x000ff00000000800 */
[----:B------:R-:W0:Y:S01]  /*0010*/  S2UR UR4, SR_CTAID.Y ;  /* 0x00000000000479c3 */ /* 0x000e220000002600 */
[----:B------:R-:W-:Y:S01]  /*0020*/  ULDC.64 UR6, c[0x0][0x300] ;  /* 0x0000c00000067ab9 */ /* 0x000fe20000000a00 */
[----:B------:R-:W-:Y:S01]  /*0030*/  ULDC.64 UR16, c[0x0][0x208] ;  /* 0x0000820000107ab9 */ /* 0x000fe20000000a00 */
[----:B------:R-:W-:Y:S01]  /*0040*/  ISETP.NE.U32.AND P1, PT, RZ, UR6, PT ;  /* 0x00000006ff007c0c */ /* 0x000fe2000bf25070 */
[----:B------:R-:W-:Y:S01]  /*0050*/  ULDC.64 UR12, c[0x0][0x240] ;  /* 0x00009000000c7ab9 */ /* 0x000fe20000000a00 */
[----:B------:R-:W-:Y:S01]  /*0060*/  ULDC.64 UR8, c[0x0][0x290] ;  /* 0x0000a40000087ab9 */ /* 0x000fe20000000a00 */
[----:B------:R-:W-:Y:S01]  /*0070*/  ULDC.64 UR18, c[0x0][0x298] ;  /* 0x0000a60000127ab9 */ /* 0x000fe20000000a00 */
[----:B------:R-:W-:Y:S01]  /*0080*/  ISETP.NE.AND.EX P1, PT, RZ, UR7, PT, P1 ;  /* 0x00000007ff007c0c */ /* 0x000fe2000bf25310 */
[----:B------:R-:W1:Y:S01]  /*0090*/  LDC R10, c[0x0][0x228] ;  /* 0x00008a00ff0a7b82 */ /* 0x000e620000000800 */
[----:B------:R-:W-:Y:S01]  /*00a0*/  ULDC.64 UR20, c[0x0][0x258] ;  /* 0x0000960000147ab9 */ /* 0x000fe20000000a00 */
[----:B0-----:R-:W-:Y:S01]  /*00b0*/  MOV R95, UR4 ;  /* 0x00000004005f7c02 */ /* 0x001fe20008000f00 */
[----:B------:R-:W-:-:S02]  /*00c0*/  ULDC.64 UR4, c[0x0][0x2e8] ;  /* 0x0000ba0000047ab9 */ /* 0x000fc40000000a00 */
[----:B------:R-:W-:Y:S02]  /*00d0*/  ISETP.NE.U32.AND P0, PT, RZ, UR4, PT ;  /* 0x00000004ff007c0c */ /* 0x000fe4000bf05070 */
[----:B------:R-:W-:Y:S02]  /*00e0*/  R2UR UR10, R95 ;  /* 0x000000005f0a72ca */ /* 0x000fe400000e0000 */
[----:B------:R-:W-:-:S11]  /*00f0*/  ISETP.NE.AND.EX P0, PT, RZ, UR5, PT, P0 ;  /* 0x00000005ff007c0c */ /* 0x000fd6000bf05300 */
[----:B------:R-:W-:Y:S02]  /*0100*/  USHF.R.S32.HI UR32, URZ, 0x1f, UR10 ;  /* 0x0000001f3f207899 */ /* 0x000fe4000801140a */
[----:B------:R-:W-:-:S04]  /*0110*/  @P0 LEA R2, P2, R95, UR4, 0x2 ;  /* 0x000000045f020c11 */ /* 0x000fc8000f8410ff */
[----:B------:R-:W-:Y:S02]  /*0120*/  MOV R0, UR32 ;  /* 0x0000002000007c02 */ /* 0x000fe40008000f00 */
[----:B-1----:R-:W-:Y:S02]  /*0130*/  IABS R11, R10 ;  /* 0x0000000a000b7213 */ /* 0x002fe40000000000 */
[C---:B------:R-:W-:Y:S02]  /*0140*/  @P0 LEA.HI.X R3, R95.reuse, UR5, R0, 0x2, P2 ;  /* 0x000000055f030c11 */ /* 0x040fe400090f1400 */
[----:B------:R-:W-:-:S03]  /*0150*/  @P1 LEA R4, P2, R95, UR6, 0x2 ;  /* 0x000000065f041c11 */ /* 0x000fc6000f8410ff */
[----:B------:R-:W5:Y:S01]  /*0160*/  @P0 LDG.E R8, desc[UR16][R2.64] ;  /* 0x0000001002080981 */ /* 0x000f62000c1e1900 */
[C---:B------:R-:W-:Y:S02]  /*0170*/  @P1 LEA.HI.X R5, R95.reuse, UR7, R0, 0x2, P2 ;  /* 0x000000075f051c11 */ /* 0x040fe400090f1400 */
[----:B------:R-:W0:Y:S01]  /*0180*/  I2F.RP R0, R11 ;  /* 0x0000000b00007306 */ /* 0x000e220000209400 */
[----:B------:R-:W1:Y:S02]  /*0190*/  S2UR UR4, SR_CTAID.X ;  /* 0x00000000000479c3 */ /* 0x000e640000002500 */
[----:B------:R2:W5:Y:S01]  /*01a0*/  @P1 LDG.E R9, desc[UR16][R4.64] ;  /* 0x0000001004091981 */ /* 0x000562000c1e1900 */
[----:B------:R-:W-:-:S04]  /*01b0*/  R2UR UR11, R95 ;  /* 0x000000005f0b72ca */ /* 0x000fc800000e0000 */
[----:B0-----:R-:W0:Y:S01]  /*01c0*/  MUFU.RCP R0, R0 ;  /* 0x0000000000007308 */ /* 0x001e220000001000 */
[----:B-1----:R-:W-:-:S04]  /*01d0*/  MOV R92, UR4 ;  /* 0x00000004005c7c02 */ /* 0x002fc80008000f00 */
[C---:B------:R-:W-:Y:S01]  /*01e0*/  R2UR UR7, R92.reuse ;  /* 0x000000005c0772ca */ /* 0x040fe200000e0000 */
[----:B--2---:R-:W-:Y:S01]  /*01f0*/  IMAD.WIDE.U32 R4, R92, UR12, RZ ;  /* 0x0000000c5c047c25 */ /* 0x004fe2000f8e00ff */
[----:B0-----:R-:W-:-:S04]  /*0200*/  IADD3 R6, R0, 0xffffffe, RZ ;  /* 0x0ffffffe00067810 */ /* 0x001fc80007ffe0ff */
[----:B------:R0:W1:Y:S07]  /*0210*/  F2I.FTZ.U32.TRUNC.NTZ R7, R6 ;  /* 0x0000000600077305 */ /* 0x00006e000021f000 */
[----:B------:R-:W-:Y:S01]  /*0220*/  USHF.R.S32.HI UR15, URZ, 0x1f, UR7 ;  /* 0x0000001f3f0f7899 */ /* 0x000fe20008011407 */
[----:B0-----:R-:W-:-:S03]  /*0230*/  HFMA2.MMA R6, -RZ, RZ, 0, 0 ;  /* 0x00000000ff067435 */ /* 0x001fc600000001ff */
[----:B------:R-:W-:Y:S02]  /*0240*/  UIMAD UR5, UR15, UR12, URZ ;  /* 0x0000000c0f0572a4 */ /* 0x000fe4000f8e023f */
[----:B------:R-:W-:Y:S02]  /*0250*/  UIMAD UR4, UR15, UR8, URZ ;  /* 0x000000080f0472a4 */ /* 0x000fe4000f8e023f */
[----:B------:R-:W-:Y:S01]  /*0260*/  UIMAD UR12, UR32, UR18, URZ ;  /* 0x00000012200c72a4 */ /* 0x000fe2000f8e023f */
[----:B-1----:R-:W-:Y:S02]  /*0270*/  IADD3 R2, RZ, -R7, RZ ;  /* 0x80000007ff027210 */ /* 0x002fe40007ffe0ff */
[----:B------:R-:W-:-:S03]  /*0280*/  MOV R13, UR5 ;  /* 0x00000005000d7c02 */ /* 0x000fc60008000f00 */
[----:B------:R-:W-:Y:S01]  /*0290*/  IMAD R3, R2, R11, RZ ;  /* 0x0000000b02037224 */ /* 0x000fe200078e02ff */
[----:B------:R-:W-:Y:S01]  /*02a0*/  IABS R2, R95 ;  /* 0x0000005f00027213 */ /* 0x000fe20000000000 */
[----:B------:R-:W-:Y:S02]  /*02b0*/  IMAD R13, R92, UR13, R13 ;  /* 0x0000000d5c0d7c24 */ /* 0x000fe4000f8e020d */
[----:B------:R-:W-:Y:S02]  /*02c0*/  IMAD.HI.U32 R7, R7, R3, R6 ;  /* 0x0000000307077227 */ /* 0x000fe400078e0006 */
[----:B------:R-:W0:Y:S01]  /*02d0*/  LDC R6, c[0x0][0x224] ;  /* 0x00008900ff067b82 */ /* 0x000e220000000800 */
[----:B------:R-:W-:-:S03]  /*02e0*/  IADD3 R5, R5, R13, RZ ;  /* 0x0000000d05057210 */ /* 0x000fc60007ffe0ff */
[----:B------:R-:W-:-:S04]  /*02f0*/  IMAD.HI.U32 R7, R7, R2, RZ ;  /* 0x0000000207077227 */ /* 0x000fc800078e00ff */
[----:B------:R-:W1:Y:S01]  /*0300*/  LDC.64 R12, c[0x0][0x2d8] ;  /* 0x0000b600ff0c7b82 */ /* 0x000e620000000a00 */
[----:B------:R-:W-:-:S05]  /*0310*/  IADD3 R0, -R7, RZ, RZ ;  /* 0x000000ff07007210 */ /* 0x000fca0007ffe1ff */
[----:B------:R-:W-:Y:S02]  /*0320*/  IMAD R0, R11, R0, R2 ;  /* 0x000000000b007224 */ /* 0x000fe400078e0202 */
[----:B------:R-:W-:-:S03]  /*0330*/  IMAD.WIDE.U32 R2, R92, UR8, RZ ;  /* 0x000000085c027c25 */ /* 0x000fc6000f8e00ff */
[----:B------:R-:W-:-:S13]  /*0340*/  ISETP.GT.U32.AND P3, PT, R11, R0, PT ;  /* 0x000000000b00720c */ /* 0x000fda0003f64070 */
[-C--:B------:R-:W-:Y:S02]  /*0350*/  @!P3 IADD3 R0, R0, -R11.reuse, RZ ;  /* 0x8000000b0000b210 */ /* 0x080fe40007ffe0ff */
[----:B------:R-:W-:Y:S02]  /*0360*/  @!P3 IADD3 R7, R7, 0x1, RZ ;  /* 0x000000010707b810 */ /* 0x000fe40007ffe0ff */
[----:B------:R-:W-:Y:S01]  /*0370*/  ISETP.GE.U32.AND P2, PT, R0, R11, PT ;  /* 0x0000000b0000720c */ /* 0x000fe20003f46070 */
[----:B------:R-:W-:Y:S01]  /*0380*/  IMAD.U32 R11, RZ, RZ, UR4 ;  /* 0x00000004ff0b7e24 */ /* 0x000fe2000f8e00ff */
[----:B------:R-:W-:Y:S02]  /*0390*/  LOP3.LUT R0, R95, R10, RZ, 0x3c, !PT ;  /* 0x0000000a5f007212 */ /* 0x000fe400078e3cff */
[----:B------:R-:W-:Y:S01]  /*03a0*/  ISETP.NE.AND P3, PT, R10, RZ, PT ;  /* 0x000000ff0a00720c */ /* 0x000fe20003f65270 */
[----:B------:R-:W-:Y:S01]  /*03b0*/  IMAD R11, R92, UR9, R11 ;  /* 0x000000095c0b7c24 */ /* 0x000fe2000f8e020b */
[----:B------:R-:W-:Y:S01]  /*03c0*/  ISETP.GE.AND P4, PT, R0, RZ, PT ;  /* 0x000000ff0000720c */ /* 0x000fe20003f86270 */
[----:B------:R-:W-:Y:S01]  /*03d0*/  ULDC.64 UR8, c[0x0][0x280] ;  /* 0x0000a00000087ab9 */ /* 0x000fe20000000a00 */
[----:B------:R-:W-:Y:S01]  /*03e0*/  R2UR UR4, R92 ;  /* 0x000000005c0472ca */ /* 0x000fe200000e0000 */
[----:B------:R-:W-:Y:S01]  /*03f0*/  UIMAD UR6, UR15, UR8, URZ ;  /* 0x000000080f0672a4 */ /* 0x000fe2000f8e023f */
[----:B------:R-:W-:-:S03]  /*0400*/  IADD3 R3, R3, R11, RZ ;  /* 0x0000000b03037210 */ /* 0x000fc60007ffe0ff */
[----:B------:R-:W-:Y:S01]  /*0410*/  @P2 IADD3 R7, R7, 0x1, RZ ;  /* 0x0000000107072810 */ /* 0x000fe20007ffe0ff */
[----:B------:R-:W-:Y:S01]  /*0420*/  UIMAD UR6, UR7, UR9, UR6 ;  /* 0x00000009070672a4 */ /* 0x000fe2000f8e0206 */
[----:B0-----:R-:W-:-:S04]  /*0430*/  ISETP.GE.AND P2, PT, R6, 0x1, PT ;  /* 0x000000010600780c */ /* 0x001fc80003f46270 */
[----:B------:R-:W-:Y:S02]  /*0440*/  @!P4 IADD3 R7, -R7, RZ, RZ ;  /* 0x000000ff0707c210 */ /* 0x000fe40007ffe1ff */
[----:B------:R-:W-:Y:S01]  /*0450*/  @!P3 LOP3.LUT R7, RZ, R10, RZ, 0x33, !PT ;  /* 0x0000000aff07b212 */ /* 0x000fe200078e33ff */
[----:B------:R-:W-:Y:S01]  /*0460*/  UIMAD.WIDE.U32 UR4, UR4, UR8, URZ ;  /* 0x00000008040472a5 */ /* 0x000fe2000f8e003f */
[----:B------:R-:W0:Y:S02]  /*0470*/  LDC.64 R10, c[0x0][0x2f8] ;  /* 0x0000be00ff0a7b82 */ /* 0x000e240000000a00 */
[----:B------:R-:W-:Y:S01]  /*0480*/  ULDC.64 UR8, c[0x0][0x288] ;  /* 0x0000a20000087ab9 */ /* 0x000fe20000000a00 */
[----:B------:R-:W-:Y:S01]  /*0490*/  SHF.R.S32.HI R0, RZ, 0x1f, R7 ;  /* 0x0000001fff007819 */ /* 0x000fe20000011407 */
[----:B------:R-:W-:Y:S01]  /*04a0*/  UIMAD UR7, UR32, UR8, URZ ;  /* 0x00000008200772a4 */ /* 0x000fe2000f8e023f */
[----:B-1----:R-:W-:Y:S11]  /*04b0*/  @!P2 EXIT ;  /* 0x000000000000a94d */ /* 0x002ff60003800000 */
[----:B------:R-:W1:Y:S01]  /*04c0*/  S2R R93, SR_TID.X ;  /* 0x00000000005d7919 */ /* 0x000e620000002100 */
[----:B------:R-:W-:Y:S01]  /*04d0*/  UIADD3 UR5, UR5, UR6, URZ ;  /* 0x0000000605057290 */ /* 0x000fe2000fffe03f */
[----:B------:R-:W-:Y:S01]  /*04e0*/  MOV R6, UR12 ;  /* 0x0000000c00067c02 */ /* 0x000fe20008000f00 */
[----:B------:R-:W-:Y:S01]  /*04f0*/  IMAD R0, R0, UR20, RZ ;  /* 0x0000001400007c24 */ /* 0x000fe2000f8e02ff */
[----:B------:R-:W2:Y:S01]  /*0500*/  S2R R91, SR_LANEID ;  /* 0x00000000005b7919 */ /* 0x000ea20000000000 */
[----:B------:R-:W-:Y:S01]  /*0510*/  UIMAD UR9, UR10, UR9, UR7 ;  /* 0x000000090a0972a4 */ /* 0x000fe2000f8e0207 */
[----:B------:R-:W-:Y:S01]  /*0520*/  IMAD.WIDE.U32 R4, R7, UR20, R4 ;  /* 0x0000001407047c25 */ /* 0x000fe2000f8e0004 */
[----:B------:R-:W-:-:S03]  /*0530*/  UIMAD.WIDE.U32 UR6, UR11, UR8, UR4 ;  /* 0x000000080b0672a5 */ /* 0x000fc6000f8e0004 */
[----:B------:R-:W-:Y:S01]  /*0540*/  UMOV UR4, URZ ;  /* 0x0000003f00047c82 */ /* 0x000fe20008000000 */
[----:B------:R-:W-:Y:S01]  /*0550*/  IMAD R85, R7, UR21, R0 ;  /* 0x0000001507557c24 */ /* 0x000fe2000f8e0200 */
[----:B-----5:R-:W-:Y:S01]  /*0560*/  @P1 R2UR UR4, R9 ;  /* 0x00000000090412ca */ /* 0x020fe200000e0000 */
[C---:B------:R-:W-:Y:S01]  /*0570*/  IMAD R87, R95.reuse, UR19, R6 ;  /* 0x000000135f577c24 */ /* 0x040fe2000f8e0206 */
[----:B------:R-:W-:Y:S01]  /*0580*/  UMOV UR5, URZ ;  /* 0x0000003f00057c82 */ /* 0x000fe20008000000 */
[----:B------:R-:W-:Y:S01]  /*0590*/  IMAD.WIDE.U32 R2, R95, UR18, R2 ;  /* 0x000000125f027c25 */ /* 0x000fe2000f8e0002 */
[----:B------:R-:W-:Y:S01]  /*05a0*/  @P0 R2UR UR5, R8 ;  /* 0x00000000080502ca */ /* 0x000fe200000e0000 */
[----:B------:R-:W-:Y:S01]  /*05b0*/  ULDC.64 UR10, c[0x0][0x2f0] ;  /* 0x0000bc00000a7ab9 */ /* 0x000fe20000000a00 */
[----:B------:R-:W-:Y:S01]  /*05c0*/  LEA R86, P2, R4, R12, 0x1 ;  /* 0x0000000c04567211 */ /* 0x000fe200078408ff */
[----:B------:R-:W-:Y:S01]  /*05d0*/  UIADD3 UR9, UR7, UR9, URZ ;  /* 0x0000000907097290 */ /* 0x000fe2000fffe03f */
[----:B------:R-:W-:Y:S01]  /*05e0*/  IADD3 R87, R3, R87, RZ ;  /* 0x0000005703577210 */ /* 0x000fe20007ffe0ff */
[----:B------:R-:W-:Y:S01]  /*05f0*/  ULEA UR8, UP0, UR6, UR10, 0x1 ;  /* 0x0000000a06087291 */ /* 0x000fe2000f80083f */
[----:B------:R-:W-:-:S02]  /*0600*/  IADD3 R85, R5, R85, RZ ;  /* 0x0000005505557210 */ /* 0x000fc40007ffe0ff */
[----:B0-----:R-:W-:Y:S01]  /*0610*/  LEA R90, P0, R2, R10, 0x1 ;  /* 0x0000000a025a7211 */ /* 0x001fe200078008ff */
[----:B------:R-:W-:Y:S01]  /*0620*/  ULEA.HI.X UR9, UR6, UR11, UR9, 0x1, UP0 ;  /* 0x0000000b06097291 */ /* 0x000fe200080f0c09 */
[----:B------:R-:W-:Y:S02]  /*0630*/  LEA.HI.X R85, R4, R13, R85, 0x1, P2 ;  /* 0x0000000d04557211 */ /* 0x000fe400010f0c55 */
[----:B------:R-:W-:Y:S01]  /*0640*/  LEA.HI.X R87, R2, R11, R87, 0x1, P0 ;  /* 0x0000000b02577211 */ /* 0x000fe200000f0c57 */
[----:B------:R-:W-:-:S08]  /*0650*/  UMOV UR6, URZ ;  /* 0x0000003f00067c82 */ /* 0x000fd00008000000 */
.L_x_897:
[----:B-1----:R-:W-:Y:S01]  /*0660*/  SHF.L.U32 R84, R93, 0x4, RZ ;  /* 0x000000045d547819 */ /* 0x002fe200000006ff */
[----:B------:R-:W-:Y:S01]  /*0670*/  BAR.SYNC.DEFER_BLOCKING 0x0 ;  /* 0x0000000000007b1d */ /* 0x000fe20000010000 */
[----:B0-----:R-:W-:Y:S01]  /*0680*/  MOV R3, UR9 ;  /* 0x0000000900037c02 */ /* 0x001fe20008000f00 */
[----:B------:R-:W-:Y:S01]  /*0690*/  IMAD.U32 R2, RZ, RZ, UR8 ;  /* 0x00000008ff027e24 */ /* 0x000fe2000f8e00ff */
[----:B------:R-:W-:Y:S02]  /*06a0*/  LOP3.LUT R84, R84, 0xfffffe00, RZ, 0xc0, !PT ;  /* 0xfffffe0054547812 */ /* 0x000fe400078ec0ff */
[----:B------:R-:W-:Y:S01]  /*06b0*/  PRMT R5, RZ, 0x7610, R5 ;  /* 0x00007610ff057816 */ /* 0x000fe20000000005 */
[----:B------:R-:W-:Y:S01]  /*06c0*/  ULDC UR10, c[0x0][0x218] ;  /* 0x00008600000a7ab9 */ /* 0x000fe20000000800 */
[----:B------:R-:W-:Y:S01]  /*06d0*/  LOP3.LUT R83, R84, 0x1f, R93, 0xf8, !PT ;  /* 0x0000001f54537812 */ /* 0x000fe200078ef85d */
[----:B------:R-:W-:Y:S01]  /*06e0*/  UIMAD UR10, UR6, -0x400, UR10 ;  /* 0xfffffc00060a78a4 */ /* 0x000fe2000f8e020a */
[----:B------:R-:W-:-:S02]  /*06f0*/  PRMT R0, RZ, 0x7610, R0 ;  /* 0x00007610ff007816 */ /* 0x000fc40000000000 */
[C---:B------:R-:W-:Y:S01]  /*0700*/  LOP3.LUT R7, R83.reuse, 0x20, RZ, 0xfc, !PT ;  /* 0x0000002053077812 */ /* 0x040fe200078efcff */
[C---:B------:R-:W-:Y:S01]  /*0710*/  IMAD.WIDE R2, R83.reuse, 0x2, R2 ;  /* 0x0000000253027825 */ /* 0x040fe200078e0202 */
[C---:B------:R-:W-:Y:S02]  /*0720*/  LOP3.LUT R9, R83.reuse, 0x40, RZ, 0xfc, !PT ;  /* 0x0000004053097812 */ /* 0x040fe400078efcff */
[----:B------:R-:W-:Y:S02]  /*0730*/  ISETP.GE.AND P2, PT, R83, UR10, PT ;  /* 0x0000000a53007c0c */ /* 0x000fe4000bf46270 */
[----:B------:R-:W-:Y:S02]  /*0740*/  ISETP.GE.AND P1, PT, R7, UR10, PT ;  /* 0x0000000a07007c0c */ /* 0x000fe4000bf26270 */
[C---:B------:R-:W-:Y:S02]  /*0750*/  LOP3.LUT R11, R83.reuse, 0x60, RZ, 0xfc, !PT ;  /* 0x00000060530b7812 */ /* 0x040fe400078efcff */
[----:B------:R-:W-:-:S02]  /*0760*/  LOP3.LUT R13, R83, 0x80, RZ, 0xfc, !PT ;  /* 0x00000080530d7812 */ /* 0x000fc400078efcff */
[C---:B------:R-:W-:Y:S02]  /*0770*/  LOP3.LUT R15, R83.reuse, 0xa0, RZ, 0xfc, !PT ;  /* 0x000000a0530f7812 */ /* 0x040fe400078efcff */
[----:B------:R-:W-:Y:S02]  /*0780*/  LOP3.LUT R17, R83, 0xc0, RZ, 0xfc, !PT ;  /* 0x000000c053117812 */ /* 0x000fe400078efcff */
[----:B------:R-:W-:Y:S01]  /*0790*/  ISETP.GE.AND P0, PT, R9, UR10, PT ;  /* 0x0000000a09007c0c */ /* 0x000fe2000bf06270 */
[----:B------:R-:W3:Y:S01]  /*07a0*/  @!P2 LDG.E.U16 R5, desc[UR16][R2.64] ;  /* 0x000000100205a981 */ /* 0x000ee2000c1e1500 */
[----:B------:R-:W-:Y:S02]  /*07b0*/  LOP3.LUT R19, R83, 0xe0, RZ, 0xfc, !PT ;  /* 0x000000e053137812 */ /* 0x000fe400078efcff */
[----:B------:R-:W-:Y:S01]  /*07c0*/  ISETP.GE.AND P4, PT, R11, UR10, PT ;  /* 0x0000000a0b007c0c */ /* 0x000fe2000bf86270 */
[----:B------:R-:W4:Y:S01]  /*07d0*/  @!P1 LDG.E.U16 R0, desc[UR16][R2.64+0x40] ;  /* 0x0000401002009981 */ /* 0x000f22000c1e1500 */
[----:B------:R-:W-:-:S02]  /*07e0*/  LOP3.LUT R21, R83, 0x100, RZ, 0xfc, !PT ;  /* 0x0000010053157812 */ /* 0x000fc400078efcff */
[----:B------:R-:W-:Y:S02]  /*07f0*/  ISETP.GE.AND P6, PT, R13, UR10, PT ;  /* 0x0000000a0d007c0c */ /* 0x000fe4000bfc6270 */
[----:B------:R-:W-:Y:S02]  /*0800*/  ISETP.GE.AND P5, PT, R15, UR10, PT ;  /* 0x0000000a0f007c0c */ /* 0x000fe4000bfa6270 */
[----:B------:R-:W-:Y:S02]  /*0810*/  ISETP.GE.AND P3, PT, R17, UR10, PT ;  /* 0x0000000a11007c0c */ /* 0x000fe4000bf66270 */
[----:B------:R-:W-:Y:S02]  /*0820*/  ISETP.GE.AND P2, PT, R19, UR10, PT ;  /* 0x0000000a13007c0c */ /* 0x000fe4000bf46270 */
[----:B------:R-:W-:Y:S02]  /*0830*/  ISETP.GE.AND P1, PT, R21, UR10, PT ;  /* 0x0000000a15007c0c */ /* 0x000fe4000bf26270 */
[----:B------:R-:W-:-:S02]  /*0840*/  PRMT R4, RZ, 0x7610, R4 ;  /* 0x00007610ff047816 */ /* 0x000fc40000000004 */
        /* <DEDUP_REMOVED lines=43> */
[----:B--2---:R-:W-:Y:S01]  /*0b00*/  IADD3 R7, R84, R91, RZ ;  /* 0x0000005b54077210 */ /* 0x004fe20007ffe0ff */
[----:B------:R-:W-:-:S03]  /*0b10*/  UMOV UR7, 0x400 ;  /* 0x0000040000077882 */ /* 0x000fc60000000000 */
[C---:B------:R-:W-:Y:S02]  /*0b20*/  IADD3 R32, R7.reuse, 0x40, RZ ;  /* 0x0000004007207810 */ /* 0x040fe40007ffe0ff */
[C---:B0-----:R-:W-:Y:S02]  /*0b30*/  IADD3 R2, R7.reuse, 0x20, RZ ;  /* 0x0000002007027810 */ /* 0x041fe40007ffe0ff */
[C---:B------:R-:W-:Y:S02]  /*0b40*/  IADD3 R34, R7.reuse, 0x60, RZ ;  /* 0x0000006007227810 */ /* 0x040fe40007ffe0ff */
[C---:B------:R-:W-:Y:S02]  /*0b50*/  LEA.HI.SX32 R82, R7.reuse, R7, 0x1b ;  /* 0x0000000707527211 */ /* 0x040fe400078fdaff */
[C---:B------:R-:W-:Y:S02]  /*0b60*/  IADD3 R36, R7.reuse, 0x80, RZ ;  /* 0x0000008007247810 */ /* 0x040fe40007ffe0ff */
[----:B------:R-:W-:-:S02]  /*0b70*/  IADD3 R38, R7, 0xa0, RZ ;  /* 0x000000a007267810 */ /* 0x000fc40007ffe0ff */
[-C--:B------:R-:W-:Y:S01]  /*0b80*/  LEA.HI.SX32 R2, R2, R7.reuse, 0x1b ;  /* 0x0000000702027211 */ /* 0x080fe200078fdaff */
[----:B-1----:R-:W-:Y:S01]  /*0b90*/  ULEA UR11, UR11, UR7, 0x18 ;  /* 0x000000070b0b7291 */ /* 0x002fe2000f8ec03f */
[C---:B------:R-:W-:Y:S01]  /*0ba0*/  IADD3 R40, R7.reuse, 0xc0, RZ ;  /* 0x000000c007287810 */ /* 0x040fe20007ffe0ff */
[C---:B------:R-:W-:Y:S01]  /*0bb0*/  VIADD R44, R7.reuse, 0x100 ;  /* 0x00000100072c7836 */ /* 0x040fe20000000000 */
[-C--:B------:R-:W-:Y:S02]  /*0bc0*/  LEA.HI.SX32 R32, R32, R7.reuse, 0x1b ;  /* 0x0000000720207211 */ /* 0x080fe400078fdaff */
[----:B------:R-:W-:Y:S02]  /*0bd0*/  IADD3 R42, R7, 0xe0, RZ ;  /* 0x000000e0072a7810 */ /* 0x000fe40007ffe0ff */
[----:B------:R-:W-:Y:S02]  /*0be0*/  LEA.HI.SX32 R34, R34, R7, 0x1b ;  /* 0x0000000722227211 */ /* 0x000fe400078fdaff */
[----:B------:R-:W-:-:S02]  /*0bf0*/  LEA R82, R82, UR11, 0x1 ;  /* 0x0000000b52527c11 */ /* 0x000fc4000f8e08ff */
        /* <DEDUP_REMOVED lines=30> */
[----:B------:R-:W-:Y:S02]  /*0de0*/  LEA R59, R52, UR11, 0x1 ;  /* 0x0000000b343b7c11 */ /* 0x000fe4000f8e08ff */
[----:B------:R-:W-:Y:S02]  /*0df0*/  LEA R57, R54, UR11, 0x1 ;  /* 0x0000000b36397c11 */ /* 0x000fe4000f8e08ff */
[----:B------:R-:W-:Y:S01]  /*0e00*/  LEA R39, R39, UR11, 0x1 ;  /* 0x0000000b27277c11 */ /* 0x000fe2000f8e08ff */
[----:B------:R-:W-:Y:S01]  /*0e10*/  IMAD.MOV.U32 R3, RZ, RZ, R87 ;  /* 0x000000ffff037224 */ /* 0x000fe200078e0057 */
[----:B------:R-:W-:Y:S02]  /*0e20*/  LEA R37, R37, UR11, 0x1 ;  /* 0x0000000b25257c11 */ /* 0x000fe4000f8e08ff */
[----:B------:R-:W-:Y:S02]  /*0e30*/  MOV R2, R90 ;  /* 0x0000005a00027202 */ /* 0x000fe40000000f00 */
[----:B------:R-:W-:-:S02]  /*0e40*/  ISETP.GE.AND P3, PT, R19, UR10, PT ;  /* 0x0000000a13007c0c */ /* 0x000fc4000bf66270 */
        /* <DEDUP_REMOVED lines=14> */
[----:B------:R-:W-:Y:S01]  /*0f30*/  PRMT R48, RZ, 0x7610, R48 ;  /* 0x00007610ff307816 */ /* 0x000fe20000000030 */
[----:B---3--:R-:W-:Y:S04]  /*0f40*/  STS.U16 [R82], R5 ;  /* 0x0000000552007388 */ /* 0x008fe80000000400 */
[----:B----4-:R0:W-:Y:S02]  /*0f50*/  STS.U16 [R81+0x40], R0 ;  /* 0x0000400051007388 */ /* 0x0101e40000000400 */
[----:B0-----:R-:W-:-:S04]  /*0f60*/  LEA R0, R91, R84, 0x4 ;  /* 0x000000545b007211 */ /* 0x001fc800078e20ff */
[----:B------:R-:W-:Y:S01]  /*0f70*/  LEA.HI.SX32 R35, R0, R0, 0x1b ;  /* 0x0000000000237211 */ /* 0x000fe200078fdaff */
[----:B-----5:R-:W-:Y:S04]  /*0f80*/  STS.U16 [R79+0x80], R4 ;  /* 0x000080044f007388 */ /* 0x020fe80000000400 */
[----:B------:R-:W-:Y:S04]  /*0f90*/  STS.U16 [R77+0xc0], R6 ;  /* 0x0000c0064d007388 */ /* 0x000fe80000000400 */
[----:B------:R-:W-:Y:S04]  /*0fa0*/  STS.U16 [R75+0x100], R8 ;  /* 0x000100084b007388 */ /* 0x000fe80000000400 */
[----:B------:R-:W-:Y:S04]  /*0fb0*/  STS.U16 [R73+0x140], R10 ;  /* 0x0001400a49007388 */ /* 0x000fe80000000400 */
[----:B------:R-:W-:Y:S04]  /*0fc0*/  STS.U16 [R71+0x180], R12 ;  /* 0x0001800c47007388 */ /* 0x000fe80000000400 */
[----:B------:R-:W-:Y:S04]  /*0fd0*/  STS.U16 [R69+0x1c0], R14 ;  /* 0x0001c00e45007388 */ /* 0x000fe80000000400 */
[----:B------:R-:W-:Y:S01]  /*0fe0*/  STS.U16 [R67+0x200], R16 ;  /* 0x0002001043007388 */ /* 0x000fe20000000400 */
[----:B------:R-:W-:-:S03]  /*0ff0*/  LEA R35, R35, UR11, 0x1 ;  /* 0x0000000b23237c11 */ /* 0x000fc6000f8e08ff */
[----:B------:R0:W-:Y:S04]  /*1000*/  STS.U16 [R65+0x240], R18 ;  /* 0x0002401241007388 */ /* 0x0001e80000000400 */
[----:B------:R1:W-:Y:S04]  /*1010*/  STS.U16 [R63+0x280], R20 ;  /* 0x000280143f007388 */ /* 0x0003e80000000400 */
[----:B------:R-:W-:Y:S04]  /*1020*/  STS.U16 [R61+0x2c0], R22 ;  /* 0x0002c0163d007388 */ /* 0x000fe80000000400 */
[----:B------:R2:W-:Y:S01]  /*1030*/  STS.U16 [R59+0x300], R24 ;  /* 0x000300183b007388 */ /* 0x0005e20000000400 */
[----:B0-----:R-:W-:-:S03]  /*1040*/  IMAD.WIDE R18, R83, 0x2, R2 ;  /* 0x0000000253127825 */ /* 0x001fc600078e0202 */
        /* <DEDUP_REMOVED lines=22> */
[----:B--2---:R-:W-:Y:S02]  /*11b0*/  PRMT R24, RZ, 0x7610, R24 ;  /* 0x00007610ff187816 */ /* 0x004fe40000000018 */
[----:B------:R-:W-:Y:S02]  /*11c0*/  PRMT R22, RZ, 0x7610, R22 ;  /* 0x00007610ff167816 */ /* 0x000fe40000000016 */
[----:B0-----:R-:W-:Y:S02]  /*11d0*/  PRMT R26, RZ, 0x7610, R26 ;  /* 0x00007610ff1a7816 */ /* 0x001fe4000000001a */
[----:B---3--:R-:W-:Y:S02]  /*11e0*/  PRMT R28, RZ, 0x7610, R28 ;  /* 0x00007610ff1c7816 */ /* 0x008fe4000000001c */
[----:B----4-:R-:W-:Y:S01]  /*11f0*/  PRMT R30, RZ, 0x7610, R30 ;  /* 0x00007610ff1e7816 */ /* 0x010fe2000000001e */
        /* <DEDUP_REMOVED lines=15> */
[----:B------:R-:W-:Y:S02]  /*12f0*/  ISETP.GE.AND P2, PT, R33, UR10, PT ;  /* 0x0000000a21007c0c */ /* 0x000fe4000bf46270 */
[----:B------:R-:W0:Y:S01]  /*1300*/  LDC R33, c[0x0][0x21c] ;  /* 0x00008700ff217b82 */ /* 0x000e220000000800 */
[----:B------:R-:W2:Y:S01]  /*1310*/  @!P1 LDG.E.U16 R17, desc[UR16][R18.64] ;  /* 0x0000001012119981 */ /* 0x000ea2000c1e1500 */
[----:B------:R-:W-:-:S03]  /*1320*/  ISETP.GE.AND P1, PT, R41, UR10, PT ;  /* 0x0000000a29007c0c */ /* 0x000fc6000bf26270 */
[----:B------:R-:W3:Y:S04]  /*1330*/  @!P4 LDG.E.U16 R36, desc[UR16][R18.64+0x240] ;  /* 0x000240101224c981 */ /* 0x000ee8000c1e1500 */
[----:B------:R-:W3:Y:S04]  /*1340*/  @!P0 LDG.E.U16 R38, desc[UR16][R18.64+0x280] ;  /* 0x0002801012268981 */ /* 0x000ee8000c1e1500 */
        /* <DEDUP_REMOVED lines=95> */
.L_x_857:
[----:B------:R-:W-:Y:S05]  /*1940*/  BSYNC B0 ;  /* 0x0000000000007941 */ /* 0x000fea0003800000 */
.L_x_856:
        /* <DEDUP_REMOVED lines=36> */
.L_x_859:
[----:B------:R-:W-:Y:S05]  /*1b90*/  BSYNC B0 ;  /* 0x0000000000007941 */ /* 0x000fea0003800000 */
.L_x_858:
        /* <DEDUP_REMOVED lines=38> */
.L_x_861:
[----:B------:R-:W-:Y:S05]  /*1e00*/  BSYNC B0 ;  /* 0x0000000000007941 */ /* 0x000fea0003800000 */
.L_x_860:
        /* <DEDUP_REMOVED lines=36> */
.L_x_863:
[----:B------:R-:W-:Y:S05]  /*2050*/  BSYNC B0 ;  /* 0x0000000000007941 */ /* 0x000fea0003800000 */
.L_x_862:
        /* <DEDUP_REMOVED lines=38> */
.L_x_865:
[----:B------:R-:W-:Y:S05]  /*22c0*/  BSYNC B0 ;  /* 0x0000000000007941 */ /* 0x000fea0003800000 */
.L_x_864:
        /* <DEDUP_REMOVED lines=36> */
.L_x_867:
[----:B------:R-:W-:Y:S05]  /*2510*/  BSYNC B0 ;  /* 0x0000000000007941 */ /* 0x000fea0003800000 */
.L_x_866:
        /* <DEDUP_REMOVED lines=38> */
.L_x_869:
[----:B------:R-:W-:Y:S05]  /*2780*/  BSYNC B0 ;  /* 0x0000000000007941 */ /* 0x000fea0003800000 */
.L_x_868:
[----:B------:R-:W-:Y:S01]  /*2790*/  SHF.L.U32 R19, R19, 0x10, RZ ;  /* 0x0000001013137819 */ /* 0x000fe200000006ff */
[----:B------:R-:W-:Y:S01]  /*27a0*/  BSSY B0, `(.L_x_870) ;  /* 0x0000024000007945 */ /* 0x000fe20003800000 */
[----:B------:R-:W-:Y:S01]  /*27b0*/  FSETP.GTU.FTZ.AND P4, PT, R56, 20, PT ;  /* 0x41a000003800780b */ /* 0x000fe20003f9c000 */
[----:B------:R-:W-:Y:S02]  /*27c0*/  IMAD.U32 R41, R16, 0x10000, RZ ;  /* 0x0001000010297824 */ /* 0x000fe400078e00ff */
        /* <DEDUP_REMOVED lines=33> */
.L_x_871:
[----:B------:R-:W-:Y:S05]  /*29e0*/  BSYNC B0 ;  /* 0x0000000000007941 */ /* 0x000fea0003800000 */
.L_x_870:
        /* <DEDUP_REMOVED lines=42> */
.L_x_873:
[----:B------:R-:W-:Y:S05]  /*2c90*/  BSYNC B0 ;  /* 0x0000000000007941 */ /* 0x000fea0003800000 */
.L_x_872:
        /* <DEDUP_REMOVED lines=40> */
.L_x_875:
[----:B------:R-:W-:Y:S05]  /*2f20*/  BSYNC B0 ;  /* 0x0000000000007941 */ /* 0x000fea0003800000 */
.L_x_874:
        /* <DEDUP_REMOVED lines=46> */
.L_x_877:
[----:B------:R-:W-:Y:S05]  /*3210*/  BSYNC B0 ;  /* 0x0000000000007941 */ /* 0x000fea0003800000 */
.L_x_876:
        /* <DEDUP_REMOVED lines=33> */
.L_x_879:
[----:B------:R-:W-:Y:S05]  /*3430*/  BSYNC B0 ;  /* 0x0000000000007941 */ /* 0x000fea0003800000 */
.L_x_878:
        /* <DEDUP_REMOVED lines=33> */
.L_x_881:
[----:B------:R-:W-:Y:S05]  /*3650*/  BSYNC B0 ;  /* 0x0000000000007941 */ /* 0x000fea0003800000 */
.L_x_880:
        /* <DEDUP_REMOVED lines=33> */
.L_x_883:
[----:B------:R-:W-:Y:S05]  /*3870*/  BSYNC B0 ;  /* 0x0000000000007941 */ /* 0x000fea0003800000 */
.L_x_882:
        /* <DEDUP_REMOVED lines=33> */
.L_x_885:
[----:B------:R-:W-:Y:S05]  /*3a90*/  BSYNC B0 ;  /* 0x0000000000007941 */ /* 0x000fea0003800000 */
.L_x_884:
        /* <DEDUP_REMOVED lines=33> */
.L_x_887:
[----:B------:R-:W-:Y:S05]  /*3cb0*/  BSYNC B0 ;  /* 0x0000000000007941 */ /* 0x000fea0003800000 */
.L_x_886:
        /* <DEDUP_REMOVED lines=23> */
[----:B------:R-:W-:-:S04]  /*3e30*/  IMAD.WIDE.U32 R164, R95, UR12, RZ ;  /* 0x0000000c5fa47c25 */ /* 0x000fc8000f8e00ff */
[----:B------:R-:W-:Y:S01]  /*3e40*/  FMUL.FTZ R16, R15, R78 ;  /* 0x0000004e0f107220 */ /* 0x000fe20000410000 */
[----:B------:R-:W-:Y:S01]  /*3e50*/  FMUL.FTZ R14, R13, R74 ;  /* 0x0000004a0d0e7220 */ /* 0x000fe20000410000 */
[----:B------:R-:W-:Y:S01]  /*3e60*/  ISETP.GE.AND P1, PT, R2, UR11, PT ;  /* 0x0000000b02007c0c */ /* 0x000fe2000bf26270 */
[----:B------:R-:W-:Y:S01]  /*3e70*/  FMUL.FTZ R12, R11, R70 ;  /* 0x000000460b0c7220 */ /* 0x000fe20000410000 */
[----:B------:R-:W-:Y:S01]  /*3e80*/  MOV R0, UR7 ;  /* 0x0000000700007c02 */ /* 0x000fe20008000f00 */
[----:B------:R-:W-:Y:S01]  /*3e90*/  FMUL.FTZ R10, R9, R66 ;  /* 0x00000042090a7220 */ /* 0x000fe20000410000 */
[----:B------:R-:W-:Y:S01]  /*3ea0*/  FMUL.FTZ R8, R7, R62 ;  /* 0x0000003e07087220 */ /* 0x000fe20000410000 */
[----:B------:R-:W-:Y:S01]  /*3eb0*/  FMUL.FTZ R6, R5, R58 ;  /* 0x0000003a05067220 */ /* 0x000fe20000410000 */
[----:B------:R-:W-:Y:S01]  /*3ec0*/  FMUL.FTZ R4, R3, R38 ;  /* 0x0000002603047220 */ /* 0x000fe20000410000 */
[----:B------:R-:W-:Y:S02]  /*3ed0*/  IMAD R97, R95, UR13, R0 ;  /* 0x0000000d5f617c24 */ /* 0x000fe4000f8e0200 */
        /* <DEDUP_REMOVED lines=21> */
.L_x_894:
[----:B------:R-:W-:Y:S01]  /*4030*/  MOV R49, UR18 ;  /* 0x0000001200317c02 */ /* 0x000fe20008000f00 */
[----:B------:R-:W-:Y:S01]  /*4040*/  USHF.R.S32.HI UR13, URZ, 0x1f, UR7 ;  /* 0x0000001f3f0d7899 */ /* 0x000fe20008011407 */
[----:B------:R-:W-:Y:S01]  /*4050*/  MOV R40, R164 ;  /* 0x000000a400287202 */ /* 0x000fe20000000f00 */
[----:B------:R-:W-:Y:S01]  /*4060*/  USHF.L.U32 UR14, UR10, 0x1, URZ ;  /* 0x000000010a0e7899 */ /* 0x000fe2000800063f */
[----:B------:R-:W-:Y:S01]  /*4070*/  MOV R41, R3 ;  /* 0x0000000300297202 */ /* 0x000fe20000000f00 */
[----:B------:R-:W-:Y:S01]  /*4080*/  UIMAD UR12, UR13, UR22, URZ ;  /* 0x000000160d0c72a4 */ /* 0x000fe2000f8e023f */
[----:B------:R-:W-:Y:S01]  /*4090*/  IADD3 R44, R84, R83, RZ ;  /* 0x00000053542c7210 */ /* 0x000fe20007ffe0ff */
[----:B------:R-:W-:Y:S01]  /*40a0*/  UIMAD UR11, UR13, UR18, URZ ;  /* 0x000000120d0b72a4 */ /* 0x000fe2000f8e023f */
[----:B------:R-:W-:Y:S01]  /*40b0*/  IMAD.U32 R47, RZ, RZ, UR22 ;  /* 0x00000016ff2f7e24 */ /* 0x000fe2000f8e00ff */
[----:B------:R-:W-:Y:S01]  /*40c0*/  UIMAD UR12, UR7, UR23, UR12 ;  /* 0x00000017070c72a4 */ /* 0x000fe2000f8e020c */
[----:B------:R-:W-:Y:S01]  /*40d0*/  SHF.R.S32.HI R45, RZ, 0x1f, R44 ;  /* 0x0000001fff2d7819 */ /* 0x000fe2000001142c */
[----:B------:R-:W-:Y:S01]  /*40e0*/  IMAD.WIDE.U32 R48, R49, UR7, R40 ;  /* 0x0000000731307c25 */ /* 0x000fe2000f8e0028 */
[C---:B------:R-:W-:Y:S01]  /*40f0*/  IADD3 R41, R44.reuse, 0x40, RZ ;  /* 0x000000402c297810 */ /* 0x040fe20007ffe0ff */
[----:B------:R-:W-:Y:S01]  /*4100*/  UIMAD UR11, UR7, UR19, UR11 ;  /* 0x00000013070b72a4 */ /* 0x000fe2000f8e020b */
[----:B------:R-:W-:Y:S01]  /*4110*/  IADD3 R40, R44, 0x20, RZ ;  /* 0x000000202c287810 */ /* 0x000fe20007ffe0ff */
[----:B------:R-:W-:Y:S01]  /*4120*/  IMAD.WIDE.U32 R46, R47, UR7, R44 ;  /* 0x000000072f2e7c25 */ /* 0x000fe2000f8e002c */
[----:B------:R-:W-:-:S02]  /*4130*/  ISETP.GE.AND P2, PT, R41, UR14, PT ;  /* 0x0000000e29007c0c */ /* 0x000fc4000bf46270 */
[----:B------:R-:W-:Y:S02]  /*4140*/  ISETP.GE.AND P0, PT, R40, UR14, PT ;  /* 0x0000000e28007c0c */ /* 0x000fe4000bf06270 */
[----:B------:R-:W-:Y:S02]  /*4150*/  IADD3 R43, R47, UR12, RZ ;  /* 0x0000000c2f2b7c10 */ /* 0x000fe4000fffe0ff */
[----:B------:R-:W-:Y:S02]  /*4160*/  LEA R42, P4, R46, R86, 0x1 ;  /* 0x000000562e2a7211 */ /* 0x000fe400078808ff */
[----:B------:R-:W-:Y:S02]  /*4170*/  LEA R40, P3, R48, UR20, 0x3 ;  /* 0x0000001430287c11 */ /* 0x000fe4000f8618ff */
[----:B------:R-:W-:Y:S02]  /*4180*/  IADD3 R41, R49, UR11, RZ ;  /* 0x0000000b31297c10 */ /* 0x000fe4000fffe0ff */
[----:B------:R-:W-:-:S02]  /*4190*/  PRMT R47, RZ, 0x7610, R47 ;  /* 0x00007610ff2f7816 */ /* 0x000fc4000000002f */
[----:B------:R-:W-:Y:S02]  /*41a0*/  LEA.HI.X R43, R46, R85, R43, 0x1, P4 ;  /* 0x000000552e2b7211 */ /* 0x000fe400020f0c2b */
[----:B------:R-:W-:Y:S02]  /*41b0*/  LEA.HI.X R41, R48, UR21, R41, 0x3, P3 ;  /* 0x0000001530297c11 */ /* 0x000fe400098f1c29 */
[C---:B------:R-:W-:Y:S01]  /*41c0*/  IADD3 R48, R44.reuse, 0x60, RZ ;  /* 0x000000602c307810 */ /* 0x040fe20007ffe0ff */
[----:B------:R-:W2:Y:S01]  /*41d0*/  @!P2 LDG.E.U16 R47, desc[UR16][R42.64+0x80] ;  /* 0x000080102a2fa981 */ /* 0x000ea2000c1e1500 */
[----:B------:R-:W-:Y:S02]  /*41e0*/  IADD3 R49, R44, 0xa0, RZ ;  /* 0x000000a02c317810 */ /* 0x000fe40007ffe0ff */
[----:B------:R-:W-:Y:S01]  /*41f0*/  ISETP.GE.AND P2, PT, R48, UR14, PT ;  /* 0x0000000e30007c0c */ /* 0x000fe2000bf46270 */
[----:B------:R-:W3:Y:S01]  /*4200*/  LDG.E.64 R40, desc[UR16][R40.64] ;  /* 0x0000001028287981 */ /* 0x000ee2000c1e1b00 */
[----:B------:R-:W-:-:S02]  /*4210*/  IADD3 R48, R44, 0x80, RZ ;  /* 0x000000802c307810 */ /* 0x000fc40007ffe0ff */
[----:B------:R-:W-:Y:S02]  /*4220*/  IADD3 R50, R44, 0xc0, RZ ;  /* 0x000000c02c327810 */ /* 0x000fe40007ffe0ff */
[----:B------:R-:W-:Y:S02]  /*4230*/  ISETP.GE.AND P3, PT, R48, UR14, PT ;  /* 0x0000000e30007c0c */ /* 0x000fe4000bf66270 */
[C---:B------:R-:W-:Y:S02]  /*4240*/  IADD3 R48, R44.reuse, 0xe0, RZ ;  /* 0x000000e02c307810 */ /* 0x040fe40007ffe0ff */
[----:B------:R-:W-:Y:S02]  /*4250*/  PRMT R116, RZ, 0x7610, R116 ;  /* 0x00007610ff747816 */ /* 0x000fe40000000074 */
[----:B------:R-:W-:Y:S02]  /*4260*/  PRMT R46, RZ, 0x7610, R46 ;  /* 0x00007610ff2e7816 */ /* 0x000fe4000000002e */
[----:B------:R-:W-:Y:S01]  /*4270*/  ISETP.GE.AND P4, PT, R49, UR14, PT ;  /* 0x0000000e31007c0c */ /* 0x000fe2000bf86270 */
[----:B------:R-:W-:Y:S01]  /*4280*/  VIADD R49, R44, 0x100 ;  /* 0x000001002c317836 */ /* 0x000fe20000000000 */
[----:B------:R-:W-:Y:S01]  /*4290*/  ISETP.GE.AND P6, PT, R48, UR14, PT ;  /* 0x0000000e30007c0c */ /* 0x000fe2000bfc6270 */
[----:B------:R-:W4:Y:S01]  /*42a0*/  @!P2 LDG.E.U16 R116, desc[UR16][R42.64+0xc0] ;  /* 0x0000c0102a74a981 */ /* 0x000f22000c1e1500 */
[----:B------:R-:W-:-:S02]  /*42b0*/  ISETP.GE.AND P5, PT, R50, UR14, PT ;  /* 0x0000000e32007c0c */ /* 0x000fc4000bfa6270 */
[----:B------:R-:W-:Y:S01]  /*42c0*/  IADD3 R48, R44, 0x120, RZ ;  /* 0x000001202c307810 */ /* 0x000fe20007ffe0ff */
[----:B------:R-:W2:Y:S01]  /*42d0*/  @!P0 LDG.E.U16 R46, desc[UR16][R42.64+0x40] ;  /* 0x000040102a2e8981 */ /* 0x000ea2000c1e1500 */
[----:B------:R-:W-:Y:S02]  /*42e0*/  PRMT R115, RZ, 0x7610, R115 ;  /* 0x00007610ff737816 */ /* 0x000fe40000000073 */
[----:B------:R-:W-:Y:S02]  /*42f0*/  ISETP.GE.AND P2, PT, R48, UR14, PT ;  /* 0x0000000e30007c0c */ /* 0x000fe4000bf46270 */
[----:B------:R-:W-:Y:S02]  /*4300*/  ISETP.GE.AND P0, PT, R49, UR14, PT ;  /* 0x0000000e31007c0c */ /* 0x000fe4000bf06270 */
[----:B------:R-:W-:Y:S01]  /*4310*/  IADD3 R48, R44, 0x140, RZ ;  /* 0x000001402c307810 */ /* 0x000fe20007ffe0ff */
[----:B------:R-:W4:Y:S01]  /*4320*/  @!P3 LDG.E.U16 R115, desc[UR16][R42.64+0x100] ;  /* 0x000100102a73b981 */ /* 0x000f22000c1e1500 */
[----:B------:R-:W-:-:S02]  /*4330*/  PRMT R117, RZ, 0x7610, R117 ;  /* 0x00007610ff757816 */ /* 0x000fc40000000075 */
[----:B------:R-:W-:Y:S02]  /*4340*/  PRMT R108, RZ, 0x7610, R108 ;  /* 0x00007610ff6c7816 */ /* 0x000fe4000000006c */
[----:B------:R-:W-:Y:S02]  /*4350*/  IADD3 R49, R44, 0x160, RZ ;  /* 0x000001602c317810 */ /* 0x000fe40007ffe0ff */
[----:B------:R-:W-:Y:S01]  /*4360*/  ISETP.GE.AND P3, PT, R48, UR14, PT ;  /* 0x0000000e30007c0c */ /* 0x000fe2000bf66270 */
[----:B------:R-:W4:Y:S01]  /*4370*/  @!P4 LDG.E.U16 R117, desc[UR16][R42.64+0x140] ;  /* 0x000140102a75c981 */ /* 0x000f22000c1e1500 */
[----:B------:R-:W-:Y:S02]  /*4380*/  IADD3 R48, R44, 0x180, RZ ;  /* 0x000001802c307810 */ /* 0x000fe40007ffe0ff */
[----:B------:R-:W-:Y:S01]  /*4390*/  PRMT R102, RZ, 0x7610, R102 ;  /* 0x00007610ff667816 */ /* 0x000fe20000000066 */
[----:B------:R-:W4:Y:S01]  /*43a0*/  @!P5 LDG.E.U16 R108, desc[UR16][R42.64+0x180] ;  /* 0x000180102a6cd981 */ /* 0x000f22000c1e1500 */
[----:B------:R-:W-:-:S02]  /*43b0*/  ISETP.GE.AND P4, PT, R49, UR14, PT ;  /* 0x0000000e31007c0c */ /* 0x000fc4000bf86270 */
[----:B------:R-:W-:Y:S02]  /*43c0*/  PRMT R105, RZ, 0x7610, R105 ;  /* 0x00007610ff697816 */ /* 0x000fe40000000069 */
[----:B------:R-:W-:Y:S01]  /*43d0*/  IADD3 R49, R44, 0x1a0, RZ ;  /* 0x000001a02c317810 */ /* 0x000fe20007ffe0ff */
[----:B------:R-:W4:Y:S01]  /*43e0*/  @!P6 LDG.E.U16 R102, desc[UR16][R42.64+0x1c0] ;  /* 0x0001c0102a66e981 */ /* 0x000f22000c1e1500 */
[----:B------:R-:W-:Y:S02]  /*43f0*/  ISETP.GE.AND P5, PT, R48, UR14, PT ;  /* 0x0000000e30007c0c */ /* 0x000fe4000bfa6270 */
[----:B------:R-:W-:Y:S01]  /*4400*/  IADD3 R48, R44, 0x1c0, RZ ;  /* 0x000001c02c307810 */ /* 0x000fe20007ffe0ff */
[----:B------:R-:W4:Y:S01]  /*4410*/  @!P0 LDG.E.U16 R105, desc[UR16][R42.64+0x200] ;  /* 0x000200102a698981 */ /* 0x000f22000c1e1500 */
[----:B------:R-:W-:Y:S02]  /*4420*/  PRMT R104, RZ, 0x7610, R104 ;  /* 0x00007610ff687816 */ /* 0x000fe40000000068 */
[----:B------:R-:W-:-:S02]  /*4430*/  ISETP.GE.AND P6, PT, R49, UR14, PT ;  /* 0x0000000e31007c0c */ /* 0x000fc4000bfc6270 */
[----:B------:R-:W-:Y:S02]  /*4440*/  IADD3 R49, R44, 0x1e0, RZ ;  /* 0x000001e02c317810 */ /* 0x000fe40007ffe0ff */
[----:B------:R-:W-:Y:S01]  /*4450*/  ISETP.GE.AND P0, PT, R48, UR14, PT ;  /* 0x0000000e30007c0c */ /* 0x000fe2000bf06270 */
[----:B------:R-:W4:Y:S01]  /*4460*/  @!P2 LDG.E.U16 R104, desc[UR16][R42.64+0x240] ;  /* 0x000240102a68a981 */ /* 0x000f22000c1e1500 */
[----:B------:R-:W-:Y:S02]  /*4470*/  PRMT R45, RZ, 0x7610, R45 ;  /* 0x00007610ff2d7816 */ /* 0x000fe4000000002d */
[----:B------:R-:W-:Y:S02]  /*4480*/  PRMT R103, RZ, 0x7610, R103 ;  /* 0x00007610ff677816 */ /* 0x000fe40000000067 */
[----:B------:R-:W-:Y:S02]  /*4490*/  PRMT R48, RZ, 0x7610, R48 ;  /* 0x00007610ff307816 */ /* 0x000fe40000000030 */
[----:B------:R-:W-:Y:S01]  /*44a0*/  ISETP.GE.AND P2, PT, R49, UR14, PT ;  /* 0x0000000e31007c0c */ /* 0x000fe2000bf46270 */
[----:B------:R-:W2:Y:S01]  /*44b0*/  @!P1 LDG.E.U16 R45, desc[UR16][R42.64] ;  /* 0x000000102a2d9981 */ /* 0x000ea2000c1e1500 */
[----:B------:R-:W-:-:S02]  /*44c0*/  IADD3 R49, R44, 0x200, RZ ;  /* 0x000002002c317810 */ /* 0x000fc40007ffe0ff */
[C---:B------:R-:W-:Y:S01]  /*44d0*/  IADD3 R50, R44.reuse, 0x220, RZ ;  /* 0x000002202c327810 */ /* 0x040fe20007ffe0ff */
[----:B------:R-:W4:Y:S01]  /*44e0*/  @!P3 LDG.E.U16 R103, desc[UR16][R42.64+0x280] ;  /* 0x000280102a67b981 */ /* 0x000f22000c1e1500 */
[----:B------:R-:W-:Y:S02]  /*44f0*/  PRMT R100, RZ, 0x7610, R100 ;  /* 0x00007610ff647816 */ /* 0x000fe40000000064 */
[----:B------:R-:W-:Y:S01]  /*4500*/  PRMT R101, RZ, 0x7610, R101 ;  /* 0x00007610ff657816 */ /* 0x000fe20000000065 */
[----:B------:R-:W4:Y:S01]  /*4510*/  @!P4 LDG.E.U16 R48, desc[UR16][R42.64+0x2c0] ;  /* 0x0002c0102a30c981 */ /* 0x000f22000c1e1500 */
[----:B------:R-:W-:Y:S01]  /*4520*/  ISETP.GE.AND P3, PT, R49, UR14, PT ;  /* 0x0000000e31007c0c */ /* 0x000fe2000bf66270 */
[----:B------:R-:W-:Y:S01]  /*4530*/  VIADD R49, R44, 0x240 ;  /* 0x000002402c317836 */ /* 0x000fe20000000000 */
[----:B------:R-:W-:Y:S01]  /*4540*/  ISETP.GE.AND P4, PT, R50, UR14, PT ;  /* 0x0000000e32007c0c */ /* 0x000fe2000bf86270 */
[----:B------:R-:W4:Y:S01]  /*4550*/  @!P6 LDG.E.U16 R100, desc[UR16][R42.64+0x340] ;  /* 0x000340102a64e981 */ /* 0x000f22000c1e1500 */
[----:B------:R-:W-:-:S02]  /*4560*/  IADD3 R50, R44, 0x260, RZ ;  /* 0x000002602c327810 */ /* 0x000fc40007ffe0ff */
[----:B------:R-:W-:Y:S01]  /*4570*/  PRMT R98, RZ, 0x7610, R98 ;  /* 0x00007610ff627816 */ /* 0x000fe20000000062 */
[----:B------:R-:W4:Y:S01]  /*4580*/  @!P5 LDG.E.U16 R101, desc[UR16][R42.64+0x300] ;  /* 0x000300102a65d981 */ /* 0x000f22000c1e1500 */
[----:B------:R-:W-:Y:S02]  /*4590*/  PRMT R99, RZ, 0x7610, R99 ;  /* 0x00007610ff637816 */ /* 0x000fe40000000063 */
[----:B------:R-:W-:Y:S02]  /*45a0*/  ISETP.GE.AND P6, PT, R50, UR14, PT ;  /* 0x0000000e32007c0c */ /* 0x000fe4000bfc6270 */
[----:B------:R-:W-:Y:S01]  /*45b0*/  ISETP.GE.AND P5, PT, R49, UR14, PT ;  /* 0x0000000e31007c0c */ /* 0x000fe2000bfa6270 */
[----:B------:R-:W4:Y:S01]  /*45c0*/  @!P2 LDG.E.U16 R98, desc[UR16][R42.64+0x3c0] ;  /* 0x0003c0102a62a981 */ /* 0x000f22000c1e1500 */
[C---:B------:R-:W-:Y:S02]  /*45d0*/  IADD3 R50, R44.reuse, 0x2a0, RZ ;  /* 0x000002a02c327810 */ /* 0x040fe40007ffe0ff */
[----:B------:R-:W-:Y:S01]  /*45e0*/  IADD3 R49, R44, 0x280, RZ ;  /* 0x000002802c317810 */ /* 0x000fe20007ffe0ff */
[----:B------:R-:W4:Y:S01]  /*45f0*/  @!P0 LDG.E.U16 R99, desc[UR16][R42.64+0x380] ;  /* 0x000380102a638981 */ /* 0x000f22000c1e1500 */
[----:B------:R-:W-:-:S02]  /*4600*/  PRMT R97, RZ, 0x7610, R97 ;  /* 0x00007610ff617816 */ /* 0x000fc40000000061 */
        /* <DEDUP_REMOVED lines=27> */
[C---:B------:R-:W-:Y:S01]  /*47c0*/  VIADD R49, R44.reuse, 0x380 ;  /* 0x000003802c317836 */ /* 0x040fe20000000000 */
[----:B------:R-:W-:Y:S01]  /*47d0*/  IADD3 R50, R44, 0x3a0, RZ ;  /* 0x000003a02c327810 */ /* 0x000fe20007ffe0ff */
[----:B------:R-:W4:Y:S01]  /*47e0*/  @!P4 LDG.E.U16 R54, desc[UR16][R42.64+0x5c0] ;  /* 0x0005c0102a36c981 */ /* 0x000f22000c1e1500 */
[----:B------:R-:W-:Y:S02]  /*47f0*/  PRMT R52, RZ, 0x7610, R52 ;  /* 0x00007610ff347816 */ /* 0x000fe40000000034 */
[----:B------:R-:W-:Y:S01]  /*4800*/  ISETP.GE.AND P4, PT, R50, UR14, PT ;  /* 0x0000000e32007c0c */ /* 0x000fe2000bf86270 */
[----:B------:R-:W4:Y:S01]  /*4810*/  @!P3 LDG.E.U16 R55, desc[UR16][R42.64+0x580] ;  /* 0x000580102a37b981 */ /* 0x000f22000c1e1500 */
[----:B------:R-:W-:-:S02]  /*4820*/  PRMT R50, RZ, 0x7610, R50 ;  /* 0x00007610ff327816 */ /* 0x000fc40000000032 */
[----:B------:R-:W-:Y:S01]  /*4830*/  ISETP.GE.AND P3, PT, R49, UR14, PT ;  /* 0x0000000e31007c0c */ /* 0x000fe2000bf66270 */
[----:B------:R-:W4:Y:S01]  /*4840*/  @!P5 LDG.E.U16 R52, desc[UR16][R42.64+0x600] ;  /* 0x000600102a34d981 */ /* 0x000f22000c1e1500 */
[C---:B------:R-:W-:Y:S02]  /*4850*/  IADD3 R49, R44.reuse, 0x3c0, RZ ;  /* 0x000003c02c317810 */ /* 0x040fe40007ffe0ff */
[----:B------:R-:W-:Y:S01]  /*4860*/  IADD3 R44, R44, 0x3e0, RZ ;  /* 0x000003e02c2c7810 */ /* 0x000fe20007ffe0ff */
[----:B------:R-:W4:Y:S01]  /*4870*/  @!P6 LDG.E.U16 R50, desc[UR16][R42.64+0x640] ;  /* 0x000640102a32e981 */ /* 0x000f22000c1e1500 */
[----:B------:R-:W-:Y:S02]  /*4880*/  ISETP.GE.AND P5, PT, R49, UR14, PT ;  /* 0x0000000e31007c0c */ /* 0x000fe4000bfa6270 */
[----:B------:R-:W-:Y:S02]  /*4890*/  ISETP.GE.AND P6, PT, R44, UR14, PT ;  /* 0x0000000e2c007c0c */ /* 0x000fe4000bfc6270 */
[----:B------:R-:W-:-:S02]  /*48a0*/  PRMT R51, RZ, 0x7610, R51 ;  /* 0x00007610ff337816 */ /* 0x000fc40000000033 */
[----:B------:R-:W-:Y:S02]  /*48b0*/  PRMT R112, RZ, 0x7610, R112 ;  /* 0x00007610ff707816 */ /* 0x000fe40000000070 */
[----:B------:R-:W-:Y:S02]  /*48c0*/  PRMT R110, RZ, 0x7610, R110 ;  /* 0x00007610ff6e7816 */ /* 0x000fe4000000006e */
[----:B------:R-:W-:Y:S01]  /*48d0*/  PRMT R111, RZ, 0x7610, R111 ;  /* 0x00007610ff6f7816 */ /* 0x000fe2000000006f */
[----:B------:R-:W4:Y:S01]  /*48e0*/  @!P0 LDG.E.U16 R51, desc[UR16][R42.64+0x680] ;  /* 0x000680102a338981 */ /* 0x000f22000c1e1500 */
[----:B------:R-:W-:Y:S02]  /*48f0*/  PRMT R109, RZ, 0x7610, R109 ;  /* 0x00007610ff6d7816 */ /* 0x000fe4000000006d */
[----:B------:R-:W-:Y:S01]  /*4900*/  PRMT R107, RZ, 0x7610, R107 ;  /* 0x00007610ff6b7816 */ /* 0x000fe2000000006b */
        /* <DEDUP_REMOVED lines=9> */
[----:B------:R-:W-:-:S04]  /*49a0*/  IADD3 R120, R118, R91, RZ ;  /* 0x0000005b76787210 */ /* 0x000fc80007ffe0ff */
[CC--:B------:R-:W-:Y:S02]  /*49b0*/  LEA.HI.SX32 R44, R120.reuse, R120.reuse, 0x1b ;  /* 0x00000078782c7211 */ /* 0x0c0fe400078fdaff */
[C---:B------:R-:W-:Y:S02]  /*49c0*/  IADD3 R49, R120.reuse, 0x20, RZ ;  /* 0x0000002078317810 */ /* 0x040fe40007ffe0ff */
[----:B------:R-:W-:Y:S01]  /*49d0*/  IADD3 R113, R120, 0x40, RZ ;  /* 0x0000004078717810 */ /* 0x000fe20007ffe0ff */
[----:B-1----:R-:W-:Y:S01]  /*49e0*/  ULEA UR11, UR12, UR11, 0x18 ;  /* 0x0000000b0c0b7291 */ /* 0x002fe2000f8ec03f */
[----:B------:R-:W-:-:S05]  /*49f0*/  LEA.HI.SX32 R49, R49, R120, 0x1b ;  /* 0x0000007831317211 */ /* 0x000fca00078fdaff */
[----:B------:R-:W-:Y:S02]  /*4a00*/  LEA R44, R44, UR11, 0x1 ;  /* 0x0000000b2c2c7c11 */ /* 0x000fe4000f8e08ff */
[----:B------:R-:W-:Y:S02]  /*4a10*/  LEA.HI.SX32 R113, R113, R120, 0x1b ;  /* 0x0000007871717211 */ /* 0x000fe400078fdaff */
[----:B------:R-:W-:Y:S02]  /*4a20*/  LEA R49, R49, UR11, 0x1 ;  /* 0x0000000b31317c11 */ /* 0x000fe4000f8e08ff */
[C---:B0-----:R-:W-:Y:S02]  /*4a30*/  IADD3 R43, R120.reuse, 0x60, RZ ;  /* 0x00000060782b7810 */ /* 0x041fe40007ffe0ff */
[----:B------:R-:W-:Y:S01]  /*4a40*/  LEA R42, R113, UR11, 0x1 ;  /* 0x0000000b712a7c11 */ /* 0x000fe2000f8e08ff */
[C---:B------:R-:W-:Y:S01]  /*4a50*/  VIADD R139, R120.reuse, 0xa0 ;  /* 0x000000a0788b7836 */ /* 0x040fe20000000000 */
[C---:B------:R-:W-:Y:S01]  /*4a60*/  IADD3 R137, R120.reuse, 0x80, RZ ;  /* 0x0000008078897810 */ /* 0x040fe20007ffe0ff */
[C---:B------:R-:W-:Y:S01]  /*4a70*/  VIADD R149, R120.reuse, 0x360 ;  /* 0x0000036078957836 */ /* 0x040fe20000000000 */
[----:B------:R-:W-:-:S02]  /*4a80*/  IADD3 R121, R120, 0xc0, RZ ;  /* 0x000000c078797810 */ /* 0x000fc40007ffe0ff */
[C---:B------:R-:W-:Y:S02]  /*4a90*/  IADD3 R151, R120.reuse, 0x340, RZ ;  /* 0x0000034078977810 */ /* 0x040fe40007ffe0ff */
[C---:B------:R-:W-:Y:S02]  /*4aa0*/  IADD3 R127, R120.reuse, 0xe0, RZ ;  /* 0x000000e0787f7810 */ /* 0x040fe40007ffe0ff */
[C---:B------:R-:W-:Y:S02]  /*4ab0*/  IADD3 R131, R120.reuse, 0x100, RZ ;  /* 0x0000010078837810 */ /* 0x040fe40007ffe0ff */
[-C--:B------:R-:W-:Y:S02]  /*4ac0*/  LEA.HI.SX32 R137, R137, R120.reuse, 0x1b ;  /* 0x0000007889897211 */ /* 0x080fe400078fdaff */
[----:B------:R-:W-:Y:S02]  /*4ad0*/  IADD3 R129, R120, 0x120, RZ ;  /* 0x0000012078817810 */ /* 0x000fe40007ffe0ff */
[----:B------:R-:W-:-:S02]  /*4ae0*/  LEA.HI.SX32 R139, R139, R120, 0x1b ;  /* 0x000000788b8b7211 */ /* 0x000fc400078fdaff */
[C---:B------:R-:W-:Y:S02]  /*4af0*/  IADD3 R133, R120.reuse, 0x140, RZ ;  /* 0x0000014078857810 */ /* 0x040fe40007ffe0ff */
[-C--:B------:R-:W-:Y:S02]  /*4b00*/  LEA.HI.SX32 R134, R121, R120.reuse, 0x1b ;  /* 0x0000007879867211 */ /* 0x080fe400078fdaff */
[-C--:B------:R-:W-:Y:S02]  /*4b10*/  LEA.HI.SX32 R144, R151, R120.reuse, 0x1b ;  /* 0x0000007897907211 */ /* 0x080fe400078fdaff */
[-C--:B------:R-:W-:Y:S02]  /*4b20*/  LEA.HI.SX32 R146, R149, R120.reuse, 0x1b ;  /* 0x0000007895927211 */ /* 0x080fe400078fdaff */
[----:B------:R-:W-:Y:S02]  /*4b30*/  IADD3 R163, R120, 0x160, RZ ;  /* 0x0000016078a37810 */ /* 0x000fe40007ffe0ff */
[----:B------:R-:W-:-:S02]  /*4b40*/  LEA.HI.SX32 R121, R127, R120, 0x1b ;  /* 0x000000787f797211 */ /* 0x000fc400078fdaff */
[-C--:B------:R-:W-:Y:S02]  /*4b50*/  LEA.HI.SX32 R131, R131, R120.reuse, 0x1b ;  /* 0x0000007883837211 */ /* 0x080fe400078fdaff */
[-C--:B------:R-:W-:Y:S02]  /*4b60*/  LEA.HI.SX32 R132, R129, R120.reuse, 0x1b ;  /* 0x0000007881847211 */ /* 0x080fe400078fdaff */
[C---:B------:R-:W-:Y:S02]  /*4b70*/  IADD3 R130, R120.reuse, 0x180, RZ ;  /* 0x0000018078827810 */ /* 0x040fe40007ffe0ff */
[-C--:B------:R-:W-:Y:S02]  /*4b80*/  LEA.HI.SX32 R133, R133, R120.reuse, 0x1b ;  /* 0x0000007885857211 */ /* 0x080fe400078fdaff */
[C---:B------:R-:W-:Y:S02]  /*4b90*/  IADD3 R126, R120.reuse, 0x1a0, RZ ;  /* 0x000001a0787e7810 */ /* 0x040fe40007ffe0ff */
[----:B------:R-:W-:Y:S01]  /*4ba0*/  LEA.HI.SX32 R129, R163, R120, 0x1b ;  /* 0x00000078a3817211 */ /* 0x000fe200078fdaff */
[C---:B------:R-:W-:Y:S01]  /*4bb0*/  VIADD R161, R120.reuse, 0x200 ;  /* 0x0000020078a17836 */ /* 0x040fe20000000000 */
[----:B------:R-:W-:-:S02]  /*4bc0*/  IADD3 R128, R120, 0x1e0, RZ ;  /* 0x000001e078807810 */ /* 0x000fc40007ffe0ff */
[-C--:B------:R-:W-:Y:S02]  /*4bd0*/  LEA.HI.SX32 R130, R130, R120.reuse, 0x1b ;  /* 0x0000007882827211 */ /* 0x080fe400078fdaff */
[----:B------:R-:W-:Y:S02]  /*4be0*/  IADD3 R123, R120, 0x220, RZ ;  /* 0x00000220787b7810 */ /* 0x000fe40007ffe0ff */
[----:B------:R-:W-:Y:S02]  /*4bf0*/  LEA.HI.SX32 R126, R126, R120, 0x1b ;  /* 0x000000787e7e7211 */ /* 0x000fe400078fdaff */
[----:B------:R-:W-:Y:S01]  /*4c00*/  LEA R129, R129, UR11, 0x1 ;  /* 0x0000000b81817c11 */ /* 0x000fe2000f8e08ff */
[----:B---3--:R-:W-:-:S04]  /*4c10*/  FMUL.FTZ R106, R41, R80 ;  /* 0x00000050296a7220 */ /* 0x008fc80000410000 */
[----:B------:R-:W-:-:S04]  /*4c20*/  FMUL.RZ R122, R106, 0.15915493667125701904 ;  /* 0x3e22f9836a7a7820 */ /* 0x000fc8000040c000 */
[----:B------:R-:W-:Y:S01]  /*4c30*/  MUFU.SIN R106, R122 ;  /* 0x0000007a006a7308 */ /* 0x000fe20000000400 */
[----:B------:R-:W-:-:S07]  /*4c40*/  FMUL.FTZ R148, R41, R74 ;  /* 0x0000004a29947220 */ /* 0x000fce0000410000 */
[----:B------:R0:W-:Y:S01]  /*4c50*/  MUFU.COS R113, R122 ;  /* 0x0000007a00717308 */ /* 0x0001e20000000000 */
[----:B------:R-:W-:Y:S01]  /*4c60*/  FMUL.RZ R151, R148, 0.15915493667125701904 ;  /* 0x3e22f98394977820 */ /* 0x000fe2000040c000 */
[----:B------:R-:W-:Y:S02]  /*4c70*/  LEA R148, R137, UR11, 0x1 ;  /* 0x0000000b89947c11 */ /* 0x000fe4000f8e08ff */
[----:B------:R-:W-:Y:S02]  /*4c80*/  LEA R137, R134, UR11, 0x1 ;  /* 0x0000000b86897c11 */ /* 0x000fe4000f8e08ff */
[----:B------:R-:W-:Y:S02]  /*4c90*/  LEA R134, R131, UR11, 0x1 ;  /* 0x0000000b83867c11 */ /* 0x000fe4000f8e08ff */
[----:B------:R-:W-:Y:S02]  /*4ca0*/  LEA R131, R132, UR11, 0x1 ;  /* 0x0000000b84837c11 */ /* 0x000fe4000f8e08ff */
[----:B------:R-:W-:-:S02]  /*4cb0*/  LEA R132, R133, UR11, 0x1 ;  /* 0x0000000b85847c11 */ /* 0x000fc4000f8e08ff */
[----:B------:R-:W-:Y:S02]  /*4cc0*/  IADD3 R125, R120, 0x260, RZ ;  /* 0x00000260787d7810 */ /* 0x000fe40007ffe0ff */
[-C--:B------:R-:W-:Y:S02]  /*4cd0*/  LEA.HI.SX32 R128, R128, R120.reuse, 0x1b ;  /* 0x0000007880807211 */ /* 0x080fe400078fdaff */
[----:B------:R-:W-:Y:S02]  /*4ce0*/  IADD3 R119, R120, 0x280, RZ ;  /* 0x0000028078777810 */ /* 0x000fe40007ffe0ff */
[----:B------:R-:W-:Y:S02]  /*4cf0*/  LEA R130, R130, UR11, 0x1 ;  /* 0x0000000b82827c11 */ /* 0x000fe4000f8e08ff */
[----:B------:R-:W-:Y:S02]  /*4d00*/  LEA.HI.SX32 R123, R123, R120, 0x1b ;  /* 0x000000787b7b7211 */ /* 0x000fe400078fdaff */
[----:B------:R-:W-:Y:S01]  /*4d10*/  IADD3 R159, R120, 0x2a0, RZ ;  /* 0x000002a0789f7810 */ /* 0x000fe20007ffe0ff */
[----:B--2---:R1:W-:Y:S02]  /*4d20*/  STS.U16 [R44], R45 ;  /* 0x0000002d2c007388 */ /* 0x0043e40000000400 */
[----:B-1----:R-:W-:Y:S01]  /*4d30*/  FMUL.FTZ R45, R40, 1.4426950216293334961 ;  /* 0x3fb8aa3b282d7820 */ /* 0x002fe20000410000 */
[----:B------:R-:W-:Y:S01]  /*4d40*/  FMUL.FTZ R40, R41, R78 ;  /* 0x0000004e29287220 */ /* 0x000fe20000410000 */
[----:B------:R-:W-:Y:S03]  /*4d50*/  STS.U16 [R49+0x40], R46 ;  /* 0x0000402e31007388 */ /* 0x000fe60000000400 */
[----:B0-----:R-:W-:Y:S01]  /*4d60*/  FMUL.RZ R122, R40, 0.15915493667125701904 ;  /* 0x3e22f983287a7820 */ /* 0x001fe2000040c000 */
[----:B------:R-:W-:Y:S01]  /*4d70*/  LEA.HI.SX32 R40, R43, R120, 0x1b ;  /* 0x000000782b287211 */ /* 0x000fe200078fdaff */
[----:B------:R-:W-:Y:S01]  /*4d80*/  FMUL.FTZ R43, R41, R76 ;  /* 0x0000004c292b7220 */ /* 0x000fe20000410000 */
[----:B------:R0:W-:Y:S03]  /*4d90*/  STS.U16 [R42+0x80], R47 ;  /* 0x0000802f2a007388 */ /* 0x0001e60000000400 */
[----:B------:R-:W-:Y:S01]  /*4da0*/  FMUL.RZ R150, R43, 0.15915493667125701904 ;  /* 0x3e22f9832b967820 */ /* 0x000fe2000040c000 */
[----:B------:R-:W-:-:S02]  /*4db0*/  LEA R149, R40, UR11, 0x1 ;  /* 0x0000000b28957c11 */ /* 0x000fc4000f8e08ff */
[C---:B0-----:R-:W-:Y:S01]  /*4dc0*/  IADD3 R47, R120.reuse, 0x240, RZ ;  /* 0x00000240782f7810 */ /* 0x041fe20007ffe0ff */
[----:B------:R-:W-:Y:S03]  /*4dd0*/  MUFU.SIN R43, R150 ;  /* 0x00000096002b7308 */ /* 0x000fe60000000400 */
[----:B------:R-:W-:Y:S01]  /*4de0*/  LEA.HI.SX32 R124, R47, R120, 0x1b ;  /* 0x000000782f7c7211 */ /* 0x000fe200078fdaff */
[----:B----4-:R-:W-:Y:S04]  /*4df0*/  STS.U16 [R149+0xc0], R116 ;  /* 0x0000c07495007388 */ /* 0x010fe80000000400 */
[----:B------:R0:W-:Y:S01]  /*4e00*/  MUFU.COS R47, R150 ;  /* 0x00000096002f7308 */ /* 0x0001e20000000000 */
[----:B------:R-:W-:Y:S01]  /*4e10*/  IADD3 R42, R120, 0x1c0, RZ ;  /* 0x000001c0782a7810 */ /* 0x000fe20007ffe0ff */
[----:B------:R1:W-:Y:S01]  /*4e20*/  STS.U16 [R148+0x100], R115 ;  /* 0x0001007394007388 */ /* 0x0003e20000000400 */
[----:B0-----:R-:W-:-:S02]  /*4e30*/  LEA R150, R139, UR11, 0x1 ;  /* 0x0000000b8b967c11 */ /* 0x001fc4000f8e08ff */
[----:B------:R-:W-:-:S03]  /*4e40*/  LEA R139, R121, UR11, 0x1 ;  /* 0x0000000b798b7c11 */ /* 0x000fc6000f8e08ff */
[----:B------:R0:W-:Y:S01]  /*4e50*/  STS.U16 [R150+0x140], R117 ;  /* 0x0001407596007388 */ /* 0x0001e20000000400 */
[----:B------:R-:W-:Y:S01]  /*4e60*/  LEA.HI.SX32 R127, R42, R120, 0x1b ;  /* 0x000000782a7f7211 */ /* 0x000fe200078fdaff */
[----:B------:R-:W-:Y:S02]  /*4e70*/  MUFU.SIN R44, R122 ;  /* 0x0000007a002c7308 */ /* 0x000fe40000000400 */
[----:B------:R-:W-:Y:S01]  /*4e80*/  STS.U16 [R137+0x180], R108 ;  /* 0x0001806c89007388 */ /* 0x000fe20000000400 */
[----:B-1----:R-:W-:-:S03]  /*4e90*/  LEA R115, R126, UR11, 0x1 ;  /* 0x0000000b7e737c11 */ /* 0x002fc6000f8e08ff */
[----:B------:R-:W-:Y:S02]  /*4ea0*/  STS.U16 [R139+0x1c0], R102 ;  /* 0x0001c0668b007388 */ /* 0x000fe40000000400 */
[----:B------:R1:W-:Y:S02]  /*4eb0*/  MUFU.COS R46, R122 ;  /* 0x0000007a002e7308 */ /* 0x0003e40000000000 */
[----:B------:R-:W-:Y:S01]  /*4ec0*/  STS.U16 [R134+0x200], R105 ;  /* 0x0002006986007388 */ /* 0x000fe20000000400 */
[----:B------:R-:W-:-:S03]  /*4ed0*/  LEA R116, R127, UR11, 0x1 ;  /* 0x0000000b7f747c11 */ /* 0x000fc6000f8e08ff */
[----:B------:R-:W-:Y:S01]  /*4ee0*/  STS.U16 [R131+0x240], R104 ;  /* 0x0002406883007388 */ /* 0x000fe20000000400 */
[----:B-1----:R-:W-:-:S03]  /*4ef0*/  LEA.HI.SX32 R122, R161, R120, 0x1b ;  /* 0x00000078a17a7211 */ /* 0x002fc600078fdaff */
[----:B------:R-:W-:Y:S01]  /*4f00*/  STS.U16 [R132+0x280], R103 ;  /* 0x0002806784007388 */ /* 0x000fe20000000400 */
[----:B------:R-:W-:Y:S02]  /*4f10*/  IADD3 R157, R120, 0x2c0, RZ ;  /* 0x000002c0789d7810 */ /* 0x000fe40007ffe0ff */
[-C--:B------:R-:W-:Y:S01]  /*4f20*/  LEA.HI.SX32 R125, R125, R120.reuse, 0x1b ;  /* 0x000000787d7d7211 */ /* 0x080fe200078fdaff */
[----:B------:R1:W-:Y:S01]  /*4f30*/  STS.U16 [R129+0x2c0], R48 ;  /* 0x0002c03081007388 */ /* 0x0003e20000000400 */
[----:B0-----:R-:W-:Y:S02]  /*4f40*/  LEA R117, R128, UR11, 0x1 ;  /* 0x0000000b80757c11 */ /* 0x001fe4000f8e08ff */
[----:B------:R-:W-:Y:S01]  /*4f50*/  IADD3 R155, R120, 0x2e0, RZ ;  /* 0x000002e0789b7810 */ /* 0x000fe20007ffe0ff */
[----:B------:R-:W-:Y:S01]  /*4f60*/  STS.U16 [R130+0x300], R101 ;  /* 0x0003006582007388 */ /* 0x000fe20000000400 */
[----:B------:R-:W-:Y:S02]  /*4f70*/  LEA.HI.SX32 R119, R119, R120, 0x1b ;  /* 0x0000007877777211 */ /* 0x000fe400078fdaff */
[----:B------:R-:W-:Y:S01]  /*4f80*/  LEA R122, R122, UR11, 0x1 ;  /* 0x0000000b7a7a7c11 */ /* 0x000fe2000f8e08ff */
[----:B-1----:R-:W-:Y:S01]  /*4f90*/  FMUL.FTZ R48, R41, R70 ;  /* 0x0000004629307220 */ /* 0x002fe20000410000 */
[----:B------:R-:W-:Y:S01]  /*4fa0*/  IADD3 R143, R120, 0x300, RZ ;  /* 0x00000300788f7810 */ /* 0x000fe20007ffe0ff */
[----:B------:R0:W-:Y:S01]  /*4fb0*/  STS.U16 [R115+0x340], R100 ;  /* 0x0003406473007388 */ /* 0x0001e20000000400 */
[----:B------:R-:W-:-:S02]  /*4fc0*/  LEA R104, R123, UR11, 0x1 ;  /* 0x0000000b7b687c11 */ /* 0x000fc4000f8e08ff */
[-C--:B------:R-:W-:Y:S01]  /*4fd0*/  LEA.HI.SX32 R138, R159, R120.reuse, 0x1b ;  /* 0x000000789f8a7211 */ /* 0x080fe200078fdaff */
[----:B------:R1:W-:Y:S01]  /*4fe0*/  STS.U16 [R116+0x380], R99 ;  /* 0x0003806374007388 */ /* 0x0003e20000000400 */
[----:B------:R-:W-:Y:S02]  /*4ff0*/  LEA R103, R124, UR11, 0x1 ;  /* 0x0000000b7c677c11 */ /* 0x000fe4000f8e08ff */
[----:B------:R-:W-:Y:S01]  /*5000*/  IADD3 R153, R120, 0x320, RZ ;  /* 0x0000032078997810 */ /* 0x000fe20007ffe0ff */
[----:B------:R-:W-:Y:S01]  /*5010*/  STS.U16 [R117+0x3c0], R98 ;  /* 0x0003c06275007388 */ /* 0x000fe20000000400 */
[-C--:B------:R-:W-:Y:S01]  /*5020*/  LEA.HI.SX32 R136, R157, R120.reuse, 0x1b ;  /* 0x000000789d887211 */ /* 0x080fe200078fdaff */
[----:B0-----:R-:W-:Y:S01]  /*5030*/  FMUL.RZ R100, R48, 0.15915493667125701904 ;  /* 0x3e22f98330647820 */ /* 0x001fe2000040c000 */
[----:B------:R-:W-:Y:S01]  /*5040*/  LEA R125, R125, UR11, 0x1 ;  /* 0x0000000b7d7d7c11 */ /* 0x000fe2000f8e08ff */
[----:B------:R-:W-:Y:S01]  /*5050*/  STS.U16 [R122+0x400], R53 ;  /* 0x000400357a007388 */ /* 0x000fe20000000400 */
[----:B------:R-:W-:-:S02]  /*5060*/  LEA.HI.SX32 R140, R155, R120, 0x1b ;  /* 0x000000789b8c7211 */ /* 0x000fc400078fdaff */
[----:B------:R-:W-:Y:S01]  /*5070*/  LEA R48, R119, UR11, 0x1 ;  /* 0x0000000b77307c11 */ /* 0x000fe2000f8e08ff */
[----:B------:R-:W-:Y:S01]  /*5080*/  STS.U16 [R104+0x440], R97 ;  /* 0x0004406168007388 */ /* 0x000fe20000000400 */
[-C--:B------:R-:W-:Y:S02]  /*5090*/  LEA.HI.SX32 R143, R143, R120.reuse, 0x1b ;  /* 0x000000788f8f7211 */ /* 0x080fe400078fdaff */
[----:B------:R-:W-:Y:S01]  /*50a0*/  IADD3 R147, R120, 0x380, RZ ;  /* 0x0000038078937810 */ /* 0x000fe20007ffe0ff */
[----:B------:R-:W-:Y:S01]  /*50b0*/  STS.U16 [R103+0x480], R96 ;  /* 0x0004806067007388 */ /* 0x000fe20000000400 */
[----:B-1----:R-:W-:Y:S02]  /*50c0*/  LEA R99, R138, UR11, 0x1 ;  /* 0x0000000b8a637c11 */ /* 0x002fe4000f8e08ff */
[----:B------:R-:W-:Y:S01]  /*50d0*/  IADD3 R145, R120, 0x3a0, RZ ;  /* 0x000003a078917810 */ /* 0x000fe20007ffe0ff */
[----:B------:R-:W-:Y:S01]  /*50e0*/  STS.U16 [R125+0x4c0], R94 ;  /* 0x0004c05e7d007388 */ /* 0x000fe20000000400 */
[----:B------:R-:W-:-:S02]  /*50f0*/  LEA.HI.SX32 R142, R153, R120, 0x1b ;  /* 0x00000078998e7211 */ /* 0x000fc400078fdaff */
[----:B------:R-:W-:Y:S01]  /*5100*/  LEA R136, R136, UR11, 0x1 ;  /* 0x0000000b88887c11 */ /* 0x000fe2000f8e08ff */
[----:B------:R0:W-:Y:S01]  /*5110*/  STS.U16 [R48+0x500], R89 ;  /* 0x0005005930007388 */ /* 0x0001e20000000400 */
[----:B------:R-:W-:Y:S02]  /*5120*/  IADD3 R141, R120, 0x3c0, RZ ;  /* 0x000003c0788d7810 */ /* 0x000fe40007ffe0ff */
[----:B------:R-:W-:Y:S02]  /*5130*/  LEA R105, R140, UR11, 0x1 ;  /* 0x0000000b8c697c11 */ /* 0x000fe4000f8e08ff */
[----:B------:R-:W-:Y:S02]  /*5140*/  IADD3 R135, R120, 0x3e0, RZ ;  /* 0x000003e078877810 */ /* 0x000fe40007ffe0ff */
[----:B------:R-:W-:Y:S01]  /*5150*/  LEA R143, R143, UR11, 0x1 ;  /* 0x0000000b8f8f7c11 */ /* 0x000fe2000f8e08ff */
[----:B------:R-:W-:Y:S01]  /*5160*/  STS.U16 [R99+0x540], R88 ;  /* 0x0005405863007388 */ /* 0x000fe20000000400 */
[----:B------:R-:W-:Y:S01]  /*5170*/  LEA.HI.SX32 R147, R147, R120, 0x1b ;  /* 0x0000007893937211 */ /* 0x000fe200078fdaff */
[----:B0-----:R-:W-:Y:S01]  /*5180*/  FMUL.FTZ R48, R41, R68 ;  /* 0x0000004429307220 */ /* 0x001fe20000410000 */
[----:B------:R-:W-:Y:S01]  /*5190*/  LEA.HI.SX32 R145, R145, R120, 0x1b ;  /* 0x0000007891917211 */ /* 0x000fe200078fdaff */
[----:B------:R-:W-:Y:S01]  /*51a0*/  STS.U16 [R136+0x580], R55 ;  /* 0x0005803788007388 */ /* 0x000fe20000000400 */
[----:B------:R-:W-:-:S02]  /*51b0*/  LEA R103, R142, UR11, 0x1 ;  /* 0x0000000b8e677c11 */ /* 0x000fc4000f8e08ff */
[----:B------:R-:W-:Y:S01]  /*51c0*/  LEA R118, R91, R118, 0x5 ;  /* 0x000000765b767211 */ /* 0x000fe200078e28ff */
[----:B------:R0:W-:Y:S01]  /*51d0*/  STS.U16 [R105+0x5c0], R54 ;  /* 0x0005c03669007388 */ /* 0x0001e20000000400 */
[-C--:B------:R-:W-:Y:S02]  /*51e0*/  LEA.HI.SX32 R141, R141, R120.reuse, 0x1b ;  /* 0x000000788d8d7211 */ /* 0x080fe400078fdaff */
[----:B------:R-:W-:Y:S01]  /*51f0*/  LEA R144, R144, UR11, 0x1 ;  /* 0x0000000b90907c11 */ /* 0x000fe2000f8e08ff */
[----:B------:R1:W-:Y:S01]  /*5200*/  STS.U16 [R143+0x600], R52 ;  /* 0x000600348f007388 */ /* 0x0003e20000000400 */
[----:B------:R-:W-:Y:S01]  /*5210*/  LEA.HI.SX32 R135, R135, R120, 0x1b ;  /* 0x0000007887877211 */ /* 0x000fe200078fdaff */
[----:B------:R-:W-:Y:S01]  /*5220*/  FMUL.RZ R94, R48, 0.15915493667125701904 ;  /* 0x3e22f983305e7820 */ /* 0x000fe2000040c000 */
[----:B------:R-:W-:Y:S02]  /*5230*/  LEA R115, R146, UR11, 0x1 ;  /* 0x0000000b92737c11 */ /* 0x000fe4000f8e08ff */
[----:B------:R-:W-:Y:S01]  /*5240*/  LEA R147, R147, UR11, 0x1 ;  /* 0x0000000b93937c11 */ /* 0x000fe2000f8e08ff */
[----:B------:R2:W-:Y:S01]  /*5250*/  STS.U16 [R103+0x640], R50 ;  /* 0x0006403267007388 */ /* 0x0005e20000000400 */
[----:B------:R-:W-:-:S02]  /*5260*/  LEA.HI.SX32 R48, R118, R118, 0x1b ;  /* 0x0000007676307211 */ /* 0x000fc400078fdaff */
[----:B0-----:R-:W-:Y:S02]  /*5270*/  LEA R54, R141, UR11, 0x1 ;  /* 0x0000000b8d367c11 */ /* 0x001fe4000f8e08ff */
[----:B-1----:R-:W-:Y:S01]  /*5280*/  LEA R52, R145, UR11, 0x1 ;  /* 0x0000000b91347c11 */ /* 0x002fe2000f8e08ff */
[----:B------:R-:W-:Y:S01]  /*5290*/  STS.U16 [R144+0x680], R51 ;  /* 0x0006803390007388 */ /* 0x000fe20000000400 */
[----:B------:R-:W-:Y:S02]  /*52a0*/  LEA R48, R48, UR11, 0x1 ;  /* 0x0000000b30307c11 */ /* 0x000fe4000f8e08ff */
[----:B--2---:R-:W-:Y:S01]  /*52b0*/  LEA R50, R135, UR11, 0x1 ;  /* 0x0000000b87327c11 */ /* 0x004fe2000f8e08ff */
[----:B------:R-:W-:Y:S04]  /*52c0*/  STS.U16 [R115+0x6c0], R112 ;  /* 0x0006c07073007388 */ /* 0x000fe80000000400 */
[----:B------:R-:W-:Y:S04]  /*52d0*/  STS.U16 [R147+0x700], R110 ;  /* 0x0007006e93007388 */ /* 0x000fe80000000400 */
[----:B------:R0:W-:Y:S04]  /*52e0*/  STS.U16 [R52+0x740], R111 ;  /* 0x0007406f34007388 */ /* 0x0001e80000000400 */
[----:B------:R-:W-:Y:S04]  /*52f0*/  STS.U16 [R54+0x780], R109 ;  /* 0x0007806d36007388 */ /* 0x000fe80000000400 */
[----:B------:R1:W-:Y:S01]  /*5300*/  STS.U16 [R50+0x7c0], R107 ;  /* 0x0007c06b32007388 */ /* 0x0003e20000000400 */
[----:B------:R-:W-:Y:S01]  /*5310*/  NOP ;  /* 0x0000000000007918 */ /* 0x000fe20000000000 */
[----:B0-----:R-:W-:-:S02]  /*5320*/  FMUL.FTZ R52, R41, R64 ;  /* 0x0000004029347220 */ /* 0x001fc40000410000 */
[----:B------:R-:W0:Y:S01]  /*5330*/  LDS.U16 R105, [R48+0x6] ;  /* 0x0000060030697984 */ /* 0x000e220000000400 */
[----:B------:R-:W-:Y:S01]  /*5340*/  FMUL.FTZ R114, R45, R80 ;  /* 0x000000502d727220 */ /* 0x000fe20000410000 */
[----:B------:R-:W-:Y:S01]  /*5350*/  FMUL.RZ R112, R52, 0.15915493667125701904 ;  /* 0x3e22f98334707820 */ /* 0x000fe2000040c000 */
[----:B-1----:R-:W-:Y:S01]  /*5360*/  SHF.L.U32 R50, R93, 0x4, RZ ;  /* 0x000000045d327819 */ /* 0x002fe200000006ff */
[----:B------:R-:W1:Y:S03]  /*5370*/  LDS.U16 R52, [R48+0x4] ;  /* 0x0000040030347984 */ /* 0x000e660000000400 */
[----:B------:R-:W2:Y:S01]  /*5380*/  MUFU.EX2 R114, R114 ;  /* 0x0000007200727308 */ /* 0x000ea20000000800 */
[C---:B------:R-:W-:Y:S01]  /*5390*/  FMUL.FTZ R49, R45.reuse, R78 ;  /* 0x0000004e2d317220 */ /* 0x040fe20000410000 */
[C---:B------:R-:W-:Y:S02]  /*53a0*/  VIADD R107, R50.reuse, 0x5 ;  /* 0x00000005326b7836 */ /* 0x040fe40000000000 */
[----:B------:R-:W-:Y:S01]  /*53b0*/  FMUL.FTZ R42, R45, R76 ;  /* 0x0000004c2d2a7220 */ /* 0x000fe20000410000 */
[----:B------:R-:W-:Y:S01]  /*53c0*/  ISETP.GE.U32.AND P5, PT, R50, UR10, PT ;  /* 0x0000000a32007c0c */ /* 0x000fe2000bfa6070 */
[----:B------:R-:W-:Y:S01]  /*53d0*/  LDS.U16 R99, [R48+0x2] ;  /* 0x0000020030637984 */ /* 0x000fe20000000400 */
[----:B------:R-:W-:Y:S01]  /*53e0*/  ISETP.GE.U32.AND P6, PT, R107, UR10, PT ;  /* 0x0000000a6b007c0c */ /* 0x000fe2000bfc6070 */
[----:B------:R-:W3:Y:S02]  /*53f0*/  MUFU.EX2 R49, R49 ;  /* 0x0000003100317308 */ /* 0x000ee40000000800 */
[----:B------:R-:W4:Y:S01]  /*5400*/  LDS.U16 R107, [R48+0x8] ;  /* 0x00000800306b7984 */ /* 0x000f220000000400 */
[----:B------:R-:W-:Y:S01]  /*5410*/  FMUL.FTZ R88, R45, R68 ;  /* 0x000000442d587220 */ /* 0x000fe20000410000 */
[----:B------:R-:W-:-:S02]  /*5420*/  FMUL.FTZ R133, R41, R72 ;  /* 0x0000004829857220 */ /* 0x000fc40000410000 */
[----:B------:R-:W-:Y:S01]  /*5430*/  LDS.U16 R109, [R48+0xa] ;  /* 0x00000a00306d7984 */ /* 0x000fe20000000400 */
[----:B--2---:R-:W-:Y:S01]  /*5440*/  FMUL.FTZ R106, R114, R106 ;  /* 0x0000006a726a7220 */ /* 0x004fe20000410000 */
[----:B------:R-:W2:Y:S01]  /*5450*/  MUFU.EX2 R42, R42 ;  /* 0x0000002a002a7308 */ /* 0x000ea20000000800 */
[C---:B------:R-:W-:Y:S01]  /*5460*/  FMUL.FTZ R121, R45.reuse, R74 ;  /* 0x0000004a2d797220 */ /* 0x040fe20000410000 */
[----:B------:R-:W-:Y:S01]  /*5470*/  FMUL.FTZ R123, R45, R72 ;  /* 0x000000482d7b7220 */ /* 0x000fe20000410000 */
[----:B------:R-:W-:Y:S01]  /*5480*/  LDS.U16 R55, [R48] ;  /* 0x0000000030377984 */ /* 0x000fe20000000400 */
[----:B------:R-:W-:-:S03]  /*5490*/  FSEL R138, R106, RZ, !P5 ;  /* 0x000000ff6a8a7208 */ /* 0x000fc60006800000 */
[----:B------:R-:W4:Y:S01]  /*54a0*/  LDS.U16 R106, [R48+0xc] ;  /* 0x00000c00306a7984 */ /* 0x000f220000000400 */
[C---:B---3--:R-:W-:Y:S01]  /*54b0*/  FMUL.FTZ R46, R49.reuse, R46 ;  /* 0x0000002e312e7220 */ /* 0x048fe20000410000 */
[----:B------:R-:W-:Y:S01]  /*54c0*/  FMUL.FTZ R44, R49, R44 ;  /* 0x0000002c312c7220 */ /* 0x000fe20000410000 */
[----:B0-----:R-:W-:Y:S01]  /*54d0*/  SHF.L.U32 R105, R105, 0x10, RZ ;  /* 0x0000001069697819 */ /* 0x001fe200000006ff */
[----:B------:R0:W-:Y:S01]  /*54e0*/  MUFU.EX2 R110, R88 ;  /* 0x00000058006e7308 */ /* 0x0001e20000000800 */
[----:B-1----:R-:W-:-:S03]  /*54f0*/  SHF.L.U32 R49, R52, 0x10, RZ ;  /* 0x0000001034317819 */ /* 0x002fc600000006ff */
[----:B------:R-:W-:Y:S01]  /*5500*/  FMUL.FTZ R132, R16, R105 ;  /* 0x0000006910847220 */ /* 0x000fe20000410000 */
[----:B------:R-:W1:Y:S04]  /*5510*/  LDS.U16 R52, [R48+0x10] ;  /* 0x0000100030347984 */ /* 0x000e680000000400 */
[----:B------:R-:W3:Y:S01]  /*5520*/  LDS.U16 R105, [R48+0x12] ;  /* 0x0000120030697984 */ /* 0x000ee20000000400 */
[----:B0-----:R-:W-:Y:S01]  /*5530*/  IADD3 R88, R50, 0x2, RZ ;  /* 0x0000000232587810 */ /* 0x001fe20007ffe0ff */
[----:B--2---:R-:W-:-:S03]  /*5540*/  FMUL.FTZ R43, R42, R43 ;  /* 0x0000002b2a2b7220 */ /* 0x004fc60000410000 */
[----:B------:R-:W-:Y:S01]  /*5550*/  ISETP.GE.U32.AND P3, PT, R88, UR10, PT ;  /* 0x0000000a58007c0c */ /* 0x000fe2000bf66070 */
[----:B------:R-:W-:Y:S02]  /*5560*/  FMUL.FTZ R47, R42, R47 ;  /* 0x0000002f2a2f7220 */ /* 0x000fe40000410000 */
[----:B------:R-:W-:Y:S01]  /*5570*/  LDS.U16 R42, [R48+0x14] ;  /* 0x00001400302a7984 */ /* 0x000fe20000000400 */
[----:B------:R-:W-:-:S03]  /*5580*/  FSEL R130, R43, RZ, !P3 ;  /* 0x000000ff2b827208 */ /* 0x000fc60005800000 */
[----:B------:R-:W0:Y:S01]  /*5590*/  LDS.U16 R43, [R48+0x16] ;  /* 0x00001600302b7984 */ /* 0x000e220000000400 */
[----:B------:R-:W-:Y:S01]  /*55a0*/  IADD3 R54, R50, 0x1, RZ ;  /* 0x0000000132367810 */ /* 0x000fe20007ffe0ff */
[----:B------:R-:W-:-:S03]  /*55b0*/  FMUL.RZ R133, R133, 0.15915493667125701904 ;  /* 0x3e22f98385857820 */ /* 0x000fc6000040c000 */
[----:B------:R-:W-:Y:S01]  /*55c0*/  ISETP.GE.U32.AND P4, PT, R54, UR10, PT ;  /* 0x0000000a36007c0c */ /* 0x000fe2000bf86070 */
[----:B------:R-:W-:Y:S03]  /*55d0*/  MUFU.COS R120, R151 ;  /* 0x0000009700787308 */ /* 0x000fe60000000000 */
[----:B------:R-:W-:Y:S02]  /*55e0*/  FSEL R134, R44, RZ, !P4 ;  /* 0x000000ff2c867208 */ /* 0x000fe40006000000 */
[----:B----4-:R-:W-:Y:S02]  /*55f0*/  SHF.L.U32 R44, R107, 0x10, RZ ;  /* 0x000000106b2c7819 */ /* 0x010fe400000006ff */
[----:B------:R-:W-:Y:S01]  /*5600*/  LDS.U16 R107, [R48+0x1a] ;  /* 0x00001a00306b7984 */ /* 0x000fe20000000400 */
[----:B------:R-:W2:Y:S01]  /*5610*/  MUFU.EX2 R121, R121 ;  /* 0x0000007900797308 */ /* 0x000ea20000000800 */
[----:B------:R-:W-:-:S07]  /*5620*/  FSEL R127, R47, 1, !P3 ;  /* 0x3f8000002f7f7808 */ /* 0x000fce0005800000 */
[----:B------:R-:W-:Y:S01]  /*5630*/  MUFU.COS R102, R133 ;  /* 0x0000008500667308 */ /* 0x000fe20000000000 */
[----:B------:R-:W-:Y:S02]  /*5640*/  SHF.L.U32 R47, R106, 0x10, RZ ;  /* 0x000000106a2f7819 */ /* 0x000fe400000006ff */
[----:B------:R-:W4:Y:S05]  /*5650*/  LDS.U16 R106, [R48+0x18] ;  /* 0x00001800306a7984 */ /* 0x000f2a0000000400 */
[----:B------:R-:W1:Y:S01]  /*5660*/  MUFU.EX2 R101, R123 ;  /* 0x0000007b00657308 */ /* 0x000e620000000800 */
[----:B------:R-:W-:Y:S01]  /*5670*/  FMUL.FTZ R89, R41, R66 ;  /* 0x0000004229597220 */ /* 0x000fe20000410000 */
[----:B------:R-:W-:-:S06]  /*5680*/  FMUL.FTZ R96, R45, R70 ;  /* 0x000000462d607220 */ /* 0x000fcc0000410000 */
[----:B------:R-:W0:Y:S01]  /*5690*/  MUFU.SIN R108, R133 ;  /* 0x00000085006c7308 */ /* 0x000e220000000400 */
[----:B------:R-:W-:Y:S01]  /*56a0*/  IADD3 R54, R50, 0x3, RZ ;  /* 0x0000000332367810 */ /* 0x000fe20007ffe0ff */
[----:B------:R-:W-:-:S06]  /*56b0*/  FMUL.RZ R89, R89, 0.15915493667125701904 ;  /* 0x3e22f98359597820 */ /* 0x000fcc000040c000 */
[----:B------:R-:W4:Y:S01]  /*56c0*/  MUFU.SIN R40, R151 ;  /* 0x0000009700287308 */ /* 0x000f220000000400 */
[----:B--2---:R-:W-:Y:S01]  /*56d0*/  FMUL.FTZ R120, R121, R120 ;  /* 0x0000007879787220 */ /* 0x004fe20000410000 */
[----:B-1----:R-:W-:Y:S01]  /*56e0*/  FMUL.FTZ R119, R101, R102 ;  /* 0x0000006665777220 */ /* 0x002fe20000410000 */
[----:B------:R-:W-:-:S05]  /*56f0*/  ISETP.GE.U32.AND P2, PT, R54, UR10, PT ;  /* 0x0000000a36007c0c */ /* 0x000fca000bf46070 */
[----:B------:R-:W-:Y:S01]  /*5700*/  MUFU.SIN R97, R94 ;  /* 0x0000005e00617308 */ /* 0x000fe20000000400 */
[----:B------:R-:W-:Y:S01]  /*5710*/  SHF.L.U32 R52, R52, 0x10, RZ ;  /* 0x0000001034347819 */ /* 0x000fe200000006ff */
[----:B------:R-:W-:Y:S01]  /*5720*/  FMUL.FTZ R47, R14, R47 ;  /* 0x0000002f0e2f7220 */ /* 0x000fe20000410000 */
[----:B---3--:R-:W-:-:S05]  /*5730*/  SHF.L.U32 R102, R105, 0x10, RZ ;  /* 0x0000001069667819 */ /* 0x008fca00000006ff */
[----:B------:R-:W-:Y:S01]  /*5740*/  MUFU.COS R51, R94 ;  /* 0x0000005e00337308 */ /* 0x000fe20000000000 */
[----:B------:R-:W-:-:S07]  /*5750*/  FSEL R123, R120, 1, !P2 ;  /* 0x3f800000787b7808 */ /* 0x000fce0005000000 */
[----:B------:R-:W-:Y:S08]  /*5760*/  MUFU.SIN R94, R112 ;  /* 0x00000070005e7308 */ /* 0x000ff00000000400 */
[----:B------:R1:W-:Y:S01]  /*5770*/  MUFU.COS R88, R112 ;  /* 0x0000007000587308 */ /* 0x0003e20000000000 */
[----:B0-----:R-:W-:Y:S01]  /*5780*/  FMUL.FTZ R108, R101, R108 ;  /* 0x0000006c656c7220 */ /* 0x001fe20000410000 */
[C---:B------:R-:W-:Y:S01]  /*5790*/  FMUL.FTZ R52, R13.reuse, R52 ;  /* 0x000000340d347220 */ /* 0x040fe20000410000 */
[----:B------:R-:W-:-:S05]  /*57a0*/  FMUL.FTZ R120, R13, R102 ;  /* 0x000000660d787220 */ /* 0x000fca0000410000 */
[----:B------:R-:W-:Y:S01]  /*57b0*/  MUFU.SIN R98, R100 ;  /* 0x0000006400627308 */ /* 0x000fe20000000400 */
[----:B-1----:R-:W-:-:S07]  /*57c0*/  SHF.L.U32 R112, R99, 0x10, RZ ;  /* 0x0000001063707819 */ /* 0x002fce00000006ff */
[----:B------:R-:W-:Y:S01]  /*57d0*/  MUFU.COS R53, R100 ;  /* 0x0000006400357308 */ /* 0x000fe20000000000 */
[----:B------:R-:W-:Y:S01]  /*57e0*/  FMUL.FTZ R112, R17, R112 ;  /* 0x0000007011707220 */ /* 0x000fe20000410000 */
[----:B------:R-:W-:-:S06]  /*57f0*/  FSEL R125, R47, RZ, !P2 ;  /* 0x000000ff2f7d7208 */ /* 0x000fcc0005000000 */
[----:B------:R-:W0:Y:S01]  /*5800*/  MUFU.EX2 R96, R96 ;  /* 0x0000006000607308 */ /* 0x000e220000000800 */
[----:B------:R-:W-:Y:S01]  /*5810*/  FMUL.FTZ R49, R16, R49 ;  /* 0x0000003110317220 */ /* 0x000fe20000410000 */
[----:B------:R-:W-:-:S06]  /*5820*/  IADD3 R47, R50, 0xa, RZ ;  /* 0x0000000a322f7810 */ /* 0x000fcc0007ffe0ff */
[----:B------:R-:W-:Y:S01]  /*5830*/  MUFU.SIN R104, R89 ;  /* 0x0000005900687308 */ /* 0x000fe20000000400 */
[----:B------:R-:W-:Y:S01]  /*5840*/  FSEL R136, R112, RZ, !P5 ;  /* 0x000000ff70887208 */ /* 0x000fe20006800000 */
[----:B----4-:R-:W-:Y:S01]  /*5850*/  FMUL.FTZ R40, R121, R40 ;  /* 0x0000002879287220 */ /* 0x010fe20000410000 */
[----:B------:R-:W-:Y:S01]  /*5860*/  FSEL R132, R132, RZ, !P4 ;  /* 0x000000ff84847208 */ /* 0x000fe20006000000 */
[----:B------:R-:W-:Y:S01]  /*5870*/  FMUL.FTZ R111, R41, R62 ;  /* 0x0000003e296f7220 */ /* 0x000fe20000410000 */
[----:B------:R-:W-:Y:S01]  /*5880*/  FSEL R131, R46, 1, !P4 ;  /* 0x3f8000002e837808 */ /* 0x000fe20006000000 */
[----:B------:R-:W-:Y:S01]  /*5890*/  FMUL.FTZ R103, R45, R66 ;  /* 0x000000422d677220 */ /* 0x000fe20000410000 */
[----:B------:R-:W-:Y:S01]  /*58a0*/  SHF.L.U32 R43, R43, 0x10, RZ ;  /* 0x000000102b2b7819 */ /* 0x000fe200000006ff */
[----:B------:R1:W-:Y:S01]  /*58b0*/  MUFU.COS R100, R89 ;  /* 0x0000005900647308 */ /* 0x0003e20000000000 */
[----:B------:R-:W-:Y:S01]  /*58c0*/  IADD3 R112, R50, 0x7, RZ ;  /* 0x0000000732707810 */ /* 0x000fe20007ffe0ff */
[----:B------:R-:W-:Y:S01]  /*58d0*/  FMUL.FTZ R113, R114, R113 ;  /* 0x0000007172717220 */ /* 0x000fe20000410000 */
[----:B------:R-:W-:Y:S01]  /*58e0*/  SHF.L.U32 R54, R55, 0x10, RZ ;  /* 0x0000001037367819 */ /* 0x000fe200000006ff */
[----:B------:R-:W-:Y:S01]  /*58f0*/  LDS.U16 R101, [R48+0x1e] ;  /* 0x00001e0030657984 */ /* 0x000fe20000000400 */
[----:B------:R-:W-:Y:S01]  /*5900*/  SHF.L.U32 R106, R106, 0x10, RZ ;  /* 0x000000106a6a7819 */ /* 0x000fe200000006ff */
[----:B------:R-:W-:-:S02]  /*5910*/  FMUL.FTZ R44, R15, R44 ;  /* 0x0000002c0f2c7220 */ /* 0x000fc40000410000 */
[----:B------:R-:W-:Y:S01]  /*5920*/  LDS.U16 R102, [R48+0x1c] ;  /* 0x00001c0030667984 */ /* 0x000fe20000000400 */
[----:B-1----:R-:W-:-:S04]  /*5930*/  IADD3 R89, R50, 0x4, RZ ;  /* 0x0000000432597810 */ /* 0x002fc80007ffe0ff */
[----:B------:R-:W-:Y:S02]  /*5940*/  ISETP.GE.U32.AND P0, PT, R89, UR10, PT ;  /* 0x0000000a59007c0c */ /* 0x000fe4000bf06070 */
[----:B------:R-:W-:Y:S02]  /*5950*/  FSEL R133, R49, RZ, !P4 ;  /* 0x000000ff31857208 */ /* 0x000fe40006000000 */
[----:B------:R-:W-:Y:S02]  /*5960*/  FSEL R122, R108, RZ, !P0 ;  /* 0x000000ff6c7a7208 */ /* 0x000fe40004000000 */
[----:B------:R-:W-:Y:S02]  /*5970*/  FSEL R121, R52, RZ, !P0 ;  /* 0x000000ff34797208 */ /* 0x000fe40004000000 */
[----:B------:R-:W-:Y:S02]  /*5980*/  FSEL R120, R120, RZ, !P0 ;  /* 0x000000ff78787208 */ /* 0x000fe40004000000 */
[----:B------:R-:W-:-:S02]  /*5990*/  FSEL R119, R119, 1, !P0 ;  /* 0x3f80000077777808 */ /* 0x000fc40004000000 */
[----:B------:R-:W-:Y:S02]  /*59a0*/  ISETP.GE.U32.AND P0, PT, R47, UR10, PT ;  /* 0x0000000a2f007c0c */ /* 0x000fe4000bf06070 */
[----:B------:R-:W-:Y:S02]  /*59b0*/  SHF.L.U32 R47, R42, 0x10, RZ ;  /* 0x000000102a2f7819 */ /* 0x000fe400000006ff */
[----:B------:R-:W-:Y:S01]  /*59c0*/  ISETP.GE.U32.AND P4, PT, R112, UR10, PT ;  /* 0x0000000a70007c0c */ /* 0x000fe2000bf86070 */
[C---:B0-----:R-:W-:Y:S01]  /*59d0*/  FMUL.FTZ R53, R96.reuse, R53 ;  /* 0x0000003560357220 */ /* 0x041fe20000410000 */
[----:B------:R-:W-:Y:S01]  /*59e0*/  SHF.L.U32 R112, R109, 0x10, RZ ;  /* 0x000000106d707819 */ /* 0x000fe200000006ff */
[----:B------:R-:W-:Y:S01]  /*59f0*/  FMUL.FTZ R98, R96, R98 ;  /* 0x0000006260627220 */ /* 0x000fe20000410000 */
[C---:B------:R-:W-:Y:S01]  /*5a00*/  FMUL.FTZ R47, R12.reuse, R47 ;  /* 0x0000002f0c2f7220 */ /* 0x040fe20000410000 */
[----:B------:R-:W-:Y:S01]  /*5a10*/  FMUL.FTZ R116, R12, R43 ;  /* 0x0000002b0c747220 */ /* 0x000fe20000410000 */
[----:B------:R-:W-:Y:S01]  /*5a20*/  FMUL.FTZ R89, R45, R64 ;  /* 0x000000402d597220 */ /* 0x000fe20000410000 */
[----:B------:R-:W-:Y:S01]  /*5a30*/  FMUL.FTZ R112, R15, R112 ;  /* 0x000000700f707220 */ /* 0x000fe20000410000 */
[----:B------:R-:W-:Y:S01]  /*5a40*/  IADD3 R96, R50, 0xb, RZ ;  /* 0x0000000b32607810 */ /* 0x000fe20007ffe0ff */
[----:B------:R-:W-:Y:S01]  /*5a50*/  FMUL.RZ R114, R111, 0.15915493667125701904 ;  /* 0x3e22f9836f727820 */ /* 0x000fe2000040c000 */
[----:B------:R-:W-:Y:S01]  /*5a60*/  FSEL R118, R98, RZ, !P6 ;  /* 0x000000ff62767208 */ /* 0x000fe20007000000 */
[----:B------:R-:W0:Y:S01]  /*5a70*/  LDS.U16 R111, [R48+0xe] ;  /* 0x00000e00306f7984 */ /* 0x000e220000000400 */
[----:B------:R-:W-:Y:S01]  /*5a80*/  FSEL R117, R47, RZ, !P6 ;  /* 0x000000ff2f757208 */ /* 0x000fe20007000000 */
[----:B------:R-:W1:Y:S01]  /*5a90*/  MUFU.EX2 R103, R103 ;  /* 0x0000006700677308 */ /* 0x000e620000000800 */
[----:B------:R-:W-:Y:S01]  /*5aa0*/  FSEL R116, R116, RZ, !P6 ;  /* 0x000000ff74747208 */ /* 0x000fe20007000000 */
[----:B------:R-:W2:Y:S01]  /*5ab0*/  LDS.U16 R43, [R48+0x20] ;  /* 0x00002000302b7984 */ /* 0x000ea20000000400 */
[----:B------:R-:W-:Y:S01]  /*5ac0*/  FSEL R115, R53, 1, !P6 ;  /* 0x3f80000035737808 */ /* 0x000fe20007000000 */
[----:B------:R-:W-:Y:S01]  /*5ad0*/  FMUL.FTZ R137, R17, R54 ;  /* 0x0000003611897220 */ /* 0x000fe20000410000 */
[----:B------:R-:W-:Y:S01]  /*5ae0*/  ISETP.GE.U32.AND P6, PT, R96, UR10, PT ;  /* 0x0000000a60007c0c */ /* 0x000fe2000bfc6070 */
[----:B------:R-:W3:Y:S01]  /*5af0*/  LDS.U16 R42, [R48+0x22] ;  /* 0x00002200302a7984 */ /* 0x000ee20000000400 */
[----:B------:R-:W-:Y:S01]  /*5b00*/  FSEL R128, R112, RZ, !P3 ;  /* 0x000000ff70807208 */ /* 0x000fe20005800000 */
[----:B------:R-:W4:Y:S01]  /*5b10*/  MUFU.EX2 R89, R89 ;  /* 0x0000005900597308 */ /* 0x000f220000000800 */
[----:B------:R-:W-:Y:S01]  /*5b20*/  SHF.L.U32 R96, R107, 0x10, RZ ;  /* 0x000000106b607819 */ /* 0x000fe200000006ff */
[----:B------:R-:W-:Y:S01]  /*5b30*/  FMUL.FTZ R112, R41, R58 ;  /* 0x0000003a29707220 */ /* 0x000fe20000410000 */
[----:B------:R-:W-:-:S02]  /*5b40*/  IADD3 R55, R50, 0x6, RZ ;  /* 0x0000000632377810 */ /* 0x000fc40007ffe0ff */
[----:B------:R-:W-:Y:S01]  /*5b50*/  FSEL R137, R137, RZ, !P5 ;  /* 0x000000ff89897208 */ /* 0x000fe20006800000 */
[----:B------:R-:W-:Y:S01]  /*5b60*/  FMUL.RZ R112, R112, 0.15915493667125701904 ;  /* 0x3e22f98370707820 */ /* 0x000fe2000040c000 */
[----:B------:R-:W-:Y:S01]  /*5b70*/  FSEL R135, R113, 1, !P5 ;  /* 0x3f80000071877808 */ /* 0x000fe20006800000 */
[----:B------:R-:W-:Y:S01]  /*5b80*/  FMUL.FTZ R96, R11, R96 ;  /* 0x000000600b607220 */ /* 0x000fe20000410000 */
[----:B------:R-:W-:Y:S01]  /*5b90*/  ISETP.GE.U32.AND P5, PT, R55, UR10, PT ;  /* 0x0000000a37007c0c */ /* 0x000fe2000bfa6070 */
[----:B------:R-:W-:Y:S01]  /*5ba0*/  FMUL.FTZ R113, R41, R60 ;  /* 0x0000003c29717220 */ /* 0x000fe20000410000 */
[----:B------:R-:W-:Y:S01]  /*5bb0*/  FSEL R126, R40, RZ, !P2 ;  /* 0x000000ff287e7208 */ /* 0x000fe20005000000 */
[----:B------:R-:W-:Y:S01]  /*5bc0*/  MUFU.COS R52, R112 ;  /* 0x0000007000347308 */ /* 0x000fe20000000000 */
[----:B------:R-:W-:Y:S01]  /*5bd0*/  FMUL.FTZ R97, R110, R97 ;  /* 0x000000616e617220 */ /* 0x000fe20000410000 */
[----:B------:R-:W-:Y:S01]  /*5be0*/  FMUL.RZ R113, R113, 0.15915493667125701904 ;  /* 0x3e22f98371717820 */ /* 0x000fe2000040c000 */
[----:B------:R-:W-:-:S05]  /*5bf0*/  FMUL.FTZ R106, R11, R106 ;  /* 0x0000006a0b6a7220 */ /* 0x000fca0000410000 */
[----:B------:R4:W-:Y:S01]  /*5c00*/  MUFU.SIN R40, R112 ;  /* 0x0000007000287308 */ /* 0x0009e20000000400 */
[----:B------:R-:W-:Y:S01]  /*5c10*/  FSEL R129, R44, RZ, !P3 ;  /* 0x000000ff2c817208 */ /* 0x000fe20005800000 */
[C---:B-1----:R-:W-:Y:S01]  /*5c20*/  FMUL.FTZ R100, R103.reuse, R100 ;  /* 0x0000006467647220 */ /* 0x042fe20000410000 */
[----:B------:R-:W-:Y:S01]  /*5c30*/  FMUL.FTZ R104, R103, R104 ;  /* 0x0000006867687220 */ /* 0x000fe20000410000 */
[----:B----4-:R-:W-:Y:S02]  /*5c40*/  FSEL R112, R96, RZ, !P5 ;  /* 0x000000ff60707208 */ /* 0x010fe40006800000 */
[----:B------:R-:W1:Y:S02]  /*5c50*/  LDS.U16 R96, [R48+0x26] ;  /* 0x0000260030607984 */ /* 0x000e640000000400 */
[----:B------:R-:W-:Y:S01]  /*5c60*/  MUFU.SIN R54, R114 ;  /* 0x0000007200367308 */ /* 0x000fe20000000400 */
[----:B------:R-:W-:Y:S02]  /*5c70*/  FMUL.FTZ R103, R89, R88 ;  /* 0x0000005859677220 */ /* 0x000fe40000410000 */
[----:B------:R-:W-:Y:S05]  /*5c80*/  LDS.U16 R88, [R48+0x2a] ;  /* 0x00002a0030587984 */ /* 0x000fea0000000400 */
[----:B------:R4:W-:Y:S08]  /*5c90*/  MUFU.COS R55, R114 ;  /* 0x0000007200377308 */ /* 0x0009f00000000000 */
[----:B------:R-:W-:Y:S01]  /*5ca0*/  MUFU.SIN R46, R113 ;  /* 0x00000071002e7308 */ /* 0x000fe20000000400 */
[----:B----4-:R-:W-:-:S02]  /*5cb0*/  FSEL R114, R97, RZ, !P5 ;  /* 0x000000ff61727208 */ /* 0x010fc40006800000 */
[----:B------:R-:W4:Y:S05]  /*5cc0*/  LDS.U16 R97, [R48+0x24] ;  /* 0x0000240030617984 */ /* 0x000f2a0000000400 */
[----:B------:R0:W-:Y:S02]  /*5cd0*/  MUFU.COS R44, R113 ;  /* 0x00000071002c7308 */ /* 0x0001e40000000000 */
[----:B0-----:R-:W-:Y:S01]  /*5ce0*/  FSEL R113, R106, RZ, !P5 ;  /* 0x000000ff6a717208 */ /* 0x001fe20006800000 */
[----:B------:R-:W-:Y:S02]  /*5cf0*/  FMUL.FTZ R106, R89, R94 ;  /* 0x0000005e596a7220 */ /* 0x000fe40000410000 */
[----:B------:R-:W0:Y:S01]  /*5d00*/  LDS.U16 R89, [R48+0x28] ;  /* 0x0000280030597984 */ /* 0x000e220000000400 */
[----:B------:R-:W-:Y:S01]  /*5d10*/  FMUL.FTZ R99, R45, R62 ;  /* 0x0000003e2d637220 */ /* 0x000fe20000410000 */
[----:B------:R-:W-:-:S04]  /*5d20*/  IADD3 R49, R50, 0x8, RZ ;  /* 0x0000000832317810 */ /* 0x000fc80007ffe0ff */
[----:B------:R-:W-:Y:S01]  /*5d30*/  ISETP.GE.U32.AND P3, PT, R49, UR10, PT ;  /* 0x0000000a31007c0c */ /* 0x000fe2000bf66070 */
[----:B------:R-:W1:Y:S01]  /*5d40*/  MUFU.EX2 R99, R99 ;  /* 0x0000006300637308 */ /* 0x000e620000000800 */
[----:B------:R-:W-:Y:S01]  /*5d50*/  FMUL.FTZ R49, R45, R60 ;  /* 0x0000003c2d317220 */ /* 0x000fe20000410000 */
[----:B------:R-:W-:Y:S01]  /*5d60*/  IMAD.U32 R111, R111, 0x10000, RZ ;  /* 0x000100006f6f7824 */ /* 0x000fe200078e00ff */
[----:B--2---:R-:W-:Y:S01]  /*5d70*/  SHF.L.U32 R94, R43, 0x10, RZ ;  /* 0x000000102b5e7819 */ /* 0x004fe200000006ff */
[----:B------:R-:W-:Y:S02]  /*5d80*/  FMUL.FTZ R53, R41, R56 ;  /* 0x0000003829357220 */ /* 0x000fe40000410000 */
[----:B------:R-:W-:Y:S02]  /*5d90*/  FMUL.FTZ R111, R14, R111 ;  /* 0x0000006f0e6f7220 */ /* 0x000fe40000410000 */
[----:B------:R-:W2:Y:S01]  /*5da0*/  MUFU.EX2 R49, R49 ;  /* 0x0000003100317308 */ /* 0x000ea20000000800 */
[----:B---3--:R-:W-:Y:S01]  /*5db0*/  SHF.L.U32 R42, R42, 0x10, RZ ;  /* 0x000000102a2a7819 */ /* 0x008fe200000006ff */
[----:B------:R-:W-:Y:S01]  /*5dc0*/  FMUL.FTZ R105, R45, R58 ;  /* 0x0000003a2d697220 */ /* 0x000fe20000410000 */
[----:B------:R-:W-:Y:S01]  /*5dd0*/  FMUL.FTZ R94, R9, R94 ;  /* 0x0000005e095e7220 */ /* 0x000fe20000410000 */
[----:B------:R-:W-:Y:S01]  /*5de0*/  FSEL R124, R111, RZ, !P2 ;  /* 0x000000ff6f7c7208 */ /* 0x000fe20005000000 */
[----:B------:R-:W-:Y:S01]  /*5df0*/  FMUL.FTZ R111, R110, R51 ;  /* 0x000000336e6f7220 */ /* 0x000fe20000410000 */
[----:B------:R-:W-:Y:S01]  /*5e00*/  IADD3 R109, R50, 0x9, RZ ;  /* 0x00000009326d7810 */ /* 0x000fe20007ffe0ff */
[----:B------:R-:W-:Y:S01]  /*5e10*/  FMUL.RZ R139, R53, 0.15915493667125701904 ;  /* 0x3e22f983358b7820 */ /* 0x000fe2000040c000 */
[----:B------:R-:W-:Y:S01]  /*5e20*/  SHF.L.U32 R101, R101, 0x10, RZ ;  /* 0x0000001065657819 */ /* 0x000fe200000006ff */
[----:B------:R3:W0:Y:S01]  /*5e30*/  MUFU.EX2 R47, R105 ;  /* 0x00000069002f7308 */ /* 0x0006220000000800 */
[----:B------:R-:W-:-:S02]  /*5e40*/  IMAD.U32 R53, R102, 0x10000, RZ ;  /* 0x0001000066357824 */ /* 0x000fc400078e00ff */
[----:B------:R-:W-:Y:S01]  /*5e50*/  FMUL.FTZ R42, R9, R42 ;  /* 0x0000002a092a7220 */ /* 0x000fe20000410000 */
[----:B------:R-:W-:Y:S01]  /*5e60*/  IADD3 R98, R50, 0xc, RZ ;  /* 0x0000000c32627810 */ /* 0x000fe20007ffe0ff */
[----:B------:R-:W-:Y:S01]  /*5e70*/  UIMAD UR12, UR32, UR24, URZ ;  /* 0x00000018200c72a4 */ /* 0x000fe2000f8e023f */
[----:B------:R-:W-:Y:S02]  /*5e80*/  FSEL R107, R100, 1, !P4 ;  /* 0x3f800000646b7808 */ /* 0x000fe40006000000 */
[----:B------:R-:W-:Y:S02]  /*5e90*/  IADD3 R43, R50, 0xe, RZ ;  /* 0x0000000e322b7810 */ /* 0x000fe40007ffe0ff */
[----:B---3--:R-:W-:Y:S01]  /*5ea0*/  FSEL R105, R94, RZ, !P3 ;  /* 0x000000ff5e697208 */ /* 0x008fe20005800000 */
[----:B-1----:R-:W-:Y:S01]  /*5eb0*/  FMUL.FTZ R94, R99, R55 ;  /* 0x00000037635e7220 */ /* 0x002fe20000410000 */
[----:B------:R-:W-:Y:S01]  /*5ec0*/  MOV R100, UR25 ;  /* 0x0000001900647c02 */ /* 0x000fe20008000f00 */
[C---:B------:R-:W-:Y:S01]  /*5ed0*/  FMUL.FTZ R101, R10.reuse, R101 ;  /* 0x000000650a657220 */ /* 0x040fe20000410000 */
[----:B------:R-:W-:Y:S01]  /*5ee0*/  ISETP.GE.U32.AND P2, PT, R109, UR10, PT ;  /* 0x0000000a6d007c0c */ /* 0x000fe2000bf46070 */
[----:B------:R-:W-:Y:S01]  /*5ef0*/  FMUL.FTZ R109, R10, R53 ;  /* 0x000000350a6d7220 */ /* 0x000fe20000410000 */
[----:B------:R-:W-:Y:S01]  /*5f00*/  SHF.L.U32 R55, R96, 0x10, RZ ;  /* 0x0000001060377819 */ /* 0x000fe200000006ff */
[----:B------:R-:W-:Y:S01]  /*5f10*/  FMUL.FTZ R54, R99, R54 ;  /* 0x0000003663367220 */ /* 0x000fe20000410000 */
[----:B------:R-:W-:-:S02]  /*5f20*/  FSEL R111, R111, 1, !P5 ;  /* 0x3f8000006f6f7808 */ /* 0x000fc40006800000 */
[----:B------:R-:W-:Y:S02]  /*5f30*/  FSEL R110, R104, RZ, !P4 ;  /* 0x000000ff686e7208 */ /* 0x000fe40006000000 */
[----:B------:R-:W-:Y:S02]  /*5f40*/  ISETP.GE.U32.AND P5, PT, R98, UR10, PT ;  /* 0x0000000a62007c0c */ /* 0x000fe4000bfa6070 */
[----:B------:R-:W-:Y:S02]  /*5f50*/  FSEL R106, R106, RZ, !P3 ;  /* 0x000000ff6a6a7208 */ /* 0x000fe40005800000 */
[----:B------:R-:W-:Y:S02]  /*5f60*/  FSEL R104, R42, RZ, !P3 ;  /* 0x000000ff2a687208 */ /* 0x000fe40005800000 */
[----:B------:R-:W-:Y:S01]  /*5f70*/  FSEL R103, R103, 1, !P3 ;  /* 0x3f80000067677808 */ /* 0x000fe20005800000 */
[----:B------:R-:W-:Y:S01]  /*5f80*/  IMAD R99, R95, R100, UR12 ;  /* 0x0000000c5f637e24 */ /* 0x000fe2000f8e0264 */
[----:B------:R-:W-:-:S02]  /*5f90*/  IADD3 R98, R50, 0xd, RZ ;  /* 0x0000000d32627810 */ /* 0x000fc40007ffe0ff */
[----:B------:R-:W-:Y:S01]  /*5fa0*/  ISETP.GE.U32.AND P3, PT, R43, UR10, PT ;  /* 0x0000000a2b007c0c */ /* 0x000fe2000bf66070 */
[----:B------:R-:W-:Y:S01]  /*5fb0*/  IMAD.WIDE.U32 R42, R95, UR24, RZ ;  /* 0x000000185f2a7c25 */ /* 0x000fe2000f8e00ff */
[----:B----4-:R-:W-:-:S03]  /*5fc0*/  SHF.L.U32 R97, R97, 0x10, RZ ;  /* 0x0000001061617819 */ /* 0x010fc600000006ff */
[----:B------:R-:W-:Y:S01]  /*5fd0*/  FMUL.FTZ R55, R8, R55 ;  /* 0x0000003708377220 */ /* 0x000fe20000410000 */
[----:B--2---:R-:W-:Y:S01]  /*5fe0*/  FMUL.FTZ R44, R49, R44 ;  /* 0x0000002c312c7220 */ /* 0x004fe20000410000 */
[----:B------:R-:W-:Y:S02]  /*5ff0*/  FSEL R109, R109, RZ, !P4 ;  /* 0x000000ff6d6d7208 */ /* 0x000fe40006000000 */
[----:B------:R-:W-:Y:S02]  /*6000*/  FSEL R108, R101, RZ, !P4 ;  /* 0x000000ff656c7208 */ /* 0x000fe40006000000 */
[----:B------:R-:W-:Y:S01]  /*6010*/  FSEL R102, R54, RZ, !P2 ;  /* 0x000000ff36667208 */ /* 0x000fe20005000000 */
[----:B------:R-:W-:Y:S01]  /*6020*/  IMAD.IADD R43, R43, 0x1, R99 ;  /* 0x000000012b2b7824 */ /* 0x000fe200078e0263 */
[----:B------:R-:W-:Y:S01]  /*6030*/  ISETP.GE.U32.AND P4, PT, R98, UR10, PT ;  /* 0x0000000a62007c0c */ /* 0x000fe2000bf86070 */
[----:B------:R-:W-:Y:S01]  /*6040*/  FMUL.FTZ R98, R41, R38 ;  /* 0x0000002629627220 */ /* 0x000fe20000410000 */
[----:B0-----:R-:W-:Y:S01]  /*6050*/  SHF.L.U32 R54, R89, 0x10, RZ ;  /* 0x0000001059367819 */ /* 0x001fe200000006ff */
[----:B------:R-:W-:Y:S01]  /*6060*/  UIMAD UR12, UR13, UR26, URZ ;  /* 0x0000001a0d0c72a4 */ /* 0x000fe2000f8e023f */
[----:B------:R-:W-:-:S02]  /*6070*/  SHF.L.U32 R88, R88, 0x10, RZ ;  /* 0x0000001058587819 */ /* 0x000fc400000006ff */
[----:B------:R-:W-:Y:S01]  /*6080*/  MOV R141, UR26 ;  /* 0x0000001a008d7c02 */ /* 0x000fe20008000f00 */
[----:B------:R-:W-:Y:S01]  /*6090*/  FMUL.FTZ R97, R8, R97 ;  /* 0x0000006108617220 */ /* 0x000fe20000410000 */
[----:B------:R-:W-:Y:S01]  /*60a0*/  FSEL R99, R94, 1, !P2 ;  /* 0x3f8000005e637808 */ /* 0x000fe20005000000 */
[----:B------:R-:W-:Y:S01]  /*60b0*/  FMUL.FTZ R46, R49, R46 ;  /* 0x0000002e312e7220 */ /* 0x000fe20000410000 */
[----:B------:R-:W-:Y:S01]  /*60c0*/  FSEL R100, R55, RZ, !P2 ;  /* 0x000000ff37647208 */ /* 0x000fe20005000000 */
[----:B------:R-:W-:Y:S01]  /*60d0*/  FMUL.FTZ R55, R41, R36 ;  /* 0x0000002429377220 */ /* 0x000fe20000410000 */
[----:B------:R-:W-:Y:S01]  /*60e0*/  FSEL R94, R44, 1, !P0 ;  /* 0x3f8000002c5e7808 */ /* 0x000fe20004000000 */
[----:B------:R-:W-:Y:S01]  /*60f0*/  FMUL.FTZ R44, R136, R134 ;  /* 0x00000086882c7220 */ /* 0x000fe20000410000 */
[----:B------:R-:W-:Y:S01]  /*6100*/  FMUL.RZ R98, R98, 0.15915493667125701904 ;  /* 0x3e22f98362627820 */ /* 0x000fe2000040c000 */
[----:B------:R-:W-:Y:S01]  /*6110*/  IADD3 R96, R50, 0xf, RZ ;  /* 0x0000000f32607810 */ /* 0x000fe20007ffe0ff */
[----:B------:R-:W-:Y:S01]  /*6120*/  UIMAD UR12, UR7, UR27, UR12 ;  /* 0x0000001b070c72a4 */ /* 0x000fe2000f8e020c */
[C---:B------:R-:W-:Y:S01]  /*6130*/  FMUL.FTZ R54, R7.reuse, R54 ;  /* 0x0000003607367220 */ /* 0x040fe20000410000 */
[----:B------:R-:W-:Y:S01]  /*6140*/  FMUL.FTZ R88, R7, R88 ;  /* 0x0000005807587220 */ /* 0x000fe20000410000 */
[----:B------:R-:W-:Y:S01]  /*6150*/  FMUL.FTZ R49, R137, R134 ;  /* 0x0000008689317220 */ /* 0x000fe20000410000 */
[----:B------:R-:W-:Y:S01]  /*6160*/  FMUL.FTZ R148, R45, R36 ;  /* 0x000000242d947220 */ /* 0x000fe20000410000 */
[----:B------:R-:W-:Y:S01]  /*6170*/  IMAD.WIDE.U32 R42, R141, UR7, R42 ;  /* 0x000000078d2a7c25 */ /* 0x000fe2000f8e002a */
[----:B------:R-:W-:Y:S03]  /*6180*/  MUFU.SIN R51, R139 ;  /* 0x0000008b00337308 */ /* 0x000fe60000000400 */
[----:B------:R-:W-:Y:S01]  /*6190*/  FMUL.FTZ R50, R45, R38 ;  /* 0x000000262d327220 */ /* 0x000fe20000410000 */
[----:B------:R-:W-:Y:S01]  /*61a0*/  FSEL R101, R97, RZ, !P2 ;  /* 0x000000ff61657208 */ /* 0x000fe20005000000 */
[----:B------:R-:W-:Y:S01]  /*61b0*/  FMUL.RZ R55, R55, 0.15915493667125701904 ;  /* 0x3e22f98337377820 */ /* 0x000fe2000040c000 */
[-C--:B------:R-:W-:Y:S01]  /*61c0*/  FFMA.FTZ R44, R137, R131.reuse, -R44 ;  /* 0x00000083892c7223 */ /* 0x080fe2000001082c */
[----:B------:R-:W-:Y:S01]  /*61d0*/  ISETP.GE.U32.AND P2, PT, R96, UR10, PT ;  /* 0x0000000a60007c0c */ /* 0x000fe2000bf46070 */
[----:B------:R-:W-:Y:S01]  /*61e0*/  FFMA.FTZ R49, R136, R131, R49 ;  /* 0x0000008388317223 */ /* 0x000fe20000010031 */
[----:B------:R-:W-:Y:S01]  /*61f0*/  MUFU.COS R53, R139 ;  /* 0x0000008b00357308 */ /* 0x000fe20000000000 */
[----:B------:R-:W-:-:S02]  /*6200*/  FSEL R97, R54, RZ, !P0 ;  /* 0x000000ff36617208 */ /* 0x000fc40004000000 */
[----:B------:R-:W-:Y:S01]  /*6210*/  FSEL R96, R88, RZ, !P0 ;  /* 0x000000ff58607208 */ /* 0x000fe20004000000 */
[----:B------:R-:W-:Y:S01]  /*6220*/  FADD.FTZ R44, R133, R44 ;  /* 0x0000002c852c7221 */ /* 0x000fe20000010000 */
[----:B------:R-:W-:-:S03]  /*6230*/  IADD3 R89, R43, UR12, RZ ;  /* 0x0000000c2b597c10 */ /* 0x000fc6000fffe0ff */
[----:B------:R-:W-:Y:S01]  /*6240*/  MUFU.SIN R139, R98 ;  /* 0x00000062008b7308 */ /* 0x000fe20000000400 */
[----:B------:R-:W-:-:S07]  /*6250*/  FADD.FTZ R49, R132, R49 ;  /* 0x0000003184317221 */ /* 0x000fce0000010000 */
[----:B------:R0:W-:Y:S01]  /*6260*/  MUFU.COS R149, R98 ;  /* 0x0000006200957308 */ /* 0x0001e20000000000 */
[C---:B------:R-:W-:Y:S01]  /*6270*/  FMUL.FTZ R52, R47.reuse, R52 ;  /* 0x000000342f347220 */ /* 0x040fe20000410000 */
[----:B------:R-:W-:Y:S01]  /*6280*/  FMUL.FTZ R40, R47, R40 ;  /* 0x000000282f287220 */ /* 0x000fe20000410000 */
[----:B0-----:R-:W-:-:S05]  /*6290*/  FSEL R98, R46, RZ, !P0 ;  /* 0x000000ff2e627208 */ /* 0x001fca0004000000 */
[----:B------:R-:W-:Y:S01]  /*62a0*/  MUFU.EX2 R148, R148 ;  /* 0x0000009400947308 */ /* 0x000fe20000000800 */
[----:B------:R-:W-:Y:S01]  /*62b0*/  LEA R88, P0, R42, UR28, 0x3 ;  /* 0x0000001c2a587c11 */ /* 0x000fe2000f8018ff */
[----:B------:R-:W-:-:S03]  /*62c0*/  FMUL.FTZ R47, R130, R49 ;  /* 0x00000031822f7220 */ /* 0x000fc60000410000 */
[----:B------:R-:W-:-:S03]  /*62d0*/  LEA.HI.X R89, R42, UR29, R89, 0x3, P0 ;  /* 0x0000001d2a597c11 */ /* 0x000fc600080f1c59 */
[----:B------:R-:W0:Y:S01]  /*62e0*/  MUFU.COS R147, R55 ;  /* 0x0000003700937308 */ /* 0x000e220000000000 */
[----:B------:R-:W-:-:S07]  /*62f0*/  FMUL.FTZ R42, R130, R44 ;  /* 0x0000002c822a7220 */ /* 0x000fce0000410000 */
[----:B------:R-:W1:Y:S01]  /*6300*/  MUFU.SIN R43, R55 ;  /* 0x00000037002b7308 */ /* 0x000e620000000400 */
[----:B------:R-:W-:-:S07]  /*6310*/  FFMA.FTZ R49, R127, R49, R42 ;  /* 0x000000317f317223 */ /* 0x000fce000001002a */
[----:B------:R-:W2:Y:S01]  /*6320*/  MUFU.EX2 R50, R50 ;  /* 0x0000003200327308 */ /* 0x000ea20000000800 */
[----:B------:R-:W-:Y:S01]  /*6330*/  FFMA.FTZ R44, R127, R44, -R47 ;  /* 0x0000002c7f2c7223 */ /* 0x000fe2000001082f */
[----:B------:R-:W-:Y:S01]  /*6340*/  FADD.FTZ R49, R128, R49 ;  /* 0x0000003180317221 */ /* 0x000fe20000010000 */
[----:B------:R-:W-:Y:S01]  /*6350*/  FMUL.FTZ R140, R45, R56 ;  /* 0x000000382d8c7220 */ /* 0x000fe20000410000 */
[-C--:B------:R-:W-:Y:S01]  /*6360*/  FMUL.FTZ R41, R41, R34.reuse ;  /* 0x0000002229297220 */ /* 0x080fe20000410000 */
[----:B------:R-:W-:Y:S01]  /*6370*/  FADD.FTZ R44, R129, R44 ;  /* 0x0000002c812c7221 */ /* 0x000fe20000010000 */
[----:B------:R-:W-:Y:S01]  /*6380*/  FMUL.FTZ R46, R126, R49 ;  /* 0x000000317e2e7220 */ /* 0x000fe20000410000 */
[----:B0-----:R-:W-:Y:S01]  /*6390*/  FMUL.FTZ R147, R148, R147 ;  /* 0x0000009394937220 */ /* 0x001fe20000410000 */
[----:B------:R-:W-:Y:S01]  /*63a0*/  FMUL.FTZ R143, R45, R34 ;  /* 0x000000222d8f7220 */ /* 0x000fe20000410000 */
[----:B------:R-:W-:Y:S01]  /*63b0*/  FMUL.FTZ R54, R126, R44 ;  /* 0x0000002c7e367220 */ /* 0x000fe20000410000 */
[----:B-1----:R-:W-:Y:S01]  /*63c0*/  FMUL.FTZ R148, R148, R43 ;  /* 0x0000002b94947220 */ /* 0x002fe20000410000 */
[-C--:B------:R-:W-:Y:S01]  /*63d0*/  FMUL.FTZ R43, R135, R134.reuse ;  /* 0x00000086872b7220 */ /* 0x080fe20000410000 */
[----:B------:R-:W-:Y:S01]  /*63e0*/  FMUL.FTZ R42, R138, R134 ;  /* 0x000000868a2a7220 */ /* 0x000fe20000410000 */
[C---:B------:R-:W-:Y:S01]  /*63f0*/  FFMA.FTZ R49, R123.reuse, R49, R54 ;  /* 0x000000317b317223 */ /* 0x040fe20000010036 */
[----:B------:R-:W-:Y:S01]  /*6400*/  FSEL R158, R40, RZ, !P6 ;  /* 0x000000ff289e7208 */ /* 0x000fe20007000000 */
[----:B------:R-:W5:Y:S01]  /*6410*/  LDG.E.64 R88, desc[UR16][R88.64] ;  /* 0x0000001058587981 */ /* 0x000f62000c1e1b00 */
[C---:B--2---:R-:W-:Y:S01]  /*6420*/  FMUL.FTZ R149, R50.reuse, R149 ;  /* 0x0000009532957220 */ /* 0x044fe20000410000 */
[----:B------:R-:W-:Y:S01]  /*6430*/  FMUL.FTZ R139, R50, R139 ;  /* 0x0000008b328b7220 */ /* 0x000fe20000410000 */
[----:B------:R-:W-:Y:S01]  /*6440*/  FFMA.FTZ R50, R123, R44, -R46 ;  /* 0x0000002c7b327223 */ /* 0x000fe2000001082e */
[-C--:B------:R-:W-:Y:S01]  /*6450*/  FFMA.FTZ R43, R138, R131.reuse, R43 ;  /* 0x000000838a2b7223 */ /* 0x080fe2000001002b */
[----:B------:R-:W-:Y:S01]  /*6460*/  FFMA.FTZ R42, R135, R131, -R42 ;  /* 0x00000083872a7223 */ /* 0x000fe2000001082a */
[----:B------:R-:W-:Y:S01]  /*6470*/  FADD.FTZ R49, R124, R49 ;  /* 0x000000317c317221 */ /* 0x000fe20000010000 */
[----:B------:R-:W-:Y:S01]  /*6480*/  FADD.FTZ R50, R125, R50 ;  /* 0x000000327d327221 */ /* 0x000fe20000010000 */
[C---:B------:R-:W-:Y:S01]  /*6490*/  FMUL.FTZ R44, R130.reuse, R43 ;  /* 0x0000002b822c7220 */ /* 0x040fe20000410000 */
[----:B------:R-:W-:Y:S01]  /*64a0*/  FMUL.FTZ R46, R130, R42 ;  /* 0x0000002a822e7220 */ /* 0x000fe20000410000 */
[C---:B------:R-:W-:Y:S01]  /*64b0*/  FMUL.FTZ R47, R122.reuse, R49 ;  /* 0x000000317a2f7220 */ /* 0x040fe20000410000 */
[----:B------:R-:W-:Y:S01]  /*64c0*/  FMUL.FTZ R54, R122, R50 ;  /* 0x000000327a367220 */ /* 0x000fe20000410000 */
[C---:B------:R-:W-:Y:S01]  /*64d0*/  FFMA.FTZ R44, R127.reuse, R42, -R44 ;  /* 0x0000002a7f2c7223 */ /* 0x040fe2000001082c */
[----:B------:R-:W-:Y:S01]  /*64e0*/  FFMA.FTZ R46, R127, R43, R46 ;  /* 0x0000002b7f2e7223 */ /* 0x000fe2000001002e */
[C---:B------:R-:W-:Y:S01]  /*64f0*/  FFMA.FTZ R50, R119.reuse, R50, -R47 ;  /* 0x0000003277327223 */ /* 0x040fe2000001082f */
[----:B------:R-:W-:Y:S01]  /*6500*/  FFMA.FTZ R49, R119, R49, R54 ;  /* 0x0000003177317223 */ /* 0x000fe20000010036 */
[C---:B------:R-:W-:Y:S01]  /*6510*/  FMUL.FTZ R42, R126.reuse, R44 ;  /* 0x0000002c7e2a7220 */ /* 0x040fe20000410000 */
[-C--:B------:R-:W-:Y:S01]  /*6520*/  FMUL.FTZ R43, R126, R46.reuse ;  /* 0x0000002e7e2b7220 */ /* 0x080fe20000410000 */
[----:B------:R-:W-:Y:S01]  /*6530*/  FADD.FTZ R50, R121, R50 ;  /* 0x0000003279327221 */ /* 0x000fe20000010000 */
[----:B------:R-:W-:Y:S01]  /*6540*/  FADD.FTZ R49, R120, R49 ;  /* 0x0000003178317221 */ /* 0x000fe20000010000 */
[C---:B------:R-:W-:Y:S01]  /*6550*/  FFMA.FTZ R42, R123.reuse, R46, R42 ;  /* 0x0000002e7b2a7223 */ /* 0x040fe2000001002a */
[----:B------:R-:W-:Y:S01]  /*6560*/  FFMA.FTZ R43, R123, R44, -R43 ;  /* 0x0000002c7b2b7223 */ /* 0x000fe2000001082b */
[C---:B------:R-:W-:Y:S01]  /*6570*/  FMUL.FTZ R54, R118.reuse, R50 ;  /* 0x0000003276367220 */ /* 0x040fe20000410000 */
[----:B------:R-:W-:-:S02]  /*6580*/  FMUL.FTZ R46, R118, R49 ;  /* 0x00000031762e7220 */ /* 0x000fc40000410000 */
[C---:B------:R-:W-:Y:S01]  /*6590*/  FMUL.FTZ R47, R122.reuse, R43 ;  /* 0x0000002b7a2f7220 */ /* 0x040fe20000410000 */
[C---:B------:R-:W-:Y:S01]  /*65a0*/  FFMA.FTZ R49, R115.reuse, R49, R54 ;  /* 0x0000003173317223 */ /* 0x040fe20000010036 */
[----:B------:R-:W-:Y:S01]  /*65b0*/  FFMA.FTZ R46, R115, R50, -R46 ;  /* 0x00000032732e7223 */ /* 0x000fe2000001082e */
[----:B------:R-:W0:Y:S01]  /*65c0*/  MUFU.EX2 R140, R140 ;  /* 0x0000008c008c7308 */ /* 0x000e220000000800 */
[-C--:B------:R-:W-:Y:S01]  /*65d0*/  FMUL.FTZ R44, R122, R42.reuse ;  /* 0x0000002a7a2c7220 */ /* 0x080fe20000410000 */
[----:B------:R-:W-:Y:S01]  /*65e0*/  FFMA.FTZ R47, R119, R42, R47 ;  /* 0x0000002a772f7223 */ /* 0x000fe2000001002f */
[----:B------:R-:W-:Y:S01]  /*65f0*/  FADD.FTZ R46, R117, R46 ;  /* 0x0000002e752e7221 */ /* 0x000fe20000010000 */
[----:B------:R-:W-:Y:S01]  /*6600*/  FADD.FTZ R49, R116, R49 ;  /* 0x0000003174317221 */ /* 0x000fe20000010000 */
[----:B------:R-:W-:Y:S01]  /*6610*/  FFMA.FTZ R44, R119, R43, -R44 ;  /* 0x0000002b772c7223 */ /* 0x000fe2000001082c */
[----:B------:R-:W-:Y:S01]  /*6620*/  FMUL.FTZ R42, R118, R47 ;  /* 0x0000002f762a7220 */ /* 0x000fe20000410000 */
[C---:B------:R-:W-:Y:S01]  /*6630*/  FMUL.FTZ R50, R114.reuse, R46 ;  /* 0x0000002e72327220 */ /* 0x040fe20000410000 */
[----:B------:R-:W-:-:S02]  /*6640*/  FMUL.FTZ R43, R114, R49 ;  /* 0x00000031722b7220 */ /* 0x000fc40000410000 */
[-C--:B------:R-:W-:Y:S01]  /*6650*/  FFMA.FTZ R42, R115, R44.reuse, -R42 ;  /* 0x0000002c732a7223 */ /* 0x080fe2000001082a */
[C---:B------:R-:W-:Y:S01]  /*6660*/  FFMA.FTZ R49, R111.reuse, R49, R50 ;  /* 0x000000316f317223 */ /* 0x040fe20000010032 */
[----:B------:R-:W-:Y:S01]  /*6670*/  FMUL.FTZ R44, R118, R44 ;  /* 0x0000002c762c7220 */ /* 0x000fe20000410000 */
[----:B------:R-:W-:Y:S01]  /*6680*/  FFMA.FTZ R50, R111, R46, -R43 ;  /* 0x0000002e6f327223 */ /* 0x000fe2000001082b */
[----:B------:R-:W-:Y:S01]  /*6690*/  FMUL.RZ R55, R41, 0.15915493667125701904 ;  /* 0x3e22f98329377820 */ /* 0x000fe2000040c000 */
[----:B------:R-:W-:Y:S01]  /*66a0*/  FADD.FTZ R49, R112, R49 ;  /* 0x0000003170317221 */ /* 0x000fe20000010000 */
[----:B------:R-:W-:Y:S01]  /*66b0*/  FFMA.FTZ R44, R115, R47, R44 ;  /* 0x0000002f732c7223 */ /* 0x000fe2000001002c */
[----:B------:R-:W-:Y:S01]  /*66c0*/  FADD.FTZ R45, R113, R50 ;  /* 0x00000032712d7221 */ /* 0x000fe20000010000 */
[C---:B0-----:R-:W-:Y:S01]  /*66d0*/  FMUL.FTZ R53, R140.reuse, R53 ;  /* 0x000000358c357220 */ /* 0x041fe20000410000 */
[----:B------:R-:W-:Y:S01]  /*66e0*/  FMUL.FTZ R51, R140, R51 ;  /* 0x000000338c337220 */ /* 0x000fe20000410000 */
[----:B------:R-:W-:Y:S01]  /*66f0*/  FMUL.FTZ R50, R114, R44 ;  /* 0x0000002c72327220 */ /* 0x000fe20000410000 */
[C---:B------:R-:W-:Y:S01]  /*6700*/  FMUL.FTZ R140, R110.reuse, R45 ;  /* 0x0000002d6e8c7220 */ /* 0x040fe20000410000 */
[----:B------:R-:W-:Y:S01]  /*6710*/  MUFU.EX2 R143, R143 ;  /* 0x0000008f008f7308 */ /* 0x000fe20000000800 */
[-C--:B------:R-:W-:Y:S01]  /*6720*/  FMUL.FTZ R54, R110, R49.reuse ;  /* 0x000000316e367220 */ /* 0x080fe20000410000 */
[-C--:B------:R-:W-:Y:S01]  /*6730*/  FMUL.FTZ R41, R114, R42.reuse ;  /* 0x0000002a72297220 */ /* 0x080fe20000410000 */
[----:B------:R-:W-:Y:S01]  /*6740*/  FFMA.FTZ R50, R111, R42, -R50 ;  /* 0x0000002a6f327223 */ /* 0x000fe20000010832 */
[----:B------:R-:W-:-:S04]  /*6750*/  FFMA.FTZ R49, R107, R49, R140 ;  /* 0x000000316b317223 */ /* 0x000fc8000001008c */
[----:B------:R-:W0:Y:S01]  /*6760*/  MUFU.COS R46, R55 ;  /* 0x00000037002e7308 */ /* 0x000e220000000000 */
[----:B------:R-:W-:Y:S01]  /*6770*/  FFMA.FTZ R42, R107, R45, -R54 ;  /* 0x0000002d6b2a7223 */ /* 0x000fe20000010836 */
[----:B------:R-:W-:Y:S01]  /*6780*/  FFMA.FTZ R43, R111, R44, R41 ;  /* 0x0000002c6f2b7223 */ /* 0x000fe20000010029 */
[----:B------:R-:W-:Y:S01]  /*6790*/  FADD.FTZ R49, R108, R49 ;  /* 0x000000316c317221 */ /* 0x000fe20000010000 */
[----:B------:R-:W1:Y:S01]  /*67a0*/  LDS.U16 R41, [R48+0x2e] ;  /* 0x00002e0030297984 */ /* 0x000e620000000400 */
[----:B------:R-:W-:Y:S01]  /*67b0*/  FADD.FTZ R45, R109, R42 ;  /* 0x0000002a6d2d7221 */ /* 0x000fe20000010000 */
[----:B------:R-:W-:Y:S02]  /*67c0*/  FMUL.FTZ R54, R110, R43 ;  /* 0x0000002b6e367220 */ /* 0x000fe40000410000 */
[----:B------:R-:W2:Y:S01]  /*67d0*/  MUFU.SIN R44, R55 ;  /* 0x00000037002c7308 */ /* 0x000ea20000000400 */
[----:B------:R-:W3:Y:S01]  /*67e0*/  LDS.U16 R42, [R48+0x2c] ;  /* 0x00002c00302a7984 */ /* 0x000ee20000000400 */
[----:B------:R-:W-:Y:S01]  /*67f0*/  FMUL.FTZ R142, R106, R49 ;  /* 0x000000316a8e7220 */ /* 0x000fe20000410000 */
[-C--:B------:R-:W-:Y:S01]  /*6800*/  FMUL.FTZ R140, R110, R50.reuse ;  /* 0x000000326e8c7220 */ /* 0x080fe20000410000 */
[----:B------:R-:W-:Y:S01]  /*6810*/  FFMA.FTZ R54, R107, R50, -R54 ;  /* 0x000000326b367223 */ /* 0x000fe20000010836 */
[CC--:B------:R-:W-:Y:S01]  /*6820*/  FMUL.FTZ R144, R106.reuse, R45.reuse ;  /* 0x0000002d6a907220 */ /* 0x0c0fe20000410000 */
[----:B------:R-:W-:Y:S01]  /*6830*/  FFMA.FTZ R142, R103, R45, -R142 ;  /* 0x0000002d678e7223 */ /* 0x000fe2000001088e */
[----:B------:R-:W-:Y:S01]  /*6840*/  FFMA.FTZ R140, R107, R43, R140 ;  /* 0x0000002b6b8c7223 */ /* 0x000fe2000001008c */
[----:B------:R-:W4:Y:S01]  /*6850*/  LDS.U16 R45, [R48+0x32] ;  /* 0x00003200302d7984 */ /* 0x000f220000000400 */
[----:B0-----:R-:W-:Y:S01]  /*6860*/  FMUL.FTZ R141, R143, R46 ;  /* 0x0000002e8f8d7220 */ /* 0x001fe20000410000 */
[----:B------:R-:W-:Y:S01]  /*6870*/  FMUL.FTZ R46, R106, R54 ;  /* 0x000000366a2e7220 */ /* 0x000fe20000410000 */
[----:B------:R-:W-:Y:S01]  /*6880*/  FFMA.FTZ R49, R103, R49, R144 ;  /* 0x0000003167317223 */ /* 0x000fe20000010090 */
[----:B------:R-:W-:-:S02]  /*6890*/  FADD.FTZ R142, R105, R142 ;  /* 0x0000008e698e7221 */ /* 0x000fc40000010000 */
[----:B------:R-:W-:Y:S01]  /*68a0*/  FFMA.FTZ R47, R103, R140, R46 ;  /* 0x0000008c672f7223 */ /* 0x000fe2000001002e */
[----:B------:R-:W-:Y:S01]  /*68b0*/  FADD.FTZ R49, R104, R49 ;  /* 0x0000003168317221 */ /* 0x000fe20000010000 */
[C---:B------:R-:W-:Y:S01]  /*68c0*/  FMUL.FTZ R46, R102.reuse, R142 ;  /* 0x0000008e662e7220 */ /* 0x040fe20000410000 */
[----:B--2---:R-:W-:Y:S02]  /*68d0*/  FMUL.FTZ R143, R143, R44 ;  /* 0x0000002c8f8f7220 */ /* 0x004fe40000410000 */
[-C--:B------:R-:W-:Y:S01]  /*68e0*/  FMUL.FTZ R44, R102, R49.reuse ;  /* 0x00000031662c7220 */ /* 0x080fe20000410000 */
[C---:B------:R-:W-:Y:S02]  /*68f0*/  FFMA.FTZ R49, R99.reuse, R49, R46 ;  /* 0x0000003163317223 */ /* 0x040fe4000001002e */
[----:B------:R-:W0:Y:S01]  /*6900*/  LDS.U16 R46, [R48+0x30] ;  /* 0x00003000302e7984 */ /* 0x000e220000000400 */
[----:B------:R-:W-:Y:S01]  /*6910*/  FMUL.FTZ R140, R106, R140 ;  /* 0x0000008c6a8c7220 */ /* 0x000fe20000410000 */
[----:B------:R-:W-:Y:S01]  /*6920*/  FFMA.FTZ R44, R99, R142, -R44 ;  /* 0x0000008e632c7223 */ /* 0x000fe2000001082c */
[----:B------:R-:W-:-:S02]  /*6930*/  FADD.FTZ R55, R100, R49 ;  /* 0x0000003164377221 */ /* 0x000fc40000010000 */
[----:B------:R-:W-:Y:S01]  /*6940*/  FFMA.FTZ R140, R103, R54, -R140 ;  /* 0x00000036678c7223 */ /* 0x000fe2000001088c */
[----:B------:R-:W-:Y:S01]  /*6950*/  FADD.FTZ R43, R101, R44 ;  /* 0x0000002c652b7221 */ /* 0x000fe20000010000 */
[----:B------:R-:W-:Y:S01]  /*6960*/  FMUL.FTZ R54, R98, R55 ;  /* 0x0000003762367220 */ /* 0x000fe20000410000 */
[----:B------:R-:W-:Y:S02]  /*6970*/  FMUL.FTZ R44, R102, R47 ;  /* 0x0000002f662c7220 */ /* 0x000fe40000410000 */
[-C--:B------:R-:W-:Y:S01]  /*6980*/  FMUL.FTZ R145, R98, R43.reuse ;  /* 0x0000002b62917220 */ /* 0x080fe20000410000 */
[C---:B------:R-:W-:Y:S02]  /*6990*/  FFMA.FTZ R54, R94.reuse, R43, -R54 ;  /* 0x0000002b5e367223 */ /* 0x040fe40000010836 */
[----:B------:R-:W2:Y:S01]  /*69a0*/  LDS.U16 R43, [R48+0x36] ;  /* 0x00003600302b7984 */ /* 0x000ea20000000400 */
[-C--:B------:R-:W-:Y:S01]  /*69b0*/  FFMA.FTZ R49, R99, R140.reuse, -R44 ;  /* 0x0000008c63317223 */ /* 0x080fe2000001082c */
[----:B------:R-:W-:Y:S01]  /*69c0*/  FFMA.FTZ R145, R94, R55, R145 ;  /* 0x000000375e917223 */ /* 0x000fe20000010091 */
[----:B-1----:R-:W-:Y:S01]  /*69d0*/  SHF.L.U32 R55, R41, 0x10, RZ ;  /* 0x0000001029377819 */ /* 0x002fe200000006ff */
[----:B------:R-:W1:Y:S01]  /*69e0*/  LDS.U16 R44, [R48+0x34] ;  /* 0x00003400302c7984 */ /* 0x000e620000000400 */
[----:B---3--:R-:W-:Y:S01]  /*69f0*/  SHF.L.U32 R41, R42, 0x10, RZ ;  /* 0x000000102a297819 */ /* 0x008fe200000006ff */
[----:B------:R-:W-:Y:S01]  /*6a00*/  FMUL.FTZ R50, R102, R140 ;  /* 0x0000008c66327220 */ /* 0x000fe20000410000 */
[----:B------:R-:W-:Y:S01]  /*6a10*/  FADD.FTZ R145, R96, R145 ;  /* 0x0000009160917221 */ /* 0x000fe20000010000 */
[----:B------:R-:W3:Y:S02]  /*6a20*/  LDS.U16 R42, [R48+0x38] ;  /* 0x00003800302a7984 */ /* 0x000ee40000000400 */
[----:B------:R-:W-:Y:S01]  /*6a30*/  FMUL.FTZ R41, R6, R41 ;  /* 0x0000002906297220 */ /* 0x000fe20000410000 */
[----:B------:R-:W-:Y:S01]  /*6a40*/  FADD.FTZ R54, R97, R54 ;  /* 0x0000003661367221 */ /* 0x000fe20000010000 */
[----:B------:R-:W-:Y:S01]  /*6a50*/  FFMA.FTZ R47, R99, R47, R50 ;  /* 0x0000002f632f7223 */ /* 0x000fe20000010032 */
[----:B------:R-:W-:Y:S01]  /*6a60*/  FSEL R157, R52, 1, !P6 ;  /* 0x3f800000349d7808 */ /* 0x000fe20007000000 */
[C---:B------:R-:W-:Y:S01]  /*6a70*/  FMUL.FTZ R40, R158.reuse, R145 ;  /* 0x000000919e287220 */ /* 0x040fe20000410000 */
[----:B------:R-:W-:Y:S01]  /*6a80*/  FSEL R153, R41, RZ, !P6 ;  /* 0x000000ff29997208 */ /* 0x000fe20007000000 */
[-C--:B------:R-:W-:Y:S01]  /*6a90*/  FMUL.FTZ R50, R158, R54.reuse ;  /* 0x000000369e327220 */ /* 0x080fe20000410000 */
[----:B------:R-:W-:Y:S01]  /*6aa0*/  FSEL R156, R51, RZ, !P5 ;  /* 0x000000ff339c7208 */ /* 0x000fe20006800000 */
[----:B------:R-:W3:Y:S01]  /*6ab0*/  LDS.U16 R41, [R48+0x3a] ;  /* 0x00003a0030297984 */ /* 0x000ee20000000400 */
[----:B------:R-:W-:Y:S01]  /*6ac0*/  FMUL.FTZ R55, R6, R55 ;  /* 0x0000003706377220 */ /* 0x000fe20000410000 */
[----:B------:R-:W-:Y:S01]  /*6ad0*/  FMUL.FTZ R51, R98, R47 ;  /* 0x0000002f62337220 */ /* 0x000fe20000410000 */
[C---:B------:R-:W-:Y:S01]  /*6ae0*/  FFMA.FTZ R40, R157.reuse, R54, -R40 ;  /* 0x000000369d287223 */ /* 0x040fe20000010828 */
[----:B------:R-:W-:-:S02]  /*6af0*/  FFMA.FTZ R145, R157, R145, R50 ;  /* 0x000000919d917223 */ /* 0x000fc40000010032 */
[-C--:B------:R-:W-:Y:S01]  /*6b00*/  FFMA.FTZ R50, R94, R49.reuse, -R51 ;  /* 0x000000315e327223 */ /* 0x080fe20000010833 */
[----:B------:R-:W-:Y:S01]  /*6b10*/  FSEL R154, R55, RZ, !P6 ;  /* 0x000000ff379a7208 */ /* 0x000fe20007000000 */
[----:B------:R-:W-:Y:S01]  /*6b20*/  FADD.FTZ R51, R153, R40 ;  /* 0x0000002899337221 */ /* 0x000fe20000010000 */
[----:B----4-:R-:W-:Y:S02]  /*6b30*/  SHF.L.U32 R40, R45, 0x10, RZ ;  /* 0x000000102d287819 */ /* 0x010fe400000006ff */
[----:B0-----:R-:W-:Y:S01]  /*6b40*/  SHF.L.U32 R46, R46, 0x10, RZ ;  /* 0x000000102e2e7819 */ /* 0x001fe200000006ff */
[----:B------:R-:W-:Y:S01]  /*6b50*/  FADD.FTZ R145, R154, R145 ;  /* 0x000000919a917221 */ /* 0x000fe20000010000 */
[----:B------:R-:W-:Y:S01]  /*6b60*/  FSEL R155, R53, 1, !P5 ;  /* 0x3f800000359b7808 */ /* 0x000fe20006800000 */
[C---:B------:R-:W-:Y:S01]  /*6b70*/  FMUL.FTZ R152, R5.reuse, R40 ;  /* 0x0000002805987220 */ /* 0x040fe20000410000 */
[----:B------:R-:W-:Y:S01]  /*6b80*/  FMUL.FTZ R49, R98, R49 ;  /* 0x0000003162317220 */ /* 0x000fe20000410000 */
[----:B------:R-:W-:Y:S01]  /*6b90*/  FMUL.FTZ R46, R5, R46 ;  /* 0x0000002e052e7220 */ /* 0x000fe20000410000 */
[----:B------:R-:W0:Y:S01]  /*6ba0*/  LDS.U16 R40, [R48+0x3c] ;  /* 0x00003c0030287984 */ /* 0x000e220000000400 */
[C---:B------:R-:W-:Y:S01]  /*6bb0*/  FMUL.FTZ R52, R156.reuse, R145 ;  /* 0x000000919c347220 */ /* 0x040fe20000410000 */
[----:B------:R-:W-:-:S02]  /*6bc0*/  FMUL.FTZ R140, R156, R51 ;  /* 0x000000339c8c7220 */ /* 0x000fc40000410000 */
[----:B------:R-:W-:Y:S01]  /*6bd0*/  FSEL R151, R46, RZ, !P5 ;  /* 0x000000ff2e977208 */ /* 0x000fe20006800000 */
[C---:B------:R-:W-:Y:S01]  /*6be0*/  FFMA.FTZ R54, R155.reuse, R51, -R52 ;  /* 0x000000339b367223 */ /* 0x040fe20000010834 */
[----:B------:R4:W0:Y:S01]  /*6bf0*/  LDS.U16 R45, [R48+0x3e] ;  /* 0x00003e00302d7984 */ /* 0x0008220000000400 */
[----:B------:R-:W-:Y:S01]  /*6c00*/  FFMA.FTZ R47, R94, R47, R49 ;  /* 0x0000002f5e2f7223 */ /* 0x000fe20000010031 */
[----:B------:R-:W-:Y:S01]  /*6c10*/  FSEL R152, R152, RZ, !P5 ;  /* 0x000000ff98987208 */ /* 0x000fe20006800000 */
[----:B------:R-:W-:Y:S01]  /*6c20*/  FFMA.FTZ R145, R155, R145, R140 ;  /* 0x000000919b917223 */ /* 0x000fe2000001008c */
[----:B------:R-:W-:Y:S01]  /*6c30*/  FSEL R150, R139, RZ, !P4 ;  /* 0x000000ff8b967208 */ /* 0x000fe20006000000 */
[----:B------:R-:W-:Y:S01]  /*6c40*/  FADD.FTZ R54, R151, R54 ;  /* 0x0000003697367221 */ /* 0x000fe20000010000 */
[----:B--2---:R-:W-:Y:S01]  /*6c50*/  SHF.L.U32 R49, R43, 0x10, RZ ;  /* 0x000000102b317819 */ /* 0x004fe200000006ff */
[----:B------:R-:W-:Y:S01]  /*6c60*/  FMUL.FTZ R52, R158, R47 ;  /* 0x0000002f9e347220 */ /* 0x000fe20000410000 */
[----:B------:R-:W-:Y:S01]  /*6c70*/  FSEL R149, R149, 1, !P4 ;  /* 0x3f80000095957808 */ /* 0x000fe20006000000 */
[----:B------:R-:W-:Y:S01]  /*6c80*/  FADD.FTZ R145, R152, R145 ;  /* 0x0000009198917221 */ /* 0x000fe20000010000 */
[----:B----4-:R-:W-:Y:S01]  /*6c90*/  FMUL.FTZ R48, R150, R54 ;  /* 0x0000003696307220 */ /* 0x010fe20000410000 */
[----:B-1----:R-:W-:Y:S01]  /*6ca0*/  SHF.L.U32 R43, R44, 0x10, RZ ;  /* 0x000000102c2b7819 */ /* 0x002fe200000006ff */
[----:B------:R-:W-:Y:S01]  /*6cb0*/  FMUL.FTZ R49, R4, R49 ;  /* 0x0000003104317220 */ /* 0x000fe20000410000 */
[-C--:B------:R-:W-:Y:S01]  /*6cc0*/  FFMA.FTZ R46, R157, R50.reuse, -R52 ;  /* 0x000000329d2e7223 */ /* 0x080fe20000010834 */
[-C--:B------:R-:W-:Y:S01]  /*6cd0*/  FMUL.FTZ R52, R150, R145.reuse ;  /* 0x0000009196347220 */ /* 0x080fe20000410000 */
[----:B------:R-:W-:Y:S01]  /*6ce0*/  FFMA.FTZ R51, R149, R145, R48 ;  /* 0x0000009195337223 */ /* 0x000fe20000010030 */
[----:B------:R-:W-:Y:S01]  /*6cf0*/  FMUL.FTZ R145, R4, R43 ;  /* 0x0000002b04917220 */ /* 0x000fe20000410000 */
[----:B------:R-:W-:Y:S01]  /*6d00*/  FMUL.FTZ R50, R158, R50 ;  /* 0x000000329e327220 */ /* 0x000fe20000410000 */
[----:B------:R-:W-:-:S02]  /*6d10*/  FSEL R146, R49, RZ, !P4 ;  /* 0x000000ff31927208 */ /* 0x000fc40006000000 */
[----:B---3--:R-:W-:Y:S01]  /*6d20*/  SHF.L.U32 R49, R42, 0x10, RZ ;  /* 0x000000102a317819 */ /* 0x008fe200000006ff */
[----:B------:R-:W-:Y:S01]  /*6d30*/  FFMA.FTZ R47, R157, R47, R50 ;  /* 0x0000002f9d2f7223 */ /* 0x000fe20000010032 */
[----:B------:R-:W-:Y:S01]  /*6d40*/  FSEL R148, R148, RZ, !P3 ;  /* 0x000000ff94947208 */ /* 0x000fe20005800000 */
[----:B------:R-:W-:Y:S01]  /*6d50*/  FFMA.FTZ R52, R149, R54, -R52 ;  /* 0x0000003695347223 */ /* 0x000fe20000010834 */
[----:B------:R-:W-:Y:S01]  /*6d60*/  FSEL R145, R145, RZ, !P4 ;  /* 0x000000ff91917208 */ /* 0x000fe20006000000 */
[----:B------:R-:W-:Y:S01]  /*6d70*/  FADD.FTZ R51, R146, R51 ;  /* 0x0000003392337221 */ /* 0x000fe20000010000 */
[----:B------:R-:W-:Y:S02]  /*6d80*/  IMAD.U32 R41, R41, 0x10000, RZ ;  /* 0x0001000029297824 */ /* 0x000fe400078e00ff */
[----:B------:R-:W-:Y:S01]  /*6d90*/  FMUL.FTZ R49, R2, R49 ;  /* 0x0000003102317220 */ /* 0x000fe20000410000 */
[----:B------:R-:W-:Y:S01]  /*6da0*/  FMUL.FTZ R44, R156, R47 ;  /* 0x0000002f9c2c7220 */ /* 0x000fe20000410000 */
[----:B------:R-:W-:Y:S01]  /*6db0*/  FSEL R147, R147, 1, !P3 ;  /* 0x3f80000093937808 */ /* 0x000fe20005800000 */
[----:B------:R-:W-:Y:S01]  /*6dc0*/  FADD.FTZ R52, R145, R52 ;  /* 0x0000003491347221 */ /* 0x000fe20000010000 */
[----:B------:R-:W-:Y:S01]  /*6dd0*/  FMUL.FTZ R42, R148, R51 ;  /* 0x00000033942a7220 */ /* 0x000fe20000410000 */
[----:B------:R-:W-:Y:S01]  /*6de0*/  FMUL.FTZ R41, R2, R41 ;  /* 0x0000002902297220 */ /* 0x000fe20000410000 */
[----:B------:R-:W-:Y:S01]  /*6df0*/  FFMA.FTZ R43, R155, R46, -R44 ;  /* 0x0000002e9b2b7223 */ /* 0x000fe2000001082c */
[----:B------:R-:W-:Y:S01]  /*6e00*/  FSEL R144, R49, RZ, !P3 ;  /* 0x000000ff31907208 */ /* 0x000fe20005800000 */
[-C--:B------:R-:W-:Y:S01]  /*6e10*/  FMUL.FTZ R44, R148, R52.reuse ;  /* 0x00000034942c7220 */ /* 0x080fe20000410000 */
[----:B------:R-:W-:Y:S01]  /*6e20*/  FFMA.FTZ R53, R147, R52, -R42 ;  /* 0x0000003493357223 */ /* 0x000fe2000001082a */
[----:B------:R-:W-:-:S02]  /*6e30*/  FSEL R143, R143, RZ, !P2 ;  /* 0x000000ff8f8f7208 */ /* 0x000fc40005000000 */
[----:B------:R-:W-:Y:S01]  /*6e40*/  FSEL R142, R41, RZ, !P3 ;  /* 0x000000ff298e7208 */ /* 0x000fe20005800000 */
[----:B------:R-:W-:Y:S01]  /*6e50*/  FFMA.FTZ R51, R147, R51, R44 ;  /* 0x0000003393337223 */ /* 0x000fe2000001002c */
[----:B------:R-:W-:Y:S01]  /*6e60*/  FADD.FTZ R42, R144, R53 ;  /* 0x00000035902a7221 */ /* 0x000fe20000010000 */
[----:B------:R-:W-:Y:S02]  /*6e70*/  FSEL R141, R141, 1, !P2 ;  /* 0x3f8000008d8d7808 */ /* 0x000fe40005000000 */
[----:B0-----:R-:W-:Y:S01]  /*6e80*/  SHF.L.U32 R41, R40, 0x10, RZ ;  /* 0x0000001028297819 */ /* 0x001fe200000006ff */
[----:B------:R-:W-:Y:S01]  /*6e90*/  FADD.FTZ R40, R142, R51 ;  /* 0x000000338e287221 */ /* 0x000fe20000010000 */
[----:B------:R-:W-:Y:S01]  /*6ea0*/  FMUL.FTZ R44, R143, R42 ;  /* 0x0000002a8f2c7220 */ /* 0x000fe20000410000 */
[----:B------:R-:W-:-:S03]  /*6eb0*/  FMUL.FTZ R46, R156, R46 ;  /* 0x0000002e9c2e7220 */ /* 0x000fc60000410000 */
[-C--:B------:R-:W-:Y:S01]  /*6ec0*/  FFMA.FTZ R51, R141, R40.reuse, R44 ;  /* 0x000000288d337223 */ /* 0x080fe2000001002c */
[----:B------:R-:W-:Y:S01]  /*6ed0*/  FMUL.FTZ R40, R143, R40 ;  /* 0x000000288f287220 */ /* 0x000fe20000410000 */
[----:B------:R-:W-:Y:S01]  /*6ee0*/  FFMA.FTZ R47, R155, R47, R46 ;  /* 0x0000002f9b2f7223 */ /* 0x000fe2000001002e */
[----:B------:R-:W-:Y:S01]  /*6ef0*/  SHF.L.U32 R45, R45, 0x10, RZ ;  /* 0x000000102d2d7819 */ /* 0x000fe200000006ff */
[----:B------:R-:W-:Y:S01]  /*6f00*/  FMUL.FTZ R41, R0, R41 ;  /* 0x0000002900297220 */ /* 0x000fe20000410000 */
[----:B------:R-:W-:Y:S01]  /*6f10*/  FFMA.FTZ R50, R141, R42, -R40 ;  /* 0x0000002a8d327223 */ /* 0x000fe20000010828 */
[C---:B------:R-:W-:Y:S01]  /*6f20*/  FMUL.FTZ R40, R150.reuse, R47 ;  /* 0x0000002f96287220 */ /* 0x040fe20000410000 */
[----:B------:R-:W-:Y:S01]  /*6f30*/  FMUL.FTZ R42, R150, R43 ;  /* 0x0000002b962a7220 */ /* 0x000fe20000410000 */
[----:B------:R-:W-:Y:S01]  /*6f40*/  FMUL.FTZ R45, R0, R45 ;  /* 0x0000002d002d7220 */ /* 0x000fe20000410000 */
[----:B------:R-:W-:Y:S01]  /*6f50*/  FSEL R139, R41, RZ, !P2 ;  /* 0x000000ff298b7208 */ /* 0x000fe20005000000 */
[C---:B------:R-:W-:Y:S01]  /*6f60*/  FFMA.FTZ R40, R149.reuse, R43, -R40 ;  /* 0x0000002b95287223 */ /* 0x040fe20000010828 */
[----:B------:R-:W-:-:S02]  /*6f70*/  FFMA.FTZ R42, R149, R47, R42 ;  /* 0x0000002f952a7223 */ /* 0x000fc4000001002a */
[----:B------:R-:W-:Y:S01]  /*6f80*/  FSEL R140, R45, RZ, !P2 ;  /* 0x000000ff2d8c7208 */ /* 0x000fe20005000000 */
[C---:B------:R-:W-:Y:S01]  /*6f90*/  FMUL.FTZ R44, R148.reuse, R40 ;  /* 0x00000028942c7220 */ /* 0x040fe20000410000 */
[----:B------:R-:W-:Y:S01]  /*6fa0*/  FADD.FTZ R50, R139, R50 ;  /* 0x000000328b327221 */ /* 0x000fe20000010000 */
[-C--:B------:R-:W-:Y:S02]  /*6fb0*/  FMUL.FTZ R41, R148, R42.reuse ;  /* 0x0000002a94297220 */ /* 0x080fe40000410000 */
[----:B------:R-:W-:Y:S01]  /*6fc0*/  FADD.FTZ R51, R140, R51 ;  /* 0x000000338c337221 */ /* 0x000fe20000010000 */
[C---:B------:R-:W-:Y:S01]  /*6fd0*/  FFMA.FTZ R44, R147.reuse, R42, R44 ;  /* 0x0000002a932c7223 */ /* 0x040fe2000001002c */
[----:B------:R-:W0:Y:S01]  /*6fe0*/  SHFL.UP PT, R43, R50, 0x1, RZ ;  /* 0x04200000322b7989 */ /* 0x000e2200000e00ff */
[----:B------:R-:W-:Y:S02]  /*6ff0*/  FFMA.FTZ R40, R147, R40, -R41 ;  /* 0x0000002893287223 */ /* 0x000fe40000010829 */
[C---:B------:R-:W-:Y:S01]  /*7000*/  FMUL.FTZ R48, R143.reuse, R44 ;  /* 0x0000002c8f307220 */ /* 0x040fe20000410000 */
[----:B------:R-:W1:Y:S01]  /*7010*/  SHFL.UP PT, R45, R51, 0x1, RZ ;  /* 0x04200000332d7989 */ /* 0x000e6200000e00ff */
[----:B------:R-:W-:-:S02]  /*7020*/  FMUL.FTZ R41, R143, R40 ;  /* 0x000000288f297220 */ /* 0x000fc40000410000 */
[C---:B------:R-:W-:Y:S02]  /*7030*/  FFMA.FTZ R48, R141.reuse, R40, -R48 ;  /* 0x000000288d307223 */ /* 0x040fe40000010830 */
[----:B------:R-:W-:-:S03]  /*7040*/  FFMA.FTZ R41, R141, R44, R41 ;  /* 0x0000002c8d297223 */ /* 0x000fc60000010029 */
[----:B------:R-:W2:Y:S04]  /*7050*/  SHFL.UP PT, R40, R48, 0x1, RZ ;  /* 0x0420000030287989 */ /* 0x000ea800000e00ff */
[----:B------:R-:W3:Y:S01]  /*7060*/  SHFL.UP PT, R42, R41, 0x1, RZ ;  /* 0x04200000292a7989 */ /* 0x000ee200000e00ff */
[----:B------:R-:W-:Y:S01]  /*7070*/  ISETP.GE.AND P0, PT, R91, 0x1, PT ;  /* 0x000000015b00780c */ /* 0x000fe20003f06270 */
[C---:B0-----:R-:W-:Y:S01]  /*7080*/  FMUL.FTZ R44, R41.reuse, R43 ;  /* 0x0000002b292c7220 */ /* 0x041fe20000410000 */
[----:B-1----:R-:W-:-:S03]  /*7090*/  FMUL.FTZ R47, R41, R45 ;  /* 0x0000002d292f7220 */ /* 0x002fc60000410000 */
[C---:B------:R-:W-:Y:S01]  /*70a0*/  FFMA.FTZ R44, R48.reuse, R45, R44 ;  /* 0x0000002d302c7223 */ /* 0x040fe2000001002c */
[----:B------:R-:W-:-:S07]  /*70b0*/  FFMA.FTZ R47, R48, R43, -R47 ;  /* 0x0000002b302f7223 */ /* 0x000fce000001082f */
[----:B------:R-:W-:Y:S01]  /*70c0*/  @P0 FADD.FTZ R51, R51, R44 ;  /* 0x0000002c33330221 */ /* 0x000fe20000010000 */
[----:B------:R-:W-:Y:S01]  /*70d0*/  @P0 FADD.FTZ R50, R50, R47 ;  /* 0x0000002f32320221 */ /* 0x000fe20000010000 */
[----:B--2---:R-:W-:-:S03]  /*70e0*/  FMUL.FTZ R45, R41, R40 ;  /* 0x00000028292d7220 */ /* 0x004fc60000410000 */
[----:B------:R-:W0:Y:S01]  /*70f0*/  SHFL.UP PT, R49, R51, 0x2, RZ ;  /* 0x0440000033317989 */ /* 0x000e2200000e00ff */
[CC--:B---3--:R-:W-:Y:S01]  /*7100*/  FMUL.FTZ R43, R41.reuse, R42.reuse ;  /* 0x0000002a292b7220 */ /* 0x0c8fe20000410000 */
[C---:B------:R-:W-:Y:S02]  /*7110*/  FFMA.FTZ R42, R48.reuse, R42, R45 ;  /* 0x0000002a302a7223 */ /* 0x040fe4000001002d */
[----:B------:R-:W1:Y:S01]  /*7120*/  SHFL.UP PT, R47, R50, 0x2, RZ ;  /* 0x04400000322f7989 */ /* 0x000e6200000e00ff */
[----:B------:R-:W-:Y:S02]  /*7130*/  @P0 FFMA.FTZ R48, R48, R40, -R43 ;  /* 0x0000002830300223 */ /* 0x000fe4000001082b */
[----:B------:R-:W-:-:S03]  /*7140*/  FSEL R42, R41, R42, !P0 ;  /* 0x0000002a292a7208 */ /* 0x000fc60004000000 */
        /* <DEDUP_REMOVED lines=8> */
[----:B--2---:R-:W-:Y:S01]  /*71d0*/  FMUL.FTZ R45, R42, R41 ;  /* 0x000000292a2d7220 */ /* 0x004fe20000410000 */
[----:B------:R-:W-:-:S03]  /*71e0*/  @P0 FADD.FTZ R51, R51, R44 ;  /* 0x0000002c33330221 */ /* 0x000fc60000010000 */
[----:B------:R-:W0:Y:S01]  /*71f0*/  SHFL.UP PT, R44, R50, 0x4, RZ ;  /* 0x04800000322c7989 */ /* 0x000e2200000e00ff */
[-C--:B---3--:R-:W-:Y:S01]  /*7200*/  FMUL.FTZ R40, R42, R43.reuse ;  /* 0x0000002b2a287220 */ /* 0x088fe20000410000 */
        /* <DEDUP_REMOVED lines=12> */
[CC--:B--2---:R-:W-:Y:S01]  /*72d0*/  FMUL.FTZ R47, R45.reuse, R40.reuse ;  /* 0x000000282d2f7220 */ /* 0x0c4fe20000410000 */
[----:B------:R-:W-:Y:S01]  /*72e0*/  @P0 FADD.FTZ R50, R50, R43 ;  /* 0x0000002b32320221 */ /* 0x000fe20000010000 */
[-C--:B---3--:R-:W-:Y:S02]  /*72f0*/  FMUL.FTZ R43, R45, R41.reuse ;  /* 0x000000292d2b7220 */ /* 0x088fe40000410000 */
[C---:B------:R-:W-:Y:S01]  /*7300*/  FFMA.FTZ R42, R48.reuse, R41, R47 ;  /* 0x00000029302a7223 */ /* 0x040fe2000001002f */
[----:B------:R-:W0:Y:S01]  /*7310*/  SHFL.UP PT, R53, R51, 0x8, RZ ;  /* 0x0500000033357989 */ /* 0x000e2200000e00ff */
[----:B------:R-:W-:-:S03]  /*7320*/  @P0 FFMA.FTZ R48, R48, R40, -R43 ;  /* 0x0000002830300223 */ /* 0x000fc6000001082b */
[----:B------:R-:W1:Y:S01]  /*7330*/  SHFL.UP PT, R49, R50, 0x8, RZ ;  /* 0x0500000032317989 */ /* 0x000e6200000e00ff */
        /* <DEDUP_REMOVED lines=10> */
[-C--:B---3--:R-:W-:Y:S01]  /*73e0*/  FMUL.FTZ R40, R42, R43.reuse ;  /* 0x0000002b2a287220 */ /* 0x088fe20000410000 */
[----:B------:R-:W-:Y:S02]  /*73f0*/  @P0 FADD.FTZ R51, R51, R44 ;  /* 0x0000002c33330221 */ /* 0x000fe40000010000 */
[C---:B------:R-:W-:Y:S01]  /*7400*/  FFMA.FTZ R45, R48.reuse, R43, R45 ;  /* 0x0000002b302d7223 */ /* 0x040fe2000001002d */
[----:B------:R-:W0:Y:S01]  /*7410*/  SHFL.UP PT, R44, R50, 0x10, RZ ;  /* 0x06000000322c7989 */ /* 0x000e2200000e00ff */
[----:B------:R-:W-:-:S03]  /*7420*/  @P0 FFMA.FTZ R48, R48, R41, -R40 ;  /* 0x0000002930300223 */ /* 0x000fc60000010828 */
[----:B------:R-:W1:Y:S01]  /*7430*/  SHFL.UP PT, R46, R51, 0x10, RZ ;  /* 0x06000000332e7989 */ /* 0x000e6200000e00ff */
[----:B------:R-:W-:-:S03]  /*7440*/  FSEL R45, R42, R45, !P0 ;  /* 0x0000002d2a2d7208 */ /* 0x000fc60004000000 */
[----:B------:R-:W2:Y:S04]  /*7450*/  SHFL.UP PT, R40, R48, 0x10, RZ ;  /* 0x0600000030287989 */ /* 0x000ea800000e00ff */
[----:B------:R-:W3:Y:S01]  /*7460*/  SHFL.UP PT, R41, R45, 0x10, RZ ;  /* 0x060000002d297989 */ /* 0x000ee200000e00ff */
[----:B------:R-:W-:Y:S02]  /*7470*/  LOP3.LUT P0, RZ, R93, 0x1f, RZ, 0xc0, !PT ;  /* 0x0000001f5dff7812 */ /* 0x000fe4000780c0ff */
[C---:B------:R-:W-:Y:S02]  /*7480*/  ISETP.GE.AND P2, PT, R91.reuse, 0x10, PT ;  /* 0x000000105b00780c */ /* 0x040fe40003f46270 */
[----:B------:R-:W-:Y:S02]  /*7490*/  ISETP.EQ.OR P0, PT, RZ, UR6, P0 ;  /* 0x00000006ff007c0c */ /* 0x000fe40008702670 */
[----:B------:R-:W-:Y:S01]  /*74a0*/  ISETP.NE.AND P3, PT, R91, 0x1f, PT ;  /* 0x0000001f5b00780c */ /* 0x000fe20003f65270 */
[C---:B0-----:R-:W-:Y:S01]  /*74b0*/  FMUL.FTZ R47, R45.reuse, R44 ;  /* 0x0000002c2d2f7220 */ /* 0x041fe20000410000 */
[----:B-1----:R-:W-:-:S03]  /*74c0*/  FMUL.FTZ R43, R45, R46 ;  /* 0x0000002e2d2b7220 */ /* 0x002fc60000410000 */
[C---:B------:R-:W-:Y:S01]  /*74d0*/  FFMA.FTZ R46, R48.reuse, R46, R47 ;  /* 0x0000002e302e7223 */ /* 0x040fe2000001002f */
[----:B--2---:R-:W-:Y:S01]  /*74e0*/  FMUL.FTZ R47, R45, R40 ;  /* 0x000000282d2f7220 */ /* 0x004fe20000410000 */
[----:B------:R-:W-:-:S03]  /*74f0*/  FFMA.FTZ R49, R48, R44, -R43 ;  /* 0x0000002c30317223 */ /* 0x000fc6000001082b */
[-C--:B---3--:R-:W-:Y:S01]  /*7500*/  FFMA.FTZ R42, R48, R41.reuse, R47 ;  /* 0x00000029302a7223 */ /* 0x088fe2000001002f */
[----:B------:R-:W-:Y:S01]  /*7510*/  VOTEU.ALL UP0, P0 ;  /* 0x00000000003f7886 */ /* 0x000fe20000000000 */
[----:B------:R-:W-:Y:S01]  /*7520*/  @P2 FADD.FTZ R50, R50, R49 ;  /* 0x0000003132322221 */ /* 0x000fe20000010000 */
[C---:B------:R-:W-:Y:S02]  /*7530*/  FMUL.FTZ R43, R45.reuse, R41 ;  /* 0x000000292d2b7220 */ /* 0x040fe40000410000 */
[----:B------:R-:W-:Y:S01]  /*7540*/  FSEL R49, R45, R42, !P2 ;  /* 0x0000002a2d317208 */ /* 0x000fe20005000000 */
[----:B------:R-:W-:Y:S01]  /*7550*/  HFMA2.MMA R41, -RZ, RZ, 0, 0 ;  /* 0x00000000ff297435 */ /* 0x000fe200000001ff */
[----:B------:R-:W-:Y:S01]  /*7560*/  @!P3 SHF.R.U32.HI R42, RZ, 0x1, R93 ;  /* 0x00000001ff2ab819 */ /* 0x000fe2000001165d */
[----:B------:R-:W-:Y:S01]  /*7570*/  @!UP0 ULEA UR12, UR7, UR11, 0x4 ;  /* 0x0000000b070c8291 */ /* 0x000fe2000f8e203f */
[----:B------:R-:W-:Y:S01]  /*7580*/  @P2 FFMA.FTZ R48, R48, R40, -R43 ;  /* 0x0000002830302223 */ /* 0x000fe2000001082b */
[----:B------:R-:W-:-:S02]  /*7590*/  MOV R40, 0x3f800000 ;  /* 0x3f80000000287802 */ /* 0x000fc40000000f00 */
[----:B------:R-:W-:Y:S02]  /*75a0*/  @!P3 LOP3.LUT R163, R42, 0x7ffffff0, RZ, 0xc0, !PT ;  /* 0x7ffffff02aa3b812 */ /* 0x000fe400078ec0ff */
[----:B------:R-:W-:Y:S01]  /*75b0*/  CS2R R42, SRZ ;  /* 0x00000000002a7805 */ /* 0x000fe2000001ff00 */
[----:B------:R-:W-:-:S05]  /*75c0*/  @P2 FADD.FTZ R51, R51, R46 ;  /* 0x0000002e33332221 */ /* 0x000fca0000010000 */
[----:B------:R-:W-:Y:S04]  /*75d0*/  @!P0 LDS.128 R40, [UR12+0x10c0] ;  /* 0x0010c00cff288984 */ /* 0x000fe80008000c00 */
[----:B------:R-:W-:Y:S01]  /*75e0*/  @!P3 STS.128 [R163+UR11+0x1080], R48 ;  /* 0x00108030a300b988 */ /* 0x000fe20008000c0b */
[----:B------:R-:W-:Y:S06]  /*75f0*/  BAR.SYNC.DEFER_BLOCKING 0x0 ;  /* 0x0000000000007b1d */ /* 0x000fec0000010000 */
[----:B------:R-:W-:Y:S04]  /*7600*/  LDS.128 R44, [UR11+0x1080] ;  /* 0x0010800bff2c7984 */ /* 0x000fe80008000c00 */
[----:B------:R-:W0:Y:S04]  /*7610*/  LDS.128 R52, [UR11+0x1090] ;  /* 0x0010900bff347984 */ /* 0x000e280008000c00 */
[----:B------:R1:W2:Y:S01]  /*7620*/  SHFL.UP PT, R160, R48, 0x1, RZ ;  /* 0x0420000030a07989 */ /* 0x0002a200000e00ff */
[----:B------:R-:W-:Y:S03]  /*7630*/  BSSY B0, `(.L_x_889) ;  /* 0x0000035000007945 */ /* 0x000fe60003800000 */
[----:B------:R-:W3:Y:S01]  /*7640*/  SHFL.UP PT, R162, R49, 0x1, RZ ;  /* 0x0420000031a27989 */ /* 0x000ee200000e00ff */
[----:B0-----:R-:W-:-:S04]  /*7650*/  FMUL.FTZ R159, R47, R53 ;  /* 0x000000352f9f7220 */ /* 0x001fc80000410000 */
[-C--:B------:R-:W-:Y:S01]  /*7660*/  FFMA.FTZ R159, R46, R52.reuse, -R159 ;  /* 0x000000342e9f7223 */ /* 0x080fe2000001089f */
[CC--:B------:R-:W-:Y:S01]  /*7670*/  FMUL.FTZ R163, R45.reuse, R53.reuse ;  /* 0x000000352da37220 */ /* 0x0c0fe20000410000 */
[-C--:B-1----:R-:W-:Y:S02]  /*7680*/  FMUL.FTZ R48, R44, R53.reuse ;  /* 0x000000352c307220 */ /* 0x082fe40000410000 */
[----:B------:R-:W-:Y:S02]  /*7690*/  FADD.FTZ R161, R54, R159 ;  /* 0x0000009f36a17221 */ /* 0x000fe40000010000 */
[----:B------:R0:W1:Y:S02]  /*76a0*/  SHFL.UP PT, R54, R50, 0x1, RZ ;  /* 0x0420000032367989 */ /* 0x00006400000e00ff */
[----:B0-----:R-:W-:Y:S01]  /*76b0*/  FMUL.FTZ R50, R46, R53 ;  /* 0x000000352e327220 */ /* 0x001fe20000410000 */
[-C--:B------:R-:W-:Y:S01]  /*76c0*/  FFMA.FTZ R53, R44, R52.reuse, -R163 ;  /* 0x000000342c357223 */ /* 0x080fe200000108a3 */
[----:B------:R-:W-:-:S02]  /*76d0*/  FFMA.FTZ R163, R45, R52, R48 ;  /* 0x000000342da37223 */ /* 0x000fc40000010030 */
[----:B------:R-:W-:Y:S01]  /*76e0*/  FFMA.FTZ R50, R47, R52, R50 ;  /* 0x000000342f327223 */ /* 0x000fe20000010032 */
[----:B------:R-:W-:-:S04]  /*76f0*/  SHF.R.U32.HI R52, RZ, 0x5, R93 ;  /* 0x00000005ff347819 */ /* 0x000fc8000001165d */
[----:B------:R-:W-:Y:S01]  /*7700*/  ISETP.NE.AND P0, PT, R52, RZ, PT ;  /* 0x000000ff3400720c */ /* 0x000fe20003f05270 */
[----:B------:R0:W4:Y:S01]  /*7710*/  SHFL.UP PT, R159, R51, 0x1, RZ ;  /* 0x04200000339f7989 */ /* 0x00012200000e00ff */
[----:B------:R-:W-:-:S11]  /*7720*/  FADD.FTZ R55, R55, R50 ;  /* 0x0000003237377221 */ /* 0x000fd60000010000 */
[----:B0123--:R-:W-:Y:S05]  /*7730*/  @!P0 BRA `(.L_x_890) ;  /* 0x0000000000508947 */ /* 0x00ffea0003800000 */
[----:B------:R-:W-:Y:S01]  /*7740*/  ISETP.NE.AND P0, PT, R91, RZ, PT ;  /* 0x000000ff5b00720c */ /* 0x000fe20003f05270 */
[C---:B------:R-:W-:Y:S01]  /*7750*/  FMUL.FTZ R49, R162.reuse, R45 ;  /* 0x0000002da2317220 */ /* 0x040fe20000410000 */
[C---:B------:R-:W-:Y:S01]  /*7760*/  FMUL.FTZ R48, R162.reuse, R44 ;  /* 0x0000002ca2307220 */ /* 0x040fe20000410000 */
[----:B------:R-:W-:-:S04]  /*7770*/  FMUL.FTZ R50, R162, R46 ;  /* 0x0000002ea2327220 */ /* 0x000fc80000410000 */
[----:B------:R-:W-:-:S06]  /*7780*/  FFMA.FTZ R50, R160, R47, R50 ;  /* 0x0000002fa0327223 */ /* 0x000fcc0000010032 */
[----:B------:R-:W-:Y:S01]  /*7790*/  @P0 FFMA.FTZ R44, R160, R44, -R49 ;  /* 0x0000002ca02c0223 */ /* 0x000fe20000010831 */
[----:B------:R-:W-:Y:S01]  /*77a0*/  FMUL.FTZ R49, R162, R47 ;  /* 0x0000002fa2317220 */ /* 0x000fe20000410000 */
[C---:B------:R-:W-:Y:S01]  /*77b0*/  @P0 FFMA.FTZ R45, R160.reuse, R45, R48 ;  /* 0x0000002da02d0223 */ /* 0x040fe20000010030 */
[----:B----4-:R-:W-:Y:S02]  /*77c0*/  @P0 FADD.FTZ R47, R159, R50 ;  /* 0x000000329f2f0221 */ /* 0x010fe40000010000 */
[----:B------:R-:W-:Y:S01]  /*77d0*/  FFMA.FTZ R49, R160, R46, -R49 ;  /* 0x0000002ea0317223 */ /* 0x000fe20000010831 */
[----:B------:R-:W-:Y:S02]  /*77e0*/  MOV R160, R44 ;  /* 0x0000002c00a07202 */ /* 0x000fe40000000f00 */
[----:B------:R-:W-:Y:S01]  /*77f0*/  MOV R162, R45 ;  /* 0x0000002d00a27202 */ /* 0x000fe20000000f00 */
[----:B------:R-:W-:Y:S01]  /*7800*/  @P0 FADD.FTZ R46, R54, R49 ;  /* 0x00000031362e0221 */ /* 0x000fe20000010000 */
[----:B------:R-:W-:Y:S01]  /*7810*/  MOV R159, R47 ;  /* 0x0000002f009f7202 */ /* 0x000fe20000000f00 */
[----:B------:R-:W-:Y:S01]  /*7820*/  IMAD.MOV.U32 R45, RZ, RZ, R41 ;  /* 0x000000ffff2d7224 */ /* 0x000fe200078e0029 */
[----:B------:R-:W-:-:S02]  /*7830*/  MOV R47, R43 ;  /* 0x0000002b002f7202 */ /* 0x000fc40000000f00 */
[----:B------:R-:W-:Y:S02]  /*7840*/  MOV R54, R46 ;  /* 0x0000002e00367202 */ /* 0x000fe40000000f00 */
[----:B------:R-:W-:Y:S02]  /*7850*/  MOV R46, R42 ;  /* 0x0000002a002e7202 */ /* 0x000fe40000000f00 */
[----:B------:R-:W-:Y:S01]  /*7860*/  MOV R44, R40 ;  /* 0x00000028002c7202 */ /* 0x000fe20000000f00 */
[----:B------:R-:W-:Y:S06]  /*7870*/  BRA `(.L_x_891) ;  /* 0x0000000000407947 */ /* 0x000fec0003800000 */
.L_x_890:
[----:B------:R-:W-:Y:S01]  /*7880*/  ISETP.NE.AND P0, PT, R91, RZ, PT ;  /* 0x000000ff5b00720c */ /* 0x000fe20003f05270 */
[C---:B------:R-:W-:Y:S01]  /*7890*/  FMUL.FTZ R48, R163.reuse, R43 ;  /* 0x0000002ba3307220 */ /* 0x040fe20000410000 */
[C---:B------:R-:W-:Y:S01]  /*78a0*/  FMUL.FTZ R50, R163.reuse, R42 ;  /* 0x0000002aa3327220 */ /* 0x040fe20000410000 */
[C---:B------:R-:W-:Y:S01]  /*78b0*/  FMUL.FTZ R46, R163.reuse, R40 ;  /* 0x00000028a32e7220 */ /* 0x040fe20000410000 */
[----:B------:R-:W-:Y:S01]  /*78c0*/  FMUL.FTZ R44, R163, R41 ;  /* 0x00000029a32c7220 */ /* 0x000fe20000410000 */
[C---:B------:R-:W-:Y:S01]  /*78d0*/  FFMA.FTZ R48, R53.reuse, R42, -R48 ;  /* 0x0000002a35307223 */ /* 0x040fe20000010830 */
[C---:B------:R-:W-:Y:S01]  /*78e0*/  FFMA.FTZ R50, R53.reuse, R43, R50 ;  /* 0x0000002b35327223 */ /* 0x040fe20000010032 */
[C---:B------:R-:W-:Y:S01]  /*78f0*/  FFMA.FTZ R45, R53.reuse, R41, R46 ;  /* 0x00000029352d7223 */ /* 0x040fe2000001002e */
[----:B------:R-:W-:Y:S01]  /*7900*/  FFMA.FTZ R44, R53, R40, -R44 ;  /* 0x00000028352c7223 */ /* 0x000fe2000001082c */
[----:B------:R-:W-:Y:S01]  /*7910*/  FADD.FTZ R46, R161, R48 ;  /* 0x00000030a12e7221 */ /* 0x000fe20000010000 */
[----:B------:R-:W-:-:S03]  /*7920*/  FADD.FTZ R47, R55, R50 ;  /* 0x00000032372f7221 */ /* 0x000fc60000010000 */
[----:B------:R0:W-:Y:S01]  /*7930*/  @!P0 STS.128 [UR11+0x10b0], R40 ;  /* 0x0010b028ff008988 */ /* 0x0001e20008000c0b */
[----:B------:R-:W-:Y:S02]  /*7940*/  @!P0 MOV R160, R40 ;  /* 0x0000002800a08202 */ /* 0x000fe40000000f00 */
[----:B------:R-:W-:Y:S02]  /*7950*/  @!P0 MOV R162, R41 ;  /* 0x0000002900a28202 */ /* 0x000fe40000000f00 */
[----:B------:R-:W-:Y:S02]  /*7960*/  @!P0 MOV R54, R42 ;  /* 0x0000002a00368202 */ /* 0x000fe40000000f00 */
[----:B----4-:R-:W-:-:S07]  /*7970*/  @!P0 MOV R159, R43 ;  /* 0x0000002b009f8202 */ /* 0x010fce0000000f00 */
.L_x_891:
[----:B------:R-:W-:Y:S05]  /*7980*/  BSYNC B0 ;  /* 0x0000000000007941 */ /* 0x000fea0003800000 */
.L_x_889:
        /* <DEDUP_REMOVED lines=127> */
.L_x_893:
[----:B------:R-:W-:Y:S05]  /*8180*/  BSYNC B0 ;  /* 0x0000000000007941 */ /* 0x000fea0003800000 */
.L_x_892:
[----:B------:R-:W-:Y:S01]  /*8190*/  UIADD3 UR7, UR7, 0x1, URZ ;  /* 0x0000000107077890 */ /* 0x000fe2000fffe03f */
[C---:B-----5:R-:W-:Y:S01]  /*81a0*/  FMUL.FTZ R42, R89.reuse, R43 ;  /* 0x0000002b592a7220 */ /* 0x060fe20000410000 */
[C---:B0-----:R-:W-:Y:S01]  /*81b0*/  FMUL.FTZ R41, R89.reuse, R136 ;  /* 0x0000008859297220 */ /* 0x041fe20000410000 */
        /* <DEDUP_REMOVED lines=49> */
.L_x_888:
[----:B------:R-:W-:Y:S01]  /*84d0*/  ISETP.NE.AND P0, PT, R93, RZ, PT ;  /* 0x000000ff5d00720c */ /* 0x000fe20003f05270 */
[----:B------:R-:W-:Y:S01]  /*84e0*/  BAR.SYNC.DEFER_BLOCKING 0x0 ;  /* 0x0000000000007b1d */ /* 0x000fe20000010000 */
[----:B------:R-:W-:Y:S02]  /*84f0*/  F2FP.BF16.F32.PACK_AB R32, R32, R33 ;  /* 0x000000212020723e */ /* 0x000fe400000010ff */
[----:B------:R-:W-:Y:S02]  /*8500*/  F2FP.BF16.F32.PACK_AB R30, R30, R31 ;  /* 0x0000001f1e1e723e */ /* 0x000fe400000010ff */
[----:B------:R-:W-:Y:S01]  /*8510*/  PRMT R2, R32, 0x7632, R2 ;  /* 0x0000763220027816 */ /* 0x000fe20000000002 */
[----:B------:R-:W-:Y:S01]  /*8520*/  BSSY B0, `(.L_x_895) ;  /* 0x0000051000007945 */ /* 0x000fe20003800000 */
[----:B------:R-:W-:Y:S02]  /*8530*/  F2FP.BF16.F32.PACK_AB R26, R26, R27 ;  /* 0x0000001b1a1a723e */ /* 0x000fe400000010ff */
[----:B------:R-:W-:-:S02]  /*8540*/  PRMT R3, R30, 0x7632, R3 ;  /* 0x000076321e037816 */ /* 0x000fc40000000003 */
[----:B------:R-:W-:Y:S01]  /*8550*/  F2FP.BF16.F32.PACK_AB R28, R28, R29 ;  /* 0x0000001d1c1c723e */ /* 0x000fe200000010ff */
[----:B------:R-:W0:Y:S01]  /*8560*/  @!P0 LDC R0, c[0x0][0x218] ;  /* 0x00008600ff008b82 */ /* 0x000e220000000800 */
[----:B------:R-:W-:Y:S02]  /*8570*/  F2FP.BF16.F32.PACK_AB R24, R24, R25 ;  /* 0x000000191818723e */ /* 0x000fe400000010ff */
[----:B------:R-:W-:Y:S02]  /*8580*/  F2FP.BF16.F32.PACK_AB R22, R22, R23 ;  /* 0x000000171616723e */ /* 0x000fe400000010ff */
[----:B------:R-:W-:Y:S02]  /*8590*/  F2FP.BF16.F32.PACK_AB R20, R20, R21 ;  /* 0x000000151414723e */ /* 0x000fe400000010ff */
[----:B------:R-:W-:Y:S02]  /*85a0*/  F2FP.BF16.F32.PACK_AB R18, R18, R19 ;  /* 0x000000131212723e */ /* 0x000fe400000010ff */
[----:B------:R-:W-:-:S02]  /*85b0*/  PRMT R4, R28, 0x7632, R4 ;  /* 0x000076321c047816 */ /* 0x000fc40000000004 */
[----:B------:R-:W-:Y:S01]  /*85c0*/  PRMT R5, R24, 0x7632, R5 ;  /* 0x0000763218057816 */ /* 0x000fe20000000005 */
[----:B------:R1:W-:Y:S01]  /*85d0*/  STS.U16 [R35+0x2], R2 ;  /* 0x0000020223007388 */ /* 0x0003e20000000400 */
[----:B------:R-:W-:Y:S02]  /*85e0*/  PRMT R6, R22, 0x7632, R6 ;  /* 0x0000763216067816 */ /* 0x000fe40000000006 */
[----:B------:R-:W-:Y:S01]  /*85f0*/  PRMT R7, R20, 0x7632, R7 ;  /* 0x0000763214077816 */ /* 0x000fe20000000007 */
[----:B------:R2:W-:Y:S04]  /*8600*/  STS.U16 [R35+0x6], R3 ;  /* 0x0000060323007388 */ /* 0x0005e80000000400 */
[----:B------:R0:W-:Y:S01]  /*8610*/  STS.U16 [R35+0xa], R4 ;  /* 0x00000a0423007388 */ /* 0x0001e20000000400 */
[----:B-1----:R-:W-:-:S03]  /*8620*/  PRMT R2, R26, 0x7632, R2 ;  /* 0x000076321a027816 */ /* 0x002fc60000000002 */
[----:B------:R-:W-:Y:S01]  /*8630*/  STS.U16 [R35], R32 ;  /* 0x0000002023007388 */ /* 0x000fe20000000400 */
[----:B--2---:R-:W-:-:S03]  /*8640*/  MOV R3, UR6 ;  /* 0x0000000600037c02 */ /* 0x004fc60008000f00 */
[----:B------:R1:W-:Y:S02]  /*8650*/  STS.U16 [R35+0xe], R2 ;  /* 0x00000e0223007388 */ /* 0x0003e40000000400 */
[----:B0-----:R-:W-:Y:S02]  /*8660*/  @!P0 IMAD R4, R3, -0x400, R0 ;  /* 0xfffffc0003048824 */ /* 0x001fe400078e0200 */
[----:B------:R-:W-:Y:S04]  /*8670*/  STS.U16 [R35+0x4], R30 ;  /* 0x0000041e23007388 */ /* 0x000fe80000000400 */
[----:B------:R-:W-:Y:S01]  /*8680*/  STS.U16 [R35+0x8], R28 ;  /* 0x0000081c23007388 */ /* 0x000fe20000000400 */
[----:B-1----:R-:W-:-:S03]  /*8690*/  PRMT R2, R18, 0x7632, R2 ;  /* 0x0000763212027816 */ /* 0x002fc60000000002 */
        /* <DEDUP_REMOVED lines=10> */
[----:B------:R-:W-:Y:S01]  /*8740*/  LDS.U16 R9, [R82] ;  /* 0x0000000052097984 */ /* 0x000fe20000000400 */
[----:B0-----:R-:W-:-:S03]  /*8750*/  IMAD.SHL.U32 R2, R93, 0x10, RZ ;  /* 0x000000105d027824 */ /* 0x001fc600078e00ff */
[----:B------:R-:W-:Y:S04]  /*8760*/  LDS.U16 R81, [R81+0x40] ;  /* 0x0000400051517984 */ /* 0x000fe80000000400 */
        /* <DEDUP_REMOVED lines=44> */
.L_x_896:
[----:B------:R-:W-:Y:S05]  /*8a30*/  BSYNC B0 ;  /* 0x0000000000007941 */ /* 0x000fea0003800000 */
.L_x_895:
        /* <DEDUP_REMOVED lines=8> */
[----:B------:R-:W-:Y:S01]  /*8ac0*/  UIADD3.X UR9, URZ, UR9, URZ, UP1, !UPT ;  /* 0x000000093f097290 */ /* 0x000fe20008ffe43f */
[----:B------:R-:W-:Y:S01]  /*8ad0*/  MOV R4, UR7 ;  /* 0x0000000700047c02 */ /* 0x000fe20008000f00 */
[----:B------:R-:W-:Y:S01]  /*8ae0*/  USHF.L.U32 UR7, UR6, 0xa, URZ ;  /* 0x0000000a06077899 */ /* 0x000fe2000800063f */
[----:B------:R-:W-:Y:S01]  /*8af0*/  ISETP.GE.AND P3, PT, R5, R0, PT ;  /* 0x000000000500720c */ /* 0x000fe20003f66270 */
[----:B------:R-:W-:Y:S01]  /*8b00*/  UIADD3 UR6, UR6, 0x1, URZ ;  /* 0x0000000106067890 */ /* 0x000fe2000fffe03f */
[----:B------:R-:W-:Y:S01]  /*8b10*/  LOP3.LUT R11, R13, 0x80, RZ, 0xfc, !PT ;  /* 0x000000800d0b7812 */ /* 0x000fe200078efcff */
[----:B------:R-:W-:Y:S01]  /*8b20*/  IMAD R7, R95, UR11, R4 ;  /* 0x0000000b5f077c24 */ /* 0x000fe2000f8e0204 */
[----:B------:R-:W-:Y:S01]  /*8b30*/  ULDC.64 UR10, c[0x0][0x308] ;  /* 0x0000c200000a7ab9 */ /* 0x000fe20000000a00 */
[----:B------:R-:W-:Y:S01]  /*8b40*/  USHF.R.S32.HI UR12, URZ, 0x1f, UR7 ;  /* 0x0000001f3f0c7899 */ /* 0x000fe20008011407 */
[----:B------:R-:W-:-:S02]  /*8b50*/  LEA R5, P0, R13, UR10, 0x1 ;  /* 0x0000000a0d057c11 */ /* 0x000fc4000f8008ff */
[----:B------:R-:W-:Y:S01]  /*8b60*/  IADD3 R4, P1, R2, UR7, RZ ;  /* 0x0000000702047c10 */ /* 0x000fe2000ff3e0ff */
[----:B------:R-:W-:Y:S01]  /*8b70*/  ULDC UR7, c[0x0][0x224] ;  /* 0x0000890000077ab9 */ /* 0x000fe20000000800 */
[----:B------:R-:W-:Y:S01]  /*8b80*/  LEA.HI.X R8, R13, UR11, R8, 0x1, P0 ;  /* 0x0000000b0d087c11 */ /* 0x000fe200080f0c08 */
[----:B------:R-:W-:Y:S01]  /*8b90*/  UISETP.GE.AND UP0, UPT, UR6, UR7, UPT ;  /* 0x000000070600728c */ /* 0x000fe2000bf06270 */
[----:B------:R-:W-:Y:S02]  /*8ba0*/  IADD3.X R3, R7, UR12, R3, P1, !PT ;  /* 0x0000000c07037c10 */ /* 0x000fe40008ffe403 */
[----:B------:R-:W-:Y:S02]  /*8bb0*/  LEA R2, P0, R4, R5, 0x1 ;  /* 0x0000000504027211 */ /* 0x000fe400078008ff */
[----:B------:R-:W-:Y:S02]  /*8bc0*/  LOP3.LUT R9, R13, 0x60, RZ, 0xfc, !PT ;  /* 0x000000600d097812 */ /* 0x000fe400078efcff */
[----:B------:R-:W-:-:S02]  /*8bd0*/  ISETP.GE.AND P6, PT, R11, R0, PT ;  /* 0x000000000b00720c */ /* 0x000fc40003fc6270 */
[C---:B------:R-:W-:Y:S02]  /*8be0*/  LOP3.LUT R7, R13.reuse, 0xc0, RZ, 0xfc, !PT ;  /* 0x000000c00d077812 */ /* 0x040fe400078efcff */
[----:B------:R-:W-:Y:S02]  /*8bf0*/  LOP3.LUT R5, R13, 0xa0, RZ, 0xfc, !PT ;  /* 0x000000a00d057812 */ /* 0x000fe400078efcff */
[----:B------:R-:W-:Y:S02]  /*8c00*/  LEA.HI.X R3, R4, R8, R3, 0x1, P0 ;  /* 0x0000000804037211 */ /* 0x000fe400000f0c03 */
[-C--:B------:R-:W-:Y:S02]  /*8c10*/  ISETP.GE.AND P5, PT, R9, R0.reuse, PT ;  /* 0x000000000900720c */ /* 0x080fe40003fa6270 */
[-C--:B------:R-:W-:Y:S01]  /*8c20*/  ISETP.GE.AND P1, PT, R7, R0.reuse, PT ;  /* 0x000000000700720c */ /* 0x080fe20003f26270 */
[----:B------:R0:W-:Y:S01]  /*8c30*/  @!P4 STG.E.U16 desc[UR16][R2.64+0x80], R79 ;  /* 0x0000804f0200c986 */ /* 0x0001e2000c101510 */
[----:B------:R-:W-:-:S02]  /*8c40*/  ISETP.GE.AND P0, PT, R5, R0, PT ;  /* 0x000000000500720c */ /* 0x000fc40003f06270 */
[C---:B------:R-:W-:Y:S01]  /*8c50*/  LOP3.LUT R7, R13.reuse, 0x120, RZ, 0xfc, !PT ;  /* 0x000001200d077812 */ /* 0x040fe200078efcff */
[----:B------:R0:W-:Y:S01]  /*8c60*/  @!P3 STG.E.U16 desc[UR16][R2.64+0x40], R81 ;  /* 0x000040510200b986 */ /* 0x0001e2000c101510 */
[----:B------:R-:W-:Y:S02]  /*8c70*/  LOP3.LUT R5, R13, 0x100, RZ, 0xfc, !PT ;  /* 0x000001000d057812 */ /* 0x000fe400078efcff */
[-C--:B------:R-:W-:Y:S01]  /*8c80*/  ISETP.GE.AND P4, PT, R7, R0.reuse, PT ;  /* 0x000000000700720c */ /* 0x080fe20003f86270 */
[----:B------:R0:W-:Y:S01]  /*8c90*/  @!P6 STG.E.U16 desc[UR16][R2.64+0x100], R75 ;  /* 0x0001004b0200e986 */ /* 0x0001e2000c101510 */
[----:B------:R-:W-:Y:S02]  /*8ca0*/  LOP3.LUT R9, R13, 0xe0, RZ, 0xfc, !PT ;  /* 0x000000e00d097812 */ /* 0x000fe400078efcff */
[----:B------:R-:W-:Y:S01]  /*8cb0*/  ISETP.GE.AND P3, PT, R5, R0, PT ;  /* 0x000000000500720c */ /* 0x000fe20003f66270 */
[----:B------:R0:W-:Y:S01]  /*8cc0*/  @!P5 STG.E.U16 desc[UR16][R2.64+0xc0], R77 ;  /* 0x0000c04d0200d986 */ /* 0x0001e2000c101510 */
[----:B------:R-:W-:-:S02]  /*8cd0*/  LOP3.LUT R7, R13, 0x160, RZ, 0xfc, !PT ;  /* 0x000001600d077812 */ /* 0x000fc400078efcff */
[-C--:B------:R-:W-:Y:S01]  /*8ce0*/  ISETP.GE.AND P2, PT, R9, R0.reuse, PT ;  /* 0x000000000900720c */ /* 0x080fe20003f46270 */
        /* <DEDUP_REMOVED lines=29> */
.L_x_898:
        /* <DEDUP_REMOVED lines=12> */
.L_x_5180:


//--------------------- .text._Z25selective_scan_fwd_kernelI32Selective_Scan_fwd_kernel_traitsILi64ELi16ELi1ELb0ELb1ELb0ELb1EN3c108BFloat16ENS1_7complexIfEEEEv13SSMParamsBase --------------------------
	.section	.text._Z25selective_scan_fwd_kernelI32Selective_Scan_fwd_kernel_traitsILi64ELi16ELi1ELb0ELb1ELb0ELb1EN3c108BFloat16ENS1_7complexIfEEEEv13SSMParamsBase,"ax",@progbits
	.align	128
        .global         _Z25selective_scan_fwd_kernelI32Selective_Scan_fwd_kernel_traitsILi64ELi16ELi1ELb0ELb1ELb0ELb1EN3c108BFloat16ENS1_7complexIfEEEEv13SSMParamsBase
        .type           _Z25selective_scan_fwd_kernelI32Selective_Scan_fwd_kernel_traitsILi64ELi16ELi1ELb0ELb1ELb0ELb1EN3c108BFloat16ENS1_7complexIfEEEEv13SSMParamsBase,@function
        .size           _Z25selective_scan_fwd_kernelI32Selective_Scan_fwd_kernel_traitsILi64ELi16ELi1ELb0ELb1ELb0ELb1EN3c108BFloat16ENS1_7complexIfEEEEv13SSMParamsBase,(.L_x_5181 - _Z25selective_scan_fwd_kernelI32Selective_Scan_fwd_kernel_traitsILi64ELi16ELi1ELb0ELb1ELb0ELb1EN3c108BFloat16ENS1_7complexIfEEEEv13SSMParamsBase)
        .other          _Z25selective_scan_fwd_kernelI32Selective_Scan_fwd_kernel_traitsILi64ELi16ELi1ELb0ELb1ELb0ELb1EN3c108BFloat16ENS1_7complexIfEEEEv13SSMParamsBase,@"STO_CUDA_ENTRY STV_DEFAULT"
_Z25selective_scan_fwd_kernelI32Selective_Scan_fwd_kernel_traitsILi64ELi16ELi1ELb0ELb1ELb0ELb1EN3c108BFloat16ENS1_7complexIfEEEEv13SSMParamsBase:
.text._Z25selective_scan_fwd_kernelI32Selective_Scan_fwd_kernel_traitsILi64ELi16ELi1ELb0ELb1ELb0ELb1EN3c108BFloat16ENS1_7complexIfEEEEv13SSMParamsBase:
        /* <DEDUP_REMOVED lines=39> */
[----:B-1----:R-:W-:Y:S01]  /*0270*/  IMAD.MOV R2, RZ, RZ, -R7 ;  /* 0x000000ffff027224 */ /* 0x002fe200078e0a07 */
        /* <DEDUP_REMOVED lines=13> */
[----:B------:R-:W-:Y:S01]  /*0350*/  @!P3 IMAD.IADD R0, R0, 0x1, -R11 ;  /* 0x000000010000b824 */ /* 0x000fe200078e0a0b */
[----:B------:R-:W-:Y:S02]  /*0360*/  @!P3 IADD3 R7, R7, 0x1, RZ ;  /* 0x000000010707b810 */ /* 0x000fe40007ffe0ff */
[----:B------:R-:W-:Y:S02]  /*0370*/  ISETP.NE.AND P3, PT, R10, RZ, PT ;  /* 0x000000ff0a00720c */ /* 0x000fe40003f65270 */
[----:B------:R-:W-:Y:S02]  /*0380*/  ISETP.GE.U32.AND P2, PT, R0, R11, PT ;  /* 0x0000000b0000720c */ /* 0x000fe40003f46070 */
[----:B------:R-:W-:Y:S02]  /*0390*/  LOP3.LUT R0, R95, R10, RZ, 0x3c, !PT ;  /* 0x0000000a5f007212 */ /* 0x000fe400078e3cff */
[----:B------:R-:W-:Y:S02]  /*03a0*/  MOV R11, UR4 ;  /* 0x00000004000b7c02 */ /* 0x000fe40008000f00 */
[----:B------:R-:W-:-:S02]  /*03b0*/  ISETP.GE.AND P4, PT, R0, RZ, PT ;  /* 0x000000ff0000720c */ /* 0x000fc40003f86270 */
[C---:B------:R-:W-:Y:S01]  /*03c0*/  R2UR UR4, R92.reuse ;  /* 0x000000005c0472ca */ /* 0x040fe200000e0000 */
[----:B------:R-:W-:Y:S01]  /*03d0*/  IMAD R11, R92, UR9, R11 ;  /* 0x000000095c0b7c24 */ /* 0x000fe2000f8e020b */
[----:B------:R-:W-:Y:S02]  /*03e0*/  ULDC.64 UR8, c[0x0][0x290] ;  /* 0x0000a40000087ab9 */ /* 0x000fe40000000a00 */
[----:B------:R-:W-:Y:S01]  /*03f0*/  UIMAD UR6, UR15, UR8, URZ ;  /* 0x000000080f0672a4 */ /* 0x000fe2000f8e023f */
[----:B------:R-:W-:Y:S01]  /*0400*/  @P2 VIADD R7, R7, 0x1 ;  /* 0x0000000107072836 */ /* 0x000fe20000000000 */
[----:B------:R-:W-:Y:S02]  /*0410*/  IADD3 R3, R3, R11, RZ ;  /* 0x0000000b03037210 */ /* 0x000fe40007ffe0ff */
[----:B0-----:R-:W-:Y:S01]  /*0420*/  ISETP.GE.AND P2, PT, R6, 0x1, PT ;  /* 0x000000010600780c */ /* 0x001fe20003f46270 */
[----:B------:R-:W-:Y:S02]  /*0430*/  UIMAD UR6, UR7, UR9, UR6 ;  /* 0x00000009070672a4 */ /* 0x000fe4000f8e0206 */
[----:B------:R-:W-:-:S02]  /*0440*/  @!P4 IADD3 R7, -R7, RZ, RZ ;  /* 0x000000ff0707c210 */ /* 0x000fc40007ffe1ff */
[----:B------:R-:W-:Y:S01]  /*0450*/  @!P3 LOP3.LUT R7, RZ, R10, RZ, 0x33, !PT ;  /* 0x0000000aff07b212 */ /* 0x000fe200078e33ff */
[----:B------:R-:W-:Y:S01]  /*0460*/  UIMAD.WIDE.U32 UR4, UR4, UR8, URZ ;  /* 0x00000008040472a5 */ /* 0x000fe2000f8e003f */
[----:B------:R-:W0:Y:S02]  /*0470*/  LDC.64 R10, c[0x0][0x2f0] ;  /* 0x0000bc00ff0a7b82 */ /* 0x000e240000000a00 */
[----:B------:R-:W-:Y:S01]  /*0480*/  ULDC.64 UR8, c[0x0][0x298] ;  /* 0x0000a60000087ab9 */ /* 0x000fe20000000a00 */
[----:B------:R-:W-:Y:S01]  /*0490*/  SHF.R.S32.HI R0, RZ, 0x1f, R7 ;  /* 0x0000001fff007819 */ /* 0x000fe20000011407 */
[----:B------:R-:W-:Y:S02]  /*04a0*/  UIMAD UR7, UR32, UR8, URZ ;  /* 0x00000008200772a4 */ /* 0x000fe4000f8e023f */
[----:B-1----:R-:W-:Y:S10]  /*04b0*/  @!P2 EXIT ;  /* 0x000000000000a94d */ /* 0x002ff40003800000 */
[----:B------:R-:W1:Y:S01]  /*04c0*/  S2R R93, SR_TID.X ;  /* 0x00000000005d7919 */ /* 0x000e620000002100 */
[----:B------:R-:W-:Y:S01]  /*04d0*/  UIADD3 UR5, UR5, UR6, URZ ;  /* 0x0000000605057290 */ /* 0x000fe2000fffe03f */
[----:B------:R-:W-:Y:S01]  /*04e0*/  IMAD.U32 R6, RZ, RZ, UR12 ;  /* 0x0000000cff067e24 */ /* 0x000fe2000f8e00ff */
[----:B------:R-:W-:Y:S01]  /*04f0*/  UIMAD UR9, UR10, UR9, UR7 ;  /* 0x000000090a0972a4 */ /* 0x000fe2000f8e0207 */
[----:B------:R-:W2:Y:S01]  /*0500*/  S2R R91, SR_LANEID ;  /* 0x00000000005b7919 */ /* 0x000ea20000000000 */
[----:B------:R-:W-:Y:S01]  /*0510*/  IMAD R0, R0, UR20, RZ ;  /* 0x0000001400007c24 */ /* 0x000fe2000f8e02ff */
[----:B------:R-:W-:Y:S01]  /*0520*/  UIMAD.WIDE.U32 UR6, UR11, UR8, UR4 ;  /* 0x000000080b0672a5 */ /* 0x000fe2000f8e0004 */
[----:B------:R-:W-:Y:S02]  /*0530*/  IMAD.WIDE.U32 R4, R7, UR20, R4 ;  /* 0x0000001407047c25 */ /* 0x000fe4000f8e0004 */
[----:B------:R-:W-:Y:S01]  /*0540*/  UMOV UR4, URZ ;  /* 0x0000003f00047c82 */ /* 0x000fe20008000000 */
[----:B-----5:R-:W-:Y:S01]  /*0550*/  @P1 R2UR UR4, R9 ;  /* 0x00000000090412ca */ /* 0x020fe200000e0000 */
[----:B------:R-:W-:Y:S01]  /*0560*/  IMAD R85, R7, UR21, R0 ;  /* 0x0000001507557c24 */ /* 0x000fe2000f8e0200 */
[----:B------:R-:W-:Y:S01]  /*0570*/  UMOV UR5, URZ ;  /* 0x0000003f00057c82 */ /* 0x000fe20008000000 */
[C---:B------:R-:W-:Y:S01]  /*0580*/  IMAD R87, R95.reuse, UR19, R6 ;  /* 0x000000135f577c24 */ /* 0x040fe2000f8e0206 */
[----:B------:R-:W-:Y:S01]  /*0590*/  @P0 R2UR UR5, R8 ;  /* 0x00000000080502ca */ /* 0x000fe200000e0000 */
[----:B------:R-:W-:Y:S01]  /*05a0*/  IMAD.WIDE.U32 R2, R95, UR18, R2 ;  /* 0x000000125f027c25 */ /* 0x000fe2000f8e0002 */
        /* <DEDUP_REMOVED lines=11> */
.L_x_942:
[----:B-1----:R-:W-:Y:S01]  /*0660*/  SHF.L.U32 R84, R93, 0x4, RZ ;  /* 0x000000045d547819 */ /* 0x002fe200000006ff */
[----:B------:R-:W-:Y:S01]  /*0670*/  BAR.SYNC.DEFER_BLOCKING 0x0 ;  /* 0x0000000000007b1d */ /* 0x000fe20000010000 */
[----:B---3--:R-:W-:Y:S01]  /*0680*/  MOV R3, R87 ;  /* 0x0000005700037202 */ /* 0x008fe20000000f00 */
[----:B------:R-:W-:Y:S01]  /*0690*/  IMAD.MOV.U32 R2, RZ, RZ, R90 ;  /* 0x000000ffff027224 */ /* 0x000fe200078e005a */
        /* <DEDUP_REMOVED lines=17> */
[----:B0-----:R-:W-:Y:S02]  /*07b0*/  LOP3.LUT R19, R83, 0xe0, RZ, 0xfc, !PT ;  /* 0x000000e053137812 */ /* 0x001fe400078efcff */
        /* <DEDUP_REMOVED lines=53> */
[----:B------:R-:W-:-:S04]  /*0b10*/  UMOV UR10, 0x400 ;  /* 0x00000400000a7882 */ /* 0x000fc80000000000 */
[C---:B------:R-:W-:Y:S01]  /*0b20*/  VIADD R32, R7.reuse, 0x40 ;  /* 0x0000004007207836 */ /* 0x040fe20000000000 */
[C---:B0-----:R-:W-:Y:S02]  /*0b30*/  IADD3 R2, R7.reuse, 0x20, RZ ;  /* 0x0000002007027810 */ /* 0x041fe40007ffe0ff */
[C---:B------:R-:W-:Y:S01]  /*0b40*/  IADD3 R34, R7.reuse, 0x60, RZ ;  /* 0x0000006007227810 */ /* 0x040fe20007ffe0ff */
[C---:B------:R-:W-:Y:S01]  /*0b50*/  VIADD R40, R7.reuse, 0xc0 ;  /* 0x000000c007287836 */ /* 0x040fe20000000000 */
[CC--:B------:R-:W-:Y:S02]  /*0b60*/  LEA.HI.SX32 R82, R7.reuse, R7.reuse, 0x1b ;  /* 0x0000000707527211 */ /* 0x0c0fe400078fdaff */
[C---:B------:R-:W-:Y:S02]  /*0b70*/  IADD3 R36, R7.reuse, 0x80, RZ ;  /* 0x0000008007247810 */ /* 0x040fe40007ffe0ff */
[----:B------:R-:W-:Y:S02]  /*0b80*/  IADD3 R38, R7, 0xa0, RZ ;  /* 0x000000a007267810 */ /* 0x000fe40007ffe0ff */
[-C--:B------:R-:W-:Y:S01]  /*0b90*/  LEA.HI.SX32 R2, R2, R7.reuse, 0x1b ;  /* 0x0000000702027211 */ /* 0x080fe200078fdaff */
[----:B-1----:R-:W-:Y:S01]  /*0ba0*/  ULEA UR10, UR7, UR10, 0x18 ;  /* 0x0000000a070a7291 */ /* 0x002fe2000f8ec03f */
        /* <DEDUP_REMOVED lines=35> */
[----:B------:R-:W-:Y:S02]  /*0de0*/  LEA R59, R52, UR10, 0x1 ;  /* 0x0000000a343b7c11 */ /* 0x000fe4000f8e08ff */
[----:B------:R-:W-:Y:S02]  /*0df0*/  LEA R57, R54, UR10, 0x1 ;  /* 0x0000000a36397c11 */ /* 0x000fe4000f8e08ff */
[----:B------:R-:W-:Y:S01]  /*0e00*/  LEA R39, R39, UR10, 0x1 ;  /* 0x0000000a27277c11 */ /* 0x000fe2000f8e08ff */
[----:B------:R-:W-:Y:S01]  /*0e10*/  IMAD.U32 R3, RZ, RZ, UR9 ;  /* 0x00000009ff037e24 */ /* 0x000fe2000f8e00ff */
[----:B------:R-:W-:-:S02]  /*0e20*/  LEA R37, R37, UR10, 0x1 ;  /* 0x0000000a25257c11 */ /* 0x000fc4000f8e08ff */
[----:B------:R-:W-:Y:S02]  /*0e30*/  MOV R2, UR8 ;  /* 0x0000000800027c02 */ /* 0x000fe40008000f00 */
[----:B------:R-:W-:Y:S02]  /*0e40*/  ISETP.GE.AND P3, PT, R19, UR11, PT ;  /* 0x0000000b13007c0c */ /* 0x000fe4000bf66270 */
[----:B------:R-:W-:Y:S02]  /*0e50*/  ISETP.GE.AND P4, PT, R9, UR11, PT ;  /* 0x0000000b09007c0c */ /* 0x000fe4000bf86270 */
[----:B------:R-:W-:Y:S02]  /*0e60*/  ISETP.GE.AND P0, PT, R11, UR11, PT ;  /* 0x0000000b0b007c0c */ /* 0x000fe4000bf06270 */
[----:B------:R-:W-:Y:S02]  /*0e70*/  ISETP.GE.AND P1, PT, R13, UR11, PT ;  /* 0x0000000b0d007c0c */ /* 0x000fe4000bf26270 */
[----:B------:R-:W-:-:S02]  /*0e80*/  ISETP.GE.AND P6, PT, R15, UR11, PT ;  /* 0x0000000b0f007c0c */ /* 0x000fc4000bfc6270 */
[----:B------:R-:W-:Y:S02]  /*0e90*/  ISETP.GE.AND P5, PT, R17, UR11, PT ;  /* 0x0000000b11007c0c */ /* 0x000fe4000bfa6270 */
        /* <DEDUP_REMOVED lines=25> */
[----:B------:R-:W-:Y:S01]  /*1030*/  STS.U16 [R59+0x300], R24 ;  /* 0x000300183b007388 */ /* 0x000fe20000000400 */
        /* <DEDUP_REMOVED lines=23> */
[----:B0-----:R-:W-:Y:S02]  /*11b0*/  PRMT R26, RZ, 0x7610, R26 ;  /* 0x00007610ff1a7816 */ /* 0x001fe4000000001a */
[----:B------:R-:W-:Y:S02]  /*11c0*/  PRMT R22, RZ, 0x7610, R22 ;  /* 0x00007610ff167816 */ /* 0x000fe40000000016 */
[----:B------:R-:W-:Y:S02]  /*11d0*/  PRMT R24, RZ, 0x7610, R24 ;  /* 0x00007610ff187816 */ /* 0x000fe40000000018 */
[----:B--2---:R-:W-:Y:S02]  /*11e0*/  PRMT R28, RZ, 0x7610, R28 ;  /* 0x00007610ff1c7816 */ /* 0x004fe4000000001c */
[----:B---3--:R-:W-:Y:S01]  /*11f0*/  PRMT R30, RZ, 0x7610, R30 ;  /* 0x00007610ff1e7816 */ /* 0x008fe2000000001e */
        /* <DEDUP_REMOVED lines=116> */
.L_x_900:
[----:B------:R-:W-:Y:S05]  /*1940*/  BSYNC B0 ;  /* 0x0000000000007941 */ /* 0x000fea0003800000 */
.L_x_899:
        /* <DEDUP_REMOVED lines=36> */
.L_x_902:
[----:B------:R-:W-:Y:S05]  /*1b90*/  BSYNC B0 ;  /* 0x0000000000007941 */ /* 0x000fea0003800000 */
.L_x_901:
        /* <DEDUP_REMOVED lines=38> */
.L_x_904:
[----:B------:R-:W-:Y:S05]  /*1e00*/  BSYNC B0 ;  /* 0x0000000000007941 */ /* 0x000fea0003800000 */
.L_x_903:
        /* <DEDUP_REMOVED lines=36> */
.L_x_906:
[----:B------:R-:W-:Y:S05]  /*2050*/  BSYNC B0 ;  /* 0x0000000000007941 */ /* 0x000fea0003800000 */
.L_x_905:
        /* <DEDUP_REMOVED lines=38> */
.L_x_908:
[----:B------:R-:W-:Y:S05]  /*22c0*/  BSYNC B0 ;  /* 0x0000000000007941 */ /* 0x000fea0003800000 */
.L_x_907:
        /* <DEDUP_REMOVED lines=36> */
.L_x_910:
[----:B------:R-:W-:Y:S05]  /*2510*/  BSYNC B0 ;  /* 0x0000000000007941 */ /* 0x000fea0003800000 */
.L_x_909:
        /* <DEDUP_REMOVED lines=38> */
.L_x_912:
[----:B------:R-:W-:Y:S05]  /*2780*/  BSYNC B0 ;  /* 0x0000000000007941 */ /* 0x000fea0003800000 */
.L_x_911:
[----:B------:R-:W-:Y:S01]  /*2790*/  SHF.L.U32 R19, R19, 0x10, RZ ;  /* 0x0000001013137819 */ /* 0x000fe200000006ff */
[----:B------:R-:W-:Y:S01]  /*27a0*/  BSSY B0, `(.L_x_913) ;  /* 0x0000024000007945 */ /* 0x000fe20003800000 */
[----:B------:R-:W-:Y:S02]  /*27b0*/  FSETP.GTU.FTZ.AND P4, PT, R56, 20, PT ;  /* 0x41a000003800780b */ /* 0x000fe40003f9c000 */
[----:B------:R-:W-:Y:S01]  /*27c0*/  SHF.L.U32 R41, R16, 0x10, RZ ;  /* 0x0000001010297819 */ /* 0x000fe200000006ff */
        /* <DEDUP_REMOVED lines=33> */
.L_x_914:
[----:B------:R-:W-:Y:S05]  /*29e0*/  BSYNC B0 ;  /* 0x0000000000007941 */ /* 0x000fea0003800000 */
.L_x_913:
        /* <DEDUP_REMOVED lines=42> */
.L_x_916:
[----:B------:R-:W-:Y:S05]  /*2c90*/  BSYNC B0 ;  /* 0x0000000000007941 */ /* 0x000fea0003800000 */
.L_x_915:
        /* <DEDUP_REMOVED lines=40> */
.L_x_918:
[----:B------:R-:W-:Y:S05]  /*2f20*/  BSYNC B0 ;  /* 0x0000000000007941 */ /* 0x000fea0003800000 */
.L_x_917:
        /* <DEDUP_REMOVED lines=46> */
.L_x_920:
[----:B------:R-:W-:Y:S05]  /*3210*/  BSYNC B0 ;  /* 0x0000000000007941 */ /* 0x000fea0003800000 */
.L_x_919:
        /* <DEDUP_REMOVED lines=33> */
.L_x_922:
[----:B------:R-:W-:Y:S05]  /*3430*/  BSYNC B0 ;  /* 0x0000000000007941 */ /* 0x000fea0003800000 */
.L_x_921:
        /* <DEDUP_REMOVED lines=33> */
.L_x_924:
[----:B------:R-:W-:Y:S05]  /*3650*/  BSYNC B0 ;  /* 0x0000000000007941 */ /* 0x000fea0003800000 */
.L_x_923:
        /* <DEDUP_REMOVED lines=33> */
.L_x_926:
[----:B------:R-:W-:Y:S05]  /*3870*/  BSYNC B0 ;  /* 0x0000000000007941 */ /* 0x000fea0003800000 */
.L_x_925:
        /* <DEDUP_REMOVED lines=33> */
.L_x_928:
[----:B------:R-:W-:Y:S05]  /*3a90*/  BSYNC B0 ;  /* 0x0000000000007941 */ /* 0x000fea0003800000 */
.L_x_927:
        /* <DEDUP_REMOVED lines=33> */
.L_x_930:
[----:B------:R-:W-:Y:S05]  /*3cb0*/  BSYNC B0 ;  /* 0x0000000000007941 */ /* 0x000fea0003800000 */
.L_x_929:
        /* <DEDUP_REMOVED lines=55> */
.L_x_937:
[----:B------:R-:W-:Y:S01]  /*4030*/  MOV R49, UR18 ;  /* 0x0000001200317c02 */ /* 0x000fe20008000f00 */
[----:B------:R-:W-:Y:S01]  /*4040*/  USHF.R.S32.HI UR13, URZ, 0x1f, UR7 ;  /* 0x0000001f3f0d7899 */ /* 0x000fe20008011407 */
[----:B------:R-:W-:Y:S01]  /*4050*/  MOV R41, R3 ;  /* 0x0000000300297202 */ /* 0x000fe20000000f00 */
[----:B------:R-:W-:Y:S01]  /*4060*/  IMAD.MOV.U32 R40, RZ, RZ, R164 ;  /* 0x000000ffff287224 */ /* 0x000fe200078e00a4 */
[----:B------:R-:W-:Y:S01]  /*4070*/  IADD3 R44, R84, R83, RZ ;  /* 0x00000053542c7210 */ /* 0x000fe20007ffe0ff */
[----:B------:R-:W-:Y:S01]  /*4080*/  USHF.L.U32 UR14, UR11, 0x1, URZ ;  /* 0x000000010b0e7899 */ /* 0x000fe2000800063f */
[----:B------:R-:W-:Y:S01]  /*4090*/  MOV R47, UR22 ;  /* 0x00000016002f7c02 */ /* 0x000fe20008000f00 */
[----:B------:R-:W-:Y:S01]  /*40a0*/  IMAD.WIDE.U32 R48, R49, UR7, R40 ;  /* 0x0000000731307c25 */ /* 0x000fe2000f8e0028 */
[----:B------:R-:W-:Y:S01]  /*40b0*/  UIMAD UR12, UR13, UR22, URZ ;  /* 0x000000160d0c72a4 */ /* 0x000fe2000f8e023f */
[----:B------:R-:W-:Y:S01]  /*40c0*/  SHF.R.S32.HI R45, RZ, 0x1f, R44 ;  /* 0x0000001fff2d7819 */ /* 0x000fe2000001142c */
[----:B------:R-:W-:Y:S01]  /*40d0*/  UIMAD UR10, UR13, UR18, URZ ;  /* 0x000000120d0a72a4 */ /* 0x000fe2000f8e023f */
[C---:B------:R-:W-:Y:S01]  /*40e0*/  VIADD R41, R44.reuse, 0x40 ;  /* 0x000000402c297836 */ /* 0x040fe20000000000 */
[----:B------:R-:W-:Y:S01]  /*40f0*/  UIMAD UR12, UR7, UR23, UR12 ;  /* 0x00000017070c72a4 */ /* 0x000fe2000f8e020c */
[----:B------:R-:W-:Y:S01]  /*4100*/  IADD3 R40, R44, 0x20, RZ ;  /* 0x000000202c287810 */ /* 0x000fe20007ffe0ff */
[----:B------:R-:W-:-:S02]  /*4110*/  UIMAD UR10, UR7, UR19, UR10 ;  /* 0x00000013070a72a4 */ /* 0x000fc4000f8e020a */
[----:B------:R-:W-:Y:S01]  /*4120*/  IMAD.WIDE.U32 R46, R47, UR7, R44 ;  /* 0x000000072f2e7c25 */ /* 0x000fe2000f8e002c */
[----:B------:R-:W-:Y:S02]  /*4130*/  ISETP.GE.AND P2, PT, R41, UR14, PT ;  /* 0x0000000e29007c0c */ /* 0x000fe4000bf46270 */
[----:B------:R-:W-:Y:S02]  /*4140*/  ISETP.GE.AND P0, PT, R40, UR14, PT ;  /* 0x0000000e28007c0c */ /* 0x000fe4000bf06270 */
[----:B------:R-:W-:Y:S02]  /*4150*/  IADD3 R43, R47, UR12, RZ ;  /* 0x0000000c2f2b7c10 */ /* 0x000fe4000fffe0ff */
[----:B------:R-:W-:Y:S02]  /*4160*/  LEA R42, P4, R46, R86, 0x1 ;  /* 0x000000562e2a7211 */ /* 0x000fe400078808ff */
[----:B------:R-:W-:Y:S02]  /*4170*/  LEA R40, P3, R48, UR20, 0x3 ;  /* 0x0000001430287c11 */ /* 0x000fe4000f8618ff */
[----:B------:R-:W-:-:S02]  /*4180*/  IADD3 R41, R49, UR10, RZ ;  /* 0x0000000a31297c10 */ /* 0x000fc4000fffe0ff */
[----:B------:R-:W-:Y:S02]  /*4190*/  PRMT R47, RZ, 0x7610, R47 ;  /* 0x00007610ff2f7816 */ /* 0x000fe4000000002f */
[----:B------:R-:W-:Y:S02]  /*41a0*/  LEA.HI.X R43, R46, R85, R43, 0x1, P4 ;  /* 0x000000552e2b7211 */ /* 0x000fe400020f0c2b */
[----:B------:R-:W-:Y:S02]  /*41b0*/  LEA.HI.X R41, R48, UR21, R41, 0x3, P3 ;  /* 0x0000001530297c11 */ /* 0x000fe400098f1c29 */
[C---:B------:R-:W-:Y:S01]  /*41c0*/  IADD3 R48, R44.reuse, 0x60, RZ ;  /* 0x000000602c307810 */ /* 0x040fe20007ffe0ff */
[----:B------:R-:W2:Y:S01]  /*41d0*/  @!P2 LDG.E.U16 R47, desc[UR16][R42.64+0x80] ;  /* 0x000080102a2fa981 */ /* 0x000ea2000c1e1500 */
[C---:B------:R-:W-:Y:S01]  /*41e0*/  VIADD R49, R44.reuse, 0xa0 ;  /* 0x000000a02c317836 */ /* 0x040fe20000000000 */
[----:B------:R-:W-:Y:S02]  /*41f0*/  IADD3 R50, R44, 0xc0, RZ ;  /* 0x000000c02c327810 */ /* 0x000fe40007ffe0ff */
[----:B------:R-:W-:Y:S01]  /*4200*/  ISETP.GE.AND P2, PT, R48, UR14, PT ;  /* 0x0000000e30007c0c */ /* 0x000fe2000bf46270 */
[----:B------:R-:W3:Y:S01]  /*4210*/  LDG.E.64 R40, desc[UR16][R40.64] ;  /* 0x0000001028287981 */ /* 0x000ee2000c1e1b00 */
[----:B------:R-:W-:-:S02]  /*4220*/  IADD3 R48, R44, 0x80, RZ ;  /* 0x000000802c307810 */ /* 0x000fc40007ffe0ff */
[----:B------:R-:W-:Y:S02]  /*4230*/  PRMT R116, RZ, 0x7610, R116 ;  /* 0x00007610ff747816 */ /* 0x000fe40000000074 */
[----:B------:R-:W-:Y:S02]  /*4240*/  ISETP.GE.AND P3, PT, R48, UR14, PT ;  /* 0x0000000e30007c0c */ /* 0x000fe4000bf66270 */
[----:B------:R-:W-:Y:S02]  /*4250*/  IADD3 R48, R44, 0xe0, RZ ;  /* 0x000000e02c307810 */ /* 0x000fe40007ffe0ff */
[----:B------:R-:W-:Y:S02]  /*4260*/  PRMT R46, RZ, 0x7610, R46 ;  /* 0x00007610ff2e7816 */ /* 0x000fe4000000002e */
[----:B------:R-:W-:Y:S01]  /*4270*/  ISETP.GE.AND P4, PT, R49, UR14, PT ;  /* 0x0000000e31007c0c */ /* 0x000fe2000bf86270 */
[----:B------:R-:W4:Y:S01]  /*4280*/  @!P2 LDG.E.U16 R116, desc[UR16][R42.64+0xc0] ;  /* 0x0000c0102a74a981 */ /* 0x000f22000c1e1500 */
[----:B------:R-:W-:-:S02]  /*4290*/  ISETP.GE.AND P6, PT, R48, UR14, PT ;  /* 0x0000000e30007c0c */ /* 0x000fc4000bfc6270 */
[----:B------:R-:W-:Y:S01]  /*42a0*/  IADD3 R48, R44, 0x120, RZ ;  /* 0x000001202c307810 */ /* 0x000fe20007ffe0ff */
[----:B------:R-:W2:Y:S01]  /*42b0*/  @!P0 LDG.E.U16 R46, desc[UR16][R42.64+0x40] ;  /* 0x000040102a2e8981 */ /* 0x000ea2000c1e1500 */
[----:B------:R-:W-:Y:S02]  /*42c0*/  ISETP.GE.AND P5, PT, R50, UR14, PT ;  /* 0x0000000e32007c0c */ /* 0x000fe4000bfa6270 */
[----:B------:R-:W-:Y:S02]  /*42d0*/  IADD3 R49, R44, 0x100, RZ ;  /* 0x000001002c317810 */ /* 0x000fe40007ffe0ff */
[----:B------:R-:W-:Y:S02]  /*42e0*/  PRMT R115, RZ, 0x7610, R115 ;  /* 0x00007610ff737816 */ /* 0x000fe40000000073 */
[----:B------:R-:W-:Y:S01]  /*42f0*/  ISETP.GE.AND P2, PT, R48, UR14, PT ;  /* 0x0000000e30007c0c */ /* 0x000fe2000bf46270 */
[----:B------:R-:W-:Y:S01]  /*4300*/  VIADD R48, R44, 0x140 ;  /* 0x000001402c307836 */ /* 0x000fe20000000000 */
[----:B------:R-:W-:-:S02]  /*4310*/  ISETP.GE.AND P0, PT, R49, UR14, PT ;  /* 0x0000000e31007c0c */ /* 0x000fc4000bf06270 */
[----:B------:R-:W-:Y:S01]  /*4320*/  PRMT R117, RZ, 0x7610, R117 ;  /* 0x00007610ff757816 */ /* 0x000fe20000000075 */
[----:B------:R-:W4:Y:S01]  /*4330*/  @!P3 LDG.E.U16 R115, desc[UR16][R42.64+0x100] ;  /* 0x000100102a73b981 */ /* 0x000f22000c1e1500 */
        /* <DEDUP_REMOVED lines=12> */
[C---:B------:R-:W-:Y:S01]  /*4400*/  IADD3 R48, R44.reuse, 0x1c0, RZ ;  /* 0x000001c02c307810 */ /* 0x040fe20007ffe0ff */
[----:B------:R-:W4:Y:S01]  /*4410*/  @!P0 LDG.E.U16 R105, desc[UR16][R42.64+0x200] ;  /* 0x000200102a698981 */ /* 0x000f22000c1e1500 */
[----:B------:R-:W-:Y:S02]  /*4420*/  PRMT R104, RZ, 0x7610, R104 ;  /* 0x00007610ff687816 */ /* 0x000fe40000000068 */
[----:B------:R-:W-:Y:S01]  /*4430*/  ISETP.GE.AND P6, PT, R49, UR14, PT ;  /* 0x0000000e31007c0c */ /* 0x000fe2000bfc6270 */
[----:B------:R-:W-:Y:S01]  /*4440*/  VIADD R49, R44, 0x1e0 ;  /* 0x000001e02c317836 */ /* 0x000fe20000000000 */
[----:B------:R-:W-:-:S02]  /*4450*/  ISETP.GE.AND P0, PT, R48, UR14, PT ;  /* 0x0000000e30007c0c */ /* 0x000fc4000bf06270 */
[----:B------:R-:W-:Y:S01]  /*4460*/  PRMT R48, RZ, 0x7610, R48 ;  /* 0x00007610ff307816 */ /* 0x000fe20000000030 */
[----:B------:R-:W4:Y:S01]  /*4470*/  @!P2 LDG.E.U16 R104, desc[UR16][R42.64+0x240] ;  /* 0x000240102a68a981 */ /* 0x000f22000c1e1500 */
[----:B------:R-:W-:Y:S02]  /*4480*/  PRMT R45, RZ, 0x7610, R45 ;  /* 0x00007610ff2d7816 */ /* 0x000fe4000000002d */
[----:B------:R-:W-:Y:S02]  /*4490*/  PRMT R103, RZ, 0x7610, R103 ;  /* 0x00007610ff677816 */ /* 0x000fe40000000067 */
[----:B------:R-:W-:Y:S01]  /*44a0*/  ISETP.GE.AND P2, PT, R49, UR14, PT ;  /* 0x0000000e31007c0c */ /* 0x000fe2000bf46270 */
[----:B------:R-:W4:Y:S01]  /*44b0*/  @!P4 LDG.E.U16 R48, desc[UR16][R42.64+0x2c0] ;  /* 0x0002c0102a30c981 */ /* 0x000f22000c1e1500 */
[C---:B------:R-:W-:Y:S02]  /*44c0*/  IADD3 R50, R44.reuse, 0x220, RZ ;  /* 0x000002202c327810 */ /* 0x040fe40007ffe0ff */
[----:B------:R-:W-:Y:S01]  /*44d0*/  IADD3 R49, R44, 0x200, RZ ;  /* 0x000002002c317810 */ /* 0x000fe20007ffe0ff */
[----:B------:R-:W2:Y:S01]  /*44e0*/  @!P1 LDG.E.U16 R45, desc[UR16][R42.64] ;  /* 0x000000102a2d9981 */ /* 0x000ea2000c1e1500 */
[----:B------:R-:W-:-:S02]  /*44f0*/  PRMT R100, RZ, 0x7610, R100 ;  /* 0x00007610ff647816 */ /* 0x000fc40000000064 */
[----:B------:R-:W-:Y:S01]  /*4500*/  PRMT R101, RZ, 0x7610, R101 ;  /* 0x00007610ff657816 */ /* 0x000fe20000000065 */
[----:B------:R-:W4:Y:S01]  /*4510*/  @!P3 LDG.E.U16 R103, desc[UR16][R42.64+0x280] ;  /* 0x000280102a67b981 */ /* 0x000f22000c1e1500 */
        /* <DEDUP_REMOVED lines=14> */
[----:B------:R-:W-:Y:S01]  /*4600*/  PRMT R53, RZ, 0x7610, R53 ;  /* 0x00007610ff357816 */ /* 0x000fe20000000035 */
[----:B------:R-:W4:Y:S01]  /*4610*/  @!P0 LDG.E.U16 R99, desc[UR16][R42.64+0x380] ;  /* 0x000380102a638981 */ /* 0x000f22000c1e1500 */
[----:B------:R-:W-:-:S02]  /*4620*/  ISETP.GE.AND P2, PT, R50, UR14, PT ;  /* 0x0000000e32007c0c */ /* 0x000fc4000bf46270 */
[C---:B------:R-:W-:Y:S01]  /*4630*/  IADD3 R50, R44.reuse, 0x2e0, RZ ;  /* 0x000002e02c327810 */ /* 0x040fe20007ffe0ff */
[----:B------:R-:W4:Y:S01]  /*4640*/  @!P4 LDG.E.U16 R97, desc[UR16][R42.64+0x440] ;  /* 0x000440102a61c981 */ /* 0x000f22000c1e1500 */
[----:B------:R-:W-:Y:S02]  /*4650*/  ISETP.GE.AND P0, PT, R49, UR14, PT ;  /* 0x0000000e31007c0c */ /* 0x000fe4000bf06270 */
[----:B------:R-:W-:Y:S01]  /*4660*/  IADD3 R49, R44, 0x2c0, RZ ;  /* 0x000002c02c317810 */ /* 0x000fe20007ffe0ff */
[----:B------:R-:W4:Y:S01]  /*4670*/  @!P3 LDG.E.U16 R53, desc[UR16][R42.64+0x400] ;  /* 0x000400102a35b981 */ /* 0x000f22000c1e1500 */
[----:B------:R-:W-:Y:S02]  /*4680*/  PRMT R94, RZ, 0x7610, R94 ;  /* 0x00007610ff5e7816 */ /* 0x000fe4000000005e */
[----:B------:R-:W-:Y:S02]  /*4690*/  PRMT R96, RZ, 0x7610, R96 ;  /* 0x00007610ff607816 */ /* 0x000fe40000000060 */
[----:B------:R-:W-:Y:S01]  /*46a0*/  ISETP.GE.AND P4, PT, R50, UR14, PT ;  /* 0x0000000e32007c0c */ /* 0x000fe2000bf86270 */
[C---:B------:R-:W-:Y:S01]  /*46b0*/  VIADD R50, R44.reuse, 0x320 ;  /* 0x000003202c327836 */ /* 0x040fe20000000000 */
        /* <DEDUP_REMOVED lines=21> */
[----:B------:R-:W-:Y:S02]  /*4810*/  ISETP.GE.AND P4, PT, R50, UR14, PT ;  /* 0x0000000e32007c0c */ /* 0x000fe4000bf86270 */
[----:B------:R-:W-:Y:S01]  /*4820*/  ISETP.GE.AND P3, PT, R49, UR14, PT ;  /* 0x0000000e31007c0c */ /* 0x000fe2000bf66270 */
[C---:B------:R-:W-:Y:S01]  /*4830*/  VIADD R49, R44.reuse, 0x3c0 ;  /* 0x000003c02c317836 */ /* 0x040fe20000000000 */
[----:B------:R-:W-:Y:S01]  /*4840*/  PRMT R50, RZ, 0x7610, R50 ;  /* 0x00007610ff327816 */ /* 0x000fe20000000032 */
[----:B------:R-:W4:Y:S01]  /*4850*/  @!P5 LDG.E.U16 R52, desc[UR16][R42.64+0x600] ;  /* 0x000600102a34d981 */ /* 0x000f22000c1e1500 */
[----:B------:R-:W-:Y:S02]  /*4860*/  IADD3 R44, R44, 0x3e0, RZ ;  /* 0x000003e02c2c7810 */ /* 0x000fe40007ffe0ff */
[----:B------:R-:W-:Y:S02]  /*4870*/  ISETP.GE.AND P5, PT, R49, UR14, PT ;  /* 0x0000000e31007c0c */ /* 0x000fe4000bfa6270 */
[----:B------:R-:W4:Y:S01]  /*4880*/  @!P6 LDG.E.U16 R50, desc[UR16][R42.64+0x640] ;  /* 0x000640102a32e981 */ /* 0x000f22000c1e1500 */
[----:B------:R-:W-:-:S02]  /*4890*/  ISETP.GE.AND P6, PT, R44, UR14, PT ;  /* 0x0000000e2c007c0c */ /* 0x000fc4000bfc6270 */
[----:B------:R-:W-:Y:S02]  /*48a0*/  PRMT R51, RZ, 0x7610, R51 ;  /* 0x00007610ff337816 */ /* 0x000fe40000000033 */
        /* <DEDUP_REMOVED lines=16> */
[C---:B------:R-:W-:Y:S01]  /*49b0*/  LEA.HI.SX32 R44, R120.reuse, R120, 0x1b ;  /* 0x00000078782c7211 */ /* 0x040fe200078fdaff */
[C---:B------:R-:W-:Y:S01]  /*49c0*/  VIADD R113, R120.reuse, 0x40 ;  /* 0x0000004078717836 */ /* 0x040fe20000000000 */
[----:B------:R-:W-:Y:S01]  /*49d0*/  IADD3 R49, R120, 0x20, RZ ;  /* 0x0000002078317810 */ /* 0x000fe20007ffe0ff */
[----:B-1----:R-:W-:-:S03]  /*49e0*/  ULEA UR10, UR12, UR10, 0x18 ;  /* 0x0000000a0c0a7291 */ /* 0x002fc6000f8ec03f */
[----:B------:R-:W-:-:S03]  /*49f0*/  LEA.HI.SX32 R49, R49, R120, 0x1b ;  /* 0x0000007831317211 */ /* 0x000fc600078fdaff */
        /* <DEDUP_REMOVED lines=19> */
[C---:B------:R-:W-:Y:S02]  /*4b30*/  IADD3 R163, R120.reuse, 0x160, RZ ;  /* 0x0000016078a37810 */ /* 0x040fe40007ffe0ff */
[-C--:B------:R-:W-:Y:S01]  /*4b40*/  LEA.HI.SX32 R121, R127, R120.reuse, 0x1b ;  /* 0x000000787f797211 */ /* 0x080fe200078fdaff */
[----:B------:R-:W-:Y:S01]  /*4b50*/  VIADD R130, R120, 0x180 ;  /* 0x0000018078827836 */ /* 0x000fe20000000000 */
[----:B------:R-:W-:-:S02]  /*4b60*/  LEA.HI.SX32 R131, R131, R120, 0x1b ;  /* 0x0000007883837211 */ /* 0x000fc400078fdaff */
[-C--:B------:R-:W-:Y:S02]  /*4b70*/  LEA.HI.SX32 R132, R129, R120.reuse, 0x1b ;  /* 0x0000007881847211 */ /* 0x080fe400078fdaff */
[-C--:B------:R-:W-:Y:S02]  /*4b80*/  LEA.HI.SX32 R133, R133, R120.reuse, 0x1b ;  /* 0x0000007885857211 */ /* 0x080fe400078fdaff */
[C---:B------:R-:W-:Y:S02]  /*4b90*/  IADD3 R126, R120.reuse, 0x1a0, RZ ;  /* 0x000001a0787e7810 */ /* 0x040fe40007ffe0ff */
[----:B------:R-:W-:Y:S01]  /*4ba0*/  LEA.HI.SX32 R129, R163, R120, 0x1b ;  /* 0x00000078a3817211 */ /* 0x000fe200078fdaff */
[C---:B------:R-:W-:Y:S01]  /*4bb0*/  VIADD R123, R120.reuse, 0x220 ;  /* 0x00000220787b7836 */ /* 0x040fe20000000000 */
[C---:B------:R-:W-:Y:S02]  /*4bc0*/  IADD3 R128, R120.reuse, 0x1e0, RZ ;  /* 0x000001e078807810 */ /* 0x040fe40007ffe0ff */
[----:B------:R-:W-:-:S02]  /*4bd0*/  IADD3 R161, R120, 0x200, RZ ;  /* 0x0000020078a17810 */ /* 0x000fc40007ffe0ff */
[-C--:B------:R-:W-:Y:S02]  /*4be0*/  LEA.HI.SX32 R130, R130, R120.reuse, 0x1b ;  /* 0x0000007882827211 */ /* 0x080fe400078fdaff */
[-C--:B------:R-:W-:Y:S02]  /*4bf0*/  LEA.HI.SX32 R126, R126, R120.reuse, 0x1b ;  /* 0x000000787e7e7211 */ /* 0x080fe400078fdaff */
[----:B------:R-:W-:Y:S02]  /*4c00*/  LEA R129, R129, UR10, 0x1 ;  /* 0x0000000a81817c11 */ /* 0x000fe4000f8e08ff */
[----:B------:R-:W-:Y:S02]  /*4c10*/  IADD3 R125, R120, 0x260, RZ ;  /* 0x00000260787d7810 */ /* 0x000fe40007ffe0ff */
[----:B------:R-:W-:Y:S02]  /*4c20*/  LEA.HI.SX32 R128, R128, R120, 0x1b ;  /* 0x0000007880807211 */ /* 0x000fe400078fdaff */
[----:B------:R-:W-:Y:S01]  /*4c30*/  IADD3 R119, R120, 0x280, RZ ;  /* 0x0000028078777810 */ /* 0x000fe20007ffe0ff */
        /* <DEDUP_REMOVED lines=11> */
[----:B------:R-:W-:Y:S01]  /*4cf0*/  LEA R130, R130, UR10, 0x1 ;  /* 0x0000000a82827c11 */ /* 0x000fe2000f8e08ff */
[C---:B------:R-:W-:Y:S01]  /*4d00*/  VIADD R157, R120.reuse, 0x2c0 ;  /* 0x000002c0789d7836 */ /* 0x040fe20000000000 */
[-C--:B------:R-:W-:Y:S02]  /*4d10*/  LEA.HI.SX32 R123, R123, R120.reuse, 0x1b ;  /* 0x000000787b7b7211 */ /* 0x080fe400078fdaff */
[C---:B------:R-:W-:Y:S02]  /*4d20*/  IADD3 R159, R120.reuse, 0x2a0, RZ ;  /* 0x000002a0789f7810 */ /* 0x040fe40007ffe0ff */
        /* <DEDUP_REMOVED lines=30> */
[----:B------:R2:W-:Y:S01]  /*4f10*/  STS.U16 [R131+0x240], R104 ;  /* 0x0002406883007388 */ /* 0x0005e20000000400 */
[----:B-1----:R-:W-:-:S03]  /*4f20*/  LEA.HI.SX32 R122, R161, R120, 0x1b ;  /* 0x00000078a17a7211 */ /* 0x002fc600078fdaff */
[----:B------:R-:W-:Y:S01]  /*4f30*/  STS.U16 [R132+0x280], R103 ;  /* 0x0002806784007388 */ /* 0x000fe20000000400 */
[----:B0-----:R-:W-:-:S03]  /*4f40*/  LEA R117, R128, UR10, 0x1 ;  /* 0x0000000a80757c11 */ /* 0x001fc6000f8e08ff */
[----:B------:R0:W-:Y:S01]  /*4f50*/  STS.U16 [R129+0x2c0], R48 ;  /* 0x0002c03081007388 */ /* 0x0001e20000000400 */
[----:B------:R-:W-:Y:S02]  /*4f60*/  LEA.HI.SX32 R119, R119, R120, 0x1b ;  /* 0x0000007877777211 */ /* 0x000fe400078fdaff */
[----:B------:R-:W-:Y:S01]  /*4f70*/  LEA R122, R122, UR10, 0x1 ;  /* 0x0000000a7a7a7c11 */ /* 0x000fe2000f8e08ff */
[----:B------:R-:W-:Y:S01]  /*4f80*/  STS.U16 [R130+0x300], R101 ;  /* 0x0003006582007388 */ /* 0x000fe20000000400 */
[----:B------:R-:W-:Y:S02]  /*4f90*/  IADD3 R143, R120, 0x300, RZ ;  /* 0x00000300788f7810 */ /* 0x000fe40007ffe0ff */
[----:B--2---:R-:W-:Y:S01]  /*4fa0*/  LEA R104, R123, UR10, 0x1 ;  /* 0x0000000a7b687c11 */ /* 0x004fe2000f8e08ff */
[----:B0-----:R-:W-:Y:S01]  /*4fb0*/  FMUL.FTZ R48, R41, R70 ;  /* 0x0000004629307220 */ /* 0x001fe20000410000 */
[----:B------:R-:W-:Y:S01]  /*4fc0*/  LEA.HI.SX32 R138, R159, R120, 0x1b ;  /* 0x000000789f8a7211 */ /* 0x000fe200078fdaff */
[----:B------:R0:W-:Y:S01]  /*4fd0*/  STS.U16 [R115+0x340], R100 ;  /* 0x0003406473007388 */ /* 0x0001e20000000400 */
[----:B------:R-:W-:-:S02]  /*4fe0*/  LEA R103, R124, UR10, 0x1 ;  /* 0x0000000a7c677c11 */ /* 0x000fc4000f8e08ff */
[----:B------:R-:W-:Y:S01]  /*4ff0*/  IADD3 R153, R120, 0x320, RZ ;  /* 0x0000032078997810 */ /* 0x000fe20007ffe0ff */
[----:B------:R1:W-:Y:S01]  /*5000*/  STS.U16 [R116+0x380], R99 ;  /* 0x0003806374007388 */ /* 0x0003e20000000400 */
[-C--:B------:R-:W-:Y:S02]  /*5010*/  LEA.HI.SX32 R136, R157, R120.reuse, 0x1b ;  /* 0x000000789d887211 */ /* 0x080fe400078fdaff */
[----:B------:R-:W-:Y:S01]  /*5020*/  LEA R125, R125, UR10, 0x1 ;  /* 0x0000000a7d7d7c11 */ /* 0x000fe2000f8e08ff */
[----:B------:R-:W-:Y:S01]  /*5030*/  STS.U16 [R117+0x3c0], R98 ;  /* 0x0003c06275007388 */ /* 0x000fe20000000400 */
[-C--:B------:R-:W-:Y:S01]  /*5040*/  LEA.HI.SX32 R140, R155, R120.reuse, 0x1b ;  /* 0x000000789b8c7211 */ /* 0x080fe200078fdaff */
[----:B0-----:R-:W-:Y:S01]  /*5050*/  FMUL.RZ R100, R48, 0.15915493667125701904 ;  /* 0x3e22f98330647820 */ /* 0x001fe2000040c000 */
[----:B------:R-:W-:Y:S01]  /*5060*/  LEA R48, R119, UR10, 0x1 ;  /* 0x0000000a77307c11 */ /* 0x000fe2000f8e08ff */
[----:B------:R-:W-:Y:S01]  /*5070*/  STS.U16 [R122+0x400], R53 ;  /* 0x000400357a007388 */ /* 0x000fe20000000400 */
[----:B------:R-:W-:-:S02]  /*5080*/  LEA.HI.SX32 R143, R143, R120, 0x1b ;  /* 0x000000788f8f7211 */ /* 0x000fc400078fdaff */
[----:B------:R-:W-:Y:S01]  /*5090*/  IADD3 R147, R120, 0x380, RZ ;  /* 0x0000038078937810 */ /* 0x000fe20007ffe0ff */
[----:B------:R-:W-:Y:S01]  /*50a0*/  STS.U16 [R104+0x440], R97 ;  /* 0x0004406168007388 */ /* 0x000fe20000000400 */
[----:B-1----:R-:W-:Y:S02]  /*50b0*/  LEA R99, R138, UR10, 0x1 ;  /* 0x0000000a8a637c11 */ /* 0x002fe4000f8e08ff */
[----:B------:R-:W-:Y:S01]  /*50c0*/  IADD3 R145, R120, 0x3a0, RZ ;  /* 0x000003a078917810 */ /* 0x000fe20007ffe0ff */
[----:B------:R0:W-:Y:S01]  /*50d0*/  STS.U16 [R103+0x480], R96 ;  /* 0x0004806067007388 */ /* 0x0001e20000000400 */
[----:B------:R-:W-:Y:S02]  /*50e0*/  LEA.HI.SX32 R142, R153, R120, 0x1b ;  /* 0x00000078998e7211 */ /* 0x000fe400078fdaff */
[----:B------:R-:W-:Y:S01]  /*50f0*/  LEA R136, R136, UR10, 0x1 ;  /* 0x0000000a88887c11 */ /* 0x000fe2000f8e08ff */
[----:B------:R-:W-:Y:S01]  /*5100*/  STS.U16 [R125+0x4c0], R94 ;  /* 0x0004c05e7d007388 */ /* 0x000fe20000000400 */
[----:B------:R-:W-:-:S02]  /*5110*/  IADD3 R141, R120, 0x3c0, RZ ;  /* 0x000003c0788d7810 */ /* 0x000fc40007ffe0ff */
[----:B------:R-:W-:Y:S01]  /*5120*/  LEA R105, R140, UR10, 0x1 ;  /* 0x0000000a8c697c11 */ /* 0x000fe2000f8e08ff */
[----:B------:R1:W-:Y:S01]  /*5130*/  STS.U16 [R48+0x500], R89 ;  /* 0x0005005930007388 */ /* 0x0003e20000000400 */
[----:B------:R-:W-:Y:S01]  /*5140*/  IADD3 R135, R120, 0x3e0, RZ ;  /* 0x000003e078877810 */ /* 0x000fe20007ffe0ff */
[----:B------:R-:W-:Y:S01]  /*5150*/  IMAD R118, R91, 0x20, R118 ;  /* 0x000000205b767824 */ /* 0x000fe200078e0276 */
[----:B------:R-:W-:Y:S01]  /*5160*/  LEA R143, R143, UR10, 0x1 ;  /* 0x0000000a8f8f7c11 */ /* 0x000fe2000f8e08ff */
[----:B------:R-:W-:Y:S01]  /*5170*/  STS.U16 [R99+0x540], R88 ;  /* 0x0005405863007388 */ /* 0x000fe20000000400 */
[-C--:B------:R-:W-:Y:S02]  /*5180*/  LEA.HI.SX32 R147, R147, R120.reuse, 0x1b ;  /* 0x0000007893937211 */ /* 0x080fe400078fdaff */
[----:B------:R-:W-:Y:S01]  /*5190*/  LEA.HI.SX32 R145, R145, R120, 0x1b ;  /* 0x0000007891917211 */ /* 0x000fe200078fdaff */
[----:B------:R-:W-:Y:S01]  /*51a0*/  STS.U16 [R136+0x580], R55 ;  /* 0x0005803788007388 */ /* 0x000fe20000000400 */
[----:B0-----:R-:W-:Y:S01]  /*51b0*/  LEA R103, R142, UR10, 0x1 ;  /* 0x0000000a8e677c11 */ /* 0x001fe2000f8e08ff */
[----:B-1----:R-:W-:Y:S01]  /*51c0*/  FMUL.FTZ R48, R41, R68 ;  /* 0x0000004429307220 */ /* 0x002fe20000410000 */
[-C--:B------:R-:W-:Y:S01]  /*51d0*/  LEA.HI.SX32 R141, R141, R120.reuse, 0x1b ;  /* 0x000000788d8d7211 */ /* 0x080fe200078fdaff */
[----:B------:R0:W-:Y:S01]  /*51e0*/  STS.U16 [R105+0x5c0], R54 ;  /* 0x0005c03669007388 */ /* 0x0001e20000000400 */
[----:B------:R-:W-:Y:S01]  /*51f0*/  LEA R144, R144, UR10, 0x1 ;  /* 0x0000000a90907c11 */ /* 0x000fe2000f8e08ff */
[----:B------:R-:W-:Y:S01]  /*5200*/  FMUL.RZ R94, R48, 0.15915493667125701904 ;  /* 0x3e22f983305e7820 */ /* 0x000fe2000040c000 */
[----:B------:R-:W-:Y:S01]  /*5210*/  LEA.HI.SX32 R135, R135, R120, 0x1b ;  /* 0x0000007887877211 */ /* 0x000fe200078fdaff */
[----:B------:R1:W-:Y:S01]  /*5220*/  STS.U16 [R143+0x600], R52 ;  /* 0x000600348f007388 */ /* 0x0003e20000000400 */
[----:B------:R-:W-:-:S02]  /*5230*/  LEA R115, R146, UR10, 0x1 ;  /* 0x0000000a92737c11 */ /* 0x000fc4000f8e08ff */
[----:B------:R-:W-:Y:S01]  /*5240*/  LEA R147, R147, UR10, 0x1 ;  /* 0x0000000a93937c11 */ /* 0x000fe2000f8e08ff */
[----:B------:R2:W-:Y:S01]  /*5250*/  STS.U16 [R103+0x640], R50 ;  /* 0x0006403267007388 */ /* 0x0005e20000000400 */
[----:B------:R-:W-:Y:S02]  /*5260*/  LEA.HI.SX32 R48, R118, R118, 0x1b ;  /* 0x0000007676307211 */ /* 0x000fe400078fdaff */
[----:B0-----:R-:W-:Y:S01]  /*5270*/  LEA R54, R141, UR10, 0x1 ;  /* 0x0000000a8d367c11 */ /* 0x001fe2000f8e08ff */
[----:B------:R-:W-:Y:S01]  /*5280*/  STS.U16 [R144+0x680], R51 ;  /* 0x0006803390007388 */ /* 0x000fe20000000400 */
[----:B-1----:R-:W-:-:S03]  /*5290*/  LEA R52, R145, UR10, 0x1 ;  /* 0x0000000a91347c11 */ /* 0x002fc6000f8e08ff */
[----:B------:R-:W-:Y:S01]  /*52a0*/  STS.U16 [R115+0x6c0], R112 ;  /* 0x0006c07073007388 */ /* 0x000fe20000000400 */
[----:B--2---:R-:W-:-:S03]  /*52b0*/  LEA R50, R135, UR10, 0x1 ;  /* 0x0000000a87327c11 */ /* 0x004fc6000f8e08ff */
[----:B------:R-:W-:Y:S01]  /*52c0*/  STS.U16 [R147+0x700], R110 ;  /* 0x0007006e93007388 */ /* 0x000fe20000000400 */
[----:B------:R-:W-:-:S03]  /*52d0*/  LEA R48, R48, UR10, 0x1 ;  /* 0x0000000a30307c11 */ /* 0x000fc6000f8e08ff */
[----:B------:R0:W-:Y:S04]  /*52e0*/  STS.U16 [R52+0x740], R111 ;  /* 0x0007406f34007388 */ /* 0x0001e80000000400 */
[----:B------:R-:W-:Y:S04]  /*52f0*/  STS.U16 [R54+0x780], R109 ;  /* 0x0007806d36007388 */ /* 0x000fe80000000400 */
[----:B------:R1:W-:Y:S01]  /*5300*/  STS.U16 [R50+0x7c0], R107 ;  /* 0x0007c06b32007388 */ /* 0x0003e20000000400 */
[----:B------:R-:W-:Y:S01]  /*5310*/  NOP ;  /* 0x0000000000007918 */ /* 0x000fe20000000000 */
[----:B0-----:R-:W-:-:S02]  /*5320*/  FMUL.FTZ R52, R41, R64 ;  /* 0x0000004029347220 */ /* 0x001fc40000410000 */
[----:B------:R-:W0:Y:S02]  /*5330*/  LDS.U16 R105, [R48+0x6] ;  /* 0x0000060030697984 */ /* 0x000e240000000400 */
[----:B------:R-:W-:Y:S01]  /*5340*/  FMUL.RZ R112, R52, 0.15915493667125701904 ;  /* 0x3e22f98334707820 */ /* 0x000fe2000040c000 */
[----:B------:R-:W-:Y:S01]  /*5350*/  FMUL.FTZ R114, R45, R80 ;  /* 0x000000502d727220 */ /* 0x000fe20000410000 */
[----:B------:R-:W2:Y:S01]  /*5360*/  LDS.U16 R52, [R48+0x4] ;  /* 0x0000040030347984 */ /* 0x000ea20000000400 */
[----:B-1----:R-:W-:Y:S01]  /*5370*/  SHF.L.U32 R50, R93, 0x4, RZ ;  /* 0x000000045d327819 */ /* 0x002fe200000006ff */
[C---:B------:R-:W-:Y:S01]  /*5380*/  FMUL.FTZ R49, R45.reuse, R78 ;  /* 0x0000004e2d317220 */ /* 0x040fe20000410000 */
[C---:B------:R-:W-:Y:S01]  /*5390*/  FMUL.FTZ R42, R45.reuse, R76 ;  /* 0x0000004c2d2a7220 */ /* 0x040fe20000410000 */
[----:B------:R-:W-:Y:S01]  /*53a0*/  LDS.U16 R99, [R48+0x2] ;  /* 0x0000020030637984 */ /* 0x000fe20000000400 */
[----:B------:R-:W1:Y:S01]  /*53b0*/  MUFU.EX2 R114, R114 ;  /* 0x0000007200727308 */ /* 0x000e620000000800 */
[----:B------:R-:W-:Y:S01]  /*53c0*/  IADD3 R107, R50, 0x5, RZ ;  /* 0x00000005326b7810 */ /* 0x000fe20007ffe0ff */
[----:B------:R-:W-:Y:S01]  /*53d0*/  FMUL.FTZ R88, R45, R68 ;  /* 0x000000442d587220 */ /* 0x000fe20000410000 */
[----:B------:R-:W-:Y:S02]  /*53e0*/  LDS.U16 R109, [R48+0xa] ;  /* 0x00000a00306d7984 */ /* 0x000fe40000000400 */
[----:B------:R-:W-:-:S02]  /*53f0*/  ISETP.GE.U32.AND P6, PT, R107, UR11, PT ;  /* 0x0000000b6b007c0c */ /* 0x000fc4000bfc6070 */
[----:B------:R-:W3:Y:S01]  /*5400*/  LDS.U16 R107, [R48+0x8] ;  /* 0x00000800306b7984 */ /* 0x000ee20000000400 */
[----:B------:R-:W4:Y:S01]  /*5410*/  MUFU.EX2 R49, R49 ;  /* 0x0000003100317308 */ /* 0x000f220000000800 */
[----:B------:R-:W-:Y:S01]  /*5420*/  ISETP.GE.U32.AND P5, PT, R50, UR11, PT ;  /* 0x0000000b32007c0c */ /* 0x000fe2000bfa6070 */
[----:B------:R-:W-:Y:S01]  /*5430*/  FMUL.FTZ R133, R41, R72 ;  /* 0x0000004829857220 */ /* 0x000fe20000410000 */
[C---:B------:R-:W-:Y:S01]  /*5440*/  FMUL.FTZ R121, R45.reuse, R74 ;  /* 0x0000004a2d797220 */ /* 0x040fe20000410000 */
[----:B------:R-:W-:Y:S01]  /*5450*/  FMUL.FTZ R123, R45, R72 ;  /* 0x000000482d7b7220 */ /* 0x000fe20000410000 */
[----:B------:R-:W-:Y:S01]  /*5460*/  LDS.U16 R55, [R48] ;  /* 0x0000000030377984 */ /* 0x000fe20000000400 */
[----:B-1----:R-:W-:Y:S02]  /*5470*/  FMUL.FTZ R106, R114, R106 ;  /* 0x0000006a726a7220 */ /* 0x002fe40000410000 */
[----:B------:R-:W1:Y:S03]  /*5480*/  MUFU.EX2 R42, R42 ;  /* 0x0000002a002a7308 */ /* 0x000e660000000800 */
[----:B------:R-:W-:-:S02]  /*5490*/  FSEL R138, R106, RZ, !P5 ;  /* 0x000000ff6a8a7208 */ /* 0x000fc40006800000 */
[----:B------:R-:W3:Y:S01]  /*54a0*/  LDS.U16 R106, [R48+0xc] ;  /* 0x00000c00306a7984 */ /* 0x000ee20000000400 */
[C---:B----4-:R-:W-:Y:S01]  /*54b0*/  FMUL.FTZ R46, R49.reuse, R46 ;  /* 0x0000002e312e7220 */ /* 0x050fe20000410000 */
[----:B------:R-:W-:Y:S01]  /*54c0*/  FMUL.FTZ R44, R49, R44 ;  /* 0x0000002c312c7220 */ /* 0x000fe20000410000 */
[----:B0-----:R-:W-:Y:S01]  /*54d0*/  SHF.L.U32 R105, R105, 0x10, RZ ;  /* 0x0000001069697819 */ /* 0x001fe200000006ff */
[----:B------:R0:W-:Y:S01]  /*54e0*/  MUFU.EX2 R110, R88 ;  /* 0x00000058006e7308 */ /* 0x0001e20000000800 */
[----:B--2---:R-:W-:-:S03]  /*54f0*/  IMAD.U32 R49, R52, 0x10000, RZ ;  /* 0x0001000034317824 */ /* 0x004fc600078e00ff */
[----:B------:R-:W-:Y:S01]  /*5500*/  FMUL.FTZ R132, R16, R105 ;  /* 0x0000006910847220 */ /* 0x000fe20000410000 */
[----:B------:R-:W2:Y:S04]  /*5510*/  LDS.U16 R52, [R48+0x10] ;  /* 0x0000100030347984 */ /* 0x000ea80000000400 */
[----:B------:R-:W4:Y:S01]  /*5520*/  LDS.U16 R105, [R48+0x12] ;  /* 0x0000120030697984 */ /* 0x000f220000000400 */
[----:B0-----:R-:W-:Y:S01]  /*5530*/  IADD3 R88, R50, 0x2, RZ ;  /* 0x0000000232587810 */ /* 0x001fe20007ffe0ff */
[----:B-1----:R-:W-:-:S03]  /*5540*/  FMUL.FTZ R43, R42, R43 ;  /* 0x0000002b2a2b7220 */ /* 0x002fc60000410000 */
        /* <DEDUP_REMOVED lines=10> */
[----:B---3--:R-:W-:Y:S02]  /*55f0*/  SHF.L.U32 R44, R107, 0x10, RZ ;  /* 0x000000106b2c7819 */ /* 0x008fe400000006ff */
[----:B------:R-:W-:Y:S01]  /*5600*/  LDS.U16 R107, [R48+0x1a] ;  /* 0x00001a00306b7984 */ /* 0x000fe20000000400 */
[----:B------:R-:W1:Y:S01]  /*5610*/  MUFU.EX2 R121, R121 ;  /* 0x0000007900797308 */ /* 0x000e620000000800 */
[----:B------:R-:W-:-:S07]  /*5620*/  FSEL R127, R47, 1, !P3 ;  /* 0x3f8000002f7f7808 */ /* 0x000fce0005800000 */
[----:B------:R-:W-:Y:S08]  /*5630*/  MUFU.COS R102, R133 ;  /* 0x0000008500667308 */ /* 0x000ff00000000000 */
[----:B------:R-:W3:Y:S01]  /*5640*/  MUFU.EX2 R101, R123 ;  /* 0x0000007b00657308 */ /* 0x000ee20000000800 */
[----:B------:R-:W-:Y:S01]  /*5650*/  SHF.L.U32 R47, R106, 0x10, RZ ;  /* 0x000000106a2f7819 */ /* 0x000fe200000006ff */
[----:B------:R-:W-:Y:S01]  /*5660*/  FMUL.FTZ R89, R41, R66 ;  /* 0x0000004229597220 */ /* 0x000fe20000410000 */
[----:B------:R-:W0:Y:S05]  /*5670*/  LDS.U16 R106, [R48+0x18] ;  /* 0x00001800306a7984 */ /* 0x000e2a0000000400 */
[----:B------:R-:W0:Y:S01]  /*5680*/  MUFU.SIN R108, R133 ;  /* 0x00000085006c7308 */ /* 0x000e220000000400 */
[----:B------:R-:W-:Y:S01]  /*5690*/  FMUL.FTZ R96, R45, R70 ;  /* 0x000000462d607220 */ /* 0x000fe20000410000 */
[----:B------:R-:W-:Y:S01]  /*56a0*/  FMUL.RZ R89, R89, 0.15915493667125701904 ;  /* 0x3e22f98359597820 */ /* 0x000fe2000040c000 */
[----:B------:R-:W-:-:S05]  /*56b0*/  IADD3 R54, R50, 0x3, RZ ;  /* 0x0000000332367810 */ /* 0x000fca0007ffe0ff */
[----:B------:R-:W0:Y:S01]  /*56c0*/  MUFU.SIN R40, R151 ;  /* 0x0000009700287308 */ /* 0x000e220000000400 */
[----:B-1----:R-:W-:Y:S01]  /*56d0*/  FMUL.FTZ R120, R121, R120 ;  /* 0x0000007879787220 */ /* 0x002fe20000410000 */
[----:B------:R-:W-:Y:S01]  /*56e0*/  ISETP.GE.U32.AND P2, PT, R54, UR11, PT ;  /* 0x0000000b36007c0c */ /* 0x000fe2000bf46070 */
[----:B---3--:R-:W-:Y:S01]  /*56f0*/  FMUL.FTZ R119, R101, R102 ;  /* 0x0000006665777220 */ /* 0x008fe20000410000 */
[----:B--2---:R-:W-:-:S04]  /*5700*/  SHF.L.U32 R52, R52, 0x10, RZ ;  /* 0x0000001034347819 */ /* 0x004fc800000006ff */
[----:B------:R-:W-:Y:S01]  /*5710*/  MUFU.SIN R97, R94 ;  /* 0x0000005e00617308 */ /* 0x000fe20000000400 */
[----:B------:R-:W-:Y:S01]  /*5720*/  FMUL.FTZ R47, R14, R47 ;  /* 0x0000002f0e2f7220 */ /* 0x000fe20000410000 */
[----:B----4-:R-:W-:-:S06]  /*5730*/  IMAD.U32 R102, R105, 0x10000, RZ ;  /* 0x0001000069667824 */ /* 0x010fcc00078e00ff */
[----:B------:R-:W-:Y:S01]  /*5740*/  MUFU.COS R51, R94 ;  /* 0x0000005e00337308 */ /* 0x000fe20000000000 */
[----:B------:R-:W-:-:S07]  /*5750*/  FSEL R123, R120, 1, !P2 ;  /* 0x3f800000787b7808 */ /* 0x000fce0005000000 */
[----:B------:R-:W-:Y:S08]  /*5760*/  MUFU.SIN R94, R112 ;  /* 0x00000070005e7308 */ /* 0x000ff00000000400 */
[----:B------:R1:W-:Y:S01]  /*5770*/  MUFU.COS R88, R112 ;  /* 0x0000007000587308 */ /* 0x0003e20000000000 */
[----:B0-----:R-:W-:Y:S01]  /*5780*/  FMUL.FTZ R108, R101, R108 ;  /* 0x0000006c656c7220 */ /* 0x001fe20000410000 */
[----:B------:R-:W-:-:S06]  /*5790*/  FMUL.FTZ R52, R13, R52 ;  /* 0x000000340d347220 */ /* 0x000fcc0000410000 */
[----:B------:R-:W-:Y:S01]  /*57a0*/  MUFU.SIN R98, R100 ;  /* 0x0000006400627308 */ /* 0x000fe20000000400 */
[----:B-1----:R-:W-:Y:S01]  /*57b0*/  SHF.L.U32 R112, R99, 0x10, RZ ;  /* 0x0000001063707819 */ /* 0x002fe200000006ff */
[----:B------:R-:W-:-:S06]  /*57c0*/  FMUL.FTZ R120, R13, R102 ;  /* 0x000000660d787220 */ /* 0x000fcc0000410000 */
[----:B------:R-:W-:Y:S01]  /*57d0*/  MUFU.COS R53, R100 ;  /* 0x0000006400357308 */ /* 0x000fe20000000000 */
[----:B------:R-:W-:Y:S01]  /*57e0*/  FMUL.FTZ R112, R17, R112 ;  /* 0x0000007011707220 */ /* 0x000fe20000410000 */
[----:B------:R-:W-:-:S06]  /*57f0*/  FSEL R125, R47, RZ, !P2 ;  /* 0x000000ff2f7d7208 */ /* 0x000fcc0005000000 */
[----:B------:R-:W0:Y:S01]  /*5800*/  MUFU.EX2 R96, R96 ;  /* 0x0000006000607308 */ /* 0x000e220000000800 */
[----:B------:R-:W-:-:S07]  /*5810*/  FMUL.FTZ R49, R16, R49 ;  /* 0x0000003110317220 */ /* 0x000fce0000410000 */
[----:B------:R-:W-:Y:S01]  /*5820*/  MUFU.SIN R104, R89 ;  /* 0x0000005900687308 */ /* 0x000fe20000000400 */
[----:B------:R-:W-:Y:S01]  /*5830*/  IADD3 R47, R50, 0xa, RZ ;  /* 0x0000000a322f7810 */ /* 0x000fe20007ffe0ff */
[----:B------:R-:W-:Y:S01]  /*5840*/  FMUL.FTZ R40, R121, R40 ;  /* 0x0000002879287220 */ /* 0x000fe20000410000 */
[----:B------:R-:W-:Y:S01]  /*5850*/  FSEL R132, R132, RZ, !P4 ;  /* 0x000000ff84847208 */ /* 0x000fe20006000000 */
[----:B------:R-:W-:Y:S01]  /*5860*/  FMUL.FTZ R111, R41, R62 ;  /* 0x0000003e296f7220 */ /* 0x000fe20000410000 */
[----:B------:R-:W-:Y:S01]  /*5870*/  FSEL R131, R46, 1, !P4 ;  /* 0x3f8000002e837808 */ /* 0x000fe20006000000 */
[----:B------:R-:W-:Y:S01]  /*5880*/  FMUL.FTZ R103, R45, R66 ;  /* 0x000000422d677220 */ /* 0x000fe20000410000 */
[----:B------:R-:W-:Y:S01]  /*5890*/  SHF.L.U32 R43, R43, 0x10, RZ ;  /* 0x000000102b2b7819 */ /* 0x000fe200000006ff */
[----:B------:R1:W-:Y:S01]  /*58a0*/  MUFU.COS R100, R89 ;  /* 0x0000005900647308 */ /* 0x0003e20000000000 */
[----:B------:R-:W-:Y:S01]  /*58b0*/  FSEL R136, R112, RZ, !P5 ;  /* 0x000000ff70887208 */ /* 0x000fe20006800000 */
[----:B------:R-:W-:Y:S01]  /*58c0*/  FMUL.FTZ R113, R114, R113 ;  /* 0x0000007172717220 */ /* 0x000fe20000410000 */
[----:B------:R-:W-:Y:S01]  /*58d0*/  SHF.L.U32 R54, R55, 0x10, RZ ;  /* 0x0000001037367819 */ /* 0x000fe200000006ff */
[----:B------:R-:W-:Y:S01]  /*58e0*/  LDS.U16 R102, [R48+0x1c] ;  /* 0x00001c0030667984 */ /* 0x000fe20000000400 */
[----:B------:R-:W-:-:S03]  /*58f0*/  IMAD.U32 R106, R106, 0x10000, RZ ;  /* 0x000100006a6a7824 */ /* 0x000fc600078e00ff */
[----:B------:R-:W-:Y:S01]  /*5900*/  LDS.U16 R101, [R48+0x1e] ;  /* 0x00001e0030657984 */ /* 0x000fe20000000400 */
[C---:B-1----:R-:W-:Y:S01]  /*5910*/  VIADD R89, R50.reuse, 0x4 ;  /* 0x0000000432597836 */ /* 0x042fe20000000000 */
[----:B------:R-:W-:-:S04]  /*5920*/  IADD3 R112, R50, 0x7, RZ ;  /* 0x0000000732707810 */ /* 0x000fc80007ffe0ff */
        /* <DEDUP_REMOVED lines=15> */
[----:B------:R-:W-:Y:S01]  /*5a20*/  FMUL.RZ R114, R111, 0.15915493667125701904 ;  /* 0x3e22f9836f727820 */ /* 0x000fe2000040c000 */
[----:B------:R-:W-:Y:S01]  /*5a30*/  FMUL.FTZ R112, R15, R112 ;  /* 0x000000700f707220 */ /* 0x000fe20000410000 */
[----:B------:R-:W0:Y:S01]  /*5a40*/  LDS.U16 R111, [R48+0xe] ;  /* 0x00000e00306f7984 */ /* 0x000e220000000400 */
[----:B------:R-:W-:Y:S01]  /*5a50*/  IADD3 R96, R50, 0xb, RZ ;  /* 0x0000000b32607810 */ /* 0x000fe20007ffe0ff */
[----:B------:R-:W1:Y:S01]  /*5a60*/  MUFU.EX2 R103, R103 ;  /* 0x0000006700677308 */ /* 0x000e620000000800 */
[----:B------:R-:W-:Y:S01]  /*5a70*/  FSEL R118, R98, RZ, !P6 ;  /* 0x000000ff62767208 */ /* 0x000fe20007000000 */
[----:B------:R-:W2:Y:S01]  /*5a80*/  LDS.U16 R43, [R48+0x20] ;  /* 0x00002000302b7984 */ /* 0x000ea20000000400 */
[----:B------:R-:W-:-:S02]  /*5a90*/  FSEL R117, R47, RZ, !P6 ;  /* 0x000000ff2f757208 */ /* 0x000fc40007000000 */
[----:B------:R-:W-:Y:S01]  /*5aa0*/  FSEL R116, R116, RZ, !P6 ;  /* 0x000000ff74747208 */ /* 0x000fe20007000000 */
[----:B------:R-:W-:Y:S01]  /*5ab0*/  FMUL.FTZ R137, R17, R54 ;  /* 0x0000003611897220 */ /* 0x000fe20000410000 */
[----:B------:R-:W-:Y:S01]  /*5ac0*/  FSEL R115, R53, 1, !P6 ;  /* 0x3f80000035737808 */ /* 0x000fe20007000000 */
[----:B------:R-:W3:Y:S01]  /*5ad0*/  MUFU.EX2 R89, R89 ;  /* 0x0000005900597308 */ /* 0x000ee20000000800 */
[----:B------:R-:W-:Y:S01]  /*5ae0*/  ISETP.GE.U32.AND P6, PT, R96, UR11, PT ;  /* 0x0000000b60007c0c */ /* 0x000fe2000bfc6070 */
[----:B------:R-:W4:Y:S01]  /*5af0*/  LDS.U16 R42, [R48+0x22] ;  /* 0x00002200302a7984 */ /* 0x000f220000000400 */
[----:B------:R-:W-:Y:S01]  /*5b00*/  FSEL R128, R112, RZ, !P3 ;  /* 0x000000ff70807208 */ /* 0x000fe20005800000 */
[----:B------:R-:W-:Y:S01]  /*5b10*/  FMUL.FTZ R112, R41, R58 ;  /* 0x0000003a29707220 */ /* 0x000fe20000410000 */
[----:B------:R-:W-:Y:S02]  /*5b20*/  SHF.L.U32 R96, R107, 0x10, RZ ;  /* 0x000000106b607819 */ /* 0x000fe400000006ff */
[----:B------:R-:W-:Y:S01]  /*5b30*/  IADD3 R55, R50, 0x6, RZ ;  /* 0x0000000632377810 */ /* 0x000fe20007ffe0ff */
[----:B------:R-:W-:Y:S01]  /*5b40*/  FMUL.RZ R112, R112, 0.15915493667125701904 ;  /* 0x3e22f98370707820 */ /* 0x000fe2000040c000 */
[----:B------:R-:W-:Y:S01]  /*5b50*/  FSEL R137, R137, RZ, !P5 ;  /* 0x000000ff89897208 */ /* 0x000fe20006800000 */
[----:B------:R-:W-:Y:S01]  /*5b60*/  FMUL.FTZ R96, R11, R96 ;  /* 0x000000600b607220 */ /* 0x000fe20000410000 */
[----:B------:R-:W-:-:S02]  /*5b70*/  FSEL R135, R113, 1, !P5 ;  /* 0x3f80000071877808 */ /* 0x000fc40006800000 */
[----:B------:R-:W-:Y:S01]  /*5b80*/  ISETP.GE.U32.AND P5, PT, R55, UR11, PT ;  /* 0x0000000b37007c0c */ /* 0x000fe2000bfa6070 */
[----:B------:R-:W-:Y:S01]  /*5b90*/  FMUL.FTZ R113, R41, R60 ;  /* 0x0000003c29717220 */ /* 0x000fe20000410000 */
[----:B------:R-:W-:Y:S01]  /*5ba0*/  FSEL R126, R40, RZ, !P2 ;  /* 0x000000ff287e7208 */ /* 0x000fe20005000000 */
[----:B------:R-:W-:Y:S01]  /*5bb0*/  MUFU.COS R52, R112 ;  /* 0x0000007000347308 */ /* 0x000fe20000000000 */
[----:B------:R-:W-:Y:S01]  /*5bc0*/  FMUL.FTZ R44, R15, R44 ;  /* 0x0000002c0f2c7220 */ /* 0x000fe20000410000 */
[----:B------:R-:W-:Y:S01]  /*5bd0*/  FMUL.FTZ R97, R110, R97 ;  /* 0x000000616e617220 */ /* 0x000fe20000410000 */
[----:B------:R-:W-:Y:S01]  /*5be0*/  FMUL.RZ R113, R113, 0.15915493667125701904 ;  /* 0x3e22f98371717820 */ /* 0x000fe2000040c000 */
[----:B------:R-:W-:-:S04]  /*5bf0*/  FMUL.FTZ R106, R11, R106 ;  /* 0x0000006a0b6a7220 */ /* 0x000fc80000410000 */
[----:B------:R3:W-:Y:S01]  /*5c00*/  MUFU.SIN R40, R112 ;  /* 0x0000007000287308 */ /* 0x0007e20000000400 */
[----:B------:R-:W-:Y:S01]  /*5c10*/  FSEL R129, R44, RZ, !P3 ;  /* 0x000000ff2c817208 */ /* 0x000fe20005800000 */
[C---:B-1----:R-:W-:Y:S01]  /*5c20*/  FMUL.FTZ R100, R103.reuse, R100 ;  /* 0x0000006467647220 */ /* 0x042fe20000410000 */
[----:B------:R-:W-:Y:S01]  /*5c30*/  FMUL.FTZ R104, R103, R104 ;  /* 0x0000006867687220 */ /* 0x000fe20000410000 */
[----:B---3--:R-:W-:Y:S02]  /*5c40*/  FSEL R112, R96, RZ, !P5 ;  /* 0x000000ff60707208 */ /* 0x008fe40006800000 */
[----:B------:R-:W1:Y:S02]  /*5c50*/  LDS.U16 R96, [R48+0x26] ;  /* 0x0000260030607984 */ /* 0x000e640000000400 */
[----:B------:R-:W-:Y:S01]  /*5c60*/  MUFU.SIN R54, R114 ;  /* 0x0000007200367308 */ /* 0x000fe20000000400 */
[----:B------:R-:W-:Y:S02]  /*5c70*/  FMUL.FTZ R103, R89, R88 ;  /* 0x0000005859677220 */ /* 0x000fe40000410000 */
[----:B------:R-:W-:Y:S05]  /*5c80*/  LDS.U16 R88, [R48+0x2a] ;  /* 0x00002a0030587984 */ /* 0x000fea0000000400 */
[----:B------:R3:W-:Y:S08]  /*5c90*/  MUFU.COS R55, R114 ;  /* 0x0000007200377308 */ /* 0x0007f00000000000 */
[----:B------:R-:W-:Y:S01]  /*5ca0*/  MUFU.SIN R46, R113 ;  /* 0x00000071002e7308 */ /* 0x000fe20000000400 */
[----:B---3--:R-:W-:-:S02]  /*5cb0*/  FSEL R114, R97, RZ, !P5 ;  /* 0x000000ff61727208 */ /* 0x008fc40006800000 */
[----:B------:R-:W3:Y:S05]  /*5cc0*/  LDS.U16 R97, [R48+0x24] ;  /* 0x0000240030617984 */ /* 0x000eea0000000400 */
[----:B------:R0:W-:Y:S02]  /*5cd0*/  MUFU.COS R44, R113 ;  /* 0x00000071002c7308 */ /* 0x0001e40000000000 */
[----:B0-----:R-:W-:Y:S01]  /*5ce0*/  FSEL R113, R106, RZ, !P5 ;  /* 0x000000ff6a717208 */ /* 0x001fe20006800000 */
[----:B------:R-:W-:Y:S02]  /*5cf0*/  FMUL.FTZ R106, R89, R94 ;  /* 0x0000005e596a7220 */ /* 0x000fe40000410000 */
[----:B------:R-:W0:Y:S01]  /*5d00*/  LDS.U16 R89, [R48+0x28] ;  /* 0x0000280030597984 */ /* 0x000e220000000400 */
[----:B------:R-:W-:Y:S01]  /*5d10*/  FMUL.FTZ R99, R45, R62 ;  /* 0x0000003e2d637220 */ /* 0x000fe20000410000 */
[----:B------:R-:W-:Y:S01]  /*5d20*/  VIADD R49, R50, 0x8 ;  /* 0x0000000832317836 */ /* 0x000fe20000000000 */
[----:B------:R-:W-:-:S04]  /*5d30*/  SHF.L.U32 R111, R111, 0x10, RZ ;  /* 0x000000106f6f7819 */ /* 0x000fc800000006ff */
[----:B------:R-:W-:Y:S01]  /*5d40*/  ISETP.GE.U32.AND P3, PT, R49, UR11, PT ;  /* 0x0000000b31007c0c */ /* 0x000fe2000bf66070 */
[----:B------:R-:W1:Y:S01]  /*5d50*/  MUFU.EX2 R99, R99 ;  /* 0x0000006300637308 */ /* 0x000e620000000800 */
[----:B------:R-:W-:Y:S01]  /*5d60*/  FMUL.FTZ R49, R45, R60 ;  /* 0x0000003c2d317220 */ /* 0x000fe20000410000 */
[----:B--2---:R-:W-:Y:S01]  /*5d70*/  SHF.L.U32 R94, R43, 0x10, RZ ;  /* 0x000000102b5e7819 */ /* 0x004fe200000006ff */
[----:B------:R-:W-:Y:S01]  /*5d80*/  FMUL.FTZ R111, R14, R111 ;  /* 0x0000006f0e6f7220 */ /* 0x000fe20000410000 */
[----:B------:R-:W-:Y:S01]  /*5d90*/  FMUL.FTZ R53, R41, R56 ;  /* 0x0000003829357220 */ /* 0x000fe20000410000 */
[----:B----4-:R-:W-:-:S03]  /*5da0*/  SHF.L.U32 R42, R42, 0x10, RZ ;  /* 0x000000102a2a7819 */ /* 0x010fc600000006ff */
[----:B------:R-:W2:Y:S01]  /*5db0*/  MUFU.EX2 R49, R49 ;  /* 0x0000003100317308 */ /* 0x000ea20000000800 */
[----:B------:R-:W-:Y:S01]  /*5dc0*/  FMUL.FTZ R105, R45, R58 ;  /* 0x0000003a2d697220 */ /* 0x000fe20000410000 */
[----:B------:R-:W-:Y:S01]  /*5dd0*/  FMUL.FTZ R94, R9, R94 ;  /* 0x0000005e095e7220 */ /* 0x000fe20000410000 */
[----:B------:R-:W-:Y:S01]  /*5de0*/  FSEL R124, R111, RZ, !P2 ;  /* 0x000000ff6f7c7208 */ /* 0x000fe20005000000 */
[----:B------:R-:W-:Y:S01]  /*5df0*/  FMUL.FTZ R111, R110, R51 ;  /* 0x000000336e6f7220 */ /* 0x000fe20000410000 */
[----:B------:R-:W-:Y:S01]  /*5e00*/  FMUL.RZ R139, R53, 0.15915493667125701904 ;  /* 0x3e22f983358b7820 */ /* 0x000fe2000040c000 */
[----:B------:R-:W-:Y:S01]  /*5e10*/  IADD3 R109, R50, 0x9, RZ ;  /* 0x00000009326d7810 */ /* 0x000fe20007ffe0ff */
[----:B------:R-:W-:Y:S01]  /*5e20*/  FMUL.FTZ R42, R9, R42 ;  /* 0x0000002a092a7220 */ /* 0x000fe20000410000 */
[----:B------:R-:W-:Y:S01]  /*5e30*/  SHF.L.U32 R53, R102, 0x10, RZ ;  /* 0x0000001066357819 */ /* 0x000fe200000006ff */
[----:B------:R4:W0:Y:S01]  /*5e40*/  MUFU.EX2 R47, R105 ;  /* 0x00000069002f7308 */ /* 0x0008220000000800 */
[----:B------:R-:W-:Y:S01]  /*5e50*/  SHF.L.U32 R101, R101, 0x10, RZ ;  /* 0x0000001065657819 */ /* 0x000fe200000006ff */
[----:B------:R-:W-:Y:S01]  /*5e60*/  UIMAD UR12, UR32, UR24, URZ ;  /* 0x00000018200c72a4 */ /* 0x000fe2000f8e023f */
[----:B------:R-:W-:-:S02]  /*5e70*/  IADD3 R98, R50, 0xc, RZ ;  /* 0x0000000c32627810 */ /* 0x000fc40007ffe0ff */
[----:B------:R-:W-:Y:S02]  /*5e80*/  FSEL R107, R100, 1, !P4 ;  /* 0x3f800000646b7808 */ /* 0x000fe40006000000 */
[----:B------:R-:W-:Y:S02]  /*5e90*/  IADD3 R43, R50, 0xe, RZ ;  /* 0x0000000e322b7810 */ /* 0x000fe40007ffe0ff */
[----:B----4-:R-:W-:Y:S01]  /*5ea0*/  FSEL R105, R94, RZ, !P3 ;  /* 0x000000ff5e697208 */ /* 0x010fe20005800000 */
[----:B-1----:R-:W-:Y:S01]  /*5eb0*/  FMUL.FTZ R94, R99, R55 ;  /* 0x00000037635e7220 */ /* 0x002fe20000410000 */
[----:B------:R-:W-:Y:S01]  /*5ec0*/  MOV R100, UR25 ;  /* 0x0000001900647c02 */ /* 0x000fe20008000f00 */
[C---:B------:R-:W-:Y:S01]  /*5ed0*/  FMUL.FTZ R101, R10.reuse, R101 ;  /* 0x000000650a657220 */ /* 0x040fe20000410000 */
[----:B------:R-:W-:Y:S01]  /*5ee0*/  ISETP.GE.U32.AND P2, PT, R109, UR11, PT ;  /* 0x0000000b6d007c0c */ /* 0x000fe2000bf46070 */
[----:B------:R-:W-:Y:S01]  /*5ef0*/  FMUL.FTZ R109, R10, R53 ;  /* 0x000000350a6d7220 */ /* 0x000fe20000410000 */
[----:B------:R-:W-:-:S02]  /*5f00*/  FSEL R111, R111, 1, !P5 ;  /* 0x3f8000006f6f7808 */ /* 0x000fc40006800000 */
[----:B------:R-:W-:Y:S02]  /*5f10*/  FSEL R110, R104, RZ, !P4 ;  /* 0x000000ff686e7208 */ /* 0x000fe40006000000 */
[----:B------:R-:W-:Y:S01]  /*5f20*/  SHF.L.U32 R55, R96, 0x10, RZ ;  /* 0x0000001060377819 */ /* 0x000fe200000006ff */
[----:B------:R-:W-:Y:S01]  /*5f30*/  FMUL.FTZ R54, R99, R54 ;  /* 0x0000003663367220 */ /* 0x000fe20000410000 */
[----:B------:R-:W-:Y:S01]  /*5f40*/  ISETP.GE.U32.AND P5, PT, R98, UR11, PT ;  /* 0x0000000b62007c0c */ /* 0x000fe2000bfa6070 */
[----:B------:R-:W-:Y:S01]  /*5f50*/  VIADD R98, R50, 0xd ;  /* 0x0000000d32627836 */ /* 0x000fe20000000000 */
[----:B------:R-:W-:Y:S02]  /*5f60*/  FSEL R106, R106, RZ, !P3 ;  /* 0x000000ff6a6a7208 */ /* 0x000fe40005800000 */
[----:B------:R-:W-:Y:S02]  /*5f70*/  FSEL R104, R42, RZ, !P3 ;  /* 0x000000ff2a687208 */ /* 0x000fe40005800000 */
[----:B------:R-:W-:Y:S01]  /*5f80*/  FSEL R103, R103, 1, !P3 ;  /* 0x3f80000067677808 */ /* 0x000fe20005800000 */
[----:B------:R-:W-:Y:S01]  /*5f90*/  IMAD R99, R95, R100, UR12 ;  /* 0x0000000c5f637e24 */ /* 0x000fe2000f8e0264 */
[----:B------:R-:W-:Y:S01]  /*5fa0*/  ISETP.GE.U32.AND P3, PT, R43, UR11, PT ;  /* 0x0000000b2b007c0c */ /* 0x000fe2000bf66070 */
[----:B------:R-:W-:Y:S01]  /*5fb0*/  IMAD.WIDE.U32 R42, R95, UR24, RZ ;  /* 0x000000185f2a7c25 */ /* 0x000fe2000f8e00ff */
[----:B---3--:R-:W-:-:S03]  /*5fc0*/  SHF.L.U32 R97, R97, 0x10, RZ ;  /* 0x0000001061617819 */ /* 0x008fc600000006ff */
[----:B------:R-:W-:Y:S01]  /*5fd0*/  FMUL.FTZ R55, R8, R55 ;  /* 0x0000003708377220 */ /* 0x000fe20000410000 */
[----:B--2---:R-:W-:Y:S01]  /*5fe0*/  FMUL.FTZ R44, R49, R44 ;  /* 0x0000002c312c7220 */ /* 0x004fe20000410000 */
[----:B------:R-:W-:Y:S02]  /*5ff0*/  FSEL R109, R109, RZ, !P4 ;  /* 0x000000ff6d6d7208 */ /* 0x000fe40006000000 */
[----:B------:R-:W-:Y:S01]  /*6000*/  FSEL R108, R101, RZ, !P4 ;  /* 0x000000ff656c7208 */ /* 0x000fe20006000000 */
[----:B------:R-:W-:Y:S01]  /*6010*/  UIMAD UR12, UR13, UR26, URZ ;  /* 0x0000001a0d0c72a4 */ /* 0x000fe2000f8e023f */
[----:B------:R-:W-:Y:S01]  /*6020*/  ISETP.GE.U32.AND P4, PT, R98, UR11, PT ;  /* 0x0000000b62007c0c */ /* 0x000fe2000bf86070 */
[----:B------:R-:W-:Y:S01]  /*6030*/  FMUL.FTZ R98, R41, R38 ;  /* 0x0000002629627220 */ /* 0x000fe20000410000 */
[----:B------:R-:W-:Y:S01]  /*6040*/  FSEL R102, R54, RZ, !P2 ;  /* 0x000000ff36667208 */ /* 0x000fe20005000000 */
[----:B0-----:R-:W-:Y:S01]  /*6050*/  IMAD.U32 R54, R89, 0x10000, RZ ;  /* 0x0001000059367824 */ /* 0x001fe200078e00ff */
[----:B------:R-:W-:Y:S01]  /*6060*/  SHF.L.U32 R88, R88, 0x10, RZ ;  /* 0x0000001058587819 */ /* 0x000fe200000006ff */
[----:B------:R-:W-:Y:S01]  /*6070*/  IMAD.U32 R141, RZ, RZ, UR26 ;  /* 0x0000001aff8d7e24 */ /* 0x000fe2000f8e00ff */
[----:B------:R-:W-:Y:S01]  /*6080*/  IADD3 R43, R43, R99, RZ ;  /* 0x000000632b2b7210 */ /* 0x000fe20007ffe0ff */
        /* <DEDUP_REMOVED lines=167> */
[----:B------:R-:W-:Y:S01]  /*6b00*/  FFMA.FTZ R50, R94, R49, -R51 ;  /* 0x000000315e327223 */ /* 0x000fe20000010833 */
[----:B------:R-:W-:Y:S01]  /*6b10*/  FSEL R154, R55, RZ, !P6 ;  /* 0x000000ff379a7208 */ /* 0x000fe20007000000 */
[----:B------:R-:W-:Y:S01]  /*6b20*/  FADD.FTZ R51, R153, R40 ;  /* 0x0000002899337221 */ /* 0x000fe20000010000 */
[----:B----4-:R-:W-:Y:S01]  /*6b30*/  IMAD.U32 R40, R45, 0x10000, RZ ;  /* 0x000100002d287824 */ /* 0x010fe200078e00ff */
[----:B0-----:R-:W-:Y:S02]  /*6b40*/  SHF.L.U32 R46, R46, 0x10, RZ ;  /* 0x000000102e2e7819 */ /* 0x001fe400000006ff */
[----:B------:R-:W-:Y:S01]  /*6b50*/  FSEL R155, R53, 1, !P5 ;  /* 0x3f800000359b7808 */ /* 0x000fe20006800000 */
[----:B------:R-:W-:Y:S01]  /*6b60*/  FADD.FTZ R145, R154, R145 ;  /* 0x000000919a917221 */ /* 0x000fe20000010000 */
[C---:B------:R-:W-:Y:S01]  /*6b70*/  FMUL.FTZ R152, R5.reuse, R40 ;  /* 0x0000002805987220 */ /* 0x040fe20000410000 */
[----:B------:R-:W-:Y:S01]  /*6b80*/  FMUL.FTZ R46, R5, R46 ;  /* 0x0000002e052e7220 */ /* 0x000fe20000410000 */
[----:B------:R-:W0:Y:S01]  /*6b90*/  LDS.U16 R40, [R48+0x3c] ;  /* 0x00003c0030287984 */ /* 0x000e220000000400 */
[----:B------:R-:W-:Y:S01]  /*6ba0*/  FMUL.FTZ R52, R156, R145 ;  /* 0x000000919c347220 */ /* 0x000fe20000410000 */
[----:B------:R-:W-:Y:S01]  /*6bb0*/  FMUL.FTZ R49, R98, R49 ;  /* 0x0000003162317220 */ /* 0x000fe20000410000 */
[-C--:B------:R-:W-:Y:S01]  /*6bc0*/  FMUL.FTZ R140, R156, R51.reuse ;  /* 0x000000339c8c7220 */ /* 0x080fe20000410000 */
        /* <DEDUP_REMOVED lines=193> */
[----:B------:R-:W-:Y:S01]  /*77e0*/  IMAD.MOV.U32 R160, RZ, RZ, R44 ;  /* 0x000000ffffa07224 */ /* 0x000fe200078e002c */
[----:B------:R-:W-:Y:S02]  /*77f0*/  MOV R162, R45 ;  /* 0x0000002d00a27202 */ /* 0x000fe40000000f00 */
[----:B------:R-:W-:Y:S01]  /*7800*/  @P0 FADD.FTZ R46, R54, R49 ;  /* 0x00000031362e0221 */ /* 0x000fe20000010000 */
[----:B------:R-:W-:-:S02]  /*7810*/  MOV R159, R47 ;  /* 0x0000002f009f7202 */ /* 0x000fc40000000f00 */
[----:B------:R-:W-:Y:S02]  /*7820*/  MOV R47, R43 ;  /* 0x0000002b002f7202 */ /* 0x000fe40000000f00 */
[----:B------:R-:W-:Y:S01]  /*7830*/  MOV R54, R46 ;  /* 0x0000002e00367202 */ /* 0x000fe20000000f00 */
[----:B------:R-:W-:Y:S01]  /*7840*/  IMAD.MOV.U32 R46, RZ, RZ, R42 ;  /* 0x000000ffff2e7224 */ /* 0x000fe200078e002a */
[----:B------:R-:W-:Y:S02]  /*7850*/  MOV R45, R41 ;  /* 0x00000029002d7202 */ /* 0x000fe40000000f00 */
[----:B------:R-:W-:Y:S01]  /*7860*/  MOV R44, R40 ;  /* 0x00000028002c7202 */ /* 0x000fe20000000f00 */
[----:B------:R-:W-:Y:S06]  /*7870*/  BRA `(.L_x_934) ;  /* 0x0000000000407947 */ /* 0x000fec0003800000 */
.L_x_933:
        /* <DEDUP_REMOVED lines=12> */
[----:B------:R-:W-:Y:S01]  /*7940*/  @!P0 MOV R160, R40 ;  /* 0x0000002800a08202 */ /* 0x000fe20000000f00 */
[----:B------:R-:W-:Y:S01]  /*7950*/  @!P0 IMAD.MOV.U32 R54, RZ, RZ, R42 ;  /* 0x000000ffff368224 */ /* 0x000fe200078e002a */
[----:B------:R-:W-:Y:S02]  /*7960*/  @!P0 MOV R162, R41 ;  /* 0x0000002900a28202 */ /* 0x000fe40000000f00 */
[----:B----4-:R-:W-:-:S07]  /*7970*/  @!P0 MOV R159, R43 ;  /* 0x0000002b009f8202 */ /* 0x010fce0000000f00 */
.L_x_934:
[----:B------:R-:W-:Y:S05]  /*7980*/  BSYNC B0 ;  /* 0x0000000000007941 */ /* 0x000fea0003800000 */
.L_x_932:
        /* <DEDUP_REMOVED lines=124> */
[----:B------:R-:W-:-:S05]  /*8150*/  IMAD.U32 R41, RZ, RZ, UR12 ;  /* 0x0000000cff297e24 */ /* 0x000fca000f8e00ff */
[----:B------:R0:W-:Y:S04]  /*8160*/  STS.128 [UR13+0x10c0], R44 ;  /* 0x0010c02cff007988 */ /* 0x0001e80008000c0d */
[----:B------:R0:W-:Y:S02]  /*8170*/  STG.E.128 desc[UR16][R40.64], R44 ;  /* 0x0000002c28007986 */ /* 0x0001e4000c101d10 */
.L_x_936:
[----:B------:R-:W-:Y:S05]  /*8180*/  BSYNC B0 ;  /* 0x0000000000007941 */ /* 0x000fea0003800000 */
.L_x_935:
        /* <DEDUP_REMOVED lines=52> */
.L_x_931:
        /* <DEDUP_REMOVED lines=84> */
[----:B------:R-:W-:Y:S02]  /*8a10*/  IMAD.U32 R0, RZ, RZ, UR7 ;  /* 0x00000007ff007e24 */ /* 0x000fe4000f8e00ff */
[----:B------:R-:W-:-:S04]  /*8a20*/  IMAD.WIDE.U32 R8, R95, UR18, R8 ;  /* 0x000000125f087c25 */ /* 0x000fc8000f8e0008 */
[----:B------:R-:W-:Y:S01]  /*8a30*/  IMAD R11, R95, UR19, R0 ;  /* 0x000000135f0b7c24 */ /* 0x000fe2000f8e0200 */
[----:B------:R-:W-:Y:S02]  /*8a40*/  ULDC.64 UR18, c[0x0][0x308] ;  /* 0x0000c20000127ab9 */ /* 0x000fe40000000a00 */
[----:B------:R-:W-:Y:S02]  /*8a50*/  LEA R10, P1, R8, UR18, 0x1 ;  /* 0x00000012080a7c11 */ /* 0x000fe4000f8208ff */
[----:B------:R-:W-:-:S04]  /*8a60*/  IADD3 R9, R9, R11, RZ ;  /* 0x0000000b09097210 */ /* 0x000fc80007ffe0ff */
[----:B------:R-:W-:-:S05]  /*8a70*/  LEA.HI.X R11, R8, UR19, R9, 0x1, P1 ;  /* 0x00000013080b7c11 */ /* 0x000fca00088f0c09 */
[----:B------:R0:W-:Y:S02]  /*8a80*/  STG.E.U16 desc[UR16][R10.64], R13 ;  /* 0x0000000d0a007986 */ /* 0x0001e4000c101510 */
.L_x_939:
[----:B------:R-:W-:Y:S05]  /*8a90*/  BSYNC B0 ;  /* 0x0000000000007941 */ /* 0x000fea0003800000 */
.L_x_938:
        /* <DEDUP_REMOVED lines=30> */
[----:B------:R1:W-:Y:S01]  /*8c80*/  @!P1 STG.E.U16 desc[UR16][R4.64+0x40], R15 ;  /* 0x0000400f04009986 */ /* 0x0003e2000c101510 */
[----:B------:R-:W-:-:S02]  /*8c90*/  LOP3.LUT R11, R7, 0xc0, RZ, 0xfc, !PT ;  /* 0x000000c0070b7812 */ /* 0x000fc400078efcff */
[C---:B------:R-:W-:Y:S02]  /*8ca0*/  LOP3.LUT R13, R7.reuse, 0x100, RZ, 0xfc, !PT ;  /* 0x00000100070d7812 */ /* 0x040fe400078efcff */
[----:B------:R-:W-:Y:S01]  /*8cb0*/  LOP3.LUT R14, R7, 0x120, RZ, 0xfc, !PT ;  /* 0x00000120070e7812 */ /* 0x000fe200078efcff */
[----:B0-----:R-:W-:Y:S01]  /*8cc0*/  IMAD.WIDE.U32 R40, R92, UR12, RZ ;  /* 0x0000000c5c287c25 */ /* 0x001fe2000f8e00ff */
[-C--:B------:R-:W-:Y:S01]  /*8cd0*/  ISETP.GE.AND P1, PT, R11, R105.reuse, PT ;  /* 0x000000690b00720c */ /* 0x080fe20003f26270 */
[----:B------:R0:W-:Y:S01]  /*8ce0*/  @!P5 STG.E.U16 desc[UR16][R4.64+0x100], R45 ;  /* 0x0001002d0400d986 */ /* 0x0001e2000c101510 */
[-C--:B------:R-:W-:Y:S02]  /*8cf0*/  ISETP.GE.AND P3, PT, R13, R105.reuse, PT ;  /* 0x000000690d00720c */ /* 0x080fe40003f66270 */
[----:B------:R-:W-:Y:S01]  /*8d00*/  ISETP.GE.AND P4, PT, R14, R105, PT ;  /* 0x000000690e00720c */ /* 0x000fe20003f86270 */
[----:B------:R2:W-:Y:S01]  /*8d10*/  @!P2 STG.E.U16 desc[UR16][R4.64+0x80], R17 ;  /* 0x000080110400a986 */ /* 0x0005e2000c101510 */
[----:B-1----:R-:W-:-:S02]  /*8d20*/  LOP3.LUT R15, R7, 0x140, RZ, 0xfc, !PT ;  /* 0x00000140070f7812 */ /* 0x002fc400078efcff */
        /* <DEDUP_REMOVED lines=8> */
[----:B0-----:R-:W-:-:S02]  /*8db0*/  MOV R45, UR11 ;  /* 0x0000000b002d7c02 */ /* 0x001fc40008000f00 */
[C---:B--2---:R-:W-:Y:S01]  /*8dc0*/  LOP3.LUT R17, R7.reuse, 0x180, RZ, 0xfc, !PT ;  /* 0x0000018007117812 */ /* 0x044fe200078efcff */
[----:B------:R0:W-:Y:S01]  /*8dd0*/  @!P2 STG.E.U16 desc[UR16][R4.64+0x1c0], R51 ;  /* 0x0001c0330400a986 */ /* 0x0001e2000c101510 */
[C---:B------:R-:W-:Y:S01]  /*8de0*/  LOP3.LUT R34, R7.reuse, 0x1a0, RZ, 0xfc, !PT ;  /* 0x000001a007227812 */ /* 0x040fe200078efcff */
[----:B------:R-:W-:Y:S01]  /*8df0*/  IMAD R45, R92, UR13, R45 ;  /* 0x0000000d5c2d7c24 */ /* 0x000fe2000f8e022d */
[C---:B------:R-:W-:Y:S01]  /*8e00*/  LOP3.LUT R36, R7.reuse, 0x1c0, RZ, 0xfc, !PT ;  /* 0x000001c007247812 */ /* 0x040fe200078efcff */
[----:B------:R-:W-:Y:S01]  /*8e10*/  @!P5 STG.E.U16 desc[UR16][R4.64+0x280], R83 ;  /* 0x000280530400d986 */ /* 0x000fe2000c101510 */
[-C--:B------:R-:W-:Y:S01]  /*8e20*/  ISETP.GE.AND P5, PT, R16, R105.reuse, PT ;  /* 0x000000691000720c */ /* 0x080fe20003fa6270 */
[----:B------:R-:W-:Y:S01]  /*8e30*/  @!P6 IMAD.WIDE.U32 R42, R92, UR12, R42 ;  /* 0x0000000c5c2aec25 */ /* 0x000fe2000f8e002a */
[----:B------:R-:W-:Y:S01]  /*8e40*/  LOP3.LUT R38, R7, 0x1e0, RZ, 0xfc, !PT ;  /* 0x000001e007267812 */ /* 0x000fe200078efcff */
[----:B------:R-:W-:Y:S01]  /*8e50*/  @!P4 STG.E.U16 desc[UR16][R4.64+0x240], R55 ;  /* 0x000240370400c986 */ /* 0x000fe2000c101510 */
        /* <DEDUP_REMOVED lines=8> */
[----:B-1----:R-:W-:Y:S02]  /*8ee0*/  IADD3 R47, P5, R7, 0x20, RZ ;  /* 0x00000020072f7810 */ /* 0x002fe40007fbe0ff */
[----:B------:R-:W-:Y:S01]  /*8ef0*/  MOV R44, UR11 ;  /* 0x0000000b002c7c02 */ /* 0x000fe20008000f00 */
[----:B------:R-:W-:Y:S01]  /*8f00*/  @!P4 STG.E.U16 desc[UR16][R4.64+0x300], R97 ;  /* 0x000300610400c986 */ /* 0x000fe2000c101510 */
[----:B------:R-:W-:Y:S01]  /*8f10*/  IADD3 R41, R41, R45, RZ ;  /* 0x0000002d29297210 */ /* 0x000fe20007ffe0ff */
[----:B------:R-:W-:Y:S02]  /*8f20*/  IMAD.X R48, RZ, RZ, R46, P5 ;  /* 0x000000ffff307224 */ /* 0x000fe400028e062e */
[----:B------:R-:W-:Y:S01]  /*8f30*/  @!P3 STG.E.U16 desc[UR16][R4.64+0x340], R99 ;  /* 0x000340630400b986 */ /* 0x000fe2000c101510 */
[----:B0-----:R-:W-:-:S02]  /*8f40*/  IMAD R51, R95, UR13, R44 ;  /* 0x0000000d5f337c24 */ /* 0x001fc4000f8e022c */
[C---:B------:R-:W-:Y:S01]  /*8f50*/  @!P6 IMAD.WIDE.U32 R42, R95.reuse, UR12, R42 ;  /* 0x0000000c5f2aec25 */ /* 0x040fe2000f8e002a */
[----:B------:R-:W-:Y:S03]  /*8f60*/  @!P2 STG.E.U16 desc[UR16][R4.64+0x380], R101 ;  /* 0x000380650400a986 */ /* 0x000fe6000c101510 */
[----:B------:R-:W-:Y:S01]  /*8f70*/  IMAD.WIDE.U32 R44, R95, UR12, R40 ;  /* 0x0000000c5f2c7c25 */ /* 0x000fe2000f8e0028 */
[----:B------:R0:W-:Y:S01]  /*8f80*/  @!P1 STG.E.U16 desc[UR16][R4.64+0x3c0], R103 ;  /* 0x0003c06704009986 */ /* 0x0001e2000c101510 */
[C---:B------:R-:W-:Y:S01]  /*8f90*/  SHF.L.U32 R41, R47.reuse, 0x1, RZ ;  /* 0x000000012f297819 */ /* 0x040fe200000006ff */
[----:B------:R-:W-:Y:S01]  /*8fa0*/  ULDC.64 UR12, c[0x0][0x318] ;  /* 0x0000c600000c7ab9 */ /* 0x000fe20000000a00 */
[----:B------:R-:W-:Y:S02]  /*8fb0*/  SHF.L.U64.HI R40, R47, 0x1, R48 ;  /* 0x000000012f287819 */ /* 0x000fe40000010230 */
[----:B------:R-:W-:-:S02]  /*8fc0*/  @!P6 IADD3 R47, P3, R7, R42, RZ ;  /* 0x0000002a072fe210 */ /* 0x000fc40007f7e0ff */
[----:B------:R-:W-:Y:S02]  /*8fd0*/  IADD3 R48, P4, R44, UR14, RZ ;  /* 0x0000000e2c307c10 */ /* 0x000fe4000ff9e0ff */
[----:B------:R-:W-:Y:S02]  /*8fe0*/  IADD3 R42, P5, R41, UR12, RZ ;  /* 0x0000000c292a7c10 */ /* 0x000fe4000ffbe0ff */
[----:B------:R-:W-:Y:S02]  /*8ff0*/  @!P6 IADD3.X R46, R46, R43, R51, P3, !PT ;  /* 0x0000002b2e2ee210 */ /* 0x000fe40001ffe433 */
[----:B------:R-:W-:Y:S02]  /*9000*/  IADD3.X R49, R51, UR20, R45, P4, !PT ;  /* 0x0000001433317c10 */ /* 0x000fe4000a7fe42d */
[----:B------:R-:W-:Y:S02]  /*9010*/  IADD3.X R43, R40, UR13, RZ, P5, !PT ;  /* 0x0000000d282b7c10 */ /* 0x000fe4000affe4ff */
[----:B------:R-:W-:-:S02]  /*9020*/  LEA R42, P3, R48, R42, 0x1 ;  /* 0x0000002a302a7211 */ /* 0x000fc400078608ff */
[C---:B------:R-:W-:Y:S02]  /*9030*/  @!P6 LEA R44, P2, R47.reuse, UR12, 0x1 ;  /* 0x0000000c2f2cec11 */ /* 0x040fe4000f8408ff */
[----:B------:R-:W-:Y:S02]  /*9040*/  LEA.HI.X R43, R48, R43, R49, 0x1, P3 ;  /* 0x0000002b302b7211 */ /* 0x000fe400018f0c31 */
[----:B------:R-:W-:Y:S02]  /*9050*/  ISETP.GE.AND P4, PT, R0, UR7, PT ;  /* 0x0000000700007c0c */ /* 0x000fe4000bf86270 */
[----:B------:R-:W-:Y:S02]  /*9060*/  @!P6 LEA.HI.X R45, R47, UR13, R46, 0x1, P2 ;  /* 0x0000000d2f2dec11 */ /* 0x000fe400090f0c2e */
[----:B------:R-:W-:Y:S02]  /*9070*/  ISETP.GE.AND P3, PT, R8, UR7, PT ;  /* 0x0000000708007c0c */ /* 0x000fe4000bf66270 */
[----:B------:R-:W-:-:S02]  /*9080*/  ISETP.GE.AND P2, PT, R6, UR7, PT ;  /* 0x0000000706007c0c */ /* 0x000fc4000bf46270 */
[----:B------:R-:W-:Y:S01]  /*9090*/  PRMT R47, RZ, 0x7610, R47 ;  /* 0x00007610ff2f7816 */ /* 0x000fe2000000002f */
[----:B------:R-:W-:Y:S01]  /*90a0*/  BAR.SYNC.DEFER_BLOCKING 0x0 ;  /* 0x0000000000007b1d */ /* 0x000fe20000010000 */
[----:B------:R-:W-:Y:S02]  /*90b0*/  PRMT R46, RZ, 0x7610, R46 ;  /* 0x00007610ff2e7816 */ /* 0x000fe4000000002e */
[----:B------:R-:W-:Y:S02]  /*90c0*/  PRMT R48, RZ, 0x7610, R48 ;  /* 0x00007610ff307816 */ /* 0x000fe40000000030 */
[----:B------:R-:W-:Y:S02]  /*90d0*/  PRMT R50, RZ, 0x7610, R50 ;  /* 0x00007610ff327816 */ /* 0x000fe40000000032 */
[----:B------:R-:W-:Y:S02]  /*90e0*/  ISETP.GE.AND P1, PT, R9, UR7, PT ;  /* 0x0000000709007c0c */ /* 0x000fe4000bf26270 */
[----:B------:R-:W-:-:S02]  /*90f0*/  ISETP.GE.AND P5, PT, R11, UR7, PT ;  /* 0x000000070b007c0c */ /* 0x000fc4000bfa6270 */
[----:B0-----:R-:W-:Y:S02]  /*9100*/  PRMT R4, RZ, 0x7610, R4 ;  /* 0x00007610ff047816 */ /* 0x001fe40000000004 */
[----:B------:R-:W-:Y:S02]  /*9110*/  PRMT R52, RZ, 0x7610, R52 ;  /* 0x00007610ff347816 */ /* 0x000fe40000000034 */
        /* <DEDUP_REMOVED lines=37> */
[C---:B------:R-:W-:Y:S01]  /*9370*/  IADD3 R5, R74.reuse, 0x1, RZ ;  /* 0x000000014a057810 */ /* 0x040fe20007ffe0ff */
[----:B0-----:R-:W-:-:S05]  /*9380*/  VIADD R42, R74, 0x3 ;  /* 0x000000034a2a7836 */ /* 0x001fca0000000000 */
[----:B------:R-:W-:-:S04]  /*9390*/  LEA.HI.SX32 R42, R42, R74, 0x1b ;  /* 0x0000004a2a2a7211 */ /* 0x000fc800078fdaff */
[----:B------:R-:W-:Y:S02]  /*93a0*/  LEA R42, R42, UR10, 0x1 ;  /* 0x0000000a2a2a7c11 */ /* 0x000fe4000f8e08ff */
[----:B------:R-:W-:-:S04]  /*93b0*/  IADD3 R43, R74, 0x4, RZ ;  /* 0x000000044a2b7810 */ /* 0x000fc80007ffe0ff */
[----:B------:R-:W-:-:S04]  /*93c0*/  LEA.HI.SX32 R43, R43, R74, 0x1b ;  /* 0x0000004a2b2b7211 */ /* 0x000fc800078fdaff */
[----:B------:R-:W-:Y:S02]  /*93d0*/  LEA R43, R43, UR10, 0x1 ;  /* 0x0000000a2b2b7c11 */ /* 0x000fe4000f8e08ff */
[C---:B------:R-:W-:Y:S02]  /*93e0*/  IADD3 R49, R74.reuse, 0xa, RZ ;  /* 0x0000000a4a317810 */ /* 0x040fe40007ffe0ff */
[C---:B------:R-:W-:Y:S01]  /*93f0*/  IADD3 R45, R74.reuse, 0x6, RZ ;  /* 0x000000064a2d7810 */ /* 0x040fe20007ffe0ff */
[----:B------:R-:W-:Y:S01]  /*9400*/  VIADD R51, R74, 0xc ;  /* 0x0000000c4a337836 */ /* 0x000fe20000000000 */
[-C--:B------:R-:W-:Y:S02]  /*9410*/  LEA.HI.SX32 R49, R49, R74.reuse, 0x1b ;  /* 0x0000004a31317211 */ /* 0x080fe400078fdaff */
[----:B------:R-:W-:Y:S02]  /*9420*/  LEA.HI.SX32 R45, R45, R74, 0x1b ;  /* 0x0000004a2d2d7211 */ /* 0x000fe400078fdaff */
[----:B------:R-:W-:-:S02]  /*9430*/  LEA R49, R49, UR10, 0x1 ;  /* 0x0000000a31317c11 */ /* 0x000fc4000f8e08ff */
        /* <DEDUP_REMOVED lines=8> */
[----:B------:R-:W-:Y:S04]  /*94c0*/  STS.U16 [R73+0x140], R52 ;  /* 0x0001403449007388 */ /* 0x000fe80000000400 */
[----:B------:R-:W-:Y:S01]  /*94d0*/  STS.U16 [R71+0x180], R54 ;  /* 0x0001803647007388 */ /* 0x000fe20000000400 */
[----:B0-----:R-:W-:-:S03]  /*94e0*/  LEA.HI.SX32 R4, R5, R74, 0x1b ;  /* 0x0000004a05047211 */ /* 0x001fc600078fdaff */
[----:B------:R-:W-:Y:S04]  /*94f0*/  STS.U16 [R69+0x1c0], R56 ;  /* 0x0001c03845007388 */ /* 0x000fe80000000400 */
[----:B------:R0:W-:Y:S01]  /*9500*/  STS.U16 [R67+0x200], R44 ;  /* 0x0002002c43007388 */ /* 0x0001e20000000400 */
[----:B------:R-:W-:-:S03]  /*9510*/  LEA R4, R4, UR10, 0x1 ;  /* 0x0000000a04047c11 */ /* 0x000fc6000f8e08ff */
[----:B------:R-:W-:Y:S01]  /*9520*/  STS.U16 [R65+0x240], R58 ;  /* 0x0002403a41007388 */ /* 0x000fe20000000400 */
[----:B------:R-:W-:-:S03]  /*9530*/  IADD3 R5, R74, 0x2, RZ ;  /* 0x000000024a057810 */ /* 0x000fc60007ffe0ff */
[----:B------:R-:W-:Y:S04]  /*9540*/  STS.U16 [R63+0x280], R60 ;  /* 0x0002803c3f007388 */ /* 0x000fe80000000400 */
[----:B------:R-:W-:Y:S04]  /*9550*/  STS.U16 [R61+0x2c0], R62 ;  /* 0x0002c03e3d007388 */ /* 0x000fe80000000400 */
[----:B------:R-:W-:Y:S04]  /*9560*/  STS.U16 [R59+0x300], R64 ;  /* 0x000300403b007388 */ /* 0x000fe80000000400 */
[----:B------:R-:W-:Y:S04]  /*9570*/  STS.U16 [R57+0x340], R66 ;  /* 0x0003404239007388 */ /* 0x000fe80000000400 */
[----:B------:R-:W-:Y:S04]  /*9580*/  STS.U16 [R39+0x380], R68 ;  /* 0x0003804427007388 */ /* 0x000fe80000000400 */
[----:B------:R-:W-:Y:S01]  /*9590*/  STS.U16 [R37+0x3c0], R70 ;  /* 0x0003c04625007388 */ /* 0x000fe20000000400 */
[----:B------:R-:W-:-:S03]  /*95a0*/  NOP ;  /* 0x0000000000007918 */ /* 0x000fc60000000000 */
[----:B------:R-:W1:Y:S04]  /*95b0*/  LDS.U16 R53, [R35] ;  /* 0x0000000023357984 */ /* 0x000e680000000400 */
[----:B------:R-:W2:Y:S01]  /*95c0*/  LDS.U16 R56, [R4+0x2] ;  /* 0x0000020004387984 */ /* 0x000ea20000000400 */
[----:B------:R-:W-:-:S03]  /*95d0*/  LEA.HI.SX32 R5, R5, R74, 0x1b ;  /* 0x0000004a05057211 */ /* 0x000fc600078fdaff */
[----:B------:R-:W3:Y:S01]  /*95e0*/  LDS.U16 R60, [R42+0x6] ;  /* 0x000006002a3c7984 */ /* 0x000ee20000000400 */
[----:B------:R-:W-:Y:S01]  /*95f0*/  LEA R5, R5, UR10, 0x1 ;  /* 0x0000000a05057c11 */ /* 0x000fe2000f8e08ff */
[C---:B------:R-:W-:Y:S01]  /*9600*/  VIADD R47, R74.reuse, 0x8 ;  /* 0x000000084a2f7836 */ /* 0x040fe20000000000 */
[C---:B------:R-:W-:Y:S01]  /*9610*/  IADD3 R46, R74.reuse, 0x7, RZ ;  /* 0x000000074a2e7810 */ /* 0x040fe20007ffe0ff */
[----:B------:R-:W-:Y:S04]  /*9620*/  LDS.U16 R64, [R43+0x8] ;  /* 0x000008002b407984 */ /* 0x000fe80000000400 */
[----:B------:R-:W4:Y:S01]  /*9630*/  LDS.U16 R58, [R5+0x4] ;  /* 0x00000400053a7984 */ /* 0x000f220000000400 */
[----:B0-----:R-:W-:Y:S02]  /*9640*/  IADD3 R44, R74, 0x5, RZ ;  /* 0x000000054a2c7810 */ /* 0x001fe40007ffe0ff */
[-C--:B------:R-:W-:Y:S01]  /*9650*/  LEA.HI.SX32 R47, R47, R74.reuse, 0x1b ;  /* 0x0000004a2f2f7211 */ /* 0x080fe200078fdaff */
[----:B------:R-:W-:Y:S01]  /*9660*/  LDS.U16 R76, [R49+0x14] ;  /* 0x00001400314c7984 */ /* 0x000fe20000000400 */
[----:B------:R-:W-:-:S02]  /*9670*/  LEA.HI.SX32 R46, R46, R74, 0x1b ;  /* 0x0000004a2e2e7211 */ /* 0x000fc400078fdaff */
[----:B------:R-:W-:Y:S01]  /*9680*/  LEA.HI.SX32 R44, R44, R74, 0x1b ;  /* 0x0000004a2c2c7211 */ /* 0x000fe200078fdaff */
[----:B------:R-:W-:Y:S01]  /*9690*/  LDS.U16 R66, [R45+0xc] ;  /* 0x00000c002d427984 */ /* 0x000fe20000000400 */
[----:B------:R-:W-:Y:S02]  /*96a0*/  IADD3 R48, R74, 0x9, RZ ;  /* 0x000000094a307810 */ /* 0x000fe40007ffe0ff */
[----:B------:R-:W-:Y:S01]  /*96b0*/  LEA R47, R47, UR10, 0x1 ;  /* 0x0000000a2f2f7c11 */ /* 0x000fe2000f8e08ff */
[----:B------:R-:W-:Y:S01]  /*96c0*/  LDS.U16 R83, [R51+0x18] ;  /* 0x0000180033537984 */ /* 0x000fe20000000400 */
[----:B-1----:R-:W-:-:S03]  /*96d0*/  SHF.L.U32 R53, R53, 0x10, RZ ;  /* 0x0000001035357819 */ /* 0x002fc600000006ff */
[----:B------:R-:W0:Y:S01]  /*96e0*/  LDS.U16 R84, [R47+0x10] ;  /* 0x000010002f547984 */ /* 0x000e220000000400 */
[----:B--2---:R-:W-:Y:S01]  /*96f0*/  SHF.L.U32 R56, R56, 0x10, RZ ;  /* 0x0000001038387819 */ /* 0x004fe200000006ff */
[----:B------:R-:W-:-:S04]  /*9700*/  FMUL.FTZ R54, R53, -1.4426950216293334961 ;  /* 0xbfb8aa3b35367820 */ /* 0x000fc80000410000 */
[----:B------:R-:W-:Y:S01]  /*9710*/  FMUL.FTZ R55, R56, -1.4426950216293334961 ;  /* 0xbfb8aa3b38377820 */ /* 0x000fe20000410000 */
[----:B------:R1:W-:Y:S01]  /*9720*/  MUFU.EX2 R88, R54 ;  /* 0x0000003600587308 */ /* 0x0003e20000000800 */
[----:B------:R-:W-:Y:S02]  /*9730*/  IADD3 R50, R74, 0xb, RZ ;  /* 0x0000000b4a327810 */ /* 0x000fe40007ffe0ff */
[----:B------:R-:W-:Y:S02]  /*9740*/  LEA R46, R46, UR10, 0x1 ;  /* 0x0000000a2e2e7c11 */ /* 0x000fe4000f8e08ff */
[----:B---3--:R-:W-:-:S03]  /*9750*/  SHF.L.U32 R60, R60, 0x10, RZ ;  /* 0x000000103c3c7819 */ /* 0x008fc600000006ff */
[----:B------:R2:W-:Y:S01]  /*9760*/  MUFU.EX2 R89, R55 ;  /* 0x0000003700597308 */ /* 0x0005e20000000800 */
[C---:B-1----:R-:W-:Y:S01]  /*9770*/  IADD3 R54, R74.reuse, 0xe, RZ ;  /* 0x0000000e4a367810 */ /* 0x042fe20007ffe0ff */
[----:B------:R-:W1:Y:S01]  /*9780*/  LDS.U16 R80, [R46+0xe] ;  /* 0x00000e002e507984 */ /* 0x000e620000000400 */
[----:B------:R-:W-:Y:S02]  /*9790*/  IADD3 R52, R74, 0xd, RZ ;  /* 0x0000000d4a347810 */ /* 0x000fe40007ffe0ff */
[----:B------:R-:W-:Y:S02]  /*97a0*/  LEA R44, R44, UR10, 0x1 ;  /* 0x0000000a2c2c7c11 */ /* 0x000fe4000f8e08ff */
[----:B--2---:R-:W-:Y:S02]  /*97b0*/  IADD3 R55, R74, 0xf, RZ ;  /* 0x0000000f4a377810 */ /* 0x004fe40007ffe0ff */
[-C--:B------:R-:W-:Y:S02]  /*97c0*/  LEA.HI.SX32 R48, R48, R74.reuse, 0x1b ;  /* 0x0000004a30307211 */ /* 0x080fe400078fdaff */
[----:B----4-:R-:W-:Y:S01]  /*97d0*/  SHF.L.U32 R58, R58, 0x10, RZ ;  /* 0x000000103a3a7819 */ /* 0x010fe200000006ff */
[----:B------:R-:W-:Y:S01]  /*97e0*/  FMUL.FTZ R72, R60, -1.4426950216293334961 ;  /* 0xbfb8aa3b3c487820 */ /* 0x000fe20000410000 */
[-C--:B------:R-:W-:Y:S01]  /*97f0*/  LEA.HI.SX32 R54, R54, R74.reuse, 0x1b ;  /* 0x0000004a36367211 */ /* 0x080fe200078fdaff */
[----:B------:R-:W2:Y:S01]  /*9800*/  LDS.U16 R62, [R44+0xa] ;  /* 0x00000a002c3e7984 */ /* 0x000ea20000000400 */
[----:B------:R-:W-:-:S02]  /*9810*/  LEA.HI.SX32 R55, R55, R74, 0x1b ;  /* 0x0000004a37377211 */ /* 0x000fc400078fdaff */
[-C--:B------:R-:W-:Y:S02]  /*9820*/  LEA.HI.SX32 R50, R50, R74.reuse, 0x1b ;  /* 0x0000004a32327211 */ /* 0x080fe400078fdaff */
[----:B------:R-:W-:Y:S02]  /*9830*/  LEA.HI.SX32 R52, R52, R74, 0x1b ;  /* 0x0000004a34347211 */ /* 0x000fe400078fdaff */
[----:B------:R-:W-:Y:S02]  /*9840*/  LEA R48, R48, UR10, 0x1 ;  /* 0x0000000a30307c11 */ /* 0x000fe4000f8e08ff */
[----:B------:R-:W-:Y:S02]  /*9850*/  LEA R54, R54, UR10, 0x1 ;  /* 0x0000000a36367c11 */ /* 0x000fe4000f8e08ff */
[----:B------:R-:W-:Y:S01]  /*9860*/  LEA R55, R55, UR10, 0x1 ;  /* 0x0000000a37377c11 */ /* 0x000fe2000f8e08ff */
[----:B------:R-:W-:Y:S01]  /*9870*/  FMUL.FTZ R68, R58, -1.4426950216293334961 ;  /* 0xbfb8aa3b3a447820 */ /* 0x000fe20000410000 */
[----:B------:R-:W-:Y:S01]  /*9880*/  LEA R50, R50, UR10, 0x1 ;  /* 0x0000000a32327c11 */ /* 0x000fe2000f8e08ff */
[----:B------:R3:W-:Y:S01]  /*9890*/  MUFU.EX2 R96, R72 ;  /* 0x0000004800607308 */ /* 0x0007e20000000800 */
[----:B------:R-:W-:Y:S01]  /*98a0*/  LEA R52, R52, UR10, 0x1 ;  /* 0x0000000a34347c11 */ /* 0x000fe2000f8e08ff */
[----:B------:R-:W4:Y:S04]  /*98b0*/  LDS.U16 R70, [R48+0x12] ;  /* 0x0000120030467984 */ /* 0x000f280000000400 */
[----:B------:R-:W5:Y:S02]  /*98c0*/  LDS.U16 R74, [R54+0x1c] ;  /* 0x00001c00364a7984 */ /* 0x000f640000000400 */
[----:B------:R0:W-:Y:S02]  /*98d0*/  MUFU.EX2 R94, R68 ;  /* 0x00000044005e7308 */ /* 0x0001e40000000800 */
[----:B---3--:R-:W3:Y:S04]  /*98e0*/  LDS.U16 R72, [R55+0x1e] ;  /* 0x00001e0037487984 */ /* 0x008ee80000000400 */
[----:B------:R-:W3:Y:S04]  /*98f0*/  LDS.U16 R78, [R50+0x16] ;  /* 0x00001600324e7984 */ /* 0x000ee80000000400 */
[----:B0-----:R-:W0:Y:S01]  /*9900*/  LDS.U16 R68, [R52+0x1a] ;  /* 0x00001a0034447984 */ /* 0x001e220000000400 */
[----:B------:R-:W-:-:S04]  /*9910*/  IMAD.U32 R64, R64, 0x10000, RZ ;  /* 0x0001000040407824 */ /* 0x000fc800078e00ff */
[----:B------:R-:W-:Y:S01]  /*9920*/  FMUL.FTZ R97, R64, -1.4426950216293334961 ;  /* 0xbfb8aa3b40617820 */ /* 0x000fe20000410000 */
[----:B------:R-:W-:Y:S01]  /*9930*/  SHF.L.U32 R84, R84, 0x10, RZ ;  /* 0x0000001054547819 */ /* 0x000fe200000006ff */
[----:B-1----:R-:W-:Y:S01]  /*9940*/  IMAD.U32 R80, R80, 0x10000, RZ ;  /* 0x0001000050507824 */ /* 0x002fe200078e00ff */
[----:B------:R-:W-:-:S03]  /*9950*/  SHF.L.U32 R76, R76, 0x10, RZ ;  /* 0x000000104c4c7819 */ /* 0x000fc600000006ff */
[----:B------:R-:W1:Y:S01]  /*9960*/  MUFU.EX2 R97, R97 ;  /* 0x0000006100617308 */ /* 0x000e620000000800 */
[----:B------:R-:W-:Y:S02]  /*9970*/  SHF.L.U32 R66, R66, 0x10, RZ ;  /* 0x0000001042427819 */ /* 0x000fe400000006ff */
[----:B--2---:R-:W-:Y:S01]  /*9980*/  SHF.L.U32 R62, R62, 0x10, RZ ;  /* 0x000000103e3e7819 */ /* 0x004fe200000006ff */
[----:B------:R-:W-:Y:S01]  /*9990*/  FMUL.FTZ R100, R80, -1.4426950216293334961 ;  /* 0xbfb8aa3b50647820 */ /* 0x000fe20000410000 */
[----:B------:R-:W-:Y:S01]  /*99a0*/  FMUL.FTZ R101, R84, -1.4426950216293334961 ;  /* 0xbfb8aa3b54657820 */ /* 0x000fe20000410000 */
[----:B------:R-:W-:Y:S01]  /*99b0*/  FMUL.FTZ R103, R76, -1.4426950216293334961 ;  /* 0xbfb8aa3b4c677820 */ /* 0x000fe20000410000 */
[----:B------:R-:W-:Y:S02]  /*99c0*/  IMAD.U32 R83, R83, 0x10000, RZ ;  /* 0x0001000053537824 */ /* 0x000fe400078e00ff */
[----:B------:R-:W-:Y:S01]  /*99d0*/  FMUL.FTZ R99, R66, -1.4426950216293334961 ;  /* 0xbfb8aa3b42637820 */ /* 0x000fe20000410000 */
[----:B------:R-:W-:Y:S01]  /*99e0*/  FMUL.FTZ R98, R62, -1.4426950216293334961 ;  /* 0xbfb8aa3b3e627820 */ /* 0x000fe20000410000 */
[----:B----4-:R-:W-:Y:S01]  /*99f0*/  SHF.L.U32 R70, R70, 0x10, RZ ;  /* 0x0000001046467819 */ /* 0x010fe200000006ff */
[----:B------:R-:W-:Y:S01]  /*9a00*/  FMUL.FTZ R105, R83, -1.4426950216293334961 ;  /* 0xbfb8aa3b53697820 */ /* 0x000fe20000410000 */
[----:B-----5:R-:W-:-:S02]  /*9a10*/  SHF.L.U32 R74, R74, 0x10, RZ ;  /* 0x000000104a4a7819 */ /* 0x020fc400000006ff */
[----:B---3--:R-:W-:Y:S01]  /*9a20*/  SHF.L.U32 R72, R72, 0x10, RZ ;  /* 0x0000001048487819 */ /* 0x008fe200000006ff */
[----:B------:R-:W2:Y:S01]  /*9a30*/  MUFU.EX2 R100, R100 ;  /* 0x0000006400647308 */ /* 0x000ea20000000800 */
[----:B------:R-:W-:Y:S01]  /*9a40*/  SHF.L.U32 R78, R78, 0x10, RZ ;  /* 0x000000104e4e7819 */ /* 0x000fe200000006ff */
[----:B------:R-:W-:Y:S01]  /*9a50*/  FMUL.FTZ R102, R70, -1.4426950216293334961 ;  /* 0xbfb8aa3b46667820 */ /* 0x000fe20000410000 */
[----:B------:R-:W-:Y:S01]  /*9a60*/  FMUL.FTZ R107, R74, -1.4426950216293334961 ;  /* 0xbfb8aa3b4a6b7820 */ /* 0x000fe20000410000 */
[----:B0-----:R-:W-:-:S04]  /*9a70*/  SHF.L.U32 R68, R68, 0x10, RZ ;  /* 0x0000001044447819 */ /* 0x001fc800000006ff */
[----:B------:R-:W0:Y:S01]  /*9a80*/  MUFU.EX2 R101, R101 ;  /* 0x0000006500657308 */ /* 0x000e220000000800 */
[----:B------:R-:W-:Y:S01]  /*9a90*/  FMUL.FTZ R108, R72, -1.4426950216293334961 ;  /* 0xbfb8aa3b486c7820 */ /* 0x000fe20000410000 */
[----:B------:R-:W-:Y:S01]  /*9aa0*/  FMUL.FTZ R104, R78, -1.4426950216293334961 ;  /* 0xbfb8aa3b4e687820 */ /* 0x000fe20000410000 */
[----:B-1----:R-:W-:Y:S01]  /*9ab0*/  FADD.FTZ R97, R97, 1 ;  /* 0x3f80000061617421 */ /* 0x002fe20000010000 */
[----:B------:R-:W-:-:S04]  /*9ac0*/  FMUL.FTZ R106, R68, -1.4426950216293334961 ;  /* 0xbfb8aa3b446a7820 */ /* 0x000fc80000410000 */
[----:B------:R-:W1:Y:S01]  /*9ad0*/  MUFU.EX2 R103, R103 ;  /* 0x0000006700677308 */ /* 0x000e620000000800 */
[----:B------:R-:W-:Y:S01]  /*9ae0*/  FADD.FTZ R88, R88, 1 ;  /* 0x3f80000058587421 */ /* 0x000fe20000010000 */
[----:B------:R-:W-:-:S06]  /*9af0*/  FADD.FTZ R89, R89, 1 ;  /* 0x3f80000059597421 */ /* 0x000fcc0000010000 */
[----:B------:R-:W3:Y:S08]  /*9b00*/  MUFU.EX2 R99, R99 ;  /* 0x0000006300637308 */ /* 0x000ef00000000800 */
[----:B------:R-:W4:Y:S01]  /*9b10*/  MUFU.EX2 R98, R98 ;  /* 0x0000006200627308 */ /* 0x000f220000000800 */
[----:B------:R-:W-:-:S07]  /*9b20*/  FADD.FTZ R94, R94, 1 ;  /* 0x3f8000005e5e7421 */ /* 0x000fce0000010000 */
[----:B------:R-:W5:Y:S08]  /*9b30*/  MUFU.EX2 R105, R105 ;  /* 0x0000006900697308 */ /* 0x000f700000000800 */
[----:B------:R-:W5:Y:S08]  /*9b40*/  MUFU.EX2 R102, R102 ;  /* 0x0000006600667308 */ /* 0x000f700000000800 */
[----:B------:R-:W5:Y:S08]  /*9b50*/  MUFU.EX2 R107, R107 ;  /* 0x0000006b006b7308 */ /* 0x000f700000000800 */
[----:B------:R-:W5:Y:S08]  /*9b60*/  MUFU.EX2 R108, R108 ;  /* 0x0000006c006c7308 */ /* 0x000f700000000800 */
[----:B------:R-:W5:Y:S01]  /*9b70*/  MUFU.EX2 R104, R104 ;  /* 0x0000006800687308 */ /* 0x000f620000000800 */
[----:B--2---:R-:W-:-:S07]  /*9b80*/  FADD.FTZ R100, R100, 1 ;  /* 0x3f80000064647421 */ /* 0x004fce0000010000 */
[----:B------:R-:W2:Y:S01]  /*9b90*/  MUFU.EX2 R106, R106 ;  /* 0x0000006a006a7308 */ /* 0x000ea20000000800 */
[----:B0-----:R-:W-:-:S07]  /*9ba0*/  FADD.FTZ R101, R101, 1 ;  /* 0x3f80000065657421 */ /* 0x001fce0000010000 */
[----:B------:R-:W0:Y:S01]  /*9bb0*/  MUFU.RCP R97, R97 ;  /* 0x0000006100617308 */ /* 0x000e220000001000 */
[----:B-1----:R-:W-:Y:S01]  /*9bc0*/  FADD.FTZ R103, R103, 1 ;  /* 0x3f80000067677421 */ /* 0x002fe20000010000 */
[----:B------:R-:W-:-:S06]  /*9bd0*/  FADD.FTZ R96, R96, 1 ;  /* 0x3f80000060607421 */ /* 0x000fcc0000010000 */
[----:B------:R-:W1:Y:S01]  /*9be0*/  MUFU.RCP R88, R88 ;  /* 0x0000005800587308 */ /* 0x000e620000001000 */
[----:B---3--:R-:W-:-:S07]  /*9bf0*/  FADD.FTZ R99, R99, 1 ;  /* 0x3f80000063637421 */ /* 0x008fce0000010000 */
[----:B------:R-:W3:Y:S01]  /*9c00*/  MUFU.RCP R89, R89 ;  /* 0x0000005900597308 */ /* 0x000ee20000001000 */
[----:B----4-:R-:W-:Y:S01]  /*9c10*/  FADD.FTZ R98, R98, 1 ;  /* 0x3f80000062627421 */ /* 0x010fe20000010000 */
[----:B-----5:R-:W-:-:S06]  /*9c20*/  FADD.FTZ R105, R105, 1 ;  /* 0x3f80000069697421 */ /* 0x020fcc0000010000 */
[----:B------:R-:W4:Y:S01]  /*9c30*/  MUFU.RCP R109, R94 ;  /* 0x0000005e006d7308 */ /* 0x000f220000001000 */
[----:B------:R-:W-:Y:S01]  /*9c40*/  FADD.FTZ R102, R102, 1 ;  /* 0x3f80000066667421 */ /* 0x000fe20000010000 */
[----:B------:R-:W-:Y:S01]  /*9c50*/  FADD.FTZ R107, R107, 1 ;  /* 0x3f8000006b6b7421 */ /* 0x000fe20000010000 */
[----:B------:R-:W-:-:S05]  /*9c60*/  FADD.FTZ R108, R108, 1 ;  /* 0x3f8000006c6c7421 */ /* 0x000fca0000010000 */
[----:B------:R-:W5:Y:S01]  /*9c70*/  MUFU.RCP R115, R100 ;  /* 0x0000006400737308 */ /* 0x000f620000001000 */
[----:B------:R-:W-:Y:S01]  /*9c80*/  FADD.FTZ R104, R104, 1 ;  /* 0x3f80000068687421 */ /* 0x000fe20000010000 */
[----:B--2---:R-:W-:Y:S01]  /*9c90*/  FADD.FTZ R106, R106, 1 ;  /* 0x3f8000006a6a7421 */ /* 0x004fe20000010000 */
[----:B0-----:R-:W-:-:S05]  /*9ca0*/  FMUL.FTZ R64, R64, R97 ;  /* 0x0000006140407220 */ /* 0x001fca0000410000 */
[----:B------:R-:W0:Y:S01]  /*9cb0*/  MUFU.RCP R111, R96 ;  /* 0x00000060006f7308 */ /* 0x000e220000001000 */
[----:B-1----:R-:W-:-:S07]  /*9cc0*/  FMUL.FTZ R88, R53, R88 ;  /* 0x0000005835587220 */ /* 0x002fce0000410000 */
[----:B------:R-:W1:Y:S01]  /*9cd0*/  MUFU.RCP R101, R101 ;  /* 0x0000006500657308 */ /* 0x000e620000001000 */
[----:B---3--:R-:W-:-:S07]  /*9ce0*/  FMUL.FTZ R53, R56, R89 ;  /* 0x0000005938357220 */ /* 0x008fce0000410000 */
[----:B------:R-:W2:Y:S08]  /*9cf0*/  MUFU.RCP R103, R103 ;  /* 0x0000006700677308 */ /* 0x000eb00000001000 */
[----:B------:R-:W3:Y:S08]  /*9d00*/  MUFU.RCP R113, R98 ;  /* 0x0000006200717308 */ /* 0x000ef00000001000 */
[----:B------:R-:W3:Y:S01]  /*9d10*/  MUFU.RCP R99, R99 ;  /* 0x0000006300637308 */ /* 0x000ee20000001000 */
[----:B----4-:R-:W-:-:S07]  /*9d20*/  FMUL.FTZ R58, R58, R109 ;  /* 0x0000006d3a3a7220 */ /* 0x010fce0000410000 */
[----:B------:R-:W4:Y:S08]  /*9d30*/  MUFU.RCP R94, R105 ;  /* 0x00000069005e7308 */ /* 0x000f300000001000 */
[----:B------:R-:W4:Y:S08]  /*9d40*/  MUFU.RCP R117, R102 ;  /* 0x0000006600757308 */ /* 0x000f300000001000 */
[----:B------:R-:W4:Y:S01]  /*9d50*/  MUFU.RCP R97, R108 ;  /* 0x0000006c00617308 */ /* 0x000f220000001000 */
[----:B------:R-:W-:-:S07]  /*9d60*/  FMUL.FTZ R58, R58, R31 ;  /* 0x0000001f3a3a7220 */ /* 0x000fce0000410000 */
[----:B------:R-:W4:Y:S08]  /*9d70*/  MUFU.RCP R119, R104 ;  /* 0x0000006800777308 */ /* 0x000f300000001000 */
[----:B------:R-:W4:Y:S01]  /*9d80*/  MUFU.RCP R107, R107 ;  /* 0x0000006b006b7308 */ /* 0x000f220000001000 */
[----:B------:R-:W-:-:S07]  /*9d90*/  FMUL.FTZ R88, R88, R33 ;  /* 0x0000002158587220 */ /* 0x000fce0000410000 */
[----:B------:R-:W4:Y:S01]  /*9da0*/  MUFU.RCP R89, R106 ;  /* 0x0000006a00597308 */ /* 0x000f220000001000 */
[----:B-----5:R-:W-:Y:S01]  /*9db0*/  FMUL.FTZ R31, R80, R115 ;  /* 0x00000073501f7220 */ /* 0x020fe20000410000 */
[----:B0-----:R-:W-:Y:S01]  /*9dc0*/  FMUL.FTZ R33, R60, R111 ;  /* 0x0000006f3c217220 */ /* 0x001fe20000410000 */
[----:B------:R-:W-:Y:S01]  /*9dd0*/  FMUL.FTZ R64, R64, R29 ;  /* 0x0000001d40407220 */ /* 0x000fe20000410000 */
[----:B-1----:R-:W-:Y:S01]  /*9de0*/  FMUL.FTZ R84, R84, R101 ;  /* 0x0000006554547220 */ /* 0x002fe20000410000 */
[----:B--2---:R-:W-:Y:S01]  /*9df0*/  FMUL.FTZ R76, R76, R103 ;  /* 0x000000674c4c7220 */ /* 0x004fe20000410000 */
[----:B------:R-:W-:Y:S01]  /*9e00*/  FMUL.FTZ R53, R53, R32 ;  /* 0x0000002035357220 */ /* 0x000fe20000410000 */
[----:B---3--:R-:W-:Y:S01]  /*9e10*/  FMUL.FTZ R29, R62, R113 ;  /* 0x000000713e1d7220 */ /* 0x008fe20000410000 */
[----:B------:R-:W-:Y:S01]  /*9e20*/  FMUL.FTZ R66, R66, R99 ;  /* 0x0000006342427220 */ /* 0x000fe20000410000 */
[----:B------:R-:W-:Y:S01]  /*9e30*/  FMUL.FTZ R31, R31, R26 ;  /* 0x0000001a1f1f7220 */ /* 0x000fe20000410000 */
[----:B------:R-:W-:Y:S01]  /*9e40*/  FMUL.FTZ R33, R33, R30 ;  /* 0x0000001e21217220 */ /* 0x000fe20000410000 */
[----:B----4-:R-:W-:Y:S01]  /*9e50*/  FMUL.FTZ R26, R83, R94 ;  /* 0x0000005e531a7220 */ /* 0x010fe20000410000 */
        /* <DEDUP_REMOVED lines=30> */
[----:B------:R-:W-:-:S03]  /*a040*/  PRMT R24, R25, 0x7632, R24 ;  /* 0x0000763219187816 */ /* 0x000fc60000000018 */
[----:B------:R2:W-:Y:S01]  /*a050*/  STS.U16 [R42+0x6], R19 ;  /* 0x000006132a007388 */ /* 0x0005e20000000400 */
[----:B------:R-:W-:-:S03]  /*a060*/  F2FP.BF16.F32.PACK_AB R23, R23, R74 ;  /* 0x0000004a1717723e */ /* 0x000fc600000010ff */
[----:B------:R-:W-:Y:S01]  /*a070*/  STS.U16 [R43+0x8], R29 ;  /* 0x0000081d2b007388 */ /* 0x000fe20000000400 */
[----:B0-----:R-:W-:-:S03]  /*a080*/  PRMT R4, R27, 0x7632, R4 ;  /* 0x000076321b047816 */ /* 0x001fc60000000004 */
[----:B------:R-:W-:Y:S01]  /*a090*/  STS.U16 [R44+0xa], R22 ;  /* 0x00000a162c007388 */ /* 0x000fe20000000400 */
[----:B-1----:R-:W-:-:S03]  /*a0a0*/  PRMT R5, R21, 0x7610, R5 ;  /* 0x0000761015057816 */ /* 0x002fc60000000005 */
[----:B------:R-:W-:Y:S01]  /*a0b0*/  STS.U16 [R45+0xc], R31 ;  /* 0x00000c1f2d007388 */ /* 0x000fe20000000400 */
[----:B------:R-:W-:-:S03]  /*a0c0*/  PRMT R26, R21, 0x7632, R26 ;  /* 0x00007632151a7816 */ /* 0x000fc6000000001a */
[----:B------:R-:W-:Y:S01]  /*a0d0*/  STS.U16 [R46+0xe], R20 ;  /* 0x00000e142e007388 */ /* 0x000fe20000000400 */
[----:B--2---:R-:W-:-:S03]  /*a0e0*/  PRMT R19, R23, 0x7632, R19 ;  /* 0x0000763217137816 */ /* 0x004fc60000000013 */
[----:B------:R-:W-:Y:S04]  /*a0f0*/  STS.U16 [R47+0x10], R25 ;  /* 0x000010192f007388 */ /* 0x000fe80000000400 */
[----:B------:R-:W-:Y:S01]  /*a100*/  STS.U16 [R48+0x12], R24 ;  /* 0x0000121830007388 */ /* 0x000fe20000000400 */
[----:B------:R-:W-:-:S03]  /*a110*/  MOV R18, UR7 ;  /* 0x0000000700127c02 */ /* 0x000fc60008000f00 */
[----:B------:R-:W-:Y:S04]  /*a120*/  STS.U16 [R49+0x14], R27 ;  /* 0x0000141b31007388 */ /* 0x000fe80000000400 */
[----:B------:R-:W-:Y:S04]  /*a130*/  STS.U16 [R50+0x16], R4 ;  /* 0x0000160432007388 */ /* 0x000fe80000000400 */
        /* <DEDUP_REMOVED lines=27> */
[----:B-1----:R-:W-:Y:S01]  /*a2f0*/  IMAD.U32 R19, RZ, RZ, UR7 ;  /* 0x00000007ff137e24 */ /* 0x002fe2000f8e00ff */
[----:B------:R-:W-:Y:S03]  /*a300*/  BSSY B0, `(.L_x_940) ;  /* 0x0000011000007945 */ /* 0x000fe60003800000 */
        /* <DEDUP_REMOVED lines=16> */
.L_x_941:
[----:B------:R-:W-:Y:S05]  /*a410*/  BSYNC B0 ;  /* 0x0000000000007941 */ /* 0x000fea0003800000 */
.L_x_940:
[----:B------:R-:W-:Y:S01]  /*a420*/  ULDC.64 UR10, c[0x0][0x2c8] ;  /* 0x0000b200000a7ab9 */ /* 0x000fe20000000a00 */
[----:B------:R-:W-:Y:S01]  /*a430*/  MOV R3, R7 ;  /* 0x0000000700037202 */ /* 0x000fe20000000f00 */
[----:B------:R-:W-:Y:S01]  /*a440*/  UIMAD UR7, UR32, UR10, URZ ;  /* 0x0000000a200772a4 */ /* 0x000fe2000f8e023f */
[----:B------:R-:W-:Y:S01]  /*a450*/  IMAD.MOV.U32 R2, RZ, RZ, R4 ;  /* 0x000000ffff027224 */ /* 0x000fe200078e0004 */
[----:B------:R-:W-:Y:S01]  /*a460*/  ULDC.64 UR12, c[0x0][0x320] ;  /* 0x0000c800000c7ab9 */ /* 0x000fe20000000a00 */
[-C--:B------:R-:W-:Y:S01]  /*a470*/  ISETP.GE.AND P3, PT, R0, R23.reuse, PT ;  /* 0x000000170000720c */ /* 0x080fe20003f66270 */
[----:B------:R-:W-:Y:S01]  /*a480*/  UIADD3 UR6, UR6, 0x1, URZ ;  /* 0x0000000106067890 */ /* 0x000fe2000fffe03f */
[C---:B------:R-:W-:Y:S01]  /*a490*/  IMAD.WIDE.U32 R2, R95.reuse, UR10, R2 ;  /* 0x0000000a5f027c25 */ /* 0x040fe2000f8e0002 */
[----:B------:R-:W-:Y:S01]  /*a4a0*/  MOV R4, UR7 ;  /* 0x0000000700047c02 */ /* 0x000fe20008000f00 */
[----:B------:R-:W-:Y:S01]  /*a4b0*/  ULDC UR7, c[0x0][0x224] ;  /* 0x0000890000077ab9 */ /* 0x000fe20000000800 */
[-C--:B------:R-:W-:Y:S01]  /*a4c0*/  ISETP.GE.AND P4, PT, R8, R23.reuse, PT ;  /* 0x000000170800720c */ /* 0x080fe20003f86270 */
[----:B------:R-:W-:Y:S01]  /*a4d0*/  UISETP.GE.AND UP0, UPT, UR6, UR7, UPT ;  /* 0x000000070600728c */ /* 0x000fe2000bf06270 */
[----:B------:R-:W-:Y:S01]  /*a4e0*/  IADD3 R5, P0, R2, UR14, RZ ;  /* 0x0000000e02057c10 */ /* 0x000fe2000ff1e0ff */
[----:B------:R-:W-:Y:S01]  /*a4f0*/  IMAD R7, R95, UR11, R4 ;  /* 0x0000000b5f077c24 */ /* 0x000fe2000f8e0204 */
[----:B------:R-:W-:Y:S01]  /*a500*/  IADD3 R2, P1, R41, UR12, RZ ;  /* 0x0000000c29027c10 */ /* 0x000fe2000ff3e0ff */
[----:B------:R-:W-:Y:S01]  /*a510*/  UIADD3 UR8, UP1, UR8, 0x800, URZ ;  /* 0x0000080008087890 */ /* 0x000fe2000ff3e03f */
[----:B------:R-:W-:-:S02]  /*a520*/  ISETP.GE.AND P5, PT, R6, R23, PT ;  /* 0x000000170600720c */ /* 0x000fc40003fa6270 */
[----:B------:R-:W-:Y:S01]  /*a530*/  IADD3.X R3, R7, UR20, R3, P0, !PT ;  /* 0x0000001407037c10 */ /* 0x000fe200087fe403 */
[----:B------:R-:W-:Y:S01]  /*a540*/  UIADD3.X UR9, URZ, UR9, URZ, UP1, !UPT ;  /* 0x000000093f097290 */ /* 0x000fe20008ffe43f */
[----:B------:R-:W-:Y:S02]  /*a550*/  IADD3.X R40, R40, UR13, RZ, P1, !PT ;  /* 0x0000000d28287c10 */ /* 0x000fe40008ffe4ff */
[----:B------:R-:W-:Y:S02]  /*a560*/  LEA R2, P0, R5, R2, 0x1 ;  /* 0x0000000205027211 */ /* 0x000fe400078008ff */
[-C--:B------:R-:W-:Y:S02]  /*a570*/  ISETP.GE.AND P6, PT, R9, R23.reuse, PT ;  /* 0x000000170900720c */ /* 0x080fe40003fc6270 */
[----:B------:R-:W-:Y:S02]  /*a580*/  LEA.HI.X R3, R5, R40, R3, 0x1, P0 ;  /* 0x0000002805037211 */ /* 0x000fe400000f0c03 */
[----:B------:R-:W-:-:S02]  /*a590*/  ISETP.GE.AND P2, PT, R12, R23, PT ;  /* 0x000000170c00720c */ /* 0x000fc40003f46270 */
        /* <DEDUP_REMOVED lines=23> */
[----:B------:R-:W-:-:S05]  /*a710*/  PLOP3.LUT P2, PT, PT, PT, UP0, 0x80, 0x0 ;  /* 0x000000000000781c */ /* 0x000fca0003f4f008 */
        /* <DEDUP_REMOVED lines=8> */
.L_x_943:
        /* <DEDUP_REMOVED lines=14> */
.L_x_5181:


//--------------------- .text._Z25selective_scan_fwd_kernelI32Selective_Scan_fwd_kernel_traitsILi64ELi16ELi1ELb0ELb1ELb1ELb0EN3c108BFloat16ENS1_7complexIfEEEEv13SSMParamsBase --------------------------
	.section	.text._Z25selective_scan_fwd_kernelI32Selective_Scan_fwd_kernel_traitsILi64ELi16ELi1ELb0ELb1ELb1ELb0EN3c108BFloat16ENS1_7complexIfEEEEv13SSMParamsBase,"ax",@progbits
	.align	128
        .global         _Z25selective_scan_fwd_kernelI32Selective_Scan_fwd_kernel_traitsILi64ELi16ELi1ELb0ELb1ELb1ELb0EN3c108BFloat16ENS1_7complexIfEEEEv13SSMParamsBase
        .type           _Z25selective_scan_fwd_kernelI32Selective_Scan_fwd_kernel_traitsILi64ELi16ELi1ELb0ELb1ELb1ELb0EN3c108BFloat16ENS1_7complexIfEEEEv13SSMParamsBase,@function
        .size           _Z25selective_scan_fwd_kernelI32Selective_Scan_fwd_kernel_traitsILi64ELi16ELi1ELb0ELb1ELb1ELb0EN3c108BFloat16ENS1_7complexIfEEEEv13SSMParamsBase,(.L_x_5182 - _Z25selective_scan_fwd_kernelI32Selective_Scan_fwd_kernel_traitsILi64ELi16ELi1ELb0ELb1ELb1ELb0EN3c108BFloat16ENS1_7complexIfEEEEv13SSMParamsBase)
        .other          _Z25selective_scan_fwd_kernelI32Selective_Scan_fwd_kernel_traitsILi64ELi16ELi1ELb0ELb1ELb1ELb0EN3c108BFloat16ENS1_7complexIfEEEEv13SSMParamsBase,@"STO_CUDA_ENTRY STV_DEFAULT"
_Z25selective_scan_fwd_kernelI32Selective_Scan_fwd_kernel_traitsILi64ELi16ELi1ELb0ELb1ELb1ELb0EN3c108BFloat16ENS1_7complexIfEEEEv13SSMParamsBase:
.text._Z25selective_scan_fwd_kernelI32Selective_Scan_fwd_kernel_traitsILi64ELi16ELi1ELb0ELb1ELb1ELb0EN3c108BFloat16ENS1_7complexIfEEEEv13SSMParamsBase:
        /* <DEDUP_REMOVED lines=123> */
.L_x_985:
        /* <DEDUP_REMOVED lines=319> */
.L_x_945:
[----:B------:R-:W-:Y:S05]  /*1ba0*/  BSYNC B0 ;  /* 0x0000000000007941 */ /* 0x000fea0003800000 */
.L_x_944:
        /* <DEDUP_REMOVED lines=36> */
.L_x_947:
[----:B------:R-:W-:Y:S05]  /*1df0*/  BSYNC B0 ;  /* 0x0000000000007941 */ /* 0x000fea0003800000 */
.L_x_946:
        /* <DEDUP_REMOVED lines=38> */
.L_x_949:
[----:B------:R-:W-:Y:S05]  /*2060*/  BSYNC B0 ;  /* 0x0000000000007941 */ /* 0x000fea0003800000 */
.L_x_948:
        /* <DEDUP_REMOVED lines=36> */
.L_x_951:
[----:B------:R-:W-:Y:S05]  /*22b0*/  BSYNC B0 ;  /* 0x0000000000007941 */ /* 0x000fea0003800000 */
.L_x_950:
        /* <DEDUP_REMOVED lines=38> */
.L_x_953:
[----:B------:R-:W-:Y:S05]  /*2520*/  BSYNC B0 ;  /* 0x0000000000007941 */ /* 0x000fea0003800000 */
.L_x_952:
        /* <DEDUP_REMOVED lines=36> */
.L_x_955:
[----:B------:R-:W-:Y:S05]  /*2770*/  BSYNC B0 ;  /* 0x0000000000007941 */ /* 0x000fea0003800000 */
.L_x_954:
        /* <DEDUP_REMOVED lines=38> */
.L_x_957:
[----:B------:R-:W-:Y:S05]  /*29e0*/  BSYNC B0 ;  /* 0x0000000000007941 */ /* 0x000fea0003800000 */
.L_x_956:
        /* <DEDUP_REMOVED lines=37> */
.L_x_959:
[----:B------:R-:W-:Y:S05]  /*2c40*/  BSYNC B0 ;  /* 0x0000000000007941 */ /* 0x000fea0003800000 */
.L_x_958:
        /* <DEDUP_REMOVED lines=42> */
.L_x_961:
[----:B------:R-:W-:Y:S05]  /*2ef0*/  BSYNC B0 ;  /* 0x0000000000007941 */ /* 0x000fea0003800000 */
.L_x_960:
        /* <DEDUP_REMOVED lines=40> */
.L_x_963:
[----:B------:R-:W-:Y:S05]  /*3180*/  BSYNC B0 ;  /* 0x0000000000007941 */ /* 0x000fea0003800000 */
.L_x_962:
        /* <DEDUP_REMOVED lines=46> */
.L_x_965:
[----:B------:R-:W-:Y:S05]  /*3470*/  BSYNC B0 ;  /* 0x0000000000007941 */ /* 0x000fea0003800000 */
.L_x_964:
        /* <DEDUP_REMOVED lines=33> */
.L_x_967:
[----:B------:R-:W-:Y:S05]  /*3690*/  BSYNC B0 ;  /* 0x0000000000007941 */ /* 0x000fea0003800000 */
.L_x_966:
        /* <DEDUP_REMOVED lines=33> */
.L_x_969:
[----:B------:R-:W-:Y:S05]  /*38b0*/  BSYNC B0 ;  /* 0x0000000000007941 */ /* 0x000fea0003800000 */
.L_x_968:
        /* <DEDUP_REMOVED lines=33> */
.L_x_971:
[----:B------:R-:W-:Y:S05]  /*3ad0*/  BSYNC B0 ;  /* 0x0000000000007941 */ /* 0x000fea0003800000 */
.L_x_970:
        /* <DEDUP_REMOVED lines=33> */
.L_x_973:
[----:B------:R-:W-:Y:S05]  /*3cf0*/  BSYNC B0 ;  /* 0x0000000000007941 */ /* 0x000fea0003800000 */
.L_x_972:
        /* <DEDUP_REMOVED lines=33> */
.L_x_975:
[----:B------:R-:W-:Y:S05]  /*3f10*/  BSYNC B0 ;  /* 0x0000000000007941 */ /* 0x000fea0003800000 */
.L_x_974:
        /* <DEDUP_REMOVED lines=20> */
[----:B------:R-:W-:Y:S01]  /*4060*/  FMUL.FTZ R38, R38, R5 ;  /* 0x0000000526267220 */ /* 0x000fe20000410000 */
[----:B------:R-:W-:Y:S02]  /*4070*/  UIMAD UR7, UR21, UR24, URZ ;  /* 0x00000018150772a4 */ /* 0x000fe4000f8e023f */
[----:B------:R-:W-:-:S04]  /*4080*/  IMAD.WIDE.U32 R48, R0, UR24, RZ ;  /* 0x0000001800307c25 */ /* 0x000fc8000f8e00ff */
[----:B------:R-:W-:Y:S01]  /*4090*/  FMUL.FTZ R37, R37, R6 ;  /* 0x0000000625257220 */ /* 0x000fe20000410000 */
[----:B------:R-:W-:Y:S01]  /*40a0*/  FMUL.FTZ R163, R40, R7 ;  /* 0x0000000728a37220 */ /* 0x000fe20000410000 */
[----:B------:R-:W-:Y:S01]  /*40b0*/  USHF.L.U32 UR17, UR16, 0x1, URZ ;  /* 0x0000000110117899 */ /* 0x000fe2000800063f */
[----:B------:R-:W-:Y:S01]  /*40c0*/  IADD3 R46, R50, R51, RZ ;  /* 0x00000033322e7210 */ /* 0x000fe20007ffe0ff */
[----:B------:R-:W-:Y:S01]  /*40d0*/  STL.64 [R1+0x8], R48 ;  /* 0x0000083001007387 */ /* 0x000fe20000100a00 */
[----:B------:R-:W-:Y:S01]  /*40e0*/  MOV R45, UR7 ;  /* 0x00000007002d7c02 */ /* 0x000fe20008000f00 */
[----:B------:R-:W-:Y:S01]  /*40f0*/  FMUL.FTZ R162, R39, R8 ;  /* 0x0000000827a27220 */ /* 0x000fe20000410000 */
[----:B------:R-:W-:Y:S01]  /*4100*/  FMUL.FTZ R161, R42, R9 ;  /* 0x000000092aa17220 */ /* 0x000fe20000410000 */
[----:B------:R0:W-:Y:S01]  /*4110*/  STL [R1+0x4], R38 ;  /* 0x0000042601007387 */ /* 0x0001e20000100800 */
[----:B------:R-:W-:Y:S01]  /*4120*/  ISETP.GE.AND P1, PT, R46, UR17, PT ;  /* 0x000000112e007c0c */ /* 0x000fe2000bf26270 */
[----:B------:R-:W-:-:S02]  /*4130*/  IMAD R45, R0, UR25, R45 ;  /* 0x00000019002d7c24 */ /* 0x000fc4000f8e022d */
[----:B------:R-:W-:Y:S01]  /*4140*/  FMUL.FTZ R39, R43, R12 ;  /* 0x0000000c2b277220 */ /* 0x000fe20000410000 */
[----:B------:R1:W-:Y:S01]  /*4150*/  STL [R1], R37 ;  /* 0x0000002501007387 */ /* 0x0003e20000100800 */
[----:B------:R-:W-:Y:S01]  /*4160*/  FMUL.FTZ R56, R56, R13 ;  /* 0x0000000d38387220 */ /* 0x000fe20000410000 */
[----:B------:R-:W-:Y:S02]  /*4170*/  IMAD.IADD R40, R49, 0x1, R45 ;  /* 0x0000000131287824 */ /* 0x000fe400078e022d */
[----:B------:R-:W-:Y:S01]  /*4180*/  FMUL.FTZ R57, R57, R14 ;  /* 0x0000000e39397220 */ /* 0x000fe20000410000 */
[----:B------:R-:W-:Y:S01]  /*4190*/  FMUL.FTZ R58, R58, R15 ;  /* 0x0000000f3a3a7220 */ /* 0x000fe20000410000 */
[----:B------:R-:W-:Y:S01]  /*41a0*/  FMUL.FTZ R59, R59, R16 ;  /* 0x000000103b3b7220 */ /* 0x000fe20000410000 */
[----:B0-----:R-:W-:Y:S01]  /*41b0*/  FMUL.FTZ R38, R44, R11 ;  /* 0x0000000b2c267220 */ /* 0x001fe20000410000 */
[----:B------:R0:W-:Y:S01]  /*41c0*/  STL [R1+0x10], R40 ;  /* 0x0000102801007387 */ /* 0x0001e20000100800 */
[----:B------:R-:W-:Y:S01]  /*41d0*/  FMUL.FTZ R60, R60, R17 ;  /* 0x000000113c3c7220 */ /* 0x000fe20000410000 */
[----:B------:R-:W-:Y:S01]  /*41e0*/  FMUL.FTZ R61, R61, R18 ;  /* 0x000000123d3d7220 */ /* 0x000fe20000410000 */
[----:B-1----:R-:W-:Y:S01]  /*41f0*/  FMUL.FTZ R37, R41, R10 ;  /* 0x0000000a29257220 */ /* 0x002fe20000410000 */
        /* <DEDUP_REMOVED lines=10> */
[----:B0-----:R-:W-:-:S05]  /*42a0*/  ULDC.64 UR34, c[0x0][0x310] ;  /* 0x0000c40000227ab9 */ /* 0x001fca0000000a00 */
.L_x_982:
[----:B0-----:R-:W0:Y:S01]  /*42b0*/  S2R R40, SR_TID.X ;  /* 0x0000000000287919 */ /* 0x001e220000002100 */
[----:B------:R-:W-:Y:S02]  /*42c0*/  USHF.R.S32.HI UR20, URZ, 0x1f, UR7 ;  /* 0x0000001f3f147899 */ /* 0x000fe40008011407 */
[----:B------:R-:W-:Y:S01]  /*42d0*/  USHF.L.U32 UR23, UR16, 0x1, URZ ;  /* 0x0000000110177899 */ /* 0x000fe2000800063f */
[----:B------:R-:W-:Y:S01]  /*42e0*/  MOV R45, UR30 ;  /* 0x0000001e002d7c02 */ /* 0x000fe20008000f00 */
[----:B------:R-:W-:Y:S01]  /*42f0*/  UIMAD UR17, UR20, UR30, URZ ;  /* 0x0000001e141172a4 */ /* 0x000fe2000f8e023f */
[----:B------:R-:W-:Y:S01]  /*4300*/  PRMT R120, RZ, 0x7610, R120 ;  /* 0x00007610ff787816 */ /* 0x000fe20000000078 */
[----:B------:R-:W2:Y:S01]  /*4310*/  LDL R52, [R1+0x10] ;  /* 0x0000100001347983 */ /* 0x000ea20000100800 */
[----:B------:R-:W-:Y:S02]  /*4320*/  PRMT R96, RZ, 0x7610, R96 ;  /* 0x00007610ff607816 */ /* 0x000fe40000000060 */
        /* <DEDUP_REMOVED lines=36> */
[----:B------:R-:W5:Y:S02]  /*4570*/  LDL R125, [R1] ;  /* 0x00000000017d7983 */ /* 0x000f640000100800 */
        /* <DEDUP_REMOVED lines=10> */
[----:B------:R-:W-:Y:S02]  /*4620*/  IADD3 R40, R42, 0x40, RZ ;  /* 0x000000402a287810 */ /* 0x000fe40007ffe0ff */
[----:B------:R-:W-:-:S02]  /*4630*/  ISETP.GE.AND P2, PT, R41, UR23, PT ;  /* 0x0000001729007c0c */ /* 0x000fc4000bf46270 */
[----:B------:R-:W-:Y:S01]  /*4640*/  ISETP.GE.AND P5, PT, R40, UR23, PT ;  /* 0x0000001728007c0c */ /* 0x000fe2000bfa6270 */
[----:B------:R-:W-:Y:S01]  /*4650*/  VIADD R46, R42, 0x80 ;  /* 0x000000802a2e7836 */ /* 0x000fe20000000000 */
[----:B------:R-:W-:Y:S02]  /*4660*/  IADD3 R41, R45, UR17, RZ ;  /* 0x000000112d297c10 */ /* 0x000fe4000fffe0ff */
[----:B------:R-:W-:Y:S02]  /*4670*/  LEA R40, P3, R44, UR12, 0x1 ;  /* 0x0000000c2c287c11 */ /* 0x000fe4000f8608ff */
[----:B------:R-:W-:Y:S02]  /*4680*/  ISETP.GE.AND P0, PT, R46, UR23, PT ;  /* 0x000000172e007c0c */ /* 0x000fe4000bf06270 */
[----:B------:R-:W-:Y:S01]  /*4690*/  LEA.HI.X R41, R44, UR14, R41, 0x1, P3 ;  /* 0x0000000e2c297c11 */ /* 0x000fe200098f0c29 */
[C---:B------:R-:W-:Y:S01]  /*46a0*/  VIADD R44, R42.reuse, 0xe0 ;  /* 0x000000e02a2c7836 */ /* 0x040fe20000000000 */
[----:B------:R-:W-:-:S03]  /*46b0*/  IADD3 R45, R42, 0xc0, RZ ;  /* 0x000000c02a2d7810 */ /* 0x000fc60007ffe0ff */
[----:B------:R-:W4:Y:S01]  /*46c0*/  @!P6 LDG.E.U16 R120, desc[UR18][R40.64+0x40] ;  /* 0x000040122878e981 */ /* 0x000f22000c1e1500 */
[----:B------:R-:W-:Y:S02]  /*46d0*/  ISETP.GE.AND P6, PT, R44, UR23, PT ;  /* 0x000000172c007c0c */ /* 0x000fe4000bfc6270 */
[----:B------:R-:W-:Y:S01]  /*46e0*/  ISETP.GE.AND P3, PT, R45, UR23, PT ;  /* 0x000000172d007c0c */ /* 0x000fe2000bf66270 */
[----:B------:R-:W5:Y:S01]  /*46f0*/  @!P2 LDG.E.U16 R96, desc[UR18][R40.64+0xc0] ;  /* 0x0000c0122860a981 */ /* 0x000f62000c1e1500 */
[C---:B------:R-:W-:Y:S02]  /*4700*/  IADD3 R44, R42.reuse, 0x120, RZ ;  /* 0x000001202a2c7810 */ /* 0x040fe40007ffe0ff */
[----:B------:R-:W-:Y:S01]  /*4710*/  IADD3 R47, R42, 0xa0, RZ ;  /* 0x000000a02a2f7810 */ /* 0x000fe20007ffe0ff */
[----:B------:R-:W5:Y:S01]  /*4720*/  @!P0 LDG.E.U16 R116, desc[UR18][R40.64+0x100] ;  /* 0x0001001228748981 */ /* 0x000f62000c1e1500 */
[----:B------:R-:W-:Y:S02]  /*4730*/  ISETP.GE.AND P2, PT, R44, UR23, PT ;  /* 0x000000172c007c0c */ /* 0x000fe4000bf46270 */
[----:B------:R-:W-:Y:S01]  /*4740*/  IADD3 R44, R42, 0x140, RZ ;  /* 0x000001402a2c7810 */ /* 0x000fe20007ffe0ff */
[----:B------:R-:W5:Y:S01]  /*4750*/  @!P5 LDG.E.U16 R107, desc[UR18][R40.64+0x80] ;  /* 0x00008012286bd981 */ /* 0x000f62000c1e1500 */
[----:B------:R-:W-:-:S02]  /*4760*/  ISETP.GE.AND P4, PT, R47, UR23, PT ;  /* 0x000000172f007c0c */ /* 0x000fc4000bf86270 */
[----:B------:R-:W-:Y:S01]  /*4770*/  ISETP.GE.AND P0, PT, R44, UR23, PT ;  /* 0x000000172c007c0c */ /* 0x000fe2000bf06270 */
[----:B------:R-:W5:Y:S01]  /*4780*/  @!P3 LDG.E.U16 R103, desc[UR18][R40.64+0x180] ;  /* 0x000180122867b981 */ /* 0x000f62000c1e1500 */
[C---:B------:R-:W-:Y:S02]  /*4790*/  IADD3 R44, R42.reuse, 0x180, RZ ;  /* 0x000001802a2c7810 */ /* 0x040fe40007ffe0ff */
[----:B------:R-:W-:Y:S01]  /*47a0*/  IADD3 R45, R42, 0x100, RZ ;  /* 0x000001002a2d7810 */ /* 0x000fe20007ffe0ff */
[----:B------:R-:W5:Y:S01]  /*47b0*/  @!P6 LDG.E.U16 R118, desc[UR18][R40.64+0x1c0] ;  /* 0x0001c0122876e981 */ /* 0x000f62000c1e1500 */
[----:B------:R-:W-:Y:S02]  /*47c0*/  ISETP.GE.AND P3, PT, R44, UR23, PT ;  /* 0x000000172c007c0c */ /* 0x000fe4000bf66270 */
[C---:B------:R-:W-:Y:S01]  /*47d0*/  IADD3 R44, R42.reuse, 0x1a0, RZ ;  /* 0x000001a02a2c7810 */ /* 0x040fe20007ffe0ff */
[----:B------:R-:W5:Y:S01]  /*47e0*/  @!P2 LDG.E.U16 R112, desc[UR18][R40.64+0x240] ;  /* 0x000240122870a981 */ /* 0x000f62000c1e1500 */
[----:B------:R-:W-:Y:S01]  /*47f0*/  ISETP.GE.AND P5, PT, R45, UR23, PT ;  /* 0x000000172d007c0c */ /* 0x000fe2000bfa6270 */
[----:B------:R-:W-:Y:S01]  /*4800*/  VIADD R45, R42, 0x160 ;  /* 0x000001602a2d7836 */ /* 0x000fe20000000000 */
[----:B------:R-:W-:Y:S01]  /*4810*/  ISETP.GE.AND P6, PT, R44, UR23, PT ;  /* 0x000000172c007c0c */ /* 0x000fe2000bfc6270 */
[----:B------:R-:W-:Y:S01]  /*4820*/  VIADD R44, R42, 0x1e0 ;  /* 0x000001e02a2c7836 */ /* 0x000fe20000000000 */
[----:B------:R-:W5:Y:S02]  /*4830*/  @!P4 LDG.E.U16 R105, desc[UR18][R40.64+0x140] ;  /* 0x000140122869c981 */ /* 0x000f64000c1e1500 */
[----:B------:R-:W-:-:S02]  /*4840*/  ISETP.GE.AND P4, PT, R45, UR23, PT ;  /* 0x000000172d007c0c */ /* 0x000fc4000bf86270 */
        /* <DEDUP_REMOVED lines=9> */
[----:B------:R-:W-:Y:S01]  /*48e0*/  IADD3 R45, R42, 0x220, RZ ;  /* 0x000002202a2d7810 */ /* 0x000fe20007ffe0ff */
[----:B------:R-:W5:Y:S01]  /*48f0*/  @!P4 LDG.E.U16 R91, desc[UR18][R40.64+0x2c0] ;  /* 0x0002c012285bc981 */ /* 0x000f62000c1e1500 */
[----:B------:R-:W-:Y:S01]  /*4900*/  ISETP.GE.AND P3, PT, R44, UR23, PT ;  /* 0x000000172c007c0c */ /* 0x000fe2000bf66270 */
[----:B------:R-:W-:Y:S01]  /*4910*/  VIADD R44, R42, 0x260 ;  /* 0x000002602a2c7836 */ /* 0x000fe20000000000 */
[----:B------:R-:W-:Y:S01]  /*4920*/  ISETP.GE.AND P4, PT, R45, UR23, PT ;  /* 0x000000172d007c0c */ /* 0x000fe2000bf86270 */
[----:B------:R-:W5:Y:S03]  /*4930*/  @!P6 LDG.E.U16 R97, desc[UR18][R40.64+0x340] ;  /* 0x000340122861e981 */ /* 0x000f66000c1e1500 */
[----:B------:R-:W-:Y:S01]  /*4940*/  ISETP.GE.AND P6, PT, R44, UR23, PT ;  /* 0x000000172c007c0c */ /* 0x000fe2000bfc6270 */
[C---:B------:R-:W-:Y:S01]  /*4950*/  VIADD R93, R42.reuse, 0x2e0 ;  /* 0x000002e02a5d7836 */ /* 0x040fe20000000000 */
[C---:B------:R-:W-:Y:S01]  /*4960*/  IADD3 R45, R42.reuse, 0x280, RZ ;  /* 0x000002802a2d7810 */ /* 0x040fe20007ffe0ff */
[----:B------:R-:W5:Y:S01]  /*4970*/  @!P5 LDG.E.U16 R106, desc[UR18][R40.64+0x380] ;  /* 0x00038012286ad981 */ /* 0x000f62000c1e1500 */
[----:B------:R-:W-:-:S02]  /*4980*/  IADD3 R44, R42, 0x2a0, RZ ;  /* 0x000002a02a2c7810 */ /* 0x000fc40007ffe0ff */
[C---:B------:R-:W-:Y:S01]  /*4990*/  IADD3 R81, R42.reuse, 0x2c0, RZ ;  /* 0x000002c02a517810 */ /* 0x040fe20007ffe0ff */
[----:B------:R-:W5:Y:S01]  /*49a0*/  @!P2 LDG.E.U16 R108, desc[UR18][R40.64+0x3c0] ;  /* 0x0003c012286ca981 */ /* 0x000f62000c1e1500 */
[----:B------:R-:W-:Y:S02]  /*49b0*/  ISETP.GE.AND P5, PT, R45, UR23, PT ;  /* 0x000000172d007c0c */ /* 0x000fe4000bfa6270 */
[----:B------:R-:W-:Y:S01]  /*49c0*/  IADD3 R92, R42, 0x300, RZ ;  /* 0x000003002a5c7810 */ /* 0x000fe20007ffe0ff */
[----:B------:R-:W4:Y:S01]  /*49d0*/  @!P1 LDG.E.U16 R67, desc[UR18][R40.64] ;  /* 0x0000001228439981 */ /* 0x000f22000c1e1500 */
[----:B------:R-:W-:Y:S02]  /*49e0*/  ISETP.GE.AND P2, PT, R44, UR23, PT ;  /* 0x000000172c007c0c */ /* 0x000fe4000bf46270 */
[----:B------:R-:W-:Y:S01]  /*49f0*/  IADD3 R85, R42, 0x320, RZ ;  /* 0x000003202a557810 */ /* 0x000fe20007ffe0ff */
        /* <DEDUP_REMOVED lines=32> */
[----:B------:R-:W-:Y:S01]  /*4c00*/  MOV R45, UR32 ;  /* 0x00000020002d7c02 */ /* 0x000fe20008000f00 */
[----:B------:R-:W-:-:S02]  /*4c10*/  UIMAD UR17, UR20, UR26, URZ ;  /* 0x0000001a141172a4 */ /* 0x000fc4000f8e023f */
[----:B------:R-:W-:Y:S02]  /*4c20*/  MOV R47, UR26 ;  /* 0x0000001a002f7c02 */ /* 0x000fe40008000f00 */
[----:B------:R-:W-:Y:S01]  /*4c30*/  IMAD.WIDE.U32 R44, R45, UR7, R42 ;  /* 0x000000072d2c7c25 */ /* 0x000fe2000f8e002a */
[----:B------:R-:W-:Y:S01]  /*4c40*/  UIMAD UR17, UR7, UR27, UR17 ;  /* 0x0000001b071172a4 */ /* 0x000fe2000f8e0211 */
[----:B------:R-:W-:Y:S01]  /*4c50*/  UMOV UR23, 0x400 ;  /* 0x0000040000177882 */ /* 0x000fe20000000000 */
[----:B------:R-:W-:-:S04]  /*4c60*/  UIMAD UR20, UR20, UR32, URZ ;  /* 0x00000020141472a4 */ /* 0x000fc8000f8e023f */
[----:B------:R-:W-:-:S06]  /*4c70*/  UIMAD UR20, UR7, UR33, UR20 ;  /* 0x00000021071472a4 */ /* 0x000fcc000f8e0214 */
[----:B------:R-:W-:Y:S01]  /*4c80*/  IADD3 R45, R45, UR20, RZ ;  /* 0x000000142d2d7c10 */ /* 0x000fe2000fffe0ff */
[----:B------:R-:W-:Y:S01]  /*4c90*/  USHF.L.U32 UR20, UR16, 0x1, URZ ;  /* 0x0000000110147899 */ /* 0x000fe2000800063f */
[----:B--2---:R-:W-:Y:S01]  /*4ca0*/  IMAD.MOV.U32 R41, RZ, RZ, R52 ;  /* 0x000000ffff297224 */ /* 0x004fe200078e0034 */
[----:B-1----:R-:W-:Y:S02]  /*4cb0*/  SHF.L.U32 R52, R159, 0x5, RZ ;  /* 0x000000059f347819 */ /* 0x002fe400000006ff */
[----:B---3--:R-:W-:Y:S02]  /*4cc0*/  MOV R40, R50 ;  /* 0x0000003200287202 */ /* 0x008fe40000000f00 */
[----:B------:R-:W-:-:S03]  /*4cd0*/  LOP3.LUT R52, R52, 0xfffffc00, RZ, 0xc0, !PT ;  /* 0xfffffc0034347812 */ /* 0x000fc600078ec0ff */
[----:B------:R-:W-:Y:S01]  /*4ce0*/  IMAD.WIDE.U32 R46, R47, UR7, R40 ;  /* 0x000000072f2e7c25 */ /* 0x000fe2000f8e0028 */
[----:B------:R-:W-:-:S04]  /*4cf0*/  IADD3 R43, R52, R3, RZ ;  /* 0x00000003342b7210 */ /* 0x000fc80007ffe0ff */
[----:B------:R-:W-:Y:S01]  /*4d00*/  IADD3 R41, R47, UR17, RZ ;  /* 0x000000112f297c10 */ /* 0x000fe2000fffe0ff */
[C---:B------:R-:W-:Y:S01]  /*4d10*/  VIADD R72, R43.reuse, 0x20 ;  /* 0x000000202b487836 */ /* 0x040fe20000000000 */
[----:B0-----:R-:W-:Y:S01]  /*4d20*/  ULEA UR17, UR24, UR23, 0x18 ;  /* 0x0000001718117291 */ /* 0x001fe2000f8ec03f */
[C---:B------:R-:W-:Y:S01]  /*4d30*/  IADD3 R84, R43.reuse, 0x40, RZ ;  /* 0x000000402b547810 */ /* 0x040fe20007ffe0ff */
[C---:B------:R-:W-:Y:S01]  /*4d40*/  VIADD R156, R43.reuse, 0xa0 ;  /* 0x000000a02b9c7836 */ /* 0x040fe20000000000 */
[C---:B------:R-:W-:Y:S02]  /*4d50*/  IADD3 R88, R43.reuse, 0x60, RZ ;  /* 0x000000602b587810 */ /* 0x040fe40007ffe0ff */
[CC--:B------:R-:W-:Y:S02]  /*4d60*/  LEA.HI.SX32 R114, R43.reuse, R43.reuse, 0x1b ;  /* 0x0000002b2b727211 */ /* 0x0c0fe400078fdaff */
[----:B------:R-:W-:Y:S02]  /*4d70*/  IADD3 R100, R43, 0x80, RZ ;  /* 0x000000802b647810 */ /* 0x000fe40007ffe0ff */
[----:B------:R-:W-:-:S02]  /*4d80*/  LEA.HI.SX32 R71, R72, R43, 0x1b ;  /* 0x0000002b48477211 */ /* 0x000fc400078fdaff */
[C---:B------:R-:W-:Y:S02]  /*4d90*/  IADD3 R158, R43.reuse, 0xc0, RZ ;  /* 0x000000c02b9e7810 */ /* 0x040fe40007ffe0ff */
[-C--:B------:R-:W-:Y:S01]  /*4da0*/  LEA.HI.SX32 R72, R84, R43.reuse, 0x1b ;  /* 0x0000002b54487211 */ /* 0x080fe200078fdaff */
[C---:B------:R-:W-:Y:S01]  /*4db0*/  VIADD R111, R43.reuse, 0x120 ;  /* 0x000001202b6f7836 */ /* 0x040fe20000000000 */
[C---:B------:R-:W-:Y:S02]  /*4dc0*/  IADD3 R160, R43.reuse, 0xe0, RZ ;  /* 0x000000e02ba07810 */ /* 0x040fe40007ffe0ff */
[-C--:B------:R-:W-:Y:S02]  /*4dd0*/  LEA.HI.SX32 R75, R88, R43.reuse, 0x1b ;  /* 0x0000002b584b7211 */ /* 0x080fe400078fdaff */
[----:B------:R-:W-:Y:S02]  /*4de0*/  IADD3 R164, R43, 0x100, RZ ;  /* 0x000001002ba47810 */ /* 0x000fe40007ffe0ff */
[----:B------:R-:W-:-:S02]  /*4df0*/  LEA.HI.SX32 R79, R100, R43, 0x1b ;  /* 0x0000002b644f7211 */ /* 0x000fc400078fdaff */
[----:B------:R-:W-:Y:S02]  /*4e00*/  LEA R114, R114, UR17, 0x1 ;  /* 0x0000001172727c11 */ /* 0x000fe4000f8e08ff */
[----:B------:R-:W-:Y:S02]  /*4e10*/  LEA R40, P0, R46, UR28, 0x3 ;  /* 0x0000001c2e287c11 */ /* 0x000fe4000f8018ff */
[-C--:B------:R-:W-:Y:S02]  /*4e20*/  LEA.HI.SX32 R100, R156, R43.reuse, 0x1b ;  /* 0x0000002b9c647211 */ /* 0x080fe400078fdaff */
[----:B------:R-:W-:Y:S02]  /*4e30*/  LEA R71, R71, UR17, 0x1 ;  /* 0x0000001147477c11 */ /* 0x000fe4000f8e08ff */
[----:B------:R-:W-:Y:S02]  /*4e40*/  IADD3 R109, R43, 0x140, RZ ;  /* 0x000001402b6d7810 */ /* 0x000fe40007ffe0ff */
[----:B------:R-:W-:-:S02]  /*4e50*/  LEA.HI.SX32 R84, R158, R43, 0x1b ;  /* 0x0000002b9e547211 */ /* 0x000fc400078fdaff */
[----:B------:R-:W-:Y:S01]  /*4e60*/  LEA R72, R72, UR17, 0x1 ;  /* 0x0000001148487c11 */ /* 0x000fe2000f8e08ff */
[C---:B------:R-:W-:Y:S01]  /*4e70*/  VIADD R146, R43.reuse, 0x1a0 ;  /* 0x000001a02b927836 */ /* 0x040fe20000000000 */
[----:B------:R-:W-:Y:S02]  /*4e80*/  IADD3 R68, R43, 0x160, RZ ;  /* 0x000001602b447810 */ /* 0x000fe40007ffe0ff */
[-C--:B------:R-:W-:Y:S02]  /*4e90*/  LEA.HI.SX32 R87, R160, R43.reuse, 0x1b ;  /* 0x0000002ba0577211 */ /* 0x080fe400078fdaff */
[----:B------:R-:W-:Y:S02]  /*4ea0*/  LEA R75, R75, UR17, 0x1 ;  /* 0x000000114b4b7c11 */ /* 0x000fe4000f8e08ff */
[----:B------:R-:W-:Y:S02]  /*4eb0*/  IADD3 R80, R43, 0x180, RZ ;  /* 0x000001802b507810 */ /* 0x000fe40007ffe0ff */
[----:B------:R-:W-:-:S02]  /*4ec0*/  LEA.HI.SX32 R88, R164, R43, 0x1b ;  /* 0x0000002ba4587211 */ /* 0x000fc400078fdaff */
[----:B------:R-:W-:Y:S01]  /*4ed0*/  LEA R79, R79, UR17, 0x1 ;  /* 0x000000114f4f7c11 */ /* 0x000fe2000f8e08ff */
[C---:B------:R-:W-:Y:S01]  /*4ee0*/  VIADD R148, R43.reuse, 0x220 ;  /* 0x000002202b947836 */ /* 0x040fe20000000000 */
[----:B------:R-:W-:Y:S01]  /*4ef0*/  LEA.HI.X R41, R46, UR29, R41, 0x3, P0 ;  /* 0x0000001d2e297c11 */ /* 0x000fe200080f1c29 */
[----:B------:R-:W-:Y:S01]  /*4f00*/  VIADD R138, R43, 0x2a0 ;  /* 0x000002a02b8a7836 */ /* 0x000fe20000000000 */
[-C--:B------:R-:W-:Y:S01]  /*4f10*/  LEA.HI.SX32 R111, R111, R43.reuse, 0x1b ;  /* 0x0000002b6f6f7211 */ /* 0x080fe200078fdaff */
[C---:B------:R-:W-:Y:S01]  /*4f20*/  VIADD R130, R43.reuse, 0x320 ;  /* 0x000003202b827836 */ /* 0x040fe20000000000 */
[----:B------:R-:W-:Y:S01]  /*4f30*/  LEA R100, R100, UR17, 0x1 ;  /* 0x0000001164647c11 */ /* 0x000fe2000f8e08ff */
[C---:B------:R-:W-:Y:S01]  /*4f40*/  VIADD R46, R43.reuse, 0x3a0 ;  /* 0x000003a02b2e7836 */ /* 0x040fe20000000000 */
[----:B------:R-:W-:Y:S01]  /*4f50*/  IADD3 R154, R43, 0x1c0, RZ ;  /* 0x000001c02b9a7810 */ /* 0x000fe20007ffe0ff */
[----:B------:R-:W2:Y:S01]  /*4f60*/  LDG.E.64 R40, desc[UR18][R40.64] ;  /* 0x0000001228287981 */ /* 0x000ea2000c1e1b00 */
[----:B------:R-:W-:-:S02]  /*4f70*/  LEA.HI.SX32 R109, R109, R43, 0x1b ;  /* 0x0000002b6d6d7211 */ /* 0x000fc400078fdaff */
[----:B------:R-:W-:Y:S02]  /*4f80*/  LEA R84, R84, UR17, 0x1 ;  /* 0x0000001154547c11 */ /* 0x000fe4000f8e08ff */
[C---:B------:R-:W-:Y:S02]  /*4f90*/  IADD3 R152, R43.reuse, 0x1e0, RZ ;  /* 0x000001e02b987810 */ /* 0x040fe40007ffe0ff */
[C---:B------:R-:W-:Y:S02]  /*4fa0*/  IADD3 R150, R43.reuse, 0x200, RZ ;  /* 0x000002002b967810 */ /* 0x040fe40007ffe0ff */
[C---:B------:R-:W-:Y:S02]  /*4fb0*/  IADD3 R144, R43.reuse, 0x240, RZ ;  /* 0x000002402b907810 */ /* 0x040fe40007ffe0ff */
[C---:B------:R-:W-:Y:S02]  /*4fc0*/  IADD3 R142, R43.reuse, 0x260, RZ ;  /* 0x000002602b8e7810 */ /* 0x040fe40007ffe0ff */
[----:B------:R-:W-:-:S02]  /*4fd0*/  IADD3 R140, R43, 0x280, RZ ;  /* 0x000002802b8c7810 */ /* 0x000fc40007ffe0ff */
[C---:B------:R-:W-:Y:S02]  /*4fe0*/  IADD3 R136, R43.reuse, 0x2c0, RZ ;  /* 0x000002c02b887810 */ /* 0x040fe40007ffe0ff */
[C---:B------:R-:W-:Y:S02]  /*4ff0*/  IADD3 R134, R43.reuse, 0x2e0, RZ ;  /* 0x000002e02b867810 */ /* 0x040fe40007ffe0ff */
[C---:B------:R-:W-:Y:S02]  /*5000*/  IADD3 R132, R43.reuse, 0x300, RZ ;  /* 0x000003002b847810 */ /* 0x040fe40007ffe0ff */
[C---:B------:R-:W-:Y:S02]  /*5010*/  IADD3 R128, R43.reuse, 0x340, RZ ;  /* 0x000003402b807810 */ /* 0x040fe40007ffe0ff */
[C---:B------:R-:W-:Y:S02]  /*5020*/  IADD3 R126, R43.reuse, 0x360, RZ ;  /* 0x000003602b7e7810 */ /* 0x040fe40007ffe0ff */
[----:B------:R-:W-:-:S02]  /*5030*/  IADD3 R124, R43, 0x380, RZ ;  /* 0x000003802b7c7810 */ /* 0x000fc40007ffe0ff */
[----:B------:R-:W-:Y:S02]  /*5040*/  IADD3 R122, R43, 0x3c0, RZ ;  /* 0x000003c02b7a7810 */ /* 0x000fe40007ffe0ff */
[-C--:B------:R-:W-:Y:S02]  /*5050*/  LEA.HI.SX32 R68, R68, R43.reuse, 0x1b ;  /* 0x0000002b44447211 */ /* 0x080fe400078fdaff */
[----:B------:R-:W-:Y:S02]  /*5060*/  LEA R87, R87, UR17, 0x1 ;  /* 0x0000001157577c11 */ /* 0x000fe4000f8e08ff */
[----:B------:R-:W-:Y:S02]  /*5070*/  IADD3 R50, R43, 0x3e0, RZ ;  /* 0x000003e02b327810 */ /* 0x000fe40007ffe0ff */
[----:B------:R-:W-:Y:S02]  /*5080*/  LEA.HI.SX32 R80, R80, R43, 0x1b ;  /* 0x0000002b50507211 */ /* 0x000fe400078fdaff */
[----:B------:R-:W-:-:S02]  /*5090*/  LEA R88, R88, UR17, 0x1 ;  /* 0x0000001158587c11 */ /* 0x000fc4000f8e08ff */
[-C--:B------:R-:W-:Y:S02]  /*50a0*/  LEA.HI.SX32 R146, R146, R43.reuse, 0x1b ;  /* 0x0000002b92927211 */ /* 0x080fe400078fdaff */
[-C--:B------:R-:W-:Y:S02]  /*50b0*/  LEA.HI.SX32 R147, R154, R43.reuse, 0x1b ;  /* 0x0000002b9a937211 */ /* 0x080fe400078fdaff */
[-C--:B------:R-:W-:Y:S02]  /*50c0*/  LEA.HI.SX32 R145, R152, R43.reuse, 0x1b ;  /* 0x0000002b98917211 */ /* 0x080fe400078fdaff */
[-C--:B------:R-:W-:Y:S02]  /*50d0*/  LEA.HI.SX32 R153, R150, R43.reuse, 0x1b ;  /* 0x0000002b96997211 */ /* 0x080fe400078fdaff */
[-C--:B------:R-:W-:Y:S02]  /*50e0*/  LEA.HI.SX32 R151, R148, R43.reuse, 0x1b ;  /* 0x0000002b94977211 */ /* 0x080fe400078fdaff */
[----:B------:R-:W-:-:S02]  /*50f0*/  LEA.HI.SX32 R99, R144, R43, 0x1b ;  /* 0x0000002b90637211 */ /* 0x000fc400078fdaff */
        /* <DEDUP_REMOVED lines=12> */
[----:B------:R-:W-:Y:S02]  /*51c0*/  LEA R68, R68, UR17, 0x1 ;  /* 0x0000001144447c11 */ /* 0x000fe4000f8e08ff */
[----:B------:R-:W-:Y:S02]  /*51d0*/  LEA.HI.SX32 R43, R50, R43, 0x1b ;  /* 0x0000002b322b7211 */ /* 0x000fe400078fdaff */
[----:B------:R-:W-:Y:S02]  /*51e0*/  LEA R80, R80, UR17, 0x1 ;  /* 0x0000001150507c11 */ /* 0x000fe4000f8e08ff */
[----:B------:R-:W-:Y:S02]  /*51f0*/  LEA R50, P0, R44, UR13, 0x1 ;  /* 0x0000000d2c327c11 */ /* 0x000fe4000f8008ff */
[----:B------:R-:W-:Y:S02]  /*5200*/  LEA R146, R146, UR17, 0x1 ;  /* 0x0000001192927c11 */ /* 0x000fe4000f8e08ff */
[----:B------:R-:W-:-:S02]  /*5210*/  LEA R147, R147, UR17, 0x1 ;  /* 0x0000001193937c11 */ /* 0x000fc4000f8e08ff */
[----:B------:R-:W-:Y:S02]  /*5220*/  LEA R145, R145, UR17, 0x1 ;  /* 0x0000001191917c11 */ /* 0x000fe4000f8e08ff */
[----:B------:R-:W-:Y:S01]  /*5230*/  LEA R153, R153, UR17, 0x1 ;  /* 0x0000001199997c11 */ /* 0x000fe2000f8e08ff */
[----:B----4-:R0:W-:Y:S04]  /*5240*/  STS.U16 [R114], R67 ;  /* 0x0000004372007388 */ /* 0x0101e80000000400 */
[----:B------:R-:W-:Y:S04]  /*5250*/  STS.U16 [R71+0x40], R120 ;  /* 0x0000407847007388 */ /* 0x000fe80000000400 */
[----:B-----5:R-:W-:Y:S01]  /*5260*/  STS.U16 [R72+0x80], R107 ;  /* 0x0000806b48007388 */ /* 0x020fe20000000400 */
[----:B0-----:R-:W-:-:S03]  /*5270*/  LEA R67, R111, UR17, 0x1 ;  /* 0x000000116f437c11 */ /* 0x001fc6000f8e08ff */
[----:B------:R0:W-:Y:S04]  /*5280*/  STS.U16 [R75+0xc0], R96 ;  /* 0x0000c0604b007388 */ /* 0x0001e80000000400 */
[----:B------:R-:W-:Y:S04]  /*5290*/  STS.U16 [R79+0x100], R116 ;  /* 0x000100744f007388 */ /* 0x000fe80000000400 */
[----:B------:R-:W-:Y:S01]  /*52a0*/  STS.U16 [R100+0x140], R105 ;  /* 0x0001406964007388 */ /* 0x000fe20000000400 */
[----:B0-----:R-:W-:-:S03]  /*52b0*/  LEA R96, R109, UR17, 0x1 ;  /* 0x000000116d607c11 */ /* 0x001fc6000f8e08ff */
[----:B------:R-:W-:Y:S04]  /*52c0*/  STS.U16 [R84+0x180], R103 ;  /* 0x0001806754007388 */ /* 0x000fe80000000400 */
[----:B------:R-:W-:Y:S04]  /*52d0*/  STS.U16 [R87+0x1c0], R118 ;  /* 0x0001c07657007388 */ /* 0x000fe80000000400 */
[----:B------:R-:W-:Y:S01]  /*52e0*/  STS.U16 [R88+0x200], R101 ;  /* 0x0002006558007388 */ /* 0x000fe20000000400 */
[----:B------:R-:W-:-:S03]  /*52f0*/  LEA.HI.X R51, R44, UR15, R45, 0x1, P0 ;  /* 0x0000000f2c337c11 */ /* 0x000fc600080f0c2d */
[----:B------:R-:W-:Y:S01]  /*5300*/  STS.U16 [R67+0x240], R112 ;  /* 0x0002407043007388 */ /* 0x000fe20000000400 */
[----:B------:R-:W-:-:S03]  /*5310*/  LEA R151, R151, UR17, 0x1 ;  /* 0x0000001197977c11 */ /* 0x000fc6000f8e08ff */
        /* <DEDUP_REMOVED lines=17> */
[----:B------:R-:W-:-:S03]  /*5430*/  ISETP.GE.AND P0, PT, R42, UR20, PT ;  /* 0x000000142a007c0c */ /* 0x000fc6000bf06270 */
[----:B------:R0:W-:Y:S01]  /*5440*/  STS.U16 [R44+0x4c0], R55 ;  /* 0x0004c0372c007388 */ /* 0x0001e20000000400 */
[----:B------:R-:W-:-:S03]  /*5450*/  LEA R133, R133, UR17, 0x1 ;  /* 0x0000001185857c11 */ /* 0x000fc6000f8e08ff */
[----:B------:R-:W-:Y:S01]  /*5460*/  STS.U16 [R47+0x500], R94 ;  /* 0x0005005e2f007388 */ /* 0x000fe20000000400 */
[----:B------:R-:W-:-:S03]  /*5470*/  LEA R131, R131, UR17, 0x1 ;  /* 0x0000001183837c11 */ /* 0x000fc6000f8e08ff */
[----:B------:R-:W-:Y:S01]  /*5480*/  STS.U16 [R143+0x540], R98 ;  /* 0x000540628f007388 */ /* 0x000fe20000000400 */
[----:B------:R-:W-:-:S03]  /*5490*/  LEA R129, R129, UR17, 0x1 ;  /* 0x0000001181817c11 */ /* 0x000fc6000f8e08ff */
[----:B------:R-:W-:Y:S01]  /*54a0*/  STS.U16 [R141+0x580], R90 ;  /* 0x0005805a8d007388 */ /* 0x000fe20000000400 */
[----:B0-----:R-:W-:-:S03]  /*54b0*/  LEA R55, R46, UR17, 0x1 ;  /* 0x000000112e377c11 */ /* 0x001fc6000f8e08ff */
[----:B------:R-:W-:Y:S01]  /*54c0*/  STS.U16 [R139+0x5c0], R86 ;  /* 0x0005c0568b007388 */ /* 0x000fe20000000400 */
[----:B------:R-:W-:-:S03]  /*54d0*/  LEA R53, R53, UR17, 0x1 ;  /* 0x0000001135357c11 */ /* 0x000fc6000f8e08ff */
[----:B------:R-:W-:Y:S01]  /*54e0*/  STS.U16 [R137+0x600], R74 ;  /* 0x0006004a89007388 */ /* 0x000fe20000000400 */
[----:B------:R-:W-:-:S03]  /*54f0*/  LEA R43, R43, UR17, 0x1 ;  /* 0x000000112b2b7c11 */ /* 0x000fc6000f8e08ff */
[----:B------:R-:W-:Y:S01]  /*5500*/  STS.U16 [R135+0x640], R82 ;  /* 0x0006405287007388 */ /* 0x000fe20000000400 */
[----:B------:R-:W-:-:S03]  /*5510*/  PRMT R105, RZ, 0x7610, R105 ;  /* 0x00007610ff697816 */ /* 0x000fc60000000069 */
[----:B------:R-:W-:Y:S01]  /*5520*/  STS.U16 [R133+0x680], R78 ;  /* 0x0006804e85007388 */ /* 0x000fe20000000400 */
[----:B------:R-:W-:-:S03]  /*5530*/  VIADD R46, R42, 0x20 ;  /* 0x000000202a2e7836 */ /* 0x000fc60000000000 */
[----:B------:R0:W-:Y:S04]  /*5540*/  STS.U16 [R131+0x6c0], R76 ;  /* 0x0006c04c83007388 */ /* 0x0001e80000000400 */
[----:B------:R1:W-:Y:S04]  /*5550*/  STS.U16 [R129+0x700], R54 ;  /* 0x0007003681007388 */ /* 0x0003e80000000400 */
[----:B------:R3:W-:Y:S04]  /*5560*/  STS.U16 [R55+0x740], R64 ;  /* 0x0007404037007388 */ /* 0x0007e80000000400 */
[----:B------:R-:W-:Y:S04]  /*5570*/  STS.U16 [R53+0x780], R66 ;  /* 0x0007804235007388 */ /* 0x000fe80000000400 */
[----:B------:R-:W-:Y:S01]  /*5580*/  STS.U16 [R43+0x7c0], R70 ;  /* 0x0007c0462b007388 */ /* 0x000fe20000000400 */
[----:B------:R-:W-:-:S03]  /*5590*/  NOP ;  /* 0x0000000000007918 */ /* 0x000fc60000000000 */
[----:B------:R-:W4:Y:S01]  /*55a0*/  @!P0 LDG.E.U16 R105, desc[UR18][R50.64] ;  /* 0x0000001232698981 */ /* 0x000f22000c1e1500 */
[----:B------:R-:W-:Y:S02]  /*55b0*/  ISETP.GE.AND P0, PT, R46, UR20, PT ;  /* 0x000000142e007c0c */ /* 0x000fe4000bf06270 */
[----:B------:R-:W-:Y:S02]  /*55c0*/  PRMT R113, RZ, 0x7610, R113 ;  /* 0x00007610ff717816 */ /* 0x000fe40000000071 */
[----:B------:R-:W-:-:S09]  /*55d0*/  IADD3 R46, R42, 0x60, RZ ;  /* 0x000000602a2e7810 */ /* 0x000fd20007ffe0ff */
[----:B------:R-:W5:Y:S01]  /*55e0*/  @!P0 LDG.E.U16 R113, desc[UR18][R50.64+0x40] ;  /* 0x0000401232718981 */ /* 0x000f62000c1e1500 */
[----:B------:R-:W-:Y:S02]  /*55f0*/  ISETP.GE.AND P0, PT, R46, UR20, PT ;  /* 0x000000142e007c0c */ /* 0x000fe4000bf06270 */
[----:B0-----:R-:W-:Y:S02]  /*5600*/  PRMT R76, RZ, 0x7610, R76 ;  /* 0x00007610ff4c7816 */ /* 0x001fe4000000004c */
[----:B------:R-:W-:-:S09]  /*5610*/  IADD3 R46, R42, 0x80, RZ ;  /* 0x000000802a2e7810 */ /* 0x000fd20007ffe0ff */
[----:B------:R-:W2:Y:S01]  /*5620*/  @!P0 LDG.E.U16 R76, desc[UR18][R50.64+0xc0] ;  /* 0x0000c012324c8981 */ /* 0x000ea2000c1e1500 */
[----:B------:R-:W-:Y:S02]  /*5630*/  ISETP.GE.AND P0, PT, R46, UR20, PT ;  /* 0x000000142e007c0c */ /* 0x000fe4000bf06270 */
[C---:B------:R-:W-:Y:S02]  /*5640*/  IADD3 R69, R42.reuse, 0x40, RZ ;  /* 0x000000402a457810 */ /* 0x040fe40007ffe0ff */
[----:B------:R-:W-:Y:S02]  /*5650*/  PRMT R107, RZ, 0x7610, R107 ;  /* 0x00007610ff6b7816 */ /* 0x000fe4000000006b */
[----:B------:R-:W-:Y:S02]  /*5660*/  IADD3 R46, R42, 0xc0, RZ ;  /* 0x000000c02a2e7810 */ /* 0x000fe40007ffe0ff */
[----:B------:R-:W-:-:S05]  /*5670*/  ISETP.GE.AND P2, PT, R69, UR20, PT ;  /* 0x0000001445007c0c */ /* 0x000fca000bf46270 */
[----:B------:R-:W2:Y:S01]  /*5680*/  @!P0 LDG.E.U16 R107, desc[UR18][R50.64+0x100] ;  /* 0x00010012326b8981 */ /* 0x000ea2000c1e1500 */
[----:B------:R-:W-:Y:S02]  /*5690*/  ISETP.GE.AND P0, PT, R46, UR20, PT ;  /* 0x000000142e007c0c */ /* 0x000fe4000bf06270 */
[----:B------:R-:W-:Y:S02]  /*56a0*/  PRMT R112, RZ, 0x7610, R112 ;  /* 0x00007610ff707816 */ /* 0x000fe40000000070 */
[----:B------:R-:W-:Y:S02]  /*56b0*/  PRMT R99, RZ, 0x7610, R99 ;  /* 0x00007610ff637816 */ /* 0x000fe40000000063 */
[C---:B------:R-:W-:Y:S02]  /*56c0*/  IADD3 R46, R42.reuse, 0xe0, RZ ;  /* 0x000000e02a2e7810 */ /* 0x040fe40007ffe0ff */
[----:B------:R-:W2:Y:S01]  /*56d0*/  @!P2 LDG.E.U16 R112, desc[UR18][R50.64+0x80] ;  /* 0x000080123270a981 */ /* 0x000ea2000c1e1500 */
[----:B-1----:R-:W-:-:S04]  /*56e0*/  VIADD R54, R42, 0xa0 ;  /* 0x000000a02a367836 */ /* 0x002fc80000000000 */
[----:B------:R-:W2:Y:S01]  /*56f0*/  @!P0 LDG.E.U16 R99, desc[UR18][R50.64+0x180] ;  /* 0x0001801232638981 */ /* 0x000ea2000c1e1500 */
[----:B------:R-:W-:Y:S02]  /*5700*/  ISETP.GE.AND P0, PT, R46, UR20, PT ;  /* 0x000000142e007c0c */ /* 0x000fe4000bf06270 */
[----:B------:R-:W-:Y:S02]  /*5710*/  ISETP.GE.AND P2, PT, R54, UR20, PT ;  /* 0x0000001436007c0c */ /* 0x000fe4000bf46270 */
[----:B------:R-:W-:Y:S01]  /*5720*/  PRMT R103, RZ, 0x7610, R103 ;  /* 0x00007610ff677816 */ /* 0x000fe20000000067 */
[C---:B------:R-:W-:Y:S01]  /*5730*/  VIADD R46, R42.reuse, 0x120 ;  /* 0x000001202a2e7836 */ /* 0x040fe20000000000 */
[----:B------:R-:W-:Y:S02]  /*5740*/  PRMT R104, RZ, 0x7610, R104 ;  /* 0x00007610ff687816 */ /* 0x000fe40000000068 */
[----:B------:R-:W-:-:S05]  /*5750*/  IADD3 R54, R42, 0x100, RZ ;  /* 0x000001002a367810 */ /* 0x000fca0007ffe0ff */
[----:B------:R-:W2:Y:S01]  /*5760*/  @!P0 LDG.E.U16 R103, desc[UR18][R50.64+0x1c0] ;  /* 0x0001c01232678981 */ /* 0x000ea2000c1e1500 */
[----:B------:R-:W-:-:S03]  /*5770*/  ISETP.GE.AND P0, PT, R46, UR20, PT ;  /* 0x000000142e007c0c */ /* 0x000fc6000bf06270 */
[----:B------:R-:W2:Y:S01]  /*5780*/  @!P2 LDG.E.U16 R104, desc[UR18][R50.64+0x140] ;  /* 0x000140123268a981 */ /* 0x000ea2000c1e1500 */
[----:B------:R-:W-:Y:S02]  /*5790*/  ISETP.GE.AND P2, PT, R54, UR20, PT ;  /* 0x0000001436007c0c */ /* 0x000fe4000bf46270 */
[----:B------:R-:W-:Y:S02]  /*57a0*/  PRMT R91, RZ, 0x7610, R91 ;  /* 0x00007610ff5b7816 */ /* 0x000fe4000000005b */
[----:B------:R-:W-:Y:S02]  /*57b0*/  IADD3 R46, R42, 0x140, RZ ;  /* 0x000001402a2e7810 */ /* 0x000fe40007ffe0ff */
[----:B------:R-:W-:-:S03]  /*57c0*/  PRMT R95, RZ, 0x7610, R95 ;  /* 0x00007610ff5f7816 */ /* 0x000fc6000000005f */
[----:B------:R-:W2:Y:S01]  /*57d0*/  @!P0 LDG.E.U16 R91, desc[UR18][R50.64+0x240] ;  /* 0x00024012325b8981 */ /* 0x000ea2000c1e1500 */
[----:B------:R-:W-:Y:S02]  /*57e0*/  ISETP.GE.AND P0, PT, R46, UR20, PT ;  /* 0x000000142e007c0c */ /* 0x000fe4000bf06270 */
[----:B------:R-:W-:Y:S01]  /*57f0*/  PRMT R83, RZ, 0x7610, R83 ;  /* 0x00007610ff537816 */ /* 0x000fe20000000053 */
[----:B------:R-:W2:Y:S01]  /*5800*/  @!P2 LDG.E.U16 R95, desc[UR18][R50.64+0x200] ;  /* 0x00020012325fa981 */ /* 0x000ea2000c1e1500 */
[----:B------:R-:W-:-:S09]  /*5810*/  IADD3 R46, R42, 0x160, RZ ;  /* 0x000001602a2e7810 */ /* 0x000fd20007ffe0ff */
[----:B------:R-:W2:Y:S01]  /*5820*/  @!P0 LDG.E.U16 R83, desc[UR18][R50.64+0x280] ;  /* 0x0002801232538981 */ /* 0x000ea2000c1e1500 */
[----:B------:R-:W-:Y:S02]  /*5830*/  ISETP.GE.AND P0, PT, R46, UR20, PT ;  /* 0x000000142e007c0c */ /* 0x000fe4000bf06270 */
[----:B------:R-:W-:Y:S02]  /*5840*/  PRMT R69, RZ, 0x7610, R69 ;  /* 0x00007610ff457816 */ /* 0x000fe40000000045 */
[----:B------:R-:W-:-:S09]  /*5850*/  IADD3 R46, R42, 0x180, RZ ;  /* 0x000001802a2e7810 */ /* 0x000fd20007ffe0ff */
[----:B------:R-:W2:Y:S01]  /*5860*/  @!P0 LDG.E.U16 R69, desc[UR18][R50.64+0x2c0] ;  /* 0x0002c01232458981 */ /* 0x000ea2000c1e1500 */
[----:B------:R-:W-:Y:S02]  /*5870*/  ISETP.GE.AND P5, PT, R46, UR20, PT ;  /* 0x000000142e007c0c */ /* 0x000fe4000bfa6270 */
[----:B------:R-:W-:Y:S02]  /*5880*/  ISETP.GE.AND P0, PT, R81, UR20, PT ;  /* 0x0000001451007c0c */ /* 0x000fe4000bf06270 */
[----:B------:R-:W-:-:S09]  /*5890*/  PRMT R81, RZ, 0x7610, R81 ;  /* 0x00007610ff517816 */ /* 0x000fd20000000051 */
[----:B------:R-:W2:Y:S01]  /*58a0*/  @!P5 LDG.E.U16 R81, desc[UR18][R50.64+0x300] ;  /* 0x000300123251d981 */ /* 0x000ea2000c1e1500 */
[C---:B------:R-:W-:Y:S01]  /*58b0*/  VIADD R54, R42.reuse, 0x1a0 ;  /* 0x000001a02a367836 */ /* 0x040fe20000000000 */
[----:B------:R-:W-:-:S04]  /*58c0*/  IADD3 R46, R42, 0x1c0, RZ ;  /* 0x000001c02a2e7810 */ /* 0x000fc80007ffe0ff */
[----:B------:R-:W-:Y:S02]  /*58d0*/  ISETP.GE.AND P2, PT, R46, UR20, PT ;  /* 0x000000142e007c0c */ /* 0x000fe4000bf46270 */
[----:B------:R-:W-:Y:S01]  /*58e0*/  ISETP.GE.AND P6, PT, R54, UR20, PT ;  /* 0x0000001436007c0c */ /* 0x000fe2000bfc6270 */
[C---:B------:R-:W-:Y:S01]  /*58f0*/  VIADD R46, R42.reuse, 0x220 ;  /* 0x000002202a2e7836 */ /* 0x040fe20000000000 */
[C---:B------:R-:W-:Y:S02]  /*5900*/  IADD3 R54, R42.reuse, 0x1e0, RZ ;  /* 0x000001e02a367810 */ /* 0x040fe40007ffe0ff */
[----:B---3--:R-:W-:Y:S02]  /*5910*/  IADD3 R64, R42, 0x200, RZ ;  /* 0x000002002a407810 */ /* 0x008fe40007ffe0ff */
[----:B------:R-:W-:Y:S02]  /*5920*/  ISETP.GE.AND P3, PT, R54, UR20, PT ;  /* 0x0000001436007c0c */ /* 0x000fe4000bf66270 */
[----:B------:R-:W-:-:S02]  /*5930*/  ISETP.GE.AND P4, PT, R64, UR20, PT ;  /* 0x0000001440007c0c */ /* 0x000fc4000bf86270 */
[----:B------:R-:W-:Y:S02]  /*5940*/  PRMT R149, RZ, 0x7610, R149 ;  /* 0x00007610ff957816 */ /* 0x000fe40000000095 */
[----:B------:R-:W-:Y:S02]  /*5950*/  PRMT R148, RZ, 0x7610, R148 ;  /* 0x00007610ff947816 */ /* 0x000fe40000000094 */
[----:B------:R-:W-:Y:S02]  /*5960*/  ISETP.GE.AND P5, PT, R46, UR20, PT ;  /* 0x000000142e007c0c */ /* 0x000fe4000bfa6270 */
[C---:B------:R-:W-:Y:S01]  /*5970*/  IADD3 R46, R42.reuse, 0x260, RZ ;  /* 0x000002602a2e7810 */ /* 0x040fe20007ffe0ff */
[----:B------:R-:W3:Y:S01]  /*5980*/  @!P2 LDG.E.U16 R149, desc[UR18][R50.64+0x380] ;  /* 0x000380123295a981 */ /* 0x000ee2000c1e1500 */
[----:B------:R-:W-:Y:S02]  /*5990*/  IADD3 R54, R42, 0x240, RZ ;  /* 0x000002402a367810 */ /* 0x000fe40007ffe0ff */
[----:B------:R-:W-:Y:S01]  /*59a0*/  ISETP.GE.AND P2, PT, R46, UR20, PT ;  /* 0x000000142e007c0c */ /* 0x000fe2000bf46270 */
[----:B------:R-:W3:Y:S01]  /*59b0*/  @!P6 LDG.E.U16 R148, desc[UR18][R50.64+0x340] ;  /* 0x000340123294e981 */ /* 0x000ee2000c1e1500 */
[----:B------:R-:W-:-:S02]  /*59c0*/  PRMT R154, RZ, 0x7610, R154 ;  /* 0x00007610ff9a7816 */ /* 0x000fc4000000009a */
[----:B------:R-:W-:Y:S02]  /*59d0*/  PRMT R152, RZ, 0x7610, R152 ;  /* 0x00007610ff987816 */ /* 0x000fe40000000098 */
[----:B------:R-:W-:Y:S02]  /*59e0*/  ISETP.GE.AND P6, PT, R54, UR20, PT ;  /* 0x0000001436007c0c */ /* 0x000fe4000bfc6270 */
[C---:B------:R-:W-:Y:S01]  /*59f0*/  IADD3 R46, R42.reuse, 0x280, RZ ;  /* 0x000002802a2e7810 */ /* 0x040fe20007ffe0ff */
[----:B------:R-:W-:Y:S01]  /*5a00*/  VIADD R42, R42, 0x2a0 ;  /* 0x000002a02a2a7836 */ /* 0x000fe20000000000 */
[----:B------:R-:W3:Y:S01]  /*5a10*/  @!P3 LDG.E.U16 R154, desc[UR18][R50.64+0x3c0] ;  /* 0x0003c012329ab981 */ /* 0x000ee2000c1e1500 */
[----:B------:R-:W-:Y:S02]  /*5a20*/  PRMT R150, RZ, 0x7610, R150 ;  /* 0x00007610ff967816 */ /* 0x000fe40000000096 */
[----:B------:R-:W-:Y:S01]  /*5a30*/  ISETP.GE.AND P3, PT, R46, UR20, PT ;  /* 0x000000142e007c0c */ /* 0x000fe2000bf66270 */
[----:B------:R-:W3:Y:S01]  /*5a40*/  @!P4 LDG.E.U16 R152, desc[UR18][R50.64+0x400] ;  /* 0x000400123298c981 */ /* 0x000ee2000c1e1500 */
[----:B------:R-:W-:-:S02]  /*5a50*/  ISETP.GE.AND P4, PT, R42, UR20, PT ;  /* 0x000000142a007c0c */ /* 0x000fc4000bf86270 */
[----:B------:R-:W-:Y:S01]  /*5a60*/  PRMT R42, RZ, 0x7610, R42 ;  /* 0x00007610ff2a7816 */ /* 0x000fe2000000002a */
[----:B------:R-:W3:Y:S01]  /*5a70*/  @!P5 LDG.E.U16 R150, desc[UR18][R50.64+0x440] ;  /* 0x000440123296d981 */ /* 0x000ee2000c1e1500 */
[----:B------:R-:W-:Y:S02]  /*5a80*/  PRMT R46, RZ, 0x7610, R46 ;  /* 0x00007610ff2e7816 */ /* 0x000fe4000000002e */
[----:B------:R-:W-:Y:S02]  /*5a90*/  ISETP.GE.AND P5, PT, R93, UR20, PT ;  /* 0x000000145d007c0c */ /* 0x000fe4000bfa6270 */
[----:B------:R-:W3:Y:S01]  /*5aa0*/  @!P6 LDG.E.U16 R42, desc[UR18][R50.64+0x480] ;  /* 0x00048012322ae981 */ /* 0x000ee2000c1e1500 */
[----:B------:R-:W-:-:S03]  /*5ab0*/  ISETP.GE.AND P6, PT, R92, UR20, PT ;  /* 0x000000145c007c0c */ /* 0x000fc6000bfc6270 */
[----:B------:R-:W3:Y:S01]  /*5ac0*/  @!P2 LDG.E.U16 R46, desc[UR18][R50.64+0x4c0] ;  /* 0x0004c012322ea981 */ /* 0x000ee2000c1e1500 */
        /* <DEDUP_REMOVED lines=9> */
[----:B------:R-:W-:Y:S02]  /*5b60*/  ISETP.GE.AND P3, PT, R89, UR20, PT ;  /* 0x0000001459007c0c */ /* 0x000fe4000bf66270 */
[----:B------:R-:W-:Y:S01]  /*5b70*/  ISETP.GE.AND P4, PT, R77, UR20, PT ;  /* 0x000000144d007c0c */ /* 0x000fe2000bf86270 */
        /* <DEDUP_REMOVED lines=8> */
[----:B------:R-:W-:Y:S02]  /*5c00*/  LEA R52, R3, R52, 0x5 ;  /* 0x0000003403347211 */ /* 0x000fe400078e28ff */
[----:B------:R-:W-:Y:S02]  /*5c10*/  PRMT R132, RZ, 0x7610, R132 ;  /* 0x00007610ff847816 */ /* 0x000fe40000000084 */
[----:B------:R-:W-:Y:S02]  /*5c20*/  LEA.HI.SX32 R164, R52, R52, 0x1b ;  /* 0x0000003434a47211 */ /* 0x000fe400078fdaff */
[----:B------:R-:W-:Y:S02]  /*5c30*/  PRMT R130, RZ, 0x7610, R130 ;  /* 0x00007610ff827816 */ /* 0x000fe40000000082 */
[----:B------:R-:W-:Y:S01]  /*5c40*/  PRMT R128, RZ, 0x7610, R128 ;  /* 0x00007610ff807816 */ /* 0x000fe20000000080 */
[----:B------:R-:W3:Y:S01]  /*5c50*/  @!P3 LDG.E.U16 R132, desc[UR18][R50.64+0x680] ;  /* 0x000680123284b981 */ /* 0x000ee2000c1e1500 */
[----:B------:R-:W-:-:S02]  /*5c60*/  PRMT R54, RZ, 0x7610, R54 ;  /* 0x00007610ff367816 */ /* 0x000fc40000000036 */
[----:B------:R-:W-:Y:S01]  /*5c70*/  PRMT R52, RZ, 0x7610, R52 ;  /* 0x00007610ff347816 */ /* 0x000fe20000000034 */
[----:B------:R-:W3:Y:S01]  /*5c80*/  @!P4 LDG.E.U16 R130, desc[UR18][R50.64+0x6c0] ;  /* 0x0006c0123282c981 */ /* 0x000ee2000c1e1500 */
[----:B------:R-:W-:Y:S02]  /*5c90*/  PRMT R49, RZ, 0x7610, R49 ;  /* 0x00007610ff317816 */ /* 0x000fe40000000031 */
[----:B------:R-:W-:Y:S01]  /*5ca0*/  LEA R164, R164, UR17, 0x1 ;  /* 0x00000011a4a47c11 */ /* 0x000fe2000f8e08ff */
[----:B------:R-:W3:Y:S04]  /*5cb0*/  @!P0 LDG.E.U16 R128, desc[UR18][R50.64+0x700] ;  /* 0x0007001232808981 */ /* 0x000ee8000c1e1500 */
[----:B------:R-:W3:Y:S04]  /*5cc0*/  @!P5 LDG.E.U16 R54, desc[UR18][R50.64+0x740] ;  /* 0x000740123236d981 */ /* 0x000ee8000c1e1500 */
[----:B------:R-:W3:Y:S04]  /*5cd0*/  @!P6 LDG.E.U16 R52, desc[UR18][R50.64+0x780] ;  /* 0x000780123234e981 */ /* 0x000ee8000c1e1500 */
[----:B------:R0:W3:Y:S04]  /*5ce0*/  @!P2 LDG.E.U16 R49, desc[UR18][R50.64+0x7c0] ;  /* 0x0007c0123231a981 */ /* 0x0000e8000c1e1500 */
[----:B------:R-:W1:Y:S04]  /*5cf0*/  LDS.U16 R65, [R164] ;  /* 0x00000000a4417984 */ /* 0x000e680000000400 */
[----:B------:R-:W1:Y:S04]  /*5d00*/  LDS.U16 R64, [R164+0x2] ;  /* 0x00000200a4407984 */ /* 0x000e680000000400 */
[----:B------:R-:W1:Y:S04]  /*5d10*/  LDS.U16 R94, [R164+0x4] ;  /* 0x00000400a45e7984 */ /* 0x000e680000000400 */
[----:B------:R-:W1:Y:S04]  /*5d20*/  LDS.U16 R70, [R164+0x6] ;  /* 0x00000600a4467984 */ /* 0x000e680000000400 */
[----:B------:R-:W1:Y:S04]  /*5d30*/  LDS.U16 R78, [R164+0x8] ;  /* 0x00000800a44e7984 */ /* 0x000e680000000400 */
[----:B------:R-:W1:Y:S04]  /*5d40*/  LDS.U16 R77, [R164+0xa] ;  /* 0x00000a00a44d7984 */ /* 0x000e680000000400 */
[----:B------:R-:W1:Y:S04]  /*5d50*/  LDS.U16 R73, [R164+0xc] ;  /* 0x00000c00a4497984 */ /* 0x000e680000000400 */
[----:B------:R-:W1:Y:S04]  /*5d60*/  LDS.U16 R74, [R164+0xe] ;  /* 0x00000e00a44a7984 */ /* 0x000e680000000400 */
[----:B------:R-:W1:Y:S04]  /*5d70*/  LDS.U16 R82, [R164+0x10] ;  /* 0x00001000a4527984 */ /* 0x000e680000000400 */
[----:B------:R-:W-:Y:S04]  /*5d80*/  LDS.U16 R106, [R164+0x12] ;  /* 0x00001200a46a7984 */ /* 0x000fe80000000400 */
[----:B------:R-:W-:Y:S04]  /*5d90*/  LDS.U16 R89, [R164+0x14] ;  /* 0x00001400a4597984 */ /* 0x000fe80000000400 */
        /* <DEDUP_REMOVED lines=9> */
[----:B------:R-:W3:Y:S04]  /*5e30*/  LDS.U16 R109, [R164+0x28] ;  /* 0x00002800a46d7984 */ /* 0x000ee80000000400 */
[----:B------:R-:W3:Y:S04]  /*5e40*/  LDS.U16 R108, [R164+0x2a] ;  /* 0x00002a00a46c7984 */ /* 0x000ee80000000400 */
[----:B------:R-:W-:Y:S04]  /*5e50*/  LDS.U16 R111, [R164+0x2c] ;  /* 0x00002c00a46f7984 */ /* 0x000fe80000000400 */
[----:B------:R-:W3:Y:S04]  /*5e60*/  LDS.U16 R110, [R164+0x2e] ;  /* 0x00002e00a46e7984 */ /* 0x000ee80000000400 */
[----:B------:R-:W3:Y:S04]  /*5e70*/  LDS.U16 R116, [R164+0x30] ;  /* 0x00003000a4747984 */ /* 0x000ee80000000400 */
[----:B------:R-:W3:Y:S04]  /*5e80*/  LDS.U16 R115, [R164+0x32] ;  /* 0x00003200a4737984 */ /* 0x000ee80000000400 */
[----:B------:R-:W3:Y:S04]  /*5e90*/  LDS.U16 R118, [R164+0x34] ;  /* 0x00003400a4767984 */ /* 0x000ee80000000400 */
[----:B------:R-:W3:Y:S04]  /*5ea0*/  LDS.U16 R117, [R164+0x36] ;  /* 0x00003600a4757984 */ /* 0x000ee80000000400 */
[----:B------:R-:W-:Y:S04]  /*5eb0*/  LDS.U16 R122, [R164+0x38] ;  /* 0x00003800a47a7984 */ /* 0x000fe80000000400 */
[----:B0-----:R-:W0:Y:S04]  /*5ec0*/  LDS.U16 R51, [R164+0x3a] ;  /* 0x00003a00a4337984 */ /* 0x001e280000000400 */
[----:B------:R-:W-:Y:S04]  /*5ed0*/  LDS.U16 R48, [R164+0x3c] ;  /* 0x00003c00a4307984 */ /* 0x000fe80000000400 */
[----:B------:R-:W0:Y:S04]  /*5ee0*/  LDS.U16 R50, [R164+0x3e] ;  /* 0x00003e00a4327984 */ /* 0x000e280000000400 */
[----:B----4-:R-:W-:Y:S04]  /*5ef0*/  STS.U16 [R114+0x1080], R105 ;  /* 0x0010806972007388 */ /* 0x010fe80000000400 */
[----:B-----5:R-:W-:Y:S04]  /*5f00*/  STS.U16 [R71+0x10c0], R113 ;  /* 0x0010c07147007388 */ /* 0x020fe80000000400 */
[----:B--2---:R2:W-:Y:S02]  /*5f10*/  STS.U16 [R72+0x1100], R112 ;  /* 0x0011007048007388 */ /* 0x0045e40000000400 */
[----:B--2---:R-:W-:-:S02]  /*5f20*/  FMUL.FTZ R112, R41, R7 ;  /* 0x0000000729707220 */ /* 0x004fc40000410000 */
[----:B------:R2:W-:Y:S02]  /*5f30*/  STS.U16 [R75+0x1140], R76 ;  /* 0x0011404c4b007388 */ /* 0x0005e40000000400 */
[----:B------:R-:W-:-:S04]  /*5f40*/  FMUL.RZ R112, R112, 0.15915493667125701904 ;  /* 0x3e22f98370707820 */ /* 0x000fc8000040c000 */
[----:B------:R-:W-:Y:S08]  /*5f50*/  MUFU.SIN R72, R112 ;  /* 0x0000007000487308 */ /* 0x000ff00000000400 */
[----:B--2---:R2:W-:Y:S01]  /*5f60*/  MUFU.COS R75, R112 ;  /* 0x00000070004b7308 */ /* 0x0045e20000000000 */
[----:B------:R4:W-:Y:S01]  /*5f70*/  STS.U16 [R79+0x1180], R107 ;  /* 0x0011806b4f007388 */ /* 0x0009e20000000400 */
[----:B--2---:R-:W-:-:S04]  /*5f80*/  FMUL.FTZ R112, R41, R8 ;  /* 0x0000000829707220 */ /* 0x004fc80000410000 */
[----:B------:R-:W-:Y:S01]  /*5f90*/  FMUL.RZ R112, R112, 0.15915493667125701904 ;  /* 0x3e22f98370707820 */ /* 0x000fe2000040c000 */
[----:B------:R-:W-:-:S03]  /*5fa0*/  FMUL.FTZ R123, R40, 1.4426950216293334961 ;  /* 0x3fb8aa3b287b7820 */ /* 0x000fc60000410000 */
[----:B------:R-:W-:Y:S01]  /*5fb0*/  MUFU.SIN R76, R112 ;  /* 0x00000070004c7308 */ /* 0x000fe20000000400 */
[----:B------:R-:W-:Y:S07]  /*5fc0*/  STS.U16 [R100+0x11c0], R104 ;  /* 0x0011c06864007388 */ /* 0x000fee0000000400 */
[----:B----4-:R2:W-:Y:S01]  /*5fd0*/  MUFU.COS R79, R112 ;  /* 0x00000070004f7308 */ /* 0x0105e20000000000 */
[----:B------:R4:W-:Y:S01]  /*5fe0*/  STS.U16 [R84+0x1200], R99 ;  /* 0x0012006354007388 */ /* 0x0009e20000000400 */
[-C--:B--2---:R-:W-:Y:S01]  /*5ff0*/  FMUL.FTZ R112, R41, R9.reuse ;  /* 0x0000000929707220 */ /* 0x084fe20000410000 */
[----:B----4-:R-:W-:-:S03]  /*6000*/  FMUL.FTZ R99, R123, R9 ;  /* 0x000000097b637220 */ /* 0x010fc60000410000 */
[----:B------:R-:W-:Y:S01]  /*6010*/  FMUL.RZ R112, R112, 0.15915493667125701904 ;  /* 0x3e22f98370707820 */ /* 0x000fe2000040c000 */
[----:B------:R-:W-:Y:S01]  /*6020*/  FMUL.FTZ R100, R123, R8 ;  /* 0x000000087b647220 */ /* 0x000fe20000410000 */
[-C--:B------:R-:W-:Y:S02]  /*6030*/  FMUL.FTZ R119, R41, R5.reuse ;  /* 0x0000000529777220 */ /* 0x080fe40000410000 */
[----:B------:R-:W-:Y:S01]  /*6040*/  MUFU.SIN R107, R112 ;  /* 0x00000070006b7308 */ /* 0x000fe20000000400 */
[----:B------:R-:W-:Y:S01]  /*6050*/  FMUL.FTZ R40, R123, R5 ;  /* 0x000000057b287220 */ /* 0x000fe20000410000 */
[----:B------:R-:W-:-:S06]  /*6060*/  FMUL.RZ R119, R119, 0.15915493667125701904 ;  /* 0x3e22f98377777820 */ /* 0x000fcc000040c000 */
[----:B------:R-:W-:Y:S08]  /*6070*/  MUFU.COS R112, R112 ;  /* 0x0000007000707308 */ /* 0x000ff00000000000 */
[----:B------:R-:W-:Y:S01]  /*6080*/  MUFU.EX2 R99, R99 ;  /* 0x0000006300637308 */ /* 0x000fe20000000800 */
[----:B------:R-:W-:Y:S01]  /*6090*/  STS.U16 [R87+0x1240], R103 ;  /* 0x0012406757007388 */ /* 0x000fe20000000400 */
[----:B------:R-:W-:-:S06]  /*60a0*/  FMUL.FTZ R114, R41, R6 ;  /* 0x0000000629727220 */ /* 0x000fcc0000410000 */
[----:B------:R-:W2:Y:S01]  /*60b0*/  MUFU.EX2 R100, R100 ;  /* 0x0000006400647308 */ /* 0x000ea20000000800 */
[----:B------:R4:W-:Y:S01]  /*60c0*/  STS.U16 [R88+0x1280], R95 ;  /* 0x0012805f58007388 */ /* 0x0009e20000000400 */
[----:B------:R-:W-:Y:S01]  /*60d0*/  FMUL.FTZ R113, R123, R7 ;  /* 0x000000077b717220 */ /* 0x000fe20000410000 */
[----:B------:R-:W-:-:S05]  /*60e0*/  FMUL.RZ R114, R114, 0.15915493667125701904 ;  /* 0x3e22f98372727820 */ /* 0x000fca000040c000 */
[----:B------:R-:W-:Y:S01]  /*60f0*/  MUFU.SIN R66, R119 ;  /* 0x0000007700427308 */ /* 0x000fe20000000400 */
[-C--:B----4-:R-:W-:Y:S01]  /*6100*/  FMUL.FTZ R95, R41, R11.reuse ;  /* 0x0000000b295f7220 */ /* 0x090fe20000410000 */
[----:B------:R-:W-:-:S06]  /*6110*/  FMUL.FTZ R103, R123, R11 ;  /* 0x0000000b7b677220 */ /* 0x000fcc0000410000 */
[----:B------:R-:W-:Y:S01]  /*6120*/  MUFU.COS R119, R119 ;  /* 0x0000007700777308 */ /* 0x000fe20000000000 */
[----:B------:R-:W-:Y:S01]  /*6130*/  FMUL.RZ R95, R95, 0.15915493667125701904 ;  /* 0x3e22f9835f5f7820 */ /* 0x000fe2000040c000 */
[----:B------:R-:W-:Y:S01]  /*6140*/  SHF.L.U32 R121, R159, 0x4, RZ ;  /* 0x000000049f797819 */ /* 0x000fe200000006ff */
[----:B------:R-:W-:Y:S05]  /*6150*/  STS.U16 [R67+0x12c0], R91 ;  /* 0x0012c05b43007388 */ /* 0x000fea0000000400 */
[----:B------:R-:W4:Y:S01]  /*6160*/  MUFU.EX2 R40, R40 ;  /* 0x0000002800287308 */ /* 0x000f220000000800 */
[----:B------:R5:W-:Y:S01]  /*6170*/  STS.U16 [R96+0x1300], R83 ;  /* 0x0013005360007388 */ /* 0x000be20000000400 */
[C---:B--2---:R-:W-:Y:S01]  /*6180*/  FMUL.FTZ R79, R100.reuse, R79 ;  /* 0x0000004f644f7220 */ /* 0x044fe20000410000 */
[----:B------:R-:W-:-:S05]  /*6190*/  FMUL.FTZ R76, R100, R76 ;  /* 0x0000004c644c7220 */ /* 0x000fca0000410000 */
[----:B------:R-:W2:Y:S01]  /*61a0*/  MUFU.EX2 R113, R113 ;  /* 0x0000007100717308 */ /* 0x000ea20000000800 */
[----:B-----5:R-:W-:Y:S01]  /*61b0*/  FMUL.FTZ R83, R99, R112 ;  /* 0x0000007063537220 */ /* 0x020fe20000410000 */
[----:B------:R-:W-:-:S06]  /*61c0*/  IADD3 R112, R121, 0x1, RZ ;  /* 0x0000000179707810 */ /* 0x000fcc0007ffe0ff */
[----:B------:R-:W-:Y:S01]  /*61d0*/  MUFU.SIN R105, R114 ;  /* 0x0000007200697308 */ /* 0x000fe20000000400 */
[----:B------:R-:W-:Y:S01]  /*61e0*/  ISETP.GE.U32.AND P3, PT, R112, UR16, PT ;  /* 0x0000001070007c0c */ /* 0x000fe2000bf66070 */
[----:B------:R-:W-:Y:S01]  /*61f0*/  FMUL.FTZ R100, R123, R12 ;  /* 0x0000000c7b647220 */ /* 0x000fe20000410000 */
[----:B------:R-:W-:-:S05]  /*6200*/  IADD3 R112, R121, 0x3, RZ ;  /* 0x0000000379707810 */ /* 0x000fca0007ffe0ff */
[----:B------:R5:W-:Y:S08]  /*6210*/  MUFU.COS R71, R114 ;  /* 0x0000007200477308 */ /* 0x000bf00000000000 */
[----:B------:R-:W-:Y:S01]  /*6220*/  MUFU.SIN R88, R95 ;  /* 0x0000005f00587308 */ /* 0x000fe20000000400 */
[----:B-----5:R-:W-:-:S07]  /*6230*/  FMUL.FTZ R114, R123, R6 ;  /* 0x000000067b727220 */ /* 0x020fce0000410000 */
[----:B------:R5:W-:Y:S01]  /*6240*/  MUFU.COS R91, R95 ;  /* 0x0000005f005b7308 */ /* 0x000be20000000000 */
[----:B----4-:R-:W-:-:S07]  /*6250*/  FMUL.FTZ R67, R40, R119 ;  /* 0x0000007728437220 */ /* 0x010fce0000410000 */
[----:B------:R-:W4:Y:S01]  /*6260*/  MUFU.EX2 R103, R103 ;  /* 0x0000006700677308 */ /* 0x000f220000000800 */
[----:B-----5:R-:W-:-:S04]  /*6270*/  FMUL.FTZ R95, R41, R12 ;  /* 0x0000000c295f7220 */ /* 0x020fc80000410000 */
[----:B------:R-:W-:Y:S01]  /*6280*/  FMUL.RZ R95, R95, 0.15915493667125701904 ;  /* 0x3e22f9835f5f7820 */ /* 0x000fe2000040c000 */
[----:B------:R-:W-:Y:S02]  /*6290*/  FMUL.FTZ R66, R40, R66 ;  /* 0x0000004228427220 */ /* 0x000fe40000410000 */
[----:B------:R-:W5:Y:S01]  /*62a0*/  MUFU.EX2 R114, R114 ;  /* 0x0000007200727308 */ /* 0x000f620000000800 */
[----:B------:R-:W-:Y:S02]  /*62b0*/  ISETP.GE.U32.AND P5, PT, R112, UR16, PT ;  /* 0x0000001070007c0c */ /* 0x000fe4000bfa6070 */
[----:B------:R-:W-:-:S05]  /*62c0*/  IADD3 R112, R121, 0x4, RZ ;  /* 0x0000000479707810 */ /* 0x000fca0007ffe0ff */
[----:B------:R-:W-:Y:S01]  /*62d0*/  MUFU.SIN R40, R95 ;  /* 0x0000005f00287308 */ /* 0x000fe20000000400 */
[----:B------:R-:W-:Y:S01]  /*62e0*/  ISETP.GE.U32.AND P6, PT, R112, UR16, PT ;  /* 0x0000001070007c0c */ /* 0x000fe2000bfc6070 */
[----:B------:R-:W-:Y:S01]  /*62f0*/  FMUL.FTZ R104, R41, R10 ;  /* 0x0000000a29687220 */ /* 0x000fe20000410000 */
[----:B------:R-:W-:-:S05]  /*6300*/  IADD3 R112, R121, 0x5, RZ ;  /* 0x0000000579707810 */ /* 0x000fca0007ffe0ff */
[----:B------:R-:W-:Y:S01]  /*6310*/  MUFU.COS R95, R95 ;  /* 0x0000005f005f7308 */ /* 0x000fe20000000000 */
[C---:B--2---:R-:W-:Y:S01]  /*6320*/  FMUL.FTZ R75, R113.reuse, R75 ;  /* 0x0000004b714b7220 */ /* 0x044fe20000410000 */
[----:B------:R-:W-:Y:S01]  /*6330*/  FMUL.FTZ R72, R113, R72 ;  /* 0x0000004871487220 */ /* 0x000fe20000410000 */
[----:B-1----:R-:W-:-:S05]  /*6340*/  SHF.L.U32 R65, R65, 0x10, RZ ;  /* 0x0000001041417819 */ /* 0x002fca00000006ff */
[----:B------:R-:W1:Y:S01]  /*6350*/  MUFU.EX2 R100, R100 ;  /* 0x0000006400647308 */ /* 0x000e620000000800 */
[----:B------:R-:W-:Y:S02]  /*6360*/  IMAD.U32 R64, R64, 0x10000, RZ ;  /* 0x0001000040407824 */ /* 0x000fe400078e00ff */
[----:B------:R-:W-:Y:S02]  /*6370*/  VIADD R113, R121, 0x2 ;  /* 0x0000000279717836 */ /* 0x000fe40000000000 */
[C---:B----4-:R-:W-:Y:S01]  /*6380*/  FMUL.FTZ R91, R103.reuse, R91 ;  /* 0x0000005b675b7220 */ /* 0x050fe20000410000 */
[----:B------:R-:W-:Y:S01]  /*6390*/  FMUL.FTZ R88, R103, R88 ;  /* 0x0000005867587220 */ /* 0x000fe20000410000 */
[----:B------:R-:W-:Y:S01]  /*63a0*/  ISETP.GE.U32.AND P0, PT, R112, UR16, PT ;  /* 0x0000001070007c0c */ /* 0x000fe2000bf06070 */
[----:B------:R-:W-:Y:S01]  /*63b0*/  FMUL.RZ R104, R104, 0.15915493667125701904 ;  /* 0x3e22f98368687820 */ /* 0x000fe2000040c000 */
[----:B------:R-:W-:Y:S01]  /*63c0*/  SHF.L.U32 R94, R94, 0x10, RZ ;  /* 0x000000105e5e7819 */ /* 0x000fe200000006ff */
[----:B------:R-:W-:Y:S01]  /*63d0*/  FMUL.FTZ R103, R41, R14 ;  /* 0x0000000e29677220 */ /* 0x000fe20000410000 */
[----:B------:R-:W-:Y:S01]  /*63e0*/  ISETP.GE.U32.AND P2, PT, R121, UR16, PT ;  /* 0x0000001079007c0c */ /* 0x000fe2000bf46070 */
[C---:B------:R-:W-:Y:S01]  /*63f0*/  FMUL.FTZ R112, R127.reuse, R64 ;  /* 0x000000407f707220 */ /* 0x040fe20000410000 */
[----:B------:R-:W-:Y:S01]  /*6400*/  IMAD.U32 R70, R70, 0x10000, RZ ;  /* 0x0001000046467824 */ /* 0x000fe200078e00ff */
[----:B------:R-:W-:Y:S01]  /*6410*/  SHF.L.U32 R78, R78, 0x10, RZ ;  /* 0x000000104e4e7819 */ /* 0x000fe200000006ff */
[----:B------:R-:W-:Y:S01]  /*6420*/  FMUL.FTZ R65, R127, R65 ;  /* 0x000000417f417220 */ /* 0x000fe20000410000 */
[----:B------:R-:W-:Y:S01]  /*6430*/  ISETP.GE.U32.AND P4, PT, R113, UR16, PT ;  /* 0x0000001071007c0c */ /* 0x000fe2000bf86070 */
[----:B------:R2:W-:Y:S01]  /*6440*/  STS.U16 [R68+0x1340], R69 ;  /* 0x0013404544007388 */ /* 0x0005e20000000400 */
[----:B------:R-:W-:Y:S01]  /*6450*/  IADD3 R113, R121, 0x6, RZ ;  /* 0x0000000679717810 */ /* 0x000fe20007ffe0ff */
[----:B------:R-:W-:Y:S01]  /*6460*/  MUFU.SIN R84, R104 ;  /* 0x0000006800547308 */ /* 0x000fe20000000400 */
[----:B------:R-:W-:Y:S01]  /*6470*/  SHF.L.U32 R77, R77, 0x10, RZ ;  /* 0x000000104d4d7819 */ /* 0x000fe200000006ff */
[C---:B-----5:R-:W-:Y:S01]  /*6480*/  FMUL.FTZ R71, R114.reuse, R71 ;  /* 0x0000004772477220 */ /* 0x060fe20000410000 */
[----:B------:R-:W-:Y:S01]  /*6490*/  FMUL.FTZ R105, R114, R105 ;  /* 0x0000006972697220 */ /* 0x000fe20000410000 */
[----:B------:R-:W-:Y:S01]  /*64a0*/  FMUL.RZ R103, R103, 0.15915493667125701904 ;  /* 0x3e22f98367677820 */ /* 0x000fe2000040c000 */
[----:B------:R-:W-:Y:S01]  /*64b0*/  FSEL R64, R66, RZ, !P2 ;  /* 0x000000ff42407208 */ /* 0x000fe20005000000 */
[----:B------:R-:W-:Y:S01]  /*64c0*/  FMUL.FTZ R70, R125, R70 ;  /* 0x000000467d467220 */ /* 0x000fe20000410000 */
[----:B------:R-:W-:Y:S01]  /*64d0*/  FSEL R66, R112, RZ, !P2 ;  /* 0x000000ff70427208 */ /* 0x000fe20005000000 */
[----:B------:R4:W-:Y:S01]  /*64e0*/  MUFU.COS R87, R104 ;  /* 0x0000006800577308 */ /* 0x0009e20000000000 */
[----:B--2---:R-:W-:Y:S01]  /*64f0*/  FMUL.FTZ R68, R123, R14 ;  /* 0x0000000e7b447220 */ /* 0x004fe20000410000 */
[----:B------:R-:W-:Y:S01]  /*6500*/  FMUL.FTZ R69, R125, R94 ;  /* 0x0000005e7d457220 */ /* 0x000fe20000410000 */
[----:B------:R-:W-:Y:S01]  /*6510*/  FMUL.FTZ R78, R163, R78 ;  /* 0x0000004ea34e7220 */ /* 0x000fe20000410000 */
[----:B------:R-:W-:-:S02]  /*6520*/  FSEL R65, R65, RZ, !P2 ;  /* 0x000000ff41417208 */ /* 0x000fc40005000000 */
[----:B------:R-:W-:Y:S02]  /*6530*/  FSEL R67, R67, 1, !P2 ;  /* 0x3f80000043437808 */ /* 0x000fe40005000000 */
[----:B------:R-:W-:Y:S01]  /*6540*/  IADD3 R112, R121, 0x7, RZ ;  /* 0x0000000779707810 */ /* 0x000fe20007ffe0ff */
[----:B----4-:R-:W-:Y:S01]  /*6550*/  FMUL.FTZ R104, R123, R10 ;  /* 0x0000000a7b687220 */ /* 0x010fe20000410000 */
[----:B------:R-:W-:Y:S01]  /*6560*/  ISETP.GE.U32.AND P2, PT, R113, UR16, PT ;  /* 0x0000001071007c0c */ /* 0x000fe2000bf46070 */
[C---:B-1----:R-:W-:Y:S01]  /*6570*/  FMUL.FTZ R95, R100.reuse, R95 ;  /* 0x0000005f645f7220 */ /* 0x042fe20000410000 */
[----:B------:R-:W-:Y:S01]  /*6580*/  FMUL.FTZ R40, R100, R40 ;  /* 0x0000002864287220 */ /* 0x000fe20000410000 */
[----:B------:R1:W-:Y:S01]  /*6590*/  MUFU.EX2 R94, R68 ;  /* 0x00000044005e7308 */ /* 0x0003e20000000800 */
[----:B------:R-:W-:Y:S01]  /*65a0*/  FMUL.FTZ R113, R163, R77 ;  /* 0x0000004da3717220 */ /* 0x000fe20000410000 */
[----:B------:R-:W-:Y:S01]  /*65b0*/  FSEL R69, R69, RZ, !P3 ;  /* 0x000000ff45457208 */ /* 0x000fe20005800000 */
[----:B------:R-:W-:Y:S01]  /*65c0*/  IMAD.U32 R77, R73, 0x10000, RZ ;  /* 0x00010000494d7824 */ /* 0x000fe200078e00ff */
[----:B------:R-:W-:-:S02]  /*65d0*/  FSEL R70, R70, RZ, !P3 ;  /* 0x000000ff46467208 */ /* 0x000fc40005800000 */
[----:B------:R-:W-:Y:S02]  /*65e0*/  FSEL R71, R71, 1, !P3 ;  /* 0x3f80000047477808 */ /* 0x000fe40005800000 */
[----:B------:R-:W-:Y:S01]  /*65f0*/  MUFU.SIN R100, R103 ;  /* 0x0000006700647308 */ /* 0x000fe20000000400 */
[----:B-1----:R-:W-:Y:S02]  /*6600*/  FSEL R68, R105, RZ, !P3 ;  /* 0x000000ff69447208 */ /* 0x002fe40005800000 */
[----:B------:R-:W-:Y:S02]  /*6610*/  ISETP.GE.U32.AND P3, PT, R112, UR16, PT ;  /* 0x0000001070007c0c */ /* 0x000fe4000bf66070 */
[----:B------:R-:W-:Y:S02]  /*6620*/  FSEL R73, R78, RZ, !P4 ;  /* 0x000000ff4e497208 */ /* 0x000fe40006000000 */
[----:B------:R-:W-:Y:S01]  /*6630*/  SHF.L.U32 R112, R74, 0x10, RZ ;  /* 0x000000104a707819 */ /* 0x000fe200000006ff */
[----:B------:R-:W1:Y:S01]  /*6640*/  MUFU.COS R103, R103 ;  /* 0x0000006700677308 */ /* 0x000e620000000000 */
[----:B------:R-:W-:-:S02]  /*6650*/  IADD3 R78, R121, 0x8, RZ ;  /* 0x00000008794e7810 */ /* 0x000fc40007ffe0ff */
[----:B------:R-:W-:Y:S02]  /*6660*/  FSEL R72, R72, RZ, !P4 ;  /* 0x000000ff48487208 */ /* 0x000fe40006000000 */
[----:B------:R-:W-:-:S03]  /*6670*/  FSEL R74, R113, RZ, !P4 ;  /* 0x000000ff714a7208 */ /* 0x000fc60006000000 */
[----:B------:R-:W2:Y:S01]  /*6680*/  MUFU.EX2 R104, R104 ;  /* 0x0000006800687308 */ /* 0x000ea20000000800 */
[----:B------:R-:W-:Y:S01]  /*6690*/  FSEL R75, R75, 1, !P4 ;  /* 0x3f8000004b4b7808 */ /* 0x000fe20006000000 */
[----:B------:R-:W-:Y:S01]  /*66a0*/  FMUL.FTZ R77, R162, R77 ;  /* 0x0000004da24d7220 */ /* 0x000fe20000410000 */
[----:B------:R-:W-:Y:S01]  /*66b0*/  ISETP.GE.U32.AND P4, PT, R78, UR16, PT ;  /* 0x000000104e007c0c */ /* 0x000fe2000bf86070 */
[----:B------:R-:W-:Y:S01]  /*66c0*/  FMUL.FTZ R78, R162, R112 ;  /* 0x00000070a24e7220 */ /* 0x000fe20000410000 */
[----:B------:R-:W-:Y:S02]  /*66d0*/  IADD3 R112, R121, 0x9, RZ ;  /* 0x0000000979707810 */ /* 0x000fe40007ffe0ff */
[----:B------:R-:W-:Y:S02]  /*66e0*/  FSEL R76, R76, RZ, !P5 ;  /* 0x000000ff4c4c7208 */ /* 0x000fe40006800000 */
[----:B------:R-:W-:Y:S02]  /*66f0*/  FSEL R77, R77, RZ, !P5 ;  /* 0x000000ff4d4d7208 */ /* 0x000fe40006800000 */
[----:B------:R-:W-:-:S02]  /*6700*/  FSEL R78, R78, RZ, !P5 ;  /* 0x000000ff4e4e7208 */ /* 0x000fc40006800000 */
[----:B------:R-:W-:Y:S01]  /*6710*/  FSEL R79, R79, 1, !P5 ;  /* 0x3f8000004f4f7808 */ /* 0x000fe20006800000 */
[----:B------:R-:W-:Y:S01]  /*6720*/  IMAD.U32 R82, R82, 0x10000, RZ ;  /* 0x0001000052527824 */ /* 0x000fe200078e00ff */
[----:B------:R-:W-:Y:S01]  /*6730*/  ISETP.GE.U32.AND P5, PT, R112, UR16, PT ;  /* 0x0000001070007c0c */ /* 0x000fe2000bfa6070 */
[----:B------:R-:W-:Y:S01]  /*6740*/  IMAD.U32 R90, R90, 0x10000, RZ ;  /* 0x000100005a5a7824 */ /* 0x000fe200078e00ff */
[----:B------:R-:W-:Y:S02]  /*6750*/  SHF.L.U32 R112, R106, 0x10, RZ ;  /* 0x000000106a707819 */ /* 0x000fe400000006ff */
[----:B------:R-:W-:Y:S01]  /*6760*/  SHF.L.U32 R89, R89, 0x10, RZ ;  /* 0x0000001059597819 */ /* 0x000fe200000006ff */
[----:B------:R-:W-:Y:S01]  /*6770*/  FMUL.FTZ R96, R41, R13 ;  /* 0x0000000d29607220 */ /* 0x000fe20000410000 */
[----:B------:R4:W-:Y:S01]  /*6780*/  STS.U16 [R80+0x1380], R81 ;  /* 0x0013805150007388 */ /* 0x0009e20000000400 */
[C---:B-1----:R-:W-:Y:S01]  /*6790*/  FMUL.FTZ R103, R94.reuse, R103 ;  /* 0x000000675e677220 */ /* 0x042fe20000410000 */
[----:B------:R-:W-:Y:S01]  /*67a0*/  FMUL.FTZ R100, R94, R100 ;  /* 0x000000645e647220 */ /* 0x000fe20000410000 */
[----:B------:R-:W-:Y:S01]  /*67b0*/  FMUL.FTZ R107, R99, R107 ;  /* 0x0000006b636b7220 */ /* 0x000fe20000410000 */
[C---:B--2---:R-:W-:Y:S01]  /*67c0*/  FMUL.FTZ R87, R104.reuse, R87 ;  /* 0x0000005768577220 */ /* 0x044fe20000410000 */
[----:B------:R-:W-:Y:S01]  /*67d0*/  FMUL.FTZ R84, R104, R84 ;  /* 0x0000005468547220 */ /* 0x000fe20000410000 */
[C---:B------:R-:W-:Y:S01]  /*67e0*/  FMUL.FTZ R94, R37.reuse, R89 ;  /* 0x00000059255e7220 */ /* 0x040fe20000410000 */
[----:B------:R-:W-:Y:S01]  /*67f0*/  FMUL.FTZ R90, R37, R90 ;  /* 0x0000005a255a7220 */ /* 0x000fe20000410000 */
[----:B------:R-:W-:Y:S01]  /*6800*/  FMUL.RZ R99, R96, 0.15915493667125701904 ;  /* 0x3e22f98360637820 */ /* 0x000fe2000040c000 */
[C---:B----4-:R-:W-:Y:S01]  /*6810*/  FMUL.FTZ R81, R161.reuse, R82 ;  /* 0x00000052a1517220 */ /* 0x050fe20000410000 */
[----:B------:R-:W-:Y:S01]  /*6820*/  FMUL.FTZ R82, R161, R112 ;  /* 0x00000070a1527220 */ /* 0x000fe20000410000 */
[----:B------:R-:W-:Y:S01]  /*6830*/  FMUL.FTZ R104, R123, R13 ;  /* 0x0000000d7b687220 */ /* 0x000fe20000410000 */
[----:B------:R-:W-:-:S02]  /*6840*/  SHF.L.U32 R89, R85, 0x10, RZ ;  /* 0x0000001055597819 */ /* 0x000fc400000006ff */
[----:B------:R-:W-:Y:S01]  /*6850*/  SHF.L.U32 R112, R86, 0x10, RZ ;  /* 0x0000001056707819 */ /* 0x000fe200000006ff */
[----:B------:R-:W-:Y:S01]  /*6860*/  MUFU.SIN R96, R99 ;  /* 0x0000006300607308 */ /* 0x000fe20000000400 */
[----:B------:R-:W-:Y:S01]  /*6870*/  FSEL R86, R90, RZ, !P0 ;  /* 0x000000ff5a567208 */ /* 0x000fe20004000000 */
[----:B------:R-:W-:Y:S01]  /*6880*/  FMUL.FTZ R89, R38, R89 ;  /* 0x0000005926597220 */ /* 0x000fe20000410000 */
[----:B------:R-:W-:Y:S01]  /*6890*/  FSEL R85, R94, RZ, !P0 ;  /* 0x000000ff5e557208 */ /* 0x000fe20004000000 */
[----:B------:R-:W-:Y:S01]  /*68a0*/  FMUL.FTZ R112, R38, R112 ;  /* 0x0000007026707220 */ /* 0x000fe20000410000 */
[C---:B------:R-:W-:Y:S01]  /*68b0*/  IADD3 R90, R121.reuse, 0xb, RZ ;  /* 0x0000000b795a7810 */ /* 0x040fe20007ffe0ff */
[----:B------:R-:W-:Y:S01]  /*68c0*/  VIADD R94, R121, 0xc ;  /* 0x0000000c795e7836 */ /* 0x000fe20000000000 */
[----:B------:R-:W-:Y:S01]  /*68d0*/  SHF.L.U32 R93, R93, 0x10, RZ ;  /* 0x000000105d5d7819 */ /* 0x000fe200000006ff */
[----:B------:R-:W-:Y:S01]  /*68e0*/  MUFU.COS R99, R99 ;  /* 0x0000006300637308 */ /* 0x000fe20000000000 */
[----:B------:R-:W-:-:S02]  /*68f0*/  SHF.L.U32 R92, R92, 0x10, RZ ;  /* 0x000000105c5c7819 */ /* 0x000fc400000006ff */
[----:B------:R-:W-:Y:S02]  /*6900*/  FSEL R84, R84, RZ, !P0 ;  /* 0x000000ff54547208 */ /* 0x000fe40004000000 */
[----:B------:R-:W-:-:S03]  /*6910*/  FSEL R87, R87, 1, !P0 ;  /* 0x3f80000057577808 */ /* 0x000fc60004000000 */
[----:B------:R-:W1:Y:S01]  /*6920*/  MUFU.EX2 R104, R104 ;  /* 0x0000006800687308 */ /* 0x000e620000000800 */
[----:B------:R-:W-:Y:S02]  /*6930*/  ISETP.GE.U32.AND P0, PT, R90, UR16, PT ;  /* 0x000000105a007c0c */ /* 0x000fe4000bf06070 */
[----:B------:R-:W-:Y:S02]  /*6940*/  FSEL R88, R88, RZ, !P2 ;  /* 0x000000ff58587208 */ /* 0x000fe40005000000 */
[----:B------:R-:W-:Y:S02]  /*6950*/  FSEL R89, R89, RZ, !P2 ;  /* 0x000000ff59597208 */ /* 0x000fe40005000000 */
[----:B------:R-:W-:Y:S02]  /*6960*/  FSEL R90, R112, RZ, !P2 ;  /* 0x000000ff705a7208 */ /* 0x000fe40005000000 */
[----:B------:R-:W-:Y:S01]  /*6970*/  FSEL R91, R91, 1, !P2 ;  /* 0x3f8000005b5b7808 */ /* 0x000fe20005000000 */
[C---:B------:R-:W-:Y:S01]  /*6980*/  FMUL.FTZ R93, R39.reuse, R93 ;  /* 0x0000005d275d7220 */ /* 0x040fe20000410000 */
[----:B------:R-:W-:Y:S01]  /*6990*/  ISETP.GE.U32.AND P2, PT, R94, UR16, PT ;  /* 0x000000105e007c0c */ /* 0x000fe2000bf46070 */
[----:B------:R-:W-:Y:S01]  /*69a0*/  FMUL.FTZ R94, R39, R92 ;  /* 0x0000005c275e7220 */ /* 0x000fe20000410000 */
[----:B------:R-:W-:Y:S01]  /*69b0*/  FSEL R92, R40, RZ, !P3 ;  /* 0x000000ff285c7208 */ /* 0x000fe20005800000 */
[----:B------:R-:W-:Y:S01]  /*69c0*/  FMUL.FTZ R105, R41, R15 ;  /* 0x0000000f29697220 */ /* 0x000fe20000410000 */
[----:B------:R-:W-:Y:S01]  /*69d0*/  IADD3 R40, R121, 0xd, RZ ;  /* 0x0000000d79287810 */ /* 0x000fe20007ffe0ff */
[C---:B------:R-:W-:Y:S01]  /*69e0*/  FMUL.FTZ R113, R41.reuse, R17 ;  /* 0x0000001129717220 */ /* 0x040fe20000410000 */
[----:B------:R-:W-:Y:S01]  /*69f0*/  FMUL.FTZ R126, R41, R18 ;  /* 0x00000012297e7220 */ /* 0x000fe20000410000 */
[----:B------:R-:W-:-:S02]  /*6a00*/  FSEL R93, R93, RZ, !P3 ;  /* 0x000000ff5d5d7208 */ /* 0x000fc40005800000 */
[----:B------:R-:W-:Y:S02]  /*6a10*/  FSEL R94, R94, RZ, !P3 ;  /* 0x000000ff5e5e7208 */ /* 0x000fe40005800000 */
[----:B------:R-:W-:Y:S01]  /*6a20*/  FSEL R95, R95, 1, !P3 ;  /* 0x3f8000005f5f7808 */ /* 0x000fe20005800000 */
[----:B------:R-:W-:Y:S01]  /*6a30*/  FMUL.RZ R105, R105, 0.15915493667125701904 ;  /* 0x3e22f98369697820 */ /* 0x000fe2000040c000 */
[----:B------:R-:W-:Y:S01]  /*6a40*/  ISETP.GE.U32.AND P3, PT, R40, UR16, PT ;  /* 0x0000001028007c0c */ /* 0x000fe2000bf66070 */
[----:B------:R-:W-:Y:S01]  /*6a50*/  FMUL.FTZ R120, R123, R15 ;  /* 0x0000000f7b787220 */ /* 0x000fe20000410000 */
[----:B------:R-:W-:Y:S01]  /*6a60*/  FSEL R80, R107, RZ, !P6 ;  /* 0x000000ff6b507208 */ /* 0x000fe20007000000 */
[----:B------:R-:W-:Y:S01]  /*6a70*/  FMUL.RZ R113, R113, 0.15915493667125701904 ;  /* 0x3e22f98371717820 */ /* 0x000fe2000040c000 */
[C---:B------:R-:W-:Y:S01]  /*6a80*/  FMUL.FTZ R40, R123.reuse, R17 ;  /* 0x000000117b287220 */ /* 0x040fe20000410000 */
[----:B------:R-:W-:Y:S01]  /*6a90*/  FMUL.RZ R126, R126, 0.15915493667125701904 ;  /* 0x3e22f9837e7e7820 */ /* 0x000fe2000040c000 */
[----:B------:R-:W-:Y:S01]  /*6aa0*/  FMUL.FTZ R124, R123, R18 ;  /* 0x000000127b7c7220 */ /* 0x000fe20000410000 */
[----:B------:R-:W-:Y:S01]  /*6ab0*/  FMUL.FTZ R107, R41, R16 ;  /* 0x00000010296b7220 */ /* 0x000fe20000410000 */
[----:B------:R-:W-:Y:S01]  /*6ac0*/  SHF.L.U32 R101, R101, 0x10, RZ ;  /* 0x0000001065657819 */ /* 0x000fe200000006ff */
[C---:B-1----:R-:W-:Y:S01]  /*6ad0*/  FMUL.FTZ R99, R104.reuse, R99 ;  /* 0x0000006368637220 */ /* 0x042fe20000410000 */
[----:B------:R-:W-:Y:S01]  /*6ae0*/  FMUL.FTZ R96, R104, R96 ;  /* 0x0000006068607220 */ /* 0x000fe20000410000 */
[----:B------:R-:W-:Y:S01]  /*6af0*/  IADD3 R106, R121, 0xa, RZ ;  /* 0x0000000a796a7810 */ /* 0x000fe20007ffe0ff */
[----:B------:R-:W-:Y:S01]  /*6b00*/  IMAD.U32 R119, R98, 0x10000, RZ ;  /* 0x0001000062777824 */ /* 0x000fe200078e00ff */
[----:B------:R-:W-:Y:S01]  /*6b10*/  MUFU.SIN R104, R105 ;  /* 0x0000006900687308 */ /* 0x000fe20000000400 */
[----:B------:R-:W-:-:S02]  /*6b20*/  IMAD.U32 R102, R102, 0x10000, RZ ;  /* 0x0001000066667824 */ /* 0x000fc400078e00ff */
[----:B------:R-:W-:Y:S01]  /*6b30*/  FMUL.RZ R107, R107, 0.15915493667125701904 ;  /* 0x3e22f9836b6b7820 */ /* 0x000fe2000040c000 */
[----:B------:R-:W-:Y:S01]  /*6b40*/  FMUL.FTZ R125, R123, R16 ;  /* 0x000000107b7d7220 */ /* 0x000fe20000410000 */
[----:B------:R-:W-:Y:S01]  /*6b50*/  SHF.L.U32 R98, R97, 0x10, RZ ;  /* 0x0000001061627819 */ /* 0x000fe200000006ff */
[----:B------:R-:W-:Y:S02]  /*6b60*/  FMUL.FTZ R97, R56, R119 ;  /* 0x0000007738617220 */ /* 0x000fe40000410000 */
[----:B------:R-:W-:Y:S01]  /*6b70*/  MUFU.SIN R112, R113 ;  /* 0x0000007100707308 */ /* 0x000fe20000000400 */
[----:B------:R-:W-:Y:S01]  /*6b80*/  FSEL R81, R81, RZ, !P6 ;  /* 0x000000ff51517208 */ /* 0x000fe20007000000 */
[C---:B------:R-:W-:Y:S01]  /*6b90*/  FMUL.FTZ R101, R57.reuse, R101 ;  /* 0x0000006539657220 */ /* 0x040fe20000410000 */
[----:B------:R-:W-:Y:S01]  /*6ba0*/  FSEL R82, R82, RZ, !P6 ;  /* 0x000000ff52527208 */ /* 0x000fe20007000000 */
[----:B------:R-:W-:Y:S01]  /*6bb0*/  FMUL.FTZ R102, R57, R102 ;  /* 0x0000006639667220 */ /* 0x000fe20000410000 */
[----:B------:R-:W-:-:S03]  /*6bc0*/  FSEL R83, R83, 1, !P6 ;  /* 0x3f80000053537808 */ /* 0x000fc60007000000 */
[----:B------:R-:W-:Y:S01]  /*6bd0*/  MUFU.SIN R114, R126 ;  /* 0x0000007e00727308 */ /* 0x000fe20000000400 */
[----:B------:R-:W-:Y:S02]  /*6be0*/  ISETP.GE.U32.AND P6, PT, R106, UR16, PT ;  /* 0x000000106a007c0c */ /* 0x000fe4000bfc6070 */
[----:B------:R-:W-:-:S05]  /*6bf0*/  IADD3 R119, R121, 0xe, RZ ;  /* 0x0000000e79777810 */ /* 0x000fca0007ffe0ff */
[----:B------:R-:W-:Y:S01]  /*6c00*/  MUFU.COS R105, R105 ;  /* 0x0000006900697308 */ /* 0x000fe20000000000 */
[----:B------:R-:W-:Y:S01]  /*6c10*/  IADD3 R121, R121, 0xf, RZ ;  /* 0x0000000f79797810 */ /* 0x000fe20007ffe0ff */
[----:B------:R-:W-:-:S06]  /*6c20*/  FMUL.FTZ R98, R56, R98 ;  /* 0x0000006238627220 */ /* 0x000fcc0000410000 */
[----:B------:R-:W1:Y:S01]  /*6c30*/  MUFU.EX2 R120, R120 ;  /* 0x0000007800787308 */ /* 0x000e620000000800 */
[----:B------:R-:W-:-:S07]  /*6c40*/  FSEL R100, R100, RZ, !P5 ;  /* 0x000000ff64647208 */ /* 0x000fce0006800000 */
[----:B------:R-:W-:Y:S01]  /*6c50*/  MUFU.COS R113, R113 ;  /* 0x0000007100717308 */ /* 0x000fe20000000000 */
[----:B------:R-:W-:-:S07]  /*6c60*/  FSEL R101, R101, RZ, !P5 ;  /* 0x000000ff65657208 */ /* 0x000fce0006800000 */
[----:B------:R-:W2:Y:S01]  /*6c70*/  MUFU.EX2 R40, R40 ;  /* 0x0000002800287308 */ /* 0x000ea20000000800 */
[----:B------:R-:W-:-:S07]  /*6c80*/  FSEL R102, R102, RZ, !P5 ;  /* 0x000000ff66667208 */ /* 0x000fce0006800000 */
[----:B------:R-:W-:Y:S01]  /*6c90*/  MUFU.COS R126, R126 ;  /* 0x0000007e007e7308 */ /* 0x000fe20000000000 */
[----:B------:R-:W-:-:S07]  /*6ca0*/  FSEL R103, R103, 1, !P5 ;  /* 0x3f80000067677808 */ /* 0x000fce0006800000 */
[----:B------:R-:W4:Y:S01]  /*6cb0*/  MUFU.EX2 R124, R124 ;  /* 0x0000007c007c7308 */ /* 0x000f220000000800 */
[----:B------:R-:W-:Y:S01]  /*6cc0*/  ISETP.GE.U32.AND P5, PT, R121, UR16, PT ;  /* 0x0000001079007c0c */ /* 0x000fe2000bfa6070 */
[----:B------:R-:W-:-:S06]  /*6cd0*/  FMUL.FTZ R121, R41, R19 ;  /* 0x0000001329797220 */ /* 0x000fcc0000410000 */
[----:B------:R-:W-:Y:S01]  /*6ce0*/  MUFU.SIN R106, R107 ;  /* 0x0000006b006a7308 */ /* 0x000fe20000000400 */
[----:B------:R-:W-:-:S07]  /*6cf0*/  FSEL R96, R96, RZ, !P4 ;  /* 0x000000ff60607208 */ /* 0x000fce0006000000 */
[----:B------:R-:W-:Y:S01]  /*6d00*/  MUFU.COS R107, R107 ;  /* 0x0000006b006b7308 */ /* 0x000fe20000000000 */
[----:B------:R-:W-:-:S07]  /*6d10*/  FSEL R97, R97, RZ, !P4 ;  /* 0x000000ff61617208 */ /* 0x000fce0006000000 */
[----:B------:R-:W5:Y:S01]  /*6d20*/  MUFU.EX2 R125, R125 ;  /* 0x0000007d007d7308 */ /* 0x000f620000000800 */
[----:B------:R-:W-:Y:S02]  /*6d30*/  FSEL R98, R98, RZ, !P4 ;  /* 0x000000ff62627208 */ /* 0x000fe40006000000 */
[----:B------:R-:W-:Y:S01]  /*6d40*/  FSEL R99, R99, 1, !P4 ;  /* 0x3f80000063637808 */ /* 0x000fe20006000000 */
[----:B------:R-:W-:Y:S01]  /*6d50*/  FMUL.RZ R121, R121, 0.15915493667125701904 ;  /* 0x3e22f98379797820 */ /* 0x000fe2000040c000 */
[----:B------:R-:W-:Y:S01]  /*6d60*/  ISETP.GE.U32.AND P4, PT, R119, UR16, PT ;  /* 0x0000001077007c0c */ /* 0x000fe2000bf86070 */
[----:B------:R-:W-:Y:S01]  /*6d70*/  FMUL.FTZ R119, R123, R19 ;  /* 0x000000137b777220 */ /* 0x000fe20000410000 */
[-C--:B------:R-:W-:Y:S01]  /*6d80*/  FMUL.FTZ R41, R41, R20.reuse ;  /* 0x0000001429297220 */ /* 0x080fe20000410000 */
[----:B------:R-:W-:Y:S01]  /*6d90*/  FMUL.FTZ R123, R123, R20 ;  /* 0x000000147b7b7220 */ /* 0x000fe20000410000 */
[C---:B-1----:R-:W-:Y:S01]  /*6da0*/  FMUL.FTZ R105, R120.reuse, R105 ;  /* 0x0000006978697220 */ /* 0x042fe20000410000 */
[----:B------:R-:W-:Y:S01]  /*6db0*/  FMUL.FTZ R104, R120, R104 ;  /* 0x0000006878687220 */ /* 0x000fe20000410000 */
[C---:B--2---:R-:W-:Y:S01]  /*6dc0*/  FMUL.FTZ R113, R40.reuse, R113 ;  /* 0x0000007128717220 */ /* 0x044fe20000410000 */
[----:B------:R-:W-:Y:S01]  /*6dd0*/  FMUL.FTZ R112, R40, R112 ;  /* 0x0000007028707220 */ /* 0x000fe20000410000 */
[C---:B----4-:R-:W-:Y:S01]  /*6de0*/  FMUL.FTZ R126, R124.reuse, R126 ;  /* 0x0000007e7c7e7220 */ /* 0x050fe20000410000 */
[----:B------:R-:W-:Y:S01]  /*6df0*/  FMUL.FTZ R114, R124, R114 ;  /* 0x000000727c727220 */ /* 0x000fe20000410000 */
[----:B------:R-:W-:Y:S01]  /*6e00*/  MUFU.SIN R120, R121 ;  /* 0x0000007900787308 */ /* 0x000fe20000000400 */
[----:B------:R-:W-:Y:S01]  /*6e10*/  FMUL.RZ R40, R41, 0.15915493667125701904 ;  /* 0x3e22f98329287820 */ /* 0x000fe2000040c000 */
[-C--:B------:R-:W-:Y:S01]  /*6e20*/  FMUL.FTZ R124, R67, R68.reuse ;  /* 0x00000044437c7220 */ /* 0x080fe20000410000 */
[----:B------:R-:W-:Y:S01]  /*6e30*/  FMUL.FTZ R41, R64, R68 ;  /* 0x0000004440297220 */ /* 0x000fe20000410000 */
[C---:B-----5:R-:W-:Y:S01]  /*6e40*/  FMUL.FTZ R107, R125.reuse, R107 ;  /* 0x0000006b7d6b7220 */ /* 0x060fe20000410000 */
[----:B------:R-:W-:-:S03]  /*6e50*/  FMUL.FTZ R106, R125, R106 ;  /* 0x0000006a7d6a7220 */ /* 0x000fc60000410000 */
[----:B------:R-:W-:Y:S01]  /*6e60*/  MUFU.EX2 R119, R119 ;  /* 0x0000007700777308 */ /* 0x000fe20000000800 */
[-C--:B------:R-:W-:Y:S01]  /*6e70*/  FFMA.FTZ R124, R64, R71.reuse, R124 ;  /* 0x00000047407c7223 */ /* 0x080fe2000001007c */
[----:B------:R-:W-:-:S06]  /*6e80*/  FFMA.FTZ R41, R67, R71, -R41 ;  /* 0x0000004743297223 */ /* 0x000fcc0000010829 */
[----:B------:R-:W1:Y:S01]  /*6e90*/  MUFU.COS R121, R121 ;  /* 0x0000007900797308 */ /* 0x000e620000000000 */
[C---:B------:R-:W-:Y:S01]  /*6ea0*/  FMUL.FTZ R155, R72.reuse, R124 ;  /* 0x0000007c489b7220 */ /* 0x040fe20000410000 */
[----:B------:R-:W-:-:S06]  /*6eb0*/  FMUL.FTZ R127, R72, R41 ;  /* 0x00000029487f7220 */ /* 0x000fcc0000410000 */
[----:B------:R-:W-:Y:S01]  /*6ec0*/  MUFU.EX2 R123, R123 ;  /* 0x0000007b007b7308 */ /* 0x000fe20000000800 */
[----:B------:R-:W-:-:S07]  /*6ed0*/  FFMA.FTZ R41, R75, R41, -R155 ;  /* 0x000000294b297223 */ /* 0x000fce000001089b */
[----:B------:R-:W2:Y:S08]  /*6ee0*/  MUFU.COS R125, R40 ;  /* 0x00000028007d7308 */ /* 0x000eb00000000000 */
[----:B------:R-:W4:Y:S01]  /*6ef0*/  MUFU.SIN R40, R40 ;  /* 0x0000002800287308 */ /* 0x000f220000000400 */
[----:B------:R-:W-:Y:S01]  /*6f00*/  FFMA.FTZ R127, R75, R124, R127 ;  /* 0x0000007c4b7f7223 */ /* 0x000fe2000001007f */
[C---:B------:R-:W-:Y:S01]  /*6f10*/  FMUL.FTZ R124, R76.reuse, R41 ;  /* 0x000000294c7c7220 */ /* 0x040fe20000410000 */
[C---:B-1----:R-:W-:Y:S01]  /*6f20*/  FMUL.FTZ R121, R119.reuse, R121 ;  /* 0x0000007977797220 */ /* 0x042fe20000410000 */
[----:B------:R-:W-:Y:S01]  /*6f30*/  FMUL.FTZ R120, R119, R120 ;  /* 0x0000007877787220 */ /* 0x000fe20000410000 */
[-C--:B------:R-:W-:Y:S01]  /*6f40*/  FMUL.FTZ R119, R76, R127.reuse ;  /* 0x0000007f4c777220 */ /* 0x080fe20000410000 */
[----:B------:R-:W-:Y:S01]  /*6f50*/  FFMA.FTZ R127, R79, R127, R124 ;  /* 0x0000007f4f7f7223 */ /* 0x000fe2000001007c */
[----:B--2---:R-:W-:-:S02]  /*6f60*/  FMUL.FTZ R125, R123, R125 ;  /* 0x0000007d7b7d7220 */ /* 0x004fc40000410000 */
[----:B------:R-:W-:Y:S01]  /*6f70*/  FFMA.FTZ R119, R79, R41, -R119 ;  /* 0x000000294f777223 */ /* 0x000fe20000010877 */
[----:B----4-:R-:W-:Y:S01]  /*6f80*/  FMUL.FTZ R123, R123, R40 ;  /* 0x000000287b7b7220 */ /* 0x010fe20000410000 */
[C---:B------:R-:W-:Y:S02]  /*6f90*/  FMUL.FTZ R40, R80.reuse, R127 ;  /* 0x0000007f50287220 */ /* 0x040fe40000410000 */
[-C--:B------:R-:W-:Y:S02]  /*6fa0*/  FMUL.FTZ R41, R80, R119.reuse ;  /* 0x0000007750297220 */ /* 0x080fe40000410000 */
[----:B------:R-:W-:Y:S01]  /*6fb0*/  FFMA.FTZ R40, R83, R119, -R40 ;  /* 0x0000007753287223 */ /* 0x000fe20000010828 */
[-C--:B------:R-:W-:Y:S01]  /*6fc0*/  FMUL.FTZ R119, R66, R68.reuse ;  /* 0x0000004442777220 */ /* 0x080fe20000410000 */
[----:B------:R-:W-:-:S03]  /*6fd0*/  FMUL.FTZ R124, R65, R68 ;  /* 0x00000044417c7220 */ /* 0x000fc60000410000 */
[-C--:B------:R-:W-:Y:S01]  /*6fe0*/  FFMA.FTZ R119, R65, R71.reuse, -R119 ;  /* 0x0000004741777223 */ /* 0x080fe20000010877 */
[----:B------:R-:W-:-:S03]  /*6ff0*/  FFMA.FTZ R124, R66, R71, R124 ;  /* 0x00000047427c7223 */ /* 0x000fc6000001007c */
[----:B------:R-:W-:Y:S01]  /*7000*/  FADD.FTZ R119, R69, R119 ;  /* 0x0000007745777221 */ /* 0x000fe20000010000 */
[----:B------:R-:W-:Y:S01]  /*7010*/  FADD.FTZ R124, R70, R124 ;  /* 0x0000007c467c7221 */ /* 0x000fe20000010000 */
[----:B------:R-:W-:Y:S02]  /*7020*/  FFMA.FTZ R41, R83, R127, R41 ;  /* 0x0000007f53297223 */ /* 0x000fe40000010029 */
[C---:B------:R-:W-:Y:S01]  /*7030*/  FMUL.FTZ R127, R72.reuse, R119 ;  /* 0x00000077487f7220 */ /* 0x040fe20000410000 */
[----:B------:R-:W-:-:S03]  /*7040*/  FMUL.FTZ R155, R72, R124 ;  /* 0x0000007c489b7220 */ /* 0x000fc60000410000 */
[C---:B------:R-:W-:Y:S01]  /*7050*/  FFMA.FTZ R124, R75.reuse, R124, R127 ;  /* 0x0000007c4b7c7223 */ /* 0x040fe2000001007f */
[----:B------:R-:W-:Y:S01]  /*7060*/  FFMA.FTZ R119, R75, R119, -R155 ;  /* 0x000000774b777223 */ /* 0x000fe2000001089b */
[CC--:B------:R-:W-:Y:S01]  /*7070*/  FMUL.FTZ R155, R84.reuse, R41.reuse ;  /* 0x00000029549b7220 */ /* 0x0c0fe20000410000 */
[-C--:B------:R-:W-:Y:S01]  /*7080*/  FMUL.FTZ R127, R84, R40.reuse ;  /* 0x00000028547f7220 */ /* 0x080fe20000410000 */
[----:B------:R-:W-:Y:S01]  /*7090*/  FADD.FTZ R124, R74, R124 ;  /* 0x0000007c4a7c7221 */ /* 0x000fe20000010000 */
[----:B------:R-:W-:Y:S01]  /*70a0*/  FADD.FTZ R119, R73, R119 ;  /* 0x0000007749777221 */ /* 0x000fe20000010000 */
[C---:B------:R-:W-:Y:S01]  /*70b0*/  FFMA.FTZ R40, R87.reuse, R40, -R155 ;  /* 0x0000002857287223 */ /* 0x040fe2000001089b */
[----:B------:R-:W-:Y:S01]  /*70c0*/  FFMA.FTZ R41, R87, R41, R127 ;  /* 0x0000002957297223 */ /* 0x000fe2000001007f */
[C---:B------:R-:W-:Y:S01]  /*70d0*/  FMUL.FTZ R155, R76.reuse, R124 ;  /* 0x0000007c4c9b7220 */ /* 0x040fe20000410000 */
[----:B------:R-:W-:-:S03]  /*70e0*/  FMUL.FTZ R127, R76, R119 ;  /* 0x000000774c7f7220 */ /* 0x000fc60000410000 */
[C---:B------:R-:W-:Y:S01]  /*70f0*/  FFMA.FTZ R119, R79.reuse, R119, -R155 ;  /* 0x000000774f777223 */ /* 0x040fe2000001089b */
[----:B------:R-:W-:Y:S01]  /*7100*/  FFMA.FTZ R124, R79, R124, R127 ;  /* 0x0000007c4f7c7223 */ /* 0x000fe2000001007f */
[CC--:B------:R-:W-:Y:S01]  /*7110*/  FMUL.FTZ R127, R88.reuse, R40.reuse ;  /* 0x00000028587f7220 */ /* 0x0c0fe20000410000 */
[-C--:B------:R-:W-:Y:S01]  /*7120*/  FMUL.FTZ R155, R88, R41.reuse ;  /* 0x00000029589b7220 */ /* 0x080fe20000410000 */
[----:B------:R-:W-:Y:S01]  /*7130*/  FADD.FTZ R119, R77, R119 ;  /* 0x000000774d777221 */ /* 0x000fe20000010000 */
[----:B------:R-:W-:Y:S01]  /*7140*/  FADD.FTZ R124, R78, R124 ;  /* 0x0000007c4e7c7221 */ /* 0x000fe20000010000 */
[C---:B------:R-:W-:Y:S01]  /*7150*/  FFMA.FTZ R41, R91.reuse, R41, R127 ;  /* 0x000000295b297223 */ /* 0x040fe2000001007f */
[----:B------:R-:W-:Y:S01]  /*7160*/  FFMA.FTZ R40, R91, R40, -R155 ;  /* 0x000000285b287223 */ /* 0x000fe2000001089b */
        /* <DEDUP_REMOVED lines=30> */
[----:B------:R-:W-:Y:S01]  /*7350*/  FMUL.FTZ R155, R92, R124 ;  /* 0x0000007c5c9b7220 */ /* 0x000fe20000410000 */
[----:B------:R-:W-:Y:S01]  /*7360*/  FSEL R104, R104, RZ, !P6 ;  /* 0x000000ff68687208 */ /* 0x000fe20007000000 */
[----:B------:R-:W-:-:S02]  /*7370*/  FMUL.FTZ R127, R92, R119 ;  /* 0x000000775c7f7220 */ /* 0x000fc40000410000 */
[----:B------:R-:W-:Y:S01]  /*7380*/  FFMA.FTZ R119, R95, R119, -R155 ;  /* 0x000000775f777223 */ /* 0x000fe2000001089b */
[----:B------:R-:W-:Y:S01]  /*7390*/  FSEL R105, R105, 1, !P6 ;  /* 0x3f80000069697808 */ /* 0x000fe20007000000 */
[----:B------:R-:W-:Y:S01]  /*73a0*/  FFMA.FTZ R124, R95, R124, R127 ;  /* 0x0000007c5f7c7223 */ /* 0x000fe2000001007f */
[CC--:B------:R-:W-:Y:S01]  /*73b0*/  FMUL.FTZ R127, R104.reuse, R40.reuse ;  /* 0x00000028687f7220 */ /* 0x0c0fe20000410000 */
[----:B------:R-:W-:Y:S01]  /*73c0*/  FADD.FTZ R119, R93, R119 ;  /* 0x000000775d777221 */ /* 0x000fe20000010000 */
[-C--:B------:R-:W-:Y:S01]  /*73d0*/  FMUL.FTZ R155, R104, R41.reuse ;  /* 0x00000029689b7220 */ /* 0x080fe20000410000 */
[----:B------:R-:W-:Y:S01]  /*73e0*/  FADD.FTZ R124, R94, R124 ;  /* 0x0000007c5e7c7221 */ /* 0x000fe20000010000 */
[C---:B------:R-:W-:Y:S01]  /*73f0*/  FFMA.FTZ R41, R105.reuse, R41, R127 ;  /* 0x0000002969297223 */ /* 0x040fe2000001007f */
[----:B------:R-:W-:Y:S01]  /*7400*/  FSEL R106, R106, RZ, !P0 ;  /* 0x000000ff6a6a7208 */ /* 0x000fe20004000000 */
[CC--:B------:R-:W-:Y:S01]  /*7410*/  FMUL.FTZ R127, R96.reuse, R119.reuse ;  /* 0x00000077607f7220 */ /* 0x0c0fe20000410000 */
        /* <DEDUP_REMOVED lines=11> */
[CC--:B------:R-:W-:Y:S01]  /*74d0*/  FMUL.FTZ R155, R100.reuse, R127.reuse ;  /* 0x0000007f649b7220 */ /* 0x0c0fe20000410000 */
[-C--:B------:R-:W-:Y:S01]  /*74e0*/  FMUL.FTZ R119, R100, R124.reuse ;  /* 0x0000007c64777220 */ /* 0x080fe20000410000 */
[----:B---3--:R-:W-:Y:S02]  /*74f0*/  SHF.L.U32 R109, R109, 0x10, RZ ;  /* 0x000000106d6d7819 */ /* 0x008fe400000006ff */
[C---:B------:R-:W-:Y:S01]  /*7500*/  FFMA.FTZ R124, R103.reuse, R124, -R155 ;  /* 0x0000007c677c7223 */ /* 0x040fe2000001089b */
[----:B------:R-:W-:Y:S01]  /*7510*/  FFMA.FTZ R119, R103, R127, R119 ;  /* 0x0000007f67777223 */ /* 0x000fe20000010077 */
[----:B------:R-:W-:-:S02]  /*7520*/  SHF.L.U32 R108, R108, 0x10, RZ ;  /* 0x000000106c6c7819 */ /* 0x000fc400000006ff */
[----:B------:R-:W-:Y:S01]  /*7530*/  FADD.FTZ R124, R101, R124 ;  /* 0x0000007c657c7221 */ /* 0x000fe20000010000 */
[----:B------:R-:W-:Y:S01]  /*7540*/  FADD.FTZ R119, R102, R119 ;  /* 0x0000007766777221 */ /* 0x000fe20000010000 */
[C---:B------:R-:W-:Y:S01]  /*7550*/  FMUL.FTZ R109, R58.reuse, R109 ;  /* 0x0000006d3a6d7220 */ /* 0x040fe20000410000 */
[----:B------:R-:W-:Y:S01]  /*7560*/  FMUL.FTZ R108, R58, R108 ;  /* 0x0000006c3a6c7220 */ /* 0x000fe20000410000 */
[CC--:B------:R-:W-:Y:S01]  /*7570*/  FMUL.FTZ R127, R104.reuse, R124.reuse ;  /* 0x0000007c687f7220 */ /* 0x0c0fe20000410000 */
[-C--:B------:R-:W-:Y:S02]  /*7580*/  FMUL.FTZ R155, R104, R119.reuse ;  /* 0x00000077689b7220 */ /* 0x080fe40000410000 */
[----:B------:R-:W-:Y:S01]  /*7590*/  FSEL R109, R109, RZ, !P6 ;  /* 0x000000ff6d6d7208 */ /* 0x000fe20007000000 */
[C---:B------:R-:W-:Y:S01]  /*75a0*/  FFMA.FTZ R119, R105.reuse, R119, R127 ;  /* 0x0000007769777223 */ /* 0x040fe2000001007f */
[----:B------:R-:W-:Y:S01]  /*75b0*/  FSEL R108, R108, RZ, !P6 ;  /* 0x000000ff6c6c7208 */ /* 0x000fe20007000000 */
[----:B------:R-:W-:Y:S01]  /*75c0*/  FFMA.FTZ R124, R105, R124, -R155 ;  /* 0x0000007c697c7223 */ /* 0x000fe2000001089b */
[----:B------:R-:W-:Y:S01]  /*75d0*/  SHF.L.U32 R110, R110, 0x10, RZ ;  /* 0x000000106e6e7819 */ /* 0x000fe200000006ff */
[----:B------:R-:W-:-:S02]  /*75e0*/  IMAD.U32 R111, R111, 0x10000, RZ ;  /* 0x000100006f6f7824 */ /* 0x000fc400078e00ff */
[----:B------:R-:W-:Y:S01]  /*75f0*/  FADD.FTZ R119, R108, R119 ;  /* 0x000000776c777221 */ /* 0x000fe20000010000 */
[----:B------:R-:W-:Y:S01]  /*7600*/  FADD.FTZ R124, R109, R124 ;  /* 0x0000007c6d7c7221 */ /* 0x000fe20000010000 */
[C---:B------:R-:W-:Y:S01]  /*7610*/  FMUL.FTZ R111, R59.reuse, R111 ;  /* 0x0000006f3b6f7220 */ /* 0x040fe20000410000 */
[----:B------:R-:W-:Y:S01]  /*7620*/  FMUL.FTZ R110, R59, R110 ;  /* 0x0000006e3b6e7220 */ /* 0x000fe20000410000 */
[CC--:B------:R-:W-:Y:S01]  /*7630*/  FMUL.FTZ R155, R106.reuse, R119.reuse ;  /* 0x000000776a9b7220 */ /* 0x0c0fe20000410000 */
[-C--:B------:R-:W-:Y:S02]  /*7640*/  FMUL.FTZ R127, R106, R124.reuse ;  /* 0x0000007c6a7f7220 */ /* 0x080fe40000410000 */
[----:B------:R-:W-:Y:S01]  /*7650*/  FSEL R111, R111, RZ, !P0 ;  /* 0x000000ff6f6f7208 */ /* 0x000fe20004000000 */
[C---:B------:R-:W-:Y:S01]  /*7660*/  FFMA.FTZ R124, R107.reuse, R124, -R155 ;  /* 0x0000007c6b7c7223 */ /* 0x040fe2000001089b */
[----:B------:R-:W-:Y:S01]  /*7670*/  FSEL R110, R110, RZ, !P0 ;  /* 0x000000ff6e6e7208 */ /* 0x000fe20004000000 */
[----:B------:R-:W-:Y:S01]  /*7680*/  FFMA.FTZ R119, R107, R119, R127 ;  /* 0x000000776b777223 */ /* 0x000fe2000001007f */
[----:B------:R-:W-:-:S02]  /*7690*/  SHF.L.U32 R116, R116, 0x10, RZ ;  /* 0x0000001074747819 */ /* 0x000fc400000006ff */
[----:B------:R-:W-:Y:S01]  /*76a0*/  SHF.L.U32 R115, R115, 0x10, RZ ;  /* 0x0000001073737819 */ /* 0x000fe200000006ff */
[----:B------:R-:W-:Y:S01]  /*76b0*/  FADD.FTZ R119, R110, R119 ;  /* 0x000000776e777221 */ /* 0x000fe20000010000 */
[----:B------:R-:W-:Y:S01]  /*76c0*/  FSEL R112, R112, RZ, !P2 ;  /* 0x000000ff70707208 */ /* 0x000fe20005000000 */
[----:B------:R-:W-:Y:S01]  /*76d0*/  FADD.FTZ R124, R111, R124 ;  /* 0x0000007c6f7c7221 */ /* 0x000fe20000010000 */
[C---:B------:R-:W-:Y:S01]  /*76e0*/  FMUL.FTZ R116, R60.reuse, R116 ;  /* 0x000000743c747220 */ /* 0x040fe20000410000 */
[----:B------:R-:W-:Y:S01]  /*76f0*/  FMUL.FTZ R115, R60, R115 ;  /* 0x000000733c737220 */ /* 0x000fe20000410000 */
[----:B------:R-:W-:Y:S01]  /*7700*/  FSEL R113, R113, 1, !P2 ;  /* 0x3f80000071717808 */ /* 0x000fe20005000000 */
[CC--:B------:R-:W-:Y:S01]  /*7710*/  FMUL.FTZ R155, R112.reuse, R119.reuse ;  /* 0x00000077709b7220 */ /* 0x0c0fe20000410000 */
[-C--:B------:R-:W-:Y:S01]  /*7720*/  FMUL.FTZ R127, R112, R124.reuse ;  /* 0x0000007c707f7220 */ /* 0x080fe20000410000 */
[----:B------:R-:W-:Y:S02]  /*7730*/  FSEL R116, R116, RZ, !P2 ;  /* 0x000000ff74747208 */ /* 0x000fe40005000000 */
[----:B------:R-:W-:Y:S01]  /*7740*/  FSEL R115, R115, RZ, !P2 ;  /* 0x000000ff73737208 */ /* 0x000fe20005000000 */
[C---:B------:R-:W-:Y:S01]  /*7750*/  FFMA.FTZ R124, R113.reuse, R124, -R155 ;  /* 0x0000007c717c7223 */ /* 0x040fe2000001089b */
[----:B------:R-:W-:Y:S01]  /*7760*/  FFMA.FTZ R119, R113, R119, R127 ;  /* 0x0000007771777223 */ /* 0x000fe2000001007f */
[----:B------:R-:W-:Y:S01]  /*7770*/  IMAD.U32 R118, R118, 0x10000, RZ ;  /* 0x0001000076767824 */ /* 0x000fe200078e00ff */
[----:B------:R-:W-:Y:S01]  /*7780*/  SHF.L.U32 R127, R117, 0x10, RZ ;  /* 0x00000010757f7819 */ /* 0x000fe200000006ff */
[----:B------:R-:W-:Y:S01]  /*7790*/  FADD.FTZ R124, R116, R124 ;  /* 0x0000007c747c7221 */ /* 0x000fe20000010000 */
[----:B------:R-:W-:-:S02]  /*77a0*/  FSEL R114, R114, RZ, !P3 ;  /* 0x000000ff72727208 */ /* 0x000fc40005800000 */
[----:B------:R-:W-:Y:S01]  /*77b0*/  FSEL R117, R126, 1, !P3 ;  /* 0x3f8000007e757808 */ /* 0x000fe20005800000 */
[----:B------:R-:W-:Y:S01]  /*77c0*/  FADD.FTZ R126, R115, R119 ;  /* 0x00000077737e7221 */ /* 0x000fe20000010000 */
[C---:B------:R-:W-:Y:S01]  /*77d0*/  FMUL.FTZ R119, R61.reuse, R118 ;  /* 0x000000763d777220 */ /* 0x040fe20000410000 */
[----:B------:R-:W-:Y:S01]  /*77e0*/  FMUL.FTZ R118, R61, R127 ;  /* 0x0000007f3d767220 */ /* 0x000fe20000410000 */
[C---:B------:R-:W-:Y:S01]  /*77f0*/  FMUL.FTZ R127, R114.reuse, R124 ;  /* 0x0000007c727f7220 */ /* 0x040fe20000410000 */
[-C--:B------:R-:W-:Y:S02]  /*7800*/  FMUL.FTZ R155, R114, R126.reuse ;  /* 0x0000007e729b7220 */ /* 0x080fe40000410000 */
[----:B------:R-:W-:Y:S01]  /*7810*/  FSEL R119, R119, RZ, !P3 ;  /* 0x000000ff77777208 */ /* 0x000fe20005800000 */
[C---:B------:R-:W-:Y:S01]  /*7820*/  FFMA.FTZ R126, R117.reuse, R126, R127 ;  /* 0x0000007e757e7223 */ /* 0x040fe2000001007f */
[----:B------:R-:W-:Y:S01]  /*7830*/  FSEL R118, R118, RZ, !P3 ;  /* 0x000000ff76767208 */ /* 0x000fe20005800000 */
[----:B------:R-:W-:Y:S01]  /*7840*/  FFMA.FTZ R124, R117, R124, -R155 ;  /* 0x0000007c757c7223 */ /* 0x000fe2000001089b */
[----:B------:R-:W-:-:S03]  /*7850*/  FSEL R120, R120, RZ, !P4 ;  /* 0x000000ff78787208 */ /* 0x000fc60006000000 */
[----:B------:R-:W-:Y:S01]  /*7860*/  FADD.FTZ R127, R118, R126 ;  /* 0x0000007e767f7221 */ /* 0x000fe20000010000 */
[----:B------:R-:W-:Y:S01]  /*7870*/  FADD.FTZ R126, R119, R124 ;  /* 0x0000007c777e7221 */ /* 0x000fe20000010000 */
[----:B0-----:R-:W-:Y:S02]  /*7880*/  SHF.L.U32 R124, R51, 0x10, RZ ;  /* 0x00000010337c7819 */ /* 0x001fe400000006ff */
[----:B------:R-:W-:Y:S01]  /*7890*/  FSEL R121, R121, 1, !P4 ;  /* 0x3f80000079797808 */ /* 0x000fe20006000000 */
[----:B------:R-:W-:Y:S01]  /*78a0*/  FMUL.FTZ R51, R120, R126 ;  /* 0x0000007e78337220 */ /* 0x000fe20000410000 */
[----:B------:R-:W-:Y:S01]  /*78b0*/  SHF.L.U32 R122, R122, 0x10, RZ ;  /* 0x000000107a7a7819 */ /* 0x000fe200000006ff */
[----:B------:R-:W-:Y:S01]  /*78c0*/  FMUL.FTZ R124, R62, R124 ;  /* 0x0000007c3e7c7220 */ /* 0x000fe20000410000 */
[-C--:B------:R-:W-:Y:S01]  /*78d0*/  FMUL.FTZ R155, R120, R127.reuse ;  /* 0x0000007f789b7220 */ /* 0x080fe20000410000 */
[----:B------:R-:W-:Y:S02]  /*78e0*/  FFMA.FTZ R51, R121, R127, R51 ;  /* 0x0000007f79337223 */ /* 0x000fe40000010033 */
[----:B------:R-:W-:Y:S01]  /*78f0*/  FMUL.FTZ R127, R62, R122 ;  /* 0x0000007a3e7f7220 */ /* 0x000fe20000410000 */
[----:B------:R-:W-:-:S02]  /*7900*/  FSEL R122, R123, RZ, !P5 ;  /* 0x000000ff7b7a7208 */ /* 0x000fc40006800000 */
[----:B------:R-:W-:Y:S02]  /*7910*/  FSEL R123, R124, RZ, !P4 ;  /* 0x000000ff7c7b7208 */ /* 0x000fe40006000000 */
[----:B------:R-:W-:Y:S01]  /*7920*/  SHF.L.U32 R50, R50, 0x10, RZ ;  /* 0x0000001032327819 */ /* 0x000fe200000006ff */
[----:B------:R-:W-:Y:S01]  /*7930*/  FFMA.FTZ R126, R121, R126, -R155 ;  /* 0x0000007e797e7223 */ /* 0x000fe2000001089b */
[----:B------:R-:W-:Y:S01]  /*7940*/  FSEL R124, R127, RZ, !P4 ;  /* 0x000000ff7f7c7208 */ /* 0x000fe20006000000 */
[----:B------:R-:W-:Y:S02]  /*7950*/  IMAD.U32 R48, R48, 0x10000, RZ ;  /* 0x0001000030307824 */ /* 0x000fe400078e00ff */
[----:B------:R-:W-:Y:S01]  /*7960*/  FADD.FTZ R51, R123, R51 ;  /* 0x000000337b337221 */ /* 0x000fe20000010000 */
[----:B------:R-:W-:Y:S01]  /*7970*/  FSEL R125, R125, 1, !P5 ;  /* 0x3f8000007d7d7808 */ /* 0x000fe20006800000 */
[C---:B------:R-:W-:Y:S01]  /*7980*/  FMUL.FTZ R127, R63.reuse, R50 ;  /* 0x000000323f7f7220 */ /* 0x040fe20000410000 */
[----:B------:R-:W-:Y:S01]  /*7990*/  FADD.FTZ R126, R124, R126 ;  /* 0x0000007e7c7e7221 */ /* 0x000fe20000010000 */
[----:B------:R-:W-:Y:S01]  /*79a0*/  FMUL.FTZ R48, R63, R48 ;  /* 0x000000303f307220 */ /* 0x000fe20000410000 */
[----:B------:R-:W-:-:S02]  /*79b0*/  FMUL.FTZ R50, R122, R51 ;  /* 0x000000337a327220 */ /* 0x000fc40000410000 */
[-C--:B------:R-:W-:Y:S02]  /*79c0*/  FMUL.FTZ R155, R122, R126.reuse ;  /* 0x0000007e7a9b7220 */ /* 0x080fe40000410000 */
[C---:B------:R-:W-:Y:S01]  /*79d0*/  FFMA.FTZ R50, R125.reuse, R126, -R50 ;  /* 0x0000007e7d327223 */ /* 0x040fe20000010832 */
[----:B------:R-:W-:Y:S01]  /*79e0*/  FSEL R126, R48, RZ, !P5 ;  /* 0x000000ff307e7208 */ /* 0x000fe20006800000 */
[C---:B------:R-:W-:Y:S01]  /*79f0*/  FMUL.FTZ R48, R112.reuse, R41 ;  /* 0x0000002970307220 */ /* 0x040fe20000410000 */
[----:B------:R-:W-:Y:S01]  /*7a00*/  FFMA.FTZ R51, R125, R51, R155 ;  /* 0x000000337d337223 */ /* 0x000fe2000001009b */
[-C--:B------:R-:W-:Y:S02]  /*7a10*/  FMUL.FTZ R155, R112, R40.reuse ;  /* 0x00000028709b7220 */ /* 0x080fe40000410000 */
[----:B------:R-:W-:Y:S01]  /*7a20*/  FFMA.FTZ R40, R113, R40, -R48 ;  /* 0x0000002871287223 */ /* 0x000fe20000010830 */
[----:B------:R-:W-:Y:S01]  /*7a30*/  FSEL R127, R127, RZ, !P5 ;  /* 0x000000ff7f7f7208 */ /* 0x000fe20006800000 */
[----:B------:R-:W-:Y:S01]  /*7a40*/  FFMA.FTZ R41, R113, R41, R155 ;  /* 0x0000002971297223 */ /* 0x000fe2000001009b */
[----:B------:R-:W-:Y:S01]  /*7a50*/  FADD.FTZ R50, R126, R50 ;  /* 0x000000327e327221 */ /* 0x000fe20000010000 */
[----:B------:R-:W-:-:S02]  /*7a60*/  FMUL.FTZ R156, R114, R40 ;  /* 0x00000028729c7220 */ /* 0x000fc40000410000 */
[----:B------:R-:W-:Y:S01]  /*7a70*/  FADD.FTZ R51, R127, R51 ;  /* 0x000000337f337221 */ /* 0x000fe20000010000 */
[-C--:B------:R-:W-:Y:S01]  /*7a80*/  FMUL.FTZ R48, R114, R41.reuse ;  /* 0x0000002972307220 */ /* 0x080fe20000410000 */
[C---:B------:R-:W-:Y:S02]  /*7a90*/  FFMA.FTZ R156, R117.reuse, R41, R156 ;  /* 0x00000029759c7223 */ /* 0x040fe4000001009c */
[----:B------:R-:W0:Y:S01]  /*7aa0*/  SHFL.UP PT, R41, R50, 0x1, RZ ;  /* 0x0420000032297989 */ /* 0x000e2200000e00ff */
[----:B------:R-:W-:Y:S01]  /*7ab0*/  FFMA.FTZ R40, R117, R40, -R48 ;  /* 0x0000002875287223 */ /* 0x000fe20000010830 */
[C---:B------:R-:W-:Y:S02]  /*7ac0*/  FMUL.FTZ R48, R120.reuse, R156 ;  /* 0x0000009c78307220 */ /* 0x040fe40000410000 */
[----:B------:R-:W1:Y:S02]  /*7ad0*/  SHFL.UP PT, R155, R51, 0x1, RZ ;  /* 0x04200000339b7989 */ /* 0x000e6400000e00ff */
[-C--:B------:R-:W-:Y:S01]  /*7ae0*/  FFMA.FTZ R48, R121, R40.reuse, -R48 ;  /* 0x0000002879307223 */ /* 0x080fe20000010830 */
[----:B------:R-:W-:-:S04]  /*7af0*/  FMUL.FTZ R40, R120, R40 ;  /* 0x0000002878287220 */ /* 0x000fc80000410000 */
[----:B------:R-:W-:Y:S01]  /*7b00*/  FFMA.FTZ R156, R121, R156, R40 ;  /* 0x0000009c799c7223 */ /* 0x000fe20000010028 */
[----:B------:R-:W-:-:S04]  /*7b10*/  FMUL.FTZ R40, R122, R48 ;  /* 0x000000307a287220 */ /* 0x000fc80000410000 */
[-C--:B------:R-:W-:Y:S01]  /*7b20*/  FFMA.FTZ R40, R125, R156.reuse, R40 ;  /* 0x0000009c7d287223 */ /* 0x080fe20000010028 */
[----:B------:R-:W-:-:S04]  /*7b30*/  FMUL.FTZ R156, R122, R156 ;  /* 0x0000009c7a9c7220 */ /* 0x000fc80000410000 */
[----:B------:R-:W-:Y:S01]  /*7b40*/  FFMA.FTZ R48, R125, R48, -R156 ;  /* 0x000000307d307223 */ /* 0x000fe2000001089c */
[C---:B0-----:R-:W-:Y:S01]  /*7b50*/  FMUL.FTZ R156, R40.reuse, R41 ;  /* 0x00000029289c7220 */ /* 0x041fe20000410000 */
[----:B-1----:R-:W-:-:S03]  /*7b60*/  FMUL.FTZ R157, R40, R155 ;  /* 0x0000009b289d7220 */ /* 0x002fc60000410000 */
[C---:B------:R-:W-:Y:S02]  /*7b70*/  FFMA.FTZ R155, R48.reuse, R155, R156 ;  /* 0x0000009b309b7223 */ /* 0x040fe4000001009c */
[----:B------:R-:W0:Y:S01]  /*7b80*/  SHFL.UP PT, R156, R48, 0x1, RZ ;  /* 0x04200000309c7989 */ /* 0x000e2200000e00ff */
[----:B------:R-:W-:-:S03]  /*7b90*/  FFMA.FTZ R41, R48, R41, -R157 ;  /* 0x0000002930297223 */ /* 0x000fc6000001089d */
[----:B------:R-:W1:Y:S01]  /*7ba0*/  SHFL.UP PT, R157, R40, 0x1, RZ ;  /* 0x04200000289d7989 */ /* 0x000e6200000e00ff */
[----:B------:R-:W-:-:S13]  /*7bb0*/  ISETP.GE.AND P0, PT, R3, 0x1, PT ;  /* 0x000000010300780c */ /* 0x000fda0003f06270 */
[----:B------:R-:W-:Y:S01]  /*7bc0*/  @P0 FADD.FTZ R50, R50, R41 ;  /* 0x0000002932320221 */ /* 0x000fe20000010000 */
[----:B------:R-:W-:Y:S01]  /*7bd0*/  @P0 FADD.FTZ R51, R51, R155 ;  /* 0x0000009b33330221 */ /* 0x000fe20000010000 */
[----:B0-----:R-:W-:-:S04]  /*7be0*/  FMUL.FTZ R41, R40, R156 ;  /* 0x0000009c28297220 */ /* 0x001fc80000410000 */
[-C--:B-1----:R-:W-:Y:S01]  /*7bf0*/  FFMA.FTZ R41, R48, R157.reuse, R41 ;  /* 0x0000009d30297223 */ /* 0x082fe20000010029 */
[C---:B------:R-:W-:Y:S01]  /*7c00*/  FMUL.FTZ R157, R40.reuse, R157 ;  /* 0x0000009d289d7220 */ /* 0x040fe20000410000 */
[----:B------:R-:W0:Y:S03]  /*7c10*/  SHFL.UP PT, R155, R50, 0x2, RZ ;  /* 0x04400000329b7989 */ /* 0x000e2600000e00ff */
[----:B------:R-:W-:Y:S02]  /*7c20*/  FSEL R40, R40, R41, !P0 ;  /* 0x0000002928287208 */ /* 0x000fe40004000000 */
[----:B------:R-:W1:Y:S01]  /*7c30*/  SHFL.UP PT, R41, R51, 0x2, RZ ;  /* 0x0440000033297989 */ /* 0x000e6200000e00ff */
[----:B------:R-:W-:Y:S01]  /*7c40*/  @P0 FFMA.FTZ R48, R48, R156, -R157 ;  /* 0x0000009c30300223 */ /* 0x000fe2000001089d */
[----:B------:R-:W-:Y:S01]  /*7c50*/  ISETP.GE.AND P0, PT, R3, 0x2, PT ;  /* 0x000000020300780c */ /* 0x000fe20003f06270 */
[C---:B0-----:R-:W-:Y:S01]  /*7c60*/  FMUL.FTZ R156, R40.reuse, R155 ;  /* 0x0000009b289c7220 */ /* 0x041fe20000410000 */
[----:B-1----:R-:W-:-:S04]  /*7c70*/  FMUL.FTZ R157, R40, R41 ;  /* 0x00000029289d7220 */ /* 0x002fc80000410000 */
[C---:B------:R-:W-:Y:S01]  /*7c80*/  FFMA.FTZ R155, R48.reuse, R155, -R157 ;  /* 0x0000009b309b7223 */ /* 0x040fe2000001089d */
[----:B------:R-:W-:Y:S02]  /*7c90*/  FFMA.FTZ R157, R48, R41, R156 ;  /* 0x00000029309d7223 */ /* 0x000fe4000001009c */
[----:B------:R-:W0:Y:S04]  /*7ca0*/  SHFL.UP PT, R41, R48, 0x2, RZ ;  /* 0x0440000030297989 */ /* 0x000e2800000e00ff */
[----:B------:R-:W1:Y:S01]  /*7cb0*/  SHFL.UP PT, R156, R40, 0x2, RZ ;  /* 0x04400000289c7989 */ /* 0x000e6200000e00ff */
[----:B------:R-:W-:Y:S01]  /*7cc0*/  @P0 FADD.FTZ R51, R51, R157 ;  /* 0x0000009d33330221 */ /* 0x000fe20000010000 */
[----:B------:R-:W-:Y:S01]  /*7cd0*/  @P0 FADD.FTZ R50, R50, R155 ;  /* 0x0000009b32320221 */ /* 0x000fe20000010000 */
[----:B0-----:R-:W-:-:S04]  /*7ce0*/  FMUL.FTZ R157, R40, R41 ;  /* 0x00000029289d7220 */ /* 0x001fc80000410000 */
[-C--:B-1----:R-:W-:Y:S01]  /*7cf0*/  FFMA.FTZ R157, R48, R156.reuse, R157 ;  /* 0x0000009c309d7223 */ /* 0x082fe2000001009d */
[----:B------:R-:W-:-:S04]  /*7d00*/  FMUL.FTZ R155, R40, R156 ;  /* 0x0000009c289b7220 */ /* 0x000fc80000410000 */
[----:B------:R-:W-:Y:S02]  /*7d10*/  FSEL R40, R40, R157, !P0 ;  /* 0x0000009d28287208 */ /* 0x000fe40004000000 */
[----:B------:R-:W0:Y:S04]  /*7d20*/  SHFL.UP PT, R157, R50, 0x4, RZ ;  /* 0x04800000329d7989 */ /* 0x000e2800000e00ff */
[----:B------:R-:W1:Y:S01]  /*7d30*/  SHFL.UP PT, R156, R51, 0x4, RZ ;  /* 0x04800000339c7989 */ /* 0x000e6200000e00ff */
[----:B------:R-:W-:Y:S01]  /*7d40*/  @P0 FFMA.FTZ R48, R48, R41, -R155 ;  /* 0x0000002930300223 */ /* 0x000fe2000001089b */
[----:B------:R-:W-:Y:S01]  /*7d50*/  ISETP.GE.AND P0, PT, R3, 0x4, PT ;  /* 0x000000040300780c */ /* 0x000fe20003f06270 */
[C---:B0-----:R-:W-:Y:S01]  /*7d60*/  FMUL.FTZ R41, R40.reuse, R157 ;  /* 0x0000009d28297220 */ /* 0x041fe20000410000 */
[----:B-1----:R-:W-:-:S03]  /*7d70*/  FMUL.FTZ R155, R40, R156 ;  /* 0x0000009c289b7220 */ /* 0x002fc60000410000 */
[C---:B------:R-:W-:Y:S02]  /*7d80*/  FFMA.FTZ R41, R48.reuse, R156, R41 ;  /* 0x0000009c30297223 */ /* 0x040fe40000010029 */
[----:B------:R-:W0:Y:S01]  /*7d90*/  SHFL.UP PT, R156, R48, 0x4, RZ ;  /* 0x04800000309c7989 */ /* 0x000e2200000e00ff */
[----:B------:R-:W-:-:S03]  /*7da0*/  FFMA.FTZ R155, R48, R157, -R155 ;  /* 0x0000009d309b7223 */ /* 0x000fc6000001089b */
[----:B------:R-:W1:Y:S02]  /*7db0*/  SHFL.UP PT, R157, R40, 0x4, RZ ;  /* 0x04800000289d7989 */ /* 0x000e6400000e00ff */
[----:B------:R-:W-:Y:S01]  /*7dc0*/  @P0 FADD.FTZ R51, R51, R41 ;  /* 0x0000002933330221 */ /* 0x000fe20000010000 */
[----:B------:R-:W-:-:S05]  /*7dd0*/  @P0 FADD.FTZ R50, R50, R155 ;  /* 0x0000009b32320221 */ /* 0x000fca0000010000 */
[----:B------:R-:W-:Y:S01]  /*7de0*/  SHFL.UP PT, R155, R50, 0x8, RZ ;  /* 0x05000000329b7989 */ /* 0x000fe200000e00ff */
[----:B0-----:R-:W-:-:S04]  /*7df0*/  FMUL.FTZ R41, R40, R156 ;  /* 0x0000009c28297220 */ /* 0x001fc80000410000 */
[-C--:B-1----:R-:W-:Y:S01]  /*7e00*/  FFMA.FTZ R41, R48, R157.reuse, R41 ;  /* 0x0000009d30297223 */ /* 0x082fe20000010029 */
[----:B------:R-:W-:-:S04]  /*7e10*/  FMUL.FTZ R157, R40, R157 ;  /* 0x0000009d289d7220 */ /* 0x000fc80000410000 */
[----:B------:R-:W-:Y:S01]  /*7e20*/  @P0 FFMA.FTZ R48, R48, R156, -R157 ;  /* 0x0000009c30300223 */ /* 0x000fe2000001089d */
[----:B------:R-:W-:Y:S02]  /*7e30*/  FSEL R40, R40, R41, !P0 ;  /* 0x0000002928287208 */ /* 0x000fe40004000000 */
[----:B------:R-:W0:Y:S04]  /*7e40*/  SHFL.UP PT, R41, R51, 0x8, RZ ;  /* 0x0500000033297989 */ /* 0x000e2800000e00ff */
[----:B------:R-:W-:Y:S04]  /*7e50*/  SHFL.UP PT, R156, R48, 0x8, RZ ;  /* 0x05000000309c7989 */ /* 0x000fe800000e00ff */
[----:B------:R-:W1:Y:S01]  /*7e60*/  SHFL.UP PT, R157, R40, 0x8, RZ ;  /* 0x05000000289d7989 */ /* 0x000e6200000e00ff */
[----:B------:R-:W-:-:S03]  /*7e70*/  ISETP.GE.AND P0, PT, R3, 0x8, PT ;  /* 0x000000080300780c */ /* 0x000fc60003f06270 */
[----:B------:R0:W-:Y:S04]  /*7e80*/  STS.U16 [R146+0x13c0], R148 ;  /* 0x0013c09492007388 */ /* 0x0001e80000000400 */
[----:B------:R-:W-:Y:S04]  /*7e90*/  STS.U16 [R147+0x1400], R149 ;  /* 0x0014009593007388 */ /* 0x000fe80000000400 */
[----:B------:R2:W-:Y:S01]  /*7ea0*/  STS.U16 [R145+0x1440], R154 ;  /* 0x0014409a91007388 */ /* 0x0005e20000000400 */
[C---:B0-----:R-:W-:Y:S01]  /*7eb0*/  FMUL.FTZ R146, R40.reuse, R41 ;  /* 0x0000002928927220 */ /* 0x041fe20000410000 */
[C---:B--2---:R-:W-:Y:S01]  /*7ec0*/  FMUL.FTZ R145, R40.reuse, R155 ;  /* 0x0000009b28917220 */ /* 0x044fe20000410000 */
[----:B-1----:R-:W-:-:S03]  /*7ed0*/  FMUL.FTZ R147, R40, R157 ;  /* 0x0000009d28937220 */ /* 0x002fc60000410000 */
[----:B------:R-:W-:Y:S01]  /*7ee0*/  FFMA.FTZ R145, R48, R41, R145 ;  /* 0x0000002930917223 */ /* 0x000fe20000010091 */
[----:B------:R-:W-:Y:S01]  /*7ef0*/  FMUL.FTZ R41, R40, R156 ;  /* 0x0000009c28297220 */ /* 0x000fe20000410000 */
[----:B------:R-:W-:-:S03]  /*7f00*/  FFMA.FTZ R146, R48, R155, -R146 ;  /* 0x0000009b30927223 */ /* 0x000fc60000010892 */
[C---:B------:R-:W-:Y:S01]  /*7f10*/  FFMA.FTZ R41, R48.reuse, R157, R41 ;  /* 0x0000009d30297223 */ /* 0x040fe20000010029 */
[----:B------:R-:W-:Y:S01]  /*7f20*/  @P0 FFMA.FTZ R48, R48, R156, -R147 ;  /* 0x0000009c30300223 */ /* 0x000fe20000010893 */
[----:B------:R-:W-:Y:S01]  /*7f30*/  STS.U16 [R153+0x1480], R152 ;  /* 0x0014809899007388 */ /* 0x000fe20000000400 */
[----:B------:R-:W-:Y:S01]  /*7f40*/  @P0 FADD.FTZ R51, R51, R145 ;  /* 0x0000009133330221 */ /* 0x000fe20000010000 */
[----:B------:R-:W-:Y:S01]  /*7f50*/  @P0 FADD.FTZ R50, R50, R146 ;  /* 0x0000009232320221 */ /* 0x000fe20000010000 */
[----:B------:R-:W-:Y:S01]  /*7f60*/  FSEL R41, R40, R41, !P0 ;  /* 0x0000002928297208 */ /* 0x000fe20004000000 */
[----:B------:R-:W-:Y:S04]  /*7f70*/  STS.U16 [R151+0x14c0], R150 ;  /* 0x0014c09697007388 */ /* 0x000fe80000000400 */
        /* <DEDUP_REMOVED lines=8> */
[----:B------:R-:W-:-:S03]  /*8000*/  ISETP.NE.AND P3, PT, R3, 0x1f, PT ;  /* 0x0000001f0300780c */ /* 0x000fc60003f65270 */
[----:B------:R1:W-:Y:S01]  /*8010*/  STS.U16 [R47+0x1580], R144 ;  /* 0x001580902f007388 */ /* 0x0003e20000000400 */
[----:B------:R-:W-:-:S03]  /*8020*/  ISETP.GE.AND P2, PT, R3, 0x10, PT ;  /* 0x000000100300780c */ /* 0x000fc60003f46270 */
[----:B------:R-:W-:Y:S01]  /*8030*/  STS.U16 [R143+0x15c0], R142 ;  /* 0x0015c08e8f007388 */ /* 0x000fe20000000400 */
[----:B0-----:R-:W-:-:S03]  /*8040*/  FMUL.FTZ R44, R41, R45 ;  /* 0x0000002d292c7220 */ /* 0x001fc60000410000 */
[----:B------:R-:W-:Y:S04]  /*8050*/  STS.U16 [R141+0x1600], R140 ;  /* 0x0016008c8d007388 */ /* 0x000fe80000000400 */
[----:B------:R-:W-:Y:S01]  /*8060*/  STS.U16 [R139+0x1640], R138 ;  /* 0x0016408a8b007388 */ /* 0x000fe20000000400 */
[----:B-1----:R-:W-:-:S03]  /*8070*/  FMUL.FTZ R47, R41, R40 ;  /* 0x00000028292f7220 */ /* 0x002fc60000410000 */
[----:B------:R-:W-:Y:S01]  /*8080*/  STS.U16 [R137+0x1680], R136 ;  /* 0x0016808889007388 */ /* 0x000fe20000000400 */
[----:B--2---:R-:W-:-:S03]  /*8090*/  FFMA.FTZ R44, R48, R145, R44 ;  /* 0x00000091302c7223 */ /* 0x004fc6000001002c */
[----:B------:R3:W-:Y:S01]  /*80a0*/  STS.U16 [R135+0x16c0], R134 ;  /* 0x0016c08687007388 */ /* 0x0007e20000000400 */
[----:B------:R-:W-:-:S03]  /*80b0*/  VOTEU.ALL UP0, P0 ;  /* 0x00000000003f7886 */ /* 0x000fc60000000000 */
[----:B------:R-:W-:Y:S04]  /*80c0*/  STS.U16 [R133+0x1700], R132 ;  /* 0x0017008485007388 */ /* 0x000fe80000000400 */
[----:B------:R-:W-:Y:S01]  /*80d0*/  STS.U16 [R131+0x1740], R130 ;  /* 0x0017408283007388 */ /* 0x000fe20000000400 */
[----:B---3--:R-:W-:-:S03]  /*80e0*/  FMUL.FTZ R135, R41, R42 ;  /* 0x0000002a29877220 */ /* 0x008fc60000410000 */
[----:B------:R-:W-:Y:S01]  /*80f0*/  STS.U16 [R129+0x1780], R128 ;  /* 0x0017808081007388 */ /* 0x000fe20000000400 */
[----:B------:R-:W-:-:S03]  /*8100*/  FFMA.FTZ R47, R48, R42, -R47 ;  /* 0x0000002a302f7223 */ /* 0x000fc6000001082f */
[----:B------:R-:W-:Y:S01]  /*8110*/  STS.U16 [R55+0x17c0], R54 ;  /* 0x0017c03637007388 */ /* 0x000fe20000000400 */
[----:B------:R-:W-:Y:S01]  /*8120*/  FMUL.FTZ R42, R41, R145 ;  /* 0x00000091292a7220 */ /* 0x000fe20000410000 */
[----:B------:R-:W-:Y:S02]  /*8130*/  FFMA.FTZ R40, R48, R40, R135 ;  /* 0x0000002830287223 */ /* 0x000fe40000010087 */
[----:B------:R-:W-:Y:S01]  /*8140*/  STS.U16 [R53+0x1800], R52 ;  /* 0x0018003435007388 */ /* 0x000fe20000000400 */
[----:B------:R-:W-:-:S03]  /*8150*/  @!UP0 ULEA UR20, UR7, UR17, 0x4 ;  /* 0x0000001107148291 */ /* 0x000fc6000f8e203f */
[----:B------:R0:W-:Y:S01]  /*8160*/  STS.U16 [R43+0x1840], R49 ;  /* 0x001840312b007388 */ /* 0x0001e20000000400 */
[----:B------:R-:W-:Y:S01]  /*8170*/  @P2 FFMA.FTZ R48, R48, R45, -R42 ;  /* 0x0000002d30302223 */ /* 0x000fe2000001082a */
[----:B------:R-:W-:Y:S01]  /*8180*/  @P2 FADD.FTZ R51, R51, R40 ;  /* 0x0000002833332221 */ /* 0x000fe20000010000 */
[----:B------:R-:W-:Y:S01]  /*8190*/  MOV R40, 0x3f800000 ;  /* 0x3f80000000287802 */ /* 0x000fe20000000f00 */
[----:B------:R-:W-:Y:S01]  /*81a0*/  @P2 FADD.FTZ R50, R50, R47 ;  /* 0x0000002f32322221 */ /* 0x000fe20000010000 */
[----:B------:R-:W-:Y:S01]  /*81b0*/  NOP ;  /* 0x0000000000007918 */ /* 0x000fe20000000000 */
[----:B0-----:R-:W-:Y:S01]  /*81c0*/  FSEL R49, R41, R44, !P2 ;  /* 0x0000002c29317208 */ /* 0x001fe20005000000 */
[----:B------:R-:W-:Y:S01]  /*81d0*/  HFMA2.MMA R41, -RZ, RZ, 0, 0 ;  /* 0x00000000ff297435 */ /* 0x000fe200000001ff */
[----:B------:R-:W-:Y:S02]  /*81e0*/  @!P3 SHF.R.U32.HI R44, RZ, 0x1, R159 ;  /* 0x00000001ff2cb819 */ /* 0x000fe4000001169f */
[----:B------:R-:W-:Y:S01]  /*81f0*/  CS2R R42, SRZ ;  /* 0x00000000002a7805 */ /* 0x000fe2000001ff00 */
[----:B------:R-:W-:Y:S01]  /*8200*/  LDS.U16 R128, [R164+0x1080] ;  /* 0x00108000a4807984 */ /* 0x000fe20000000400 */
[----:B------:R-:W-:-:S03]  /*8210*/  @!P3 LOP3.LUT R44, R44, 0x7ffffff0, RZ, 0xc0, !PT ;  /* 0x7ffffff02c2cb812 */ /* 0x000fc600078ec0ff */
        /* <DEDUP_REMOVED lines=37> */
[----:B------:R-:W-:-:S03]  /*8470*/  FMUL.FTZ R165, R45, R53 ;  /* 0x000000352da57220 */ /* 0x000fc60000410000 */
[C---:B------:R-:W-:Y:S01]  /*8480*/  FFMA.FTZ R160, R46.reuse, R52, -R160 ;  /* 0x000000342ea07223 */ /* 0x040fe200000108a0 */
[----:B------:R-:W-:-:S03]  /*8490*/  FMUL.FTZ R164, R46, R53 ;  /* 0x000000352ea47220 */ /* 0x000fc60000410000 */
[----:B------:R-:W-:Y:S01]  /*84a0*/  FADD.FTZ R160, R54, R160 ;  /* 0x000000a036a07221 */ /* 0x000fe20000010000 */
[C---:B------:R-:W-:Y:S01]  /*84b0*/  FMUL.FTZ R54, R44.reuse, R53 ;  /* 0x000000352c367220 */ /* 0x040fe20000410000 */
[-C--:B------:R-:W-:Y:S02]  /*84c0*/  FFMA.FTZ R53, R44, R52.reuse, -R165 ;  /* 0x000000342c357223 */ /* 0x080fe400000108a5 */
[----:B------:R-:W0:Y:S01]  /*84d0*/  S2R R165, SR_TID.X ;  /* 0x0000000000a57919 */ /* 0x000e220000002100 */
[-C--:B------:R-:W-:Y:S01]  /*84e0*/  FFMA.FTZ R54, R45, R52.reuse, R54 ;  /* 0x000000342d367223 */ /* 0x080fe20000010036 */
[----:B------:R-:W-:Y:S01]  /*84f0*/  FFMA.FTZ R164, R47, R52, R164 ;  /* 0x000000342fa47223 */ /* 0x000fe200000100a4 */
[----:B------:R-:W-:Y:S01]  /*8500*/  BSSY B0, `(.L_x_977) ;  /* 0x000004d000007945 */ /* 0x000fe20003800000 */
[----:B------:R-:W1:Y:S01]  /*8510*/  SHFL.UP PT, R50, R50, 0x1, RZ ;  /* 0x0420000032327989 */ /* 0x000e6200000e00ff */
[----:B------:R-:W-:-:S03]  /*8520*/  IMAD.U32 R128, R128, 0x10000, RZ ;  /* 0x0001000080807824 */ /* 0x000fc600078e00ff */
[----:B------:R-:W2:Y:S01]  /*8530*/  SHFL.UP PT, R51, R51, 0x1, RZ ;  /* 0x0420000033337989 */ /* 0x000ea200000e00ff */
[----:B------:R-:W-:-:S03]  /*8540*/  FADD.FTZ R55, R55, R164 ;  /* 0x000000a437377221 */ /* 0x000fc60000010000 */
[----:B------:R-:W3:Y:S01]  /*8550*/  SHFL.UP PT, R48, R48, 0x1, RZ ;  /* 0x0420000030307989 */ /* 0x000ee200000e00ff */
[----:B------:R-:W-:-:S03]  /*8560*/  SHF.L.U32 R129, R129, 0x10, RZ ;  /* 0x0000001081817819 */ /* 0x000fc600000006ff */
[----:B------:R-:W4:Y:S01]  /*8570*/  SHFL.UP PT, R49, R49, 0x1, RZ ;  /* 0x0420000031317989 */ /* 0x000f2200000e00ff */
[----:B0-----:R-:W-:-:S04]  /*8580*/  SHF.R.U32.HI R52, RZ, 0x5, R165 ;  /* 0x00000005ff347819 */ /* 0x001fc800000116a5 */
[----:B------:R-:W-:Y:S01]  /*8590*/  ISETP.NE.AND P0, PT, R52, RZ, PT ;  /* 0x000000ff3400720c */ /* 0x000fe20003f05270 */
        /* <DEDUP_REMOVED lines=29> */
[----:B------:R-:W-:Y:S01]  /*8770*/  SHF.L.U32 R159, R159, 0x10, RZ ;  /* 0x000000109f9f7819 */ /* 0x000fe200000006ff */
[----:B-1234-:R-:W-:Y:S06]  /*8780*/  @!P0 BRA `(.L_x_978) ;  /* 0x0000000000508947 */ /* 0x01efec0003800000 */
[----:B------:R-:W-:Y:S01]  /*8790*/  ISETP.NE.AND P0, PT, R3, RZ, PT ;  /* 0x000000ff0300720c */ /* 0x000fe20003f05270 */
[C---:B------:R-:W-:Y:S01]  /*87a0*/  FMUL.FTZ R52, R49.reuse, R45 ;  /* 0x0000002d31347220 */ /* 0x040fe20000410000 */
[----:B------:R-:W-:-:S11]  /*87b0*/  FMUL.FTZ R53, R49, R44 ;  /* 0x0000002c31357220 */ /* 0x000fd60000410000 */
[C---:B------:R-:W-:Y:S01]  /*87c0*/  @P0 FFMA.FTZ R44, R48.reuse, R44, -R52 ;  /* 0x0000002c302c0223 */ /* 0x040fe20000010834 */
[CC--:B------:R-:W-:Y:S01]  /*87d0*/  FMUL.FTZ R52, R49.reuse, R46.reuse ;  /* 0x0000002e31347220 */ /* 0x0c0fe20000410000 */
[----:B------:R-:W-:Y:S01]  /*87e0*/  FMUL.FTZ R49, R49, R47 ;  /* 0x0000002f31317220 */ /* 0x000fe20000410000 */
[C---:B------:R-:W-:Y:S02]  /*87f0*/  @P0 FFMA.FTZ R45, R48.reuse, R45, R53 ;  /* 0x0000002d302d0223 */ /* 0x040fe40000010035 */
[C---:B------:R-:W-:Y:S01]  /*8800*/  FFMA.FTZ R52, R48.reuse, R47, R52 ;  /* 0x0000002f30347223 */ /* 0x040fe20000010034 */
[----:B------:R-:W-:Y:S01]  /*8810*/  FFMA.FTZ R49, R48, R46, -R49 ;  /* 0x0000002e30317223 */ /* 0x000fe20000010831 */
[----:B------:R-:W-:Y:S02]  /*8820*/  MOV R48, R44 ;  /* 0x0000002c00307202 */ /* 0x000fe40000000f00 */
[----:B------:R-:W-:Y:S01]  /*8830*/  @P0 FADD.FTZ R47, R51, R52 ;  /* 0x00000034332f0221 */ /* 0x000fe20000010000 */
[----:B------:R-:W-:Y:S01]  /*8840*/  @P0 FADD.FTZ R46, R50, R49 ;  /* 0x00000031322e0221 */ /* 0x000fe20000010000 */
[----:B------:R-:W-:Y:S01]  /*8850*/  IMAD.MOV.U32 R49, RZ, RZ, R45 ;  /* 0x000000ffff317224 */ /* 0x000fe200078e002d */
[----:B------:R-:W-:Y:S01]  /*8860*/  MOV R44, R40 ;  /* 0x00000028002c7202 */ /* 0x000fe20000000f00 */
[----:B------:R-:W-:Y:S01]  /*8870*/  IMAD.MOV.U32 R45, RZ, RZ, R41 ;  /* 0x000000ffff2d7224 */ /* 0x000fe200078e0029 */
[----:B------:R-:W-:-:S02]  /*8880*/  MOV R51, R47 ;  /* 0x0000002f00337202 */ /* 0x000fc40000000f00 */
[----:B------:R-:W-:Y:S02]  /*8890*/  MOV R50, R46 ;  /* 0x0000002e00327202 */ /* 0x000fe40000000f00 */
[----:B------:R-:W-:Y:S02]  /*88a0*/  MOV R47, R43 ;  /* 0x0000002b002f7202 */ /* 0x000fe40000000f00 */
[----:B------:R-:W-:Y:S01]  /*88b0*/  MOV R46, R42 ;  /* 0x0000002a002e7202 */ /* 0x000fe20000000f00 */
[----:B------:R-:W-:Y:S06]  /*88c0*/  BRA `(.L_x_979) ;  /* 0x0000000000407947 */ /* 0x000fec0003800000 */
.L_x_978:
        /* <DEDUP_REMOVED lines=16> */
.L_x_979:
[----:B------:R-:W-:Y:S05]  /*89d0*/  BSYNC B0 ;  /* 0x0000000000007941 */ /* 0x000fea0003800000 */
.L_x_977:
        /* <DEDUP_REMOVED lines=127> */
.L_x_981:
[----:B------:R-:W-:Y:S05]  /*91d0*/  BSYNC B0 ;  /* 0x0000000000007941 */ /* 0x000fea0003800000 */
.L_x_980:
        /* <DEDUP_REMOVED lines=52> */
.L_x_976:
        /* <DEDUP_REMOVED lines=103> */
.L_x_984:
[----:B------:R-:W-:Y:S05]  /*9b90*/  BSYNC B0 ;  /* 0x0000000000007941 */ /* 0x000fea0003800000 */
.L_x_983:
        /* <DEDUP_REMOVED lines=74> */
.L_x_986:
        /* <DEDUP_REMOVED lines=12> */
.L_x_5182:


//--------------------- .text._Z25selective_scan_fwd_kernelI32Selective_Scan_fwd_kernel_traitsILi64ELi16ELi1ELb0ELb1ELb1ELb1EN3c108BFloat16ENS1_7complexIfEEEEv13SSMParamsBase --------------------------
	.section	.text._Z25selective_scan_fwd_kernelI32Selective_Scan_fwd_kernel_traitsILi64ELi16ELi1ELb0ELb1ELb1ELb1EN3c108BFloat16ENS1_7complexIfEEEEv13SSMParamsBase,"ax",@progbits
	.align	128
        .global         _Z25selective_scan_fwd_kernelI32Selective_Scan_fwd_kernel_traitsILi64ELi16ELi1ELb0ELb1ELb1ELb1EN3c108BFloat16ENS1_7complexIfEEEEv13SSMParamsBase
        .type           _Z25selective_scan_fwd_kernelI32Selective_Scan_fwd_kernel_traitsILi64ELi16ELi1ELb0ELb1ELb1ELb1EN3c108BFloat16ENS1_7complexIfEEEEv13SSMParamsBase,@function
        .size           _Z25selective_scan_fwd_kernelI32Selective_Scan_fwd_kernel_traitsILi64ELi16ELi1ELb0ELb1ELb1ELb1EN3c108BFloat16ENS1_7complexIfEEEEv13SSMParamsBase,(.L_x_5183 - _Z25selective_scan_fwd_kernelI32Selective_Scan_fwd_kernel_traitsILi64ELi16ELi1ELb0ELb1ELb1ELb1EN3c108BFloat16ENS1_7complexIfEEEEv13SSMParamsBase)
        .other          _Z25selective_scan_fwd_kernelI32Selective_Scan_fwd_kernel_traitsILi64ELi16ELi1ELb0ELb1ELb1ELb1EN3c108BFloat16ENS1_7complexIfEEEEv13SSMParamsBase,@"STO_CUDA_ENTRY STV_DEFAULT"
_Z25selective_scan_fwd_kernelI32Selective_Scan_fwd_kernel_traitsILi64ELi16ELi1ELb0ELb1ELb1ELb1EN3c108BFloat16ENS1_7complexIfEEEEv13SSMParamsBase:
.text._Z25selective_scan_fwd_kernelI32Selective_Scan_fwd_kernel_traitsILi64ELi16ELi1ELb0ELb1ELb1ELb1EN3c108BFloat16ENS1_7complexIfEEEEv13SSMParamsBase:
        /* <DEDUP_REMOVED lines=123> */
.L_x_1030:
        /* <DEDUP_REMOVED lines=319> */
.L_x_988:
[----:B------:R-:W-:Y:S05]  /*1ba0*/  BSYNC B0 ;  /* 0x0000000000007941 */ /* 0x000fea0003800000 */
.L_x_987:
        /* <DEDUP_REMOVED lines=36> */
.L_x_990:
[----:B------:R-:W-:Y:S05]  /*1df0*/  BSYNC B0 ;  /* 0x0000000000007941 */ /* 0x000fea0003800000 */
.L_x_989:
        /* <DEDUP_REMOVED lines=38> */
.L_x_992:
[----:B------:R-:W-:Y:S05]  /*2060*/  BSYNC B0 ;  /* 0x0000000000007941 */ /* 0x000fea0003800000 */
.L_x_991:
        /* <DEDUP_REMOVED lines=36> */
.L_x_994:
[----:B------:R-:W-:Y:S05]  /*22b0*/  BSYNC B0 ;  /* 0x0000000000007941 */ /* 0x000fea0003800000 */
.L_x_993:
        /* <DEDUP_REMOVED lines=38> */
.L_x_996:
[----:B------:R-:W-:Y:S05]  /*2520*/  BSYNC B0 ;  /* 0x0000000000007941 */ /* 0x000fea0003800000 */
.L_x_995:
        /* <DEDUP_REMOVED lines=36> */
.L_x_998:
[----:B------:R-:W-:Y:S05]  /*2770*/  BSYNC B0 ;  /* 0x0000000000007941 */ /* 0x000fea0003800000 */
.L_x_997:
        /* <DEDUP_REMOVED lines=38> */
.L_x_1000:
[----:B------:R-:W-:Y:S05]  /*29e0*/  BSYNC B0 ;  /* 0x0000000000007941 */ /* 0x000fea0003800000 */
.L_x_999:
        /* <DEDUP_REMOVED lines=37> */
.L_x_1002:
[----:B------:R-:W-:Y:S05]  /*2c40*/  BSYNC B0 ;  /* 0x0000000000007941 */ /* 0x000fea0003800000 */
.L_x_1001:
        /* <DEDUP_REMOVED lines=42> */
.L_x_1004:
[----:B------:R-:W-:Y:S05]  /*2ef0*/  BSYNC B0 ;  /* 0x0000000000007941 */ /* 0x000fea0003800000 */
.L_x_1003:
        /* <DEDUP_REMOVED lines=40> */
.L_x_1006:
[----:B------:R-:W-:Y:S05]  /*3180*/  BSYNC B0 ;  /* 0x0000000000007941 */ /* 0x000fea0003800000 */
.L_x_1005:
        /* <DEDUP_REMOVED lines=46> */
.L_x_1008:
[----:B------:R-:W-:Y:S05]  /*3470*/  BSYNC B0 ;  /* 0x0000000000007941 */ /* 0x000fea0003800000 */
.L_x_1007:
        /* <DEDUP_REMOVED lines=33> */
.L_x_1010:
[----:B------:R-:W-:Y:S05]  /*3690*/  BSYNC B0 ;  /* 0x0000000000007941 */ /* 0x000fea0003800000 */
.L_x_1009:
        /* <DEDUP_REMOVED lines=33> */
.L_x_1012:
[----:B------:R-:W-:Y:S05]  /*38b0*/  BSYNC B0 ;  /* 0x0000000000007941 */ /* 0x000fea0003800000 */
.L_x_1011:
        /* <DEDUP_REMOVED lines=33> */
.L_x_1014:
[----:B------:R-:W-:Y:S05]  /*3ad0*/  BSYNC B0 ;  /* 0x0000000000007941 */ /* 0x000fea0003800000 */
.L_x_1013:
        /* <DEDUP_REMOVED lines=33> */
.L_x_1016:
[----:B------:R-:W-:Y:S05]  /*3cf0*/  BSYNC B0 ;  /* 0x0000000000007941 */ /* 0x000fea0003800000 */
.L_x_1015:
        /* <DEDUP_REMOVED lines=33> */
.L_x_1018:
[----:B------:R-:W-:Y:S05]  /*3f10*/  BSYNC B0 ;  /* 0x0000000000007941 */ /* 0x000fea0003800000 */
.L_x_1017:
        /* <DEDUP_REMOVED lines=57> */
.L_x_1025:
        /* <DEDUP_REMOVED lines=47> */
[----:B------:R-:W-:-:S05]  /*45a0*/  LOP3.LUT R40, R40, 0xfffffe00, RZ, 0xc0, !PT ;  /* 0xfffffe0028287812 */ /* 0x000fca00078ec0ff */
[----:B------:R-:W-:-:S05]  /*45b0*/  IMAD.IADD R42, R40, 0x1, R41 ;  /* 0x00000001282a7824 */ /* 0x000fca00078e0229 */
[----:B------:R-:W-:Y:S02]  /*45c0*/  IADD3 R40, R42, 0x20, RZ ;  /* 0x000000202a287810 */ /* 0x000fe40007ffe0ff */
[--C-:B------:R-:W-:Y:S01]  /*45d0*/  SHF.R.S32.HI R43, RZ, 0x1f, R42.reuse ;  /* 0x0000001fff2b7819 */ /* 0x100fe2000001142a */
[----:B------:R-:W-:Y:S01]  /*45e0*/  UIMAD UR16, UR7, UR31, UR16 ;  /* 0x0000001f071072a4 */ /* 0x000fe2000f8e0210 */
[----:B------:R-:W-:Y:S01]  /*45f0*/  ISETP.GE.AND P6, PT, R40, UR23, PT ;  /* 0x0000001728007c0c */ /* 0x000fe2000bfc6270 */
[C---:B------:R-:W-:Y:S01]  /*4600*/  VIADD R40, R42.reuse, 0x40 ;  /* 0x000000402a287836 */ /* 0x040fe20000000000 */
[----:B------:R-:W-:Y:S01]  /*4610*/  IADD3 R41, R42, 0x60, RZ ;  /* 0x000000602a297810 */ /* 0x000fe20007ffe0ff */
[----:B------:R-:W-:-:S03]  /*4620*/  IMAD.WIDE.U32 R44, R45, UR7, R42 ;  /* 0x000000072d2c7c25 */ /* 0x000fc6000f8e002a */
[----:B------:R-:W-:Y:S02]  /*4630*/  ISETP.GE.AND P5, PT, R40, UR23, PT ;  /* 0x0000001728007c0c */ /* 0x000fe4000bfa6270 */
[----:B------:R-:W-:Y:S02]  /*4640*/  ISETP.GE.AND P2, PT, R41, UR23, PT ;  /* 0x0000001729007c0c */ /* 0x000fe4000bf46270 */
[----:B------:R-:W-:Y:S02]  /*4650*/  IADD3 R41, R45, UR16, RZ ;  /* 0x000000102d297c10 */ /* 0x000fe4000fffe0ff */
[----:B------:R-:W-:Y:S02]  /*4660*/  LEA R40, P3, R44, UR12, 0x1 ;  /* 0x0000000c2c287c11 */ /* 0x000fe4000f8608ff */
[----:B------:R-:W-:Y:S02]  /*4670*/  IADD3 R46, R42, 0x80, RZ ;  /* 0x000000802a2e7810 */ /* 0x000fe40007ffe0ff */
[----:B------:R-:W-:Y:S01]  /*4680*/  LEA.HI.X R41, R44, UR14, R41, 0x1, P3 ;  /* 0x0000000e2c297c11 */ /* 0x000fe200098f0c29 */
[----:B------:R-:W-:Y:S01]  /*4690*/  VIADD R44, R42, 0xe0 ;  /* 0x000000e02a2c7836 */ /* 0x000fe20000000000 */
[----:B------:R-:W-:-:S02]  /*46a0*/  ISETP.GE.AND P0, PT, R46, UR23, PT ;  /* 0x000000172e007c0c */ /* 0x000fc4000bf06270 */
[----:B------:R-:W-:Y:S01]  /*46b0*/  IADD3 R45, R42, 0xc0, RZ ;  /* 0x000000c02a2d7810 */ /* 0x000fe20007ffe0ff */
[----:B------:R-:W4:Y:S01]  /*46c0*/  @!P6 LDG.E.U16 R120, desc[UR18][R40.64+0x40] ;  /* 0x000040122878e981 */ /* 0x000f22000c1e1500 */
[----:B------:R-:W-:Y:S02]  /*46d0*/  ISETP.GE.AND P6, PT, R44, UR23, PT ;  /* 0x000000172c007c0c */ /* 0x000fe4000bfc6270 */
[----:B------:R-:W-:Y:S01]  /*46e0*/  IADD3 R44, R42, 0x120, RZ ;  /* 0x000001202a2c7810 */ /* 0x000fe20007ffe0ff */
[----:B------:R-:W5:Y:S01]  /*46f0*/  @!P2 LDG.E.U16 R96, desc[UR18][R40.64+0xc0] ;  /* 0x0000c0122860a981 */ /* 0x000f62000c1e1500 */
[----:B------:R-:W-:Y:S02]  /*4700*/  ISETP.GE.AND P3, PT, R45, UR23, PT ;  /* 0x000000172d007c0c */ /* 0x000fe4000bf66270 */
[----:B------:R-:W-:Y:S01]  /*4710*/  ISETP.GE.AND P2, PT, R44, UR23, PT ;  /* 0x000000172c007c0c */ /* 0x000fe2000bf46270 */
[C---:B------:R-:W-:Y:S01]  /*4720*/  VIADD R44, R42.reuse, 0x140 ;  /* 0x000001402a2c7836 */ /* 0x040fe20000000000 */
[----:B------:R-:W5:Y:S01]  /*4730*/  @!P5 LDG.E.U16 R107, desc[UR18][R40.64+0x80] ;  /* 0x00008012286bd981 */ /* 0x000f62000c1e1500 */
[----:B------:R-:W-:-:S03]  /*4740*/  VIADD R47, R42, 0xa0 ;  /* 0x000000a02a2f7836 */ /* 0x000fc60000000000 */
        /* <DEDUP_REMOVED lines=8> */
[----:B------:R-:W-:Y:S01]  /*47d0*/  IADD3 R45, R42, 0x100, RZ ;  /* 0x000001002a2d7810 */ /* 0x000fe20007ffe0ff */
[----:B------:R-:W5:Y:S03]  /*47e0*/  @!P2 LDG.E.U16 R112, desc[UR18][R40.64+0x240] ;  /* 0x000240122870a981 */ /* 0x000f66000c1e1500 */
[----:B------:R-:W-:Y:S01]  /*47f0*/  ISETP.GE.AND P6, PT, R44, UR23, PT ;  /* 0x000000172c007c0c */ /* 0x000fe2000bfc6270 */
[----:B------:R-:W5:Y:S01]  /*4800*/  @!P0 LDG.E.U16 R83, desc[UR18][R40.64+0x280] ;  /* 0x0002801228538981 */ /* 0x000f62000c1e1500 */
[----:B------:R-:W-:Y:S02]  /*4810*/  ISETP.GE.AND P5, PT, R45, UR23, PT ;  /* 0x000000172d007c0c */ /* 0x000fe4000bfa6270 */
[C---:B------:R-:W-:Y:S01]  /*4820*/  IADD3 R44, R42.reuse, 0x1e0, RZ ;  /* 0x000001e02a2c7810 */ /* 0x040fe20007ffe0ff */
[----:B------:R-:W5:Y:S01]  /*4830*/  @!P4 LDG.E.U16 R105, desc[UR18][R40.64+0x140] ;  /* 0x000140122869c981 */ /* 0x000f62000c1e1500 */
[----:B------:R-:W-:-:S02]  /*4840*/  IADD3 R45, R42, 0x160, RZ ;  /* 0x000001602a2d7810 */ /* 0x000fc40007ffe0ff */
[----:B------:R-:W-:Y:S01]  /*4850*/  ISETP.GE.AND P2, PT, R44, UR23, PT ;  /* 0x000000172c007c0c */ /* 0x000fe2000bf46270 */
[C---:B------:R-:W-:Y:S01]  /*4860*/  VIADD R44, R42.reuse, 0x200 ;  /* 0x000002002a2c7836 */ /* 0x040fe20000000000 */
[----:B------:R-:W-:Y:S01]  /*4870*/  ISETP.GE.AND P4, PT, R45, UR23, PT ;  /* 0x000000172d007c0c */ /* 0x000fe2000bf86270 */
[----:B------:R-:W5:Y:S01]  /*4880*/  @!P3 LDG.E.U16 R95, desc[UR18][R40.64+0x300] ;  /* 0x00030012285fb981 */ /* 0x000f62000c1e1500 */
[----:B------:R-:W-:Y:S02]  /*4890*/  IADD3 R45, R42, 0x1c0, RZ ;  /* 0x000001c02a2d7810 */ /* 0x000fe40007ffe0ff */
[----:B------:R-:W-:Y:S01]  /*48a0*/  ISETP.GE.AND P0, PT, R44, UR23, PT ;  /* 0x000000172c007c0c */ /* 0x000fe2000bf06270 */
[----:B------:R-:W5:Y:S01]  /*48b0*/  @!P5 LDG.E.U16 R101, desc[UR18][R40.64+0x200] ;  /* 0x000200122865d981 */ /* 0x000f62000c1e1500 */
[C---:B------:R-:W-:Y:S02]  /*48c0*/  IADD3 R44, R42.reuse, 0x240, RZ ;  /* 0x000002402a2c7810 */ /* 0x040fe40007ffe0ff */
[----:B------:R-:W-:Y:S01]  /*48d0*/  ISETP.GE.AND P5, PT, R45, UR23, PT ;  /* 0x000000172d007c0c */ /* 0x000fe2000bfa6270 */
[----:B------:R-:W5:Y:S01]  /*48e0*/  @!P6 LDG.E.U16 R97, desc[UR18][R40.64+0x340] ;  /* 0x000340122861e981 */ /* 0x000f62000c1e1500 */
[----:B------:R-:W-:-:S02]  /*48f0*/  IADD3 R45, R42, 0x220, RZ ;  /* 0x000002202a2d7810 */ /* 0x000fc40007ffe0ff */
[----:B------:R-:W-:Y:S01]  /*4900*/  ISETP.GE.AND P3, PT, R44, UR23, PT ;  /* 0x000000172c007c0c */ /* 0x000fe2000bf66270 */
[----:B------:R-:W-:Y:S01]  /*4910*/  VIADD R44, R42, 0x260 ;  /* 0x000002602a2c7836 */ /* 0x000fe20000000000 */
[----:B------:R-:W5:Y:S01]  /*4920*/  @!P4 LDG.E.U16 R91, desc[UR18][R40.64+0x2c0] ;  /* 0x0002c012285bc981 */ /* 0x000f62000c1e1500 */
[----:B------:R-:W-:-:S03]  /*4930*/  ISETP.GE.AND P4, PT, R45, UR23, PT ;  /* 0x000000172d007c0c */ /* 0x000fc6000bf86270 */
        /* <DEDUP_REMOVED lines=8> */
[----:B------:R-:W-:Y:S02]  /*49c0*/  ISETP.GE.AND P5, PT, R45, UR23, PT ;  /* 0x000000172d007c0c */ /* 0x000fe4000bfa6270 */
        /* <DEDUP_REMOVED lines=38> */
[----:B------:R-:W-:Y:S02]  /*4c30*/  UIMAD UR16, UR7, UR27, UR16 ;  /* 0x0000001b071072a4 */ /* 0x000fe4000f8e0210 */
[----:B------:R-:W-:Y:S01]  /*4c40*/  IMAD.WIDE.U32 R44, R45, UR7, R42 ;  /* 0x000000072d2c7c25 */ /* 0x000fe2000f8e002a */
[----:B------:R-:W-:Y:S01]  /*4c50*/  UMOV UR23, 0x400 ;  /* 0x0000040000177882 */ /* 0x000fe20000000000 */
[----:B------:R-:W-:-:S04]  /*4c60*/  UIMAD UR20, UR20, UR32, URZ ;  /* 0x00000020141472a4 */ /* 0x000fc8000f8e023f */
[----:B------:R-:W-:-:S06]  /*4c70*/  UIMAD UR20, UR7, UR33, UR20 ;  /* 0x00000021071472a4 */ /* 0x000fcc000f8e0214 */
[----:B------:R-:W-:Y:S01]  /*4c80*/  VIADD R45, R45, UR20 ;  /* 0x000000142d2d7c36 */ /* 0x000fe20008000000 */
[----:B--2---:R-:W-:Y:S02]  /*4c90*/  MOV R41, R52 ;  /* 0x0000003400297202 */ /* 0x004fe40000000f00 */
[----:B-1----:R-:W-:Y:S01]  /*4ca0*/  SHF.L.U32 R52, R159, 0x5, RZ ;  /* 0x000000059f347819 */ /* 0x002fe200000006ff */
[----:B---3--:R-:W-:-:S03]  /*4cb0*/  IMAD.MOV.U32 R40, RZ, RZ, R50 ;  /* 0x000000ffff287224 */ /* 0x008fc600078e0032 */
[----:B------:R-:W-:Y:S01]  /*4cc0*/  LOP3.LUT R52, R52, 0xfffffc00, RZ, 0xc0, !PT ;  /* 0xfffffc0034347812 */ /* 0x000fe200078ec0ff */
[----:B------:R-:W-:-:S03]  /*4cd0*/  IMAD.WIDE.U32 R46, R47, UR7, R40 ;  /* 0x000000072f2e7c25 */ /* 0x000fc6000f8e0028 */
[----:B------:R-:W-:Y:S01]  /*4ce0*/  IADD3 R43, R52, R3, RZ ;  /* 0x00000003342b7210 */ /* 0x000fe20007ffe0ff */
[----:B------:R-:W-:Y:S01]  /*4cf0*/  VIADD R41, R47, UR16 ;  /* 0x000000102f297c36 */ /* 0x000fe20008000000 */
[----:B0-----:R-:W-:Y:S02]  /*4d00*/  ULEA UR16, UR24, UR23, 0x18 ;  /* 0x0000001718107291 */ /* 0x001fe4000f8ec03f */
[C---:B------:R-:W-:Y:S01]  /*4d10*/  IADD3 R72, R43.reuse, 0x20, RZ ;  /* 0x000000202b487810 */ /* 0x040fe20007ffe0ff */
[C---:B------:R-:W-:Y:S01]  /*4d20*/  VIADD R84, R43.reuse, 0x40 ;  /* 0x000000402b547836 */ /* 0x040fe20000000000 */
[C---:B------:R-:W-:Y:S01]  /*4d30*/  IADD3 R88, R43.reuse, 0x60, RZ ;  /* 0x000000602b587810 */ /* 0x040fe20007ffe0ff */
[C---:B------:R-:W-:Y:S01]  /*4d40*/  VIADD R156, R43.reuse, 0xa0 ;  /* 0x000000a02b9c7836 */ /* 0x040fe20000000000 */
[C---:B------:R-:W-:Y:S02]  /*4d50*/  LEA.HI.SX32 R114, R43.reuse, R43, 0x1b ;  /* 0x0000002b2b727211 */ /* 0x040fe400078fdaff */
[----:B------:R-:W-:-:S02]  /*4d60*/  IADD3 R100, R43, 0x80, RZ ;  /* 0x000000802b647810 */ /* 0x000fc40007ffe0ff */
[-C--:B------:R-:W-:Y:S01]  /*4d70*/  LEA.HI.SX32 R71, R72, R43.reuse, 0x1b ;  /* 0x0000002b48477211 */ /* 0x080fe200078fdaff */
[C---:B------:R-:W-:Y:S01]  /*4d80*/  VIADD R164, R43.reuse, 0x100 ;  /* 0x000001002ba47836 */ /* 0x040fe20000000000 */
[C---:B------:R-:W-:Y:S02]  /*4d90*/  IADD3 R158, R43.reuse, 0xc0, RZ ;  /* 0x000000c02b9e7810 */ /* 0x040fe40007ffe0ff */
[-C--:B------:R-:W-:Y:S02]  /*4da0*/  LEA.HI.SX32 R72, R84, R43.reuse, 0x1b ;  /* 0x0000002b54487211 */ /* 0x080fe400078fdaff */
[----:B------:R-:W-:Y:S02]  /*4db0*/  IADD3 R160, R43, 0xe0, RZ ;  /* 0x000000e02ba07810 */ /* 0x000fe40007ffe0ff */
[-C--:B------:R-:W-:Y:S02]  /*4dc0*/  LEA.HI.SX32 R75, R88, R43.reuse, 0x1b ;  /* 0x0000002b584b7211 */ /* 0x080fe400078fdaff */
[----:B------:R-:W-:-:S02]  /*4dd0*/  LEA.HI.SX32 R79, R100, R43, 0x1b ;  /* 0x0000002b644f7211 */ /* 0x000fc400078fdaff */
[----:B------:R-:W-:Y:S01]  /*4de0*/  LEA R114, R114, UR16, 0x1 ;  /* 0x0000001072727c11 */ /* 0x000fe2000f8e08ff */
[C---:B------:R-:W-:Y:S01]  /*4df0*/  VIADD R68, R43.reuse, 0x160 ;  /* 0x000001602b447836 */ /* 0x040fe20000000000 */
[----:B------:R-:W-:Y:S02]  /*4e00*/  LEA R40, P0, R46, UR28, 0x3 ;  /* 0x0000001c2e287c11 */ /* 0x000fe4000f8018ff */
[----:B------:R-:W-:Y:S02]  /*4e10*/  IADD3 R111, R43, 0x120, RZ ;  /* 0x000001202b6f7810 */ /* 0x000fe40007ffe0ff */
[----:B------:R-:W-:Y:S02]  /*4e20*/  LEA.HI.SX32 R100, R156, R43, 0x1b ;  /* 0x0000002b9c647211 */ /* 0x000fe400078fdaff */
[----:B------:R-:W-:Y:S02]  /*4e30*/  LEA R71, R71, UR16, 0x1 ;  /* 0x0000001047477c11 */ /* 0x000fe4000f8e08ff */
[----:B------:R-:W-:-:S02]  /*4e40*/  IADD3 R109, R43, 0x140, RZ ;  /* 0x000001402b6d7810 */ /* 0x000fc40007ffe0ff */
[-C--:B------:R-:W-:Y:S02]  /*4e50*/  LEA.HI.SX32 R84, R158, R43.reuse, 0x1b ;  /* 0x0000002b9e547211 */ /* 0x080fe400078fdaff */
[----:B------:R-:W-:Y:S02]  /*4e60*/  LEA R72, R72, UR16, 0x1 ;  /* 0x0000001048487c11 */ /* 0x000fe4000f8e08ff */
[-C--:B------:R-:W-:Y:S02]  /*4e70*/  LEA.HI.SX32 R87, R160, R43.reuse, 0x1b ;  /* 0x0000002ba0577211 */ /* 0x080fe400078fdaff */
[----:B------:R-:W-:Y:S01]  /*4e80*/  LEA R75, R75, UR16, 0x1 ;  /* 0x000000104b4b7c11 */ /* 0x000fe2000f8e08ff */
[C---:B------:R-:W-:Y:S01]  /*4e90*/  VIADD R154, R43.reuse, 0x1c0 ;  /* 0x000001c02b9a7836 */ /* 0x040fe20000000000 */
[----:B------:R-:W-:Y:S02]  /*4ea0*/  IADD3 R80, R43, 0x180, RZ ;  /* 0x000001802b507810 */ /* 0x000fe40007ffe0ff */
[----:B------:R-:W-:-:S02]  /*4eb0*/  LEA.HI.SX32 R88, R164, R43, 0x1b ;  /* 0x0000002ba4587211 */ /* 0x000fc400078fdaff */
[----:B------:R-:W-:Y:S01]  /*4ec0*/  LEA R79, R79, UR16, 0x1 ;  /* 0x000000104f4f7c11 */ /* 0x000fe2000f8e08ff */
[C---:B------:R-:W-:Y:S01]  /*4ed0*/  VIADD R148, R43.reuse, 0x220 ;  /* 0x000002202b947836 */ /* 0x040fe20000000000 */
[----:B------:R-:W-:Y:S01]  /*4ee0*/  LEA.HI.X R41, R46, UR29, R41, 0x3, P0 ;  /* 0x0000001d2e297c11 */ /* 0x000fe200080f1c29 */
[C---:B------:R-:W-:Y:S01]  /*4ef0*/  VIADD R140, R43.reuse, 0x280 ;  /* 0x000002802b8c7836 */ /* 0x040fe20000000000 */
[C---:B------:R-:W-:Y:S01]  /*4f00*/  IADD3 R146, R43.reuse, 0x1a0, RZ ;  /* 0x000001a02b927810 */ /* 0x040fe20007ffe0ff */
[----:B------:R-:W-:Y:S01]  /*4f10*/  VIADD R134, R43, 0x2e0 ;  /* 0x000002e02b867836 */ /* 0x000fe20000000000 */
[-C--:B------:R-:W-:Y:S01]  /*4f20*/  LEA.HI.SX32 R111, R111, R43.reuse, 0x1b ;  /* 0x0000002b6f6f7211 */ /* 0x080fe200078fdaff */
[C---:B------:R-:W-:Y:S01]  /*4f30*/  VIADD R128, R43.reuse, 0x340 ;  /* 0x000003402b807836 */ /* 0x040fe20000000000 */
[----:B------:R-:W-:Y:S01]  /*4f40*/  LEA R100, R100, UR16, 0x1 ;  /* 0x0000001064647c11 */ /* 0x000fe2000f8e08ff */
[----:B------:R-:W-:Y:S01]  /*4f50*/  VIADD R46, R43, 0x3a0 ;  /* 0x000003a02b2e7836 */ /* 0x000fe20000000000 */
[----:B------:R-:W-:Y:S01]  /*4f60*/  LEA.HI.SX32 R109, R109, R43, 0x1b ;  /* 0x0000002b6d6d7211 */ /* 0x000fe200078fdaff */
[----:B------:R-:W-:Y:S01]  /*4f70*/  USHF.L.U32 UR20, UR17, 0x1, URZ ;  /* 0x0000000111147899 */ /* 0x000fe2000800063f */
[----:B------:R-:W-:Y:S01]  /*4f80*/  LEA R84, R84, UR16, 0x1 ;  /* 0x0000001054547c11 */ /* 0x000fe2000f8e08ff */
[----:B------:R-:W2:Y:S01]  /*4f90*/  LDG.E.64 R40, desc[UR18][R40.64] ;  /* 0x0000001228287981 */ /* 0x000ea2000c1e1b00 */
[----:B------:R-:W-:-:S02]  /*4fa0*/  IADD3 R152, R43, 0x1e0, RZ ;  /* 0x000001e02b987810 */ /* 0x000fc40007ffe0ff */
[C---:B------:R-:W-:Y:S02]  /*4fb0*/  IADD3 R150, R43.reuse, 0x200, RZ ;  /* 0x000002002b967810 */ /* 0x040fe40007ffe0ff */
        /* <DEDUP_REMOVED lines=8> */
[----:B------:R-:W-:Y:S02]  /*5040*/  IADD3 R122, R43, 0x3c0, RZ ;  /* 0x000003c02b7a7810 */ /* 0x000fe40007ffe0ff */
[----:B------:R-:W-:Y:S02]  /*5050*/  LEA.HI.SX32 R68, R68, R43, 0x1b ;  /* 0x0000002b44447211 */ /* 0x000fe400078fdaff */
[----:B------:R-:W-:-:S02]  /*5060*/  LEA R87, R87, UR16, 0x1 ;  /* 0x0000001057577c11 */ /* 0x000fc4000f8e08ff */
[----:B------:R-:W-:Y:S02]  /*5070*/  IADD3 R50, R43, 0x3e0, RZ ;  /* 0x000003e02b327810 */ /* 0x000fe40007ffe0ff */
[-C--:B------:R-:W-:Y:S02]  /*5080*/  LEA.HI.SX32 R80, R80, R43.reuse, 0x1b ;  /* 0x0000002b50507211 */ /* 0x080fe400078fdaff */
[----:B------:R-:W-:Y:S02]  /*5090*/  LEA R88, R88, UR16, 0x1 ;  /* 0x0000001058587c11 */ /* 0x000fe4000f8e08ff */
        /* <DEDUP_REMOVED lines=18> */
[----:B------:R-:W-:Y:S02]  /*51c0*/  LEA R68, R68, UR16, 0x1 ;  /* 0x0000001044447c11 */ /* 0x000fe4000f8e08ff */
[----:B------:R-:W-:Y:S02]  /*51d0*/  LEA.HI.SX32 R43, R50, R43, 0x1b ;  /* 0x0000002b322b7211 */ /* 0x000fe400078fdaff */
[----:B------:R-:W-:-:S02]  /*51e0*/  LEA R80, R80, UR16, 0x1 ;  /* 0x0000001050507c11 */ /* 0x000fc4000f8e08ff */
[----:B------:R-:W-:Y:S02]  /*51f0*/  LEA R50, P0, R44, UR13, 0x1 ;  /* 0x0000000d2c327c11 */ /* 0x000fe4000f8008ff */
[----:B------:R-:W-:Y:S02]  /*5200*/  LEA R146, R146, UR16, 0x1 ;  /* 0x0000001092927c11 */ /* 0x000fe4000f8e08ff */
[----:B------:R-:W-:Y:S02]  /*5210*/  LEA R147, R147, UR16, 0x1 ;  /* 0x0000001093937c11 */ /* 0x000fe4000f8e08ff */
[----:B------:R-:W-:Y:S02]  /*5220*/  LEA R145, R145, UR16, 0x1 ;  /* 0x0000001091917c11 */ /* 0x000fe4000f8e08ff */
[----:B------:R-:W-:Y:S02]  /*5230*/  LEA R153, R153, UR16, 0x1 ;  /* 0x0000001099997c11 */ /* 0x000fe4000f8e08ff */
[----:B------:R-:W-:-:S02]  /*5240*/  LEA.HI.X R51, R44, UR15, R45, 0x1, P0 ;  /* 0x0000000f2c337c11 */ /* 0x000fc400080f0c2d */
[----:B------:R-:W-:Y:S02]  /*5250*/  LEA R151, R151, UR16, 0x1 ;  /* 0x0000001097977c11 */ /* 0x000fe4000f8e08ff */
[----:B------:R-:W-:Y:S02]  /*5260*/  LEA R45, R99, UR16, 0x1 ;  /* 0x00000010632d7c11 */ /* 0x000fe4000f8e08ff */
        /* <DEDUP_REMOVED lines=28> */
[----:B------:R-:W-:Y:S01]  /*5430*/  STS.U16 [R45+0x480], R102 ;  /* 0x000480662d007388 */ /* 0x000fe20000000400 */
[----:B------:R-:W-:-:S03]  /*5440*/  LEA R133, R133, UR16, 0x1 ;  /* 0x0000001085857c11 */ /* 0x000fc6000f8e08ff */
        /* <DEDUP_REMOVED lines=11> */
[----:B------:R-:W-:-:S03]  /*5500*/  PRMT R105, RZ, 0x7610, R105 ;  /* 0x00007610ff697816 */ /* 0x000fc60000000069 */
[----:B------:R-:W-:Y:S04]  /*5510*/  STS.U16 [R135+0x640], R82 ;  /* 0x0006405287007388 */ /* 0x000fe80000000400 */
[----:B------:R-:W-:Y:S01]  /*5520*/  STS.U16 [R133+0x680], R78 ;  /* 0x0006804e85007388 */ /* 0x000fe20000000400 */
[----:B------:R-:W-:-:S03]  /*5530*/  IADD3 R46, R42, 0x20, RZ ;  /* 0x000000202a2e7810 */ /* 0x000fc60007ffe0ff */
        /* <DEDUP_REMOVED lines=8> */
[----:B------:R-:W-:Y:S01]  /*55c0*/  PRMT R113, RZ, 0x7610, R113 ;  /* 0x00007610ff717816 */ /* 0x000fe20000000071 */
[----:B------:R-:W-:Y:S01]  /*55d0*/  VIADD R46, R42, 0x60 ;  /* 0x000000602a2e7836 */ /* 0x000fe20000000000 */
[----:B0-----:R-:W-:-:S09]  /*55e0*/  PRMT R76, RZ, 0x7610, R76 ;  /* 0x00007610ff4c7816 */ /* 0x001fd2000000004c */
[----:B------:R-:W5:Y:S01]  /*55f0*/  @!P0 LDG.E.U16 R113, desc[UR18][R50.64+0x40] ;  /* 0x0000401232718981 */ /* 0x000f62000c1e1500 */
[----:B------:R-:W-:Y:S02]  /*5600*/  ISETP.GE.AND P0, PT, R46, UR20, PT ;  /* 0x000000142e007c0c */ /* 0x000fe4000bf06270 */
[C---:B------:R-:W-:Y:S02]  /*5610*/  IADD3 R46, R42.reuse, 0x80, RZ ;  /* 0x000000802a2e7810 */ /* 0x040fe40007ffe0ff */
[----:B------:R-:W-:-:S09]  /*5620*/  IADD3 R69, R42, 0x40, RZ ;  /* 0x000000402a457810 */ /* 0x000fd20007ffe0ff */
[----:B------:R-:W2:Y:S01]  /*5630*/  @!P0 LDG.E.U16 R76, desc[UR18][R50.64+0xc0] ;  /* 0x0000c012324c8981 */ /* 0x000ea2000c1e1500 */
[----:B------:R-:W-:Y:S02]  /*5640*/  ISETP.GE.AND P0, PT, R46, UR20, PT ;  /* 0x000000142e007c0c */ /* 0x000fe4000bf06270 */
[----:B------:R-:W-:Y:S01]  /*5650*/  PRMT R107, RZ, 0x7610, R107 ;  /* 0x00007610ff6b7816 */ /* 0x000fe2000000006b */
[----:B------:R-:W-:Y:S01]  /*5660*/  VIADD R46, R42, 0xc0 ;  /* 0x000000c02a2e7836 */ /* 0x000fe20000000000 */
[----:B------:R-:W-:Y:S02]  /*5670*/  ISETP.GE.AND P2, PT, R69, UR20, PT ;  /* 0x0000001445007c0c */ /* 0x000fe4000bf46270 */
[----:B------:R-:W-:-:S07]  /*5680*/  PRMT R112, RZ, 0x7610, R112 ;  /* 0x00007610ff707816 */ /* 0x000fce0000000070 */
[----:B------:R-:W2:Y:S01]  /*5690*/  @!P0 LDG.E.U16 R107, desc[UR18][R50.64+0x100] ;  /* 0x00010012326b8981 */ /* 0x000ea2000c1e1500 */
[----:B------:R-:W-:Y:S02]  /*56a0*/  ISETP.GE.AND P0, PT, R46, UR20, PT ;  /* 0x000000142e007c0c */ /* 0x000fe4000bf06270 */
[----:B------:R-:W-:Y:S01]  /*56b0*/  PRMT R99, RZ, 0x7610, R99 ;  /* 0x00007610ff637816 */ /* 0x000fe20000000063 */
[----:B------:R-:W2:Y:S01]  /*56c0*/  @!P2 LDG.E.U16 R112, desc[UR18][R50.64+0x80] ;  /* 0x000080123270a981 */ /* 0x000ea2000c1e1500 */
[C---:B------:R-:W-:Y:S02]  /*56d0*/  IADD3 R46, R42.reuse, 0xe0, RZ ;  /* 0x000000e02a2e7810 */ /* 0x040fe40007ffe0ff */
[----:B-1----:R-:W-:-:S07]  /*56e0*/  IADD3 R54, R42, 0xa0, RZ ;  /* 0x000000a02a367810 */ /* 0x002fce0007ffe0ff */
[----:B------:R-:W2:Y:S01]  /*56f0*/  @!P0 LDG.E.U16 R99, desc[UR18][R50.64+0x180] ;  /* 0x0001801232638981 */ /* 0x000ea2000c1e1500 */
[----:B------:R-:W-:Y:S02]  /*5700*/  ISETP.GE.AND P0, PT, R46, UR20, PT ;  /* 0x000000142e007c0c */ /* 0x000fe4000bf06270 */
[----:B------:R-:W-:Y:S02]  /*5710*/  ISETP.GE.AND P2, PT, R54, UR20, PT ;  /* 0x0000001436007c0c */ /* 0x000fe4000bf46270 */
[----:B------:R-:W-:Y:S01]  /*5720*/  PRMT R103, RZ, 0x7610, R103 ;  /* 0x00007610ff677816 */ /* 0x000fe20000000067 */
[----:B------:R-:W-:Y:S01]  /*5730*/  VIADD R46, R42, 0x120 ;  /* 0x000001202a2e7836 */ /* 0x000fe20000000000 */
[----:B------:R-:W-:-:S07]  /*5740*/  PRMT R104, RZ, 0x7610, R104 ;  /* 0x00007610ff687816 */ /* 0x000fce0000000068 */
[----:B------:R-:W2:Y:S01]  /*5750*/  @!P0 LDG.E.U16 R103, desc[UR18][R50.64+0x1c0] ;  /* 0x0001c01232678981 */ /* 0x000ea2000c1e1500 */
[----:B------:R-:W-:-:S03]  /*5760*/  ISETP.GE.AND P0, PT, R46, UR20, PT ;  /* 0x000000142e007c0c */ /* 0x000fc6000bf06270 */
[----:B------:R-:W2:Y:S01]  /*5770*/  @!P2 LDG.E.U16 R104, desc[UR18][R50.64+0x140] ;  /* 0x000140123268a981 */ /* 0x000ea2000c1e1500 */
[----:B------:R-:W-:Y:S02]  /*5780*/  IADD3 R54, R42, 0x100, RZ ;  /* 0x000001002a367810 */ /* 0x000fe40007ffe0ff */
[----:B------:R-:W-:Y:S02]  /*5790*/  PRMT R91, RZ, 0x7610, R91 ;  /* 0x00007610ff5b7816 */ /* 0x000fe4000000005b */
[----:B------:R-:W-:Y:S02]  /*57a0*/  ISETP.GE.AND P2, PT, R54, UR20, PT ;  /* 0x0000001436007c0c */ /* 0x000fe4000bf46270 */
[----:B------:R-:W-:-:S03]  /*57b0*/  IADD3 R46, R42, 0x140, RZ ;  /* 0x000001402a2e7810 */ /* 0x000fc60007ffe0ff */
[----:B------:R-:W2:Y:S01]  /*57c0*/  @!P0 LDG.E.U16 R91, desc[UR18][R50.64+0x240] ;  /* 0x00024012325b8981 */ /* 0x000ea2000c1e1500 */
[----:B------:R-:W-:Y:S02]  /*57d0*/  ISETP.GE.AND P0, PT, R46, UR20, PT ;  /* 0x000000142e007c0c */ /* 0x000fe4000bf06270 */
[----:B------:R-:W-:Y:S02]  /*57e0*/  PRMT R95, RZ, 0x7610, R95 ;  /* 0x00007610ff5f7816 */ /* 0x000fe4000000005f */
[----:B------:R-:W-:-:S04]  /*57f0*/  PRMT R83, RZ, 0x7610, R83 ;  /* 0x00007610ff537816 */ /* 0x000fc80000000053 */
[----:B------:R-:W2:Y:S05]  /*5800*/  @!P2 LDG.E.U16 R95, desc[UR18][R50.64+0x200] ;  /* 0x00020012325fa981 */ /* 0x000eaa000c1e1500 */
[----:B------:R-:W2:Y:S01]  /*5810*/  @!P0 LDG.E.U16 R83, desc[UR18][R50.64+0x280] ;  /* 0x0002801232538981 */ /* 0x000ea2000c1e1500 */
[----:B------:R-:W-:-:S04]  /*5820*/  IADD3 R46, R42, 0x160, RZ ;  /* 0x000001602a2e7810 */ /* 0x000fc80007ffe0ff */
[----:B------:R-:W-:Y:S02]  /*5830*/  ISETP.GE.AND P0, PT, R46, UR20, PT ;  /* 0x000000142e007c0c */ /* 0x000fe4000bf06270 */
[----:B------:R-:W-:Y:S01]  /*5840*/  PRMT R69, RZ, 0x7610, R69 ;  /* 0x00007610ff457816 */ /* 0x000fe20000000045 */
[----:B------:R-:W-:-:S10]  /*5850*/  VIADD R46, R42, 0x180 ;  /* 0x000001802a2e7836 */ /* 0x000fd40000000000 */
[----:B------:R-:W2:Y:S01]  /*5860*/  @!P0 LDG.E.U16 R69, desc[UR18][R50.64+0x2c0] ;  /* 0x0002c01232458981 */ /* 0x000ea2000c1e1500 */
[----:B------:R-:W-:Y:S02]  /*5870*/  ISETP.GE.AND P5, PT, R46, UR20, PT ;  /* 0x000000142e007c0c */ /* 0x000fe4000bfa6270 */
[----:B------:R-:W-:Y:S02]  /*5880*/  ISETP.GE.AND P0, PT, R81, UR20, PT ;  /* 0x0000001451007c0c */ /* 0x000fe4000bf06270 */
[----:B------:R-:W-:-:S09]  /*5890*/  PRMT R81, RZ, 0x7610, R81 ;  /* 0x00007610ff517816 */ /* 0x000fd20000000051 */
[----:B------:R-:W2:Y:S01]  /*58a0*/  @!P5 LDG.E.U16 R81, desc[UR18][R50.64+0x300] ;  /* 0x000300123251d981 */ /* 0x000ea2000c1e1500 */
[C---:B------:R-:W-:Y:S02]  /*58b0*/  IADD3 R46, R42.reuse, 0x1c0, RZ ;  /* 0x000001c02a2e7810 */ /* 0x040fe40007ffe0ff */
[----:B------:R-:W-:Y:S02]  /*58c0*/  IADD3 R54, R42, 0x1a0, RZ ;  /* 0x000001a02a367810 */ /* 0x000fe40007ffe0ff */
[----:B------:R-:W-:Y:S02]  /*58d0*/  ISETP.GE.AND P2, PT, R46, UR20, PT ;  /* 0x000000142e007c0c */ /* 0x000fe4000bf46270 */
[----:B------:R-:W-:Y:S01]  /*58e0*/  ISETP.GE.AND P6, PT, R54, UR20, PT ;  /* 0x0000001436007c0c */ /* 0x000fe2000bfc6270 */
[C---:B------:R-:W-:Y:S01]  /*58f0*/  VIADD R54, R42.reuse, 0x1e0 ;  /* 0x000001e02a367836 */ /* 0x040fe20000000000 */
[C---:B---3--:R-:W-:Y:S02]  /*5900*/  IADD3 R64, R42.reuse, 0x200, RZ ;  /* 0x000002002a407810 */ /* 0x048fe40007ffe0ff */
[----:B------:R-:W-:-:S02]  /*5910*/  IADD3 R46, R42, 0x220, RZ ;  /* 0x000002202a2e7810 */ /* 0x000fc40007ffe0ff */
[----:B------:R-:W-:Y:S02]  /*5920*/  ISETP.GE.AND P3, PT, R54, UR20, PT ;  /* 0x0000001436007c0c */ /* 0x000fe4000bf66270 */
[----:B------:R-:W-:Y:S02]  /*5930*/  ISETP.GE.AND P4, PT, R64, UR20, PT ;  /* 0x0000001440007c0c */ /* 0x000fe4000bf86270 */
[----:B------:R-:W-:Y:S02]  /*5940*/  PRMT R149, RZ, 0x7610, R149 ;  /* 0x00007610ff957816 */ /* 0x000fe40000000095 */
[----:B------:R-:W-:Y:S01]  /*5950*/  PRMT R148, RZ, 0x7610, R148 ;  /* 0x00007610ff947816 */ /* 0x000fe20000000094 */
[----:B------:R-:W-:Y:S01]  /*5960*/  VIADD R54, R42, 0x240 ;  /* 0x000002402a367836 */ /* 0x000fe20000000000 */
[----:B------:R-:W-:Y:S02]  /*5970*/  ISETP.GE.AND P5, PT, R46, UR20, PT ;  /* 0x000000142e007c0c */ /* 0x000fe4000bfa6270 */
[----:B------:R-:W-:Y:S01]  /*5980*/  IADD3 R46, R42, 0x260, RZ ;  /* 0x000002602a2e7810 */ /* 0x000fe20007ffe0ff */
[----:B------:R-:W3:Y:S01]  /*5990*/  @!P2 LDG.E.U16 R149, desc[UR18][R50.64+0x380] ;  /* 0x000380123295a981 */ /* 0x000ee2000c1e1500 */
[----:B------:R-:W-:-:S02]  /*59a0*/  PRMT R154, RZ, 0x7610, R154 ;  /* 0x00007610ff9a7816 */ /* 0x000fc4000000009a */
[----:B------:R-:W-:Y:S01]  /*59b0*/  ISETP.GE.AND P2, PT, R46, UR20, PT ;  /* 0x000000142e007c0c */ /* 0x000fe2000bf46270 */
[----:B------:R-:W3:Y:S01]  /*59c0*/  @!P6 LDG.E.U16 R148, desc[UR18][R50.64+0x340] ;  /* 0x000340123294e981 */ /* 0x000ee2000c1e1500 */
[----:B------:R-:W-:Y:S02]  /*59d0*/  PRMT R152, RZ, 0x7610, R152 ;  /* 0x00007610ff987816 */ /* 0x000fe40000000098 */
[----:B------:R-:W-:Y:S01]  /*59e0*/  ISETP.GE.AND P6, PT, R54, UR20, PT ;  /* 0x0000001436007c0c */ /* 0x000fe2000bfc6270 */
[----:B------:R-:W3:Y:S01]  /*59f0*/  @!P3 LDG.E.U16 R154, desc[UR18][R50.64+0x3c0] ;  /* 0x0003c012329ab981 */ /* 0x000ee2000c1e1500 */
[C---:B------:R-:W-:Y:S01]  /*5a00*/  IADD3 R46, R42.reuse, 0x280, RZ ;  /* 0x000002802a2e7810 */ /* 0x040fe20007ffe0ff */
[----:B------:R-:W-:Y:S02]  /*5a10*/  VIADD R42, R42, 0x2a0 ;  /* 0x000002a02a2a7836 */ /* 0x000fe40000000000 */
[----:B------:R-:W3:Y:S01]  /*5a20*/  @!P4 LDG.E.U16 R152, desc[UR18][R50.64+0x400] ;  /* 0x000400123298c981 */ /* 0x000ee2000c1e1500 */
[----:B------:R-:W-:-:S02]  /*5a30*/  ISETP.GE.AND P3, PT, R46, UR20, PT ;  /* 0x000000142e007c0c */ /* 0x000fc4000bf66270 */
[----:B------:R-:W-:Y:S02]  /*5a40*/  ISETP.GE.AND P4, PT, R42, UR20, PT ;  /* 0x000000142a007c0c */ /* 0x000fe4000bf86270 */
[----:B------:R-:W-:Y:S02]  /*5a50*/  PRMT R150, RZ, 0x7610, R150 ;  /* 0x00007610ff967816 */ /* 0x000fe40000000096 */
[----:B------:R-:W-:Y:S02]  /*5a60*/  PRMT R42, RZ, 0x7610, R42 ;  /* 0x00007610ff2a7816 */ /* 0x000fe4000000002a */
[----:B------:R-:W-:Y:S02]  /*5a70*/  PRMT R46, RZ, 0x7610, R46 ;  /* 0x00007610ff2e7816 */ /* 0x000fe4000000002e */
[----:B------:R-:W3:Y:S01]  /*5a80*/  @!P5 LDG.E.U16 R150, desc[UR18][R50.64+0x440] ;  /* 0x000440123296d981 */ /* 0x000ee2000c1e1500 */
[----:B------:R-:W-:-:S03]  /*5a90*/  ISETP.GE.AND P5, PT, R93, UR20, PT ;  /* 0x000000145d007c0c */ /* 0x000fc6000bfa6270 */
        /* <DEDUP_REMOVED lines=40> */
[----:B------:R-:W-:Y:S04]  /*5d20*/  LDS.U16 R70, [R164+0x6] ;  /* 0x00000600a4467984 */ /* 0x000fe80000000400 */
[----:B------:R-:W1:Y:S04]  /*5d30*/  LDS.U16 R78, [R164+0x8] ;  /* 0x00000800a44e7984 */ /* 0x000e680000000400 */
[----:B------:R-:W1:Y:S04]  /*5d40*/  LDS.U16 R77, [R164+0xa] ;  /* 0x00000a00a44d7984 */ /* 0x000e680000000400 */
[----:B------:R-:W1:Y:S04]  /*5d50*/  LDS.U16 R73, [R164+0xc] ;  /* 0x00000c00a4497984 */ /* 0x000e680000000400 */
[----:B------:R-:W1:Y:S04]  /*5d60*/  LDS.U16 R74, [R164+0xe] ;  /* 0x00000e00a44a7984 */ /* 0x000e680000000400 */
[----:B------:R-:W-:Y:S04]  /*5d70*/  LDS.U16 R82, [R164+0x10] ;  /* 0x00001000a4527984 */ /* 0x000fe80000000400 */
[----:B------:R-:W-:Y:S04]  /*5d80*/  LDS.U16 R106, [R164+0x12] ;  /* 0x00001200a46a7984 */ /* 0x000fe80000000400 */
[----:B------:R-:W-:Y:S04]  /*5d90*/  LDS.U16 R89, [R164+0x14] ;  /* 0x00001400a4597984 */ /* 0x000fe80000000400 */
[----:B------:R-:W1:Y:S04]  /*5da0*/  LDS.U16 R90, [R164+0x16] ;  /* 0x00001600a45a7984 */ /* 0x000e680000000400 */
[----:B------:R-:W1:Y:S04]  /*5db0*/  LDS.U16 R85, [R164+0x18] ;  /* 0x00001800a4557984 */ /* 0x000e680000000400 */
[----:B------:R-:W1:Y:S04]  /*5dc0*/  LDS.U16 R86, [R164+0x1a] ;  /* 0x00001a00a4567984 */ /* 0x000e680000000400 */
[----:B------:R-:W-:Y:S04]  /*5dd0*/  LDS.U16 R93, [R164+0x1c] ;  /* 0x00001c00a45d7984 */ /* 0x000fe80000000400 */
[----:B------:R-:W1:Y:S04]  /*5de0*/  LDS.U16 R92, [R164+0x1e] ;  /* 0x00001e00a45c7984 */ /* 0x000e680000000400 */
[----:B------:R-:W1:Y:S04]  /*5df0*/  LDS.U16 R98, [R164+0x20] ;  /* 0x00002000a4627984 */ /* 0x000e680000000400 */
[----:B------:R-:W-:Y:S04]  /*5e00*/  LDS.U16 R97, [R164+0x22] ;  /* 0x00002200a4617984 */ /* 0x000fe80000000400 */
[----:B------:R-:W1:Y:S04]  /*5e10*/  LDS.U16 R101, [R164+0x24] ;  /* 0x00002400a4657984 */ /* 0x000e680000000400 */
[----:B------:R-:W1:Y:S04]  /*5e20*/  LDS.U16 R102, [R164+0x26] ;  /* 0x00002600a4667984 */ /* 0x000e680000000400 */
[----:B------:R-:W3:Y:S04]  /*5e30*/  LDS.U16 R109, [R164+0x28] ;  /* 0x00002800a46d7984 */ /* 0x000ee80000000400 */
[----:B------:R-:W3:Y:S04]  /*5e40*/  LDS.U16 R108, [R164+0x2a] ;  /* 0x00002a00a46c7984 */ /* 0x000ee80000000400 */
[----:B------:R-:W3:Y:S04]  /*5e50*/  LDS.U16 R111, [R164+0x2c] ;  /* 0x00002c00a46f7984 */ /* 0x000ee80000000400 */
[----:B------:R-:W3:Y:S04]  /*5e60*/  LDS.U16 R110, [R164+0x2e] ;  /* 0x00002e00a46e7984 */ /* 0x000ee80000000400 */
[----:B------:R-:W-:Y:S04]  /*5e70*/  LDS.U16 R116, [R164+0x30] ;  /* 0x00003000a4747984 */ /* 0x000fe80000000400 */
        /* <DEDUP_REMOVED lines=26> */
[----:B------:R-:W-:-:S03]  /*6020*/  FMUL.FTZ R100, R123, R8 ;  /* 0x000000087b647220 */ /* 0x000fc60000410000 */
[----:B------:R-:W-:Y:S01]  /*6030*/  MUFU.SIN R107, R112 ;  /* 0x00000070006b7308 */ /* 0x000fe20000000400 */
[-C--:B------:R-:W-:Y:S01]  /*6040*/  FMUL.FTZ R119, R41, R5.reuse ;  /* 0x0000000529777220 */ /* 0x080fe20000410000 */
[----:B------:R-:W-:-:S06]  /*6050*/  FMUL.FTZ R40, R123, R5 ;  /* 0x000000057b287220 */ /* 0x000fcc0000410000 */
[----:B------:R-:W-:Y:S01]  /*6060*/  MUFU.COS R112, R112 ;  /* 0x0000007000707308 */ /* 0x000fe20000000000 */
[----:B------:R-:W-:-:S07]  /*6070*/  FMUL.RZ R119, R119, 0.15915493667125701904 ;  /* 0x3e22f98377777820 */ /* 0x000fce000040c000 */
[----:B------:R-:W2:Y:S01]  /*6080*/  MUFU.EX2 R99, R99 ;  /* 0x0000006300637308 */ /* 0x000ea20000000800 */
[----:B------:R-:W-:Y:S01]  /*6090*/  STS.U16 [R87+0x1240], R103 ;  /* 0x0012406757007388 */ /* 0x000fe20000000400 */
[----:B------:R-:W-:-:S06]  /*60a0*/  FMUL.FTZ R114, R41, R6 ;  /* 0x0000000629727220 */ /* 0x000fcc0000410000 */
[----:B------:R-:W4:Y:S01]  /*60b0*/  MUFU.EX2 R100, R100 ;  /* 0x0000006400647308 */ /* 0x000f220000000800 */
[----:B------:R5:W-:Y:S01]  /*60c0*/  STS.U16 [R88+0x1280], R95 ;  /* 0x0012805f58007388 */ /* 0x000be20000000400 */
[----:B------:R-:W-:Y:S01]  /*60d0*/  SHF.L.U32 R121, R159, 0x4, RZ ;  /* 0x000000049f797819 */ /* 0x000fe200000006ff */
[----:B------:R-:W-:-:S05]  /*60e0*/  FMUL.FTZ R113, R123, R7 ;  /* 0x000000077b717220 */ /* 0x000fca0000410000 */
[----:B------:R-:W-:Y:S01]  /*60f0*/  MUFU.SIN R66, R119 ;  /* 0x0000007700427308 */ /* 0x000fe20000000400 */
[-C--:B-----5:R-:W-:Y:S01]  /*6100*/  FMUL.FTZ R95, R41, R11.reuse ;  /* 0x0000000b295f7220 */ /* 0x0a0fe20000410000 */
[----:B------:R-:W-:Y:S06]  /*6110*/  STS.U16 [R67+0x12c0], R91 ;  /* 0x0012c05b43007388 */ /* 0x000fec0000000400 */
[----:B------:R-:W-:Y:S01]  /*6120*/  MUFU.COS R119, R119 ;  /* 0x0000007700777308 */ /* 0x000fe20000000000 */
[----:B------:R-:W-:Y:S01]  /*6130*/  FMUL.RZ R95, R95, 0.15915493667125701904 ;  /* 0x3e22f9835f5f7820 */ /* 0x000fe2000040c000 */
[----:B------:R-:W-:Y:S01]  /*6140*/  FMUL.FTZ R103, R123, R11 ;  /* 0x0000000b7b677220 */ /* 0x000fe20000410000 */
[----:B------:R2:W-:Y:S05]  /*6150*/  STS.U16 [R96+0x1300], R83 ;  /* 0x0013005360007388 */ /* 0x0005ea0000000400 */
[----:B------:R-:W5:Y:S01]  /*6160*/  MUFU.EX2 R40, R40 ;  /* 0x0000002800287308 */ /* 0x000f620000000800 */
[----:B------:R-:W-:Y:S01]  /*6170*/  FMUL.RZ R114, R114, 0.15915493667125701904 ;  /* 0x3e22f98372727820 */ /* 0x000fe2000040c000 */
[----:B--2---:R-:W-:Y:S01]  /*6180*/  FMUL.FTZ R83, R99, R112 ;  /* 0x0000007063537220 */ /* 0x004fe20000410000 */
[----:B------:R-:W-:-:S05]  /*6190*/  VIADD R112, R121, 0x1 ;  /* 0x0000000179707836 */ /* 0x000fca0000000000 */
[----:B------:R-:W2:Y:S01]  /*61a0*/  MUFU.EX2 R113, R113 ;  /* 0x0000007100717308 */ /* 0x000ea20000000800 */
[C---:B----4-:R-:W-:Y:S01]  /*61b0*/  FMUL.FTZ R79, R100.reuse, R79 ;  /* 0x0000004f644f7220 */ /* 0x050fe20000410000 */
[----:B------:R-:W-:Y:S01]  /*61c0*/  FMUL.FTZ R76, R100, R76 ;  /* 0x0000004c644c7220 */ /* 0x000fe20000410000 */
[----:B------:R-:W-:-:S05]  /*61d0*/  ISETP.GE.U32.AND P3, PT, R112, UR17, PT ;  /* 0x0000001170007c0c */ /* 0x000fca000bf66070 */
[----:B------:R-:W-:Y:S01]  /*61e0*/  MUFU.SIN R88, R95 ;  /* 0x0000005f00587308 */ /* 0x000fe20000000400 */
[----:B------:R-:W-:Y:S01]  /*61f0*/  IADD3 R112, R121, 0x3, RZ ;  /* 0x0000000379707810 */ /* 0x000fe20007ffe0ff */
[----:B------:R-:W-:-:S06]  /*6200*/  FMUL.FTZ R100, R123, R12 ;  /* 0x0000000c7b647220 */ /* 0x000fcc0000410000 */
[----:B------:R4:W-:Y:S01]  /*6210*/  MUFU.COS R91, R95 ;  /* 0x0000005f005b7308 */ /* 0x0009e20000000000 */
[----:B------:R-:W-:-:S07]  /*6220*/  ISETP.GE.U32.AND P5, PT, R112, UR17, PT ;  /* 0x0000001170007c0c */ /* 0x000fce000bfa6070 */
[----:B------:R-:W-:Y:S01]  /*6230*/  MUFU.SIN R105, R114 ;  /* 0x0000007200697308 */ /* 0x000fe20000000400 */
[----:B----4-:R-:W-:-:S07]  /*6240*/  FMUL.FTZ R95, R41, R12 ;  /* 0x0000000c295f7220 */ /* 0x010fce0000410000 */
[----:B------:R4:W-:Y:S01]  /*6250*/  MUFU.COS R71, R114 ;  /* 0x0000007200477308 */ /* 0x0009e20000000000 */
[----:B------:R-:W-:-:S07]  /*6260*/  FMUL.RZ R95, R95, 0.15915493667125701904 ;  /* 0x3e22f9835f5f7820 */ /* 0x000fce000040c000 */
[----:B------:R-:W0:Y:S01]  /*6270*/  MUFU.EX2 R103, R103 ;  /* 0x0000006700677308 */ /* 0x000e220000000800 */
[----:B----4-:R-:W-:Y:S01]  /*6280*/  FMUL.FTZ R114, R123, R6 ;  /* 0x000000067b727220 */ /* 0x010fe20000410000 */
[C---:B-----5:R-:W-:Y:S01]  /*6290*/  FMUL.FTZ R67, R40.reuse, R119 ;  /* 0x0000007728437220 */ /* 0x060fe20000410000 */
[----:B------:R-:W-:Y:S01]  /*62a0*/  FMUL.FTZ R66, R40, R66 ;  /* 0x0000004228427220 */ /* 0x000fe20000410000 */
[----:B------:R-:W-:-:S04]  /*62b0*/  VIADD R112, R121, 0x4 ;  /* 0x0000000479707836 */ /* 0x000fc80000000000 */
[----:B------:R-:W4:Y:S01]  /*62c0*/  MUFU.EX2 R114, R114 ;  /* 0x0000007200727308 */ /* 0x000f220000000800 */
[----:B------:R-:W-:Y:S01]  /*62d0*/  ISETP.GE.U32.AND P6, PT, R112, UR17, PT ;  /* 0x0000001170007c0c */ /* 0x000fe2000bfc6070 */
[----:B------:R-:W-:-:S06]  /*62e0*/  VIADD R112, R121, 0x5 ;  /* 0x0000000579707836 */ /* 0x000fcc0000000000 */
[----:B------:R-:W-:Y:S01]  /*62f0*/  MUFU.SIN R40, R95 ;  /* 0x0000005f00287308 */ /* 0x000fe20000000400 */
[----:B------:R-:W-:Y:S01]  /*6300*/  FMUL.FTZ R104, R41, R10 ;  /* 0x0000000a29687220 */ /* 0x000fe20000410000 */
[----:B-1----:R-:W-:-:S06]  /*6310*/  SHF.L.U32 R65, R65, 0x10, RZ ;  /* 0x0000001041417819 */ /* 0x002fcc00000006ff */
[----:B------:R-:W-:Y:S01]  /*6320*/  MUFU.COS R95, R95 ;  /* 0x0000005f005f7308 */ /* 0x000fe20000000000 */
[----:B------:R-:W-:Y:S01]  /*6330*/  SHF.L.U32 R64, R64, 0x10, RZ ;  /* 0x0000001040407819 */ /* 0x000fe200000006ff */
[----:B--2---:R-:W-:-:S06]  /*6340*/  FMUL.FTZ R75, R113, R75 ;  /* 0x0000004b714b7220 */ /* 0x004fcc0000410000 */
[----:B------:R-:W1:Y:S01]  /*6350*/  MUFU.EX2 R100, R100 ;  /* 0x0000006400647308 */ /* 0x000e620000000800 */
[----:B------:R-:W-:Y:S01]  /*6360*/  FMUL.FTZ R72, R113, R72 ;  /* 0x0000004871487220 */ /* 0x000fe20000410000 */
[----:B------:R-:W-:Y:S01]  /*6370*/  IADD3 R113, R121, 0x2, RZ ;  /* 0x0000000279717810 */ /* 0x000fe20007ffe0ff */
[C---:B0-----:R-:W-:Y:S01]  /*6380*/  FMUL.FTZ R91, R103.reuse, R91 ;  /* 0x0000005b675b7220 */ /* 0x041fe20000410000 */
[----:B------:R-:W-:Y:S01]  /*6390*/  FMUL.FTZ R88, R103, R88 ;  /* 0x0000005867587220 */ /* 0x000fe20000410000 */
[----:B------:R-:W-:Y:S01]  /*63a0*/  FMUL.RZ R104, R104, 0.15915493667125701904 ;  /* 0x3e22f98368687820 */ /* 0x000fe2000040c000 */
[----:B------:R-:W-:Y:S01]  /*63b0*/  FMUL.FTZ R103, R41, R14 ;  /* 0x0000000e29677220 */ /* 0x000fe20000410000 */
[----:B------:R-:W-:Y:S01]  /*63c0*/  ISETP.GE.U32.AND P0, PT, R112, UR17, PT ;  /* 0x0000001170007c0c */ /* 0x000fe2000bf06070 */
[C---:B------:R-:W-:Y:S01]  /*63d0*/  FMUL.FTZ R65, R127.reuse, R65 ;  /* 0x000000417f417220 */ /* 0x040fe20000410000 */
[----:B------:R-:W-:Y:S01]  /*63e0*/  SHF.L.U32 R94, R94, 0x10, RZ ;  /* 0x000000105e5e7819 */ /* 0x000fe200000006ff */
[----:B------:R-:W-:Y:S01]  /*63f0*/  FMUL.FTZ R112, R127, R64 ;  /* 0x000000407f707220 */ /* 0x000fe20000410000 */
[----:B------:R-:W-:Y:S01]  /*6400*/  SHF.L.U32 R78, R78, 0x10, RZ ;  /* 0x000000104e4e7819 */ /* 0x000fe200000006ff */
[----:B------:R-:W-:Y:S01]  /*6410*/  IMAD.U32 R70, R70, 0x10000, RZ ;  /* 0x0001000046467824 */ /* 0x000fe200078e00ff */
[----:B------:R-:W-:-:S02]  /*6420*/  ISETP.GE.U32.AND P2, PT, R121, UR17, PT ;  /* 0x0000001179007c0c */ /* 0x000fc4000bf46070 */
[----:B------:R-:W-:Y:S01]  /*6430*/  ISETP.GE.U32.AND P4, PT, R113, UR17, PT ;  /* 0x0000001171007c0c */ /* 0x000fe2000bf86070 */
[----:B------:R-:W-:Y:S01]  /*6440*/  MUFU.SIN R84, R104 ;  /* 0x0000006800547308 */ /* 0x000fe20000000400 */
[----:B------:R-:W-:Y:S01]  /*6450*/  IADD3 R113, R121, 0x6, RZ ;  /* 0x0000000679717810 */ /* 0x000fe20007ffe0ff */
[----:B------:R-:W-:Y:S01]  /*6460*/  FMUL.RZ R103, R103, 0.15915493667125701904 ;  /* 0x3e22f98367677820 */ /* 0x000fe2000040c000 */
[----:B------:R0:W-:Y:S01]  /*6470*/  STS.U16 [R68+0x1340], R69 ;  /* 0x0013404544007388 */ /* 0x0001e20000000400 */
[----:B------:R-:W-:Y:S02]  /*6480*/  IMAD.U32 R77, R77, 0x10000, RZ ;  /* 0x000100004d4d7824 */ /* 0x000fe400078e00ff */
[C---:B----4-:R-:W-:Y:S01]  /*6490*/  FMUL.FTZ R71, R114.reuse, R71 ;  /* 0x0000004772477220 */ /* 0x050fe20000410000 */
[----:B------:R-:W-:Y:S01]  /*64a0*/  FMUL.FTZ R105, R114, R105 ;  /* 0x0000006972697220 */ /* 0x000fe20000410000 */
[----:B------:R-:W-:Y:S01]  /*64b0*/  FSEL R64, R66, RZ, !P2 ;  /* 0x000000ff42407208 */ /* 0x000fe20005000000 */
[----:B------:R2:W-:Y:S01]  /*64c0*/  MUFU.COS R87, R104 ;  /* 0x0000006800577308 */ /* 0x0005e20000000000 */
[----:B------:R-:W-:Y:S01]  /*64d0*/  FMUL.FTZ R70, R125, R70 ;  /* 0x000000467d467220 */ /* 0x000fe20000410000 */
[----:B------:R-:W-:Y:S01]  /*64e0*/  FMUL.FTZ R78, R163, R78 ;  /* 0x0000004ea34e7220 */ /* 0x000fe20000410000 */
[----:B------:R-:W-:Y:S01]  /*64f0*/  FSEL R65, R65, RZ, !P2 ;  /* 0x000000ff41417208 */ /* 0x000fe20005000000 */
[----:B0-----:R-:W-:Y:S01]  /*6500*/  FMUL.FTZ R68, R123, R14 ;  /* 0x0000000e7b447220 */ /* 0x001fe20000410000 */
[----:B------:R-:W-:Y:S01]  /*6510*/  FMUL.FTZ R69, R125, R94 ;  /* 0x0000005e7d457220 */ /* 0x000fe20000410000 */
[----:B------:R-:W-:Y:S01]  /*6520*/  FSEL R66, R112, RZ, !P2 ;  /* 0x000000ff70427208 */ /* 0x000fe20005000000 */
[----:B--2---:R-:W-:Y:S01]  /*6530*/  FMUL.FTZ R104, R123, R10 ;  /* 0x0000000a7b687220 */ /* 0x004fe20000410000 */
[----:B------:R-:W-:Y:S01]  /*6540*/  FSEL R67, R67, 1, !P2 ;  /* 0x3f80000043437808 */ /* 0x000fe20005000000 */
[C---:B-1----:R-:W-:Y:S01]  /*6550*/  FMUL.FTZ R95, R100.reuse, R95 ;  /* 0x0000005f645f7220 */ /* 0x042fe20000410000 */
[----:B------:R-:W-:Y:S01]  /*6560*/  ISETP.GE.U32.AND P2, PT, R113, UR17, PT ;  /* 0x0000001171007c0c */ /* 0x000fe2000bf46070 */
[----:B------:R-:W-:Y:S01]  /*6570*/  FMUL.FTZ R40, R100, R40 ;  /* 0x0000002864287220 */ /* 0x000fe20000410000 */
[----:B------:R-:W-:Y:S01]  /*6580*/  IADD3 R112, R121, 0x7, RZ ;  /* 0x0000000779707810 */ /* 0x000fe20007ffe0ff */
[----:B------:R-:W-:Y:S01]  /*6590*/  FMUL.FTZ R113, R163, R77 ;  /* 0x0000004da3717220 */ /* 0x000fe20000410000 */
[----:B------:R-:W-:Y:S01]  /*65a0*/  MUFU.SIN R100, R103 ;  /* 0x0000006700647308 */ /* 0x000fe20000000400 */
[----:B------:R-:W-:-:S02]  /*65b0*/  SHF.L.U32 R77, R73, 0x10, RZ ;  /* 0x00000010494d7819 */ /* 0x000fc400000006ff */
[----:B------:R-:W-:Y:S02]  /*65c0*/  FSEL R69, R69, RZ, !P3 ;  /* 0x000000ff45457208 */ /* 0x000fe40005800000 */
[----:B------:R-:W-:Y:S02]  /*65d0*/  FSEL R70, R70, RZ, !P3 ;  /* 0x000000ff46467208 */ /* 0x000fe40005800000 */
[----:B------:R-:W-:Y:S01]  /*65e0*/  FSEL R71, R71, 1, !P3 ;  /* 0x3f80000047477808 */ /* 0x000fe20005800000 */
[----:B------:R0:W-:Y:S01]  /*65f0*/  MUFU.EX2 R94, R68 ;  /* 0x00000044005e7308 */ /* 0x0001e20000000800 */
[----:B------:R-:W-:Y:S01]  /*6600*/  FSEL R73, R78, RZ, !P4 ;  /* 0x000000ff4e497208 */ /* 0x000fe20006000000 */
[----:B------:R-:W-:Y:S01]  /*6610*/  VIADD R78, R121, 0x8 ;  /* 0x00000008794e7836 */ /* 0x000fe20000000000 */
[----:B------:R-:W-:-:S05]  /*6620*/  FSEL R72, R72, RZ, !P4 ;  /* 0x000000ff48487208 */ /* 0x000fca0006000000 */
[----:B------:R-:W1:Y:S01]  /*6630*/  MUFU.COS R103, R103 ;  /* 0x0000006700677308 */ /* 0x000e620000000000 */
[----:B0-----:R-:W-:Y:S02]  /*6640*/  FSEL R68, R105, RZ, !P3 ;  /* 0x000000ff69447208 */ /* 0x001fe40005800000 */
[----:B------:R-:W-:Y:S02]  /*6650*/  ISETP.GE.U32.AND P3, PT, R112, UR17, PT ;  /* 0x0000001170007c0c */ /* 0x000fe4000bf66070 */
[----:B------:R-:W-:-:S03]  /*6660*/  SHF.L.U32 R112, R74, 0x10, RZ ;  /* 0x000000104a707819 */ /* 0x000fc600000006ff */
[----:B------:R-:W0:Y:S01]  /*6670*/  MUFU.EX2 R104, R104 ;  /* 0x0000006800687308 */ /* 0x000e220000000800 */
[----:B------:R-:W-:Y:S02]  /*6680*/  FSEL R74, R113, RZ, !P4 ;  /* 0x000000ff714a7208 */ /* 0x000fe40006000000 */
[----:B------:R-:W-:Y:S01]  /*6690*/  FSEL R75, R75, 1, !P4 ;  /* 0x3f8000004b4b7808 */ /* 0x000fe20006000000 */
[----:B------:R-:W-:Y:S01]  /*66a0*/  FMUL.FTZ R77, R162, R77 ;  /* 0x0000004da24d7220 */ /* 0x000fe20000410000 */
[----:B------:R-:W-:Y:S01]  /*66b0*/  ISETP.GE.U32.AND P4, PT, R78, UR17, PT ;  /* 0x000000114e007c0c */ /* 0x000fe2000bf86070 */
[----:B------:R-:W-:Y:S01]  /*66c0*/  FMUL.FTZ R78, R162, R112 ;  /* 0x00000070a24e7220 */ /* 0x000fe20000410000 */
[----:B------:R-:W-:Y:S01]  /*66d0*/  IADD3 R112, R121, 0x9, RZ ;  /* 0x0000000979707810 */ /* 0x000fe20007ffe0ff */
[----:B------:R-:W-:Y:S01]  /*66e0*/  IMAD.U32 R90, R90, 0x10000, RZ ;  /* 0x000100005a5a7824 */ /* 0x000fe200078e00ff */
[----:B------:R-:W-:Y:S02]  /*66f0*/  FSEL R76, R76, RZ, !P5 ;  /* 0x000000ff4c4c7208 */ /* 0x000fe40006800000 */
[----:B------:R-:W-:-:S02]  /*6700*/  FSEL R77, R77, RZ, !P5 ;  /* 0x000000ff4d4d7208 */ /* 0x000fc40006800000 */
[----:B------:R-:W-:Y:S02]  /*6710*/  FSEL R78, R78, RZ, !P5 ;  /* 0x000000ff4e4e7208 */ /* 0x000fe40006800000 */
[----:B------:R-:W-:Y:S02]  /*6720*/  FSEL R79, R79, 1, !P5 ;  /* 0x3f8000004f4f7808 */ /* 0x000fe40006800000 */
[----:B------:R-:W-:Y:S02]  /*6730*/  SHF.L.U32 R82, R82, 0x10, RZ ;  /* 0x0000001052527819 */ /* 0x000fe400000006ff */
[----:B------:R-:W-:Y:S01]  /*6740*/  ISETP.GE.U32.AND P5, PT, R112, UR17, PT ;  /* 0x0000001170007c0c */ /* 0x000fe2000bfa6070 */
[----:B------:R-:W-:Y:S01]  /*6750*/  IMAD.U32 R112, R106, 0x10000, RZ ;  /* 0x000100006a707824 */ /* 0x000fe200078e00ff */
[----:B------:R-:W-:Y:S01]  /*6760*/  SHF.L.U32 R89, R89, 0x10, RZ ;  /* 0x0000001059597819 */ /* 0x000fe200000006ff */
[----:B------:R-:W-:Y:S01]  /*6770*/  FMUL.FTZ R96, R41, R13 ;  /* 0x0000000d29607220 */ /* 0x000fe20000410000 */
[----:B------:R2:W-:Y:S01]  /*6780*/  STS.U16 [R80+0x1380], R81 ;  /* 0x0013805150007388 */ /* 0x0005e20000000400 */
[C---:B-1----:R-:W-:Y:S01]  /*6790*/  FMUL.FTZ R103, R94.reuse, R103 ;  /* 0x000000675e677220 */ /* 0x042fe20000410000 */
[----:B------:R-:W-:Y:S01]  /*67a0*/  FMUL.FTZ R100, R94, R100 ;  /* 0x000000645e647220 */ /* 0x000fe20000410000 */
[----:B------:R-:W-:Y:S01]  /*67b0*/  FMUL.FTZ R90, R37, R90 ;  /* 0x0000005a255a7220 */ /* 0x000fe20000410000 */
[----:B------:R-:W-:Y:S01]  /*67c0*/  FMUL.FTZ R107, R99, R107 ;  /* 0x0000006b636b7220 */ /* 0x000fe20000410000 */
[C---:B0-----:R-:W-:Y:S01]  /*67d0*/  FMUL.FTZ R87, R104.reuse, R87 ;  /* 0x0000005768577220 */ /* 0x041fe20000410000 */
[----:B------:R-:W-:Y:S01]  /*67e0*/  FMUL.FTZ R84, R104, R84 ;  /* 0x0000005468547220 */ /* 0x000fe20000410000 */
[----:B------:R-:W-:Y:S01]  /*67f0*/  FMUL.FTZ R94, R37, R89 ;  /* 0x00000059255e7220 */ /* 0x000fe20000410000 */
[----:B------:R-:W-:Y:S01]  /*6800*/  FMUL.RZ R99, R96, 0.15915493667125701904 ;  /* 0x3e22f98360637820 */ /* 0x000fe2000040c000 */
[C---:B--2---:R-:W-:Y:S01]  /*6810*/  FMUL.FTZ R81, R161.reuse, R82 ;  /* 0x00000052a1517220 */ /* 0x044fe20000410000 */
[----:B------:R-:W-:Y:S01]  /*6820*/  FMUL.FTZ R82, R161, R112 ;  /* 0x00000070a1527220 */ /* 0x000fe20000410000 */
[----:B------:R-:W-:Y:S01]  /*6830*/  FMUL.FTZ R104, R123, R13 ;  /* 0x0000000d7b687220 */ /* 0x000fe20000410000 */
[----:B------:R-:W-:-:S02]  /*6840*/  SHF.L.U32 R89, R85, 0x10, RZ ;  /* 0x0000001055597819 */ /* 0x000fc400000006ff */
[----:B------:R-:W-:Y:S02]  /*6850*/  SHF.L.U32 R112, R86, 0x10, RZ ;  /* 0x0000001056707819 */ /* 0x000fe400000006ff */
[----:B------:R-:W-:Y:S01]  /*6860*/  FSEL R86, R90, RZ, !P0 ;  /* 0x000000ff5a567208 */ /* 0x000fe20004000000 */
[C---:B------:R-:W-:Y:S01]  /*6870*/  VIADD R90, R121.reuse, 0xb ;  /* 0x0000000b795a7836 */ /* 0x040fe20000000000 */
[----:B------:R-:W-:Y:S01]  /*6880*/  MUFU.SIN R96, R99 ;  /* 0x0000006300607308 */ /* 0x000fe20000000400 */
[C---:B------:R-:W-:Y:S01]  /*6890*/  FMUL.FTZ R89, R38.reuse, R89 ;  /* 0x0000005926597220 */ /* 0x040fe20000410000 */
[----:B------:R-:W-:Y:S01]  /*68a0*/  FMUL.FTZ R112, R38, R112 ;  /* 0x0000007026707220 */ /* 0x000fe20000410000 */
[----:B------:R-:W-:Y:S01]  /*68b0*/  FSEL R85, R94, RZ, !P0 ;  /* 0x000000ff5e557208 */ /* 0x000fe20004000000 */
[----:B------:R-:W-:Y:S01]  /*68c0*/  IMAD.U32 R92, R92, 0x10000, RZ ;  /* 0x000100005c5c7824 */ /* 0x000fe200078e00ff */
[----:B------:R-:W-:Y:S02]  /*68d0*/  IADD3 R94, R121, 0xc, RZ ;  /* 0x0000000c795e7810 */ /* 0x000fe40007ffe0ff */
[----:B------:R-:W-:Y:S01]  /*68e0*/  SHF.L.U32 R93, R93, 0x10, RZ ;  /* 0x000000105d5d7819 */ /* 0x000fe200000006ff */
[----:B------:R-:W-:Y:S01]  /*68f0*/  MUFU.COS R99, R99 ;  /* 0x0000006300637308 */ /* 0x000fe20000000000 */
[----:B------:R-:W-:-:S02]  /*6900*/  FSEL R84, R84, RZ, !P0 ;  /* 0x000000ff54547208 */ /* 0x000fc40004000000 */
[----:B------:R-:W-:Y:S02]  /*6910*/  FSEL R87, R87, 1, !P0 ;  /* 0x3f80000057577808 */ /* 0x000fe40004000000 */
[----:B------:R-:W-:-:S03]  /*6920*/  ISETP.GE.U32.AND P0, PT, R90, UR17, PT ;  /* 0x000000115a007c0c */ /* 0x000fc6000bf06070 */
[----:B------:R-:W0:Y:S01]  /*6930*/  MUFU.EX2 R104, R104 ;  /* 0x0000006800687308 */ /* 0x000e220000000800 */
        /* <DEDUP_REMOVED lines=25> */
[C---:B0-----:R-:W-:Y:S01]  /*6ad0*/  FMUL.FTZ R99, R104.reuse, R99 ;  /* 0x0000006368637220 */ /* 0x041fe20000410000 */
[----:B------:R-:W-:Y:S01]  /*6ae0*/  SHF.L.U32 R101, R101, 0x10, RZ ;  /* 0x0000001065657819 */ /* 0x000fe200000006ff */
[----:B------:R-:W-:Y:S01]  /*6af0*/  FMUL.FTZ R96, R104, R96 ;  /* 0x0000006068607220 */ /* 0x000fe20000410000 */
[----:B------:R-:W-:Y:S01]  /*6b00*/  IADD3 R106, R121, 0xa, RZ ;  /* 0x0000000a796a7810 */ /* 0x000fe20007ffe0ff */
[----:B------:R-:W-:Y:S01]  /*6b10*/  IMAD.U32 R102, R102, 0x10000, RZ ;  /* 0x0001000066667824 */ /* 0x000fe200078e00ff */
[----:B------:R-:W-:Y:S01]  /*6b20*/  MUFU.SIN R104, R105 ;  /* 0x0000006900687308 */ /* 0x000fe20000000400 */
[----:B------:R-:W-:Y:S01]  /*6b30*/  FMUL.RZ R107, R107, 0.15915493667125701904 ;  /* 0x3e22f9836b6b7820 */ /* 0x000fe2000040c000 */
[----:B------:R-:W-:Y:S01]  /*6b40*/  FMUL.FTZ R125, R123, R16 ;  /* 0x000000107b7d7220 */ /* 0x000fe20000410000 */
[----:B------:R-:W-:Y:S01]  /*6b50*/  IMAD.U32 R98, R97, 0x10000, RZ ;  /* 0x0001000061627824 */ /* 0x000fe200078e00ff */
[----:B------:R-:W-:Y:S01]  /*6b60*/  FSEL R81, R81, RZ, !P6 ;  /* 0x000000ff51517208 */ /* 0x000fe20007000000 */
[----:B------:R-:W-:-:S03]  /*6b70*/  FMUL.FTZ R97, R56, R119 ;  /* 0x0000007738617220 */ /* 0x000fc60000410000 */
[----:B------:R-:W-:Y:S01]  /*6b80*/  MUFU.SIN R112, R113 ;  /* 0x0000007100707308 */ /* 0x000fe20000000400 */
[----:B------:R-:W-:Y:S01]  /*6b90*/  FSEL R82, R82, RZ, !P6 ;  /* 0x000000ff52527208 */ /* 0x000fe20007000000 */
[----:B------:R-:W-:Y:S01]  /*6ba0*/  FMUL.FTZ R101, R57, R101 ;  /* 0x0000006539657220 */ /* 0x000fe20000410000 */
[----:B------:R-:W-:Y:S01]  /*6bb0*/  FSEL R83, R83, 1, !P6 ;  /* 0x3f80000053537808 */ /* 0x000fe20007000000 */
[----:B------:R-:W-:-:S04]  /*6bc0*/  FMUL.FTZ R102, R57, R102 ;  /* 0x0000006639667220 */ /* 0x000fc80000410000 */
[----:B------:R-:W-:Y:S01]  /*6bd0*/  MUFU.SIN R114, R126 ;  /* 0x0000007e00727308 */ /* 0x000fe20000000400 */
[----:B------:R-:W-:Y:S02]  /*6be0*/  ISETP.GE.U32.AND P6, PT, R106, UR17, PT ;  /* 0x000000116a007c0c */ /* 0x000fe4000bfc6070 */
[----:B------:R-:W-:-:S05]  /*6bf0*/  IADD3 R119, R121, 0xe, RZ ;  /* 0x0000000e79777810 */ /* 0x000fca0007ffe0ff */
[----:B------:R-:W-:Y:S01]  /*6c00*/  MUFU.COS R105, R105 ;  /* 0x0000006900697308 */ /* 0x000fe20000000000 */
[----:B------:R-:W-:Y:S01]  /*6c10*/  IADD3 R121, R121, 0xf, RZ ;  /* 0x0000000f79797810 */ /* 0x000fe20007ffe0ff */
[----:B------:R-:W-:-:S06]  /*6c20*/  FMUL.FTZ R98, R56, R98 ;  /* 0x0000006238627220 */ /* 0x000fcc0000410000 */
[----:B------:R-:W0:Y:S01]  /*6c30*/  MUFU.EX2 R120, R120 ;  /* 0x0000007800787308 */ /* 0x000e220000000800 */
[----:B------:R-:W-:-:S07]  /*6c40*/  FSEL R100, R100, RZ, !P5 ;  /* 0x000000ff64647208 */ /* 0x000fce0006800000 */
[----:B------:R-:W-:Y:S01]  /*6c50*/  MUFU.COS R113, R113 ;  /* 0x0000007100717308 */ /* 0x000fe20000000000 */
[----:B------:R-:W-:-:S07]  /*6c60*/  FSEL R101, R101, RZ, !P5 ;  /* 0x000000ff65657208 */ /* 0x000fce0006800000 */
[----:B------:R-:W1:Y:S01]  /*6c70*/  MUFU.EX2 R40, R40 ;  /* 0x0000002800287308 */ /* 0x000e620000000800 */
[----:B------:R-:W-:-:S07]  /*6c80*/  FSEL R102, R102, RZ, !P5 ;  /* 0x000000ff66667208 */ /* 0x000fce0006800000 */
[----:B------:R-:W-:Y:S01]  /*6c90*/  MUFU.COS R126, R126 ;  /* 0x0000007e007e7308 */ /* 0x000fe20000000000 */
[----:B------:R-:W-:-:S07]  /*6ca0*/  FSEL R103, R103, 1, !P5 ;  /* 0x3f80000067677808 */ /* 0x000fce0006800000 */
[----:B------:R-:W2:Y:S01]  /*6cb0*/  MUFU.EX2 R124, R124 ;  /* 0x0000007c007c7308 */ /* 0x000ea20000000800 */
[----:B------:R-:W-:Y:S01]  /*6cc0*/  ISETP.GE.U32.AND P5, PT, R121, UR17, PT ;  /* 0x0000001179007c0c */ /* 0x000fe2000bfa6070 */
[----:B------:R-:W-:-:S06]  /*6cd0*/  FMUL.FTZ R121, R41, R19 ;  /* 0x0000001329797220 */ /* 0x000fcc0000410000 */
[----:B------:R-:W-:Y:S01]  /*6ce0*/  MUFU.SIN R106, R107 ;  /* 0x0000006b006a7308 */ /* 0x000fe20000000400 */
[----:B------:R-:W-:-:S07]  /*6cf0*/  FSEL R96, R96, RZ, !P4 ;  /* 0x000000ff60607208 */ /* 0x000fce0006000000 */
[----:B------:R-:W-:Y:S01]  /*6d00*/  MUFU.COS R107, R107 ;  /* 0x0000006b006b7308 */ /* 0x000fe20000000000 */
[----:B------:R-:W-:-:S07]  /*6d10*/  FSEL R97, R97, RZ, !P4 ;  /* 0x000000ff61617208 */ /* 0x000fce0006000000 */
[----:B------:R-:W4:Y:S01]  /*6d20*/  MUFU.EX2 R125, R125 ;  /* 0x0000007d007d7308 */ /* 0x000f220000000800 */
[----:B------:R-:W-:Y:S02]  /*6d30*/  FSEL R98, R98, RZ, !P4 ;  /* 0x000000ff62627208 */ /* 0x000fe40006000000 */
[----:B------:R-:W-:Y:S01]  /*6d40*/  FSEL R99, R99, 1, !P4 ;  /* 0x3f80000063637808 */ /* 0x000fe20006000000 */
[----:B------:R-:W-:Y:S01]  /*6d50*/  FMUL.RZ R121, R121, 0.15915493667125701904 ;  /* 0x3e22f98379797820 */ /* 0x000fe2000040c000 */
[----:B------:R-:W-:Y:S01]  /*6d60*/  ISETP.GE.U32.AND P4, PT, R119, UR17, PT ;  /* 0x0000001177007c0c */ /* 0x000fe2000bf86070 */
[----:B------:R-:W-:Y:S01]  /*6d70*/  FMUL.FTZ R119, R123, R19 ;  /* 0x000000137b777220 */ /* 0x000fe20000410000 */
[-C--:B------:R-:W-:Y:S01]  /*6d80*/  FMUL.FTZ R41, R41, R20.reuse ;  /* 0x0000001429297220 */ /* 0x080fe20000410000 */
[----:B------:R-:W-:Y:S01]  /*6d90*/  FMUL.FTZ R123, R123, R20 ;  /* 0x000000147b7b7220 */ /* 0x000fe20000410000 */
[C---:B0-----:R-:W-:Y:S01]  /*6da0*/  FMUL.FTZ R105, R120.reuse, R105 ;  /* 0x0000006978697220 */ /* 0x041fe20000410000 */
[----:B------:R-:W-:Y:S01]  /*6db0*/  FMUL.FTZ R104, R120, R104 ;  /* 0x0000006878687220 */ /* 0x000fe20000410000 */
[C---:B-1----:R-:W-:Y:S01]  /*6dc0*/  FMUL.FTZ R113, R40.reuse, R113 ;  /* 0x0000007128717220 */ /* 0x042fe20000410000 */
[----:B------:R-:W-:Y:S01]  /*6dd0*/  FMUL.FTZ R112, R40, R112 ;  /* 0x0000007028707220 */ /* 0x000fe20000410000 */
[C---:B--2---:R-:W-:Y:S01]  /*6de0*/  FMUL.FTZ R126, R124.reuse, R126 ;  /* 0x0000007e7c7e7220 */ /* 0x044fe20000410000 */
[----:B------:R-:W-:Y:S01]  /*6df0*/  FMUL.FTZ R114, R124, R114 ;  /* 0x000000727c727220 */ /* 0x000fe20000410000 */
[----:B------:R-:W-:Y:S01]  /*6e00*/  MUFU.SIN R120, R121 ;  /* 0x0000007900787308 */ /* 0x000fe20000000400 */
[----:B------:R-:W-:Y:S01]  /*6e10*/  FMUL.RZ R40, R41, 0.15915493667125701904 ;  /* 0x3e22f98329287820 */ /* 0x000fe2000040c000 */
[-C--:B------:R-:W-:Y:S01]  /*6e20*/  FMUL.FTZ R124, R67, R68.reuse ;  /* 0x00000044437c7220 */ /* 0x080fe20000410000 */
[----:B------:R-:W-:Y:S01]  /*6e30*/  FMUL.FTZ R41, R64, R68 ;  /* 0x0000004440297220 */ /* 0x000fe20000410000 */
[C---:B----4-:R-:W-:Y:S01]  /*6e40*/  FMUL.FTZ R107, R125.reuse, R107 ;  /* 0x0000006b7d6b7220 */ /* 0x050fe20000410000 */
[----:B------:R-:W-:-:S03]  /*6e50*/  FMUL.FTZ R106, R125, R106 ;  /* 0x0000006a7d6a7220 */ /* 0x000fc60000410000 */
[----:B------:R-:W-:Y:S01]  /*6e60*/  MUFU.EX2 R119, R119 ;  /* 0x0000007700777308 */ /* 0x000fe20000000800 */
[-C--:B------:R-:W-:Y:S01]  /*6e70*/  FFMA.FTZ R124, R64, R71.reuse, R124 ;  /* 0x00000047407c7223 */ /* 0x080fe2000001007c */
[----:B------:R-:W-:-:S06]  /*6e80*/  FFMA.FTZ R41, R67, R71, -R41 ;  /* 0x0000004743297223 */ /* 0x000fcc0000010829 */
[----:B------:R-:W0:Y:S01]  /*6e90*/  MUFU.COS R121, R121 ;  /* 0x0000007900797308 */ /* 0x000e220000000000 */
[C---:B------:R-:W-:Y:S01]  /*6ea0*/  FMUL.FTZ R155, R72.reuse, R124 ;  /* 0x0000007c489b7220 */ /* 0x040fe20000410000 */
[----:B------:R-:W-:-:S06]  /*6eb0*/  FMUL.FTZ R127, R72, R41 ;  /* 0x00000029487f7220 */ /* 0x000fcc0000410000 */
[----:B------:R-:W-:Y:S01]  /*6ec0*/  MUFU.EX2 R123, R123 ;  /* 0x0000007b007b7308 */ /* 0x000fe20000000800 */
[----:B------:R-:W-:-:S07]  /*6ed0*/  FFMA.FTZ R41, R75, R41, -R155 ;  /* 0x000000294b297223 */ /* 0x000fce000001089b */
[----:B------:R-:W1:Y:S08]  /*6ee0*/  MUFU.COS R125, R40 ;  /* 0x00000028007d7308 */ /* 0x000e700000000000 */
[----:B------:R-:W2:Y:S01]  /*6ef0*/  MUFU.SIN R40, R40 ;  /* 0x0000002800287308 */ /* 0x000ea20000000400 */
[----:B------:R-:W-:Y:S01]  /*6f00*/  FFMA.FTZ R127, R75, R124, R127 ;  /* 0x0000007c4b7f7223 */ /* 0x000fe2000001007f */
[C---:B------:R-:W-:Y:S01]  /*6f10*/  FMUL.FTZ R124, R76.reuse, R41 ;  /* 0x000000294c7c7220 */ /* 0x040fe20000410000 */
[C---:B0-----:R-:W-:Y:S01]  /*6f20*/  FMUL.FTZ R121, R119.reuse, R121 ;  /* 0x0000007977797220 */ /* 0x041fe20000410000 */
[----:B------:R-:W-:Y:S01]  /*6f30*/  FMUL.FTZ R120, R119, R120 ;  /* 0x0000007877787220 */ /* 0x000fe20000410000 */
[-C--:B------:R-:W-:Y:S01]  /*6f40*/  FMUL.FTZ R119, R76, R127.reuse ;  /* 0x0000007f4c777220 */ /* 0x080fe20000410000 */
[----:B------:R-:W-:Y:S01]  /*6f50*/  FFMA.FTZ R127, R79, R127, R124 ;  /* 0x0000007f4f7f7223 */ /* 0x000fe2000001007c */
[----:B-1----:R-:W-:-:S02]  /*6f60*/  FMUL.FTZ R125, R123, R125 ;  /* 0x0000007d7b7d7220 */ /* 0x002fc40000410000 */
[----:B------:R-:W-:Y:S01]  /*6f70*/  FFMA.FTZ R119, R79, R41, -R119 ;  /* 0x000000294f777223 */ /* 0x000fe20000010877 */
[----:B--2---:R-:W-:Y:S01]  /*6f80*/  FMUL.FTZ R123, R123, R40 ;  /* 0x000000287b7b7220 */ /* 0x004fe20000410000 */
        /* <DEDUP_REMOVED lines=100> */
[----:B------:R-:W-:-:S02]  /*75d0*/  SHF.L.U32 R111, R111, 0x10, RZ ;  /* 0x000000106f6f7819 */ /* 0x000fc400000006ff */
[----:B------:R-:W-:Y:S01]  /*75e0*/  SHF.L.U32 R110, R110, 0x10, RZ ;  /* 0x000000106e6e7819 */ /* 0x000fe200000006ff */
[----:B------:R-:W-:Y:S01]  /*75f0*/  FADD.FTZ R119, R108, R119 ;  /* 0x000000776c777221 */ /* 0x000fe20000010000 */
[----:B------:R-:W-:Y:S01]  /*7600*/  FADD.FTZ R124, R109, R124 ;  /* 0x0000007c6d7c7221 */ /* 0x000fe20000010000 */
[C---:B------:R-:W-:Y:S02]  /*7610*/  FMUL.FTZ R111, R59.reuse, R111 ;  /* 0x0000006f3b6f7220 */ /* 0x040fe40000410000 */
[----:B------:R-:W-:Y:S01]  /*7620*/  FMUL.FTZ R110, R59, R110 ;  /* 0x0000006e3b6e7220 */ /* 0x000fe20000410000 */
[CC--:B------:R-:W-:Y:S01]  /*7630*/  FMUL.FTZ R155, R106.reuse, R119.reuse ;  /* 0x000000776a9b7220 */ /* 0x0c0fe20000410000 */
[-C--:B------:R-:W-:Y:S01]  /*7640*/  FMUL.FTZ R127, R106, R124.reuse ;  /* 0x0000007c6a7f7220 */ /* 0x080fe20000410000 */
[----:B------:R-:W-:Y:S02]  /*7650*/  FSEL R111, R111, RZ, !P0 ;  /* 0x000000ff6f6f7208 */ /* 0x000fe40004000000 */
[----:B------:R-:W-:Y:S01]  /*7660*/  FSEL R110, R110, RZ, !P0 ;  /* 0x000000ff6e6e7208 */ /* 0x000fe20004000000 */
[C---:B------:R-:W-:Y:S01]  /*7670*/  FFMA.FTZ R124, R107.reuse, R124, -R155 ;  /* 0x0000007c6b7c7223 */ /* 0x040fe2000001089b */
[----:B------:R-:W-:Y:S01]  /*7680*/  FFMA.FTZ R119, R107, R119, R127 ;  /* 0x000000776b777223 */ /* 0x000fe2000001007f */
[----:B------:R-:W-:Y:S01]  /*7690*/  SHF.L.U32 R115, R115, 0x10, RZ ;  /* 0x0000001073737819 */ /* 0x000fe200000006ff */
[----:B------:R-:W-:Y:S01]  /*76a0*/  IMAD.U32 R116, R116, 0x10000, RZ ;  /* 0x0001000074747824 */ /* 0x000fe200078e00ff */
[----:B------:R-:W-:Y:S01]  /*76b0*/  FSEL R112, R112, RZ, !P2 ;  /* 0x000000ff70707208 */ /* 0x000fe20005000000 */
[----:B------:R-:W-:Y:S01]  /*76c0*/  FADD.FTZ R119, R110, R119 ;  /* 0x000000776e777221 */ /* 0x000fe20000010000 */
[----:B------:R-:W-:Y:S01]  /*76d0*/  FADD.FTZ R124, R111, R124 ;  /* 0x0000007c6f7c7221 */ /* 0x000fe20000010000 */
[C---:B------:R-:W-:Y:S01]  /*76e0*/  FMUL.FTZ R115, R60.reuse, R115 ;  /* 0x000000733c737220 */ /* 0x040fe20000410000 */
[----:B------:R-:W-:Y:S01]  /*76f0*/  FMUL.FTZ R116, R60, R116 ;  /* 0x000000743c747220 */ /* 0x000fe20000410000 */
[----:B------:R-:W-:Y:S01]  /*7700*/  FSEL R113, R113, 1, !P2 ;  /* 0x3f80000071717808 */ /* 0x000fe20005000000 */
[C---:B------:R-:W-:Y:S01]  /*7710*/  FMUL.FTZ R155, R112.reuse, R119 ;  /* 0x00000077709b7220 */ /* 0x040fe20000410000 */
[----:B------:R-:W-:Y:S01]  /*7720*/  FMUL.FTZ R127, R112, R124 ;  /* 0x0000007c707f7220 */ /* 0x000fe20000410000 */
[----:B------:R-:W-:-:S02]  /*7730*/  FSEL R115, R115, RZ, !P2 ;  /* 0x000000ff73737208 */ /* 0x000fc40005000000 */
[----:B------:R-:W-:Y:S01]  /*7740*/  FSEL R116, R116, RZ, !P2 ;  /* 0x000000ff74747208 */ /* 0x000fe20005000000 */
[C---:B------:R-:W-:Y:S01]  /*7750*/  FFMA.FTZ R124, R113.reuse, R124, -R155 ;  /* 0x0000007c717c7223 */ /* 0x040fe2000001089b */
[----:B------:R-:W-:Y:S01]  /*7760*/  FFMA.FTZ R119, R113, R119, R127 ;  /* 0x0000007771777223 */ /* 0x000fe2000001007f */
[----:B------:R-:W-:Y:S01]  /*7770*/  SHF.L.U32 R118, R118, 0x10, RZ ;  /* 0x0000001076767819 */ /* 0x000fe200000006ff */
[----:B------:R-:W-:Y:S01]  /*7780*/  IMAD.U32 R127, R117, 0x10000, RZ ;  /* 0x00010000757f7824 */ /* 0x000fe200078e00ff */
[----:B------:R-:W-:Y:S01]  /*7790*/  FSEL R114, R114, RZ, !P3 ;  /* 0x000000ff72727208 */ /* 0x000fe20005800000 */
[----:B------:R-:W-:Y:S01]  /*77a0*/  FADD.FTZ R124, R116, R124 ;  /* 0x0000007c747c7221 */ /* 0x000fe20000010000 */
[----:B------:R-:W-:Y:S01]  /*77b0*/  FSEL R117, R126, 1, !P3 ;  /* 0x3f8000007e757808 */ /* 0x000fe20005800000 */
[----:B------:R-:W-:Y:S01]  /*77c0*/  FADD.FTZ R126, R115, R119 ;  /* 0x00000077737e7221 */ /* 0x000fe20000010000 */
[C---:B------:R-:W-:Y:S01]  /*77d0*/  FMUL.FTZ R119, R61.reuse, R118 ;  /* 0x000000763d777220 */ /* 0x040fe20000410000 */
[----:B------:R-:W-:Y:S01]  /*77e0*/  FMUL.FTZ R118, R61, R127 ;  /* 0x0000007f3d767220 */ /* 0x000fe20000410000 */
[C---:B------:R-:W-:Y:S01]  /*77f0*/  FMUL.FTZ R127, R114.reuse, R124 ;  /* 0x0000007c727f7220 */ /* 0x040fe20000410000 */
[----:B------:R-:W-:-:S02]  /*7800*/  FMUL.FTZ R155, R114, R126 ;  /* 0x0000007e729b7220 */ /* 0x000fc40000410000 */
[----:B------:R-:W-:Y:S01]  /*7810*/  FSEL R119, R119, RZ, !P3 ;  /* 0x000000ff77777208 */ /* 0x000fe20005800000 */
[C---:B------:R-:W-:Y:S01]  /*7820*/  FFMA.FTZ R126, R117.reuse, R126, R127 ;  /* 0x0000007e757e7223 */ /* 0x040fe2000001007f */
[----:B------:R-:W-:Y:S01]  /*7830*/  FSEL R118, R118, RZ, !P3 ;  /* 0x000000ff76767208 */ /* 0x000fe20005800000 */
[----:B------:R-:W-:Y:S01]  /*7840*/  FFMA.FTZ R124, R117, R124, -R155 ;  /* 0x0000007c757c7223 */ /* 0x000fe2000001089b */
[----:B------:R-:W-:-:S03]  /*7850*/  FSEL R120, R120, RZ, !P4 ;  /* 0x000000ff78787208 */ /* 0x000fc60006000000 */
[----:B------:R-:W-:Y:S01]  /*7860*/  FADD.FTZ R127, R118, R126 ;  /* 0x0000007e767f7221 */ /* 0x000fe20000010000 */
[----:B------:R-:W-:Y:S01]  /*7870*/  FADD.FTZ R126, R119, R124 ;  /* 0x0000007c777e7221 */ /* 0x000fe20000010000 */
[----:B------:R-:W-:Y:S02]  /*7880*/  SHF.L.U32 R124, R51, 0x10, RZ ;  /* 0x00000010337c7819 */ /* 0x000fe400000006ff */
        /* <DEDUP_REMOVED lines=144> */
[----:B------:R-:W-:Y:S02]  /*8190*/  IMAD.MOV.U32 R40, RZ, RZ, 0x3f800000 ;  /* 0x3f800000ff287424 */ /* 0x000fe400078e00ff */
        /* <DEDUP_REMOVED lines=56> */
[----:B------:R-:W-:-:S03]  /*8520*/  SHF.L.U32 R128, R128, 0x10, RZ ;  /* 0x0000001080807819 */ /* 0x000fc600000006ff */
        /* <DEDUP_REMOVED lines=47> */
[----:B------:R-:W-:Y:S01]  /*8820*/  IMAD.MOV.U32 R48, RZ, RZ, R44 ;  /* 0x000000ffff307224 */ /* 0x000fe200078e002c */
[----:B------:R-:W-:Y:S01]  /*8830*/  MOV R44, R40 ;  /* 0x00000028002c7202 */ /* 0x000fe20000000f00 */
[----:B------:R-:W-:Y:S01]  /*8840*/  @P0 FADD.FTZ R47, R51, R52 ;  /* 0x00000034332f0221 */ /* 0x000fe20000010000 */
[----:B------:R-:W-:Y:S01]  /*8850*/  @P0 FADD.FTZ R46, R50, R49 ;  /* 0x00000031322e0221 */ /* 0x000fe20000010000 */
[----:B------:R-:W-:Y:S01]  /*8860*/  MOV R49, R45 ;  /* 0x0000002d00317202 */ /* 0x000fe20000000f00 */
[----:B------:R-:W-:-:S02]  /*8870*/  IMAD.MOV.U32 R45, RZ, RZ, R41 ;  /* 0x000000ffff2d7224 */ /* 0x000fc400078e0029 */
[----:B------:R-:W-:Y:S01]  /*8880*/  IMAD.MOV.U32 R51, RZ, RZ, R47 ;  /* 0x000000ffff337224 */ /* 0x000fe200078e002f */
[----:B------:R-:W-:Y:S02]  /*8890*/  MOV R50, R46 ;  /* 0x0000002e00327202 */ /* 0x000fe40000000f00 */
[----:B------:R-:W-:Y:S02]  /*88a0*/  MOV R47, R43 ;  /* 0x0000002b002f7202 */ /* 0x000fe40000000f00 */
[----:B------:R-:W-:Y:S01]  /*88b0*/  MOV R46, R42 ;  /* 0x0000002a002e7202 */ /* 0x000fe20000000f00 */
[----:B------:R-:W-:Y:S06]  /*88c0*/  BRA `(.L_x_1022) ;  /* 0x0000000000407947 */ /* 0x000fec0003800000 */
.L_x_1021:
        /* <DEDUP_REMOVED lines=16> */
.L_x_1022:
[----:B------:R-:W-:Y:S05]  /*89d0*/  BSYNC B0 ;  /* 0x0000000000007941 */ /* 0x000fea0003800000 */
.L_x_1020:
        /* <DEDUP_REMOVED lines=108> */
[----:B------:R-:W0:Y:S08]  /*90a0*/  S2UR UR23, SR_CTAID.X ;  /* 0x00000000001779c3 */ /* 0x000e300000002500 */
[----:B------:R-:W1:Y:S01]  /*90b0*/  S2UR UR20, SR_CTAID.Y ;  /* 0x00000000001479c3 */ /* 0x000e620000002600 */
        /* <DEDUP_REMOVED lines=17> */
.L_x_1024:
[----:B------:R-:W-:Y:S05]  /*91d0*/  BSYNC B0 ;  /* 0x0000000000007941 */ /* 0x000fea0003800000 */
.L_x_1023:
        /* <DEDUP_REMOVED lines=52> */
.L_x_1019:
        /* <DEDUP_REMOVED lines=26> */
[----:B------:R-:W-:Y:S01]  /*96c0*/  PRMT R9, R6, 0x7610, R9 ;  /* 0x0000761006097816 */ /* 0x000fe20000000009 */
[----:B------:R-:W-:Y:S01]  /*96d0*/  IMAD.U32 R43, RZ, RZ, UR7 ;  /* 0x00000007ff2b7e24 */ /* 0x000fe2000f8e00ff */
[C---:B------:R-:W-:Y:S01]  /*96e0*/  PRMT R11, R5.reuse, 0x7610, R11 ;  /* 0x00007610050b7816 */ /* 0x040fe2000000000b */
[----:B------:R-:W-:Y:S01]  /*96f0*/  USHF.R.S32.HI UR23, URZ, 0x1f, UR20 ;  /* 0x0000001f3f177899 */ /* 0x000fe20008011414 */
[----:B------:R-:W-:Y:S01]  /*9700*/  PRMT R12, R5, 0x7632, R12 ;  /* 0x00007632050c7816 */ /* 0x000fe2000000000c */
[----:B------:R-:W-:Y:S01]  /*9710*/  IMAD R43, R2, UR25, R43 ;  /* 0x00000019022b7c24 */ /* 0x000fe2000f8e022b */
[----:B------:R-:W-:Y:S01]  /*9720*/  F2FP.BF16.F32.PACK_AB R5, R28, R27 ;  /* 0x0000001b1c05723e */ /* 0x000fe200000010ff */
[----:B------:R-:W-:Y:S01]  /*9730*/  BSSY B0, `(.L_x_1026) ;  /* 0x000004d000007945 */ /* 0x000fe20003800000 */
[----:B------:R-:W-:-:S02]  /*9740*/  PRMT R10, R6, 0x7632, R10 ;  /* 0x00007632060a7816 */ /* 0x000fc4000000000a */
[----:B------:R-:W-:Y:S02]  /*9750*/  F2FP.BF16.F32.PACK_AB R6, R30, R29 ;  /* 0x0000001d1e06723e */ /* 0x000fe400000010ff */
[----:B------:R-:W-:Y:S02]  /*9760*/  PRMT R13, R5, 0x7610, R13 ;  /* 0x00007610050d7816 */ /* 0x000fe4000000000d */
[----:B------:R-:W-:Y:S01]  /*9770*/  PRMT R14, R6, 0x7610, R14 ;  /* 0x00007610060e7816 */ /* 0x000fe2000000000e */
[----:B------:R-:W-:Y:S01]  /*9780*/  STS.U16 [R4], R7 ;  /* 0x0000000704007388 */ /* 0x000fe20000000400 */
[----:B0-----:R-:W-:-:S03]  /*9790*/  ISETP.NE.AND P0, PT, R40, RZ, PT ;  /* 0x000000ff2800720c */ /* 0x001fc60003f05270 */
[----:B------:R0:W-:Y:S04]  /*97a0*/  STS.U16 [R4+0x2], R8 ;  /* 0x0000020804007388 */ /* 0x0001e80000000400 */
[----:B------:R1:W-:Y:S04]  /*97b0*/  STS.U16 [R4+0x4], R9 ;  /* 0x0000040904007388 */ /* 0x0003e80000000400 */
[----:B------:R1:W-:Y:S01]  /*97c0*/  STS.U16 [R4+0x6], R10 ;  /* 0x0000060a04007388 */ /* 0x0003e20000000400 */
[----:B0-----:R-:W-:Y:S01]  /*97d0*/  PRMT R8, R5, 0x7632, R8 ;  /* 0x0000763205087816 */ /* 0x001fe20000000008 */
[----:B------:R-:W0:Y:S01]  /*97e0*/  @!P0 LDC R7, c[0x0][0x218] ;  /* 0x00008600ff078b82 */ /* 0x000e220000000800 */
[----:B------:R-:W-:Y:S01]  /*97f0*/  F2FP.BF16.F32.PACK_AB R5, R32, R31 ;  /* 0x0000001f2005723e */ /* 0x000fe200000010ff */
[----:B------:R1:W-:Y:S02]  /*9800*/  STS.U16 [R4+0x8], R11 ;  /* 0x0000080b04007388 */ /* 0x0003e40000000400 */
[----:B-1----:R-:W-:-:S02]  /*9810*/  PRMT R9, R6, 0x7632, R9 ;  /* 0x0000763206097816 */ /* 0x002fc40000000009 */
[----:B------:R-:W-:Y:S01]  /*9820*/  F2FP.BF16.F32.PACK_AB R6, R36, R35 ;  /* 0x000000232406723e */ /* 0x000fe200000010ff */
[----:B------:R1:W-:Y:S01]  /*9830*/  STS.U16 [R4+0xe], R8 ;  /* 0x00000e0804007388 */ /* 0x0003e20000000400 */
[C---:B------:R-:W-:Y:S02]  /*9840*/  PRMT R10, R5.reuse, 0x7610, R10 ;  /* 0x00007610050a7816 */ /* 0x040fe4000000000a */
[----:B------:R-:W-:Y:S01]  /*9850*/  PRMT R15, R6, 0x7632, R15 ;  /* 0x00007632060f7816 */ /* 0x000fe2000000000f */
[----:B------:R1:W-:Y:S01]  /*9860*/  STS.U16 [R4+0xa], R12 ;  /* 0x00000a0c04007388 */ /* 0x0003e20000000400 */
[----:B------:R-:W-:Y:S02]  /*9870*/  PRMT R11, R5, 0x7632, R11 ;  /* 0x00007632050b7816 */ /* 0x000fe4000000000b */
[----:B------:R-:W-:Y:S01]  /*9880*/  F2FP.BF16.F32.PACK_AB R5, R34, R33 ;  /* 0x000000212205723e */ /* 0x000fe200000010ff */
[----:B------:R0:W-:Y:S01]  /*9890*/  STS.U16 [R4+0xc], R13 ;  /* 0x00000c0d04007388 */ /* 0x0001e20000000400 */
[----:B-1----:R-:W-:-:S02]  /*98a0*/  PRMT R8, R6, 0x7610, R8 ;  /* 0x0000761006087816 */ /* 0x002fc40000000008 */
[----:B------:R-:W-:Y:S01]  /*98b0*/  MOV R6, UR6 ;  /* 0x0000000600067c02 */ /* 0x000fe20008000f00 */
[----:B------:R-:W-:Y:S01]  /*98c0*/  STS.U16 [R4+0x10], R14 ;  /* 0x0000100e04007388 */ /* 0x000fe20000000400 */
[----:B------:R-:W-:-:S03]  /*98d0*/  PRMT R12, R5, 0x7610, R12 ;  /* 0x00007610050c7816 */ /* 0x000fc6000000000c */
[----:B------:R1:W-:Y:S01]  /*98e0*/  STS.U16 [R4+0x12], R9 ;  /* 0x0000120904007388 */ /* 0x0003e20000000400 */
[----:B0-----:R-:W-:Y:S01]  /*98f0*/  @!P0 IMAD R7, R6, -0x400, R7 ;  /* 0xfffffc0006078824 */ /* 0x001fe200078e0207 */
[----:B------:R-:W-:Y:S02]  /*9900*/  PRMT R13, R5, 0x7632, R13 ;  /* 0x00007632050d7816 */ /* 0x000fe4000000000d */
[----:B------:R-:W-:Y:S01]  /*9910*/  STS.U16 [R4+0x14], R10 ;  /* 0x0000140a04007388 */ /* 0x000fe20000000400 */
[----:B------:R-:W-:-:S03]  /*9920*/  SHF.L.U32 R6, R40, 0x4, RZ ;  /* 0x0000000428067819 */ /* 0x000fc600000006ff */
        /* <DEDUP_REMOVED lines=45> */
.L_x_1027:
[----:B------:R-:W-:Y:S05]  /*9c00*/  BSYNC B0 ;  /* 0x0000000000007941 */ /* 0x000fea0003800000 */
.L_x_1026:
        /* <DEDUP_REMOVED lines=66> */
[----:B------:R-:W-:Y:S01]  /*a030*/  @!P5 STG.E.U16 desc[UR18][R42.64+0x2c0], R57 ;  /* 0x0002c0392a00d986 */ /* 0x000fe2000c101512 */
[----:B-1----:R-:W-:Y:S01]  /*a040*/  IADD3 R49, P5, R9, 0x20, RZ ;  /* 0x0000002009317810 */ /* 0x002fe20007fbe0ff */
[----:B------:R-:W-:Y:S01]  /*a050*/  IMAD.IADD R41, R41, 0x1, R39 ;  /* 0x0000000129297824 */ /* 0x000fe200078e0227 */
[----:B------:R-:W-:Y:S01]  /*a060*/  @!P6 IADD3 R45, R39, R45, RZ ;  /* 0x0000002d272de210 */ /* 0x000fe20007ffe0ff */
[----:B------:R-:W-:Y:S01]  /*a070*/  @!P4 STG.E.U16 desc[UR18][R42.64+0x300], R59 ;  /* 0x0003003b2a00c986 */ /* 0x000fe2000c101512 */
[----:B------:R-:W-:Y:S01]  /*a080*/  MOV R51, UR17 ;  /* 0x0000001100337c02 */ /* 0x000fe20008000f00 */
[----:B------:R-:W-:-:S02]  /*a090*/  IMAD.X R50, RZ, RZ, R48, P5 ;  /* 0x000000ffff327224 */ /* 0x000fc400028e0630 */
[----:B------:R-:W-:Y:S01]  /*a0a0*/  @!P3 STG.E.U16 desc[UR18][R42.64+0x340], R61 ;  /* 0x0003403d2a00b986 */ /* 0x000fe2000c101512 */
[C---:B------:R-:W-:Y:S01]  /*a0b0*/  IMAD.WIDE.U32 R46, R0.reuse, UR24, R40 ;  /* 0x00000018002e7c25 */ /* 0x040fe2000f8e0028 */
[C---:B------:R-:W-:Y:S02]  /*a0c0*/  SHF.L.U32 R40, R49.reuse, 0x1, RZ ;  /* 0x0000000131287819 */ /* 0x040fe400000006ff */
[----:B------:R-:W-:Y:S01]  /*a0d0*/  @!P2 STG.E.U16 desc[UR18][R42.64+0x380], R63 ;  /* 0x0003803f2a00a986 */ /* 0x000fe2000c101512 */
[C---:B------:R-:W-:Y:S01]  /*a0e0*/  @!P6 IMAD.WIDE.U32 R44, R0.reuse, UR24, R44 ;  /* 0x00000018002cec25 */ /* 0x040fe2000f8e002c */
[----:B------:R-:W-:Y:S02]  /*a0f0*/  SHF.L.U64.HI R39, R49, 0x1, R50 ;  /* 0x0000000131277819 */ /* 0x000fe40000010232 */
[----:B------:R0:W-:Y:S01]  /*a100*/  @!P1 STG.E.U16 desc[UR18][R42.64+0x3c0], R65 ;  /* 0x0003c0412a009986 */ /* 0x0001e2000c101512 */
[----:B------:R-:W-:Y:S01]  /*a110*/  IMAD R51, R0, UR25, R51 ;  /* 0x0000001900337c24 */ /* 0x000fe2000f8e0233 */
[----:B------:R-:W-:Y:S01]  /*a120*/  ULDC.64 UR24, c[0x0][0x318] ;  /* 0x0000c60000187ab9 */ /* 0x000fe20000000a00 */
[----:B------:R-:W-:-:S02]  /*a130*/  IADD3 R49, P4, R46, UR20, RZ ;  /* 0x000000142e317c10 */ /* 0x000fc4000ff9e0ff */
[----:B------:R-:W-:Y:S02]  /*a140*/  @!P6 IADD3 R41, P3, R9, R44, RZ ;  /* 0x0000002c0929e210 */ /* 0x000fe40007f7e0ff */
[----:B------:R-:W-:Y:S02]  /*a150*/  IADD3 R46, P5, R40, UR24, RZ ;  /* 0x00000018282e7c10 */ /* 0x000fe4000ffbe0ff */
[----:B------:R-:W-:Y:S02]  /*a160*/  IADD3.X R50, R51, UR23, R47, P4, !PT ;  /* 0x0000001733327c10 */ /* 0x000fe4000a7fe42f */
[----:B------:R-:W-:Y:S02]  /*a170*/  @!P6 IADD3.X R48, R48, R45, R51, P3, !PT ;  /* 0x0000002d3030e210 */ /* 0x000fe40001ffe433 */
[----:B------:R-:W-:Y:S02]  /*a180*/  IADD3.X R47, R39, UR25, RZ, P5, !PT ;  /* 0x00000019272f7c10 */ /* 0x000fe4000affe4ff */
[----:B------:R-:W-:-:S02]  /*a190*/  LEA R46, P3, R49, R46, 0x1 ;  /* 0x0000002e312e7211 */ /* 0x000fc400078608ff */
[----:B------:R-:W-:Y:S02]  /*a1a0*/  @!P6 LEA R44, P2, R41, UR24, 0x1 ;  /* 0x00000018292cec11 */ /* 0x000fe4000f8408ff */
        /* <DEDUP_REMOVED lines=56> */
[----:B----4-:R-:W-:Y:S04]  /*a530*/  STS.U16 [R106+0x80], R49 ;  /* 0x000080316a007388 */ /* 0x010fe80000000400 */
[----:B-----5:R-:W-:Y:S01]  /*a540*/  STS.U16 [R105+0xc0], R50 ;  /* 0x0000c03269007388 */ /* 0x020fe20000000400 */
[----:B0-----:R-:W-:-:S03]  /*a550*/  VIADD R41, R78, 0x1 ;  /* 0x000000014e297836 */ /* 0x001fc60000000000 */
[----:B------:R0:W-:Y:S04]  /*a560*/  STS.U16 [R104+0x100], R42 ;  /* 0x0001002a68007388 */ /* 0x0001e80000000400 */
[----:B------:R1:W-:Y:S04]  /*a570*/  STS.U16 [R103+0x140], R43 ;  /* 0x0001402b67007388 */ /* 0x0003e80000000400 */
[----:B------:R-:W-:Y:S04]  /*a580*/  STS.U16 [R102+0x180], R51 ;  /* 0x0001803366007388 */ /* 0x000fe80000000400 */
[----:B------:R-:W-:Y:S04]  /*a590*/  STS.U16 [R101+0x1c0], R52 ;  /* 0x0001c03465007388 */ /* 0x000fe80000000400 */
[----:B------:R2:W-:Y:S01]  /*a5a0*/  STS.U16 [R100+0x200], R44 ;  /* 0x0002002c64007388 */ /* 0x0005e20000000400 */
[----:B------:R-:W-:-:S03]  /*a5b0*/  LEA.HI.SX32 R41, R41, R78, 0x1b ;  /* 0x0000004e29297211 */ /* 0x000fc600078fdaff */
[----:B------:R3:W-:Y:S01]  /*a5c0*/  STS.U16 [R99+0x240], R45 ;  /* 0x0002402d63007388 */ /* 0x0007e20000000400 */
[----:B0-----:R-:W-:Y:S02]  /*a5d0*/  IADD3 R42, R78, 0x2, RZ ;  /* 0x000000024e2a7810 */ /* 0x001fe40007ffe0ff */
[----:B------:R-:W-:Y:S01]  /*a5e0*/  LEA R41, R41, UR16, 0x1 ;  /* 0x0000001029297c11 */ /* 0x000fe2000f8e08ff */
[----:B------:R0:W-:Y:S04]  /*a5f0*/  STS.U16 [R98+0x280], R53 ;  /* 0x0002803562007388 */ /* 0x0001e80000000400 */
[----:B------:R-:W-:Y:S04]  /*a600*/  STS.U16 [R97+0x2c0], R54 ;  /* 0x0002c03661007388 */ /* 0x000fe80000000400 */
[----:B------:R4:W-:Y:S01]  /*a610*/  STS.U16 [R96+0x300], R55 ;  /* 0x0003003760007388 */ /* 0x0009e20000000400 */
[----:B------:R-:W-:-:S03]  /*a620*/  LEA.HI.SX32 R42, R42, R78, 0x1b ;  /* 0x0000004e2a2a7211 */ /* 0x000fc600078fdaff */
[----:B------:R5:W-:Y:S01]  /*a630*/  STS.U16 [R95+0x340], R56 ;  /* 0x000340385f007388 */ /* 0x000be20000000400 */
[C---:B-1----:R-:W-:Y:S01]  /*a640*/  IADD3 R43, R78.reuse, 0x3, RZ ;  /* 0x000000034e2b7810 */ /* 0x042fe20007ffe0ff */
[----:B--2---:R-:W-:Y:S02]  /*a650*/  VIADD R44, R78, 0x4 ;  /* 0x000000044e2c7836 */ /* 0x004fe40000000000 */
[----:B------:R-:W-:Y:S04]  /*a660*/  STS.U16 [R94+0x380], R57 ;  /* 0x000380395e007388 */ /* 0x000fe80000000400 */
[----:B------:R-:W-:Y:S01]  /*a670*/  STS.U16 [R92+0x3c0], R58 ;  /* 0x0003c03a5c007388 */ /* 0x000fe20000000400 */
[----:B------:R-:W-:-:S03]  /*a680*/  NOP ;  /* 0x0000000000007918 */ /* 0x000fc60000000000 */
[----:B------:R-:W1:Y:S01]  /*a690*/  LDS.U16 R46, [R4] ;  /* 0x00000000042e7984 */ /* 0x000e620000000400 */
[----:B------:R-:W-:Y:S02]  /*a6a0*/  LEA R42, R42, UR16, 0x1 ;  /* 0x000000102a2a7c11 */ /* 0x000fe4000f8e08ff */
[-C--:B------:R-:W-:Y:S01]  /*a6b0*/  LEA.HI.SX32 R43, R43, R78.reuse, 0x1b ;  /* 0x0000004e2b2b7211 */ /* 0x080fe200078fdaff */
[----:B------:R-:W2:Y:S01]  /*a6c0*/  LDS.U16 R48, [R41+0x2] ;  /* 0x0000020029307984 */ /* 0x000ea20000000400 */
[----:B------:R-:W-:Y:S02]  /*a6d0*/  LEA.HI.SX32 R44, R44, R78, 0x1b ;  /* 0x0000004e2c2c7211 */ /* 0x000fe400078fdaff */
[----:B------:R-:W-:Y:S01]  /*a6e0*/  LEA R43, R43, UR16, 0x1 ;  /* 0x000000102b2b7c11 */ /* 0x000fe2000f8e08ff */
[----:B------:R-:W2:Y:S01]  /*a6f0*/  LDS.U16 R49, [R42+0x4] ;  /* 0x000004002a317984 */ /* 0x000ea20000000400 */
[----:B------:R-:W-:-:S03]  /*a700*/  LEA R44, R44, UR16, 0x1 ;  /* 0x000000102c2c7c11 */ /* 0x000fc6000f8e08ff */
[----:B------:R-:W2:Y:S04]  /*a710*/  LDS.U16 R59, [R43+0x6] ;  /* 0x000006002b3b7984 */ /* 0x000ea80000000400 */
[----:B------:R-:W2:Y:S01]  /*a720*/  LDS.U16 R61, [R44+0x8] ;  /* 0x000008002c3d7984 */ /* 0x000ea20000000400 */
[C---:B---3--:R-:W-:Y:S01]  /*a730*/  IADD3 R45, R78.reuse, 0x5, RZ ;  /* 0x000000054e2d7810 */ /* 0x048fe20007ffe0ff */
[----:B------:R-:W-:-:S03]  /*a740*/  VIADD R50, R78, 0x7 ;  /* 0x000000074e327836 */ /* 0x000fc60000000000 */
[----:B------:R-:W-:-:S04]  /*a750*/  LEA.HI.SX32 R45, R45, R78, 0x1b ;  /* 0x0000004e2d2d7211 */ /* 0x000fc800078fdaff */
[----:B------:R-:W-:Y:S02]  /*a760*/  LEA R45, R45, UR16, 0x1 ;  /* 0x000000102d2d7c11 */ /* 0x000fe4000f8e08ff */
[C---:B------:R-:W-:Y:S02]  /*a770*/  IADD3 R51, R78.reuse, 0x8, RZ ;  /* 0x000000084e337810 */ /* 0x040fe40007ffe0ff */
[C---:B------:R-:W-:Y:S01]  /*a780*/  IADD3 R52, R78.reuse, 0x9, RZ ;  /* 0x000000094e347810 */ /* 0x040fe20007ffe0ff */
[C---:B0-----:R-:W-:Y:S01]  /*a790*/  VIADD R53, R78.reuse, 0xa ;  /* 0x0000000a4e357836 */ /* 0x041fe20000000000 */
[----:B------:R-:W0:Y:S01]  /*a7a0*/  LDS.U16 R60, [R45+0xa] ;  /* 0x00000a002d3c7984 */ /* 0x000e220000000400 */
[C---:B----4-:R-:W-:Y:S01]  /*a7b0*/  IADD3 R55, R78.reuse, 0xb, RZ ;  /* 0x0000000b4e377810 */ /* 0x050fe20007ffe0ff */
[----:B-----5:R-:W-:Y:S01]  /*a7c0*/  VIADD R56, R78, 0xc ;  /* 0x0000000c4e387836 */ /* 0x020fe20000000000 */
[----:B------:R-:W-:Y:S02]  /*a7d0*/  LEA.HI.SX32 R52, R52, R78, 0x1b ;  /* 0x0000004e34347211 */ /* 0x000fe400078fdaff */
[----:B-1----:R-:W-:-:S02]  /*a7e0*/  SHF.L.U32 R54, R46, 0x10, RZ ;  /* 0x000000102e367819 */ /* 0x002fc400000006ff */
[----:B------:R-:W-:Y:S02]  /*a7f0*/  LEA R46, R47, UR16, 0x1 ;  /* 0x000000102f2e7c11 */ /* 0x000fe4000f8e08ff */
[-C--:B------:R-:W-:Y:S02]  /*a800*/  LEA.HI.SX32 R47, R50, R78.reuse, 0x1b ;  /* 0x0000004e322f7211 */ /* 0x080fe400078fdaff */
[----:B--2---:R-:W-:Y:S01]  /*a810*/  SHF.L.U32 R57, R48, 0x10, RZ ;  /* 0x0000001030397819 */ /* 0x004fe200000006ff */
[----:B------:R-:W-:Y:S01]  /*a820*/  IMAD.U32 R58, R49, 0x10000, RZ ;  /* 0x00010000313a7824 */ /* 0x000fe200078e00ff */
[-C--:B------:R-:W-:Y:S01]  /*a830*/  LEA.HI.SX32 R48, R51, R78.reuse, 0x1b ;  /* 0x0000004e33307211 */ /* 0x080fe200078fdaff */
[----:B------:R-:W-:Y:S01]  /*a840*/  FMUL.FTZ R65, R54, -1.4426950216293334961 ;  /* 0xbfb8aa3b36417820 */ /* 0x000fe20000410000 */
[----:B------:R-:W-:Y:S01]  /*a850*/  LEA R47, R47, UR16, 0x1 ;  /* 0x000000102f2f7c11 */ /* 0x000fe2000f8e08ff */
[----:B------:R-:W-:Y:S01]  /*a860*/  LDS.U16 R62, [R46+0xc] ;  /* 0x00000c002e3e7984 */ /* 0x000fe20000000400 */
[----:B------:R-:W-:-:S02]  /*a870*/  LEA.HI.SX32 R50, R53, R78, 0x1b ;  /* 0x0000004e35327211 */ /* 0x000fc400078fdaff */
[-C--:B------:R-:W-:Y:S01]  /*a880*/  LEA.HI.SX32 R51, R55, R78.reuse, 0x1b ;  /* 0x0000004e37337211 */ /* 0x080fe200078fdaff */
[----:B------:R-:W-:Y:S01]  /*a890*/  VIADD R55, R78, 0xe ;  /* 0x0000000e4e377836 */ /* 0x000fe20000000000 */
[----:B------:R-:W-:Y:S01]  /*a8a0*/  LEA R48, R48, UR16, 0x1 ;  /* 0x0000001030307c11 */ /* 0x000fe2000f8e08ff */
[----:B------:R-:W1:Y:S01]  /*a8b0*/  LDS.U16 R63, [R47+0xe] ;  /* 0x00000e002f3f7984 */ /* 0x000e620000000400 */
[----:B------:R-:W-:Y:S01]  /*a8c0*/  LEA R49, R52, UR16, 0x1 ;  /* 0x0000001034317c11 */ /* 0x000fe2000f8e08ff */
[----:B------:R-:W-:Y:S01]  /*a8d0*/  FMUL.FTZ R67, R57, -1.4426950216293334961 ;  /* 0xbfb8aa3b39437820 */ /* 0x000fe20000410000 */
[----:B------:R-:W-:Y:S01]  /*a8e0*/  LEA.HI.SX32 R52, R56, R78, 0x1b ;  /* 0x0000004e38347211 */ /* 0x000fe200078fdaff */
[----:B------:R-:W2:Y:S01]  /*a8f0*/  LDS.U16 R64, [R48+0x10] ;  /* 0x0000100030407984 */ /* 0x000ea20000000400 */
[----:B------:R-:W-:Y:S02]  /*a900*/  IADD3 R56, R78, 0xf, RZ ;  /* 0x0000000f4e387810 */ /* 0x000fe40007ffe0ff */
[----:B------:R-:W-:-:S02]  /*a910*/  LEA R50, R50, UR16, 0x1 ;  /* 0x0000001032327c11 */ /* 0x000fc4000f8e08ff */
[----:B------:R-:W-:Y:S02]  /*a920*/  SHF.L.U32 R59, R59, 0x10, RZ ;  /* 0x000000103b3b7819 */ /* 0x000fe400000006ff */
[-C--:B------:R-:W-:Y:S02]  /*a930*/  LEA.HI.SX32 R53, R66, R78.reuse, 0x1b ;  /* 0x0000004e42357211 */ /* 0x080fe400078fdaff */
[----:B------:R-:W-:Y:S02]  /*a940*/  LEA R51, R51, UR16, 0x1 ;  /* 0x0000001033337c11 */ /* 0x000fe4000f8e08ff */
[----:B------:R-:W-:Y:S01]  /*a950*/  SHF.L.U32 R61, R61, 0x10, RZ ;  /* 0x000000103d3d7819 */ /* 0x000fe200000006ff */
[----:B------:R3:W4:Y:S01]  /*a960*/  MUFU.EX2 R72, R65 ;  /* 0x0000004100487308 */ /* 0x0007220000000800 */
[----:B------:R-:W-:Y:S01]  /*a970*/  LEA.HI.SX32 R55, R55, R78, 0x1b ;  /* 0x0000004e37377211 */ /* 0x000fe200078fdaff */
[----:B------:R-:W-:Y:S01]  /*a980*/  FMUL.FTZ R69, R58, -1.4426950216293334961 ;  /* 0xbfb8aa3b3a457820 */ /* 0x000fe20000410000 */
[----:B------:R-:W-:-:S02]  /*a990*/  LEA R52, R52, UR16, 0x1 ;  /* 0x0000001034347c11 */ /* 0x000fc4000f8e08ff */
[----:B------:R-:W-:Y:S01]  /*a9a0*/  LEA.HI.SX32 R56, R56, R78, 0x1b ;  /* 0x0000004e38387211 */ /* 0x000fe200078fdaff */
[----:B------:R-:W-:Y:S01]  /*a9b0*/  FMUL.FTZ R70, R59, -1.4426950216293334961 ;  /* 0xbfb8aa3b3b467820 */ /* 0x000fe20000410000 */
[----:B------:R-:W-:Y:S01]  /*a9c0*/  LEA R53, R53, UR16, 0x1 ;  /* 0x0000001035357c11 */ /* 0x000fe2000f8e08ff */
[----:B------:R5:W4:Y:S01]  /*a9d0*/  MUFU.EX2 R73, R67 ;  /* 0x0000004300497308 */ /* 0x000b220000000800 */
[----:B---3--:R-:W3:Y:S01]  /*a9e0*/  LDS.U16 R65, [R49+0x12] ;  /* 0x0000120031417984 */ /* 0x008ee20000000400 */
[----:B------:R-:W-:Y:S01]  /*a9f0*/  FMUL.FTZ R71, R61, -1.4426950216293334961 ;  /* 0xbfb8aa3b3d477820 */ /* 0x000fe20000410000 */
[----:B------:R-:W-:Y:S02]  /*aa00*/  LEA R55, R55, UR16, 0x1 ;  /* 0x0000001037377c11 */ /* 0x000fe4000f8e08ff */
[----:B------:R-:W4:Y:S01]  /*aa10*/  LDS.U16 R68, [R51+0x16] ;  /* 0x0000160033447984 */ /* 0x000f220000000400 */
[----:B------:R-:W-:-:S03]  /*aa20*/  LEA R56, R56, UR16, 0x1 ;  /* 0x0000001038387c11 */ /* 0x000fc6000f8e08ff */
        /* <DEDUP_REMOVED lines=8> */
[----:B------:R-:W-:-:S02]  /*aab0*/  SHF.L.U32 R60, R60, 0x10, RZ ;  /* 0x000000103c3c7819 */ /* 0x000fc400000006ff */
[----:B------:R-:W-:-:S03]  /*aac0*/  SHF.L.U32 R79, R63, 0x10, RZ ;  /* 0x000000103f4f7819 */ /* 0x000fc600000006ff */
[----:B------:R-:W-:Y:S01]  /*aad0*/  FMUL.FTZ R77, R60, -1.4426950216293334961 ;  /* 0xbfb8aa3b3c4d7820 */ /* 0x000fe20000410000 */
[----:B------:R-:W-:Y:S01]  /*aae0*/  SHF.L.U32 R81, R64, 0x10, RZ ;  /* 0x0000001040517819 */ /* 0x000fe200000006ff */
[----:B------:R-:W-:Y:S02]  /*aaf0*/  IMAD.U32 R62, R62, 0x10000, RZ ;  /* 0x000100003e3e7824 */ /* 0x000fe400078e00ff */
[----:B------:R-:W-:Y:S01]  /*ab00*/  FMUL.FTZ R63, R79, -1.4426950216293334961 ;  /* 0xbfb8aa3b4f3f7820 */ /* 0x000fe20000410000 */
[----:B---3--:R-:W-:Y:S01]  /*ab10*/  IMAD.U32 R64, R65, 0x10000, RZ ;  /* 0x0001000041407824 */ /* 0x008fe200078e00ff */
[----:B------:R-:W3:Y:S01]  /*ab20*/  MUFU.EX2 R77, R77 ;  /* 0x0000004d004d7308 */ /* 0x000ee20000000800 */
[----:B----4-:R-:W-:Y:S02]  /*ab30*/  SHF.L.U32 R68, R68, 0x10, RZ ;  /* 0x0000001044447819 */ /* 0x010fe400000006ff */
[----:B-----5:R-:W-:Y:S01]  /*ab40*/  SHF.L.U32 R67, R67, 0x10, RZ ;  /* 0x0000001043437819 */ /* 0x020fe200000006ff */
[----:B------:R-:W-:Y:S01]  /*ab50*/  FMUL.FTZ R65, R81, -1.4426950216293334961 ;  /* 0xbfb8aa3b51417820 */ /* 0x000fe20000410000 */
[----:B------:R-:W-:Y:S01]  /*ab60*/  FMUL.FTZ R78, R62, -1.4426950216293334961 ;  /* 0xbfb8aa3b3e4e7820 */ /* 0x000fe20000410000 */
[----:B------:R-:W-:Y:S01]  /*ab70*/  FMUL.FTZ R83, R64, -1.4426950216293334961 ;  /* 0xbfb8aa3b40537820 */ /* 0x000fe20000410000 */
[----:B------:R-:W-:Y:S01]  /*ab80*/  IMAD.U32 R86, R66, 0x10000, RZ ;  /* 0x0001000042567824 */ /* 0x000fe200078e00ff */
[----:B------:R0:W4:Y:S01]  /*ab90*/  MUFU.EX2 R80, R63 ;  /* 0x0000003f00507308 */ /* 0x0001220000000800 */
[----:B------:R-:W-:Y:S01]  /*aba0*/  FMUL.FTZ R84, R67, -1.4426950216293334961 ;  /* 0xbfb8aa3b43547820 */ /* 0x000fe20000410000 */
[----:B------:R-:W-:Y:S01]  /*abb0*/  FMUL.FTZ R85, R68, -1.4426950216293334961 ;  /* 0xbfb8aa3b44557820 */ /* 0x000fe20000410000 */
[----:B0-----:R-:W-:-:S05]  /*abc0*/  SHF.L.U32 R63, R69, 0x10, RZ ;  /* 0x00000010453f7819 */ /* 0x001fca00000006ff */
[----:B------:R2:W-:Y:S01]  /*abd0*/  MUFU.EX2 R82, R65 ;  /* 0x0000004100527308 */ /* 0x0005e20000000800 */
[----:B------:R-:W-:Y:S01]  /*abe0*/  FMUL.FTZ R69, R86, -1.4426950216293334961 ;  /* 0xbfb8aa3b56457820 */ /* 0x000fe20000410000 */
[----:B-1----:R-:W-:Y:S01]  /*abf0*/  SHF.L.U32 R66, R70, 0x10, RZ ;  /* 0x0000001046427819 */ /* 0x002fe200000006ff */
[----:B------:R-:W-:Y:S01]  /*ac00*/  FMUL.FTZ R87, R63, -1.4426950216293334961 ;  /* 0xbfb8aa3b3f577820 */ /* 0x000fe20000410000 */
[----:B------:R-:W-:Y:S01]  /*ac10*/  FADD.FTZ R72, R72, 1 ;  /* 0x3f80000048487421 */ /* 0x000fe20000010000 */
[----:B------:R-:W-:-:S03]  /*ac20*/  FADD.FTZ R73, R73, 1 ;  /* 0x3f80000049497421 */ /* 0x000fc60000010000 */
[----:B------:R-:W0:Y:S01]  /*ac30*/  MUFU.EX2 R78, R78 ;  /* 0x0000004e004e7308 */ /* 0x000e220000000800 */
[----:B--2---:R-:W-:Y:S02]  /*ac40*/  IMAD.U32 R65, R71, 0x10000, RZ ;  /* 0x0001000047417824 */ /* 0x004fe400078e00ff */
[----:B------:R-:W-:Y:S02]  /*ac50*/  FMUL.FTZ R70, R66, -1.4426950216293334961 ;  /* 0xbfb8aa3b42467820 */ /* 0x000fe40000410000 */
[----:B------:R-:W-:-:S03]  /*ac60*/  FMUL.FTZ R71, R65, -1.4426950216293334961 ;  /* 0xbfb8aa3b41477820 */ /* 0x000fc60000410000 */
[----:B------:R-:W1:Y:S01]  /*ac70*/  MUFU.EX2 R83, R83 ;  /* 0x0000005300537308 */ /* 0x000e620000000800 */
[----:B------:R-:W-:Y:S01]  /*ac80*/  FADD.FTZ R76, R76, 1 ;  /* 0x3f8000004c4c7421 */ /* 0x000fe20000010000 */
[----:B---3--:R-:W-:-:S06]  /*ac90*/  FADD.FTZ R77, R77, 1 ;  /* 0x3f8000004d4d7421 */ /* 0x008fcc0000010000 */
        /* <DEDUP_REMOVED lines=141> */
.L_x_1029:
[----:B------:R-:W-:Y:S05]  /*b570*/  BSYNC B0 ;  /* 0x0000000000007941 */ /* 0x000fea0003800000 */
.L_x_1028:
        /* <DEDUP_REMOVED lines=58> */
.L_x_1031:
        /* <DEDUP_REMOVED lines=14> */
.L_x_5183:


//--------------------- .text._Z25selective_scan_fwd_kernelI32Selective_Scan_fwd_kernel_traitsILi64ELi16ELi1ELb1ELb0ELb0ELb0EN3c108BFloat16ENS1_7complexIfEEEEv13SSMParamsBase --------------------------
	.section	.text._Z25selective_scan_fwd_kernelI32Selective_Scan_fwd_kernel_traitsILi64ELi16ELi1ELb1ELb0ELb0ELb0EN3c108BFloat16ENS1_7complexIfEEEEv13SSMParamsBase,"ax",@progbits
	.align	128
        .global         _Z25selective_scan_fwd_kernelI32Selective_Scan_fwd_kernel_traitsILi64ELi16ELi1ELb1ELb0ELb0ELb0EN3c108BFloat16ENS1_7complexIfEEEEv13SSMParamsBase
        .type           _Z25selective_scan_fwd_kernelI32Selective_Scan_fwd_kernel_traitsILi64ELi16ELi1ELb1ELb0ELb0ELb0EN3c108BFloat16ENS1_7complexIfEEEEv13SSMParamsBase,@function
        .size           _Z25selective_scan_fwd_kernelI32Selective_Scan_fwd_kernel_traitsILi64ELi16ELi1ELb1ELb0ELb0ELb0EN3c108BFloat16ENS1_7complexIfEEEEv13SSMParamsBase,(.L_x_5184 - _Z25selective_scan_fwd_kernelI32Selective_Scan_fwd_kernel_traitsILi64ELi16ELi1ELb1ELb0ELb0ELb0EN3c108BFloat16ENS1_7complexIfEEEEv13SSMParamsBase)
        .other          _Z25selective_scan_fwd_kernelI32Selective_Scan_fwd_kernel_traitsILi64ELi16ELi1ELb1ELb0ELb0ELb0EN3c108BFloat16ENS1_7complexIfEEEEv13SSMParamsBase,@"STO_CUDA_ENTRY STV_DEFAULT"
_Z25selective_scan_fwd_kernelI32Selective_Scan_fwd_kernel_traitsILi64ELi16ELi1ELb1ELb0ELb0ELb0EN3c108BFloat16ENS1_7complexIfEEEEv13SSMParamsBase:
.text._Z25selective_scan_fwd_kernelI32Selective_Scan_fwd_kernel_traitsILi64ELi16ELi1ELb1ELb0ELb0ELb0EN3c108BFloat16ENS1_7complexIfEEEEv13SSMParamsBase:
        /* <DEDUP_REMOVED lines=29> */
[----:B------:R-:W2:Y:S01]  /*01d0*/  S2R R61, SR_LANEID ;  /* 0x00000000003d7919 */ /* 0x000ea20000000000 */
[C---:B------:R-:W-:Y:S02]  /*01e0*/  IMAD R0, R63.reuse, UR4, RZ ;  /* 0x000000043f007c24 */ /* 0x040fe4000f8e02ff */
[----:B------:R-:W-:Y:S02]  /*01f0*/  IMAD R6, R63, UR6, RZ ;  /* 0x000000063f067c24 */ /* 0x000fe4000f8e02ff */
[----:B------:R-:W3:Y:S01]  /*0200*/  LDC.64 R90, c[0x0][0x2f8] ;  /* 0x0000be00ff5a7b82 */ /* 0x000ee20000000a00 */
[----:B------:R-:W-:-:S04]  /*0210*/  IMAD.WIDE.U32 R2, R67, UR4, RZ ;  /* 0x0000000443027c25 */ /* 0x000fc8000f8e00ff */
        /* <DEDUP_REMOVED lines=12> */
[C---:B------:R-:W-:Y:S01]  /*02e0*/  IMAD R7, R94.reuse, UR5, R7 ;  /* 0x000000055e077c24 */ /* 0x040fe2000f8e0207 */
[C---:B0-----:R-:W-:Y:S01]  /*02f0*/  SHF.L.U32 R0, R65.reuse, 0x1, RZ ;  /* 0x0000000141007819 */ /* 0x041fe200000006ff */
[C---:B------:R-:W-:Y:S01]  /*0300*/  IMAD R9, R94.reuse, UR7, R9 ;  /* 0x000000075e097c24 */ /* 0x040fe2000f8e0209 */
[----:B------:R-:W-:Y:S01]  /*0310*/  LOP3.LUT R59, R65, 0x1f, RZ, 0xc0, !PT ;  /* 0x0000001f413b7812 */ /* 0x000fe200078ec0ff */
[----:B------:R-:W-:Y:S01]  /*0320*/  IMAD.WIDE.U32 R4, R94, UR6, R4 ;  /* 0x000000065e047c25 */ /* 0x000fe2000f8e0004 */
[----:B------:R-:W-:-:S02]  /*0330*/  IADD3 R55, R3, R7, RZ ;  /* 0x0000000703377210 */ /* 0x000fc40007ffe0ff */
[----:B------:R-:W-:Y:S02]  /*0340*/  LOP3.LUT R0, R0, 0xffffffc0, RZ, 0xc0, !PT ;  /* 0xffffffc000007812 */ /* 0x000fe400078ec0ff */
[----:B------:R-:W-:Y:S02]  /*0350*/  IADD3 R53, R5, R9, RZ ;  /* 0x0000000905357210 */ /* 0x000fe40007ffe0ff */
[----:B---3--:R-:W-:Y:S02]  /*0360*/  LEA R90, P1, R4, R90, 0x1 ;  /* 0x0000005a045a7211 */ /* 0x008fe400078208ff */
[----:B------:R-:W-:Y:S02]  /*0370*/  LEA.HI.X R55, R2, R93, R55, 0x1, P0 ;  /* 0x0000005d02377211 */ /* 0x000fe400000f0c37 */
[----:B------:R-:W-:Y:S02]  /*0380*/  LEA.HI.X R53, R4, R91, R53, 0x1, P1 ;  /* 0x0000005b04357211 */ /* 0x000fe400008f0c35 */
[----:B--2---:R-:W-:-:S07]  /*0390*/  LOP3.LUT R57, R0, 0x1f, R65, 0xf8, !PT ;  /* 0x0000001f00397812 */ /* 0x004fce00078ef841 */
.L_x_1071:
[----:B------:R-:W-:Y:S01]  /*03a0*/  BAR.SYNC.DEFER_BLOCKING 0x0 ;  /* 0x0000000000007b1d */ /* 0x000fe20000010000 */
[----:B------:R-:W-:-:S05]  /*03b0*/  MOV R54, R92 ;  /* 0x0000005c00367202 */ /* 0x000fca0000000f00 */
[----:B-1----:R-:W-:Y:S02]  /*03c0*/  IMAD.WIDE R2, R57, 0x10, R54 ;  /* 0x0000001039027825 */ /* 0x002fe400078e0236 */
[----:B------:R-:W0:Y:S01]  /*03d0*/  S2UR UR6, SR_CgaCtaId ;  /* 0x00000000000679c3 */ /* 0x000e220000008800 */
[----:B------:R-:W-:Y:S01]  /*03e0*/  SHF.L.U32 R0, R65, 0x1, RZ ;  /* 0x0000000141007819 */ /* 0x000fe200000006ff */
[----:B------:R-:W-:Y:S01]  /*03f0*/  UMOV UR5, 0x400 ;  /* 0x0000040000057882 */ /* 0x000fe20000000000 */
[----:B------:R-:W-:-:S05]  /*0400*/  MOV R52, R90 ;  /* 0x0000005a00347202 */ /* 0x000fca0000000f00 */
[----:B------:R-:W1:Y:S01]  /*0410*/  LDC R21, c[0x0][0x21c] ;  /* 0x00008700ff157b82 */ /* 0x000e620000000800 */
[----:B------:R-:W2:Y:S04]  /*0420*/  LDG.E.128 R4, desc[UR8][R2.64] ;  /* 0x0000000802047981 */ /* 0x000ea8000c1e1d00 */
[----:B------:R3:W4:Y:S01]  /*0430*/  LDG.E.128 R8, desc[UR8][R2.64+0x200] ;  /* 0x0002000802087981 */ /* 0x000722000c1e1d00 */
[----:B------:R-:W-:Y:S01]  /*0440*/  LOP3.LUT R0, R0, 0xffffffc0, RZ, 0xc0, !PT ;  /* 0xffffffc000007812 */ /* 0x000fe200078ec0ff */
[----:B0-----:R-:W-:-:S03]  /*0450*/  ULEA UR5, UR6, UR5, 0x18 ;  /* 0x0000000506057291 */ /* 0x001fc6000f8ec03f */
[----:B------:R-:W-:-:S04]  /*0460*/  IADD3 R0, R0, R61, RZ ;  /* 0x0000003d00007210 */ /* 0x000fc80007ffe0ff */
[C---:B------:R-:W-:Y:S01]  /*0470*/  LEA R20, R0.reuse, UR5, 0x4 ;  /* 0x0000000500147c11 */ /* 0x040fe2000f8e20ff */
        /* <DEDUP_REMOVED lines=13> */
[----:B-1----:R-:W-:Y:S01]  /*0550*/  ISETP.GE.AND P6, PT, R21, 0x1, PT ;  /* 0x000000011500780c */ /* 0x002fe20003fc6270 */
[----:B--2---:R-:W-:Y:S04]  /*0560*/  STS.128 [R20], R24 ;  /* 0x0000001814007388 */ /* 0x004fe80000000c00 */
[----:B---3--:R-:W-:Y:S01]  /*0570*/  STS.128 [R20+0x200], R28 ;  /* 0x0002001c14007388 */ /* 0x008fe20000000c00 */
[----:B------:R-:W-:-:S03]  /*0580*/  NOP ;  /* 0x0000000000007918 */ /* 0x000fc60000000000 */
[----:B------:R-:W1:Y:S04]  /*0590*/  LDS.128 R8, [R0] ;  /* 0x0000000000087984 */ /* 0x000e680000000c00 */
[----:B------:R0:W2:Y:S02]  /*05a0*/  LDS.128 R4, [R0+0x10] ;  /* 0x0000100000047984 */ /* 0x0000a40000000c00 */
[C---:B0-----:R-:W-:Y:S02]  /*05b0*/  SHF.L.U32 R0, R16.reuse, 0x10, RZ ;  /* 0x0000001010007819 */ /* 0x041fe400000006ff */
[----:B------:R-:W-:Y:S02]  /*05c0*/  PRMT R16, R16, 0x7632, R16 ;  /* 0x0000763210107816 */ /* 0x000fe40000000010 */
[----:B-1----:R-:W-:-:S02]  /*05d0*/  SHF.L.U32 R82, R8, 0x10, RZ ;  /* 0x0000001008527819 */ /* 0x002fc400000006ff */
[----:B------:R-:W-:Y:S02]  /*05e0*/  PRMT R8, R8, 0x7632, R8 ;  /* 0x0000763208087816 */ /* 0x000fe40000000008 */
[----:B------:R-:W-:Y:S01]  /*05f0*/  SHF.L.U32 R80, R9, 0x10, RZ ;  /* 0x0000001009507819 */ /* 0x000fe200000006ff */
[--C-:B-----5:R-:W-:Y:S01]  /*0600*/  FADD.FTZ R82, R82, R69.reuse ;  /* 0x0000004552527221 */ /* 0x120fe20000010000 */
[----:B------:R-:W-:Y:S02]  /*0610*/  SHF.L.U32 R78, R10, 0x10, RZ ;  /* 0x000000100a4e7819 */ /* 0x000fe400000006ff */
[----:B------:R-:W-:Y:S01]  /*0620*/  SHF.L.U32 R76, R11, 0x10, RZ ;  /* 0x000000100b4c7819 */ /* 0x000fe200000006ff */
[--C-:B------:R-:W-:Y:S01]  /*0630*/  FADD.FTZ R80, R80, R69.reuse ;  /* 0x0000004550507221 */ /* 0x100fe20000010000 */
[----:B------:R-:W-:Y:S01]  /*0640*/  FSETP.GTU.FTZ.AND P0, PT, R82, 20, PT ;  /* 0x41a000005200780b */ /* 0x000fe20003f1c000 */
[--C-:B------:R-:W-:Y:S01]  /*0650*/  FADD.FTZ R78, R78, R69.reuse ;  /* 0x000000454e4e7221 */ /* 0x100fe20000010000 */
[----:B--2---:R-:W-:Y:S01]  /*0660*/  SHF.L.U32 R74, R4, 0x10, RZ ;  /* 0x00000010044a7819 */ /* 0x004fe200000006ff */
[----:B------:R-:W-:Y:S01]  /*0670*/  FADD.FTZ R76, R76, R69 ;  /* 0x000000454c4c7221 */ /* 0x000fe20000010000 */
[----:B------:R-:W-:-:S02]  /*0680*/  ISETP.EQ.OR P0, PT, RZ, UR6, P0 ;  /* 0x00000006ff007c0c */ /* 0x000fc40008702670 */
[----:B------:R-:W-:Y:S01]  /*0690*/  SHF.L.U32 R8, R8, 0x10, RZ ;  /* 0x0000001008087819 */ /* 0x000fe200000006ff */
[--C-:B------:R-:W-:Y:S01]  /*06a0*/  FADD.FTZ R74, R74, R69.reuse ;  /* 0x000000454a4a7221 */ /* 0x100fe20000010000 */
[----:B------:R-:W-:Y:S02]  /*06b0*/  SHF.L.U32 R70, R5, 0x10, RZ ;  /* 0x0000001005467819 */ /* 0x000fe400000006ff */
[----:B------:R-:W-:Y:S01]  /*06c0*/  FSETP.GTU.FTZ.AND P1, PT, R80, 20, PT ;  /* 0x41a000005000780b */ /* 0x000fe20003f3c000 */
[--C-:B------:R-:W-:Y:S01]  /*06d0*/  FADD.FTZ R72, R8, R69.reuse ;  /* 0x0000004508487221 */ /* 0x100fe20000010000 */
[----:B------:R-:W-:Y:S01]  /*06e0*/  FSETP.GTU.FTZ.AND P2, PT, R78, 20, PT ;  /* 0x41a000004e00780b */ /* 0x000fe20003f5c000 */
[----:B------:R-:W-:Y:S01]  /*06f0*/  FADD.FTZ R70, R70, R69 ;  /* 0x0000004546467221 */ /* 0x000fe20000010000 */
[----:B------:R-:W-:Y:S02]  /*0700*/  FSETP.GTU.FTZ.AND P3, PT, R76, 20, PT ;  /* 0x41a000004c00780b */ /* 0x000fe40003f7c000 */
[----:B------:R-:W-:-:S02]  /*0710*/  FSETP.GTU.FTZ.AND P5, PT, R74, 20, PT ;  /* 0x41a000004a00780b */ /* 0x000fc40003fbc000 */
        /* <DEDUP_REMOVED lines=34> */
.L_x_1033:
[----:B------:R-:W-:Y:S05]  /*0940*/  BSYNC B0 ;  /* 0x0000000000007941 */ /* 0x000fea0003800000 */
.L_x_1032:
[----:B------:R-:W-:Y:S01]  /*0950*/  ISETP.EQ.OR P4, PT, RZ, UR6, P4 ;  /* 0x00000006ff007c0c */ /* 0x000fe2000a782670 */
[----:B------:R-:W-:Y:S01]  /*0960*/  BSSY B0, `(.L_x_1034) ;  /* 0x0000029000007945 */ /* 0x000fe20003800000 */
[----:B------:R-:W-:Y:S02]  /*0970*/  SHF.L.U32 R68, R9, 0x10, RZ ;  /* 0x0000001009447819 */ /* 0x000fe400000006ff */
[----:B------:R-:W-:Y:S02]  /*0980*/  SHF.L.U32 R3, R17, 0x10, RZ ;  /* 0x0000001011037819 */ /* 0x000fe400000006ff */
[----:B------:R-:W-:Y:S01]  /*0990*/  SHF.L.U32 R2, R18, 0x10, RZ ;  /* 0x0000001012027819 */ /* 0x000fe200000006ff */
[----:B------:R-:W-:Y:S01]  /*09a0*/  FADD.FTZ R68, R68, R69 ;  /* 0x0000004544447221 */ /* 0x000fe20000010000 */
        /* <DEDUP_REMOVED lines=36> */
.L_x_1035:
[----:B------:R-:W-:Y:S05]  /*0bf0*/  BSYNC B0 ;  /* 0x0000000000007941 */ /* 0x000fea0003800000 */
.L_x_1034:
[----:B------:R-:W-:Y:S01]  /*0c00*/  SHF.L.U32 R66, R6, 0x10, RZ ;  /* 0x0000001006427819 */ /* 0x000fe200000006ff */
[----:B------:R-:W-:Y:S01]  /*0c10*/  BSSY B0, `(.L_x_1036) ;  /* 0x0000027000007945 */ /* 0x000fe20003800000 */
[C---:B------:R-:W-:Y:S02]  /*0c20*/  SHF.L.U32 R9, R19.reuse, 0x10, RZ ;  /* 0x0000001013097819 */ /* 0x040fe400000006ff */
[----:B------:R-:W-:Y:S01]  /*0c30*/  FSETP.GTU.FTZ.AND P4, PT, R68, 20, PT ;  /* 0x41a000004400780b */ /* 0x000fe20003f9c000 */
        /* <DEDUP_REMOVED lines=36> */
.L_x_1037:
[----:B------:R-:W-:Y:S05]  /*0e80*/  BSYNC B0 ;  /* 0x0000000000007941 */ /* 0x000fea0003800000 */
.L_x_1036:
        /* <DEDUP_REMOVED lines=42> */
.L_x_1039:
[----:B------:R-:W-:Y:S05]  /*1130*/  BSYNC B0 ;  /* 0x0000000000007941 */ /* 0x000fea0003800000 */
.L_x_1038:
        /* <DEDUP_REMOVED lines=40> */
.L_x_1041:
[----:B------:R-:W-:Y:S05]  /*13c0*/  BSYNC B0 ;  /* 0x0000000000007941 */ /* 0x000fea0003800000 */
.L_x_1040:
        /* <DEDUP_REMOVED lines=42> */
.L_x_1043:
[----:B------:R-:W-:Y:S05]  /*1670*/  BSYNC B0 ;  /* 0x0000000000007941 */ /* 0x000fea0003800000 */
.L_x_1042:
[----:B------:R-:W-:Y:S01]  /*1680*/  SHF.L.U32 R58, R11, 0x10, RZ ;  /* 0x000000100b3a7819 */ /* 0x000fe200000006ff */
[----:B------:R-:W-:Y:S01]  /*1690*/  BSSY B0, `(.L_x_1044) ;  /* 0x0000028000007945 */ /* 0x000fe20003800000 */
[----:B------:R-:W-:Y:S02]  /*16a0*/  SHF.L.U32 R6, R16, 0x10, RZ ;  /* 0x0000001010067819 */ /* 0x000fe400000006ff */
[----:B------:R-:W-:Y:S01]  /*16b0*/  FSETP.GTU.FTZ.AND P4, PT, R60, 20, PT ;  /* 0x41a000003c00780b */ /* 0x000fe20003f9c000 */
[----:B------:R-:W-:Y:S01]  /*16c0*/  FADD.FTZ R58, R58, R69 ;  /* 0x000000453a3a7221 */ /* 0x000fe20000010000 */
[----:B------:R-:W-:Y:S02]  /*16d0*/  ISETP.EQ.OR P5, PT, RZ, UR6, P5 ;  /* 0x00000006ff007c0c */ /* 0x000fe4000afa2670 */
        /* <DEDUP_REMOVED lines=35> */
.L_x_1045:
[----:B------:R-:W-:Y:S05]  /*1910*/  BSYNC B0 ;  /* 0x0000000000007941 */ /* 0x000fea0003800000 */
.L_x_1044:
        /* <DEDUP_REMOVED lines=42> */
.L_x_1047:
[----:B------:R-:W-:Y:S05]  /*1bc0*/  BSYNC B0 ;  /* 0x0000000000007941 */ /* 0x000fea0003800000 */
.L_x_1046:
        /* <DEDUP_REMOVED lines=42> */
.L_x_1049:
[----:B------:R-:W-:Y:S05]  /*1e70*/  BSYNC B0 ;  /* 0x0000000000007941 */ /* 0x000fea0003800000 */
.L_x_1048:
        /* <DEDUP_REMOVED lines=40> */
.L_x_1051:
[----:B------:R-:W-:Y:S05]  /*2100*/  BSYNC B0 ;  /* 0x0000000000007941 */ /* 0x000fea0003800000 */
.L_x_1050:
        /* <DEDUP_REMOVED lines=44> */
.L_x_1053:
[----:B------:R-:W-:Y:S05]  /*23d0*/  BSYNC B0 ;  /* 0x0000000000007941 */ /* 0x000fea0003800000 */
.L_x_1052:
        /* <DEDUP_REMOVED lines=33> */
.L_x_1055:
[----:B------:R-:W-:Y:S05]  /*25f0*/  BSYNC B0 ;  /* 0x0000000000007941 */ /* 0x000fea0003800000 */
.L_x_1054:
        /* <DEDUP_REMOVED lines=33> */
.L_x_1057:
[----:B------:R-:W-:Y:S05]  /*2810*/  BSYNC B0 ;  /* 0x0000000000007941 */ /* 0x000fea0003800000 */
.L_x_1056:
        /* <DEDUP_REMOVED lines=33> */
.L_x_1059:
[----:B------:R-:W-:Y:S05]  /*2a30*/  BSYNC B0 ;  /* 0x0000000000007941 */ /* 0x000fea0003800000 */
.L_x_1058:
        /* <DEDUP_REMOVED lines=33> */
.L_x_1061:
[----:B------:R-:W-:Y:S05]  /*2c50*/  BSYNC B0 ;  /* 0x0000000000007941 */ /* 0x000fea0003800000 */
.L_x_1060:
        /* <DEDUP_REMOVED lines=33> */
.L_x_1063:
[----:B------:R-:W-:Y:S05]  /*2e70*/  BSYNC B0 ;  /* 0x0000000000007941 */ /* 0x000fea0003800000 */
.L_x_1062:
[----:B------:R-:W-:Y:S01]  /*2e80*/  BAR.SYNC.DEFER_BLOCKING 0x0 ;  /* 0x0000000000007b1d */ /* 0x000fe20000010000 */
[----:B------:R-:W-:Y:S01]  /*2e90*/  FMUL.FTZ R18, R6, R72 ;  /* 0x0000004806127220 */ /* 0x000fe20000410000 */
[----:B------:R-:W-:Y:S01]  /*2ea0*/  FMUL.FTZ R14, R5, R64 ;  /* 0x00000040050e7220 */ /* 0x000fe20000410000 */
[----:B------:R-:W-:Y:S01]  /*2eb0*/  FMUL.FTZ R13, R9, R76 ;  /* 0x0000004c090d7220 */ /* 0x000fe20000410000 */
[----:B------:R-:W-:Y:S01]  /*2ec0*/  FMUL.FTZ R11, R8, R74 ;  /* 0x0000004a080b7220 */ /* 0x000fe20000410000 */
        /* <DEDUP_REMOVED lines=30> */
.L_x_1070:
        /* <DEDUP_REMOVED lines=10> */
[----:B------:R-:W-:-:S06]  /*3150*/  LEA.HI.X R29, R30, UR15, R29, 0x3, P0 ;  /* 0x0000000f1e1d7c11 */ /* 0x000fcc00080f1c1d */
[----:B------:R-:W3:Y:S01]  /*3160*/  LDG.E.64 R28, desc[UR8][R28.64] ;  /* 0x000000081c1c7981 */ /* 0x000ee2000c1e1b00 */
[----:B------:R-:W-:-:S04]  /*3170*/  IMAD R109, R73, UR20, RZ ;  /* 0x00000014496d7c24 */ /* 0x000fc8000f8e02ff */
[----:B------:R-:W-:Y:S02]  /*3180*/  IMAD R109, R94, UR21, R109 ;  /* 0x000000155e6d7c24 */ /* 0x000fe4000f8e026d */
[----:B---3--:R-:W-:Y:S01]  /*3190*/  FMUL.FTZ R105, R28, 1.4426950216293334961 ;  /* 0x3fb8aa3b1c697820 */ /* 0x008fe20000410000 */
[C---:B------:R-:W-:Y:S01]  /*31a0*/  FMUL.FTZ R30, R29.reuse, R82 ;  /* 0x000000521d1e7220 */ /* 0x040fe20000410000 */
[C---:B------:R-:W-:Y:S01]  /*31b0*/  FMUL.FTZ R28, R29.reuse, R80 ;  /* 0x000000501d1c7220 */ /* 0x040fe20000410000 */
[----:B------:R-:W-:Y:S01]  /*31c0*/  FMUL.FTZ R113, R29, R50 ;  /* 0x000000321d717220 */ /* 0x000fe20000410000 */
[-C--:B------:R-:W-:Y:S01]  /*31d0*/  FMUL.FTZ R99, R105, R72.reuse ;  /* 0x0000004869637220 */ /* 0x080fe20000410000 */
        /* <DEDUP_REMOVED lines=17> */
[----:B------:R-:W-:Y:S01]  /*32f0*/  FMUL.FTZ R37, R105, R52 ;  /* 0x0000003469257220 */ /* 0x000fe20000410000 */
[----:B------:R-:W-:-:S02]  /*3300*/  FMUL.RZ R113, R113, 0.15915493667125701904 ;  /* 0x3e22f98371717820 */ /* 0x000fc4000040c000 */
        /* <DEDUP_REMOVED lines=33> */
[----:B------:R3:W-:Y:S03]  /*3520*/  MUFU.COS R38, R31 ;  /* 0x0000001f00267308 */ /* 0x0007e60000000000 */
[----:B------:R-:W-:-:S05]  /*3530*/  FMUL.RZ R87, R28, 0.15915493667125701904 ;  /* 0x3e22f9831c577820 */ /* 0x000fca000040c000 */
[----:B------:R-:W4:Y:S01]  /*3540*/  MUFU.EX2 R99, R99 ;  /* 0x0000006300637308 */ /* 0x000f220000000800 */
[----:B---3--:R-:W-:-:S04]  /*3550*/  IMAD R31, R73, UR16, RZ ;  /* 0x00000010491f7c24 */ /* 0x008fc8000f8e02ff */
[----:B------:R-:W-:-:S03]  /*3560*/  IMAD R89, R94, UR17, R31 ;  /* 0x000000115e597c24 */ /* 0x000fc6000f8e021f */
[----:B------:R-:W-:Y:S08]  /*3570*/  MUFU.SIN R114, R30 ;  /* 0x0000001e00727308 */ /* 0x000ff00000000400 */
[----:B------:R3:W-:Y:S01]  /*3580*/  MUFU.COS R36, R30 ;  /* 0x0000001e00247308 */ /* 0x0007e20000000000 */
[C---:B----4-:R-:W-:Y:S01]  /*3590*/  FMUL.FTZ R100, R99.reuse, R100 ;  /* 0x0000006463647220 */ /* 0x050fe20000410000 */
[----:B------:R-:W-:-:S06]  /*35a0*/  FMUL.FTZ R102, R99, R102 ;  /* 0x0000006663667220 */ /* 0x000fcc0000410000 */
[----:B------:R-:W-:Y:S01]  /*35b0*/  MUFU.SIN R118, R32 ;  /* 0x0000002000767308 */ /* 0x000fe20000000400 */
[----:B---3--:R-:W-:-:S05]  /*35c0*/  IMAD.WIDE.U32 R30, R94, UR20, RZ ;  /* 0x000000145e1e7c25 */ /* 0x008fca000f8e00ff */
[----:B------:R-:W-:Y:S01]  /*35d0*/  IADD3 R31, R31, R109, RZ ;  /* 0x0000006d1f1f7210 */ /* 0x000fe20007ffe0ff */
[----:B------:R-:W-:Y:S01]  /*35e0*/  IMAD R109, R86, UR22, RZ ;  /* 0x00000016566d7c24 */ /* 0x000fe2000f8e02ff */
[----:B------:R3:W-:Y:S03]  /*35f0*/  MUFU.COS R40, R32 ;  /* 0x0000002000287308 */ /* 0x0007e60000000000 */
[C---:B------:R-:W-:Y:S02]  /*3600*/  IMAD R109, R0.reuse, UR23, R109 ;  /* 0x00000017006d7c24 */ /* 0x040fe4000f8e026d */
[----:B------:R-:W-:-:S03]  /*3610*/  IMAD.WIDE.U32 R30, R0, UR22, R30 ;  /* 0x00000016001e7c25 */ /* 0x000fc6000f8e001e */
[----:B------:R-:W4:Y:S01]  /*3620*/  MUFU.EX2 R97, R97 ;  /* 0x0000006100617308 */ /* 0x000f220000000800 */
[----:B---3--:R-:W-:Y:S01]  /*3630*/  IMAD.WIDE.U32 R32, R94, UR16, RZ ;  /* 0x000000105e207c25 */ /* 0x008fe2000f8e00ff */
[----:B------:R-:W-:Y:S02]  /*3640*/  IADD3 R31, R31, R109, RZ ;  /* 0x0000006d1f1f7210 */ /* 0x000fe40007ffe0ff */
[----:B------:R-:W-:Y:S02]  /*3650*/  LEA R88, P1, R30, UR26, 0x3 ;  /* 0x0000001a1e587c11 */ /* 0x000fe4000f8218ff */
[----:B------:R-:W-:Y:S01]  /*3660*/  IADD3 R33, R33, R89, RZ ;  /* 0x0000005921217210 */ /* 0x000fe20007ffe0ff */
[----:B------:R-:W-:Y:S01]  /*3670*/  IMAD R89, R86, UR18, RZ ;  /* 0x0000001256597c24 */ /* 0x000fe2000f8e02ff */
[----:B------:R-:W3:Y:S03]  /*3680*/  MUFU.EX2 R107, R107 ;  /* 0x0000006b006b7308 */ /* 0x000ee60000000800 */
[----:B------:R-:W-:-:S02]  /*3690*/  IMAD R89, R0, UR19, R89 ;  /* 0x0000001300597c24 */ /* 0x000fc4000f8e0259 */
[----:B------:R-:W-:-:S03]  /*36a0*/  IMAD.WIDE.U32 R32, R0, UR18, R32 ;  /* 0x0000001200207c25 */ /* 0x000fc6000f8e0020 */
[----:B------:R-:W-:Y:S01]  /*36b0*/  MUFU.SIN R110, R87 ;  /* 0x00000057006e7308 */ /* 0x000fe20000000400 */
[----:B----4-:R-:W-:Y:S01]  /*36c0*/  FMUL.FTZ R99, R97, R124 ;  /* 0x0000007c61637220 */ /* 0x010fe20000410000 */
[----:B------:R-:W-:Y:S01]  /*36d0*/  IADD3 R33, R33, R89, RZ ;  /* 0x0000005921217210 */ /* 0x000fe20007ffe0ff */
[----:B------:R-:W-:Y:S01]  /*36e0*/  FMUL.FTZ R124, RZ, R100 ;  /* 0x00000064ff7c7220 */ /* 0x000fe20000410000 */
[----:B------:R-:W-:Y:S01]  /*36f0*/  LEA R86, P0, R32, UR24, 0x3 ;  /* 0x0000001820567c11 */ /* 0x000fe2000f8018ff */
[----:B------:R-:W-:Y:S01]  /*3700*/  FMUL.FTZ R98, R97, R98 ;  /* 0x0000006261627220 */ /* 0x000fe20000410000 */
[----:B------:R-:W-:Y:S01]  /*3710*/  LEA.HI.X R89, R30, UR27, R31, 0x3, P1 ;  /* 0x0000001b1e597c11 */ /* 0x000fe200088f1c1f */
[----:B------:R-:W-:Y:S01]  /*3720*/  FMUL.FTZ R31, R19, R100 ;  /* 0x00000064131f7220 */ /* 0x000fe20000410000 */
[----:B------:R4:W-:Y:S01]  /*3730*/  MUFU.COS R28, R87 ;  /* 0x00000057001c7308 */ /* 0x0009e20000000000 */
[C---:B---3--:R-:W-:Y:S01]  /*3740*/  FMUL.FTZ R97, R107.reuse, R106 ;  /* 0x0000006a6b617220 */ /* 0x048fe20000410000 */
[----:B------:R-:W-:Y:S01]  /*3750*/  FMUL.FTZ R96, R107, R96 ;  /* 0x000000606b607220 */ /* 0x000fe20000410000 */
[-C--:B------:R-:W-:Y:S01]  /*3760*/  FFMA.FTZ R31, RZ, R102.reuse, R31 ;  /* 0x00000066ff1f7223 */ /* 0x080fe2000001001f */
[----:B------:R-:W-:Y:S01]  /*3770*/  FFMA.FTZ R107, R19, R102, -R124 ;  /* 0x00000066136b7223 */ /* 0x000fe2000001087c */
[----:B------:R-:W3:Y:S03]  /*3780*/  LDG.E.64 R88, desc[UR8][R88.64] ;  /* 0x0000000858587981 */ /* 0x000ee6000c1e1b00 */
[----:B------:R-:W5:Y:S01]  /*3790*/  MUFU.EX2 R104, R104 ;  /* 0x0000006800687308 */ /* 0x000f620000000800 */
[----:B----4-:R-:W-:Y:S01]  /*37a0*/  LEA.HI.X R87, R32, UR25, R33, 0x3, P0 ;  /* 0x0000001920577c11 */ /* 0x010fe200080f1c21 */
[C---:B------:R-:W-:Y:S01]  /*37b0*/  FMUL.FTZ R32, R105.reuse, R50 ;  /* 0x0000003269207220 */ /* 0x040fe20000410000 */
[----:B------:R-:W-:Y:S01]  /*37c0*/  FMUL.FTZ R33, R105, R62 ;  /* 0x0000003e69217220 */ /* 0x000fe20000410000 */
[----:B------:R-:W-:-:S03]  /*37d0*/  FADD.FTZ R107, R18, R107 ;  /* 0x0000006b126b7221 */ /* 0x000fc60000010000 */
[----:B------:R-:W3:Y:S01]  /*37e0*/  LDG.E.64 R86, desc[UR8][R86.64] ;  /* 0x0000000856567981 */ /* 0x000ee2000c1e1b00 */
[----:B------:R4:W-:Y:S08]  /*37f0*/  MUFU.EX2 R30, R32 ;  /* 0x00000020001e7308 */ /* 0x0009f00000000800 */
[----:B------:R0:W-:Y:S01]  /*3800*/  MUFU.EX2 R106, R33 ;  /* 0x00000021006a7308 */ /* 0x0001e20000000800 */
[----:B----4-:R-:W-:Y:S01]  /*3810*/  FADD.FTZ R32, RZ, R31 ;  /* 0x0000001fff207221 */ /* 0x010fe20000010000 */
[C---:B-----5:R-:W-:Y:S01]  /*3820*/  FMUL.FTZ R95, R104.reuse, R95 ;  /* 0x0000005f685f7220 */ /* 0x060fe20000410000 */
[----:B------:R-:W-:Y:S01]  /*3830*/  FMUL.FTZ R93, R104, R93 ;  /* 0x0000005d685d7220 */ /* 0x000fe20000410000 */
[----:B------:R-:W-:Y:S01]  /*3840*/  FMUL.FTZ R104, R105, R44 ;  /* 0x0000002c69687220 */ /* 0x000fe20000410000 */
[C---:B------:R-:W-:Y:S01]  /*3850*/  FMUL.FTZ R124, R98.reuse, R32 ;  /* 0x00000020627c7220 */ /* 0x040fe20000410000 */
[C---:B------:R-:W-:Y:S01]  /*3860*/  FMUL.FTZ R31, R29.reuse, R62 ;  /* 0x0000003e1d1f7220 */ /* 0x040fe20000410000 */
[----:B------:R-:W-:Y:S01]  /*3870*/  FMUL.FTZ R29, R29, R44 ;  /* 0x0000002c1d1d7220 */ /* 0x000fe20000410000 */
[----:B------:R-:W4:Y:S01]  /*3880*/  MUFU.EX2 R43, R43 ;  /* 0x0000002b002b7308 */ /* 0x000f220000000800 */
[-C--:B0-----:R-:W-:Y:S01]  /*3890*/  FMUL.FTZ R33, R98, R107.reuse ;  /* 0x0000006b62217220 */ /* 0x081fe20000410000 */
[----:B------:R-:W-:-:S03]  /*38a0*/  FFMA.FTZ R124, R99, R107, -R124 ;  /* 0x0000006b637c7223 */ /* 0x000fc6000001087c */
[----:B------:R-:W-:Y:S01]  /*38b0*/  FFMA.FTZ R33, R99, R32, R33 ;  /* 0x0000002063217223 */ /* 0x000fe20000010021 */
[----:B------:R-:W-:Y:S02]  /*38c0*/  FADD.FTZ R124, R17, R124 ;  /* 0x0000007c117c7221 */ /* 0x000fe40000010000 */
[----:B------:R-:W0:Y:S01]  /*38d0*/  MUFU.EX2 R42, R42 ;  /* 0x0000002a002a7308 */ /* 0x000e220000000800 */
[----:B------:R-:W-:Y:S01]  /*38e0*/  FADD.FTZ R33, RZ, R33 ;  /* 0x00000021ff217221 */ /* 0x000fe20000010000 */
[----:B------:R-:W-:-:S04]  /*38f0*/  FMUL.FTZ R32, R96, R124 ;  /* 0x0000007c60207220 */ /* 0x000fc80000410000 */
[----:B------:R-:W-:Y:S02]  /*3900*/  FFMA.FTZ R32, R97, R33, R32 ;  /* 0x0000002161207223 */ /* 0x000fe40000010020 */
[----:B------:R-:W5:Y:S01]  /*3910*/  MUFU.EX2 R111, R111 ;  /* 0x0000006f006f7308 */ /* 0x000f620000000800 */
[C---:B----4-:R-:W-:Y:S01]  /*3920*/  FMUL.FTZ R119, R43.reuse, R40 ;  /* 0x000000282b777220 */ /* 0x050fe20000410000 */
[----:B------:R-:W-:Y:S01]  /*3930*/  FADD.FTZ R40, RZ, R32 ;  /* 0x00000020ff287221 */ /* 0x000fe20000010000 */
[----:B------:R-:W-:-:S05]  /*3940*/  FMUL.FTZ R118, R43, R118 ;  /* 0x000000762b767220 */ /* 0x000fca0000410000 */
[----:B------:R-:W-:Y:S01]  /*3950*/  MUFU.SIN R112, R35 ;  /* 0x0000002300707308 */ /* 0x000fe20000000400 */
[C---:B0-----:R-:W-:Y:S01]  /*3960*/  FMUL.FTZ R77, R42.reuse, R77 ;  /* 0x0000004d2a4d7220 */ /* 0x041fe20000410000 */
[----:B------:R-:W-:Y:S01]  /*3970*/  FMUL.FTZ R75, R42, R75 ;  /* 0x0000004b2a4b7220 */ /* 0x000fe20000410000 */
[----:B------:R-:W-:-:S05]  /*3980*/  FMUL.FTZ R42, R93, R40 ;  /* 0x000000285d2a7220 */ /* 0x000fca0000410000 */
[----:B------:R0:W-:Y:S01]  /*3990*/  MUFU.COS R34, R35 ;  /* 0x0000002300227308 */ /* 0x0001e20000000000 */
[C---:B-----5:R-:W-:Y:S01]  /*39a0*/  FMUL.FTZ R103, R111.reuse, R103 ;  /* 0x000000676f677220 */ /* 0x060fe20000410000 */
[----:B------:R-:W-:Y:S01]  /*39b0*/  FMUL.FTZ R101, R111, R101 ;  /* 0x000000656f657220 */ /* 0x000fe20000410000 */
[----:B------:R-:W-:-:S05]  /*39c0*/  FMUL.RZ R111, R31, 0.15915493667125701904 ;  /* 0x3e22f9831f6f7820 */ /* 0x000fca000040c000 */
[----:B------:R-:W4:Y:S01]  /*39d0*/  MUFU.EX2 R122, R122 ;  /* 0x0000007a007a7308 */ /* 0x000f220000000800 */
[----:B0-----:R-:W-:Y:S01]  /*39e0*/  FMUL.FTZ R35, R105, R66 ;  /* 0x0000004269237220 */ /* 0x001fe20000410000 */
[----:B------:R-:W-:-:S04]  /*39f0*/  FMUL.FTZ R105, R96, R33 ;  /* 0x0000002160697220 */ /* 0x000fc80000410000 */
[----:B------:R-:W-:Y:S02]  /*3a00*/  FFMA.FTZ R105, R97, R124, -R105 ;  /* 0x0000007c61697223 */ /* 0x000fe40000010869 */
[----:B------:R-:W0:Y:S02]  /*3a10*/  MUFU.EX2 R37, R37 ;  /* 0x0000002500257308 */ /* 0x000e240000000800 */
[----:B------:R-:W-:-:S04]  /*3a20*/  FADD.FTZ R32, R16, R105 ;  /* 0x0000006910207221 */ /* 0x000fc80000010000 */
[-C--:B------:R-:W-:Y:S01]  /*3a30*/  FMUL.FTZ R33, R93, R32.reuse ;  /* 0x000000205d217220 */ /* 0x080fe20000410000 */
[C---:B------:R-:W-:Y:S01]  /*3a40*/  FFMA.FTZ R42, R95.reuse, R32, -R42 ;  /* 0x000000205f2a7223 */ /* 0x040fe2000001082a */
[----:B------:R-:W5:Y:S01]  /*3a50*/  MUFU.EX2 R120, R120 ;  /* 0x0000007800787308 */ /* 0x000f620000000800 */
[C---:B----4-:R-:W-:Y:S01]  /*3a60*/  FMUL.FTZ R83, R122.reuse, R83 ;  /* 0x000000537a537220 */ /* 0x050fe20000410000 */
[----:B------:R-:W-:Y:S01]  /*3a70*/  FFMA.FTZ R33, R95, R40, R33 ;  /* 0x000000285f217223 */ /* 0x000fe20000010021 */
[----:B------:R-:W-:Y:S01]  /*3a80*/  FADD.FTZ R42, R15, R42 ;  /* 0x0000002a0f2a7221 */ /* 0x000fe20000010000 */
[----:B------:R-:W-:Y:S02]  /*3a90*/  FMUL.FTZ R91, R122, R91 ;  /* 0x0000005b7a5b7220 */ /* 0x000fe40000410000 */
[----:B------:R-:W-:Y:S02]  /*3aa0*/  FADD.FTZ R32, RZ, R33 ;  /* 0x00000021ff207221 */ /* 0x000fe40000010000 */
[----:B------:R-:W4:Y:S01]  /*3ab0*/  MUFU.EX2 R35, R35 ;  /* 0x0000002300237308 */ /* 0x000f220000000800 */
[----:B0-----:R-:W-:Y:S01]  /*3ac0*/  FMUL.FTZ R112, R37, R112 ;  /* 0x0000007025707220 */ /* 0x001fe20000410000 */
[----:B------:R-:W-:-:S04]  /*3ad0*/  FMUL.FTZ R33, R83, R32 ;  /* 0x0000002053217220 */ /* 0x000fc80000410000 */
[----:B------:R-:W-:Y:S02]  /*3ae0*/  FFMA.FTZ R33, R91, R42, -R33 ;  /* 0x0000002a5b217223 */ /* 0x000fe40000010821 */
[----:B------:R-:W0:Y:S01]  /*3af0*/  MUFU.COS R107, R111 ;  /* 0x0000006f006b7308 */ /* 0x000e220000000000 */
[C---:B-----5:R-:W-:Y:S01]  /*3b00*/  FMUL.FTZ R81, R120.reuse, R81 ;  /* 0x0000005178517220 */ /* 0x060fe20000410000 */
[----:B------:R-:W-:Y:S01]  /*3b10*/  FMUL.FTZ R79, R120, R79 ;  /* 0x0000004f784f7220 */ /* 0x000fe20000410000 */
[----:B------:R-:W-:-:S05]  /*3b20*/  FMUL.RZ R120, R29, 0.15915493667125701904 ;  /* 0x3e22f9831d787820 */ /* 0x000fca000040c000 */
[----:B------:R-:W5:Y:S01]  /*3b30*/  MUFU.SIN R108, R113 ;  /* 0x00000071006c7308 */ /* 0x000f620000000400 */
[----:B----4-:R-:W-:-:S07]  /*3b40*/  FMUL.FTZ R110, R35, R110 ;  /* 0x0000006e236e7220 */ /* 0x010fce0000410000 */
[----:B------:R4:W1:Y:S01]  /*3b50*/  MUFU.COS R109, R113 ;  /* 0x00000071006d7308 */ /* 0x0008620000000000 */
[----:B0-----:R-:W-:-:S07]  /*3b60*/  FMUL.FTZ R107, R106, R107 ;  /* 0x0000006b6a6b7220 */ /* 0x001fce0000410000 */
[----:B------:R0:W2:Y:S01]  /*3b70*/  MUFU.SIN R31, R111 ;  /* 0x0000006f001f7308 */ /* 0x0000a20000000400 */
[----:B----4-:R-:W-:Y:S01]  /*3b80*/  FMUL.FTZ R113, R37, R34 ;  /* 0x0000002225717220 */ /* 0x010fe20000410000 */
[----:B------:R-:W-:Y:S01]  /*3b90*/  FMUL.FTZ R34, R83, R42 ;  /* 0x0000002a53227220 */ /* 0x000fe20000410000 */
[----:B-----5:R-:W-:-:S03]  /*3ba0*/  FMUL.FTZ R108, R30, R108 ;  /* 0x0000006c1e6c7220 */ /* 0x020fc60000410000 */
[----:B------:R-:W-:Y:S02]  /*3bb0*/  FFMA.FTZ R34, R91, R32, R34 ;  /* 0x000000205b227223 */ /* 0x000fe40000010022 */
[----:B------:R-:W4:Y:S01]  /*3bc0*/  MUFU.EX2 R39, R39 ;  /* 0x0000002700277308 */ /* 0x000f220000000800 */
[----:B0-----:R-:W-:Y:S01]  /*3bd0*/  FMUL.FTZ R111, R35, R28 ;  /* 0x0000001c236f7220 */ /* 0x001fe20000410000 */
[----:B------:R-:W-:Y:S01]  /*3be0*/  FADD.FTZ R34, RZ, R34 ;  /* 0x00000022ff227221 */ /* 0x000fe20000010000 */
[----:B------:R-:W-:Y:S01]  /*3bf0*/  FADD.FTZ R28, R14, R33 ;  /* 0x000000210e1c7221 */ /* 0x000fe20000010000 */
[----:B-1----:R-:W-:Y:S02]  /*3c00*/  FMUL.FTZ R109, R30, R109 ;  /* 0x0000006d1e6d7220 */ /* 0x002fe40000410000 */
[C---:B------:R-:W-:Y:S02]  /*3c10*/  FMUL.FTZ R30, R79.reuse, R34 ;  /* 0x000000224f1e7220 */ /* 0x040fe40000410000 */
[----:B------:R-:W-:Y:S01]  /*3c20*/  MUFU.EX2 R104, R104 ;  /* 0x0000006800687308 */ /* 0x000fe20000000800 */
[----:B--2---:R-:W-:Y:S01]  /*3c30*/  FMUL.FTZ R106, R106, R31 ;  /* 0x0000001f6a6a7220 */ /* 0x004fe20000410000 */
[-C--:B------:R-:W-:Y:S01]  /*3c40*/  FMUL.FTZ R31, R79, R28.reuse ;  /* 0x0000001c4f1f7220 */ /* 0x080fe20000410000 */
[----:B------:R-:W-:Y:S01]  /*3c50*/  FFMA.FTZ R32, R81, R28, -R30 ;  /* 0x0000001c51207223 */ /* 0x000fe2000001081e */
[-C--:B------:R-:W-:Y:S01]  /*3c60*/  FMUL.FTZ R28, R101, R100.reuse ;  /* 0x00000064651c7220 */ /* 0x080fe20000410000 */
[----:B------:R-:W-:Y:S01]  /*3c70*/  FMUL.FTZ R30, R103, R100 ;  /* 0x00000064671e7220 */ /* 0x000fe20000410000 */
[----:B------:R-:W-:Y:S01]  /*3c80*/  FFMA.FTZ R31, R81, R34, R31 ;  /* 0x00000022511f7223 */ /* 0x000fe2000001001f */
[----:B------:R-:W-:Y:S01]  /*3c90*/  FADD.FTZ R34, R13, R32 ;  /* 0x000000200d227221 */ /* 0x000fe20000010000 */
[----:B------:R-:W0:Y:S01]  /*3ca0*/  MUFU.COS R105, R120 ;  /* 0x0000007800697308 */ /* 0x000e220000000000 */
[----:B----4-:R-:W-:Y:S01]  /*3cb0*/  FMUL.FTZ R115, R39, R36 ;  /* 0x0000002427737220 */ /* 0x010fe20000410000 */
[----:B------:R-:W-:Y:S01]  /*3cc0*/  FADD.FTZ R36, RZ, R31 ;  /* 0x0000001fff247221 */ /* 0x000fe20000010000 */
[-C--:B------:R-:W-:Y:S01]  /*3cd0*/  FFMA.FTZ R28, R103, R102.reuse, -R28 ;  /* 0x00000066671c7223 */ /* 0x080fe2000001081c */
[----:B------:R-:W-:Y:S01]  /*3ce0*/  FFMA.FTZ R30, R101, R102, R30 ;  /* 0x00000066651e7223 */ /* 0x000fe2000001001e */
[----:B------:R-:W-:Y:S01]  /*3cf0*/  FMUL.FTZ R114, R39, R114 ;  /* 0x0000007227727220 */ /* 0x000fe20000410000 */
[----:B------:R-:W-:-:S02]  /*3d00*/  FMUL.FTZ R31, R75, R36 ;  /* 0x000000244b1f7220 */ /* 0x000fc40000410000 */
[----:B------:R-:W1:Y:S01]  /*3d10*/  MUFU.SIN R29, R120 ;  /* 0x00000078001d7308 */ /* 0x000e620000000400 */
[----:B------:R-:W-:Y:S01]  /*3d20*/  FMUL.FTZ R32, R98, R30 ;  /* 0x0000001e62207220 */ /* 0x000fe20000410000 */
[----:B------:R-:W-:-:S03]  /*3d30*/  FFMA.FTZ R31, R77, R34, -R31 ;  /* 0x000000224d1f7223 */ /* 0x000fc6000001081f */
[----:B------:R-:W-:-:S03]  /*3d40*/  FFMA.FTZ R32, R99, R28, -R32 ;  /* 0x0000001c63207223 */ /* 0x000fc60000010820 */
[----:B------:R-:W2:Y:S01]  /*3d50*/  MUFU.EX2 R41, R41 ;  /* 0x0000002900297308 */ /* 0x000ea20000000800 */
[C---:B0-----:R-:W-:Y:S01]  /*3d60*/  FMUL.FTZ R105, R104.reuse, R105 ;  /* 0x0000006968697220 */ /* 0x041fe20000410000 */
[----:B-1----:R-:W-:Y:S01]  /*3d70*/  FMUL.FTZ R104, R104, R29 ;  /* 0x0000001d68687220 */ /* 0x002fe20000410000 */
[----:B------:R-:W-:Y:S01]  /*3d80*/  FMUL.FTZ R29, R98, R28 ;  /* 0x0000001c621d7220 */ /* 0x000fe20000410000 */
[----:B------:R-:W-:-:S03]  /*3d90*/  FMUL.FTZ R28, R96, R32 ;  /* 0x00000020601c7220 */ /* 0x000fc60000410000 */
[----:B------:R-:W-:Y:S01]  /*3da0*/  FFMA.FTZ R29, R99, R30, R29 ;  /* 0x0000001e631d7223 */ /* 0x000fe2000001001d */
[----:B------:R-:W-:Y:S01]  /*3db0*/  FADD.FTZ R30, R12, R31 ;  /* 0x0000001f0c1e7221 */ /* 0x000fe20000010000 */
[----:B--2---:R-:W-:Y:S01]  /*3dc0*/  FMUL.FTZ R117, R41, R38 ;  /* 0x0000002629757220 */ /* 0x004fe20000410000 */
[----:B------:R-:W-:Y:S01]  /*3dd0*/  FMUL.FTZ R38, R75, R34 ;  /* 0x000000224b267220 */ /* 0x000fe20000410000 */
[-C--:B------:R-:W-:Y:S01]  /*3de0*/  FMUL.FTZ R31, R96, R29.reuse ;  /* 0x0000001d601f7220 */ /* 0x080fe20000410000 */
[----:B------:R-:W-:Y:S01]  /*3df0*/  FMUL.FTZ R33, R118, R30 ;  /* 0x0000001e76217220 */ /* 0x000fe20000410000 */
[----:B------:R-:W-:Y:S01]  /*3e00*/  FFMA.FTZ R28, R97, R29, R28 ;  /* 0x0000001d611c7223 */ /* 0x000fe2000001001c */
[----:B------:R-:W-:Y:S01]  /*3e10*/  FFMA.FTZ R38, R77, R36, R38 ;  /* 0x000000244d267223 */ /* 0x000fe20000010026 */
[----:B------:R-:W-:Y:S01]  /*3e20*/  FFMA.FTZ R32, R97, R32, -R31 ;  /* 0x0000002061207223 */ /* 0x000fe2000001081f */
[----:B------:R-:W-:Y:S02]  /*3e30*/  FMUL.FTZ R116, R41, R116 ;  /* 0x0000007429747220 */ /* 0x000fe40000410000 */
[----:B------:R-:W-:Y:S01]  /*3e40*/  FADD.FTZ R38, RZ, R38 ;  /* 0x00000026ff267221 */ /* 0x000fe20000010000 */
[----:B------:R-:W-:-:S03]  /*3e50*/  FMUL.FTZ R29, R93, R32 ;  /* 0x000000205d1d7220 */ /* 0x000fc60000410000 */
[-C--:B------:R-:W-:Y:S01]  /*3e60*/  FMUL.FTZ R34, R118, R38.reuse ;  /* 0x0000002676227220 */ /* 0x080fe20000410000 */
[----:B------:R-:W-:-:S03]  /*3e70*/  FFMA.FTZ R33, R119, R38, R33 ;  /* 0x0000002677217223 */ /* 0x000fc60000010021 */
[----:B------:R-:W-:Y:S01]  /*3e80*/  FFMA.FTZ R34, R119, R30, -R34 ;  /* 0x0000001e77227223 */ /* 0x000fe20000010822 */
[-C--:B------:R-:W-:Y:S01]  /*3e90*/  FMUL.FTZ R30, R93, R28.reuse ;  /* 0x0000001c5d1e7220 */ /* 0x080fe20000410000 */
[----:B------:R-:W-:Y:S01]  /*3ea0*/  FADD.FTZ R33, RZ, R33 ;  /* 0x00000021ff217221 */ /* 0x000fe20000010000 */
[----:B------:R-:W-:Y:S01]  /*3eb0*/  FFMA.FTZ R28, R95, R28, R29 ;  /* 0x0000001c5f1c7223 */ /* 0x000fe2000001001d */
[----:B------:R-:W-:Y:S01]  /*3ec0*/  FADD.FTZ R34, R11, R34 ;  /* 0x000000220b227221 */ /* 0x000fe20000010000 */
[----:B------:R-:W-:Y:S01]  /*3ed0*/  FFMA.FTZ R30, R95, R32, -R30 ;  /* 0x000000205f1e7223 */ /* 0x000fe2000001081e */
[CC--:B------:R-:W-:Y:S01]  /*3ee0*/  FMUL.FTZ R31, R116.reuse, R33.reuse ;  /* 0x00000021741f7220 */ /* 0x0c0fe20000410000 */
[C---:B------:R-:W-:Y:S01]  /*3ef0*/  FMUL.FTZ R29, R83.reuse, R28 ;  /* 0x0000001c531d7220 */ /* 0x040fe20000410000 */
[----:B------:R-:W-:Y:S01]  /*3f00*/  FMUL.FTZ R36, R116, R34 ;  /* 0x0000002274247220 */ /* 0x000fe20000410000 */
[----:B------:R-:W-:Y:S01]  /*3f10*/  FMUL.FTZ R32, R83, R30 ;  /* 0x0000001e53207220 */ /* 0x000fe20000410000 */
[----:B------:R-:W-:Y:S01]  /*3f20*/  FFMA.FTZ R31, R117, R34, -R31 ;  /* 0x00000022751f7223 */ /* 0x000fe2000001081f */
[----:B------:R-:W-:Y:S01]  /*3f30*/  FFMA.FTZ R30, R91, R30, -R29 ;  /* 0x0000001e5b1e7223 */ /* 0x000fe2000001081d */
[----:B------:R-:W-:Y:S01]  /*3f40*/  FFMA.FTZ R36, R117, R33, R36 ;  /* 0x0000002175247223 */ /* 0x000fe20000010024 */
[----:B------:R-:W-:Y:S01]  /*3f50*/  FFMA.FTZ R32, R91, R28, R32 ;  /* 0x0000001c5b207223 */ /* 0x000fe20000010020 */
[----:B------:R-:W-:Y:S01]  /*3f60*/  FADD.FTZ R31, R10, R31 ;  /* 0x0000001f0a1f7221 */ /* 0x000fe20000010000 */
[C---:B------:R-:W-:Y:S01]  /*3f70*/  FMUL.FTZ R29, R79.reuse, R30 ;  /* 0x0000001e4f1d7220 */ /* 0x040fe20000410000 */
[----:B------:R-:W-:Y:S01]  /*3f80*/  FADD.FTZ R36, RZ, R36 ;  /* 0x00000024ff247221 */ /* 0x000fe20000010000 */
[-C--:B------:R-:W-:Y:S01]  /*3f90*/  FMUL.FTZ R28, R79, R32.reuse ;  /* 0x000000204f1c7220 */ /* 0x080fe20000410000 */
[CC--:B------:R-:W-:Y:S01]  /*3fa0*/  FMUL.FTZ R33, R114.reuse, R31.reuse ;  /* 0x0000001f72217220 */ /* 0x0c0fe20000410000 */
[C---:B------:R-:W-:Y:S01]  /*3fb0*/  FFMA.FTZ R32, R81.reuse, R32, R29 ;  /* 0x0000002051207223 */ /* 0x040fe2000001001d */
[----:B------:R-:W-:Y:S01]  /*3fc0*/  FMUL.FTZ R34, R114, R36 ;  /* 0x0000002472227220 */ /* 0x000fe20000410000 */
[----:B------:R-:W-:Y:S01]  /*3fd0*/  FFMA.FTZ R28, R81, R30, -R28 ;  /* 0x0000001e511c7223 */ /* 0x000fe2000001081c */
[----:B------:R-:W-:Y:S01]  /*3fe0*/  FFMA.FTZ R33, R115, R36, R33 ;  /* 0x0000002473217223 */ /* 0x000fe20000010021 */
[----:B------:R-:W-:Y:S01]  /*3ff0*/  FMUL.FTZ R30, R75, R32 ;  /* 0x000000204b1e7220 */ /* 0x000fe20000410000 */
[----:B------:R-:W-:Y:S01]  /*4000*/  FFMA.FTZ R34, R115, R31, -R34 ;  /* 0x0000001f73227223 */ /* 0x000fe20000010822 */
[-C--:B------:R-:W-:Y:S01]  /*4010*/  FMUL.FTZ R29, R75, R28.reuse ;  /* 0x0000001c4b1d7220 */ /* 0x080fe20000410000 */
[----:B------:R-:W-:Y:S01]  /*4020*/  FADD.FTZ R33, RZ, R33 ;  /* 0x00000021ff217221 */ /* 0x000fe20000010000 */
[----:B------:R-:W-:Y:S01]  /*4030*/  FFMA.FTZ R30, R77, R28, -R30 ;  /* 0x0000001c4d1e7223 */ /* 0x000fe2000001081e */
[----:B------:R-:W-:Y:S01]  /*4040*/  FADD.FTZ R34, R9, R34 ;  /* 0x0000002209227221 */ /* 0x000fe20000010000 */
[----:B------:R-:W-:Y:S01]  /*4050*/  FFMA.FTZ R29, R77, R32, R29 ;  /* 0x000000204d1d7223 */ /* 0x000fe2000001001d */
[----:B------:R-:W-:Y:S01]  /*4060*/  FMUL.FTZ R32, R112, R33 ;  /* 0x0000002170207220 */ /* 0x000fe20000410000 */
[----:B------:R-:W-:Y:S01]  /*4070*/  FMUL.FTZ R28, R118, R30 ;  /* 0x0000001e761c7220 */ /* 0x000fe20000410000 */
[-C--:B------:R-:W-:Y:S01]  /*4080*/  FMUL.FTZ R36, R112, R34.reuse ;  /* 0x0000002270247220 */ /* 0x080fe20000410000 */
[-C--:B------:R-:W-:Y:S01]  /*4090*/  FMUL.FTZ R31, R118, R29.reuse ;  /* 0x0000001d761f7220 */ /* 0x080fe20000410000 */
[----:B------:R-:W-:Y:S01]  /*40a0*/  FFMA.FTZ R35, R113, R34, -R32 ;  /* 0x0000002271237223 */ /* 0x000fe20000010820 */
[----:B------:R-:W-:Y:S01]  /*40b0*/  FFMA.FTZ R28, R119, R29, R28 ;  /* 0x0000001d771c7223 */ /* 0x000fe2000001001c */
[----:B------:R-:W-:Y:S01]  /*40c0*/  FFMA.FTZ R36, R113, R33, R36 ;  /* 0x0000002171247223 */ /* 0x000fe20000010024 */
[----:B------:R-:W-:Y:S01]  /*40d0*/  FFMA.FTZ R31, R119, R30, -R31 ;  /* 0x0000001e771f7223 */ /* 0x000fe2000001081f */
[----:B------:R-:W-:Y:S01]  /*40e0*/  FADD.FTZ R35, R8, R35 ;  /* 0x0000002308237221 */ /* 0x000fe20000010000 */
[C---:B------:R-:W-:Y:S01]  /*40f0*/  FMUL.FTZ R30, R116.reuse, R28 ;  /* 0x0000001c741e7220 */ /* 0x040fe20000410000 */
[----:B------:R-:W-:Y:S01]  /*4100*/  FADD.FTZ R36, RZ, R36 ;  /* 0x00000024ff247221 */ /* 0x000fe20000010000 */
[----:B------:R-:W-:Y:S01]  /*4110*/  FMUL.FTZ R29, R116, R31 ;  /* 0x0000001f741d7220 */ /* 0x000fe20000410000 */
[C---:B------:R-:W-:Y:S01]  /*4120*/  FMUL.FTZ R34, R110.reuse, R35 ;  /* 0x000000236e227220 */ /* 0x040fe20000410000 */
[C---:B------:R-:W-:Y:S01]  /*4130*/  FFMA.FTZ R30, R117.reuse, R31, -R30 ;  /* 0x0000001f751e7223 */ /* 0x040fe2000001081e */
[----:B------:R-:W-:Y:S01]  /*4140*/  FMUL.FTZ R32, R110, R36 ;  /* 0x000000246e207220 */ /* 0x000fe20000410000 */
[----:B------:R-:W-:Y:S01]  /*4150*/  FFMA.FTZ R29, R117, R28, R29 ;  /* 0x0000001c751d7223 */ /* 0x000fe2000001001d */
[C---:B------:R-:W-:Y:S01]  /*4160*/  FFMA.FTZ R34, R111.reuse, R36, R34 ;  /* 0x000000246f227223 */ /* 0x040fe20000010022 */
[CC--:B------:R-:W-:Y:S01]  /*4170*/  FMUL.FTZ R28, R114.reuse, R30.reuse ;  /* 0x0000001e721c7220 */ /* 0x0c0fe20000410000 */
[----:B------:R-:W-:Y:S01]  /*4180*/  FFMA.FTZ R32, R111, R35, -R32 ;  /* 0x000000236f207223 */ /* 0x000fe20000010820 */
[-C--:B------:R-:W-:Y:S01]  /*4190*/  FMUL.FTZ R31, R114, R29.reuse ;  /* 0x0000001d721f7220 */ /* 0x080fe20000410000 */
[----:B------:R-:W-:Y:S01]  /*41a0*/  FADD.FTZ R34, RZ, R34 ;  /* 0x00000022ff227221 */ /* 0x000fe20000010000 */
[----:B------:R-:W-:Y:S01]  /*41b0*/  FFMA.FTZ R28, R115, R29, R28 ;  /* 0x0000001d731c7223 */ /* 0x000fe2000001001c */
[----:B------:R-:W-:Y:S01]  /*41c0*/  FADD.FTZ R32, R7, R32 ;  /* 0x0000002007207221 */ /* 0x000fe20000010000 */
[----:B------:R-:W-:Y:S01]  /*41d0*/  FFMA.FTZ R31, R115, R30, -R31 ;  /* 0x0000001e731f7223 */ /* 0x000fe2000001081f */
[----:B------:R-:W-:Y:S01]  /*41e0*/  FMUL.FTZ R36, R108, R34 ;  /* 0x000000226c247220 */ /* 0x000fe20000410000 */
[----:B------:R-:W-:Y:S01]  /*41f0*/  FMUL.FTZ R30, R112, R28 ;  /* 0x0000001c701e7220 */ /* 0x000fe20000410000 */
[-C--:B------:R-:W-:Y:S01]  /*4200*/  FMUL.FTZ R35, R108, R32.reuse ;  /* 0x000000206c237220 */ /* 0x080fe20000410000 */
[-C--:B------:R-:W-:Y:S01]  /*4210*/  FMUL.FTZ R29, R112, R31.reuse ;  /* 0x0000001f701d7220 */ /* 0x080fe20000410000 */
[----:B------:R-:W-:Y:S01]  /*4220*/  FFMA.FTZ R33, R109, R32, -R36 ;  /* 0x000000206d217223 */ /* 0x000fe20000010824 */
[----:B------:R-:W-:Y:S01]  /*4230*/  FFMA.FTZ R30, R113, R31, -R30 ;  /* 0x0000001f711e7223 */ /* 0x000fe2000001081e */
[----:B------:R-:W-:Y:S01]  /*4240*/  FFMA.FTZ R35, R109, R34, R35 ;  /* 0x000000226d237223 */ /* 0x000fe20000010023 */
[----:B------:R-:W-:Y:S01]  /*4250*/  FFMA.FTZ R29, R113, R28, R29 ;  /* 0x0000001c711d7223 */ /* 0x000fe2000001001d */
[----:B------:R-:W-:Y:S01]  /*4260*/  FADD.FTZ R33, R6, R33 ;  /* 0x0000002106217221 */ /* 0x000fe20000010000 */
[CC--:B------:R-:W-:Y:S01]  /*4270*/  FMUL.FTZ R28, R110.reuse, R30.reuse ;  /* 0x0000001e6e1c7220 */ /* 0x0c0fe20000410000 */
[----:B------:R-:W-:Y:S01]  /*4280*/  FADD.FTZ R35, RZ, R35 ;  /* 0x00000023ff237221 */ /* 0x000fe20000010000 */
[----:B------:R-:W-:Y:S01]  /*4290*/  FMUL.FTZ R31, R110, R29 ;  /* 0x0000001d6e1f7220 */ /* 0x000fe20000410000 */
[C---:B------:R-:W-:Y:S01]  /*42a0*/  FMUL.FTZ R34, R106.reuse, R33 ;  /* 0x000000216a227220 */ /* 0x040fe20000410000 */
[C---:B------:R-:W-:Y:S01]  /*42b0*/  FFMA.FTZ R28, R111.reuse, R29, R28 ;  /* 0x0000001d6f1c7223 */ /* 0x040fe2000001001c */
[-C--:B------:R-:W-:Y:S01]  /*42c0*/  FMUL.FTZ R32, R106, R35.reuse ;  /* 0x000000236a207220 */ /* 0x080fe20000410000 */
[----:B------:R-:W-:Y:S01]  /*42d0*/  FFMA.FTZ R31, R111, R30, -R31 ;  /* 0x0000001e6f1f7223 */ /* 0x000fe2000001081f */
[C---:B------:R-:W-:Y:S01]  /*42e0*/  FFMA.FTZ R34, R107.reuse, R35, R34 ;  /* 0x000000236b227223 */ /* 0x040fe20000010022 */
[CC--:B------:R-:W-:Y:S01]  /*42f0*/  FMUL.FTZ R30, R108.reuse, R28.reuse ;  /* 0x0000001c6c1e7220 */ /* 0x0c0fe20000410000 */
        /* <DEDUP_REMOVED lines=17> */
[----:B------:R-:W-:-:S02]  /*4410*/  FMUL.FTZ R29, R104, R31 ;  /* 0x0000001f681d7220 */ /* 0x000fc40000410000 */
[C---:B------:R-:W-:Y:S02]  /*4420*/  FFMA.FTZ R36, R105.reuse, R31, -R36 ;  /* 0x0000001f69247223 */ /* 0x040fe40000010824 */
[----:B------:R-:W0:Y:S04]  /*4430*/  SHFL.UP PT, R31, R38, 0x1, RZ ;  /* 0x04200000261f7989 */ /* 0x000e2800000e00ff */
[----:B------:R-:W1:Y:S01]  /*4440*/  SHFL.UP PT, R32, R39, 0x1, RZ ;  /* 0x0420000027207989 */ /* 0x000e6200000e00ff */
[----:B------:R-:W-:-:S03]  /*4450*/  FFMA.FTZ R29, R105, R28, R29 ;  /* 0x0000001c691d7223 */ /* 0x000fc6000001001d */
[----:B------:R-:W2:Y:S04]  /*4460*/  SHFL.UP PT, R28, R36, 0x1, RZ ;  /* 0x04200000241c7989 */ /* 0x000ea800000e00ff */
[----:B------:R-:W4:Y:S01]  /*4470*/  SHFL.UP PT, R30, R29, 0x1, RZ ;  /* 0x042000001d1e7989 */ /* 0x000f2200000e00ff */
[----:B------:R-:W-:Y:S01]  /*4480*/  ISETP.GE.AND P0, PT, R61, 0x1, PT ;  /* 0x000000013d00780c */ /* 0x000fe20003f06270 */
[C---:B0-----:R-:W-:Y:S01]  /*4490*/  FMUL.FTZ R35, R29.reuse, R31 ;  /* 0x0000001f1d237220 */ /* 0x041fe20000410000 */
[----:B-1----:R-:W-:-:S03]  /*44a0*/  FMUL.FTZ R34, R29, R32 ;  /* 0x000000201d227220 */ /* 0x002fc60000410000 */
[C---:B------:R-:W-:Y:S01]  /*44b0*/  FFMA.FTZ R32, R36.reuse, R32, R35 ;  /* 0x0000002024207223 */ /* 0x040fe20000010023 */
[----:B------:R-:W-:Y:S01]  /*44c0*/  FFMA.FTZ R35, R36, R31, -R34 ;  /* 0x0000001f24237223 */ /* 0x000fe20000010822 */
[----:B--2---:R-:W-:-:S06]  /*44d0*/  FMUL.FTZ R33, R29, R28 ;  /* 0x0000001c1d217220 */ /* 0x004fcc0000410000 */
[----:B------:R-:W-:Y:S01]  /*44e0*/  @P0 FADD.FTZ R38, R38, R35 ;  /* 0x0000002326260221 */ /* 0x000fe20000010000 */
[CC--:B----4-:R-:W-:Y:S01]  /*44f0*/  FFMA.FTZ R34, R36.reuse, R30.reuse, R33 ;  /* 0x0000001e24227223 */ /* 0x0d0fe20000010021 */
[----:B------:R-:W-:Y:S01]  /*4500*/  FMUL.FTZ R31, R29, R30 ;  /* 0x0000001e1d1f7220 */ /* 0x000fe20000410000 */
[----:B------:R-:W-:Y:S02]  /*4510*/  @P0 FADD.FTZ R39, R39, R32 ;  /* 0x0000002027270221 */ /* 0x000fe40000010000 */
[----:B------:R-:W0:Y:S01]  /*4520*/  SHFL.UP PT, R33, R38, 0x2, RZ ;  /* 0x0440000026217989 */ /* 0x000e2200000e00ff */
[----:B------:R-:W-:Y:S01]  /*4530*/  @P0 FFMA.FTZ R36, R36, R28, -R31 ;  /* 0x0000001c24240223 */ /* 0x000fe2000001081f */
[----:B------:R-:W-:Y:S02]  /*4540*/  FSEL R34, R29, R34, !P0 ;  /* 0x000000221d227208 */ /* 0x000fe40004000000 */
        /* <DEDUP_REMOVED lines=8> */
[----:B------:R-:W-:-:S06]  /*45d0*/  FFMA.FTZ R37, R36, R33, -R37 ;  /* 0x0000002124257223 */ /* 0x000fcc0000010825 */
[----:B------:R-:W-:Y:S01]  /*45e0*/  @P0 FADD.FTZ R39, R39, R32 ;  /* 0x0000002027270221 */ /* 0x000fe20000010000 */
[-C--:B----4-:R-:W-:Y:S01]  /*45f0*/  FMUL.FTZ R28, R34, R31.reuse ;  /* 0x0000001f221c7220 */ /* 0x090fe20000410000 */
[----:B------:R-:W-:Y:S01]  /*4600*/  FFMA.FTZ R31, R36, R31, R30 ;  /* 0x0000001f241f7223 */ /* 0x000fe2000001001e */
[----:B------:R-:W-:Y:S02]  /*4610*/  @P0 FADD.FTZ R38, R38, R37 ;  /* 0x0000002526260221 */ /* 0x000fe40000010000 */
[----:B------:R-:W-:Y:S01]  /*4620*/  @P0 FFMA.FTZ R36, R36, R29, -R28 ;  /* 0x0000001d24240223 */ /* 0x000fe2000001081c */
[----:B------:R-:W0:Y:S01]  /*4630*/  SHFL.UP PT, R32, R39, 0x4, RZ ;  /* 0x0480000027207989 */ /* 0x000e2200000e00ff */
[----:B------:R-:W-:-:S03]  /*4640*/  FSEL R31, R34, R31, !P0 ;  /* 0x0000001f221f7208 */ /* 0x000fc60004000000 */
        /* <DEDUP_REMOVED lines=19> */
[----:B------:R-:W-:-:S02]  /*4780*/  ISETP.NE.AND P2, PT, R61, 0x1f, PT ;  /* 0x0000001f3d00780c */ /* 0x000fc40003f45270 */
[----:B------:R-:W-:Y:S01]  /*4790*/  ISETP.GE.AND P0, PT, R61, 0x8, PT ;  /* 0x000000083d00780c */ /* 0x000fe20003f06270 */
[----:B0-----:R-:W-:-:S10]  /*47a0*/  FMUL.FTZ R40, R34, R33 ;  /* 0x0000002122287220 */ /* 0x001fd40000410000 */
[----:B------:R-:W0:Y:S01]  /*47b0*/  @!P2 S2R R28, SR_CgaCtaId ;  /* 0x00000000001ca919 */ /* 0x000e220000008800 */
[-C--:B-1----:R-:W-:Y:S01]  /*47c0*/  FMUL.FTZ R37, R34, R35.reuse ;  /* 0x0000002322257220 */ /* 0x082fe20000410000 */
[----:B------:R-:W-:Y:S01]  /*47d0*/  FFMA.FTZ R40, R36, R35, R40 ;  /* 0x0000002324287223 */ /* 0x000fe20000010028 */
[----:B--2---:R-:W-:Y:S02]  /*47e0*/  FMUL.FTZ R32, R34, R29 ;  /* 0x0000001d22207220 */ /* 0x004fe40000410000 */
[----:B------:R-:W-:Y:S01]  /*47f0*/  FFMA.FTZ R37, R36, R33, -R37 ;  /* 0x0000002124257223 */ /* 0x000fe20000010825 */
[----:B------:R-:W-:Y:S01]  /*4800*/  @P0 FADD.FTZ R39, R39, R40 ;  /* 0x0000002827270221 */ /* 0x000fe20000010000 */
[-C--:B----4-:R-:W-:Y:S01]  /*4810*/  FMUL.FTZ R30, R34, R31.reuse ;  /* 0x0000001f221e7220 */ /* 0x090fe20000410000 */
[----:B------:R-:W-:Y:S01]  /*4820*/  FFMA.FTZ R31, R36, R31, R32 ;  /* 0x0000001f241f7223 */ /* 0x000fe20000010020 */
[----:B------:R-:W-:Y:S02]  /*4830*/  @P0 FADD.FTZ R38, R38, R37 ;  /* 0x0000002526260221 */ /* 0x000fe40000010000 */
[----:B------:R-:W-:Y:S01]  /*4840*/  @P0 FFMA.FTZ R36, R36, R29, -R30 ;  /* 0x0000001d24240223 */ /* 0x000fe2000001081e */
[----:B------:R-:W1:Y:S01]  /*4850*/  SHFL.UP PT, R32, R39, 0x10, RZ ;  /* 0x0600000027207989 */ /* 0x000e6200000e00ff */
[----:B------:R-:W-:Y:S01]  /*4860*/  FSEL R37, R34, R31, !P0 ;  /* 0x0000001f22257208 */ /* 0x000fe20004000000 */
[----:B------:R-:W2:Y:S02]  /*4870*/  S2UR UR6, SR_CgaCtaId ;  /* 0x00000000000679c3 */ /* 0x000ea40000008800 */
[----:B------:R-:W4:Y:S04]  /*4880*/  SHFL.UP PT, R29, R36, 0x10, RZ ;  /* 0x06000000241d7989 */ /* 0x000f2800000e00ff */
[----:B------:R-:W5:Y:S04]  /*4890*/  SHFL.UP PT, R31, R38, 0x10, RZ ;  /* 0x06000000261f7989 */ /* 0x000f6800000e00ff */
[----:B------:R-:W3:Y:S01]  /*48a0*/  SHFL.UP PT, R30, R37, 0x10, RZ ;  /* 0x06000000251e7989 */ /* 0x000ee200000e00ff */
[----:B------:R-:W-:-:S02]  /*48b0*/  @!P2 MOV R35, 0x400 ;  /* 0x000004000023a802 */ /* 0x000fc40000000f00 */
[----:B------:R-:W-:Y:S02]  /*48c0*/  @!P2 SHF.R.U32.HI R33, RZ, 0x1, R65 ;  /* 0x00000001ff21a819 */ /* 0x000fe40000011641 */
[----:B------:R-:W-:Y:S02]  /*48d0*/  ISETP.NE.AND P0, PT, R59, RZ, PT ;  /* 0x000000ff3b00720c */ /* 0x000fe40003f05270 */
[----:B------:R-:W-:Y:S02]  /*48e0*/  ISETP.GE.AND P1, PT, R61, 0x10, PT ;  /* 0x000000103d00780c */ /* 0x000fe40003f26270 */
[----:B0-----:R-:W-:Y:S02]  /*48f0*/  @!P2 LEA R28, R28, R35, 0x18 ;  /* 0x000000231c1ca211 */ /* 0x001fe400078ec0ff */
[----:B------:R-:W-:Y:S02]  /*4900*/  @!P2 LOP3.LUT R33, R33, 0x7ffffff0, RZ, 0xc0, !PT ;  /* 0x7ffffff02121a812 */ /* 0x000fe400078ec0ff */
[----:B------:R-:W-:Y:S01]  /*4910*/  ISETP.EQ.OR P0, PT, RZ, UR4, P0 ;  /* 0x00000004ff007c0c */ /* 0x000fe20008702670 */
[C---:B-1----:R-:W-:Y:S01]  /*4920*/  FMUL.FTZ R34, R37.reuse, R32 ;  /* 0x0000002025227220 */ /* 0x042fe20000410000 */
[----:B------:R-:W-:Y:S01]  /*4930*/  @!P2 IADD3 R41, R28, R33, RZ ;  /* 0x000000211c29a210 */ /* 0x000fe20007ffe0ff */
[----:B----4-:R-:W-:Y:S01]  /*4940*/  FMUL.FTZ R33, R37, R29 ;  /* 0x0000001d25217220 */ /* 0x010fe20000410000 */
[----:B------:R-:W-:-:S02]  /*4950*/  UMOV UR5, 0x400 ;  /* 0x0000040000057882 */ /* 0x000fc40000000000 */
[----:B--2---:R-:W-:Y:S01]  /*4960*/  ULEA UR5, UR6, UR5, 0x18 ;  /* 0x0000000506057291 */ /* 0x004fe2000f8ec03f */
[CC--:B-----5:R-:W-:Y:S01]  /*4970*/  FMUL.FTZ R35, R37.reuse, R31.reuse ;  /* 0x0000001f25237220 */ /* 0x0e0fe20000410000 */
[C---:B------:R-:W-:Y:S01]  /*4980*/  FFMA.FTZ R31, R36.reuse, R31, -R34 ;  /* 0x0000001f241f7223 */ /* 0x040fe20000010822 */
[-C--:B---3--:R-:W-:Y:S01]  /*4990*/  FMUL.FTZ R28, R37, R30.reuse ;  /* 0x0000001e251c7220 */ /* 0x088fe20000410000 */
[C---:B------:R-:W-:Y:S01]  /*49a0*/  FFMA.FTZ R40, R36.reuse, R30, R33 ;  /* 0x0000001e24287223 */ /* 0x040fe20000010021 */
[----:B------:R-:W-:Y:S01]  /*49b0*/  FFMA.FTZ R32, R36, R32, R35 ;  /* 0x0000002024207223 */ /* 0x000fe20000010023 */
[----:B------:R-:W-:Y:S01]  /*49c0*/  @P1 FADD.FTZ R38, R38, R31 ;  /* 0x0000001f26261221 */ /* 0x000fe20000010000 */
[----:B------:R-:W-:Y:S01]  /*49d0*/  @P1 FFMA.FTZ R36, R36, R29, -R28 ;  /* 0x0000001d24241223 */ /* 0x000fe2000001081c */
[----:B------:R-:W-:Y:S02]  /*49e0*/  MOV R29, RZ ;  /* 0x000000ff001d7202 */ /* 0x000fe40000000f00 */
[----:B------:R-:W-:-:S02]  /*49f0*/  CS2R R30, SRZ ;  /* 0x00000000001e7805 */ /* 0x000fc4000001ff00 */
[----:B------:R-:W-:Y:S01]  /*4a00*/  MOV R28, 0x3f800000 ;  /* 0x3f800000001c7802 */ /* 0x000fe20000000f00 */
[----:B------:R-:W-:Y:S01]  /*4a10*/  @P1 FADD.FTZ R39, R39, R32 ;  /* 0x0000002027271221 */ /* 0x000fe20000010000 */
[----:B------:R-:W-:Y:S02]  /*4a20*/  @!P0 LEA R125, R0, UR5, 0x4 ;  /* 0x00000005007d8c11 */ /* 0x000fe4000f8e20ff */
[----:B------:R-:W-:-:S03]  /*4a30*/  FSEL R37, R37, R40, !P1 ;  /* 0x0000002825257208 */ /* 0x000fc60004800000 */
[----:B------:R0:W-:Y:S04]  /*4a40*/  @!P0 LDS.128 R28, [R125+0x890] ;  /* 0x000890007d1c8984 */ /* 0x0001e80000000c00 */
[----:B------:R-:W-:Y:S01]  /*4a50*/  @!P2 STS.128 [R41+0x850], R36 ;  /* 0x000850242900a388 */ /* 0x000fe20000000c00 */
[----:B------:R-:W-:Y:S06]  /*4a60*/  BAR.SYNC.DEFER_BLOCKING 0x0 ;  /* 0x0000000000007b1d */ /* 0x000fec0000010000 */
[----:B------:R-:W-:Y:S04]  /*4a70*/  LDS.128 R32, [UR5+0x850] ;  /* 0x00085005ff207984 */ /* 0x000fe80008000c00 */
[----:B------:R-:W1:Y:S01]  /*4a80*/  LDS.128 R40, [UR5+0x860] ;  /* 0x00086005ff287984 */ /* 0x000e620008000c00 */
[----:B0-----:R-:W-:Y:S01]  /*4a90*/  SHF.R.U32.HI R125, RZ, 0x5, R65 ;  /* 0x00000005ff7d7819 */ /* 0x001fe20000011641 */
        /* <DEDUP_REMOVED lines=13> */
[----:B---3--:R-:W-:Y:S01]  /*4b70*/  FMUL.FTZ R38, R32, R41 ;  /* 0x0000002920267220 */ /* 0x008fe20000410000 */
[-C--:B------:R-:W-:Y:S01]  /*4b80*/  FFMA.FTZ R123, R34, R40.reuse, -R123 ;  /* 0x00000028227b7223 */ /* 0x080fe2000001087b */
[-C--:B------:R-:W-:Y:S01]  /*4b90*/  FFMA.FTZ R88, R35, R40.reuse, R36 ;  /* 0x0000002823587223 */ /* 0x080fe20000010024 */
[-C--:B------:R-:W-:Y:S01]  /*4ba0*/  FFMA.FTZ R36, R32, R40.reuse, -R89 ;  /* 0x0000002820247223 */ /* 0x080fe20000010859 */
[----:B------:R-:W-:Y:S01]  /*4bb0*/  FFMA.FTZ R38, R33, R40, R38 ;  /* 0x0000002821267223 */ /* 0x000fe20000010026 */
[----:B------:R-:W-:Y:S01]  /*4bc0*/  FADD.FTZ R42, R42, R123 ;  /* 0x0000007b2a2a7221 */ /* 0x000fe20000010000 */
[----:B------:R-:W-:Y:S01]  /*4bd0*/  FADD.FTZ R43, R43, R88 ;  /* 0x000000582b2b7221 */ /* 0x000fe20000010000 */
[----:B--2-4-:R-:W-:Y:S06]  /*4be0*/  @!P0 BRA `(.L_x_1066) ;  /* 0x0000000000408947 */ /* 0x014fec0003800000 */
        /* <DEDUP_REMOVED lines=16> */
.L_x_1066:
        /* <DEDUP_REMOVED lines=16> */
.L_x_1067:
[----:B------:R-:W-:Y:S05]  /*4df0*/  BSYNC B0 ;  /* 0x0000000000007941 */ /* 0x000fea0003800000 */
.L_x_1065:
        /* <DEDUP_REMOVED lines=123> */
.L_x_1069:
[----:B------:R-:W-:Y:S05]  /*55b0*/  BSYNC B0 ;  /* 0x0000000000007941 */ /* 0x000fea0003800000 */
.L_x_1068:
[----:B------:R-:W-:Y:S01]  /*55c0*/  IADD3 R0, R0, 0x1, RZ ;  /* 0x0000000100007810 */ /* 0x000fe20007ffe0ff */
[C---:B------:R-:W-:Y:S01]  /*55d0*/  FMUL.FTZ R37, R87.reuse, R37 ;  /* 0x0000002557257220 */ /* 0x040fe20000410000 */
[C---:B0-----:R-:W-:Y:S01]  /*55e0*/  FMUL.FTZ R33, R87.reuse, R96 ;  /* 0x0000006057217220 */ /* 0x041fe20000410000 */
[----:B------:R-:W-:Y:S01]  /*55f0*/  FADD.FTZ R30, RZ, R105 ;  /* 0x00000069ff1e7221 */ /* 0x000fe20000010000 */
[----:B------:R-:W-:Y:S01]  /*5600*/  ISETP.GE.AND P0, PT, R0, UR28, PT ;  /* 0x0000001c00007c0c */ /* 0x000fe2000bf06270 */
[C---:B------:R-:W-:Y:S01]  /*5610*/  FFMA.FTZ R35, R86.reuse, R35, -R37 ;  /* 0x0000002356237223 */ /* 0x040fe20000010825 */
[C---:B------:R-:W-:Y:S01]  /*5620*/  FMUL.FTZ R37, R87.reuse, R100 ;  /* 0x0000006457257220 */ /* 0x040fe20000410000 */
[C---:B------:R-:W-:Y:S01]  /*5630*/  FFMA.FTZ R98, R86.reuse, R98, -R33 ;  /* 0x0000006256627223 */ /* 0x040fe20000010821 */
        /* <DEDUP_REMOVED lines=44> */
.L_x_1064:
        /* <DEDUP_REMOVED lines=32> */
[----:B------:R-:W-:Y:S01]  /*5b00*/  IADD3.X R53, RZ, R53, RZ, P2, !PT ;  /* 0x00000035ff357210 */ /* 0x000fe200017fe4ff */
[----:B------:R-:W-:Y:S01]  /*5b10*/  IMAD R5, R73, UR6, RZ ;  /* 0x0000000649057c24 */ /* 0x000fe2000f8e02ff */
[----:B------:R-:W-:-:S03]  /*5b20*/  IADD3 R3, R3, R17, RZ ;  /* 0x0000001103037210 */ /* 0x000fc60007ffe0ff */
        /* <DEDUP_REMOVED lines=12> */
.L_x_1072:
        /* <DEDUP_REMOVED lines=9> */
.L_x_5184:


//--------------------- .text._Z25selective_scan_fwd_kernelI32Selective_Scan_fwd_kernel_traitsILi64ELi16ELi1ELb1ELb0ELb0ELb1EN3c108BFloat16ENS1_7complexIfEEEEv13SSMParamsBase --------------------------
	.section	.text._Z25selective_scan_fwd_kernelI32Selective_Scan_fwd_kernel_traitsILi64ELi16ELi1ELb1ELb0ELb0ELb1EN3c108BFloat16ENS1_7complexIfEEEEv13SSMParamsBase,"ax",@progbits
	.align	128
        .global         _Z25selective_scan_fwd_kernelI32Selective_Scan_fwd_kernel_traitsILi64ELi16ELi1ELb1ELb0ELb0ELb1EN3c108BFloat16ENS1_7complexIfEEEEv13SSMParamsBase
        .type           _Z25selective_scan_fwd_kernelI32Selective_Scan_fwd_kernel_traitsILi64ELi16ELi1ELb1ELb0ELb0ELb1EN3c108BFloat16ENS1_7complexIfEEEEv13SSMParamsBase,@function
        .size           _Z25selective_scan_fwd_kernelI32Selective_Scan_fwd_kernel_traitsILi64ELi16ELi1ELb1ELb0ELb0ELb1EN3c108BFloat16ENS1_7complexIfEEEEv13SSMParamsBase,(.L_x_5185 - _Z25selective_scan_fwd_kernelI32Selective_Scan_fwd_kernel_traitsILi64ELi16ELi1ELb1ELb0ELb0ELb1EN3c108BFloat16ENS1_7complexIfEEEEv13SSMParamsBase)
        .other          _Z25selective_scan_fwd_kernelI32Selective_Scan_fwd_kernel_traitsILi64ELi16ELi1ELb1ELb0ELb0ELb1EN3c108BFloat16ENS1_7complexIfEEEEv13SSMParamsBase,@"STO_CUDA_ENTRY STV_DEFAULT"
_Z25selective_scan_fwd_kernelI32Selective_Scan_fwd_kernel_traitsILi64ELi16ELi1ELb1ELb0ELb0ELb1EN3c108BFloat16ENS1_7complexIfEEEEv13SSMParamsBase:
.text._Z25selective_scan_fwd_kernelI32Selective_Scan_fwd_kernel_traitsILi64ELi16ELi1ELb1ELb0ELb0ELb1EN3c108BFloat16ENS1_7complexIfEEEEv13SSMParamsBase:
        /* <DEDUP_REMOVED lines=26> */
[----:B------:R-:W-:Y:S01]  /*01a0*/  ULDC.64 UR4, c[0x0][0x280] ;  /* 0x0000a00000047ab9 */ /* 0x000fe20000000a00 */
[----:B------:R-:W1:Y:S01]  /*01b0*/  LDC.64 R20, c[0x0][0x2f0] ;  /* 0x0000bc00ff147b82 */ /* 0x000e620000000a00 */
[----:B------:R-:W-:Y:S01]  /*01c0*/  ULDC.64 UR6, c[0x0][0x290] ;  /* 0x0000a40000067ab9 */ /* 0x000fe20000000a00 */
[----:B------:R-:W-:-:S04]  /*01d0*/  IMAD.WIDE.U32 R2, R10, UR4, RZ ;  /* 0x000000040a027c25 */ /* 0x000fc8000f8e00ff */
[C---:B------:R-:W-:Y:S02]  /*01e0*/  IMAD R5, R9.reuse, UR4, RZ ;  /* 0x0000000409057c24 */ /* 0x040fe4000f8e02ff */
[----:B------:R-:W2:Y:S01]  /*01f0*/  LDC.64 R22, c[0x0][0x2f8] ;  /* 0x0000be00ff167b82 */ /* 0x000ea20000000a00 */
[----:B------:R-:W-:Y:S02]  /*0200*/  IMAD R15, R9, UR6, RZ ;  /* 0x00000006090f7c24 */ /* 0x000fe4000f8e02ff */
[C---:B------:R-:W-:Y:S01]  /*0210*/  IMAD R7, R10.reuse, UR5, R5 ;  /* 0x000000050a077c24 */ /* 0x040fe2000f8e0205 */
[----:B------:R-:W-:Y:S01]  /*0220*/  ULDC.64 UR4, c[0x0][0x288] ;  /* 0x0000a20000047ab9 */ /* 0x000fe20000000a00 */
[----:B------:R-:W-:-:S03]  /*0230*/  IMAD.WIDE.U32 R4, R10, UR6, RZ ;  /* 0x000000060a047c25 */ /* 0x000fc6000f8e00ff */
[----:B------:R-:W-:Y:S01]  /*0240*/  IADD3 R3, R3, R7, RZ ;  /* 0x0000000703037210 */ /* 0x000fe20007ffe0ff */
[----:B------:R-:W-:Y:S01]  /*0250*/  IMAD R15, R10, UR7, R15 ;  /* 0x000000070a0f7c24 */ /* 0x000fe2000f8e020f */
[----:B------:R-:W-:Y:S01]  /*0260*/  ULDC.64 UR6, c[0x0][0x298] ;  /* 0x0000a60000067ab9 */ /* 0x000fe20000000a00 */
[----:B------:R-:W3:Y:S01]  /*0270*/  S2R R7, SR_LANEID ;  /* 0x0000000000077919 */ /* 0x000ee20000000000 */
[----:B------:R-:W-:Y:S02]  /*0280*/  IMAD R17, R13, UR6, RZ ;  /* 0x000000060d117c24 */ /* 0x000fe4000f8e02ff */
[----:B------:R-:W-:Y:S01]  /*0290*/  IADD3 R5, R5, R15, RZ ;  /* 0x0000000f05057210 */ /* 0x000fe20007ffe0ff */
[----:B------:R-:W-:Y:S02]  /*02a0*/  IMAD R15, R13, UR4, RZ ;  /* 0x000000040d0f7c24 */ /* 0x000fe4000f8e02ff */
[----:B------:R-:W-:Y:S01]  /*02b0*/  IMAD.WIDE.U32 R2, R14, UR4, R2 ;  /* 0x000000040e027c25 */ /* 0x000fe2000f8e0002 */
[----:B------:R-:W-:-:S03]  /*02c0*/  UMOV UR4, URZ ;  /* 0x0000003f00047c82 */ /* 0x000fc60008000000 */
[----:B------:R-:W-:Y:S01]  /*02d0*/  IMAD R15, R14, UR5, R15 ;  /* 0x000000050e0f7c24 */ /* 0x000fe2000f8e020f */
[----:B0-----:R-:W-:Y:S01]  /*02e0*/  SHF.L.U32 R0, R8, 0x1, RZ ;  /* 0x0000000108007819 */ /* 0x001fe200000006ff */
[----:B------:R-:W-:Y:S01]  /*02f0*/  IMAD R19, R14, UR7, R17 ;  /* 0x000000070e137c24 */ /* 0x000fe2000f8e0211 */
[----:B-1----:R-:W-:Y:S01]  /*0300*/  LEA R16, P0, R2, R20, 0x1 ;  /* 0x0000001402107211 */ /* 0x002fe200078008ff */
[----:B------:R-:W-:Y:S01]  /*0310*/  IMAD.WIDE.U32 R4, R14, UR6, R4 ;  /* 0x000000060e047c25 */ /* 0x000fe2000f8e0004 */
[----:B------:R-:W-:Y:S02]  /*0320*/  IADD3 R17, R3, R15, RZ ;  /* 0x0000000f03117210 */ /* 0x000fe40007ffe0ff */
[----:B------:R-:W-:Y:S02]  /*0330*/  LOP3.LUT R3, R0, 0xffffffc0, RZ, 0xc0, !PT ;  /* 0xffffffc000037812 */ /* 0x000fe400078ec0ff */
[----:B------:R-:W-:Y:S02]  /*0340*/  IADD3 R15, R5, R19, RZ ;  /* 0x00000013050f7210 */ /* 0x000fe40007ffe0ff */
[----:B--2---:R-:W-:-:S02]  /*0350*/  LEA R5, P1, R4, R22, 0x1 ;  /* 0x0000001604057211 */ /* 0x004fc400078208ff */
[----:B------:R-:W-:Y:S02]  /*0360*/  LEA.HI.X R17, R2, R21, R17, 0x1, P0 ;  /* 0x0000001502117211 */ /* 0x000fe400000f0c11 */
[----:B------:R-:W-:Y:S02]  /*0370*/  LEA.HI.X R15, R4, R23, R15, 0x1, P1 ;  /* 0x00000017040f7211 */ /* 0x000fe400008f0c0f */
[----:B------:R-:W-:Y:S02]  /*0380*/  LOP3.LUT R0, R3, 0x1f, R8, 0xf8, !PT ;  /* 0x0000001f03007812 */ /* 0x000fe400078ef808 */
[----:B------:R-:W-:Y:S02]  /*0390*/  MOV R2, R5 ;  /* 0x0000000500027202 */ /* 0x000fe40000000f00 */
[----:B------:R-:W-:Y:S02]  /*03a0*/  LOP3.LUT R6, R8, 0x1f, RZ, 0xc0, !PT ;  /* 0x0000001f08067812 */ /* 0x000fe400078ec0ff */
[----:B------:R-:W-:-:S02]  /*03b0*/  MOV R4, R16 ;  /* 0x0000001000047202 */ /* 0x000fc40000000f00 */
[----:B------:R-:W-:Y:S02]  /*03c0*/  MOV R5, R17 ;  /* 0x0000001100057202 */ /* 0x000fe40000000f00 */
[----:B---3--:R-:W-:-:S07]  /*03d0*/  MOV R3, R15 ;  /* 0x0000000f00037202 */ /* 0x008fce0000000f00 */
.L_x_1112:
[----:B------:R-:W-:Y:S01]  /*03e0*/  BAR.SYNC.DEFER_BLOCKING 0x0 ;  /* 0x0000000000007b1d */ /* 0x000fe20000010000 */
[----:B0-----:R-:W-:-:S07]  /*03f0*/  IMAD.WIDE R16, R0, 0x10, R4 ;  /* 0x0000001000107825 */ /* 0x001fce00078e0204 */
[----:B------:R-:W0:Y:S01]  /*0400*/  S2UR UR6, SR_CgaCtaId ;  /* 0x00000000000679c3 */ /* 0x000e220000008800 */
[----:B------:R-:W-:Y:S01]  /*0410*/  SHF.L.U32 R15, R8, 0x1, RZ ;  /* 0x00000001080f7819 */ /* 0x000fe200000006ff */
[----:B------:R-:W-:Y:S01]  /*0420*/  UMOV UR5, 0x400 ;  /* 0x0000040000057882 */ /* 0x000fe20000000000 */
[----:B------:R-:W-:-:S05]  /*0430*/  IMAD.WIDE R32, R0, 0x10, R2 ;  /* 0x0000001000207825 */ /* 0x000fca00078e0202 */
[----:B------:R-:W1:Y:S01]  /*0440*/  LDC R35, c[0x0][0x21c] ;  /* 0x00008700ff237b82 */ /* 0x000e620000000800 */
[----:B------:R-:W2:Y:S04]  /*0450*/  LDG.E.128 R20, desc[UR8][R16.64] ;  /* 0x0000000810147981 */ /* 0x000ea8000c1e1d00 */
[----:B------:R-:W3:Y:S01]  /*0460*/  LDG.E.128 R36, desc[UR8][R16.64+0x200] ;  /* 0x0002000810247981 */ /* 0x000ee2000c1e1d00 */
[----:B------:R-:W-:Y:S01]  /*0470*/  LOP3.LUT R18, R15, 0xffffffc0, RZ, 0xc0, !PT ;  /* 0xffffffc00f127812 */ /* 0x000fe200078ec0ff */
[----:B0-----:R-:W-:-:S03]  /*0480*/  ULEA UR5, UR6, UR5, 0x18 ;  /* 0x0000000506057291 */ /* 0x001fc6000f8ec03f */
[----:B------:R-:W-:-:S04]  /*0490*/  IADD3 R18, R18, R7, RZ ;  /* 0x0000000712127210 */ /* 0x000fc80007ffe0ff */
[C---:B------:R-:W-:Y:S02]  /*04a0*/  LEA R15, R18.reuse, UR5, 0x4 ;  /* 0x00000005120f7c11 */ /* 0x040fe4000f8e20ff */
[----:B------:R-:W-:-:S04]  /*04b0*/  IADD3 R18, R18, R7, RZ ;  /* 0x0000000712127210 */ /* 0x000fc80007ffe0ff */
[----:B------:R-:W-:Y:S01]  /*04c0*/  LEA R34, R18, UR5, 0x4 ;  /* 0x0000000512227c11 */ /* 0x000fe2000f8e20ff */
[----:B--2---:R-:W-:Y:S04]  /*04d0*/  STS.128 [R15], R20 ;  /* 0x000000140f007388 */ /* 0x004fe80000000c00 */
[----:B---3--:R-:W-:Y:S01]  /*04e0*/  STS.128 [R15+0x200], R36 ;  /* 0x000200240f007388 */ /* 0x008fe20000000c00 */
        /* <DEDUP_REMOVED lines=71> */
.L_x_1074:
[----:B------:R-:W-:Y:S05]  /*0960*/  BSYNC B0 ;  /* 0x0000000000007941 */ /* 0x000fea0003800000 */
.L_x_1073:
        /* <DEDUP_REMOVED lines=42> */
.L_x_1076:
[----:B------:R-:W-:Y:S05]  /*0c10*/  BSYNC B0 ;  /* 0x0000000000007941 */ /* 0x000fea0003800000 */
.L_x_1075:
        /* <DEDUP_REMOVED lines=40> */
.L_x_1078:
[----:B------:R-:W-:Y:S05]  /*0ea0*/  BSYNC B0 ;  /* 0x0000000000007941 */ /* 0x000fea0003800000 */
.L_x_1077:
        /* <DEDUP_REMOVED lines=42> */
.L_x_1080:
[----:B------:R-:W-:Y:S05]  /*1150*/  BSYNC B0 ;  /* 0x0000000000007941 */ /* 0x000fea0003800000 */
.L_x_1079:
        /* <DEDUP_REMOVED lines=40> */
.L_x_1082:
[----:B------:R-:W-:Y:S05]  /*13e0*/  BSYNC B0 ;  /* 0x0000000000007941 */ /* 0x000fea0003800000 */
.L_x_1081:
[----:B------:R-:W-:Y:S01]  /*13f0*/  ISETP.EQ.OR P4, PT, RZ, UR6, P4 ;  /* 0x00000006ff007c0c */ /* 0x000fe2000a782670 */
[----:B------:R-:W-:Y:S01]  /*1400*/  BSSY B0, `(.L_x_1083) ;  /* 0x0000029000007945 */ /* 0x000fe20003800000 */
[----:B------:R-:W-:Y:S02]  /*1410*/  SHF.L.U32 R80, R23, 0x10, RZ ;  /* 0x0000001017507819 */ /* 0x000fe400000006ff */
[----:B------:R-:W-:Y:S02]  /*1420*/  PRMT R18, R16, 0x7632, R18 ;  /* 0x0000763210127816 */ /* 0x000fe40000000012 */
[----:B------:R-:W-:Y:S01]  /*1430*/  FSETP.GTU.FTZ.AND P2, PT, R82, 20, PT ;  /* 0x41a000005200780b */ /* 0x000fe20003f5c000 */
[----:B------:R-:W-:Y:S01]  /*1440*/  FADD.FTZ R80, R80, R11 ;  /* 0x0000000b50507221 */ /* 0x000fe20000010000 */
        /* <DEDUP_REMOVED lines=36> */
.L_x_1084:
[----:B------:R-:W-:Y:S05]  /*1690*/  BSYNC B0 ;  /* 0x0000000000007941 */ /* 0x000fea0003800000 */
.L_x_1083:
        /* <DEDUP_REMOVED lines=41> */
.L_x_1086:
[----:B------:R-:W-:Y:S05]  /*1930*/  BSYNC B0 ;  /* 0x0000000000007941 */ /* 0x000fea0003800000 */
.L_x_1085:
        /* <DEDUP_REMOVED lines=42> */
.L_x_1088:
[----:B------:R-:W-:Y:S05]  /*1be0*/  BSYNC B0 ;  /* 0x0000000000007941 */ /* 0x000fea0003800000 */
.L_x_1087:
        /* <DEDUP_REMOVED lines=42> */
.L_x_1090:
[----:B------:R-:W-:Y:S05]  /*1e90*/  BSYNC B0 ;  /* 0x0000000000007941 */ /* 0x000fea0003800000 */
.L_x_1089:
        /* <DEDUP_REMOVED lines=40> */
.L_x_1092:
[----:B------:R-:W-:Y:S05]  /*2120*/  BSYNC B0 ;  /* 0x0000000000007941 */ /* 0x000fea0003800000 */
.L_x_1091:
        /* <DEDUP_REMOVED lines=44> */
.L_x_1094:
[----:B------:R-:W-:Y:S05]  /*23f0*/  BSYNC B0 ;  /* 0x0000000000007941 */ /* 0x000fea0003800000 */
.L_x_1093:
        /* <DEDUP_REMOVED lines=33> */
.L_x_1096:
[----:B------:R-:W-:Y:S05]  /*2610*/  BSYNC B0 ;  /* 0x0000000000007941 */ /* 0x000fea0003800000 */
.L_x_1095:
        /* <DEDUP_REMOVED lines=33> */
.L_x_1098:
[----:B------:R-:W-:Y:S05]  /*2830*/  BSYNC B0 ;  /* 0x0000000000007941 */ /* 0x000fea0003800000 */
.L_x_1097:
        /* <DEDUP_REMOVED lines=33> */
.L_x_1100:
[----:B------:R-:W-:Y:S05]  /*2a50*/  BSYNC B0 ;  /* 0x0000000000007941 */ /* 0x000fea0003800000 */
.L_x_1099:
        /* <DEDUP_REMOVED lines=33> */
.L_x_1102:
[----:B------:R-:W-:Y:S05]  /*2c70*/  BSYNC B0 ;  /* 0x0000000000007941 */ /* 0x000fea0003800000 */
.L_x_1101:
        /* <DEDUP_REMOVED lines=33> */
.L_x_1104:
[----:B------:R-:W-:Y:S05]  /*2e90*/  BSYNC B0 ;  /* 0x0000000000007941 */ /* 0x000fea0003800000 */
.L_x_1103:
        /* <DEDUP_REMOVED lines=35> */
.L_x_1111:
        /* <DEDUP_REMOVED lines=12> */
[----:B------:R-:W-:Y:S02]  /*3190*/  IMAD R109, R13, UR20, RZ ;  /* 0x000000140d6d7c24 */ /* 0x000fe4000f8e02ff */
[----:B------:R-:W-:Y:S02]  /*31a0*/  IMAD R74, R72, UR18, RZ ;  /* 0x00000012484a7c24 */ /* 0x000fe4000f8e02ff */
[----:B------:R-:W-:Y:S02]  /*31b0*/  IMAD R109, R14, UR21, R109 ;  /* 0x000000150e6d7c24 */ /* 0x000fe4000f8e026d */
[----:B------:R-:W-:Y:S02]  /*31c0*/  IMAD R72, R72, UR22, RZ ;  /* 0x0000001648487c24 */ /* 0x000fe4000f8e02ff */
        /* <DEDUP_REMOVED lines=21> */
[----:B------:R-:W-:Y:S01]  /*3320*/  FMUL.FTZ R111, R101, R102 ;  /* 0x00000066656f7220 */ /* 0x000fe20000410000 */
[----:B------:R-:W-:Y:S01]  /*3330*/  FMUL.RZ R113, R113, 0.15915493667125701904 ;  /* 0x3e22f98371717820 */ /* 0x000fe2000040c000 */
[----:B------:R-:W-:-:S02]  /*3340*/  FMUL.FTZ R43, R101, R94 ;  /* 0x0000005e652b7220 */ /* 0x000fc40000410000 */
        /* <DEDUP_REMOVED lines=45> */
[C---:B------:R-:W-:Y:S01]  /*3620*/  IMAD R75, R47.reuse, UR23, R72 ;  /* 0x000000172f4b7c24 */ /* 0x040fe2000f8e0248 */
[----:B------:R3:W-:Y:S01]  /*3630*/  MUFU.COS R36, R30 ;  /* 0x0000001e00247308 */ /* 0x0007e20000000000 */
[----:B------:R-:W-:-:S07]  /*3640*/  IMAD.WIDE.U32 R32, R47, UR18, R32 ;  /* 0x000000122f207c25 */ /* 0x000fce000f8e0020 */
[----:B------:R-:W-:Y:S01]  /*3650*/  MUFU.SIN R110, R73 ;  /* 0x00000049006e7308 */ /* 0x000fe20000000400 */
[----:B---3--:R-:W-:Y:S01]  /*3660*/  IMAD.WIDE.U32 R30, R14, UR20, RZ ;  /* 0x000000140e1e7c25 */ /* 0x008fe2000f8e00ff */
[----:B------:R-:W-:-:S04]  /*3670*/  LEA R72, P0, R32, UR24, 0x3 ;  /* 0x0000001820487c11 */ /* 0x000fc8000f8018ff */
[----:B------:R-:W-:Y:S02]  /*3680*/  IADD3 R31, R31, R109, RZ ;  /* 0x0000006d1f1f7210 */ /* 0x000fe40007ffe0ff */
[----:B------:R3:W-:Y:S01]  /*3690*/  MUFU.COS R28, R73 ;  /* 0x00000049001c7308 */ /* 0x0007e20000000000 */
[----:B------:R-:W-:-:S07]  /*36a0*/  IMAD.WIDE.U32 R30, R47, UR22, R30 ;  /* 0x000000162f1e7c25 */ /* 0x000fce000f8e001e */
[----:B------:R-:W4:Y:S01]  /*36b0*/  MUFU.EX2 R124, R124 ;  /* 0x0000007c007c7308 */ /* 0x000f220000000800 */
[----:B---3--:R-:W-:Y:S01]  /*36c0*/  IMAD R73, R47, UR19, R74 ;  /* 0x000000132f497c24 */ /* 0x008fe2000f8e024a */
[----:B------:R-:W-:Y:S02]  /*36d0*/  IADD3 R31, R31, R75, RZ ;  /* 0x0000004b1f1f7210 */ /* 0x000fe40007ffe0ff */
[C---:B------:R-:W-:Y:S02]  /*36e0*/  LEA R74, P1, R30.reuse, UR26, 0x3 ;  /* 0x0000001a1e4a7c11 */ /* 0x040fe4000f8218ff */
[----:B------:R-:W-:Y:S02]  /*36f0*/  IADD3 R33, R33, R73, RZ ;  /* 0x0000004921217210 */ /* 0x000fe40007ffe0ff */
[----:B------:R-:W3:Y:S01]  /*3700*/  MUFU.EX2 R105, R105 ;  /* 0x0000006900697308 */ /* 0x000ee20000000800 */
[----:B------:R-:W-:Y:S01]  /*3710*/  LEA.HI.X R75, R30, UR27, R31, 0x3, P1 ;  /* 0x0000001b1e4b7c11 */ /* 0x000fe200088f1c1f */
[-C--:B------:R-:W-:Y:S01]  /*3720*/  FMUL.FTZ R31, R65, R104.reuse ;  /* 0x00000068411f7220 */ /* 0x080fe20000410000 */
[----:B------:R-:W-:Y:S01]  /*3730*/  LEA.HI.X R73, R32, UR25, R33, 0x3, P0 ;  /* 0x0000001920497c11 */ /* 0x000fe200080f1c21 */
[----:B------:R-:W-:Y:S01]  /*3740*/  FMUL.FTZ R33, RZ, R104 ;  /* 0x00000068ff217220 */ /* 0x000fe20000410000 */
[----:B------:R-:W-:Y:S01]  /*3750*/  FMUL.FTZ R32, R101, R68 ;  /* 0x0000004465207220 */ /* 0x000fe20000410000 */
[-C--:B------:R-:W-:Y:S01]  /*3760*/  FFMA.FTZ R31, RZ, R106.reuse, R31 ;  /* 0x0000006aff1f7223 */ /* 0x080fe2000001001f */
[----:B------:R-:W5:Y:S01]  /*3770*/  LDG.E.64 R74, desc[UR8][R74.64] ;  /* 0x000000084a4a7981 */ /* 0x000f62000c1e1b00 */
[----:B------:R-:W0:Y:S01]  /*3780*/  MUFU.EX2 R103, R103 ;  /* 0x0000006700677308 */ /* 0x000e220000000800 */
[----:B------:R-:W-:Y:S01]  /*3790*/  FFMA.FTZ R33, R65, R106, -R33 ;  /* 0x0000006a41217223 */ /* 0x000fe20000010821 */
[C---:B----4-:R-:W-:Y:S01]  /*37a0*/  FMUL.FTZ R87, R124.reuse, R87 ;  /* 0x000000577c577220 */ /* 0x050fe20000410000 */
[----:B------:R-:W-:Y:S01]  /*37b0*/  FMUL.FTZ R85, R124, R85 ;  /* 0x000000557c557220 */ /* 0x000fe20000410000 */
[----:B------:R-:W-:Y:S01]  /*37c0*/  FADD.FTZ R124, RZ, R31 ;  /* 0x0000001fff7c7221 */ /* 0x000fe20000010000 */
[C---:B------:R-:W-:Y:S01]  /*37d0*/  FMUL.FTZ R31, R29.reuse, R82 ;  /* 0x000000521d1f7220 */ /* 0x040fe20000410000 */
[----:B------:R-:W-:Y:S01]  /*37e0*/  FMUL.FTZ R29, R29, R66 ;  /* 0x000000421d1d7220 */ /* 0x000fe20000410000 */
[----:B------:R-:W5:Y:S01]  /*37f0*/  LDG.E.64 R72, desc[UR8][R72.64] ;  /* 0x0000000848487981 */ /* 0x000f62000c1e1b00 */
[----:B------:R-:W4:Y:S01]  /*3800*/  MUFU.EX2 R122, R122 ;  /* 0x0000007a007a7308 */ /* 0x000f220000000800 */
[C---:B---3--:R-:W-:Y:S01]  /*3810*/  FMUL.FTZ R93, R105.reuse, R93 ;  /* 0x0000005d695d7220 */ /* 0x048fe20000410000 */
[----:B------:R-:W-:Y:S01]  /*3820*/  FMUL.FTZ R95, R105, R95 ;  /* 0x0000005f695f7220 */ /* 0x000fe20000410000 */
[----:B------:R-:W-:-:S05]  /*3830*/  FMUL.FTZ R105, R101, R82 ;  /* 0x0000005265697220 */ /* 0x000fca0000410000 */
[----:B------:R-:W3:Y:S01]  /*3840*/  MUFU.EX2 R120, R120 ;  /* 0x0000007800787308 */ /* 0x000ee20000000800 */
[C---:B0-----:R-:W-:Y:S01]  /*3850*/  FMUL.FTZ R91, R103.reuse, R91 ;  /* 0x0000005b675b7220 */ /* 0x041fe20000410000 */
[----:B------:R-:W-:-:S06]  /*3860*/  FMUL.FTZ R89, R103, R89 ;  /* 0x0000005967597220 */ /* 0x000fcc0000410000 */
[----:B------:R0:W-:Y:S01]  /*3870*/  MUFU.EX2 R30, R32 ;  /* 0x00000020001e7308 */ /* 0x0001e20000000800 */
[C---:B----4-:R-:W-:Y:S01]  /*3880*/  FMUL.FTZ R83, R122.reuse, R83 ;  /* 0x000000537a537220 */ /* 0x050fe20000410000 */
[----:B------:R-:W-:-:S06]  /*3890*/  FMUL.FTZ R81, R122, R81 ;  /* 0x000000517a517220 */ /* 0x000fcc0000410000 */
[----:B------:R-:W4:Y:S01]  /*38a0*/  MUFU.EX2 R41, R41 ;  /* 0x0000002900297308 */ /* 0x000f220000000800 */
[----:B0-----:R-:W-:Y:S01]  /*38b0*/  FADD.FTZ R32, R64, R33 ;  /* 0x0000002140207221 */ /* 0x001fe20000010000 */
[C---:B------:R-:W-:Y:S01]  /*38c0*/  FMUL.FTZ R33, R93.reuse, R124 ;  /* 0x0000007c5d217220 */ /* 0x040fe20000410000 */
[C---:B---3--:R-:W-:Y:S01]  /*38d0*/  FMUL.FTZ R79, R120.reuse, R79 ;  /* 0x0000004f784f7220 */ /* 0x048fe20000410000 */
[----:B------:R-:W-:Y:S01]  /*38e0*/  FMUL.FTZ R77, R120, R77 ;  /* 0x0000004d784d7220 */ /* 0x000fe20000410000 */
[-C--:B------:R-:W-:Y:S01]  /*38f0*/  FMUL.FTZ R103, R93, R32.reuse ;  /* 0x000000205d677220 */ /* 0x080fe20000410000 */
[----:B------:R-:W-:Y:S01]  /*3900*/  FFMA.FTZ R122, R95, R32, -R33 ;  /* 0x000000205f7a7223 */ /* 0x000fe20000010821 */
[----:B------:R-:W-:Y:S01]  /*3910*/  FMUL.RZ R33, R31, 0.15915493667125701904 ;  /* 0x3e22f9831f217820 */ /* 0x000fe2000040c000 */
[----:B------:R-:W0:Y:S01]  /*3920*/  MUFU.EX2 R42, R42 ;  /* 0x0000002a002a7308 */ /* 0x000e220000000800 */
[----:B------:R-:W-:Y:S01]  /*3930*/  FFMA.FTZ R103, R95, R124, R103 ;  /* 0x0000007c5f677223 */ /* 0x000fe20000010067 */
[----:B------:R-:W-:-:S03]  /*3940*/  FADD.FTZ R122, R63, R122 ;  /* 0x0000007a3f7a7221 */ /* 0x000fc60000010000 */
[----:B------:R-:W-:Y:S01]  /*3950*/  FADD.FTZ R120, RZ, R103 ;  /* 0x00000067ff787221 */ /* 0x000fe20000010000 */
[----:B------:R-:W-:Y:S01]  /*3960*/  FMUL.FTZ R124, R89, R122 ;  /* 0x0000007a597c7220 */ /* 0x000fe20000410000 */
[----:B------:R-:W-:Y:S01]  /*3970*/  FMUL.RZ R103, R29, 0.15915493667125701904 ;  /* 0x3e22f9831d677820 */ /* 0x000fe2000040c000 */
[----:B------:R-:W-:Y:S01]  /*3980*/  MUFU.COS R34, R35 ;  /* 0x0000002300227308 */ /* 0x000fe20000000000 */
[-C--:B------:R-:W-:Y:S01]  /*3990*/  FMUL.FTZ R31, R89, R120.reuse ;  /* 0x00000078591f7220 */ /* 0x080fe20000410000 */
[----:B------:R-:W-:Y:S01]  /*39a0*/  FFMA.FTZ R124, R91, R120, R124 ;  /* 0x000000785b7c7223 */ /* 0x000fe2000001007c */
[C---:B----4-:R-:W-:Y:S01]  /*39b0*/  FMUL.FTZ R117, R41.reuse, R38 ;  /* 0x0000002629757220 */ /* 0x050fe20000410000 */
[----:B------:R-:W-:Y:S01]  /*39c0*/  FMUL.FTZ R116, R41, R116 ;  /* 0x0000007429747220 */ /* 0x000fe20000410000 */
[----:B------:R-:W-:Y:S01]  /*39d0*/  FFMA.FTZ R31, R91, R122, -R31 ;  /* 0x0000007a5b1f7223 */ /* 0x000fe2000001081f */
[----:B------:R-:W-:Y:S02]  /*39e0*/  FADD.FTZ R124, RZ, R124 ;  /* 0x0000007cff7c7221 */ /* 0x000fe40000010000 */
[----:B------:R-:W-:Y:S01]  /*39f0*/  MUFU.EX2 R37, R37 ;  /* 0x0000002500257308 */ /* 0x000fe20000000800 */
[----:B------:R-:W-:Y:S01]  /*3a00*/  FADD.FTZ R120, R62, R31 ;  /* 0x0000001f3e787221 */ /* 0x000fe20000010000 */
[C---:B------:R-:W-:Y:S01]  /*3a10*/  FMUL.FTZ R122, R85.reuse, R124 ;  /* 0x0000007c557a7220 */ /* 0x040fe20000410000 */
[C---:B0-----:R-:W-:Y:S01]  /*3a20*/  FMUL.FTZ R69, R42.reuse, R69 ;  /* 0x000000452a457220 */ /* 0x041fe20000410000 */
[----:B------:R-:W-:Y:S01]  /*3a30*/  FMUL.FTZ R67, R42, R67 ;  /* 0x000000432a437220 */ /* 0x000fe20000410000 */
[-C--:B------:R-:W-:Y:S01]  /*3a40*/  FMUL.FTZ R29, R85, R120.reuse ;  /* 0x00000078551d7220 */ /* 0x080fe20000410000 */
[----:B------:R-:W-:-:S02]  /*3a50*/  FFMA.FTZ R122, R87, R120, -R122 ;  /* 0x00000078577a7223 */ /* 0x000fc4000001087a */
[----:B------:R0:W3:Y:S01]  /*3a60*/  MUFU.SIN R112, R35 ;  /* 0x0000002300707308 */ /* 0x0000e20000000400 */
[----:B------:R-:W-:Y:S01]  /*3a70*/  FFMA.FTZ R29, R87, R124, R29 ;  /* 0x0000007c571d7223 */ /* 0x000fe2000001001d */
[----:B------:R-:W-:-:S03]  /*3a80*/  FADD.FTZ R122, R61, R122 ;  /* 0x0000007a3d7a7221 */ /* 0x000fc60000010000 */
[----:B------:R-:W-:-:S03]  /*3a90*/  FADD.FTZ R38, RZ, R29 ;  /* 0x0000001dff267221 */ /* 0x000fc60000010000 */
[----:B------:R-:W4:Y:S01]  /*3aa0*/  MUFU.EX2 R39, R39 ;  /* 0x0000002700277308 */ /* 0x000f220000000800 */
[C---:B0-----:R-:W-:Y:S01]  /*3ab0*/  FMUL.FTZ R35, R101.reuse, R86 ;  /* 0x0000005665237220 */ /* 0x041fe20000410000 */
[----:B------:R-:W-:Y:S01]  /*3ac0*/  FMUL.FTZ R101, R101, R66 ;  /* 0x0000004265657220 */ /* 0x000fe20000410000 */
[----:B------:R-:W-:-:S04]  /*3ad0*/  FMUL.FTZ R29, R81, R38 ;  /* 0x00000026511d7220 */ /* 0x000fc80000410000 */
[----:B------:R-:W-:Y:S01]  /*3ae0*/  FFMA.FTZ R29, R83, R122, -R29 ;  /* 0x0000007a531d7223 */ /* 0x000fe2000001081d */
[----:B------:R-:W0:Y:S01]  /*3af0*/  MUFU.EX2 R111, R111 ;  /* 0x0000006f006f7308 */ /* 0x000e220000000800 */
[----:B---3--:R-:W-:-:S07]  /*3b00*/  FMUL.FTZ R112, R37, R112 ;  /* 0x0000007025707220 */ /* 0x008fce0000410000 */
[----:B------:R-:W3:Y:S01]  /*3b10*/  MUFU.EX2 R35, R35 ;  /* 0x0000002300237308 */ /* 0x000ee20000000800 */
[C---:B----4-:R-:W-:Y:S01]  /*3b20*/  FMUL.FTZ R115, R39.reuse, R36 ;  /* 0x0000002427737220 */ /* 0x050fe20000410000 */
[----:B------:R-:W-:-:S06]  /*3b30*/  FMUL.FTZ R114, R39, R114 ;  /* 0x0000007227727220 */ /* 0x000fcc0000410000 */
[----:B------:R-:W4:Y:S01]  /*3b40*/  MUFU.SIN R108, R113 ;  /* 0x00000071006c7308 */ /* 0x000f220000000400 */
[C---:B0-----:R-:W-:Y:S01]  /*3b50*/  FMUL.FTZ R99, R111.reuse, R99 ;  /* 0x000000636f637220 */ /* 0x041fe20000410000 */
[----:B------:R-:W-:-:S06]  /*3b60*/  FMUL.FTZ R97, R111, R97 ;  /* 0x000000616f617220 */ /* 0x000fcc0000410000 */
[----:B------:R0:W1:Y:S01]  /*3b70*/  MUFU.COS R109, R113 ;  /* 0x00000071006d7308 */ /* 0x0000620000000000 */
[C---:B---3--:R-:W-:Y:S01]  /*3b80*/  FMUL.FTZ R111, R35.reuse, R28 ;  /* 0x0000001c236f7220 */ /* 0x048fe20000410000 */
[----:B------:R-:W-:Y:S01]  /*3b90*/  FADD.FTZ R28, R60, R29 ;  /* 0x0000001d3c1c7221 */ /* 0x000fe20000010000 */
[----:B------:R-:W-:-:S03]  /*3ba0*/  FMUL.FTZ R110, R35, R110 ;  /* 0x0000006e236e7220 */ /* 0x000fc60000410000 */
[----:B------:R-:W-:Y:S02]  /*3bb0*/  FMUL.FTZ R29, R77, R28 ;  /* 0x0000001c4d1d7220 */ /* 0x000fe40000410000 */
[----:B------:R-:W-:Y:S01]  /*3bc0*/  MUFU.EX2 R105, R105 ;  /* 0x0000006900697308 */ /* 0x000fe20000000800 */
[----:B0-----:R-:W-:Y:S01]  /*3bd0*/  FMUL.FTZ R113, R37, R34 ;  /* 0x0000002225717220 */ /* 0x001fe20000410000 */
[----:B------:R-:W-:Y:S01]  /*3be0*/  FMUL.FTZ R34, R81, R122 ;  /* 0x0000007a51227220 */ /* 0x000fe20000410000 */
[----:B----4-:R-:W-:-:S03]  /*3bf0*/  FMUL.FTZ R108, R30, R108 ;  /* 0x0000006c1e6c7220 */ /* 0x010fc60000410000 */
[----:B------:R-:W-:Y:S02]  /*3c00*/  FFMA.FTZ R34, R83, R38, R34 ;  /* 0x0000002653227223 */ /* 0x000fe40000010022 */
[----:B------:R-:W0:Y:S01]  /*3c10*/  MUFU.COS R42, R33 ;  /* 0x00000021002a7308 */ /* 0x000e220000000000 */
[----:B-1----:R-:W-:Y:S01]  /*3c20*/  FMUL.FTZ R109, R30, R109 ;  /* 0x0000006d1e6d7220 */ /* 0x002fe20000410000 */
[----:B------:R-:W-:-:S04]  /*3c30*/  FADD.FTZ R34, RZ, R34 ;  /* 0x00000022ff227221 */ /* 0x000fc80000010000 */
[-C--:B------:R-:W-:Y:S01]  /*3c40*/  FMUL.FTZ R30, R77, R34.reuse ;  /* 0x000000224d1e7220 */ /* 0x080fe20000410000 */
[----:B------:R-:W-:Y:S01]  /*3c50*/  FFMA.FTZ R29, R79, R34, R29 ;  /* 0x000000224f1d7223 */ /* 0x000fe2000001001d */
[----:B------:R-:W1:Y:S08]  /*3c60*/  MUFU.SIN R32, R33 ;  /* 0x0000002100207308 */ /* 0x000e700000000400 */
[----:B------:R-:W3:Y:S01]  /*3c70*/  MUFU.EX2 R43, R43 ;  /* 0x0000002b002b7308 */ /* 0x000ee20000000800 */
[----:B0-----:R-:W-:-:S07]  /*3c80*/  FMUL.FTZ R107, R105, R42 ;  /* 0x0000002a696b7220 */ /* 0x001fce0000410000 */
[----:B------:R-:W-:Y:S01]  /*3c90*/  MUFU.EX2 R101, R101 ;  /* 0x0000006500657308 */ /* 0x000fe20000000800 */
[----:B-1----:R-:W-:Y:S01]  /*3ca0*/  FMUL.FTZ R105, R105, R32 ;  /* 0x0000002069697220 */ /* 0x002fe20000410000 */
[----:B------:R-:W-:Y:S01]  /*3cb0*/  FFMA.FTZ R32, R79, R28, -R30 ;  /* 0x0000001c4f207223 */ /* 0x000fe2000001081e */
[-C--:B------:R-:W-:Y:S01]  /*3cc0*/  FMUL.FTZ R30, R99, R104.reuse ;  /* 0x00000068631e7220 */ /* 0x080fe20000410000 */
[----:B------:R-:W-:Y:S02]  /*3cd0*/  FMUL.FTZ R28, R97, R104 ;  /* 0x00000068611c7220 */ /* 0x000fe40000410000 */
[----:B------:R-:W-:Y:S01]  /*3ce0*/  FADD.FTZ R34, R59, R32 ;  /* 0x000000203b227221 */ /* 0x000fe20000010000 */
[----:B------:R-:W-:Y:S01]  /*3cf0*/  FFMA.FTZ R30, R97, R106, R30 ;  /* 0x0000006a611e7223 */ /* 0x000fe2000001001e */
[----:B------:R-:W0:Y:S01]  /*3d00*/  MUFU.COS R36, R103 ;  /* 0x0000006700247308 */ /* 0x000e220000000000 */
[----:B---3--:R-:W-:Y:S01]  /*3d10*/  FMUL.FTZ R119, R43, R40 ;  /* 0x000000282b777220 */ /* 0x008fe20000410000 */
[----:B------:R-:W-:Y:S01]  /*3d20*/  FFMA.FTZ R28, R99, R106, -R28 ;  /* 0x0000006a631c7223 */ /* 0x000fe2000001081c */
[----:B------:R-:W-:Y:S01]  /*3d30*/  FMUL.FTZ R38, R67, R34 ;  /* 0x0000002243267220 */ /* 0x000fe20000410000 */
[----:B------:R-:W-:Y:S01]  /*3d40*/  FMUL.FTZ R32, R93, R30 ;  /* 0x0000001e5d207220 */ /* 0x000fe20000410000 */
[----:B------:R-:W-:-:S03]  /*3d50*/  FMUL.FTZ R118, R43, R118 ;  /* 0x000000762b767220 */ /* 0x000fc60000410000 */
[----:B------:R0:W1:Y:S01]  /*3d60*/  MUFU.SIN R40, R103 ;  /* 0x0000006700287308 */ /* 0x0000620000000400 */
[----:B------:R-:W-:Y:S01]  /*3d70*/  FFMA.FTZ R32, R95, R28, -R32 ;  /* 0x0000001c5f207223 */ /* 0x000fe20000010820 */
[----:B0-----:R-:W-:Y:S01]  /*3d80*/  FMUL.FTZ R103, R101, R36 ;  /* 0x0000002465677220 */ /* 0x001fe20000410000 */
[----:B------:R-:W-:Y:S01]  /*3d90*/  FADD.FTZ R36, RZ, R29 ;  /* 0x0000001dff247221 */ /* 0x000fe20000010000 */
[----:B------:R-:W-:Y:S01]  /*3da0*/  FMUL.FTZ R29, R93, R28 ;  /* 0x0000001c5d1d7220 */ /* 0x000fe20000410000 */
[----:B------:R-:W-:Y:S02]  /*3db0*/  FMUL.FTZ R28, R89, R32 ;  /* 0x00000020591c7220 */ /* 0x000fe40000410000 */
[-C--:B------:R-:W-:Y:S01]  /*3dc0*/  FMUL.FTZ R31, R67, R36.reuse ;  /* 0x00000024431f7220 */ /* 0x080fe20000410000 */
[----:B------:R-:W-:Y:S01]  /*3dd0*/  FFMA.FTZ R38, R69, R36, R38 ;  /* 0x0000002445267223 */ /* 0x000fe20000010026 */
[----:B------:R-:W-:Y:S01]  /*3de0*/  FFMA.FTZ R30, R95, R30, R29 ;  /* 0x0000001e5f1e7223 */ /* 0x000fe2000001001d */
[----:B-1----:R-:W-:Y:S01]  /*3df0*/  FMUL.FTZ R101, R101, R40 ;  /* 0x0000002865657220 */ /* 0x002fe20000410000 */
[----:B------:R-:W-:Y:S01]  /*3e00*/  FFMA.FTZ R31, R69, R34, -R31 ;  /* 0x00000022451f7223 */ /* 0x000fe2000001081f */
[----:B------:R-:W-:Y:S01]  /*3e10*/  FADD.FTZ R38, RZ, R38 ;  /* 0x00000026ff267221 */ /* 0x000fe20000010000 */
[-C--:B------:R-:W-:Y:S01]  /*3e20*/  FMUL.FTZ R29, R89, R30.reuse ;  /* 0x0000001e591d7220 */ /* 0x080fe20000410000 */
[C---:B------:R-:W-:Y:S01]  /*3e30*/  FFMA.FTZ R28, R91.reuse, R30, R28 ;  /* 0x0000001e5b1c7223 */ /* 0x040fe2000001001c */
[----:B------:R-:W-:Y:S01]  /*3e40*/  FADD.FTZ R31, R58, R31 ;  /* 0x0000001f3a1f7221 */ /* 0x000fe20000010000 */
[C---:B------:R-:W-:Y:S01]  /*3e50*/  FMUL.FTZ R34, R118.reuse, R38 ;  /* 0x0000002676227220 */ /* 0x040fe20000410000 */
[----:B------:R-:W-:Y:S01]  /*3e60*/  FFMA.FTZ R32, R91, R32, -R29 ;  /* 0x000000205b207223 */ /* 0x000fe2000001081d */
[----:B------:R-:W-:Y:S01]  /*3e70*/  FMUL.FTZ R30, R85, R28 ;  /* 0x0000001c551e7220 */ /* 0x000fe20000410000 */
[-C--:B------:R-:W-:Y:S01]  /*3e80*/  FMUL.FTZ R33, R118, R31.reuse ;  /* 0x0000001f76217220 */ /* 0x080fe20000410000 */
[----:B------:R-:W-:Y:S01]  /*3e90*/  FFMA.FTZ R34, R119, R31, -R34 ;  /* 0x0000001f77227223 */ /* 0x000fe20000010822 */
[-C--:B------:R-:W-:Y:S01]  /*3ea0*/  FMUL.FTZ R29, R85, R32.reuse ;  /* 0x00000020551d7220 */ /* 0x080fe20000410000 */
[----:B------:R-:W-:Y:S01]  /*3eb0*/  FFMA.FTZ R30, R87, R32, -R30 ;  /* 0x00000020571e7223 */ /* 0x000fe2000001081e */
[----:B------:R-:W-:Y:S01]  /*3ec0*/  FFMA.FTZ R33, R119, R38, R33 ;  /* 0x0000002677217223 */ /* 0x000fe20000010021 */
[----:B------:R-:W-:Y:S01]  /*3ed0*/  FADD.FTZ R34, R57, R34 ;  /* 0x0000002239227221 */ /* 0x000fe20000010000 */
[----:B------:R-:W-:Y:S01]  /*3ee0*/  FFMA.FTZ R28, R87, R28, R29 ;  /* 0x0000001c571c7223 */ /* 0x000fe2000001001d */
[C---:B------:R-:W-:Y:S01]  /*3ef0*/  FMUL.FTZ R32, R81.reuse, R30 ;  /* 0x0000001e51207220 */ /* 0x040fe20000410000 */
[----:B------:R-:W-:Y:S01]  /*3f00*/  FADD.FTZ R33, RZ, R33 ;  /* 0x00000021ff217221 */ /* 0x000fe20000010000 */
[C---:B------:R-:W-:Y:S01]  /*3f10*/  FMUL.FTZ R36, R116.reuse, R34 ;  /* 0x0000002274247220 */ /* 0x040fe20000410000 */
[-C--:B------:R-:W-:Y:S01]  /*3f20*/  FMUL.FTZ R29, R81, R28.reuse ;  /* 0x0000001c511d7220 */ /* 0x080fe20000410000 */
[----:B------:R-:W-:Y:S01]  /*3f30*/  FFMA.FTZ R32, R83, R28, R32 ;  /* 0x0000001c53207223 */ /* 0x000fe20000010020 */
[-C--:B------:R-:W-:Y:S01]  /*3f40*/  FMUL.FTZ R31, R116, R33.reuse ;  /* 0x00000021741f7220 */ /* 0x080fe20000410000 */
[----:B------:R-:W-:Y:S01]  /*3f50*/  FFMA.FTZ R36, R117, R33, R36 ;  /* 0x0000002175247223 */ /* 0x000fe20000010024 */
[----:B------:R-:W-:Y:S01]  /*3f60*/  FFMA.FTZ R30, R83, R30, -R29 ;  /* 0x0000001e531e7223 */ /* 0x000fe2000001081d */
[----:B------:R-:W-:Y:S01]  /*3f70*/  FMUL.FTZ R28, R77, R32 ;  /* 0x000000204d1c7220 */ /* 0x000fe20000410000 */
[----:B------:R-:W-:Y:S01]  /*3f80*/  FFMA.FTZ R31, R117, R34, -R31 ;  /* 0x00000022751f7223 */ /* 0x000fe2000001081f */
[----:B------:R-:W-:Y:S01]  /*3f90*/  FADD.FTZ R36, RZ, R36 ;  /* 0x00000024ff247221 */ /* 0x000fe20000010000 */
[-C--:B------:R-:W-:Y:S01]  /*3fa0*/  FMUL.FTZ R29, R77, R30.reuse ;  /* 0x0000001e4d1d7220 */ /* 0x080fe20000410000 */
[C---:B------:R-:W-:Y:S01]  /*3fb0*/  FFMA.FTZ R28, R79.reuse, R30, -R28 ;  /* 0x0000001e4f1c7223 */ /* 0x040fe2000001081c */
[----:B------:R-:W-:Y:S01]  /*3fc0*/  FADD.FTZ R31, R56, R31 ;  /* 0x0000001f381f7221 */ /* 0x000fe20000010000 */
[C---:B------:R-:W-:Y:S01]  /*3fd0*/  FMUL.FTZ R34, R114.reuse, R36 ;  /* 0x0000002472227220 */ /* 0x040fe20000410000 */
[----:B------:R-:W-:Y:S01]  /*3fe0*/  FFMA.FTZ R32, R79, R32, R29 ;  /* 0x000000204f207223 */ /* 0x000fe2000001001d */
[----:B------:R-:W-:Y:S01]  /*3ff0*/  FMUL.FTZ R29, R67, R28 ;  /* 0x0000001c431d7220 */ /* 0x000fe20000410000 */
[-C--:B------:R-:W-:Y:S01]  /*4000*/  FMUL.FTZ R33, R114, R31.reuse ;  /* 0x0000001f72217220 */ /* 0x080fe20000410000 */
[----:B------:R-:W-:Y:S01]  /*4010*/  FFMA.FTZ R34, R115, R31, -R34 ;  /* 0x0000001f73227223 */ /* 0x000fe20000010822 */
[----:B------:R-:W-:-:S02]  /*4020*/  FMUL.FTZ R30, R67, R32 ;  /* 0x00000020431e7220 */ /* 0x000fc40000410000 */
[----:B------:R-:W-:Y:S01]  /*4030*/  FFMA.FTZ R33, R115, R36, R33 ;  /* 0x0000002473217223 */ /* 0x000fe20000010021 */
[----:B------:R-:W-:Y:S01]  /*4040*/  FFMA.FTZ R29, R69, R32, R29 ;  /* 0x00000020451d7223 */ /* 0x000fe2000001001d */
[----:B------:R-:W-:Y:S02]  /*4050*/  FADD.FTZ R34, R55, R34 ;  /* 0x0000002237227221 */ /* 0x000fe40000010000 */
        /* <DEDUP_REMOVED lines=11> */
[----:B------:R-:W-:Y:S01]  /*4110*/  FADD.FTZ R36, RZ, R36 ;  /* 0x00000024ff247221 */ /* 0x000fe20000010000 */
[----:B------:R-:W-:Y:S01]  /*4120*/  FADD.FTZ R35, R54, R35 ;  /* 0x0000002336237221 */ /* 0x000fe20000010000 */
[-C--:B------:R-:W-:Y:S01]  /*4130*/  FMUL.FTZ R30, R116, R28.reuse ;  /* 0x0000001c741e7220 */ /* 0x080fe20000410000 */
[C---:B------:R-:W-:Y:S01]  /*4140*/  FFMA.FTZ R29, R117.reuse, R28, R29 ;  /* 0x0000001c751d7223 */ /* 0x040fe2000001001d */
[CC--:B------:R-:W-:Y:S01]  /*4150*/  FMUL.FTZ R32, R110.reuse, R36.reuse ;  /* 0x000000246e207220 */ /* 0x0c0fe20000410000 */
[----:B------:R-:W-:Y:S01]  /*4160*/  FMUL.FTZ R34, R110, R35 ;  /* 0x000000236e227220 */ /* 0x000fe20000410000 */
[----:B------:R-:W-:Y:S01]  /*4170*/  FFMA.FTZ R30, R117, R31, -R30 ;  /* 0x0000001f751e7223 */ /* 0x000fe2000001081e */
[C---:B------:R-:W-:Y:S01]  /*4180*/  FMUL.FTZ R31, R114.reuse, R29 ;  /* 0x0000001d721f7220 */ /* 0x040fe20000410000 */
[C---:B------:R-:W-:Y:S01]  /*4190*/  FFMA.FTZ R32, R111.reuse, R35, -R32 ;  /* 0x000000236f207223 */ /* 0x040fe20000010820 */
[----:B------:R-:W-:Y:S01]  /*41a0*/  FFMA.FTZ R34, R111, R36, R34 ;  /* 0x000000246f227223 */ /* 0x000fe20000010022 */
[-C--:B------:R-:W-:Y:S01]  /*41b0*/  FMUL.FTZ R28, R114, R30.reuse ;  /* 0x0000001e721c7220 */ /* 0x080fe20000410000 */
[----:B------:R-:W-:Y:S01]  /*41c0*/  FFMA.FTZ R31, R115, R30, -R31 ;  /* 0x0000001e731f7223 */ /* 0x000fe2000001081f */
[----:B------:R-:W-:Y:S01]  /*41d0*/  FADD.FTZ R32, R53, R32 ;  /* 0x0000002035207221 */ /* 0x000fe20000010000 */
[----:B------:R-:W-:Y:S01]  /*41e0*/  FADD.FTZ R34, RZ, R34 ;  /* 0x00000022ff227221 */ /* 0x000fe20000010000 */
[----:B------:R-:W-:Y:S01]  /*41f0*/  FFMA.FTZ R28, R115, R29, R28 ;  /* 0x0000001d731c7223 */ /* 0x000fe2000001001c */
[-C--:B------:R-:W-:Y:S01]  /*4200*/  FMUL.FTZ R29, R112, R31.reuse ;  /* 0x0000001f701d7220 */ /* 0x080fe20000410000 */
[C---:B------:R-:W-:Y:S01]  /*4210*/  FMUL.FTZ R35, R108.reuse, R32 ;  /* 0x000000206c237220 */ /* 0x040fe20000410000 */
[----:B------:R-:W-:Y:S01]  /*4220*/  FMUL.FTZ R36, R108, R34 ;  /* 0x000000226c247220 */ /* 0x000fe20000410000 */
[-C--:B------:R-:W-:Y:S01]  /*4230*/  FMUL.FTZ R30, R112, R28.reuse ;  /* 0x0000001c701e7220 */ /* 0x080fe20000410000 */
[----:B------:R-:W-:Y:S01]  /*4240*/  FFMA.FTZ R29, R113, R28, R29 ;  /* 0x0000001c711d7223 */ /* 0x000fe2000001001d */
[C---:B------:R-:W-:Y:S01]  /*4250*/  FFMA.FTZ R35, R109.reuse, R34, R35 ;  /* 0x000000226d237223 */ /* 0x040fe20000010023 */
[----:B------:R-:W-:Y:S01]  /*4260*/  FFMA.FTZ R33, R109, R32, -R36 ;  /* 0x000000206d217223 */ /* 0x000fe20000010824 */
[----:B------:R-:W-:Y:S01]  /*4270*/  FFMA.FTZ R30, R113, R31, -R30 ;  /* 0x0000001f711e7223 */ /* 0x000fe2000001081e */
[-C--:B------:R-:W-:Y:S01]  /*4280*/  FMUL.FTZ R31, R110, R29.reuse ;  /* 0x0000001d6e1f7220 */ /* 0x080fe20000410000 */
[----:B------:R-:W-:Y:S01]  /*4290*/  FADD.FTZ R34, RZ, R35 ;  /* 0x00000023ff227221 */ /* 0x000fe20000010000 */
[----:B------:R-:W-:Y:S01]  /*42a0*/  FADD.FTZ R32, R52, R33 ;  /* 0x0000002134207221 */ /* 0x000fe20000010000 */
[-C--:B------:R-:W-:Y:S01]  /*42b0*/  FMUL.FTZ R28, R110, R30.reuse ;  /* 0x0000001e6e1c7220 */ /* 0x080fe20000410000 */
[----:B------:R-:W-:Y:S01]  /*42c0*/  FFMA.FTZ R31, R111, R30, -R31 ;  /* 0x0000001e6f1f7223 */ /* 0x000fe2000001081f */
[C---:B------:R-:W-:Y:S01]  /*42d0*/  FMUL.FTZ R33, R105.reuse, R34 ;  /* 0x0000002269217220 */ /* 0x040fe20000410000 */
[-C--:B------:R-:W-:Y:S01]  /*42e0*/  FMUL.FTZ R36, R105, R32.reuse ;  /* 0x0000002069247220 */ /* 0x080fe20000410000 */
[----:B------:R-:W-:Y:S01]  /*42f0*/  FFMA.FTZ R28, R111, R29, R28 ;  /* 0x0000001d6f1c7223 */ /* 0x000fe2000001001c */
[CC--:B------:R-:W-:Y:S01]  /*4300*/  FMUL.FTZ R29, R108.reuse, R31.reuse ;  /* 0x0000001f6c1d7220 */ /* 0x0c0fe20000410000 */
        /* <DEDUP_REMOVED lines=15> */
[C---:B------:R-:W-:Y:S01]  /*4400*/  FMUL.FTZ R29, R101.reuse, R30 ;  /* 0x0000001e651d7220 */ /* 0x040fe20000410000 */
[----:B------:R-:W-:Y:S01]  /*4410*/  FADD.FTZ R39, RZ, R33 ;  /* 0x00000021ff277221 */ /* 0x000fe20000010000 */
[----:B------:R-:W-:Y:S01]  /*4420*/  FADD.FTZ R38, R48, R31 ;  /* 0x0000001f30267221 */ /* 0x000fe20000010000 */
[-C--:B------:R-:W-:Y:S01]  /*4430*/  FMUL.FTZ R36, R101, R32.reuse ;  /* 0x0000002065247220 */ /* 0x080fe20000410000 */
[----:B------:R-:W-:-:S02]  /*4440*/  FFMA.FTZ R29, R103, R32, R29 ;  /* 0x00000020671d7223 */ /* 0x000fc4000001001d */
[----:B------:R-:W0:Y:S01]  /*4450*/  SHFL.UP PT, R32, R39, 0x1, RZ ;  /* 0x0420000027207989 */ /* 0x000e2200000e00ff */
[----:B------:R-:W-:-:S03]  /*4460*/  FFMA.FTZ R36, R103, R30, -R36 ;  /* 0x0000001e67247223 */ /* 0x000fc60000010824 */
[----:B------:R-:W1:Y:S04]  /*4470*/  SHFL.UP PT, R31, R38, 0x1, RZ ;  /* 0x04200000261f7989 */ /* 0x000e6800000e00ff */
[----:B------:R-:W3:Y:S04]  /*4480*/  SHFL.UP PT, R28, R36, 0x1, RZ ;  /* 0x04200000241c7989 */ /* 0x000ee800000e00ff */
[----:B------:R-:W4:Y:S01]  /*4490*/  SHFL.UP PT, R30, R29, 0x1, RZ ;  /* 0x042000001d1e7989 */ /* 0x000f2200000e00ff */
[----:B------:R-:W-:Y:S01]  /*44a0*/  ISETP.GE.AND P0, PT, R7, 0x1, PT ;  /* 0x000000010700780c */ /* 0x000fe20003f06270 */
[C---:B0-----:R-:W-:Y:S01]  /*44b0*/  FMUL.FTZ R34, R29.reuse, R32 ;  /* 0x000000201d227220 */ /* 0x041fe20000410000 */
[----:B-1----:R-:W-:-:S04]  /*44c0*/  FMUL.FTZ R35, R29, R31 ;  /* 0x0000001f1d237220 */ /* 0x002fc80000410000 */
[C---:B------:R-:W-:Y:S01]  /*44d0*/  FFMA.FTZ R32, R36.reuse, R32, R35 ;  /* 0x0000002024207223 */ /* 0x040fe20000010023 */
[----:B------:R-:W-:Y:S01]  /*44e0*/  FFMA.FTZ R35, R36, R31, -R34 ;  /* 0x0000001f24237223 */ /* 0x000fe20000010822 */
[C---:B---3--:R-:W-:Y:S01]  /*44f0*/  FMUL.FTZ R33, R29.reuse, R28 ;  /* 0x0000001c1d217220 */ /* 0x048fe20000410000 */
[----:B----4-:R-:W-:-:S04]  /*4500*/  FMUL.FTZ R31, R29, R30 ;  /* 0x0000001e1d1f7220 */ /* 0x010fc80000410000 */
[----:B------:R-:W-:Y:S01]  /*4510*/  @P0 FADD.FTZ R38, R38, R35 ;  /* 0x0000002326260221 */ /* 0x000fe20000010000 */
[C---:B------:R-:W-:Y:S01]  /*4520*/  FFMA.FTZ R34, R36.reuse, R30, R33 ;  /* 0x0000001e24227223 */ /* 0x040fe20000010021 */
[----:B------:R-:W-:Y:S01]  /*4530*/  @P0 FADD.FTZ R39, R39, R32 ;  /* 0x0000002027270221 */ /* 0x000fe20000010000 */
[----:B------:R-:W-:Y:S02]  /*4540*/  @P0 FFMA.FTZ R36, R36, R28, -R31 ;  /* 0x0000001c24240223 */ /* 0x000fe4000001081f */
[----:B------:R-:W0:Y:S01]  /*4550*/  SHFL.UP PT, R33, R38, 0x2, RZ ;  /* 0x0440000026217989 */ /* 0x000e2200000e00ff */
[----:B------:R-:W-:-:S03]  /*4560*/  FSEL R34, R29, R34, !P0 ;  /* 0x000000221d227208 */ /* 0x000fc60004000000 */
        /* <DEDUP_REMOVED lines=17> */
[----:B------:R-:W3:Y:S04]  /*4680*/  SHFL.UP PT, R30, R38, 0x4, RZ ;  /* 0x04800000261e7989 */ /* 0x000ee800000e00ff */
[----:B------:R-:W4:Y:S01]  /*4690*/  SHFL.UP PT, R29, R31, 0x4, RZ ;  /* 0x048000001f1d7989 */ /* 0x000f2200000e00ff */
[----:B------:R-:W-:Y:S01]  /*46a0*/  ISETP.GE.AND P0, PT, R7, 0x4, PT ;  /* 0x000000040700780c */ /* 0x000fe20003f06270 */
[C---:B0-----:R-:W-:Y:S01]  /*46b0*/  FMUL.FTZ R33, R31.reuse, R32 ;  /* 0x000000201f217220 */ /* 0x041fe20000410000 */
[C---:B-1----:R-:W-:Y:S01]  /*46c0*/  FMUL.FTZ R34, R31.reuse, R28 ;  /* 0x0000001c1f227220 */ /* 0x042fe20000410000 */
[----:B---3--:R-:W-:-:S02]  /*46d0*/  FMUL.FTZ R35, R31, R30 ;  /* 0x0000001e1f237220 */ /* 0x008fc40000410000 */
        /* <DEDUP_REMOVED lines=16> */
[-C--:B-1----:R-:W-:Y:S01]  /*47e0*/  FMUL.FTZ R37, R34, R35.reuse ;  /* 0x0000002322257220 */ /* 0x082fe20000410000 */
[----:B------:R-:W-:Y:S01]  /*47f0*/  FFMA.FTZ R40, R36, R35, R40 ;  /* 0x0000002324287223 */ /* 0x000fe20000010028 */
[----:B---3--:R-:W-:Y:S02]  /*4800*/  FMUL.FTZ R32, R34, R29 ;  /* 0x0000001d22207220 */ /* 0x008fe40000410000 */
        /* <DEDUP_REMOVED lines=8> */
[----:B------:R-:W3:Y:S02]  /*4890*/  S2UR UR6, SR_CgaCtaId ;  /* 0x00000000000679c3 */ /* 0x000ee40000008800 */
[----:B------:R-:W4:Y:S04]  /*48a0*/  SHFL.UP PT, R29, R36, 0x10, RZ ;  /* 0x06000000241d7989 */ /* 0x000f2800000e00ff */
[----:B------:R-:W2:Y:S04]  /*48b0*/  SHFL.UP PT, R31, R38, 0x10, RZ ;  /* 0x06000000261f7989 */ /* 0x000ea800000e00ff */
[----:B------:R-:W5:Y:S01]  /*48c0*/  SHFL.UP PT, R30, R37, 0x10, RZ ;  /* 0x06000000251e7989 */ /* 0x000f6200000e00ff */
        /* <DEDUP_REMOVED lines=11> */
[----:B---3--:R-:W-:Y:S01]  /*4980*/  ULEA UR5, UR6, UR5, 0x18 ;  /* 0x0000000506057291 */ /* 0x008fe2000f8ec03f */
[CC--:B--2---:R-:W-:Y:S01]  /*4990*/  FMUL.FTZ R35, R37.reuse, R31.reuse ;  /* 0x0000001f25237220 */ /* 0x0c4fe20000410000 */
[C---:B------:R-:W-:Y:S01]  /*49a0*/  FFMA.FTZ R31, R36.reuse, R31, -R34 ;  /* 0x0000001f241f7223 */ /* 0x040fe20000010822 */
[-C--:B-----5:R-:W-:Y:S01]  /*49b0*/  FMUL.FTZ R28, R37, R30.reuse ;  /* 0x0000001e251c7220 */ /* 0x0a0fe20000410000 */
        /* <DEDUP_REMOVED lines=53> */
.L_x_1107:
        /* <DEDUP_REMOVED lines=16> */
.L_x_1108:
[----:B------:R-:W-:Y:S05]  /*4e10*/  BSYNC B0 ;  /* 0x0000000000007941 */ /* 0x000fea0003800000 */
.L_x_1106:
        /* <DEDUP_REMOVED lines=107> */
[----:B------:R-:W0:Y:S01]  /*54d0*/  S2UR UR6, SR_CTAID.Y ;  /* 0x00000000000679c3 */ /* 0x000e220000002600 */
[----:B------:R-:W-:-:S05]  /*54e0*/  LEA R91, R47, UR5, 0x4 ;  /* 0x000000052f5b7c11 */ /* 0x000fca000f8e20ff */
[----:B------:R1:W-:Y:S02]  /*54f0*/  STS.128 [R91+0x890], R28 ;  /* 0x0008901c5b007388 */ /* 0x0003e40000000c00 */
[----:B------:R-:W2:Y:S01]  /*5500*/  S2UR UR29, SR_CTAID.X ;  /* 0x00000000001d79c3 */ /* 0x000ea20000002500 */
[----:B0-----:R-:W-:Y:S02]  /*5510*/  MOV R14, UR6 ;  /* 0x00000006000e7c02 */ /* 0x001fe40008000f00 */
[----:B--2---:R-:W-:-:S05]  /*5520*/  MOV R10, UR29 ;  /* 0x0000001d000a7c02 */ /* 0x004fca0008000f00 */
[----:B------:R-:W-:-:S04]  /*5530*/  IMAD R32, R10, UR7, R14 ;  /* 0x000000070a207c24 */ /* 0x000fc8000f8e020e */
[----:B------:R-:W-:Y:S02]  /*5540*/  IMAD R33, R32, R49, RZ ;  /* 0x0000003120217224 */ /* 0x000fe400078e02ff */
[----:B------:R-:W-:Y:S02]  /*5550*/  IMAD R32, R50, UR4, R47 ;  /* 0x0000000432207c24 */ /* 0x000fe4000f8e022f */
[----:B------:R-:W-:-:S05]  /*5560*/  IMAD R33, R33, R50, RZ ;  /* 0x0000003221217224 */ /* 0x000fca00078e02ff */
[----:B------:R-:W-:Y:S02]  /*5570*/  SHF.R.S32.HI R89, RZ, 0x1f, R33 ;  /* 0x0000001fff597819 */ /* 0x000fe40000011421 */
[----:B------:R-:W-:-:S04]  /*5580*/  IADD3 R33, P0, R32, R33, RZ ;  /* 0x0000002120217210 */ /* 0x000fc80007f1e0ff */
[----:B------:R-:W-:Y:S02]  /*5590*/  LEA.HI.X.SX32 R89, R32, R89, 0x1, P0 ;  /* 0x0000005920597211 */ /* 0x000fe400000f0eff */
[----:B------:R-:W-:-:S04]  /*55a0*/  LEA R32, P0, R33, R70, 0x4 ;  /* 0x0000004621207211 */ /* 0x000fc800078020ff */
[----:B------:R-:W-:-:S05]  /*55b0*/  LEA.HI.X R33, R33, R71, R89, 0x4, P0 ;  /* 0x0000004721217211 */ /* 0x000fca00000f2459 */
[----:B------:R1:W-:Y:S04]  /*55c0*/  STG.E.128 desc[UR8][R32.64], R28 ;  /* 0x0000001c20007986 */ /* 0x0003e8000c101d08 */
.L_x_1110:
[----:B------:R-:W-:Y:S05]  /*55d0*/  BSYNC B0 ;  /* 0x0000000000007941 */ /* 0x000fea0003800000 */
.L_x_1109:
[----:B-1----:R-:W-:Y:S01]  /*55e0*/  FMUL.FTZ R33, R73, R42 ;  /* 0x0000002a49217220 */ /* 0x002fe20000410000 */
[----:B------:R-:W-:Y:S01]  /*55f0*/  IADD3 R47, R47, 0x1, RZ ;  /* 0x000000012f2f7810 */ /* 0x000fe20007ffe0ff */
[C---:B------:R-:W-:Y:S01]  /*5600*/  FMUL.FTZ R37, R73.reuse, R37 ;  /* 0x0000002549257220 */ /* 0x040fe20000410000 */
[C---:B------:R-:W-:Y:S01]  /*5610*/  FMUL.FTZ R29, R73.reuse, R34 ;  /* 0x00000022491d7220 */ /* 0x040fe20000410000 */
[C---:B------:R-:W-:Y:S01]  /*5620*/  FFMA.FTZ R74, R72.reuse, R74, -R33 ;  /* 0x0000004a484a7223 */ /* 0x040fe20000010821 */
[----:B------:R-:W-:Y:S01]  /*5630*/  FMUL.FTZ R33, R73, R106 ;  /* 0x0000006a49217220 */ /* 0x000fe20000410000 */
[----:B------:R-:W-:Y:S01]  /*5640*/  ISETP.GE.AND P0, PT, R47, UR28, PT ;  /* 0x0000001c2f007c0c */ /* 0x000fe2000bf06270 */
[C---:B------:R-:W-:Y:S01]  /*5650*/  FMUL.FTZ R31, R73.reuse, R40 ;  /* 0x00000028491f7220 */ /* 0x040fe20000410000 */
[----:B------:R-:W-:Y:S01]  /*5660*/  FADD.FTZ R34, RZ, R103 ;  /* 0x00000067ff227221 */ /* 0x000fe20000010000 */
[C---:B------:R-:W-:Y:S01]  /*5670*/  FFMA.FTZ R104, R72.reuse, R104, -R33 ;  /* 0x0000006848687223 */ /* 0x040fe20000010821 */
[C---:B------:R-:W-:Y:S01]  /*5680*/  FMUL.FTZ R33, R73.reuse, R118 ;  /* 0x0000007649217220 */ /* 0x040fe20000410000 */
[C---:B------:R-:W-:Y:S01]  /*5690*/  FFMA.FTZ R28, R72.reuse, R35, -R37 ;  /* 0x00000023481c7223 */ /* 0x040fe20000010825 */
        /* <DEDUP_REMOVED lines=40> */
.L_x_1105:
        /* <DEDUP_REMOVED lines=27> */
[C---:B------:R-:W-:Y:S02]  /*5ad0*/  IMAD R49, R10.reuse, R51, R48 ;  /* 0x000000330a317224 */ /* 0x040fe400078e0230 */
[----:B--2---:R-:W-:-:S04]  /*5ae0*/  IMAD.WIDE.U32 R28, R10, R50, UR6 ;  /* 0x000000060a1c7e25 */ /* 0x004fc8000f8e0032 */
[----:B---3--:R-:W-:Y:S01]  /*5af0*/  IMAD R33, R13, UR10, RZ ;  /* 0x0000000a0d217c24 */ /* 0x008fe2000f8e02ff */
[----:B------:R-:W-:Y:S01]  /*5b00*/  IADD3 R29, R29, R49, RZ ;  /* 0x000000311d1d7210 */ /* 0x000fe20007ffe0ff */
[----:B-1----:R-:W-:Y:S02]  /*5b10*/  IMAD R48, R9, R54, RZ ;  /* 0x0000003609307224 */ /* 0x002fe400078e02ff */
[C---:B------:R-:W-:Y:S02]  /*5b20*/  IMAD R33, R14.reuse, UR11, R33 ;  /* 0x0000000b0e217c24 */ /* 0x040fe4000f8e0221 */
[----:B------:R-:W-:Y:S01]  /*5b30*/  IMAD.WIDE.U32 R28, R14, UR10, R28 ;  /* 0x0000000a0e1c7c25 */ /* 0x000fe2000f8e001c */
[----:B------:R-:W-:-:S03]  /*5b40*/  ULDC.64 UR10, c[0x0][0x308] ;  /* 0x0000c200000a7ab9 */ /* 0x000fc60000000a00 */
[----:B------:R-:W-:Y:S01]  /*5b50*/  IMAD.WIDE.U32 R30, R10, R54, UR6 ;  /* 0x000000060a1e7e25 */ /* 0x000fe2000f8e0036 */
[----:B------:R-:W-:Y:S02]  /*5b60*/  IADD3 R33, R29, R33, RZ ;  /* 0x000000211d217210 */ /* 0x000fe40007ffe0ff */
[----:B------:R-:W-:Y:S01]  /*5b70*/  LEA R54, P0, R28, UR10, 0x1 ;  /* 0x0000000a1c367c11 */ /* 0x000fe2000f8008ff */
[----:B------:R-:W-:Y:S02]  /*5b80*/  IMAD R51, R10, R55, R48 ;  /* 0x000000370a337224 */ /* 0x000fe400078e0230 */
[----:B------:R-:W-:Y:S01]  /*5b90*/  IMAD R35, R13, UR12, RZ ;  /* 0x0000000c0d237c24 */ /* 0x000fe2000f8e02ff */
[----:B------:R-:W-:Y:S02]  /*5ba0*/  LEA.HI.X R55, R28, UR11, R33, 0x1, P0 ;  /* 0x0000000b1c377c11 */ /* 0x000fe400080f0c21 */
[----:B------:R-:W-:Y:S01]  /*5bb0*/  IADD3 R31, R31, R51, RZ ;  /* 0x000000331f1f7210 */ /* 0x000fe20007ffe0ff */
[----:B------:R-:W-:-:S02]  /*5bc0*/  IMAD R35, R14, UR13, R35 ;  /* 0x0000000d0e237c24 */ /* 0x000fc4000f8e0223 */
[----:B------:R-:W-:-:S04]  /*5bd0*/  IMAD.WIDE R54, R0, 0x10, R54 ;  /* 0x0000001000367825 */ /* 0x000fc800078e0236 */
[----:B------:R-:W-:Y:S01]  /*5be0*/  IMAD.WIDE.U32 R30, R14, UR12, R30 ;  /* 0x0000000c0e1e7c25 */ /* 0x000fe2000f8e001e */
[----:B------:R-:W-:Y:S01]  /*5bf0*/  ULDC.64 UR12, c[0x0][0x318] ;  /* 0x0000c600000c7ab9 */ /* 0x000fe20000000a00 */
[----:B----4-:R-:W-:Y:S03]  /*5c00*/  STG.E.128 desc[UR8][R54.64], R36 ;  /* 0x0000002436007986 */ /* 0x010fe6000c101d08 */
[----:B------:R-:W-:Y:S01]  /*5c10*/  IADD3 R29, R31, R35, RZ ;  /* 0x000000231f1d7210 */ /* 0x000fe20007ffe0ff */
[----:B0-----:R-:W-:Y:S01]  /*5c20*/  STG.E.128 desc[UR8][R54.64+0x200], R40 ;  /* 0x0002002836007986 */ /* 0x001fe2000c101d08 */
[----:B------:R-:W-:Y:S01]  /*5c30*/  BAR.SYNC.DEFER_BLOCKING 0x0 ;  /* 0x0000000000007b1d */ /* 0x000fe20000010000 */
[----:B------:R-:W-:-:S04]  /*5c40*/  LEA R56, P1, R30, UR12, 0x1 ;  /* 0x0000000c1e387c11 */ /* 0x000fc8000f8208ff */
[----:B------:R-:W-:-:S03]  /*5c50*/  LEA.HI.X R57, R30, UR13, R29, 0x1, P1 ;  /* 0x0000000d1e397c11 */ /* 0x000fc600088f0c1d */
[----:B------:R-:W-:-:S05]  /*5c60*/  IMAD.WIDE R56, R0, 0x10, R56 ;  /* 0x0000001000387825 */ /* 0x000fca00078e0238 */
[----:B------:R-:W2:Y:S04]  /*5c70*/  LDG.E.128 R28, desc[UR8][R56.64] ;  /* 0x00000008381c7981 */ /* 0x000ea8000c1e1d00 */
[----:B------:R-:W3:Y:S01]  /*5c80*/  LDG.E.128 R32, desc[UR8][R56.64+0x200] ;  /* 0x0002000838207981 */ /* 0x000ee2000c1e1d00 */
[----:B------:R-:W-:Y:S01]  /*5c90*/  IADD3 R58, R58, R7, RZ ;  /* 0x000000073a3a7210 */ /* 0x000fe20007ffe0ff */
[----:B------:R-:W-:Y:S01]  /*5ca0*/  UIADD3 UR4, UR4, 0x1, URZ ;  /* 0x0000000104047890 */ /* 0x000fe2000fffe03f */
[----:B------:R-:W-:Y:S02]  /*5cb0*/  IADD3 R4, P1, R4, 0x800, RZ ;  /* 0x0000080004047810 */ /* 0x000fe40007f3e0ff */
[----:B------:R-:W-:Y:S02]  /*5cc0*/  LEA R58, R58, UR5, 0x4 ;  /* 0x000000053a3a7c11 */ /* 0x000fe4000f8e20ff */
[----:B------:R-:W-:-:S02]  /*5cd0*/  IADD3 R2, P2, R2, 0x800, RZ ;  /* 0x0000080002027810 */ /* 0x000fc40007f5e0ff */
        /* <DEDUP_REMOVED lines=19> */
[----:B------:R-:W-:-:S02]  /*5e10*/  PRMT R49, R49, 0x7632, R49 ;  /* 0x0000763231317816 */ /* 0x000fc40000000031 */
[C---:B------:R-:W-:Y:S01]  /*5e20*/  SHF.L.U32 R41, R48.reuse, 0x10, RZ ;  /* 0x0000001030297819 */ /* 0x040fe200000006ff */
[----:B------:R-:W-:Y:S01]  /*5e30*/  FMUL.FTZ R55, R29, -1.4426950216293334961 ;  /* 0xbfb8aa3b1d377820 */ /* 0x000fe20000410000 */
[----:B------:R-:W-:Y:S01]  /*5e40*/  SHF.L.U32 R34, R51, 0x10, RZ ;  /* 0x0000001033227819 */ /* 0x000fe200000006ff */
[----:B------:R2:W3:Y:S01]  /*5e50*/  MUFU.EX2 R58, R33 ;  /* 0x00000021003a7308 */ /* 0x0004e20000000800 */
[----:B0-----:R-:W-:Y:S01]  /*5e60*/  SHF.L.U32 R28, R39, 0x10, RZ ;  /* 0x00000010271c7819 */ /* 0x001fe200000006ff */
[----:B------:R-:W-:Y:S01]  /*5e70*/  FMUL.FTZ R42, R41, -1.4426950216293334961 ;  /* 0xbfb8aa3b292a7820 */ /* 0x000fe20000410000 */
[----:B------:R-:W-:Y:S01]  /*5e80*/  PRMT R48, R48, 0x7632, R48 ;  /* 0x0000763230307816 */ /* 0x000fe20000000030 */
[----:B------:R-:W-:Y:S01]  /*5e90*/  FMUL.FTZ R32, R34, -1.4426950216293334961 ;  /* 0xbfb8aa3b22207820 */ /* 0x000fe20000410000 */
[----:B------:R-:W-:Y:S01]  /*5ea0*/  PRMT R38, R37, 0x7632, R38 ;  /* 0x0000763225267816 */ /* 0x000fe20000000026 */
[----:B------:R-:W-:Y:S01]  /*5eb0*/  FMUL.FTZ R57, R28, -1.4426950216293334961 ;  /* 0xbfb8aa3b1c397820 */ /* 0x000fe20000410000 */
[----:B------:R-:W-:Y:S01]  /*5ec0*/  SHF.L.U32 R49, R49, 0x10, RZ ;  /* 0x0000001031317819 */ /* 0x000fe200000006ff */
[----:B------:R0:W4:Y:S01]  /*5ed0*/  MUFU.EX2 R61, R55 ;  /* 0x00000037003d7308 */ /* 0x0001220000000800 */
[----:B------:R-:W-:Y:S01]  /*5ee0*/  SHF.L.U32 R48, R48, 0x10, RZ ;  /* 0x0000001030307819 */ /* 0x000fe200000006ff */
[----:B-1----:R-:W-:Y:S01]  /*5ef0*/  FADD.FTZ R54, R54, 1 ;  /* 0x3f80000036367421 */ /* 0x002fe20000010000 */
[----:B------:R-:W-:Y:S01]  /*5f00*/  PRMT R50, R50, 0x7632, R50 ;  /* 0x0000763232327816 */ /* 0x000fe20000000032 */
[----:B--2---:R-:W-:Y:S01]  /*5f10*/  FMUL.FTZ R33, R49, -1.4426950216293334961 ;  /* 0xbfb8aa3b31217820 */ /* 0x004fe20000410000 */
[----:B------:R-:W-:-:S03]  /*5f20*/  PRMT R39, R38, 0x7632, R39 ;  /* 0x0000763226277816 */ /* 0x000fc60000000027 */
[----:B------:R1:W2:Y:S01]  /*5f30*/  MUFU.EX2 R56, R32 ;  /* 0x0000002000387308 */ /* 0x0002a20000000800 */
[----:B0-----:R-:W-:Y:S01]  /*5f40*/  SHF.L.U32 R55, R50, 0x10, RZ ;  /* 0x0000001032377819 */ /* 0x001fe200000006ff */
[----:B---3--:R-:W-:Y:S01]  /*5f50*/  FADD.FTZ R58, R58, 1 ;  /* 0x3f8000003a3a7421 */ /* 0x008fe20000010000 */
[C---:B------:R-:W-:Y:S02]  /*5f60*/  PRMT R62, R39.reuse, 0x7632, R62 ;  /* 0x00007632273e7816 */ /* 0x040fe4000000003e */
[----:B------:R-:W-:Y:S01]  /*5f70*/  SHF.L.U32 R39, R39, 0x10, RZ ;  /* 0x0000001027277819 */ /* 0x000fe200000006ff */
[----:B------:R-:W-:Y:S01]  /*5f80*/  FMUL.FTZ R51, R55, -1.4426950216293334961 ;  /* 0xbfb8aa3b37337820 */ /* 0x000fe20000410000 */
[----:B------:R-:W-:Y:S01]  /*5f90*/  SHF.L.U32 R64, R62, 0x10, RZ ;  /* 0x000000103e407819 */ /* 0x000fe200000006ff */
[----:B------:R0:W3:Y:S01]  /*5fa0*/  MUFU.EX2 R63, R57 ;  /* 0x00000039003f7308 */ /* 0x0000e20000000800 */
[----:B-1----:R-:W-:Y:S01]  /*5fb0*/  FMUL.FTZ R32, R48, -1.4426950216293334961 ;  /* 0xbfb8aa3b30207820 */ /* 0x002fe20000410000 */
[----:B------:R-:W-:Y:S01]  /*5fc0*/  FMUL.FTZ R62, R39, -1.4426950216293334961 ;  /* 0xbfb8aa3b273e7820 */ /* 0x000fe20000410000 */
[----:B----4-:R-:W-:Y:S01]  /*5fd0*/  FADD.FTZ R61, R61, 1 ;  /* 0x3f8000003d3d7421 */ /* 0x010fe20000010000 */
[----:B------:R-:W-:-:S04]  /*5fe0*/  FMUL.FTZ R65, R64, -1.4426950216293334961 ;  /* 0xbfb8aa3b40417820 */ /* 0x000fc80000410000 */
[----:B------:R-:W1:Y:S01]  /*5ff0*/  MUFU.EX2 R53, R53 ;  /* 0x0000003500357308 */ /* 0x000e620000000800 */
[----:B0-----:R-:W-:Y:S01]  /*6000*/  SHF.L.U32 R57, R36, 0x10, RZ ;  /* 0x0000001024397819 */ /* 0x001fe200000006ff */
[----:B--2---:R-:W-:-:S04]  /*6010*/  FADD.FTZ R56, R56, 1 ;  /* 0x3f80000038387421 */ /* 0x004fc80000010000 */
[----:B------:R-:W-:Y:S02]  /*6020*/  FMUL.FTZ R36, R57, -1.4426950216293334961 ;  /* 0xbfb8aa3b39247820 */ /* 0x000fe40000410000 */
[----:B------:R0:W2:Y:S01]  /*6030*/  MUFU.EX2 R50, R33 ;  /* 0x0000002100327308 */ /* 0x0000a20000000800 */
[----:B---3--:R-:W-:-:S07]  /*6040*/  FADD.FTZ R63, R63, 1 ;  /* 0x3f8000003f3f7421 */ /* 0x008fce0000010000 */
[----:B------:R-:W3:Y:S01]  /*6050*/  MUFU.EX2 R60, R35 ;  /* 0x00000023003c7308 */ /* 0x000ee20000000800 */
[----:B0-----:R-:W-:Y:S01]  /*6060*/  SHF.L.U32 R33, R38, 0x10, RZ ;  /* 0x0000001026217819 */ /* 0x001fe200000006ff */
[----:B-1----:R-:W-:-:S04]  /*6070*/  FADD.FTZ R53, R53, 1 ;  /* 0x3f80000035357421 */ /* 0x002fc80000010000 */
[----:B------:R-:W-:Y:S02]  /*6080*/  FMUL.FTZ R38, R33, -1.4426950216293334961 ;  /* 0xbfb8aa3b21267820 */ /* 0x000fe40000410000 */
[----:B------:R-:W0:Y:S01]  /*6090*/  MUFU.EX2 R42, R42 ;  /* 0x0000002a002a7308 */ /* 0x000e220000000800 */
[----:B--2---:R-:W-:-:S07]  /*60a0*/  FADD.FTZ R50, R50, 1 ;  /* 0x3f80000032327421 */ /* 0x004fce0000010000 */
[----:B------:R1:W2:Y:S01]  /*60b0*/  MUFU.EX2 R35, R32 ;  /* 0x0000002000237308 */ /* 0x0002a20000000800 */
[----:B---3--:R-:W-:-:S07]  /*60c0*/  FADD.FTZ R60, R60, 1 ;  /* 0x3f8000003c3c7421 */ /* 0x008fce0000010000 */
[----:B------:R-:W3:Y:S01]  /*60d0*/  MUFU.EX2 R51, R51 ;  /* 0x0000003300337308 */ /* 0x000ee20000000800 */
[----:B-1----:R-:W-:Y:S01]  /*60e0*/  SHF.L.U32 R32, R37, 0x10, RZ ;  /* 0x0000001025207819 */ /* 0x002fe200000006ff */
[----:B0-----:R-:W-:-:S04]  /*60f0*/  FADD.FTZ R42, R42, 1 ;  /* 0x3f8000002a2a7421 */ /* 0x001fc80000010000 */
[----:B------:R-:W-:Y:S02]  /*6100*/  FMUL.FTZ R37, R32, -1.4426950216293334961 ;  /* 0xbfb8aa3b20257820 */ /* 0x000fe40000410000 */
[----:B------:R-:W0:Y:S01]  /*6110*/  MUFU.EX2 R36, R36 ;  /* 0x0000002400247308 */ /* 0x000e220000000800 */
[----:B--2---:R-:W-:-:S07]  /*6120*/  FADD.FTZ R35, R35, 1 ;  /* 0x3f80000023237421 */ /* 0x004fce0000010000 */
[----:B------:R0:W1:Y:S01]  /*6130*/  MUFU.EX2 R59, R37 ;  /* 0x00000025003b7308 */ /* 0x0000620000000800 */
[----:B---3--:R-:W-:-:S07]  /*6140*/  FADD.FTZ R51, R51, 1 ;  /* 0x3f80000033337421 */ /* 0x008fce0000010000 */
[----:B------:R-:W2:Y:S01]  /*6150*/  MUFU.EX2 R38, R38 ;  /* 0x0000002600267308 */ /* 0x000ea20000000800 */
[----:B0-----:R-:W-:-:S07]  /*6160*/  FADD.FTZ R37, R36, 1 ;  /* 0x3f80000024257421 */ /* 0x001fce0000010000 */
[----:B------:R-:W0:Y:S01]  /*6170*/  MUFU.EX2 R62, R62 ;  /* 0x0000003e003e7308 */ /* 0x000e220000000800 */
[----:B-1----:R-:W-:-:S07]  /*6180*/  FADD.FTZ R59, R59, 1 ;  /* 0x3f8000003b3b7421 */ /* 0x002fce0000010000 */
[----:B------:R-:W1:Y:S01]  /*6190*/  MUFU.EX2 R65, R65 ;  /* 0x0000004100417308 */ /* 0x000e620000000800 */
[----:B--2---:R-:W-:-:S07]  /*61a0*/  FADD.FTZ R38, R38, 1 ;  /* 0x3f80000026267421 */ /* 0x004fce0000010000 */
[----:B------:R-:W2:Y:S01]  /*61b0*/  MUFU.RCP R66, R53 ;  /* 0x0000003500427308 */ /* 0x000ea20000001000 */
[----:B0-----:R-:W-:-:S07]  /*61c0*/  FADD.FTZ R62, R62, 1 ;  /* 0x3f8000003e3e7421 */ /* 0x001fce0000010000 */
[----:B------:R-:W0:Y:S01]  /*61d0*/  MUFU.RCP R42, R42 ;  /* 0x0000002a002a7308 */ /* 0x000e220000001000 */
[----:B-1----:R-:W-:-:S07]  /*61e0*/  FADD.FTZ R65, R65, 1 ;  /* 0x3f80000041417421 */ /* 0x002fce0000010000 */
[----:B------:R-:W-:Y:S01]  /*61f0*/  MUFU.RCP R69, R56 ;  /* 0x0000003800457308 */ /* 0x000fe20000001000 */
[----:B--2---:R-:W-:-:S04]  /*6200*/  FMUL.FTZ R43, R43, R66 ;  /* 0x000000422b2b7220 */ /* 0x004fc80000410000 */
[----:B------:R-:W-:-:S03]  /*6210*/  FMUL.FTZ R43, R43, R16 ;  /* 0x000000102b2b7220 */ /* 0x000fc60000410000 */
[----:B------:R-:W1:Y:S01]  /*6220*/  MUFU.RCP R50, R50 ;  /* 0x0000003200327308 */ /* 0x000e620000001000 */
[----:B0-----:R-:W-:-:S04]  /*6230*/  FMUL.FTZ R36, R41, R42 ;  /* 0x0000002a29247220 */ /* 0x001fc80000410000 */
[----:B------:R-:W-:-:S03]  /*6240*/  FMUL.FTZ R36, R36, R15 ;  /* 0x0000000f24247220 */ /* 0x000fc60000410000 */
[----:B------:R-:W0:Y:S08]  /*6250*/  MUFU.RCP R67, R54 ;  /* 0x0000003600437308 */ /* 0x000e300000001000 */
[----:B------:R-:W2:Y:S01]  /*6260*/  MUFU.RCP R54, R51 ;  /* 0x0000003300367308 */ /* 0x000ea20000001000 */
[----:B-1----:R-:W-:-:S04]  /*6270*/  FMUL.FTZ R16, R49, R50 ;  /* 0x0000003231107220 */ /* 0x002fc80000410000 */
[----:B------:R-:W-:-:S03]  /*6280*/  FMUL.FTZ R16, R16, R23 ;  /* 0x0000001710107220 */ /* 0x000fc60000410000 */
[----:B------:R-:W1:Y:S01]  /*6290*/  MUFU.RCP R71, R60 ;  /* 0x0000003c00477308 */ /* 0x000e620000001000 */
[----:B0-----:R-:W-:-:S04]  /*62a0*/  FMUL.FTZ R40, R40, R67 ;  /* 0x0000004328287220 */ /* 0x001fc80000410000 */
[----:B------:R-:W-:-:S03]  /*62b0*/  FMUL.FTZ R40, R40, R17 ;  /* 0x0000001128287220 */ /* 0x000fc60000410000 */
[----:B------:R0:W3:Y:S01]  /*62c0*/  MUFU.RCP R53, R35 ;  /* 0x0000002300357308 */ /* 0x0000e20000001000 */
[----:B--2---:R-:W-:-:S04]  /*62d0*/  FMUL.FTZ R55, R55, R54 ;  /* 0x0000003637377220 */ /* 0x004fc80000410000 */
[----:B------:R-:W-:-:S03]  /*62e0*/  FMUL.FTZ R55, R55, R26 ;  /* 0x0000001a37377220 */ /* 0x000fc60000410000 */
[----:B------:R-:W2:Y:S01]  /*62f0*/  MUFU.RCP R56, R37 ;  /* 0x0000002500387308 */ /* 0x000ea20000001000 */
[----:B0-----:R-:W-:Y:S01]  /*6300*/  FMUL.FTZ R35, R34, R69 ;  /* 0x0000004522237220 */ /* 0x001fe20000410000 */
[----:B-1----:R-:W-:-:S03]  /*6310*/  FMUL.FTZ R23, R30, R71 ;  /* 0x000000471e177220 */ /* 0x002fc60000410000 */
[----:B------:R-:W-:Y:S01]  /*6320*/  FMUL.FTZ R35, R35, R18 ;  /* 0x0000001223237220 */ /* 0x000fe20000410000 */
[----:B------:R-:W-:Y:S02]  /*6330*/  FMUL.FTZ R23, R23, R20 ;  /* 0x0000001417177220 */ /* 0x000fe40000410000 */
[----:B------:R-:W0:Y:S01]  /*6340*/  MUFU.RCP R68, R61 ;  /* 0x0000003d00447308 */ /* 0x000e220000001000 */
[----:B---3--:R-:W-:Y:S02]  /*6350*/  FMUL.FTZ R15, R48, R53 ;  /* 0x00000035300f7220 */ /* 0x008fe40000410000 */
[----:B------:R-:W1:Y:S02]  /*6360*/  LDC.64 R48, c[0x0][0x2c0] ;  /* 0x0000b000ff307b82 */ /* 0x000e640000000a00 */
[----:B------:R-:W-:-:S03]  /*6370*/  FMUL.FTZ R15, R15, R24 ;  /* 0x000000180f0f7220 */ /* 0x000fc60000410000 */
[----:B------:R-:W3:Y:S01]  /*6380*/  MUFU.RCP R58, R58 ;  /* 0x0000003a003a7308 */ /* 0x000ee20000001000 */
[----:B--2---:R-:W-:-:S04]  /*6390*/  FMUL.FTZ R18, R57, R56 ;  /* 0x0000003839127220 */ /* 0x004fc80000410000 */
[----:B------:R-:W-:-:S03]  /*63a0*/  FMUL.FTZ R18, R18, R25 ;  /* 0x0000001912127220 */ /* 0x000fc60000410000 */
[----:B------:R-:W2:Y:S01]  /*63b0*/  MUFU.RCP R63, R63 ;  /* 0x0000003f003f7308 */ /* 0x000ea20000001000 */
[----:B0-----:R-:W-:-:S04]  /*63c0*/  FMUL.FTZ R26, R29, R68 ;  /* 0x000000441d1a7220 */ /* 0x001fc80000410000 */
[----:B------:R-:W-:-:S03]  /*63d0*/  FMUL.FTZ R26, R26, R21 ;  /* 0x000000151a1a7220 */ /* 0x000fc60000410000 */
[----:B------:R-:W0:Y:S01]  /*63e0*/  MUFU.RCP R59, R59 ;  /* 0x0000003b003b7308 */ /* 0x000e220000001000 */
[----:B---3--:R-:W-:-:S04]  /*63f0*/  FMUL.FTZ R24, R31, R58 ;  /* 0x0000003a1f187220 */ /* 0x008fc80000410000 */
[----:B------:R-:W-:Y:S01]  /*6400*/  FMUL.FTZ R24, R24, R19 ;  /* 0x0000001318187220 */ /* 0x000fe20000410000 */
[----:B------:R-:W-:Y:S02]  /*6410*/  F2FP.BF16.F32.PACK_AB R19, R18, R35 ;  /* 0x000000231213723e */ /* 0x000fe400000010ff */
[----:B------:R-:W3:Y:S01]  /*6420*/  MUFU.RCP R38, R38 ;  /* 0x0000002600267308 */ /* 0x000ee20000001000 */
[----:B--2---:R-:W-:Y:S01]  /*6430*/  FMUL.FTZ R25, R28, R63 ;  /* 0x0000003f1c197220 */ /* 0x004fe20000410000 */
[----:B------:R-:W-:-:S03]  /*6440*/  F2FP.BF16.F32.PACK_AB R18, R55, R40 ;  /* 0x000000283712723e */ /* 0x000fc600000010ff */
[----:B------:R-:W-:-:S03]  /*6450*/  FMUL.FTZ R25, R25, R22 ;  /* 0x0000001619197220 */ /* 0x000fc60000410000 */
[----:B------:R-:W2:Y:S01]  /*6460*/  MUFU.RCP R62, R62 ;  /* 0x0000003e003e7308 */ /* 0x000ea20000001000 */
[----:B0-----:R-:W-:-:S04]  /*6470*/  FMUL.FTZ R17, R32, R59 ;  /* 0x0000003b20117220 */ /* 0x001fc80000410000 */
[----:B------:R-:W-:Y:S01]  /*6480*/  FMUL.FTZ R21, R17, R44 ;  /* 0x0000002c11157220 */ /* 0x000fe20000410000 */
[----:B------:R-:W-:Y:S02]  /*6490*/  F2FP.BF16.F32.PACK_AB R17, R16, R43 ;  /* 0x0000002b1011723e */ /* 0x000fe400000010ff */
[----:B------:R-:W0:Y:S01]  /*64a0*/  MUFU.RCP R65, R65 ;  /* 0x0000004100417308 */ /* 0x000e220000001000 */
[----:B---3--:R-:W-:Y:S01]  /*64b0*/  FMUL.FTZ R20, R33, R38 ;  /* 0x0000002621147220 */ /* 0x008fe20000410000 */
[----:B------:R-:W-:Y:S01]  /*64c0*/  BAR.SYNC.DEFER_BLOCKING 0x0 ;  /* 0x0000000000007b1d */ /* 0x000fe20000010000 */
[----:B------:R-:W-:Y:S01]  /*64d0*/  F2FP.BF16.F32.PACK_AB R16, R15, R36 ;  /* 0x000000240f10723e */ /* 0x000fe200000010ff */
[----:B-1----:R-:W-:Y:S02]  /*64e0*/  IMAD R15, R9, R48, RZ ;  /* 0x00000030090f7224 */ /* 0x002fe400078e02ff */
[----:B------:R-:W-:Y:S01]  /*64f0*/  FMUL.FTZ R20, R20, R27 ;  /* 0x0000001b14147220 */ /* 0x000fe20000410000 */
[----:B------:R-:W-:Y:S01]  /*6500*/  F2FP.BF16.F32.PACK_AB R28, R21, R24 ;  /* 0x00000018151c723e */ /* 0x000fe200000010ff */
[----:B------:R-:W-:-:S02]  /*6510*/  IMAD R15, R10, R49, R15 ;  /* 0x000000310a0f7224 */ /* 0x000fc400078e020f */
[----:B--2---:R-:W-:Y:S01]  /*6520*/  FMUL.FTZ R39, R39, R62 ;  /* 0x0000003e27277220 */ /* 0x004fe20000410000 */
[----:B------:R-:W-:Y:S01]  /*6530*/  F2FP.BF16.F32.PACK_AB R29, R20, R23 ;  /* 0x00000017141d723e */ /* 0x000fe200000010ff */
[----:B------:R-:W-:Y:S01]  /*6540*/  IMAD.WIDE.U32 R20, R10, R48, UR6 ;  /* 0x000000060a147e25 */ /* 0x000fe2000f8e0030 */
[----:B------:R-:W-:-:S03]  /*6550*/  ULDC.64 UR6, c[0x0][0x2c8] ;  /* 0x0000b20000067ab9 */ /* 0x000fc60000000a00 */
[----:B------:R-:W-:Y:S01]  /*6560*/  FMUL.FTZ R39, R39, R46 ;  /* 0x0000002e27277220 */ /* 0x000fe20000410000 */
[----:B------:R-:W-:Y:S01]  /*6570*/  IADD3 R21, R21, R15, RZ ;  /* 0x0000000f15157210 */ /* 0x000fe20007ffe0ff */
[----:B0-----:R-:W-:-:S03]  /*6580*/  FMUL.FTZ R64, R64, R65 ;  /* 0x0000004140407220 */ /* 0x001fc60000410000 */
[----:B------:R-:W-:Y:S01]  /*6590*/  F2FP.BF16.F32.PACK_AB R30, R39, R26 ;  /* 0x0000001a271e723e */ /* 0x000fe200000010ff */
[----:B------:R-:W-:Y:S02]  /*65a0*/  IMAD R15, R13, UR6, RZ ;  /* 0x000000060d0f7c24 */ /* 0x000fe4000f8e02ff */
[----:B------:R-:W-:Y:S02]  /*65b0*/  FMUL.FTZ R64, R64, R45 ;  /* 0x0000002d40407220 */ /* 0x000fe40000410000 */
[----:B------:R-:W-:-:S03]  /*65c0*/  IMAD R15, R14, UR7, R15 ;  /* 0x000000070e0f7c24 */ /* 0x000fc6000f8e020f */
[----:B------:R-:W-:Y:S01]  /*65d0*/  F2FP.BF16.F32.PACK_AB R31, R64, R25 ;  /* 0x00000019401f723e */ /* 0x000fe200000010ff */
[----:B------:R0:W-:Y:S04]  /*65e0*/  STS.128 [R47], R16 ;  /* 0x000000102f007388 */ /* 0x0001e80000000c00 */
[----:B------:R-:W-:Y:S01]  /*65f0*/  STS.128 [R47+0x10], R28 ;  /* 0x0000101c2f007388 */ /* 0x000fe20000000c00 */
[----:B------:R-:W-:-:S03]  /*6600*/  NOP ;  /* 0x0000000000007918 */ /* 0x000fc60000000000 */
[----:B------:R-:W1:Y:S04]  /*6610*/  LDS.128 R24, [R52] ;  /* 0x0000000034187984 */ /* 0x000e680000000c00 */
[----:B------:R-:W2:Y:S01]  /*6620*/  LDS.128 R32, [R52+0x200] ;  /* 0x0002000034207984 */ /* 0x000ea20000000c00 */
[----:B0-----:R-:W-:Y:S01]  /*6630*/  IMAD.WIDE.U32 R16, R14, UR6, R20 ;  /* 0x000000060e107c25 */ /* 0x001fe2000f8e0014 */
[----:B------:R-:W-:Y:S01]  /*6640*/  ULDC.64 UR6, c[0x0][0x320] ;  /* 0x0000c80000067ab9 */ /* 0x000fe20000000a00 */
[----:B------:R-:W0:Y:S03]  /*6650*/  LDC R20, c[0x0][0x224] ;  /* 0x00008900ff147b82 */ /* 0x000e260000000800 */
[----:B------:R-:W-:-:S02]  /*6660*/  IADD3 R15, R17, R15, RZ ;  /* 0x0000000f110f7210 */ /* 0x000fc40007ffe0ff */
[----:B------:R-:W-:-:S04]  /*6670*/  LEA R18, P0, R16, UR6, 0x1 ;  /* 0x0000000610127c11 */ /* 0x000fc8000f8008ff */
[----:B------:R-:W-:-:S03]  /*6680*/  LEA.HI.X R19, R16, UR7, R15, 0x1, P0 ;  /* 0x0000000710137c11 */ /* 0x000fc600080f0c0f */
[----:B------:R-:W-:Y:S01]  /*6690*/  IMAD.WIDE R16, R0, 0x10, R18 ;  /* 0x0000001000107825 */ /* 0x000fe200078e0212 */
[----:B0-----:R-:W-:-:S04]  /*66a0*/  ISETP.LE.AND P0, PT, R20, UR4, PT ;  /* 0x0000000414007c0c */ /* 0x001fc8000bf03270 */
[----:B-1----:R0:W-:Y:S04]  /*66b0*/  STG.E.128 desc[UR8][R16.64], R24 ;  /* 0x0000001810007986 */ /* 0x0021e8000c101d08 */
[----:B--2---:R0:W-:Y:S05]  /*66c0*/  STG.E.128 desc[UR8][R16.64+0x200], R32 ;  /* 0x0002002010007986 */ /* 0x0041ea000c101d08 */
[----:B------:R-:W-:Y:S05]  /*66d0*/  @!P0 BRA `(.L_x_1112) ;  /* 0xffffff9c00408947 */ /* 0x000fea000383ffff */
[----:B------:R-:W-:Y:S05]  /*66e0*/  EXIT ;  /* 0x000000000000794d */ /* 0x000fea0003800000 */
.L_x_1113:
        /* <DEDUP_REMOVED lines=9> */
.L_x_5185:


//--------------------- .text._Z25selective_scan_fwd_kernelI32Selective_Scan_fwd_kernel_traitsILi64ELi16ELi1ELb1ELb0ELb1ELb0EN3c108BFloat16ENS1_7complexIfEEEEv13SSMParamsBase --------------------------
	.section	.text._Z25selective_scan_fwd_kernelI32Selective_Scan_fwd_kernel_traitsILi64ELi16ELi1ELb1ELb0ELb1ELb0EN3c108BFloat16ENS1_7complexIfEEEEv13SSMParamsBase,"ax",@progbits
	.align	128
        .global         _Z25selective_scan_fwd_kernelI32Selective_Scan_fwd_kernel_traitsILi64ELi16ELi1ELb1ELb0ELb1ELb0EN3c108BFloat16ENS1_7complexIfEEEEv13SSMParamsBase
        .type           _Z25selective_scan_fwd_kernelI32Selective_Scan_fwd_kernel_traitsILi64ELi16ELi1ELb1ELb0ELb1ELb0EN3c108BFloat16ENS1_7complexIfEEEEv13SSMParamsBase,@function
        .size           _Z25selective_scan_fwd_kernelI32Selective_Scan_fwd_kernel_traitsILi64ELi16ELi1ELb1ELb0ELb1ELb0EN3c108BFloat16ENS1_7complexIfEEEEv13SSMParamsBase,(.L_x_5186 - _Z25selective_scan_fwd_kernelI32Selective_Scan_fwd_kernel_traitsILi64ELi16ELi1ELb1ELb0ELb1ELb0EN3c108BFloat16ENS1_7complexIfEEEEv13SSMParamsBase)
        .other          _Z25selective_scan_fwd_kernelI32Selective_Scan_fwd_kernel_traitsILi64ELi16ELi1ELb1ELb0ELb1ELb0EN3c108BFloat16ENS1_7complexIfEEEEv13SSMParamsBase,@"STO_CUDA_ENTRY STV_DEFAULT"
_Z25selective_scan_fwd_kernelI32Selective_Scan_fwd_kernel_traitsILi64ELi16ELi1ELb1ELb0ELb1ELb0EN3c108BFloat16ENS1_7complexIfEEEEv13SSMParamsBase:
.text._Z25selective_scan_fwd_kernelI32Selective_Scan_fwd_kernel_traitsILi64ELi16ELi1ELb1ELb0ELb1ELb0EN3c108BFloat16ENS1_7complexIfEEEEv13SSMParamsBase:
[----:B------:R-:W-:Y:S08]  /*0000*/  LDC R1, c[0x0][0x28] ;  /* 0x00000a00ff017b82 */ /* 0x000ff00000000800 */
[----:B------:R-:W0:Y:S01]  /*0010*/  LDC R13, c[0x0][0x228] ;  /* 0x00008a00ff0d7b82 */ /* 0x000e220000000800 */
[----:B------:R-:W-:Y:S01]  /*0020*/  ULDC.64 UR4, c[0x0][0x2e8] ;  /* 0x0000ba0000047ab9 */ /* 0x000fe20000000a00 */
[----:B------:R-:W-:Y:S01]  /*0030*/  HFMA2.MMA R89, -RZ, RZ, 0, 0 ;  /* 0x00000000ff597435 */ /* 0x000fe200000001ff */
[----:B------:R-:W-:Y:S01]  /*0040*/  ISETP.NE.U32.AND P0, PT, RZ, UR4, PT ;  /* 0x00000004ff007c0c */ /* 0x000fe2000bf05070 */
[----:B------:R-:W-:Y:S01]  /*0050*/  ULDC.64 UR6, c[0x0][0x300] ;  /* 0x0000c00000067ab9 */ /* 0x000fe20000000a00 */
[----:B------:R-:W-:-:S02]  /*0060*/  MOV R87, RZ ;  /* 0x000000ff00577202 */ /* 0x000fc40000000f00 */
[----:B------:R-:W-:Y:S01]  /*0070*/  ISETP.NE.AND.EX P0, PT, RZ, UR5, PT, P0 ;  /* 0x00000005ff007c0c */ /* 0x000fe2000bf05300 */
[----:B------:R-:W1:Y:S01]  /*0080*/  S2UR UR8, SR_CTAID.Y ;  /* 0x00000000000879c3 */ /* 0x000e620000002600 */
[----:B------:R-:W-:-:S04]  /*0090*/  ISETP.NE.U32.AND P1, PT, RZ, UR6, PT ;  /* 0x00000006ff007c0c */ /* 0x000fc8000bf25070 */
[----:B------:R-:W-:Y:S02]  /*00a0*/  ISETP.NE.AND.EX P1, PT, RZ, UR7, PT, P1 ;  /* 0x00000007ff007c0c */ /* 0x000fe4000bf25310 */
[----:B0-----:R-:W-:-:S04]  /*00b0*/  IABS R9, R13 ;  /* 0x0000000d00097213 */ /* 0x001fc80000000000 */
[----:B------:R-:W0:Y:S01]  /*00c0*/  I2F.RP R0, R9 ;  /* 0x0000000900007306 */ /* 0x000e220000209400 */
[----:B-1----:R-:W-:Y:S01]  /*00d0*/  MOV R108, UR8 ;  /* 0x00000008006c7c02 */ /* 0x002fe20008000f00 */
[----:B------:R-:W-:-:S03]  /*00e0*/  ULDC.64 UR8, c[0x0][0x208] ;  /* 0x0000820000087ab9 */ /* 0x000fc60000000a00 */
[----:B------:R-:W-:Y:S02]  /*00f0*/  SHF.R.S32.HI R91, RZ, 0x1f, R108 ;  /* 0x0000001fff5b7819 */ /* 0x000fe4000001146c */
[C---:B------:R-:W-:Y:S02]  /*0100*/  @P0 LEA R2, P2, R108.reuse, UR4, 0x2 ;  /* 0x000000046c020c11 */ /* 0x040fe4000f8410ff */
[C---:B------:R-:W-:Y:S02]  /*0110*/  @P1 LEA R4, P3, R108.reuse, UR6, 0x2 ;  /* 0x000000066c041c11 */ /* 0x040fe4000f8610ff */
[C-C-:B------:R-:W-:Y:S01]  /*0120*/  @P0 LEA.HI.X R3, R108.reuse, UR5, R91.reuse, 0x2, P2 ;  /* 0x000000056c030c11 */ /* 0x140fe200090f145b */
[----:B0-----:R-:W0:Y:S01]  /*0130*/  MUFU.RCP R0, R0 ;  /* 0x0000000000007308 */ /* 0x001e220000001000 */
[----:B------:R-:W1:Y:S01]  /*0140*/  S2UR UR4, SR_CTAID.X ;  /* 0x00000000000479c3 */ /* 0x000e620000002500 */
[----:B------:R-:W-:Y:S01]  /*0150*/  @P1 LEA.HI.X R5, R108, UR7, R91, 0x2, P3 ;  /* 0x000000076c051c11 */ /* 0x000fe200098f145b */
[----:B------:R-:W-:Y:S01]  /*0160*/  ULDC.64 UR6, c[0x0][0x260] ;  /* 0x0000980000067ab9 */ /* 0x000fe20000000a00 */
[----:B------:R2:W5:Y:S04]  /*0170*/  @P0 LDG.E R89, desc[UR8][R2.64] ;  /* 0x0000000802590981 */ /* 0x000568000c1e1900 */
[----:B------:R3:W5:Y:S01]  /*0180*/  @P1 LDG.E R87, desc[UR8][R4.64] ;  /* 0x0000000804571981 */ /* 0x000762000c1e1900 */
[----:B--2---:R-:W-:-:S02]  /*0190*/  IABS R2, R108 ;  /* 0x0000006c00027213 */ /* 0x004fc40000000000 */
[----:B0-----:R-:W-:-:S04]  /*01a0*/  IADD3 R6, R0, 0xffffffe, RZ ;  /* 0x0ffffffe00067810 */ /* 0x001fc80007ffe0ff */
[----:B------:R0:W2:Y:S01]  /*01b0*/  F2I.FTZ.U32.TRUNC.NTZ R7, R6 ;  /* 0x0000000600077305 */ /* 0x0000a2000021f000 */
[----:B-1----:R-:W-:Y:S01]  /*01c0*/  MOV R85, UR4 ;  /* 0x0000000400557c02 */ /* 0x002fe20008000f00 */
[----:B------:R-:W-:-:S03]  /*01d0*/  ULDC.64 UR4, c[0x0][0x280] ;  /* 0x0000a00000047ab9 */ /* 0x000fc60000000a00 */
[----:B------:R-:W-:Y:S01]  /*01e0*/  SHF.R.S32.HI R83, RZ, 0x1f, R85 ;  /* 0x0000001fff537819 */ /* 0x000fe20000011455 */
[----:B0-----:R-:W-:Y:S01]  /*01f0*/  HFMA2.MMA R6, -RZ, RZ, 0, 0 ;  /* 0x00000000ff067435 */ /* 0x001fe200000001ff */
[----:B--2---:R-:W-:-:S05]  /*0200*/  IADD3 R8, RZ, -R7, RZ ;  /* 0x80000007ff087210 */ /* 0x004fca0007ffe0ff */
[----:B------:R-:W-:-:S04]  /*0210*/  IMAD R3, R8, R9, RZ ;  /* 0x0000000908037224 */ /* 0x000fc800078e02ff */
[----:B------:R-:W-:Y:S02]  /*0220*/  IMAD.HI.U32 R7, R7, R3, R6 ;  /* 0x0000000307077227 */ /* 0x000fe400078e0006 */
[----:B------:R-:W0:Y:S04]  /*0230*/  LDC R3, c[0x0][0x224] ;  /* 0x00008900ff037b82 */ /* 0x000e280000000800 */
[----:B------:R-:W-:-:S04]  /*0240*/  IMAD.HI.U32 R8, R7, R2, RZ ;  /* 0x0000000207087227 */ /* 0x000fc800078e00ff */
[----:B------:R-:W-:Y:S01]  /*0250*/  IMAD.WIDE.U32 R6, R85, UR6, RZ ;  /* 0x0000000655067c25 */ /* 0x000fe2000f8e00ff */
[----:B------:R-:W-:-:S05]  /*0260*/  IADD3 R0, -R8, RZ, RZ ;  /* 0x000000ff08007210 */ /* 0x000fca0007ffe1ff */
[----:B------:R-:W-:Y:S01]  /*0270*/  IMAD R0, R9, R0, R2 ;  /* 0x0000000009007224 */ /* 0x000fe200078e0202 */
[----:B------:R-:W-:-:S04]  /*0280*/  LOP3.LUT R2, R108, R13, RZ, 0x3c, !PT ;  /* 0x0000000d6c027212 */ /* 0x000fc800078e3cff */
[----:B------:R-:W-:Y:S02]  /*0290*/  ISETP.GT.U32.AND P1, PT, R9, R0, PT ;  /* 0x000000000900720c */ /* 0x000fe40003f24070 */
[----:B------:R-:W-:Y:S01]  /*02a0*/  ISETP.GE.AND P2, PT, R2, RZ, PT ;  /* 0x000000ff0200720c */ /* 0x000fe20003f46270 */
[----:B------:R-:W-:Y:S01]  /*02b0*/  IMAD R2, R83, UR6, RZ ;  /* 0x0000000653027c24 */ /* 0x000fe2000f8e02ff */
[----:B0-----:R-:W-:-:S03]  /*02c0*/  ISETP.GE.AND P3, PT, R3, 0x1, PT ;  /* 0x000000010300780c */ /* 0x001fc60003f66270 */
[C---:B---3--:R-:W-:Y:S01]  /*02d0*/  IMAD R5, R85.reuse, UR7, R2 ;  /* 0x0000000755057c24 */ /* 0x048fe2000f8e0202 */
[----:B------:R-:W-:Y:S01]  /*02e0*/  ULDC.64 UR6, c[0x0][0x290] ;  /* 0x0000a40000067ab9 */ /* 0x000fe20000000a00 */
[----:B------:R-:W-:-:S04]  /*02f0*/  IMAD.WIDE.U32 R2, R85, UR4, RZ ;  /* 0x0000000455027c25 */ /* 0x000fc8000f8e00ff */
[----:B------:R-:W-:-:S04]  /*0300*/  @!P1 IADD3 R0, R0, -R9, RZ ;  /* 0x8000000900009210 */ /* 0x000fc80007ffe0ff */
[----:B------:R-:W-:Y:S01]  /*0310*/  ISETP.GE.U32.AND P0, PT, R0, R9, PT ;  /* 0x000000090000720c */ /* 0x000fe20003f06070 */
[----:B------:R-:W-:-:S04]  /*0320*/  IMAD R0, R83, UR4, RZ ;  /* 0x0000000453007c24 */ /* 0x000fc8000f8e02ff */
[----:B------:R-:W-:Y:S02]  /*0330*/  IMAD R9, R85, UR5, R0 ;  /* 0x0000000555097c24 */ /* 0x000fe4000f8e0200 */
[----:B------:R-:W-:Y:S01]  /*0340*/  IMAD R0, R83, UR6, RZ ;  /* 0x0000000653007c24 */ /* 0x000fe2000f8e02ff */
[----:B------:R-:W-:Y:S06]  /*0350*/  @!P3 EXIT ;  /* 0x000000000000b94d */ /* 0x000fec0003800000 */
[----:B------:R-:W0:Y:S01]  /*0360*/  S2R R81, SR_TID.X ;  /* 0x0000000000517919 */ /* 0x000e220000002100 */
[----:B------:R-:W-:Y:S01]  /*0370*/  @!P1 IADD3 R8, R8, 0x1, RZ ;  /* 0x0000000108089810 */ /* 0x000fe20007ffe0ff */
[----:B------:R-:W1:Y:S01]  /*0380*/  LDC.64 R14, c[0x0][0x2e0] ;  /* 0x0000b800ff0e7b82 */ /* 0x000e620000000a00 */
[----:B------:R-:W-:Y:S01]  /*0390*/  ISETP.NE.AND P1, PT, R13, RZ, PT ;  /* 0x000000ff0d00720c */ /* 0x000fe20003f25270 */
[----:B------:R-:W2:Y:S01]  /*03a0*/  S2R R79, SR_LANEID ;  /* 0x00000000004f7919 */ /* 0x000ea20000000000 */
[----:B------:R-:W-:Y:S01]  /*03b0*/  @P0 IADD3 R8, R8, 0x1, RZ ;  /* 0x0000000108080810 */ /* 0x000fe20007ffe0ff */
[----:B------:R-:W-:Y:S01]  /*03c0*/  IMAD R11, R85, UR7, R0 ;  /* 0x00000007550b7c24 */ /* 0x000fe2000f8e0200 */
[----:B------:R-:W-:Y:S01]  /*03d0*/  IADD3 R7, R7, R5, RZ ;  /* 0x0000000507077210 */ /* 0x000fe20007ffe0ff */
[----:B------:R-:W-:Y:S01]  /*03e0*/  IMAD.WIDE.U32 R4, R85, UR6, RZ ;  /* 0x0000000655047c25 */ /* 0x000fe2000f8e00ff */
[----:B------:R-:W-:Y:S01]  /*03f0*/  @!P2 IADD3 R8, -R8, RZ, RZ ;  /* 0x000000ff0808a210 */ /* 0x000fe20007ffe1ff */
[----:B------:R-:W3:Y:S01]  /*0400*/  LDC.64 R104, c[0x0][0x2f0] ;  /* 0x0000bc00ff687b82 */ /* 0x000ee20000000a00 */
[----:B------:R-:W-:Y:S01]  /*0410*/  ULDC.64 UR4, c[0x0][0x288] ;  /* 0x0000a20000047ab9 */ /* 0x000fe20000000a00 */
[----:B------:R-:W-:Y:S01]  /*0420*/  ULDC.64 UR6, c[0x0][0x298] ;  /* 0x0000a60000067ab9 */ /* 0x000fe20000000a00 */
[----:B------:R-:W-:Y:S01]  /*0430*/  ULDC.64 UR10, c[0x0][0x278] ;  /* 0x00009e00000a7ab9 */ /* 0x000fe20000000a00 */
[----:B------:R-:W-:Y:S01]  /*0440*/  IADD3 R3, R3, R9, RZ ;  /* 0x0000000903037210 */ /* 0x000fe20007ffe0ff */
[----:B------:R-:W-:Y:S01]  /*0450*/  IMAD R9, R91, UR4, RZ ;  /* 0x000000045b097c24 */ /* 0x000fe2000f8e02ff */
[----:B------:R-:W-:-:S02]  /*0460*/  @!P1 LOP3.LUT R8, RZ, R13, RZ, 0x33, !PT ;  /* 0x0000000dff089212 */ /* 0x000fc400078e33ff */
[----:B------:R-:W4:Y:S01]  /*0470*/  LDC.64 R102, c[0x0][0x2f8] ;  /* 0x0000be00ff667b82 */ /* 0x000f220000000a00 */
[----:B------:R-:W-:Y:S01]  /*0480*/  IADD3 R5, R5, R11, RZ ;  /* 0x0000000b05057210 */ /* 0x000fe20007ffe0ff */
[----:B------:R-:W-:Y:S01]  /*0490*/  IMAD R11, R91, UR6, RZ ;  /* 0x000000065b0b7c24 */ /* 0x000fe2000f8e02ff */
[----:B------:R-:W-:Y:S01]  /*04a0*/  SHF.R.S32.HI R0, RZ, 0x1f, R8 ;  /* 0x0000001fff007819 */ /* 0x000fe20000011408 */
[C---:B------:R-:W-:Y:S02]  /*04b0*/  IMAD R9, R108.reuse, UR5, R9 ;  /* 0x000000056c097c24 */ /* 0x040fe4000f8e0209 */
[----:B------:R-:W-:Y:S01]  /*04c0*/  IMAD.WIDE.U32 R2, R108, UR4, R2 ;  /* 0x000000046c027c25 */ /* 0x000fe2000f8e0002 */
[----:B------:R-:W-:-:S03]  /*04d0*/  UMOV UR4, URZ ;  /* 0x0000003f00047c82 */ /* 0x000fc60008000000 */
[----:B------:R-:W-:Y:S01]  /*04e0*/  IMAD R13, R0, UR10, RZ ;  /* 0x0000000a000d7c24 */ /* 0x000fe2000f8e02ff */
[----:B------:R-:W-:Y:S01]  /*04f0*/  IADD3 R75, R3, R9, RZ ;  /* 0x00000009034b7210 */ /* 0x000fe20007ffe0ff */
[C---:B------:R-:W-:Y:S02]  /*0500*/  IMAD R11, R108.reuse, UR7, R11 ;  /* 0x000000076c0b7c24 */ /* 0x040fe4000f8e020b */
[----:B------:R-:W-:Y:S01]  /*0510*/  IMAD.WIDE.U32 R4, R108, UR6, R4 ;  /* 0x000000066c047c25 */ /* 0x000fe2000f8e0004 */
[----:B0-----:R-:W-:Y:S02]  /*0520*/  SHF.L.U32 R106, R81, 0x1, RZ ;  /* 0x00000001516a7819 */ /* 0x001fe400000006ff */
[----:B---3--:R-:W-:Y:S01]  /*0530*/  LEA R104, P0, R2, R104, 0x1 ;  /* 0x0000006802687211 */ /* 0x008fe200078008ff */
[----:B------:R-:W-:Y:S01]  /*0540*/  IMAD.WIDE.U32 R6, R8, UR10, R6 ;  /* 0x0000000a08067c25 */ /* 0x000fe2000f8e0006 */
[----:B------:R-:W-:Y:S02]  /*0550*/  IADD3 R73, R5, R11, RZ ;  /* 0x0000000b05497210 */ /* 0x000fe40007ffe0ff */
[----:B------:R-:W-:Y:S01]  /*0560*/  LOP3.LUT R106, R106, 0xffffffc0, RZ, 0xc0, !PT ;  /* 0xffffffc06a6a7812 */ /* 0x000fe200078ec0ff */
[----:B------:R-:W-:Y:S01]  /*0570*/  IMAD R13, R8, UR11, R13 ;  /* 0x0000000b080d7c24 */ /* 0x000fe2000f8e020d */
[----:B-1----:R-:W-:-:S02]  /*0580*/  LEA R71, P2, R6, R14, 0x1 ;  /* 0x0000000e06477211 */ /* 0x002fc400078408ff */
[----:B----4-:R-:W-:Y:S02]  /*0590*/  LEA R102, P1, R4, R102, 0x1 ;  /* 0x0000006604667211 */ /* 0x010fe400078208ff */
[----:B------:R-:W-:Y:S02]  /*05a0*/  IADD3 R69, R7, R13, RZ ;  /* 0x0000000d07457210 */ /* 0x000fe40007ffe0ff */
[----:B------:R-:W-:Y:S02]  /*05b0*/  LEA.HI.X R75, R2, R105, R75, 0x1, P0 ;  /* 0x00000069024b7211 */ /* 0x000fe400000f0c4b */
[----:B------:R-:W-:Y:S02]  /*05c0*/  LEA.HI.X R69, R6, R15, R69, 0x1, P2 ;  /* 0x0000000f06457211 */ /* 0x000fe400010f0c45 */
[----:B------:R-:W-:Y:S02]  /*05d0*/  LEA.HI.X R73, R4, R103, R73, 0x1, P1 ;  /* 0x0000006704497211 */ /* 0x000fe400008f0c49 */
[----:B--2---:R-:W-:-:S07]  /*05e0*/  LOP3.LUT R77, R106, 0x1f, R81, 0xf8, !PT ;  /* 0x0000001f6a4d7812 */ /* 0x004fce00078ef851 */
.L_x_1153:
        /* <DEDUP_REMOVED lines=88> */
.L_x_1115:
[----:B------:R-:W-:Y:S05]  /*0b70*/  BSYNC B0 ;  /* 0x0000000000007941 */ /* 0x000fea0003800000 */
.L_x_1114:
        /* <DEDUP_REMOVED lines=42> */
.L_x_1117:
[----:B------:R-:W-:Y:S05]  /*0e20*/  BSYNC B0 ;  /* 0x0000000000007941 */ /* 0x000fea0003800000 */
.L_x_1116:
        /* <DEDUP_REMOVED lines=40> */
.L_x_1119:
[----:B------:R-:W-:Y:S05]  /*10b0*/  BSYNC B0 ;  /* 0x0000000000007941 */ /* 0x000fea0003800000 */
.L_x_1118:
        /* <DEDUP_REMOVED lines=42> */
.L_x_1121:
[----:B------:R-:W-:Y:S05]  /*1360*/  BSYNC B0 ;  /* 0x0000000000007941 */ /* 0x000fea0003800000 */
.L_x_1120:
[----:B------:R-:W-:Y:S01]  /*1370*/  SHF.L.U32 R80, R7, 0x10, RZ ;  /* 0x0000001007507819 */ /* 0x000fe200000006ff */
[----:B------:R-:W-:Y:S01]  /*1380*/  BSSY B0, `(.L_x_1122) ;  /* 0x0000027000007945 */ /* 0x000fe20003800000 */
[----:B------:R-:W-:Y:S02]  /*1390*/  FSETP.GTU.FTZ.AND P4, PT, R82, 20, PT ;  /* 0x41a000005200780b */ /* 0x000fe40003f9c000 */
[----:B------:R-:W-:Y:S01]  /*13a0*/  PRMT R39, R10, 0x7632, R39 ;  /* 0x000076320a277816 */ /* 0x000fe20000000027 */
[----:B------:R-:W-:Y:S01]  /*13b0*/  FADD.FTZ R80, R80, R87 ;  /* 0x0000005750507221 */ /* 0x000fe20000010000 */
        /* <DEDUP_REMOVED lines=35> */
.L_x_1123:
[----:B------:R-:W-:Y:S05]  /*15f0*/  BSYNC B0 ;  /* 0x0000000000007941 */ /* 0x000fea0003800000 */
.L_x_1122:
        /* <DEDUP_REMOVED lines=42> */
.L_x_1125:
[----:B------:R-:W-:Y:S05]  /*18a0*/  BSYNC B0 ;  /* 0x0000000000007941 */ /* 0x000fea0003800000 */
.L_x_1124:
        /* <DEDUP_REMOVED lines=41> */
.L_x_1127:
[----:B------:R-:W-:Y:S05]  /*1b40*/  BSYNC B0 ;  /* 0x0000000000007941 */ /* 0x000fea0003800000 */
.L_x_1126:
        /* <DEDUP_REMOVED lines=42> */
.L_x_1129:
[----:B------:R-:W-:Y:S05]  /*1df0*/  BSYNC B0 ;  /* 0x0000000000007941 */ /* 0x000fea0003800000 */
.L_x_1128:
        /* <DEDUP_REMOVED lines=42> */
.L_x_1131:
[----:B------:R-:W-:Y:S05]  /*20a0*/  BSYNC B0 ;  /* 0x0000000000007941 */ /* 0x000fea0003800000 */
.L_x_1130:
        /* <DEDUP_REMOVED lines=40> */
.L_x_1133:
[----:B------:R-:W-:Y:S05]  /*2330*/  BSYNC B0 ;  /* 0x0000000000007941 */ /* 0x000fea0003800000 */
.L_x_1132:
        /* <DEDUP_REMOVED lines=44> */
.L_x_1135:
[----:B------:R-:W-:Y:S05]  /*2600*/  BSYNC B0 ;  /* 0x0000000000007941 */ /* 0x000fea0003800000 */
.L_x_1134:
        /* <DEDUP_REMOVED lines=33> */
.L_x_1137:
[----:B------:R-:W-:Y:S05]  /*2820*/  BSYNC B0 ;  /* 0x0000000000007941 */ /* 0x000fea0003800000 */
.L_x_1136:
        /* <DEDUP_REMOVED lines=33> */
.L_x_1139:
[----:B------:R-:W-:Y:S05]  /*2a40*/  BSYNC B0 ;  /* 0x0000000000007941 */ /* 0x000fea0003800000 */
.L_x_1138:
        /* <DEDUP_REMOVED lines=33> */
.L_x_1141:
[----:B------:R-:W-:Y:S05]  /*2c60*/  BSYNC B0 ;  /* 0x0000000000007941 */ /* 0x000fea0003800000 */
.L_x_1140:
        /* <DEDUP_REMOVED lines=33> */
.L_x_1143:
[----:B------:R-:W-:Y:S05]  /*2e80*/  BSYNC B0 ;  /* 0x0000000000007941 */ /* 0x000fea0003800000 */
.L_x_1142:
        /* <DEDUP_REMOVED lines=33> */
.L_x_1145:
[----:B------:R-:W-:Y:S05]  /*30a0*/  BSYNC B0 ;  /* 0x0000000000007941 */ /* 0x000fea0003800000 */
.L_x_1144:
        /* <DEDUP_REMOVED lines=19> */
[----:B------:R-:W-:Y:S01]  /*31e0*/  HFMA2.MMA R36, -RZ, RZ, 0, 0 ;  /* 0x00000000ff247435 */ /* 0x000fe200000001ff */
[----:B------:R-:W-:Y:S01]  /*31f0*/  FMUL.FTZ R37, R37, R62 ;  /* 0x0000003e25257220 */ /* 0x000fe20000410000 */
        /* <DEDUP_REMOVED lines=9> */
.L_x_1152:
        /* <DEDUP_REMOVED lines=12> */
[----:B------:R-:W-:Y:S02]  /*3350*/  IMAD R7, R0, UR16, RZ ;  /* 0x0000001000077c24 */ /* 0x000fe4000f8e02ff */
[----:B------:R-:W-:-:S04]  /*3360*/  IMAD.WIDE.U32 R4, R36, UR16, RZ ;  /* 0x0000001024047c25 */ /* 0x000fc8000f8e00ff */
[----:B------:R-:W-:Y:S01]  /*3370*/  IMAD R7, R36, UR17, R7 ;  /* 0x0000001124077c24 */ /* 0x000fe2000f8e0207 */
[----:B------:R-:W-:-:S04]  /*3380*/  LEA R20, P0, R4, R71, 0x1 ;  /* 0x0000004704147211 */ /* 0x000fc800078008ff */
[----:B------:R-:W-:-:S04]  /*3390*/  IADD3 R5, R5, R7, RZ ;  /* 0x0000000705057210 */ /* 0x000fc80007ffe0ff */
        /* <DEDUP_REMOVED lines=9> */
[----:B------:R-:W-:-:S04]  /*3430*/  IMAD R117, R91, UR18, RZ ;  /* 0x000000125b757c24 */ /* 0x000fc8000f8e02ff */
[----:B------:R-:W-:Y:S01]  /*3440*/  IMAD R117, R108, UR19, R117 ;  /* 0x000000136c757c24 */ /* 0x000fe2000f8e0275 */
[----:B-1----:R-:W-:Y:S01]  /*3450*/  ULEA UR5, UR6, UR5, 0x18 ;  /* 0x0000000506057291 */ /* 0x002fe2000f8ec03f */
[----:B--2---:R-:W-:Y:S01]  /*3460*/  FMUL.FTZ R25, R2, 1.4426950216293334961 ;  /* 0x3fb8aa3b02197820 */ /* 0x004fe20000410000 */
[C---:B------:R-:W-:Y:S01]  /*3470*/  FMUL.FTZ R2, R3.reuse, R90 ;  /* 0x0000005a03027220 */ /* 0x040fe20000410000 */
[----:B------:R-:W-:Y:S02]  /*3480*/  FMUL.FTZ R22, R3, R100 ;  /* 0x0000006403167220 */ /* 0x000fe40000410000 */
[----:B------:R-:W-:Y:S01]  /*3490*/  FMUL.FTZ R132, R25, R90 ;  /* 0x0000005a19847220 */ /* 0x000fe20000410000 */
[----:B------:R-:W-:Y:S01]  /*34a0*/  FMUL.RZ R23, R2, 0.15915493667125701904 ;  /* 0x3e22f98302177820 */ /* 0x000fe2000040c000 */
[-C--:B------:R-:W-:Y:S01]  /*34b0*/  FMUL.FTZ R2, R3, R98.reuse ;  /* 0x0000006203027220 */ /* 0x080fe20000410000 */
[----:B------:R-:W-:Y:S01]  /*34c0*/  FMUL.RZ R22, R22, 0.15915493667125701904 ;  /* 0x3e22f98316167820 */ /* 0x000fe2000040c000 */
[----:B------:R-:W-:Y:S01]  /*34d0*/  FMUL.FTZ R134, R25, R98 ;  /* 0x0000006219867220 */ /* 0x000fe20000410000 */
[----:B------:R-:W-:Y:S01]  /*34e0*/  MUFU.SIN R101, R23 ;  /* 0x0000001700657308 */ /* 0x000fe20000000400 */
[----:B0-----:R-:W-:Y:S01]  /*34f0*/  FMUL.RZ R20, R2, 0.15915493667125701904 ;  /* 0x3e22f98302147820 */ /* 0x001fe2000040c000 */
[-C--:B------:R-:W-:Y:S01]  /*3500*/  FMUL.FTZ R2, R3, R86.reuse ;  /* 0x0000005603027220 */ /* 0x080fe20000410000 */
[C---:B------:R-:W-:Y:S01]  /*3510*/  FMUL.FTZ R118, R25.reuse, R86 ;  /* 0x0000005619767220 */ /* 0x040fe20000410000 */
[C---:B------:R-:W-:Y:S01]  /*3520*/  FMUL.FTZ R95, R25.reuse, R100 ;  /* 0x00000064195f7220 */ /* 0x040fe20000410000 */
[-C--:B------:R-:W-:Y:S01]  /*3530*/  FMUL.FTZ R33, R25, R96.reuse ;  /* 0x0000006019217220 */ /* 0x080fe20000410000 */
        /* <DEDUP_REMOVED lines=9> */
[----:B------:R-:W-:Y:S01]  /*35d0*/  FMUL.FTZ R116, R25, R70 ;  /* 0x0000004619747220 */ /* 0x000fe20000410000 */
[----:B------:R0:W-:Y:S08]  /*35e0*/  MUFU.COS R112, R22 ;  /* 0x0000001600707308 */ /* 0x0001f00000000000 */
[----:B------:R-:W-:Y:S01]  /*35f0*/  MUFU.SIN R97, R20 ;  /* 0x0000001400617308 */ /* 0x000fe20000000400 */
[----:B0-----:R-:W-:Y:S01]  /*3600*/  FMUL.RZ R22, R2, 0.15915493667125701904 ;  /* 0x3e22f98302167820 */ /* 0x001fe2000040c000 */
[----:B------:R-:W-:-:S06]  /*3610*/  FMUL.FTZ R2, R3, R82 ;  /* 0x0000005203027220 */ /* 0x000fcc0000410000 */
[----:B------:R0:W-:Y:S08]  /*3620*/  MUFU.COS R99, R20 ;  /* 0x0000001400637308 */ /* 0x0001f00000000000 */
[----:B------:R-:W-:Y:S01]  /*3630*/  MUFU.COS R103, R23 ;  /* 0x0000001700677308 */ /* 0x000fe20000000000 */
[----:B0-----:R-:W-:Y:S01]  /*3640*/  FMUL.RZ R20, R2, 0.15915493667125701904 ;  /* 0x3e22f98302147820 */ /* 0x001fe2000040c000 */
[----:B------:R-:W-:-:S06]  /*3650*/  FMUL.FTZ R2, R3, R94 ;  /* 0x0000005e03027220 */ /* 0x000fcc0000410000 */
[----:B------:R-:W-:Y:S08]  /*3660*/  MUFU.SIN R111, R20 ;  /* 0x00000014006f7308 */ /* 0x000ff00000000400 */
[----:B------:R0:W-:Y:S08]  /*3670*/  MUFU.COS R113, R20 ;  /* 0x0000001400717308 */ /* 0x0001f00000000000 */
[----:B------:R-:W-:Y:S01]  /*3680*/  MUFU.SIN R93, R21 ;  /* 0x00000015005d7308 */ /* 0x000fe20000000400 */
[----:B0-----:R-:W-:-:S04]  /*3690*/  FMUL.FTZ R20, R3, R92 ;  /* 0x0000005c03147220 */ /* 0x001fc80000410000 */
[----:B------:R-:W-:Y:S01]  /*36a0*/  FMUL.RZ R23, R20, 0.15915493667125701904 ;  /* 0x3e22f98314177820 */ /* 0x000fe2000040c000 */
[C---:B------:R-:W-:Y:S02]  /*36b0*/  FMUL.FTZ R20, R3.reuse, R76 ;  /* 0x0000004c03147220 */ /* 0x040fe40000410000 */
[----:B------:R0:W-:Y:S08]  /*36c0*/  MUFU.COS R105, R21 ;  /* 0x0000001500697308 */ /* 0x0001f00000000000 */
[----:B------:R-:W-:Y:S01]  /*36d0*/  MUFU.SIN R114, R22 ;  /* 0x0000001600727308 */ /* 0x000fe20000000400 */
[----:B0-----:R-:W-:Y:S01]  /*36e0*/  FMUL.RZ R21, R2, 0.15915493667125701904 ;  /* 0x3e22f98302157820 */ /* 0x001fe2000040c000 */
[----:B------:R-:W-:-:S06]  /*36f0*/  FMUL.FTZ R2, R3, R78 ;  /* 0x0000004e03027220 */ /* 0x000fcc0000410000 */
[----:B------:R0:W-:Y:S08]  /*3700*/  MUFU.COS R115, R22 ;  /* 0x0000001600737308 */ /* 0x0001f00000000000 */
[----:B------:R-:W-:Y:S01]  /*3710*/  MUFU.SIN R107, R21 ;  /* 0x00000015006b7308 */ /* 0x000fe20000000400 */
[----:B0-----:R-:W-:-:S07]  /*3720*/  FMUL.RZ R22, R2, 0.15915493667125701904 ;  /* 0x3e22f98302167820 */ /* 0x001fce000040c000 */
[----:B------:R0:W-:Y:S08]  /*3730*/  MUFU.COS R109, R21 ;  /* 0x00000015006d7308 */ /* 0x0001f00000000000 */
[----:B------:R-:W-:Y:S01]  /*3740*/  MUFU.SIN R2, R22 ;  /* 0x0000001600027308 */ /* 0x000fe20000000400 */
[----:B0-----:R-:W-:Y:S01]  /*3750*/  FMUL.RZ R21, R20, 0.15915493667125701904 ;  /* 0x3e22f98314157820 */ /* 0x001fe2000040c000 */
[----:B------:R-:W-:-:S06]  /*3760*/  FMUL.FTZ R20, R3, R88 ;  /* 0x0000005803147220 */ /* 0x000fcc0000410000 */
[----:B------:R0:W-:Y:S08]  /*3770*/  MUFU.COS R30, R22 ;  /* 0x00000016001e7308 */ /* 0x0001f00000000000 */
[----:B------:R-:W1:Y:S01]  /*3780*/  MUFU.EX2 R132, R132 ;  /* 0x0000008400847308 */ /* 0x000e620000000800 */
[----:B0-----:R-:W-:Y:S01]  /*3790*/  FMUL.RZ R22, R20, 0.15915493667125701904 ;  /* 0x3e22f98314167820 */ /* 0x001fe2000040c000 */
[----:B------:R-:W-:-:S06]  /*37a0*/  FMUL.FTZ R20, R3, R70 ;  /* 0x0000004603147220 */ /* 0x000fcc0000410000 */
[----:B------:R-:W-:Y:S08]  /*37b0*/  MUFU.SIN R126, R22 ;  /* 0x00000016007e7308 */ /* 0x000ff00000000400 */
[----:B------:R0:W-:Y:S01]  /*37c0*/  MUFU.COS R127, R22 ;  /* 0x00000016007f7308 */ /* 0x0001e20000000000 */
[C---:B-1----:R-:W-:Y:S01]  /*37d0*/  FMUL.FTZ R101, R132.reuse, R101 ;  /* 0x0000006584657220 */ /* 0x042fe20000410000 */
[----:B------:R-:W-:-:S06]  /*37e0*/  FMUL.FTZ R103, R132, R103 ;  /* 0x0000006784677220 */ /* 0x000fcc0000410000 */
[----:B------:R-:W-:Y:S01]  /*37f0*/  MUFU.SIN R130, R23 ;  /* 0x0000001700827308 */ /* 0x000fe20000000400 */
[----:B0-----:R-:W-:-:S04]  /*3800*/  FMUL.FTZ R22, R3, R84 ;  /* 0x0000005403167220 */ /* 0x001fc80000410000 */
[----:B------:R-:W-:Y:S01]  /*3810*/  FMUL.RZ R119, R22, 0.15915493667125701904 ;  /* 0x3e22f98316777820 */ /* 0x000fe2000040c000 */
[----:B------:R-:W-:Y:S02]  /*3820*/  SHF.L.U32 R22, R81, 0x2, RZ ;  /* 0x0000000251167819 */ /* 0x000fe400000006ff */
[----:B------:R0:W-:Y:S02]  /*3830*/  MUFU.COS R28, R23 ;  /* 0x00000017001c7308 */ /* 0x0001e40000000000 */
[----:B------:R-:W-:-:S04]  /*3840*/  LOP3.LUT R22, R22, 0xffffff80, RZ, 0xc0, !PT ;  /* 0xffffff8016167812 */ /* 0x000fc800078ec0ff */
[----:B------:R-:W-:Y:S02]  /*3850*/  IADD3 R24, R22, R79, RZ ;  /* 0x0000004f16187210 */ /* 0x000fe40007ffe0ff */
[----:B------:R-:W1:Y:S01]  /*3860*/  MUFU.EX2 R134, R134 ;  /* 0x0000008600867308 */ /* 0x000e620000000800 */
[----:B0-----:R-:W-:-:S07]  /*3870*/  FMUL.RZ R23, R20, 0.15915493667125701904 ;  /* 0x3e22f98314177820 */ /* 0x001fce000040c000 */
[----:B------:R-:W-:Y:S08]  /*3880*/  MUFU.SIN R124, R23 ;  /* 0x00000017007c7308 */ /* 0x000ff00000000400 */
[----:B------:R0:W-:Y:S01]  /*3890*/  MUFU.COS R125, R23 ;  /* 0x00000017007d7308 */ /* 0x0001e20000000000 */
[C---:B-1----:R-:W-:Y:S01]  /*38a0*/  FMUL.FTZ R97, R134.reuse, R97 ;  /* 0x0000006186617220 */ /* 0x042fe20000410000 */
[----:B------:R-:W-:-:S06]  /*38b0*/  FMUL.FTZ R99, R134, R99 ;  /* 0x0000006386637220 */ /* 0x000fcc0000410000 */
[----:B------:R-:W1:Y:S01]  /*38c0*/  MUFU.EX2 R118, R118 ;  /* 0x0000007600767308 */ /* 0x000e620000000800 */
[----:B0-----:R-:W-:Y:S01]  /*38d0*/  IMAD R23, R0, UR20, RZ ;  /* 0x0000001400177c24 */ /* 0x001fe2000f8e02ff */
[----:B------:R-:W-:-:S03]  /*38e0*/  LEA R0, R24, UR5, 0x4 ;  /* 0x0000000518007c11 */ /* 0x000fc6000f8e20ff */
[----:B------:R-:W-:Y:S02]  /*38f0*/  IMAD R121, R36, UR21, R23 ;  /* 0x0000001524797c24 */ /* 0x000fe4000f8e0217 */
[----:B---3--:R0:W-:Y:S01]  /*3900*/  STS.128 [R0], R4 ;  /* 0x0000000400007388 */ /* 0x0081e20000000c00 */
[----:B------:R-:W2:Y:S03]  /*3910*/  MUFU.EX2 R95, R95 ;  /* 0x0000005f005f7308 */ /* 0x000ea60000000800 */
[----:B----4-:R-:W-:Y:S04]  /*3920*/  STS.128 [R0+0x200], R8 ;  /* 0x0002000800007388 */ /* 0x010fe80000000c00 */
[----:B------:R-:W-:Y:S01]  /*3930*/  STS.128 [R0+0x400], R12 ;  /* 0x0004000c00007388 */ /* 0x000fe20000000c00 */
[----:B------:R-:W3:Y:S01]  /*3940*/  MUFU.EX2 R33, R33 ;  /* 0x0000002100217308 */ /* 0x000ee20000000800 */
[----:B-1----:R-:W-:-:S02]  /*3950*/  FMUL.FTZ R93, R118, R93 ;  /* 0x0000005d765d7220 */ /* 0x002fc40000410000 */
[----:B------:R1:W-:Y:S01]  /*3960*/  STS.128 [R0+0x600], R16 ;  /* 0x0006001000007388 */ /* 0x0003e20000000c00 */
[----:B0-----:R-:W-:-:S04]  /*3970*/  FMUL.FTZ R7, RZ, R101 ;  /* 0x00000065ff077220 */ /* 0x001fc80000410000 */
[----:B------:R-:W-:Y:S01]  /*3980*/  MUFU.SIN R128, R21 ;  /* 0x0000001500807308 */ /* 0x000fe20000000400 */
[C---:B--2---:R-:W-:Y:S01]  /*3990*/  FMUL.FTZ R112, R95.reuse, R112 ;  /* 0x000000705f707220 */ /* 0x044fe20000410000 */
[----:B------:R-:W-:Y:S01]  /*39a0*/  FMUL.FTZ R110, R95, R110 ;  /* 0x0000006e5f6e7220 */ /* 0x000fe20000410000 */
[----:B------:R-:W-:Y:S01]  /*39b0*/  FFMA.FTZ R6, R52, R103, -R7 ;  /* 0x0000006734067223 */ /* 0x000fe20000010807 */
[----:B------:R-:W-:Y:S01]  /*39c0*/  FMUL.FTZ R95, R118, R105 ;  /* 0x00000069765f7220 */ /* 0x000fe20000410000 */
[C---:B------:R-:W-:Y:S01]  /*39d0*/  FMUL.FTZ R5, R25.reuse, R80 ;  /* 0x0000005019057220 */ /* 0x040fe20000410000 */
[----:B------:R-:W-:Y:S01]  /*39e0*/  FMUL.FTZ R4, R25, R68 ;  /* 0x0000004419047220 */ /* 0x000fe20000410000 */
[----:B------:R-:W-:Y:S01]  /*39f0*/  FADD.FTZ R6, R51, R6 ;  /* 0x0000000633067221 */ /* 0x000fe20000010000 */
[----:B------:R0:W-:Y:S01]  /*3a00*/  MUFU.COS R34, R21 ;  /* 0x0000001500227308 */ /* 0x0001e20000000000 */
[C---:B---3--:R-:W-:Y:S01]  /*3a10*/  FMUL.FTZ R114, R33.reuse, R114 ;  /* 0x0000007221727220 */ /* 0x048fe20000410000 */
[----:B------:R-:W-:Y:S01]  /*3a20*/  FMUL.FTZ R115, R33, R115 ;  /* 0x0000007321737220 */ /* 0x000fe20000410000 */
[----:B-1----:R-:W-:Y:S01]  /*3a30*/  FMUL.FTZ R0, R52, R101 ;  /* 0x0000006534007220 */ /* 0x002fe20000410000 */
[----:B------:R-:W-:-:S03]  /*3a40*/  FMUL.FTZ R8, R97, R6 ;  /* 0x0000000661087220 */ /* 0x000fc60000410000 */
[----:B------:R-:W-:Y:S01]  /*3a50*/  FFMA.FTZ R0, RZ, R103, R0 ;  /* 0x00000067ff007223 */ /* 0x000fe20000010000 */
[----:B------:R-:W1:Y:S01]  /*3a60*/  MUFU.EX2 R26, R26 ;  /* 0x0000001a001a7308 */ /* 0x000e620000000800 */
[----:B0-----:R-:W-:-:S04]  /*3a70*/  IMAD.WIDE.U32 R20, R108, UR18, RZ ;  /* 0x000000126c147c25 */ /* 0x001fc8000f8e00ff */
[----:B------:R-:W-:Y:S01]  /*3a80*/  FADD.FTZ R0, RZ, R0 ;  /* 0x00000000ff007221 */ /* 0x000fe20000010000 */
[----:B------:R-:W-:-:S03]  /*3a90*/  IADD3 R21, R21, R117, RZ ;  /* 0x0000007515157210 */ /* 0x000fc60007ffe0ff */
[-C--:B------:R-:W-:Y:S01]  /*3aa0*/  FMUL.FTZ R7, R97, R0.reuse ;  /* 0x0000000061077220 */ /* 0x080fe20000410000 */
[----:B------:R-:W-:Y:S01]  /*3ab0*/  FFMA.FTZ R8, R99, R0, R8 ;  /* 0x0000000063087223 */ /* 0x000fe20000010008 */
[----:B------:R-:W-:Y:S01]  /*3ac0*/  FMUL.FTZ R0, R3, R80 ;  /* 0x0000005003007220 */ /* 0x000fe20000410000 */
[----:B------:R-:W0:Y:S01]  /*3ad0*/  MUFU.EX2 R27, R27 ;  /* 0x0000001b001b7308 */ /* 0x000e220000000800 */
[----:B------:R-:W-:Y:S01]  /*3ae0*/  FFMA.FTZ R7, R99, R6, -R7 ;  /* 0x0000000663077223 */ /* 0x000fe20000010807 */
[----:B------:R-:W-:Y:S01]  /*3af0*/  FADD.FTZ R8, RZ, R8 ;  /* 0x00000008ff087221 */ /* 0x000fe20000010000 */
[----:B------:R-:W-:Y:S01]  /*3b00*/  FMUL.RZ R9, R0, 0.15915493667125701904 ;  /* 0x3e22f98300097820 */ /* 0x000fe2000040c000 */
[----:B------:R-:W-:-:S04]  /*3b10*/  IMAD.WIDE.U32 R22, R36, UR20, R20 ;  /* 0x0000001424167c25 */ /* 0x000fc8000f8e0014 */
[----:B------:R-:W-:Y:S01]  /*3b20*/  FADD.FTZ R6, R50, R7 ;  /* 0x0000000732067221 */ /* 0x000fe20000010000 */
[----:B------:R-:W-:Y:S01]  /*3b30*/  FMUL.FTZ R0, R93, R8 ;  /* 0x000000085d007220 */ /* 0x000fe20000410000 */
[C---:B------:R-:W-:Y:S01]  /*3b40*/  FMUL.FTZ R21, R3.reuse, R68 ;  /* 0x0000004403157220 */ /* 0x040fe20000410000 */
[----:B------:R-:W-:Y:S01]  /*3b50*/  FMUL.FTZ R3, R3, R62 ;  /* 0x0000003e03037220 */ /* 0x000fe20000410000 */
[-C--:B------:R-:W-:Y:S01]  /*3b60*/  FMUL.FTZ R7, R93, R6.reuse ;  /* 0x000000065d077220 */ /* 0x080fe20000410000 */
[----:B------:R-:W-:Y:S01]  /*3b70*/  FFMA.FTZ R6, R95, R6, -R0 ;  /* 0x000000065f067223 */ /* 0x000fe20000010800 */
[----:B------:R-:W2:Y:S01]  /*3b80*/  MUFU.EX2 R32, R32 ;  /* 0x0000002000207308 */ /* 0x000ea20000000800 */
[----:B------:R-:W-:Y:S01]  /*3b90*/  FMUL.RZ R11, R3, 0.15915493667125701904 ;  /* 0x3e22f983030b7820 */ /* 0x000fe2000040c000 */
[----:B------:R-:W-:Y:S01]  /*3ba0*/  FFMA.FTZ R7, R95, R8, R7 ;  /* 0x000000085f077223 */ /* 0x000fe20000010007 */
[----:B------:R-:W-:Y:S01]  /*3bb0*/  FADD.FTZ R6, R49, R6 ;  /* 0x0000000631067221 */ /* 0x000fe20000010000 */
[C---:B-1----:R-:W-:Y:S01]  /*3bc0*/  FMUL.FTZ R111, R26.reuse, R111 ;  /* 0x0000006f1a6f7220 */ /* 0x042fe20000410000 */
[----:B------:R-:W-:Y:S01]  /*3bd0*/  FMUL.FTZ R113, R26, R113 ;  /* 0x000000711a717220 */ /* 0x000fe20000410000 */
[----:B------:R-:W-:Y:S01]  /*3be0*/  FADD.FTZ R7, RZ, R7 ;  /* 0x00000007ff077221 */ /* 0x000fe20000010000 */
[C---:B------:R-:W-:Y:S01]  /*3bf0*/  FMUL.FTZ R10, R114.reuse, R6 ;  /* 0x00000006720a7220 */ /* 0x040fe20000410000 */
[----:B0-----:R-:W-:Y:S01]  /*3c00*/  FMUL.FTZ R0, R27, R2 ;  /* 0x000000021b007220 */ /* 0x001fe20000410000 */
[----:B------:R-:W-:Y:S01]  /*3c10*/  MUFU.EX2 R5, R5 ;  /* 0x0000000500057308 */ /* 0x000fe20000000800 */
[-C--:B------:R-:W-:Y:S01]  /*3c20*/  FMUL.FTZ R8, R114, R7.reuse ;  /* 0x0000000772087220 */ /* 0x080fe20000410000 */
[----:B------:R-:W-:Y:S01]  /*3c30*/  FFMA.FTZ R10, R115, R7, R10 ;  /* 0x00000007730a7223 */ /* 0x000fe2000001000a */
[----:B------:R-:W-:Y:S01]  /*3c40*/  FMUL.FTZ R117, R25, R84 ;  /* 0x0000005419757220 */ /* 0x000fe20000410000 */
[----:B------:R-:W-:Y:S01]  /*3c50*/  IADD3 R121, R23, R121, RZ ;  /* 0x0000007917797210 */ /* 0x000fe20007ffe0ff */
[----:B------:R-:W-:Y:S01]  /*3c60*/  FFMA.FTZ R3, R115, R6, -R8 ;  /* 0x0000000673037223 */ /* 0x000fe20000010808 */
[----:B------:R-:W-:Y:S01]  /*3c70*/  FADD.FTZ R10, RZ, R10 ;  /* 0x0000000aff0a7221 */ /* 0x000fe20000010000 */
[----:B------:R-:W-:Y:S01]  /*3c80*/  LEA R20, P0, R22, UR22, 0x3 ;  /* 0x0000001616147c11 */ /* 0x000fe2000f8018ff */
[----:B------:R-:W0:Y:S01]  /*3c90*/  MUFU.SIN R118, R9 ;  /* 0x0000000900767308 */ /* 0x000e220000000400 */
[----:B------:R-:W-:Y:S01]  /*3ca0*/  FADD.FTZ R12, R48, R3 ;  /* 0x00000003300c7221 */ /* 0x000fe20000010000 */
[----:B------:R-:W-:Y:S01]  /*3cb0*/  FMUL.FTZ R25, R25, R62 ;  /* 0x0000003e19197220 */ /* 0x000fe20000410000 */
[----:B------:R-:W-:Y:S01]  /*3cc0*/  FMUL.FTZ R3, R111, R10 ;  /* 0x0000000a6f037220 */ /* 0x000fe20000410000 */
[----:B------:R-:W-:Y:S01]  /*3cd0*/  FMUL.RZ R23, R21, 0.15915493667125701904 ;  /* 0x3e22f98315177820 */ /* 0x000fe2000040c000 */
[----:B------:R-:W-:Y:S01]  /*3ce0*/  FMUL.FTZ R14, R111, R12 ;  /* 0x0000000c6f0e7220 */ /* 0x000fe20000410000 */
[----:B------:R-:W-:Y:S01]  /*3cf0*/  LEA.HI.X R21, R22, UR23, R121, 0x3, P0 ;  /* 0x0000001716157c11 */ /* 0x000fe200080f1c79 */
[C---:B--2---:R-:W-:Y:S01]  /*3d00*/  FMUL.FTZ R107, R32.reuse, R107 ;  /* 0x0000006b206b7220 */ /* 0x044fe20000410000 */
[----:B------:R-:W-:Y:S01]  /*3d10*/  MUFU.COS R2, R9 ;  /* 0x0000000900027308 */ /* 0x000fe20000000000 */
[C---:B------:R-:W-:Y:S01]  /*3d20*/  FFMA.FTZ R14, R113.reuse, R10, R14 ;  /* 0x0000000a710e7223 */ /* 0x040fe2000001000e */
[----:B------:R-:W-:Y:S01]  /*3d30*/  FFMA.FTZ R12, R113, R12, -R3 ;  /* 0x0000000c710c7223 */ /* 0x000fe20000010803 */
[----:B------:R-:W-:Y:S01]  /*3d40*/  FMUL.FTZ R109, R32, R109 ;  /* 0x0000006d206d7220 */ /* 0x000fe20000410000 */
[----:B------:R-:W-:Y:S01]  /*3d50*/  FMUL.FTZ R3, R110, R101 ;  /* 0x000000656e037220 */ /* 0x000fe20000410000 */
[----:B------:R-:W-:Y:S01]  /*3d60*/  FADD.FTZ R14, RZ, R14 ;  /* 0x0000000eff0e7221 */ /* 0x000fe20000010000 */
[----:B------:R-:W-:Y:S01]  /*3d70*/  FADD.FTZ R12, R47, R12 ;  /* 0x0000000c2f0c7221 */ /* 0x000fe20000010000 */
[----:B------:R-:W-:Y:S01]  /*3d80*/  FMUL.FTZ R105, R27, R30 ;  /* 0x0000001e1b697220 */ /* 0x000fe20000410000 */
[----:B------:R-:W1:Y:S01]  /*3d90*/  MUFU.EX2 R116, R116 ;  /* 0x0000007400747308 */ /* 0x000e620000000800 */
[----:B------:R-:W-:Y:S01]  /*3da0*/  FMUL.FTZ R10, R107, R14 ;  /* 0x0000000e6b0a7220 */ /* 0x000fe20000410000 */
[----:B0-----:R-:W-:-:S06]  /*3db0*/  FMUL.FTZ R118, R5, R118 ;  /* 0x0000007605767220 */ /* 0x001fcc0000410000 */
[----:B------:R-:W-:Y:S08]  /*3dc0*/  MUFU.SIN R120, R23 ;  /* 0x0000001700787308 */ /* 0x000ff00000000400 */
[----:B------:R-:W-:Y:S01]  /*3dd0*/  MUFU.COS R121, R23 ;  /* 0x0000001700797308 */ /* 0x000fe20000000000 */
[C---:B-1----:R-:W-:Y:S01]  /*3de0*/  FMUL.FTZ R125, R116.reuse, R125 ;  /* 0x0000007d747d7220 */ /* 0x042fe20000410000 */
[----:B------:R-:W-:-:S06]  /*3df0*/  FMUL.FTZ R124, R116, R124 ;  /* 0x0000007c747c7220 */ /* 0x000fcc0000410000 */
[----:B------:R-:W0:Y:S08]  /*3e00*/  MUFU.EX2 R4, R4 ;  /* 0x0000000400047308 */ /* 0x000e300000000800 */
[----:B------:R-:W-:Y:S08]  /*3e10*/  MUFU.SIN R122, R119 ;  /* 0x00000077007a7308 */ /* 0x000ff00000000400 */
[----:B------:R1:W-:Y:S01]  /*3e20*/  MUFU.COS R123, R119 ;  /* 0x00000077007b7308 */ /* 0x0003e20000000000 */
[C---:B0-----:R-:W-:Y:S01]  /*3e30*/  FMUL.FTZ R121, R4.reuse, R121 ;  /* 0x0000007904797220 */ /* 0x041fe20000410000 */
[----:B------:R-:W-:-:S06]  /*3e40*/  FMUL.FTZ R120, R4, R120 ;  /* 0x0000007804787220 */ /* 0x000fcc0000410000 */
[----:B------:R-:W0:Y:S01]  /*3e50*/  MUFU.EX2 R117, R117 ;  /* 0x0000007500757308 */ /* 0x000e220000000800 */
[----:B-1----:R-:W-:Y:S01]  /*3e60*/  FMUL.FTZ R119, R5, R2 ;  /* 0x0000000205777220 */ /* 0x002fe20000410000 */
[-C--:B------:R-:W-:Y:S01]  /*3e70*/  FFMA.FTZ R5, R109, R12.reuse, -R10 ;  /* 0x0000000c6d057223 */ /* 0x080fe2000001080a */
[----:B------:R-:W-:Y:S01]  /*3e80*/  FMUL.FTZ R12, R107, R12 ;  /* 0x0000000c6b0c7220 */ /* 0x000fe20000410000 */
[----:B------:R-:W-:Y:S02]  /*3e90*/  FFMA.FTZ R2, R112, R103, -R3 ;  /* 0x0000006770027223 */ /* 0x000fe40000010803 */
[----:B------:R-:W-:Y:S01]  /*3ea0*/  FADD.FTZ R7, R46, R5 ;  /* 0x000000052e077221 */ /* 0x000fe20000010000 */
[----:B------:R-:W-:Y:S01]  /*3eb0*/  FFMA.FTZ R12, R109, R14, R12 ;  /* 0x0000000e6d0c7223 */ /* 0x000fe2000001000c */
[----:B------:R-:W-:Y:S01]  /*3ec0*/  MUFU.EX2 R25, R25 ;  /* 0x0000001900197308 */ /* 0x000fe20000000800 */
[----:B------:R-:W-:Y:S01]  /*3ed0*/  FMUL.FTZ R5, R112, R101 ;  /* 0x0000006570057220 */ /* 0x000fe20000410000 */
[----:B------:R-:W-:Y:S01]  /*3ee0*/  FMUL.FTZ R10, R0, R7 ;  /* 0x00000007000a7220 */ /* 0x000fe20000410000 */
[----:B------:R-:W-:-:S02]  /*3ef0*/  FADD.FTZ R12, RZ, R12 ;  /* 0x0000000cff0c7221 */ /* 0x000fc40000010000 */
[----:B------:R-:W-:Y:S02]  /*3f00*/  FFMA.FTZ R4, R110, R103, R5 ;  /* 0x000000676e047223 */ /* 0x000fe40000010005 */
[----:B------:R-:W-:Y:S01]  /*3f10*/  FFMA.FTZ R10, R105, R12, R10 ;  /* 0x0000000c690a7223 */ /* 0x000fe2000001000a */
[----:B------:R-:W1:Y:S01]  /*3f20*/  MUFU.SIN R6, R11 ;  /* 0x0000000b00067308 */ /* 0x000e620000000400 */
[C---:B0-----:R-:W-:Y:S01]  /*3f30*/  FMUL.FTZ R123, R117.reuse, R123 ;  /* 0x0000007b757b7220 */ /* 0x041fe20000410000 */
[----:B------:R-:W-:Y:S01]  /*3f40*/  FMUL.FTZ R122, R117, R122 ;  /* 0x0000007a757a7220 */ /* 0x000fe20000410000 */
[----:B------:R-:W-:Y:S01]  /*3f50*/  FMUL.FTZ R3, R97, R4 ;  /* 0x0000000461037220 */ /* 0x000fe20000410000 */
[----:B------:R-:W-:-:S04]  /*3f60*/  FADD.FTZ R10, RZ, R10 ;  /* 0x0000000aff0a7221 */ /* 0x000fc80000010000 */
[----:B------:R-:W0:Y:S08]  /*3f70*/  MUFU.COS R8, R11 ;  /* 0x0000000b00087308 */ /* 0x000e300000000000 */
[----:B------:R-:W2:Y:S01]  /*3f80*/  MUFU.EX2 R29, R29 ;  /* 0x0000001d001d7308 */ /* 0x000ea20000000800 */
[----:B-1----:R-:W-:Y:S01]  /*3f90*/  FMUL.FTZ R116, R25, R6 ;  /* 0x0000000619747220 */ /* 0x002fe20000410000 */
[-C--:B------:R-:W-:Y:S01]  /*3fa0*/  FMUL.FTZ R6, R97, R2.reuse ;  /* 0x0000000261067220 */ /* 0x080fe20000410000 */
[----:B------:R-:W-:-:S03]  /*3fb0*/  FFMA.FTZ R2, R99, R2, -R3 ;  /* 0x0000000263027223 */ /* 0x000fc60000010803 */
[----:B------:R-:W-:Y:S01]  /*3fc0*/  FFMA.FTZ R6, R99, R4, R6 ;  /* 0x0000000463067223 */ /* 0x000fe20000010006 */
[----:B------:R-:W-:Y:S01]  /*3fd0*/  FMUL.FTZ R3, R93, R2 ;  /* 0x000000025d037220 */ /* 0x000fe20000410000 */
[----:B------:R-:W1:Y:S01]  /*3fe0*/  MUFU.EX2 R31, R31 ;  /* 0x0000001f001f7308 */ /* 0x000e620000000800 */
[----:B0-----:R-:W-:Y:S01]  /*3ff0*/  FMUL.FTZ R117, R25, R8 ;  /* 0x0000000819757220 */ /* 0x001fe20000410000 */
[----:B------:R-:W-:Y:S01]  /*4000*/  FMUL.FTZ R8, R0, R12 ;  /* 0x0000000c00087220 */ /* 0x000fe20000410000 */
[-C--:B------:R-:W-:Y:S01]  /*4010*/  FMUL.FTZ R4, R93, R6.reuse ;  /* 0x000000065d047220 */ /* 0x080fe20000410000 */
[----:B------:R-:W-:Y:S02]  /*4020*/  FFMA.FTZ R3, R95, R6, R3 ;  /* 0x000000065f037223 */ /* 0x000fe40000010003 */
[----:B------:R-:W-:Y:S01]  /*4030*/  FFMA.FTZ R8, R105, R7, -R8 ;  /* 0x0000000769087223 */ /* 0x000fe20000010808 */
[----:B------:R-:W-:Y:S01]  /*4040*/  FFMA.FTZ R4, R95, R2, -R4 ;  /* 0x000000025f047223 */ /* 0x000fe20000010804 */
[----:B------:R-:W0:Y:S01]  /*4050*/  MUFU.EX2 R35, R35 ;  /* 0x0000002300237308 */ /* 0x000e220000000800 */
[C---:B--2---:R-:W-:Y:S01]  /*4060*/  FMUL.FTZ R130, R29.reuse, R130 ;  /* 0x000000821d827220 */ /* 0x044fe20000410000 */
[----:B------:R-:W-:Y:S01]  /*4070*/  FMUL.FTZ R131, R29, R28 ;  /* 0x0000001c1d837220 */ /* 0x000fe20000410000 */
[----:B------:R-:W-:Y:S01]  /*4080*/  FADD.FTZ R8, R45, R8 ;  /* 0x000000082d087221 */ /* 0x000fe20000010000 */
[----:B------:R-:W-:Y:S01]  /*4090*/  FMUL.FTZ R2, R114, R4 ;  /* 0x0000000472027220 */ /* 0x000fe20000410000 */
[----:B------:R-:W-:-:S02]  /*40a0*/  FMUL.FTZ R12, R130, R10 ;  /* 0x0000000a820c7220 */ /* 0x000fc40000410000 */
[-C--:B------:R-:W-:Y:S01]  /*40b0*/  FMUL.FTZ R7, R130, R8.reuse ;  /* 0x0000000882077220 */ /* 0x080fe20000410000 */
[-C--:B------:R-:W-:Y:S01]  /*40c0*/  FFMA.FTZ R2, R115, R3.reuse, R2 ;  /* 0x0000000373027223 */ /* 0x080fe20000010002 */
[----:B------:R-:W-:Y:S01]  /*40d0*/  FFMA.FTZ R5, R131, R8, -R12 ;  /* 0x0000000883057223 */ /* 0x000fe2000001080c */
[----:B-1----:R-:W-:Y:S01]  /*40e0*/  FMUL.FTZ R128, R31, R128 ;  /* 0x000000801f807220 */ /* 0x002fe20000410000 */
[----:B------:R-:W-:Y:S01]  /*40f0*/  FFMA.FTZ R7, R131, R10, R7 ;  /* 0x0000000a83077223 */ /* 0x000fe20000010007 */
[----:B------:R-:W-:Y:S01]  /*4100*/  FMUL.FTZ R129, R31, R34 ;  /* 0x000000221f817220 */ /* 0x000fe20000410000 */
[----:B------:R-:W-:Y:S01]  /*4110*/  FADD.FTZ R8, R44, R5 ;  /* 0x000000052c087221 */ /* 0x000fe20000010000 */
[----:B------:R-:W-:Y:S01]  /*4120*/  FMUL.FTZ R5, R114, R3 ;  /* 0x0000000372057220 */ /* 0x000fe20000410000 */
[----:B------:R-:W-:Y:S01]  /*4130*/  FADD.FTZ R7, RZ, R7 ;  /* 0x00000007ff077221 */ /* 0x000fe20000010000 */
[----:B------:R-:W-:Y:S01]  /*4140*/  FMUL.FTZ R6, R111, R2 ;  /* 0x000000026f067220 */ /* 0x000fe20000410000 */
[C---:B------:R-:W-:Y:S01]  /*4150*/  FMUL.FTZ R10, R128.reuse, R8 ;  /* 0x00000008800a7220 */ /* 0x040fe20000410000 */
[----:B------:R-:W-:Y:S01]  /*4160*/  FFMA.FTZ R4, R115, R4, -R5 ;  /* 0x0000000473047223 */ /* 0x000fe20000010805 */
[-C--:B------:R-:W-:Y:S01]  /*4170*/  FMUL.FTZ R5, R128, R7.reuse ;  /* 0x0000000780057220 */ /* 0x080fe20000410000 */
[----:B0-----:R-:W-:Y:S01]  /*4180*/  FMUL.FTZ R126, R35, R126 ;  /* 0x0000007e237e7220 */ /* 0x001fe20000410000 */
[----:B------:R-:W-:Y:S01]  /*4190*/  FFMA.FTZ R10, R129, R7, R10 ;  /* 0x00000007810a7223 */ /* 0x000fe2000001000a */
[-C--:B------:R-:W-:Y:S01]  /*41a0*/  FMUL.FTZ R3, R111, R4.reuse ;  /* 0x000000046f037220 */ /* 0x080fe20000410000 */
[----:B------:R-:W-:Y:S01]  /*41b0*/  FFMA.FTZ R6, R113, R4, -R6 ;  /* 0x0000000471067223 */ /* 0x000fe20000010806 */
[----:B------:R-:W-:Y:S01]  /*41c0*/  FFMA.FTZ R8, R129, R8, -R5 ;  /* 0x0000000881087223 */ /* 0x000fe20000010805 */
[----:B------:R-:W-:Y:S01]  /*41d0*/  FADD.FTZ R10, RZ, R10 ;  /* 0x0000000aff0a7221 */ /* 0x000fe20000010000 */
[----:B------:R-:W-:Y:S01]  /*41e0*/  FFMA.FTZ R2, R113, R2, R3 ;  /* 0x0000000271027223 */ /* 0x000fe20000010003 */
[----:B------:R-:W-:Y:S01]  /*41f0*/  FMUL.FTZ R4, R107, R6 ;  /* 0x000000066b047220 */ /* 0x000fe20000410000 */
[----:B------:R-:W-:Y:S01]  /*4200*/  FMUL.FTZ R127, R35, R127 ;  /* 0x0000007f237f7220 */ /* 0x000fe20000410000 */
[----:B------:R-:W-:Y:S01]  /*4210*/  FADD.FTZ R8, R43, R8 ;  /* 0x000000082b087221 */ /* 0x000fe20000010000 */
[C---:B------:R-:W-:Y:S01]  /*4220*/  FMUL.FTZ R12, R126.reuse, R10 ;  /* 0x0000000a7e0c7220 */ /* 0x040fe20000410000 */
[-C--:B------:R-:W-:Y:S01]  /*4230*/  FMUL.FTZ R3, R107, R2.reuse ;  /* 0x000000026b037220 */ /* 0x080fe20000410000 */
[----:B------:R-:W-:Y:S01]  /*4240*/  FFMA.FTZ R4, R109, R2, R4 ;  /* 0x000000026d047223 */ /* 0x000fe20000010004 */
[-C--:B------:R-:W-:Y:S01]  /*4250*/  FMUL.FTZ R7, R126, R8.reuse ;  /* 0x000000087e077220 */ /* 0x080fe20000410000 */
[----:B------:R-:W-:Y:S01]  /*4260*/  FFMA.FTZ R5, R127, R8, -R12 ;  /* 0x000000087f057223 */ /* 0x000fe2000001080c */
[----:B------:R-:W-:Y:S01]  /*4270*/  FFMA.FTZ R3, R109, R6, -R3 ;  /* 0x000000066d037223 */ /* 0x000fe20000010803 */
[----:B------:R-:W-:Y:S01]  /*4280*/  FMUL.FTZ R2, R0, R4 ;  /* 0x0000000400027220 */ /* 0x000fe20000410000 */
[----:B------:R-:W-:Y:S01]  /*4290*/  FFMA.FTZ R7, R127, R10, R7 ;  /* 0x0000000a7f077223 */ /* 0x000fe20000010007 */
[----:B------:R-:W-:Y:S01]  /*42a0*/  FADD.FTZ R6, R42, R5 ;  /* 0x000000052a067221 */ /* 0x000fe20000010000 */
[-C--:B------:R-:W-:Y:S01]  /*42b0*/  FMUL.FTZ R5, R0, R3.reuse ;  /* 0x0000000300057220 */ /* 0x080fe20000410000 */
[C---:B------:R-:W-:Y:S01]  /*42c0*/  FFMA.FTZ R2, R105.reuse, R3, -R2 ;  /* 0x0000000369027223 */ /* 0x040fe20000010802 */
[----:B------:R-:W-:Y:S01]  /*42d0*/  FADD.FTZ R7, RZ, R7 ;  /* 0x00000007ff077221 */ /* 0x000fe20000010000 */
[----:B------:R-:W-:Y:S01]  /*42e0*/  FMUL.FTZ R8, R124, R6 ;  /* 0x000000067c087220 */ /* 0x000fe20000410000 */
[----:B------:R-:W-:Y:S01]  /*42f0*/  FFMA.FTZ R5, R105, R4, R5 ;  /* 0x0000000469057223 */ /* 0x000fe20000010005 */
[----:B------:R-:W-:Y:S01]  /*4300*/  FMUL.FTZ R4, R130, R2 ;  /* 0x0000000282047220 */ /* 0x000fe20000410000 */
[-C--:B------:R-:W-:Y:S01]  /*4310*/  FMUL.FTZ R9, R124, R7.reuse ;  /* 0x000000077c097220 */ /* 0x080fe20000410000 */
[----:B------:R-:W-:Y:S01]  /*4320*/  FFMA.FTZ R8, R125, R7, R8 ;  /* 0x000000077d087223 */ /* 0x000fe20000010008 */
[-C--:B------:R-:W-:Y:S01]  /*4330*/  FMUL.FTZ R3, R130, R5.reuse ;  /* 0x0000000582037220 */ /* 0x080fe20000410000 */
[----:B------:R-:W-:Y:S01]  /*4340*/  FFMA.FTZ R4, R131, R5, R4 ;  /* 0x0000000583047223 */ /* 0x000fe20000010004 */
[----:B------:R-:W-:Y:S01]  /*4350*/  FFMA.FTZ R6, R125, R6, -R9 ;  /* 0x000000067d067223 */ /* 0x000fe20000010809 */
[----:B------:R-:W-:Y:S01]  /*4360*/  FADD.FTZ R8, RZ, R8 ;  /* 0x00000008ff087221 */ /* 0x000fe20000010000 */
[----:B------:R-:W-:Y:S01]  /*4370*/  FFMA.FTZ R3, R131, R2, -R3 ;  /* 0x0000000283037223 */ /* 0x000fe20000010803 */
[----:B------:R-:W-:Y:S01]  /*4380*/  FMUL.FTZ R2, R128, R4 ;  /* 0x0000000480027220 */ /* 0x000fe20000410000 */
[----:B------:R-:W-:Y:S01]  /*4390*/  FADD.FTZ R6, R41, R6 ;  /* 0x0000000629067221 */ /* 0x000fe20000010000 */
[----:B------:R-:W-:Y:S01]  /*43a0*/  FMUL.FTZ R10, R122, R8 ;  /* 0x000000087a0a7220 */ /* 0x000fe20000410000 */
[-C--:B------:R-:W-:Y:S01]  /*43b0*/  FMUL.FTZ R5, R128, R3.reuse ;  /* 0x0000000380057220 */ /* 0x080fe20000410000 */
[----:B------:R-:W-:Y:S01]  /*43c0*/  FFMA.FTZ R2, R129, R3, -R2 ;  /* 0x0000000381027223 */ /* 0x000fe20000010802 */
        /* <DEDUP_REMOVED lines=10> */
[----:B------:R-:W-:Y:S01]  /*4470*/  FFMA.FTZ R3, R127, R2, -R3 ;  /* 0x000000027f037223 */ /* 0x000fe20000010803 */
[----:B------:R-:W-:Y:S01]  /*4480*/  FMUL.FTZ R2, R124, R4 ;  /* 0x000000047c027220 */ /* 0x000fe20000410000 */
[-C--:B------:R-:W-:Y:S01]  /*4490*/  FMUL.FTZ R9, R120, R7.reuse ;  /* 0x0000000778097220 */ /* 0x080fe20000410000 */
[----:B------:R-:W-:Y:S01]  /*44a0*/  FFMA.FTZ R8, R121, R7, R8 ;  /* 0x0000000779087223 */ /* 0x000fe20000010008 */
[-C--:B------:R-:W-:Y:S01]  /*44b0*/  FMUL.FTZ R7, R124, R3.reuse ;  /* 0x000000037c077220 */ /* 0x080fe20000410000 */
[----:B------:R-:W-:Y:S01]  /*44c0*/  FFMA.FTZ R5, R125, R3, -R2 ;  /* 0x000000037d057223 */ /* 0x000fe20000010802 */
[----:B------:R-:W-:Y:S01]  /*44d0*/  FFMA.FTZ R6, R121, R6, -R9 ;  /* 0x0000000679067223 */ /* 0x000fe20000010809 */
[----:B------:R-:W-:Y:S01]  /*44e0*/  FADD.FTZ R8, RZ, R8 ;  /* 0x00000008ff087221 */ /* 0x000fe20000010000 */
[----:B------:R-:W-:-:S02]  /*44f0*/  FFMA.FTZ R7, R125, R4, R7 ;  /* 0x000000047d077223 */ /* 0x000fc40000010007 */
[----:B------:R-:W-:Y:S01]  /*4500*/  FADD.FTZ R6, R39, R6 ;  /* 0x0000000627067221 */ /* 0x000fe20000010000 */
[----:B------:R-:W-:Y:S01]  /*4510*/  FMUL.FTZ R2, R118, R8 ;  /* 0x0000000876027220 */ /* 0x000fe20000410000 */
[----:B------:R-:W-:Y:S02]  /*4520*/  FMUL.FTZ R4, R122, R7 ;  /* 0x000000077a047220 */ /* 0x000fe40000410000 */
[-C--:B------:R-:W-:Y:S01]  /*4530*/  FMUL.FTZ R10, R118, R6.reuse ;  /* 0x00000006760a7220 */ /* 0x080fe20000410000 */
[C---:B------:R-:W-:Y:S01]  /*4540*/  FFMA.FTZ R9, R119.reuse, R6, -R2 ;  /* 0x0000000677097223 */ /* 0x040fe20000010802 */
[----:B------:R-:W-:Y:S01]  /*4550*/  FMUL.FTZ R6, R122, R5 ;  /* 0x000000057a067220 */ /* 0x000fe20000410000 */
[----:B------:R-:W-:Y:S01]  /*4560*/  NOP ;  /* 0x0000000000007918 */ /* 0x000fe20000000000 */
[----:B------:R-:W-:Y:S02]  /*4570*/  FFMA.FTZ R10, R119, R8, R10 ;  /* 0x00000008770a7223 */ /* 0x000fe4000001000a */
[C---:B------:R-:W-:Y:S01]  /*4580*/  FFMA.FTZ R6, R123.reuse, R7, R6 ;  /* 0x000000077b067223 */ /* 0x040fe20000010006 */
[----:B------:R-:W-:Y:S01]  /*4590*/  FADD.FTZ R9, R38, R9 ;  /* 0x0000000926097221 */ /* 0x000fe20000010000 */
[----:B------:R-:W-:Y:S01]  /*45a0*/  FFMA.FTZ R4, R123, R5, -R4 ;  /* 0x000000057b047223 */ /* 0x000fe20000010804 */
[----:B------:R-:W-:Y:S01]  /*45b0*/  FADD.FTZ R10, RZ, R10 ;  /* 0x0000000aff0a7221 */ /* 0x000fe20000010000 */
[----:B------:R-:W-:Y:S01]  /*45c0*/  FMUL.FTZ R5, R120, R6 ;  /* 0x0000000678057220 */ /* 0x000fe20000410000 */
[-C--:B------:R-:W-:Y:S01]  /*45d0*/  FMUL.FTZ R14, R116, R9.reuse ;  /* 0x00000009740e7220 */ /* 0x080fe20000410000 */
[----:B------:R-:W-:Y:S01]  /*45e0*/  FMUL.FTZ R8, R120, R4 ;  /* 0x0000000478087220 */ /* 0x000fe20000410000 */
[----:B------:R-:W-:Y:S01]  /*45f0*/  FMUL.FTZ R12, R116, R10 ;  /* 0x0000000a740c7220 */ /* 0x000fe20000410000 */
[----:B------:R-:W-:Y:S01]  /*4600*/  FFMA.FTZ R5, R121, R4, -R5 ;  /* 0x0000000479057223 */ /* 0x000fe20000010805 */
[----:B------:R-:W-:Y:S01]  /*4610*/  FFMA.FTZ R14, R117, R10, R14 ;  /* 0x0000000a750e7223 */ /* 0x000fe2000001000e */
[----:B------:R-:W-:Y:S01]  /*4620*/  FFMA.FTZ R8, R121, R6, R8 ;  /* 0x0000000679087223 */ /* 0x000fe20000010008 */
[----:B------:R-:W-:Y:S01]  /*4630*/  FFMA.FTZ R12, R117, R9, -R12 ;  /* 0x00000009750c7223 */ /* 0x000fe2000001080c */
[CC--:B------:R-:W-:Y:S01]  /*4640*/  FMUL.FTZ R6, R118.reuse, R5.reuse ;  /* 0x0000000576067220 */ /* 0x0c0fe20000410000 */
[----:B------:R-:W-:Y:S01]  /*4650*/  FADD.FTZ R23, RZ, R14 ;  /* 0x0000000eff177221 */ /* 0x000fe20000010000 */
[-C--:B------:R-:W-:Y:S01]  /*4660*/  FMUL.FTZ R4, R118, R8.reuse ;  /* 0x0000000876047220 */ /* 0x080fe20000410000 */
[----:B------:R-:W-:Y:S01]  /*4670*/  FADD.FTZ R22, R37, R12 ;  /* 0x0000000c25167221 */ /* 0x000fe20000010000 */
[C---:B------:R-:W-:Y:S01]  /*4680*/  FFMA.FTZ R6, R119.reuse, R8, R6 ;  /* 0x0000000877067223 */ /* 0x040fe20000010006 */
[----:B------:R0:W5:Y:S01]  /*4690*/  LDG.E.64 R2, desc[UR8][R20.64] ;  /* 0x0000000814027981 */ /* 0x000162000c1e1b00 */
[----:B------:R-:W-:Y:S01]  /*46a0*/  FFMA.FTZ R4, R119, R5, -R4 ;  /* 0x0000000577047223 */ /* 0x000fe20000010804 */
[C---:B------:R-:W-:Y:S01]  /*46b0*/  ISETP.GE.AND P0, PT, R79.reuse, 0x1, PT ;  /* 0x000000014f00780c */ /* 0x040fe20003f06270 */
[C---:B------:R-:W-:Y:S01]  /*46c0*/  IMAD R24, R79.reuse, 0x3, R24 ;  /* 0x000000034f187824 */ /* 0x040fe200078e0218 */
[----:B------:R-:W1:Y:S01]  /*46d0*/  SHFL.UP PT, R8, R23, 0x1, RZ ;  /* 0x0420000017087989 */ /* 0x000e6200000e00ff */
[C---:B------:R-:W-:Y:S01]  /*46e0*/  FMUL.FTZ R5, R116.reuse, R4 ;  /* 0x0000000474057220 */ /* 0x040fe20000410000 */
[----:B------:R-:W-:Y:S01]  /*46f0*/  ISETP.GE.AND P1, PT, R79, 0x10, PT ;  /* 0x000000104f00780c */ /* 0x000fe20003f26270 */
[----:B------:R-:W-:Y:S01]  /*4700*/  BSSY B0, `(.L_x_1147) ;  /* 0x00000c5000007945 */ /* 0x000fe20003800000 */
[----:B------:R-:W2:Y:S01]  /*4710*/  SHFL.UP PT, R7, R22, 0x1, RZ ;  /* 0x0420000016077989 */ /* 0x000ea200000e00ff */
[-C--:B------:R-:W-:Y:S01]  /*4720*/  FFMA.FTZ R5, R117, R6.reuse, R5 ;  /* 0x0000000675057223 */ /* 0x080fe20000010005 */
[----:B0-----:R-:W-:Y:S01]  /*4730*/  FMUL.FTZ R20, R116, R6 ;  /* 0x0000000674147220 */ /* 0x001fe20000410000 */
[----:B------:R-:W-:-:S02]  /*4740*/  ISETP.NE.AND P2, PT, R79, 0x1f, PT ;  /* 0x0000001f4f00780c */ /* 0x000fc40003f45270 */
[----:B------:R-:W-:Y:S01]  /*4750*/  LEA R134, R24, UR5, 0x4 ;  /* 0x0000000518867c11 */ /* 0x000fe2000f8e20ff */
[----:B------:R-:W-:Y:S01]  /*4760*/  FFMA.FTZ R20, R117, R4, -R20 ;  /* 0x0000000475147223 */ /* 0x000fe20000010814 */
[----:B------:R-:W0:Y:S01]  /*4770*/  SHFL.UP PT, R6, R5, 0x1, RZ ;  /* 0x0420000005067989 */ /* 0x000e2200000e00ff */
[----:B------:R-:W-:-:S03]  /*4780*/  SHF.R.U32.HI R132, RZ, 0x5, R81 ;  /* 0x00000005ff847819 */ /* 0x000fc60000011651 */
[----:B------:R-:W3:Y:S04]  /*4790*/  SHFL.UP PT, R4, R20, 0x1, RZ ;  /* 0x0420000014047989 */ /* 0x000ee800000e00ff */
[----:B------:R-:W4:Y:S04]  /*47a0*/  LDS.128 R16, [R134+0x10] ;  /* 0x0000100086107984 */ /* 0x000f280000000c00 */
[----:B------:R-:W-:Y:S01]  /*47b0*/  LDS.128 R24, [R134+0x20] ;  /* 0x0000200086187984 */ /* 0x000fe20000000c00 */
[----:B-1----:R-:W-:-:S03]  /*47c0*/  FMUL.FTZ R9, R5, R8 ;  /* 0x0000000805097220 */ /* 0x002fc60000410000 */
[----:B------:R-:W-:Y:S01]  /*47d0*/  LDS.128 R28, [R134+0x30] ;  /* 0x00003000861c7984 */ /* 0x000fe20000000c00 */
[-C--:B--2---:R-:W-:Y:S01]  /*47e0*/  FMUL.FTZ R11, R5, R7.reuse ;  /* 0x00000007050b7220 */ /* 0x084fe20000410000 */
[----:B------:R-:W-:-:S03]  /*47f0*/  FFMA.FTZ R9, R20, R7, -R9 ;  /* 0x0000000714097223 */ /* 0x000fc60000010809 */
[----:B------:R-:W-:Y:S01]  /*4800*/  FFMA.FTZ R8, R20, R8, R11 ;  /* 0x0000000814087223 */ /* 0x000fe2000001000b */
[----:B------:R-:W-:Y:S01]  /*4810*/  @P0 FADD.FTZ R22, R22, R9 ;  /* 0x0000000916160221 */ /* 0x000fe20000010000 */
[----:B0-----:R-:W-:Y:S02]  /*4820*/  FMUL.FTZ R7, R5, R6 ;  /* 0x0000000605077220 */ /* 0x001fe40000410000 */
[----:B------:R-:W-:Y:S02]  /*4830*/  @P0 FADD.FTZ R23, R23, R8 ;  /* 0x0000000817170221 */ /* 0x000fe40000010000 */
[----:B------:R-:W0:Y:S01]  /*4840*/  SHFL.UP PT, R11, R22, 0x2, RZ ;  /* 0x04400000160b7989 */ /* 0x000e2200000e00ff */
[----:B---3--:R-:W-:-:S03]  /*4850*/  FMUL.FTZ R9, R5, R4 ;  /* 0x0000000405097220 */ /* 0x008fc60000410000 */
[----:B------:R-:W1:Y:S01]  /*4860*/  SHFL.UP PT, R13, R23, 0x2, RZ ;  /* 0x04400000170d7989 */ /* 0x000e6200000e00ff */
[C---:B------:R-:W-:Y:S01]  /*4870*/  FFMA.FTZ R6, R20.reuse, R6, R9 ;  /* 0x0000000614067223 */ /* 0x040fe20000010009 */
[----:B------:R-:W-:-:S04]  /*4880*/  @P0 FFMA.FTZ R20, R20, R4, -R7 ;  /* 0x0000000414140223 */ /* 0x000fc80000010807 */
[----:B------:R-:W-:Y:S02]  /*4890*/  FSEL R6, R5, R6, !P0 ;  /* 0x0000000605067208 */ /* 0x000fe40004000000 */
[----:B------:R-:W2:Y:S01]  /*48a0*/  SHFL.UP PT, R5, R20, 0x2, RZ ;  /* 0x0440000014057989 */ /* 0x000ea200000e00ff */
[----:B------:R-:W-:-:S03]  /*48b0*/  ISETP.GE.AND P0, PT, R79, 0x2, PT ;  /* 0x000000024f00780c */ /* 0x000fc60003f06270 */
[----:B------:R-:W3:Y:S01]  /*48c0*/  SHFL.UP PT, R7, R6, 0x2, RZ ;  /* 0x0440000006077989 */ /* 0x000ee200000e00ff */
[----:B----4-:R-:W-:Y:S02]  /*48d0*/  PRMT R140, R16, 0x7632, R140 ;  /* 0x00007632108c7816 */ /* 0x010fe4000000008c */
[----:B------:R-:W-:Y:S01]  /*48e0*/  PRMT R141, R17, 0x7632, R141 ;  /* 0x00007632118d7816 */ /* 0x000fe2000000008d */
[----:B0-----:R-:W-:Y:S01]  /*48f0*/  FMUL.FTZ R9, R6, R11 ;  /* 0x0000000b06097220 */ /* 0x001fe20000410000 */
[----:B------:R-:W-:Y:S02]  /*4900*/  PRMT R142, R18, 0x7632, R142 ;  /* 0x00007632128e7816 */ /* 0x000fe4000000008e */
[----:B------:R-:W-:Y:S01]  /*4910*/  PRMT R143, R19, 0x7632, R143 ;  /* 0x00007632138f7816 */ /* 0x000fe2000000008f */
[-C--:B-1----:R-:W-:Y:S01]  /*4920*/  FMUL.FTZ R4, R6, R13.reuse ;  /* 0x0000000d06047220 */ /* 0x082fe20000410000 */
[----:B------:R-:W-:Y:S01]  /*4930*/  FFMA.FTZ R8, R20, R13, R9 ;  /* 0x0000000d14087223 */ /* 0x000fe20000010009 */
[----:B------:R-:W-:-:S02]  /*4940*/  PRMT R144, R24, 0x7632, R144 ;  /* 0x0000763218907816 */ /* 0x000fc40000000090 */
[----:B------:R-:W-:Y:S01]  /*4950*/  FFMA.FTZ R11, R20, R11, -R4 ;  /* 0x0000000b140b7223 */ /* 0x000fe20000010804 */
[----:B------:R-:W-:Y:S01]  /*4960*/  @P0 FADD.FTZ R23, R23, R8 ;  /* 0x0000000817170221 */ /* 0x000fe20000010000 */
[----:B------:R-:W-:Y:S01]  /*4970*/  PRMT R145, R25, 0x7632, R145 ;  /* 0x0000763219917816 */ /* 0x000fe20000000091 */
[----:B--2---:R-:W-:Y:S01]  /*4980*/  FMUL.FTZ R9, R6, R5 ;  /* 0x0000000506097220 */ /* 0x004fe20000410000 */
[----:B------:R-:W-:Y:S02]  /*4990*/  @P0 FADD.FTZ R22, R22, R11 ;  /* 0x0000000b16160221 */ /* 0x000fe40000010000 */
[----:B------:R-:W0:Y:S01]  /*49a0*/  SHFL.UP PT, R8, R23, 0x4, RZ ;  /* 0x0480000017087989 */ /* 0x000e2200000e00ff */
[----:B------:R-:W-:Y:S01]  /*49b0*/  PRMT R146, R26, 0x7632, R146 ;  /* 0x000076321a927816 */ /* 0x000fe20000000092 */
[-C--:B---3--:R-:W-:Y:S01]  /*49c0*/  FMUL.FTZ R4, R6, R7.reuse ;  /* 0x0000000706047220 */ /* 0x088fe20000410000 */
[C---:B------:R-:W-:Y:S01]  /*49d0*/  FFMA.FTZ R9, R20.reuse, R7, R9 ;  /* 0x0000000714097223 */ /* 0x040fe20000010009 */
[----:B------:R-:W-:Y:S01]  /*49e0*/  PRMT R147, R27, 0x7632, R147 ;  /* 0x000076321b937816 */ /* 0x000fe20000000093 */
[----:B------:R-:W1:Y:S01]  /*49f0*/  SHFL.UP PT, R7, R22, 0x4, RZ ;  /* 0x0480000016077989 */ /* 0x000e6200000e00ff */
[----:B------:R-:W-:Y:S01]  /*4a00*/  @P0 FFMA.FTZ R20, R20, R5, -R4 ;  /* 0x0000000514140223 */ /* 0x000fe20000010804 */
[----:B------:R-:W-:-:S02]  /*4a10*/  PRMT R148, R28, 0x7632, R148 ;  /* 0x000076321c947816 */ /* 0x000fc40000000094 */
[----:B------:R-:W-:Y:S02]  /*4a20*/  FSEL R9, R6, R9, !P0 ;  /* 0x0000000906097208 */ /* 0x000fe40004000000 */
[----:B------:R-:W2:Y:S01]  /*4a30*/  SHFL.UP PT, R4, R20, 0x4, RZ ;  /* 0x0480000014047989 */ /* 0x000ea200000e00ff */
[----:B------:R-:W-:Y:S02]  /*4a40*/  ISETP.GE.AND P0, PT, R79, 0x4, PT ;  /* 0x000000044f00780c */ /* 0x000fe40003f06270 */
[----:B------:R-:W-:Y:S01]  /*4a50*/  PRMT R149, R29, 0x7632, R149 ;  /* 0x000076321d957816 */ /* 0x000fe20000000095 */
[----:B------:R-:W3:Y:S01]  /*4a60*/  SHFL.UP PT, R5, R9, 0x4, RZ ;  /* 0x0480000009057989 */ /* 0x000ee200000e00ff */
[----:B------:R-:W-:Y:S02]  /*4a70*/  PRMT R150, R30, 0x7632, R150 ;  /* 0x000076321e967816 */ /* 0x000fe40000000096 */
[----:B------:R-:W-:Y:S02]  /*4a80*/  PRMT R151, R31, 0x7632, R151 ;  /* 0x000076321f977816 */ /* 0x000fe40000000097 */
[----:B------:R-:W-:-:S02]  /*4a90*/  SHF.L.U32 R16, R16, 0x10, RZ ;  /* 0x0000001010107819 */ /* 0x000fc400000006ff */
[----:B------:R-:W-:Y:S01]  /*4aa0*/  SHF.L.U32 R17, R17, 0x10, RZ ;  /* 0x0000001011117819 */ /* 0x000fe200000006ff */
[-C--:B0-----:R-:W-:Y:S01]  /*4ab0*/  FMUL.FTZ R11, R9, R8.reuse ;  /* 0x00000008090b7220 */ /* 0x081fe20000410000 */
[----:B------:R-:W-:Y:S02]  /*4ac0*/  SHF.L.U32 R18, R18, 0x10, RZ ;  /* 0x0000001012127819 */ /* 0x000fe400000006ff */
[----:B------:R-:W-:Y:S01]  /*4ad0*/  SHF.L.U32 R19, R19, 0x10, RZ ;  /* 0x0000001013137819 */ /* 0x000fe200000006ff */
[CC--:B-1----:R-:W-:Y:S01]  /*4ae0*/  FMUL.FTZ R13, R9.reuse, R7.reuse ;  /* 0x00000007090d7220 */ /* 0x0c2fe20000410000 */
[----:B------:R-:W-:Y:S01]  /*4af0*/  FFMA.FTZ R11, R20, R7, -R11 ;  /* 0x00000007140b7223 */ /* 0x000fe2000001080b */
[----:B------:R-:W-:Y:S02]  /*4b00*/  SHF.L.U32 R24, R24, 0x10, RZ ;  /* 0x0000001018187819 */ /* 0x000fe400000006ff */
[----:B------:R-:W-:Y:S01]  /*4b10*/  FFMA.FTZ R8, R20, R8, R13 ;  /* 0x0000000814087223 */ /* 0x000fe2000001000d */
[----:B------:R-:W-:Y:S01]  /*4b20*/  @P0 FADD.FTZ R22, R22, R11 ;  /* 0x0000000b16160221 */ /* 0x000fe20000010000 */
[-C--:B--2---:R-:W-:Y:S01]  /*4b30*/  FMUL.FTZ R11, R9, R4.reuse ;  /* 0x00000004090b7220 */ /* 0x084fe20000410000 */
[----:B------:R-:W-:Y:S01]  /*4b40*/  SHF.L.U32 R25, R25, 0x10, RZ ;  /* 0x0000001019197819 */ /* 0x000fe200000006ff */
[----:B------:R-:W-:Y:S01]  /*4b50*/  @P0 FADD.FTZ R23, R23, R8 ;  /* 0x0000000817170221 */ /* 0x000fe20000010000 */
[----:B------:R-:W-:Y:S01]  /*4b60*/  SHF.L.U32 R26, R26, 0x10, RZ ;  /* 0x000000101a1a7819 */ /* 0x000fe200000006ff */
[-C--:B---3--:R-:W-:Y:S01]  /*4b70*/  FMUL.FTZ R7, R9, R5.reuse ;  /* 0x0000000509077220 */ /* 0x088fe20000410000 */
[C---:B------:R-:W-:Y:S01]  /*4b80*/  FFMA.FTZ R6, R20.reuse, R5, R11 ;  /* 0x0000000514067223 */ /* 0x040fe2000001000b */
[----:B------:R-:W-:Y:S01]  /*4b90*/  SHF.L.U32 R27, R27, 0x10, RZ ;  /* 0x000000101b1b7819 */ /* 0x000fe200000006ff */
[----:B------:R-:W0:Y:S01]  /*4ba0*/  SHFL.UP PT, R11, R22, 0x8, RZ ;  /* 0x05000000160b7989 */ /* 0x000e2200000e00ff */
[----:B------:R-:W-:Y:S01]  /*4bb0*/  @P0 FFMA.FTZ R20, R20, R4, -R7 ;  /* 0x0000000414140223 */ /* 0x000fe20000010807 */
[----:B------:R-:W-:-:S02]  /*4bc0*/  SHF.L.U32 R28, R28, 0x10, RZ ;  /* 0x000000101c1c7819 */ /* 0x000fc400000006ff */
[----:B------:R-:W1:Y:S01]  /*4bd0*/  SHFL.UP PT, R13, R23, 0x8, RZ ;  /* 0x05000000170d7989 */ /* 0x000e6200000e00ff */
[----:B------:R-:W-:Y:S02]  /*4be0*/  FSEL R6, R9, R6, !P0 ;  /* 0x0000000609067208 */ /* 0x000fe40004000000 */
[----:B------:R-:W-:Y:S01]  /*4bf0*/  ISETP.GE.AND P0, PT, R79, 0x8, PT ;  /* 0x000000084f00780c */ /* 0x000fe20003f06270 */
[----:B------:R-:W2:Y:S01]  /*4c00*/  SHFL.UP PT, R5, R20, 0x8, RZ ;  /* 0x0500000014057989 */ /* 0x000ea200000e00ff */
[----:B------:R-:W-:Y:S02]  /*4c10*/  SHF.L.U32 R29, R29, 0x10, RZ ;  /* 0x000000101d1d7819 */ /* 0x000fe400000006ff */
[----:B------:R-:W-:Y:S01]  /*4c20*/  SHF.L.U32 R30, R30, 0x10, RZ ;  /* 0x000000101e1e7819 */ /* 0x000fe200000006ff */
[----:B------:R-:W3:Y:S01]  /*4c30*/  SHFL.UP PT, R7, R6, 0x8, RZ ;  /* 0x0500000006077989 */ /* 0x000ee200000e00ff */
[----:B------:R-:W-:Y:S02]  /*4c40*/  SHF.L.U32 R31, R31, 0x10, RZ ;  /* 0x000000101f1f7819 */ /* 0x000fe400000006ff */
[----:B------:R-:W-:-:S02]  /*4c50*/  SHF.L.U32 R142, R142, 0x10, RZ ;  /* 0x000000108e8e7819 */ /* 0x000fc400000006ff */
[----:B------:R-:W-:Y:S02]  /*4c60*/  SHF.L.U32 R143, R143, 0x10, RZ ;  /* 0x000000108f8f7819 */ /* 0x000fe400000006ff */
[----:B------:R-:W-:Y:S02]  /*4c70*/  SHF.L.U32 R144, R144, 0x10, RZ ;  /* 0x0000001090907819 */ /* 0x000fe400000006ff */
[----:B------:R-:W-:Y:S02]  /*4c80*/  SHF.L.U32 R145, R145, 0x10, RZ ;  /* 0x0000001091917819 */ /* 0x000fe400000006ff */
[----:B------:R-:W-:Y:S01]  /*4c90*/  SHF.L.U32 R146, R146, 0x10, RZ ;  /* 0x0000001092927819 */ /* 0x000fe200000006ff */
[----:B0-----:R-:W-:Y:S01]  /*4ca0*/  FMUL.FTZ R9, R6, R11 ;  /* 0x0000000b06097220 */ /* 0x001fe20000410000 */
[----:B------:R-:W-:Y:S02]  /*4cb0*/  SHF.L.U32 R147, R147, 0x10, RZ ;  /* 0x0000001093937819 */ /* 0x000fe400000006ff */
[----:B------:R-:W-:Y:S01]  /*4cc0*/  SHF.L.U32 R148, R148, 0x10, RZ ;  /* 0x0000001094947819 */ /* 0x000fe200000006ff */
[-C--:B-1----:R-:W-:Y:S01]  /*4cd0*/  FMUL.FTZ R4, R6, R13.reuse ;  /* 0x0000000d06047220 */ /* 0x082fe20000410000 */
[C---:B------:R-:W-:Y:S01]  /*4ce0*/  FFMA.FTZ R8, R20.reuse, R13, R9 ;  /* 0x0000000d14087223 */ /* 0x040fe20000010009 */
[----:B------:R-:W-:Y:S01]  /*4cf0*/  SHF.L.U32 R149, R149, 0x10, RZ ;  /* 0x0000001095957819 */ /* 0x000fe200000006ff */
[----:B------:R-:W-:Y:S01]  /*4d00*/  LDS.128 R12, [R134] ;  /* 0x00000000860c7984 */ /* 0x000fe20000000c00 */
[----:B------:R-:W-:Y:S01]  /*4d10*/  FFMA.FTZ R11, R20, R11, -R4 ;  /* 0x0000000b140b7223 */ /* 0x000fe20000010804 */
[----:B--2---:R-:W-:Y:S01]  /*4d20*/  FMUL.FTZ R9, R6, R5 ;  /* 0x0000000506097220 */ /* 0x004fe20000410000 */
[----:B------:R-:W-:Y:S01]  /*4d30*/  @P0 FADD.FTZ R23, R23, R8 ;  /* 0x0000000817170221 */ /* 0x000fe20000010000 */
[----:B------:R-:W-:Y:S01]  /*4d40*/  SHF.L.U32 R150, R150, 0x10, RZ ;  /* 0x0000001096967819 */ /* 0x000fe200000006ff */
[----:B------:R-:W-:Y:S01]  /*4d50*/  @P0 FADD.FTZ R22, R22, R11 ;  /* 0x0000000b16160221 */ /* 0x000fe20000010000 */
[-C--:B---3--:R-:W-:Y:S01]  /*4d60*/  FFMA.FTZ R9, R20, R7.reuse, R9 ;  /* 0x0000000714097223 */ /* 0x088fe20000010009 */
[----:B------:R-:W-:Y:S01]  /*4d70*/  FMUL.FTZ R7, R6, R7 ;  /* 0x0000000706077220 */ /* 0x000fe20000410000 */
[----:B------:R-:W0:Y:S01]  /*4d80*/  SHFL.UP PT, R10, R23, 0x10, RZ ;  /* 0x06000000170a7989 */ /* 0x000e2200000e00ff */
[----:B------:R-:W-:-:S02]  /*4d90*/  SHF.L.U32 R151, R151, 0x10, RZ ;  /* 0x0000001097977819 */ /* 0x000fc400000006ff */
[----:B------:R-:W-:Y:S01]  /*4da0*/  @P0 FFMA.FTZ R20, R20, R5, -R7 ;  /* 0x0000000514140223 */ /* 0x000fe20000010807 */
[----:B------:R-:W1:Y:S01]  /*4db0*/  SHFL.UP PT, R8, R22, 0x10, RZ ;  /* 0x0600000016087989 */ /* 0x000e6200000e00ff */
[----:B------:R-:W-:Y:S02]  /*4dc0*/  FSEL R9, R6, R9, !P0 ;  /* 0x0000000906097208 */ /* 0x000fe40004000000 */
[----:B------:R-:W-:Y:S01]  /*4dd0*/  LOP3.LUT P0, RZ, R81, 0x1f, RZ, 0xc0, !PT ;  /* 0x0000001f51ff7812 */ /* 0x000fe2000780c0ff */
[----:B------:R-:W2:Y:S03]  /*4de0*/  SHFL.UP PT, R4, R20, 0x10, RZ ;  /* 0x0600000014047989 */ /* 0x000ea600000e00ff */
[----:B------:R-:W-:Y:S01]  /*4df0*/  ISETP.EQ.OR P0, PT, RZ, UR4, P0 ;  /* 0x00000004ff007c0c */ /* 0x000fe20008702670 */
[----:B------:R-:W3:Y:S01]  /*4e00*/  SHFL.UP PT, R5, R9, 0x10, RZ ;  /* 0x0600000009057989 */ /* 0x000ee200000e00ff */
[----:B0-----:R-:W-:-:S11]  /*4e10*/  FMUL.FTZ R7, R9, R10 ;  /* 0x0000000a09077220 */ /* 0x001fd60000410000 */
[----:B------:R-:W-:Y:S01]  /*4e20*/  @!P0 LEA R136, R36, UR5, 0x4 ;  /* 0x0000000524888c11 */ /* 0x000fe2000f8e20ff */
[CC--:B-1----:R-:W-:Y:S01]  /*4e30*/  FMUL.FTZ R11, R9.reuse, R8.reuse ;  /* 0x00000008090b7220 */ /* 0x0c2fe20000410000 */
[C---:B------:R-:W-:Y:S01]  /*4e40*/  FFMA.FTZ R21, R20.reuse, R8, -R7 ;  /* 0x0000000814157223 */ /* 0x040fe20000010807 */
[----:B------:R-:W-:Y:S02]  /*4e50*/  @!P2 SHF.R.U32.HI R8, RZ, 0x1, R81 ;  /* 0x00000001ff08a819 */ /* 0x000fe40000011651 */
[----:B------:R-:W-:Y:S01]  /*4e60*/  FFMA.FTZ R10, R20, R10, R11 ;  /* 0x0000000a140a7223 */ /* 0x000fe2000001000b */
[CC--:B--2---:R-:W-:Y:S01]  /*4e70*/  FMUL.FTZ R11, R9.reuse, R4.reuse ;  /* 0x00000004090b7220 */ /* 0x0c4fe20000410000 */
[----:B------:R-:W-:Y:S01]  /*4e80*/  @P1 FADD.FTZ R22, R22, R21 ;  /* 0x0000001516161221 */ /* 0x000fe20000010000 */
[----:B------:R-:W-:Y:S01]  /*4e90*/  @!P2 LOP3.LUT R137, R8, 0x7ffffff0, RZ, 0xc0, !PT ;  /* 0x7ffffff00889a812 */ /* 0x000fe200078ec0ff */
[-C--:B---3--:R-:W-:Y:S01]  /*4ea0*/  FMUL.FTZ R7, R9, R5.reuse ;  /* 0x0000000509077220 */ /* 0x088fe20000410000 */
[C---:B------:R-:W-:Y:S01]  /*4eb0*/  FFMA.FTZ R6, R20.reuse, R5, R11 ;  /* 0x0000000514067223 */ /* 0x040fe2000001000b */
[----:B------:R-:W-:Y:S01]  /*4ec0*/  MOV R5, RZ ;  /* 0x000000ff00057202 */ /* 0x000fe20000000f00 */
[----:B------:R-:W-:Y:S01]  /*4ed0*/  @P1 FADD.FTZ R23, R23, R10 ;  /* 0x0000000a17171221 */ /* 0x000fe20000010000 */
[----:B------:R-:W-:Y:S01]  /*4ee0*/  @P1 FFMA.FTZ R20, R20, R4, -R7 ;  /* 0x0000000414141223 */ /* 0x000fe20000010807 */
[----:B------:R-:W-:Y:S01]  /*4ef0*/  MOV R4, 0x3f800000 ;  /* 0x3f80000000047802 */ /* 0x000fe20000000f00 */
[----:B------:R-:W-:Y:S01]  /*4f00*/  SHFL.UP PT, R133, R22, 0x1, RZ ;  /* 0x0420000016857989 */ /* 0x000fe200000e00ff */
[----:B------:R-:W-:-:S02]  /*4f10*/  FSEL R21, R9, R6, !P1 ;  /* 0x0000000609157208 */ /* 0x000fc40004800000 */
[----:B------:R-:W-:Y:S02]  /*4f20*/  CS2R R6, SRZ ;  /* 0x0000000000067805 */ /* 0x000fe4000001ff00 */
[C---:B------:R-:W-:Y:S01]  /*4f30*/  PRMT R138, R14.reuse, 0x7632, R138 ;  /* 0x000076320e8a7816 */ /* 0x040fe2000000008a */
[----:B------:R-:W-:Y:S01]  /*4f40*/  SHFL.UP PT, R135, R23, 0x1, RZ ;  /* 0x0420000017877989 */ /* 0x000fe200000e00ff */
[C---:B------:R-:W-:Y:S02]  /*4f50*/  PRMT R139, R15.reuse, 0x7632, R139 ;  /* 0x000076320f8b7816 */ /* 0x040fe4000000008b */
[----:B------:R-:W-:Y:S01]  /*4f60*/  SHF.L.U32 R14, R14, 0x10, RZ ;  /* 0x000000100e0e7819 */ /* 0x000fe200000006ff */
[----:B------:R0:W-:Y:S01]  /*4f70*/  @!P0 LDS.128 R4, [R136+0x10c0] ;  /* 0x0010c00088048984 */ /* 0x0001e20000000c00 */
[----:B------:R-:W-:Y:S02]  /*4f80*/  ISETP.NE.AND P0, PT, R132, RZ, PT ;  /* 0x000000ff8400720c */ /* 0x000fe40003f05270 */
[----:B------:R-:W-:Y:S01]  /*4f90*/  SHF.L.U32 R15, R15, 0x10, RZ ;  /* 0x000000100f0f7819 */ /* 0x000fe200000006ff */
[----:B------:R1:W-:Y:S01]  /*4fa0*/  @!P2 STS.128 [R137+UR5+0x1080], R20 ;  /* 0x001080148900a988 */ /* 0x0003e20008000c05 */
[----:B------:R-:W-:Y:S01]  /*4fb0*/  BAR.SYNC.DEFER_BLOCKING 0x0 ;  /* 0x0000000000007b1d */ /* 0x000fe20000010000 */
[----:B0-----:R-:W-:-:S02]  /*4fc0*/  PRMT R136, R12, 0x7632, R136 ;  /* 0x000076320c887816 */ /* 0x001fc40000000088 */
[----:B------:R-:W-:-:S03]  /*4fd0*/  SHF.L.U32 R12, R12, 0x10, RZ ;  /* 0x000000100c0c7819 */ /* 0x000fc600000006ff */
[----:B------:R-:W-:Y:S04]  /*4fe0*/  SHFL.UP PT, R132, R20, 0x1, RZ ;  /* 0x0420000014847989 */ /* 0x000fe800000e00ff */
[----:B------:R-:W-:Y:S01]  /*4ff0*/  SHFL.UP PT, R134, R21, 0x1, RZ ;  /* 0x0420000015867989 */ /* 0x000fe200000e00ff */
[C---:B-1----:R-:W-:Y:S02]  /*5000*/  PRMT R137, R13.reuse, 0x7632, R137 ;  /* 0x000076320d897816 */ /* 0x042fe40000000089 */
[----:B------:R-:W-:Y:S01]  /*5010*/  SHF.L.U32 R13, R13, 0x10, RZ ;  /* 0x000000100d0d7819 */ /* 0x000fe200000006ff */
[----:B------:R-:W-:Y:S04]  /*5020*/  LDS.128 R8, [UR5+0x1080] ;  /* 0x00108005ff087984 */ /* 0x000fe80008000c00 */
[----:B------:R-:W0:Y:S02]  /*5030*/  LDS.128 R32, [UR5+0x1090] ;  /* 0x00109005ff207984 */ /* 0x000e240008000c00 */
[-C--:B0-----:R-:W-:Y:S01]  /*5040*/  FMUL.FTZ R23, R11, R33.reuse ;  /* 0x000000210b177220 */ /* 0x081fe20000410000 */
[-C--:B------:R-:W-:Y:S01]  /*5050*/  FMUL.FTZ R22, R10, R33.reuse ;  /* 0x000000210a167220 */ /* 0x080fe20000410000 */
        /* <DEDUP_REMOVED lines=31> */
.L_x_1148:
[----:B------:R-:W-:Y:S01]  /*5250*/  ISETP.NE.AND P0, PT, R79, RZ, PT ;  /* 0x000000ff4f00720c */ /* 0x000fe20003f05270 */
[C---:B------:R-:W-:Y:S01]  /*5260*/  FMUL.FTZ R10, R153.reuse, R7 ;  /* 0x00000007990a7220 */ /* 0x040fe20000410000 */
[CC--:B------:R-:W-:Y:S01]  /*5270*/  FMUL.FTZ R136, R153.reuse, R6.reuse ;  /* 0x0000000699887220 */ /* 0x0c0fe20000410000 */
[----:B------:R-:W-:Y:S02]  /*5280*/  FMUL.FTZ R8, R153, R5 ;  /* 0x0000000599087220 */ /* 0x000fe40000410000 */
[----:B------:R-:W-:Y:S01]  /*5290*/  FFMA.FTZ R9, R33, R6, -R10 ;  /* 0x0000000621097223 */ /* 0x000fe2000001080a */
[----:B------:R-:W-:Y:S01]  /*52a0*/  FMUL.FTZ R10, R153, R4 ;  /* 0x00000004990a7220 */ /* 0x000fe20000410000 */
[----:B------:R-:W-:-:S06]  /*52b0*/  FFMA.FTZ R136, R33, R7, R136 ;  /* 0x0000000721887223 */ /* 0x000fcc0000010088 */
        /* <DEDUP_REMOVED lines=9> */
.L_x_1149:
[----:B------:R-:W-:Y:S05]  /*5350*/  BSYNC B0 ;  /* 0x0000000000007941 */ /* 0x000fea0003800000 */
.L_x_1147:
        /* <DEDUP_REMOVED lines=110> */
[----:B------:R-:W2:Y:S08]  /*5a40*/  S2UR UR25, SR_CTAID.X ;  /* 0x00000000001979c3 */ /* 0x000eb00000002500 */
[----:B------:R-:W3:Y:S08]  /*5a50*/  LDC R123, c[0x0][0x224] ;  /* 0x00008900ff7b7b82 */ /* 0x000ef00000000800 */
[----:B------:R-:W4:Y:S01]  /*5a60*/  LDC R125, c[0x0][0x21c] ;  /* 0x00008700ff7d7b82 */ /* 0x000f220000000800 */
[----:B0-----:R-:W-:-:S07]  /*5a70*/  MOV R108, UR6 ;  /* 0x00000006006c7c02 */ /* 0x001fce0008000f00 */
[----:B------:R-:W0:Y:S01]  /*5a80*/  LDC.64 R8, c[0x0][0x310] ;  /* 0x0000c400ff087b82 */ /* 0x000e220000000a00 */
[----:B--2---:R-:W-:-:S05]  /*5a90*/  MOV R85, UR25 ;  /* 0x0000001900557c02 */ /* 0x004fca0008000f00 */
[----:B------:R-:W-:-:S04]  /*5aa0*/  IMAD R122, R85, UR7, R108 ;  /* 0x00000007557a7c24 */ /* 0x000fc8000f8e026c */
[----:B---3--:R-:W-:-:S04]  /*5ab0*/  IMAD R122, R122, R123, RZ ;  /* 0x0000007b7a7a7224 */ /* 0x008fc800078e02ff */
[----:B----4-:R-:W-:Y:S02]  /*5ac0*/  IMAD R123, R122, R125, RZ ;  /* 0x0000007d7a7b7224 */ /* 0x010fe400078e02ff */
[----:B------:R-:W-:-:S03]  /*5ad0*/  IMAD R122, R125, UR4, R36 ;  /* 0x000000047d7a7c24 */ /* 0x000fc6000f8e0224 */
[----:B------:R-:W-:Y:S02]  /*5ae0*/  SHF.R.S32.HI R125, RZ, 0x1f, R123 ;  /* 0x0000001fff7d7819 */ /* 0x000fe4000001147b */
[----:B------:R-:W-:-:S04]  /*5af0*/  IADD3 R123, P0, R122, R123, RZ ;  /* 0x0000007b7a7b7210 */ /* 0x000fc80007f1e0ff */
[----:B------:R-:W-:Y:S02]  /*5b00*/  LEA.HI.X.SX32 R122, R122, R125, 0x1, P0 ;  /* 0x0000007d7a7a7211 */ /* 0x000fe400000f0eff */
[----:B0-----:R-:W-:-:S04]  /*5b10*/  LEA R8, P0, R123, R8, 0x4 ;  /* 0x000000087b087211 */ /* 0x001fc800078020ff */
[----:B------:R-:W-:-:S05]  /*5b20*/  LEA.HI.X R9, R123, R9, R122, 0x4, P0 ;  /* 0x000000097b097211 */ /* 0x000fca00000f247a */
[----:B------:R1:W-:Y:S04]  /*5b30*/  STG.E.128 desc[UR8][R8.64], R4 ;  /* 0x0000000408007986 */ /* 0x0003e8000c101d08 */
.L_x_1151:
[----:B------:R-:W-:Y:S05]  /*5b40*/  BSYNC B0 ;  /* 0x0000000000007941 */ /* 0x000fea0003800000 */
.L_x_1150:
[CC--:B-1---5:R-:W-:Y:S01]  /*5b50*/  FMUL.FTZ R4, R21.reuse, R3.reuse ;  /* 0x0000000315047220 */ /* 0x0e2fe20000410000 */
[-C--:B------:R-:W-:Y:S01]  /*5b60*/  FMUL.FTZ R6, R21, R2.reuse ;  /* 0x0000000215067220 */ /* 0x080fe20000410000 */
[-C--:B------:R-:W-:Y:S01]  /*5b70*/  FMUL.FTZ R5, R20, R3.reuse ;  /* 0x0000000314057220 */ /* 0x080fe20000410000 */
[-C--:B------:R-:W-:Y:S01]  /*5b80*/  FMUL.FTZ R9, R22, R3.reuse ;  /* 0x0000000316097220 */ /* 0x080fe20000410000 */
[CC--:B------:R-:W-:Y:S01]  /*5b90*/  FFMA.FTZ R7, R13.reuse, R2.reuse, -R4 ;  /* 0x000000020d077223 */ /* 0x0c0fe20000010804 */
[-C--:B------:R-:W-:Y:S01]  /*5ba0*/  FFMA.FTZ R13, R13, R3.reuse, R6 ;  /* 0x000000030d0d7223 */ /* 0x080fe20000010006 */
[CC--:B------:R-:W-:Y:S01]  /*5bb0*/  FMUL.FTZ R6, R34.reuse, R3.reuse ;  /* 0x0000000322067220 */ /* 0x0c0fe20000410000 */
[-C--:B------:R-:W-:Y:S01]  /*5bc0*/  FMUL.FTZ R34, R34, R2.reuse ;  /* 0x0000000222227220 */ /* 0x080fe20000410000 */
        /* <DEDUP_REMOVED lines=9> */
[-C--:B------:R-:W-:Y:S01]  /*5c60*/  FMUL.FTZ R17, R142, R3.reuse ;  /* 0x000000038e117220 */ /* 0x080fe20000410000 */
[CC--:B------:R-:W-:Y:S01]  /*5c70*/  FMUL.FTZ R12, R143.reuse, R3.reuse ;  /* 0x000000038f0c7220 */ /* 0x0c0fe20000410000 */
[-C--:B------:R-:W-:Y:S01]  /*5c80*/  FMUL.FTZ R22, R143, R2.reuse ;  /* 0x000000028f167220 */ /* 0x080fe20000410000 */
[CC--:B------:R-:W-:Y:S01]  /*5c90*/  FFMA.FTZ R4, R15.reuse, R2.reuse, -R4 ;  /* 0x000000020f047223 */ /* 0x0c0fe20000010804 */
[-C--:B------:R-:W-:Y:S01]  /*5ca0*/  FFMA.FTZ R8, R15, R3.reuse, R8 ;  /* 0x000000030f087223 */ /* 0x080fe20000010008 */
[-C--:B------:R-:W-:Y:S01]  /*5cb0*/  FMUL.FTZ R15, R32, R3.reuse ;  /* 0x00000003200f7220 */ /* 0x080fe20000410000 */
[-C--:B------:R-:W-:Y:S01]  /*5cc0*/  FFMA.FTZ R6, R18, R2.reuse, -R17 ;  /* 0x0000000212067223 */ /* 0x080fe20000010811 */
[-C--:B------:R-:W-:Y:S01]  /*5cd0*/  FMUL.FTZ R32, R32, R2.reuse ;  /* 0x0000000220207220 */ /* 0x080fe20000410000 */
[CC--:B------:R-:W-:Y:S01]  /*5ce0*/  FFMA.FTZ R17, R19.reuse, R2.reuse, -R12 ;  /* 0x0000000213117223 */ /* 0x0c0fe2000001080c */
[-C--:B------:R-:W-:Y:S01]  /*5cf0*/  FFMA.FTZ R22, R19, R3.reuse, R22 ;  /* 0x0000000313167223 */ /* 0x080fe20000010016 */
[-C--:B------:R-:W-:Y:S01]  /*5d00*/  FMUL.FTZ R19, R144, R3.reuse ;  /* 0x0000000390137220 */ /* 0x080fe20000410000 */
[CC--:B------:R-:W-:Y:S01]  /*5d10*/  FFMA.FTZ R15, R16.reuse, R2.reuse, -R15 ;  /* 0x00000002100f7223 */ /* 0x0c0fe2000001080f */
[-C--:B------:R-:W-:Y:S01]  /*5d20*/  FFMA.FTZ R125, R16, R3.reuse, R32 ;  /* 0x00000003107d7223 */ /* 0x080fe20000010020 */
[-C--:B------:R-:W-:Y:S01]  /*5d30*/  FMUL.FTZ R32, R144, R2.reuse ;  /* 0x0000000290207220 */ /* 0x080fe20000410000 */
[CC--:B------:R-:W-:Y:S01]  /*5d40*/  FMUL.FTZ R16, R145.reuse, R2.reuse ;  /* 0x0000000291107220 */ /* 0x0c0fe20000410000 */
[-C--:B------:R-:W-:Y:S01]  /*5d50*/  FFMA.FTZ R12, R24, R2.reuse, -R19 ;  /* 0x00000002180c7223 */ /* 0x080fe20000010813 */
[-C--:B------:R-:W-:Y:S01]  /*5d60*/  FMUL.FTZ R19, R146, R3.reuse ;  /* 0x0000000392137220 */ /* 0x080fe20000410000 */
[-C--:B------:R-:W-:Y:S01]  /*5d70*/  FFMA.FTZ R9, R14, R2.reuse, -R9 ;  /* 0x000000020e097223 */ /* 0x080fe20000010809 */
[-C--:B------:R-:W-:Y:S01]  /*5d80*/  FMUL.FTZ R146, R146, R2.reuse ;  /* 0x0000000292927220 */ /* 0x080fe20000410000 */
[-C--:B------:R-:W-:Y:S01]  /*5d90*/  FMUL.FTZ R14, R145, R3.reuse ;  /* 0x00000003910e7220 */ /* 0x080fe20000410000 */
[-C--:B------:R-:W-:Y:S01]  /*5da0*/  FFMA.FTZ R32, R24, R3.reuse, R32 ;  /* 0x0000000318207223 */ /* 0x080fe20000010020 */
[-C--:B------:R-:W-:Y:S01]  /*5db0*/  FFMA.FTZ R34, R25, R3.reuse, R16 ;  /* 0x0000000319227223 */ /* 0x080fe20000010010 */
[-C--:B------:R-:W-:Y:S01]  /*5dc0*/  FMUL.FTZ R24, R147, R2.reuse ;  /* 0x0000000293187220 */ /* 0x080fe20000410000 */
[CC--:B------:R-:W-:Y:S01]  /*5dd0*/  FFMA.FTZ R16, R26.reuse, R2.reuse, -R19 ;  /* 0x000000021a107223 */ /* 0x0c0fe20000010813 */
[-C--:B------:R-:W-:Y:S01]  /*5de0*/  FFMA.FTZ R146, R26, R3.reuse, R146 ;  /* 0x000000031a927223 */ /* 0x080fe20000010092 */
[-C--:B------:R-:W-:Y:S01]  /*5df0*/  FMUL.FTZ R19, R148, R3.reuse ;  /* 0x0000000394137220 */ /* 0x080fe20000410000 */
[----:B------:R-:W-:Y:S01]  /*5e00*/  IADD3 R36, R36, 0x1, RZ ;  /* 0x0000000124247810 */ /* 0x000fe20007ffe0ff */
[-C--:B------:R-:W-:Y:S01]  /*5e10*/  FMUL.FTZ R20, R142, R2.reuse ;  /* 0x000000028e147220 */ /* 0x080fe20000410000 */
[-C--:B------:R-:W-:Y:S01]  /*5e20*/  FFMA.FTZ R14, R25, R2.reuse, -R14 ;  /* 0x00000002190e7223 */ /* 0x080fe2000001080e */
[-C--:B------:R-:W-:Y:S01]  /*5e30*/  FMUL.FTZ R26, R149, R3.reuse ;  /* 0x00000003951a7220 */ /* 0x080fe20000410000 */
[-C--:B------:R-:W-:Y:S01]  /*5e40*/  FMUL.FTZ R148, R148, R2.reuse ;  /* 0x0000000294947220 */ /* 0x080fe20000410000 */
[CC--:B------:R-:W-:Y:S01]  /*5e50*/  FMUL.FTZ R25, R150.reuse, R3.reuse ;  /* 0x0000000396197220 */ /* 0x0c0fe20000410000 */
[-C--:B------:R-:W-:Y:S01]  /*5e60*/  FFMA.FTZ R122, R27, R3.reuse, R24 ;  /* 0x000000031b7a7223 */ /* 0x080fe20000010018 */
[-C--:B------:R-:W-:Y:S01]  /*5e70*/  FMUL.FTZ R124, R149, R2.reuse ;  /* 0x00000002957c7220 */ /* 0x080fe20000410000 */
[-C--:B------:R-:W-:Y:S01]  /*5e80*/  FMUL.FTZ R150, R150, R2.reuse ;  /* 0x0000000296967220 */ /* 0x080fe20000410000 */
[-C--:B------:R-:W-:Y:S01]  /*5e90*/  FMUL.FTZ R126, R151, R2.reuse ;  /* 0x00000002977e7220 */ /* 0x080fe20000410000 */
[-C--:B------:R-:W-:Y:S01]  /*5ea0*/  FFMA.FTZ R24, R28, R2.reuse, -R19 ;  /* 0x000000021c187223 */ /* 0x080fe20000010813 */
[----:B------:R-:W-:Y:S01]  /*5eb0*/  ISETP.GE.AND P0, PT, R36, UR24, PT ;  /* 0x0000001824007c0c */ /* 0x000fe2000bf06270 */
[-C--:B------:R-:W-:Y:S01]  /*5ec0*/  FFMA.FTZ R20, R18, R3.reuse, R20 ;  /* 0x0000000312147223 */ /* 0x080fe20000010014 */
[-C--:B------:R-:W-:Y:S01]  /*5ed0*/  FFMA.FTZ R19, R29, R2.reuse, -R26 ;  /* 0x000000021d137223 */ /* 0x080fe2000001081a */
[-C--:B------:R-:W-:Y:S01]  /*5ee0*/  FMUL.FTZ R18, R147, R3.reuse ;  /* 0x0000000393127220 */ /* 0x080fe20000410000 */
[-C--:B------:R-:W-:Y:S01]  /*5ef0*/  FFMA.FTZ R148, R28, R3.reuse, R148 ;  /* 0x000000031c947223 */ /* 0x080fe20000010094 */
[CC--:B------:R-:W-:Y:S01]  /*5f00*/  FFMA.FTZ R26, R30.reuse, R2.reuse, -R25 ;  /* 0x000000021e1a7223 */ /* 0x0c0fe20000010819 */
[-C--:B------:R-:W-:Y:S01]  /*5f10*/  FFMA.FTZ R124, R29, R3.reuse, R124 ;  /* 0x000000031d7c7223 */ /* 0x080fe2000001007c */
[-C--:B------:R-:W-:Y:S01]  /*5f20*/  FMUL.FTZ R28, R151, R3.reuse ;  /* 0x00000003971c7220 */ /* 0x080fe20000410000 */
[-C--:B------:R-:W-:Y:S01]  /*5f30*/  FFMA.FTZ R25, R30, R3.reuse, R150 ;  /* 0x000000031e197223 */ /* 0x080fe20000010096 */
[----:B------:R-:W-:Y:S01]  /*5f40*/  FFMA.FTZ R126, R31, R3, R126 ;  /* 0x000000031f7e7223 */ /* 0x000fe2000001007e */
        /* <DEDUP_REMOVED lines=52> */
.L_x_1146:
        /* <DEDUP_REMOVED lines=18> */
[----:B------:R-:W-:Y:S02]  /*63b0*/  IADD3 R71, P1, R71, 0x1000, RZ ;  /* 0x0000100047477810 */ /* 0x000fe40007f3e0ff */
        /* <DEDUP_REMOVED lines=28> */
.L_x_1154:
        /* <DEDUP_REMOVED lines=16> */
.L_x_5186:


//--------------------- .text._Z25selective_scan_fwd_kernelI32Selective_Scan_fwd_kernel_traitsILi64ELi16ELi1ELb1ELb0ELb1ELb1EN3c108BFloat16ENS1_7complexIfEEEEv13SSMParamsBase --------------------------
	.section	.text._Z25selective_scan_fwd_kernelI32Selective_Scan_fwd_kernel_traitsILi64ELi16ELi1ELb1ELb0ELb1ELb1EN3c108BFloat16ENS1_7complexIfEEEEv13SSMParamsBase,"ax",@progbits
	.align	128
        .global         _Z25selective_scan_fwd_kernelI32Selective_Scan_fwd_kernel_traitsILi64ELi16ELi1ELb1ELb0ELb1ELb1EN3c108BFloat16ENS1_7complexIfEEEEv13SSMParamsBase
        .type           _Z25selective_scan_fwd_kernelI32Selective_Scan_fwd_kernel_traitsILi64ELi16ELi1ELb1ELb0ELb1ELb1EN3c108BFloat16ENS1_7complexIfEEEEv13SSMParamsBase,@function
        .size           _Z25selective_scan_fwd_kernelI32Selective_Scan_fwd_kernel_traitsILi64ELi16ELi1ELb1ELb0ELb1ELb1EN3c108BFloat16ENS1_7complexIfEEEEv13SSMParamsBase,(.L_x_5187 - _Z25selective_scan_fwd_kernelI32Selective_Scan_fwd_kernel_traitsILi64ELi16ELi1ELb1ELb0ELb1ELb1EN3c108BFloat16ENS1_7complexIfEEEEv13SSMParamsBase)
        .other          _Z25selective_scan_fwd_kernelI32Selective_Scan_fwd_kernel_traitsILi64ELi16ELi1ELb1ELb0ELb1ELb1EN3c108BFloat16ENS1_7complexIfEEEEv13SSMParamsBase,@"STO_CUDA_ENTRY STV_DEFAULT"
_Z25selective_scan_fwd_kernelI32Selective_Scan_fwd_kernel_traitsILi64ELi16ELi1ELb1ELb0ELb1ELb1EN3c108BFloat16ENS1_7complexIfEEEEv13SSMParamsBase:
.text._Z25selective_scan_fwd_kernelI32Selective_Scan_fwd_kernel_traitsILi64ELi16ELi1ELb1ELb0ELb1ELb1EN3c108BFloat16ENS1_7complexIfEEEEv13SSMParamsBase:
        /* <DEDUP_REMOVED lines=95> */
.L_x_1194:
        /* <DEDUP_REMOVED lines=88> */
.L_x_1156:
[----:B------:R-:W-:Y:S05]  /*0b70*/  BSYNC B0 ;  /* 0x0000000000007941 */ /* 0x000fea0003800000 */
.L_x_1155:
        /* <DEDUP_REMOVED lines=42> */
.L_x_1158:
[----:B------:R-:W-:Y:S05]  /*0e20*/  BSYNC B0 ;  /* 0x0000000000007941 */ /* 0x000fea0003800000 */
.L_x_1157:
        /* <DEDUP_REMOVED lines=40> */
.L_x_1160:
[----:B------:R-:W-:Y:S05]  /*10b0*/  BSYNC B0 ;  /* 0x0000000000007941 */ /* 0x000fea0003800000 */
.L_x_1159:
        /* <DEDUP_REMOVED lines=42> */
.L_x_1162:
[----:B------:R-:W-:Y:S05]  /*1360*/  BSYNC B0 ;  /* 0x0000000000007941 */ /* 0x000fea0003800000 */
.L_x_1161:
        /* <DEDUP_REMOVED lines=40> */
.L_x_1164:
[----:B------:R-:W-:Y:S05]  /*15f0*/  BSYNC B0 ;  /* 0x0000000000007941 */ /* 0x000fea0003800000 */
.L_x_1163:
        /* <DEDUP_REMOVED lines=42> */
.L_x_1166:
[----:B------:R-:W-:Y:S05]  /*18a0*/  BSYNC B0 ;  /* 0x0000000000007941 */ /* 0x000fea0003800000 */
.L_x_1165:
        /* <DEDUP_REMOVED lines=41> */
.L_x_1168:
[----:B------:R-:W-:Y:S05]  /*1b40*/  BSYNC B0 ;  /* 0x0000000000007941 */ /* 0x000fea0003800000 */
.L_x_1167:
        /* <DEDUP_REMOVED lines=42> */
.L_x_1170:
[----:B------:R-:W-:Y:S05]  /*1df0*/  BSYNC B0 ;  /* 0x0000000000007941 */ /* 0x000fea0003800000 */
.L_x_1169:
        /* <DEDUP_REMOVED lines=42> */
.L_x_1172:
[----:B------:R-:W-:Y:S05]  /*20a0*/  BSYNC B0 ;  /* 0x0000000000007941 */ /* 0x000fea0003800000 */
.L_x_1171:
        /* <DEDUP_REMOVED lines=40> */
.L_x_1174:
[----:B------:R-:W-:Y:S05]  /*2330*/  BSYNC B0 ;  /* 0x0000000000007941 */ /* 0x000fea0003800000 */
.L_x_1173:
        /* <DEDUP_REMOVED lines=44> */
.L_x_1176:
[----:B------:R-:W-:Y:S05]  /*2600*/  BSYNC B0 ;  /* 0x0000000000007941 */ /* 0x000fea0003800000 */
.L_x_1175:
        /* <DEDUP_REMOVED lines=33> */
.L_x_1178:
[----:B------:R-:W-:Y:S05]  /*2820*/  BSYNC B0 ;  /* 0x0000000000007941 */ /* 0x000fea0003800000 */
.L_x_1177:
        /* <DEDUP_REMOVED lines=33> */
.L_x_1180:
[----:B------:R-:W-:Y:S05]  /*2a40*/  BSYNC B0 ;  /* 0x0000000000007941 */ /* 0x000fea0003800000 */
.L_x_1179:
        /* <DEDUP_REMOVED lines=33> */
.L_x_1182:
[----:B------:R-:W-:Y:S05]  /*2c60*/  BSYNC B0 ;  /* 0x0000000000007941 */ /* 0x000fea0003800000 */
.L_x_1181:
        /* <DEDUP_REMOVED lines=33> */
.L_x_1184:
[----:B------:R-:W-:Y:S05]  /*2e80*/  BSYNC B0 ;  /* 0x0000000000007941 */ /* 0x000fea0003800000 */
.L_x_1183:
        /* <DEDUP_REMOVED lines=33> */
.L_x_1186:
[----:B------:R-:W-:Y:S05]  /*30a0*/  BSYNC B0 ;  /* 0x0000000000007941 */ /* 0x000fea0003800000 */
.L_x_1185:
        /* <DEDUP_REMOVED lines=30> */
.L_x_1193:
        /* <DEDUP_REMOVED lines=508> */
.L_x_1189:
        /* <DEDUP_REMOVED lines=16> */
.L_x_1190:
[----:B------:R-:W-:Y:S05]  /*5350*/  BSYNC B0 ;  /* 0x0000000000007941 */ /* 0x000fea0003800000 */
.L_x_1188:
        /* <DEDUP_REMOVED lines=126> */
.L_x_1192:
[----:B------:R-:W-:Y:S05]  /*5b40*/  BSYNC B0 ;  /* 0x0000000000007941 */ /* 0x000fea0003800000 */
.L_x_1191:
        /* <DEDUP_REMOVED lines=116> */
.L_x_1187:
        /* <DEDUP_REMOVED lines=191> */
[----:B------:R-:W-:Y:S01]  /*6e80*/  F2FP.BF16.F32.PACK_AB R24, R9, R22 ;  /* 0x000000160918723e */ /* 0x000fe200000010ff */
[----:B------:R-:W-:Y:S01]  /*6e90*/  ULDC.64 UR6, c[0x0][0x2c8] ;  /* 0x0000b20000067ab9 */ /* 0x000fe20000000a00 */
        /* <DEDUP_REMOVED lines=28> */
.L_x_1195:
        /* <DEDUP_REMOVED lines=10> */
.L_x_5187:


//--------------------- .text._Z25selective_scan_fwd_kernelI32Selective_Scan_fwd_kernel_traitsILi64ELi16ELi1ELb1ELb1ELb0ELb0EN3c108BFloat16ENS1_7complexIfEEEEv13SSMParamsBase --------------------------
	.section	.text._Z25selective_scan_fwd_kernelI32Selective_Scan_fwd_kernel_traitsILi64ELi16ELi1ELb1ELb1ELb0ELb0EN3c108BFloat16ENS1_7complexIfEEEEv13SSMParamsBase,"ax",@progbits
	.align	128
        .global         _Z25selective_scan_fwd_kernelI32Selective_Scan_fwd_kernel_traitsILi64ELi16ELi1ELb1ELb1ELb0ELb0EN3c108BFloat16ENS1_7complexIfEEEEv13SSMParamsBase
        .type           _Z25selective_scan_fwd_kernelI32Selective_Scan_fwd_kernel_traitsILi64ELi16ELi1ELb1ELb1ELb0ELb0EN3c108BFloat16ENS1_7complexIfEEEEv13SSMParamsBase,@function
        .size           _Z25selective_scan_fwd_kernelI32Selective_Scan_fwd_kernel_traitsILi64ELi16ELi1ELb1ELb1ELb0ELb0EN3c108BFloat16ENS1_7complexIfEEEEv13SSMParamsBase,(.L_x_5188 - _Z25selective_scan_fwd_kernelI32Selective_Scan_fwd_kernel_traitsILi64ELi16ELi1ELb1ELb1ELb0ELb0EN3c108BFloat16ENS1_7complexIfEEEEv13SSMParamsBase)
        .other          _Z25selective_scan_fwd_kernelI32Selective_Scan_fwd_kernel_traitsILi64ELi16ELi1ELb1ELb1ELb0ELb0EN3c108BFloat16ENS1_7complexIfEEEEv13SSMParamsBase,@"STO_CUDA_ENTRY STV_DEFAULT"
_Z25selective_scan_fwd_kernelI32Selective_Scan_fwd_kernel_traitsILi64ELi16ELi1ELb1ELb1ELb0ELb0EN3c108BFloat16ENS1_7complexIfEEEEv13SSMParamsBase:
.text._Z25selective_scan_fwd_kernelI32Selective_Scan_fwd_kernel_traitsILi64ELi16ELi1ELb1ELb1ELb0ELb0EN3c108BFloat16ENS1_7complexIfEEEEv13SSMParamsBase:
        /* <DEDUP_REMOVED lines=95> */
.L_x_1235:
        /* <DEDUP_REMOVED lines=86> */
.L_x_1197:
[----:B------:R-:W-:Y:S05]  /*0b50*/  BSYNC B0 ;  /* 0x0000000000007941 */ /* 0x000fea0003800000 */
.L_x_1196:
        /* <DEDUP_REMOVED lines=38> */
.L_x_1199:
[----:B------:R-:W-:Y:S05]  /*0dc0*/  BSYNC B0 ;  /* 0x0000000000007941 */ /* 0x000fea0003800000 */
.L_x_1198:
[----:B------:R-:W-:Y:S01]  /*0dd0*/  SHF.L.U32 R68, R14, 0x10, RZ ;  /* 0x000000100e447819 */ /* 0x000fe200000006ff */
[----:B------:R-:W-:Y:S01]  /*0de0*/  BSSY B0, `(.L_x_1200) ;  /* 0x0000024000007945 */ /* 0x000fe20003800000 */
[----:B------:R-:W-:Y:S02]  /*0df0*/  FSETP.GTU.FTZ.AND P4, PT, R70, 20, PT ;  /* 0x41a000004600780b */ /* 0x000fe40003f9c000 */
[----:B------:R-:W-:Y:S01]  /*0e00*/  PRMT R18, R18, 0x7632, R18 ;  /* 0x0000763212127816 */ /* 0x000fe20000000012 */
        /* <DEDUP_REMOVED lines=33> */
.L_x_1201:
[----:B------:R-:W-:Y:S05]  /*1020*/  BSYNC B0 ;  /* 0x0000000000007941 */ /* 0x000fea0003800000 */
.L_x_1200:
        /* <DEDUP_REMOVED lines=38> */
.L_x_1203:
[----:B------:R-:W-:Y:S05]  /*1290*/  BSYNC B0 ;  /* 0x0000000000007941 */ /* 0x000fea0003800000 */
.L_x_1202:
[----:B------:R-:W-:Y:S01]  /*12a0*/  SHF.L.U32 R64, R15, 0x10, RZ ;  /* 0x000000100f407819 */ /* 0x000fe200000006ff */
[----:B------:R-:W-:Y:S01]  /*12b0*/  BSSY B0, `(.L_x_1204) ;  /* 0x0000025000007945 */ /* 0x000fe20003800000 */
[----:B------:R-:W-:Y:S02]  /*12c0*/  FSETP.GTU.FTZ.AND P4, PT, R66, 20, PT ;  /* 0x41a000004200780b */ /* 0x000fe40003f9c000 */
[----:B------:R-:W-:Y:S01]  /*12d0*/  PRMT R19, R19, 0x7632, R19 ;  /* 0x0000763213137816 */ /* 0x000fe20000000013 */
[----:B------:R-:W-:Y:S01]  /*12e0*/  FADD.FTZ R64, R64, R73 ;  /* 0x0000004940407221 */ /* 0x000fe20000010000 */
        /* <DEDUP_REMOVED lines=33> */
.L_x_1205:
[----:B------:R-:W-:Y:S05]  /*1500*/  BSYNC B0 ;  /* 0x0000000000007941 */ /* 0x000fea0003800000 */
.L_x_1204:
        /* <DEDUP_REMOVED lines=42> */
.L_x_1207:
[----:B------:R-:W-:Y:S05]  /*17b0*/  BSYNC B0 ;  /* 0x0000000000007941 */ /* 0x000fea0003800000 */
.L_x_1206:
[----:B------:R-:W-:Y:S01]  /*17c0*/  SHF.L.U32 R12, R12, 0x10, RZ ;  /* 0x000000100c0c7819 */ /* 0x000fe200000006ff */
[----:B------:R-:W-:Y:S01]  /*17d0*/  BSSY B0, `(.L_x_1208) ;  /* 0x0000028000007945 */ /* 0x000fe20003800000 */
[----:B------:R-:W-:Y:S02]  /*17e0*/  FSETP.GTU.FTZ.AND P4, PT, R62, 20, PT ;  /* 0x41a000003e00780b */ /* 0x000fe40003f9c000 */
[----:B------:R-:W-:Y:S01]  /*17f0*/  ISETP.EQ.OR P5, PT, RZ, UR6, P5 ;  /* 0x00000006ff007c0c */ /* 0x000fe2000afa2670 */
[----:B------:R-:W-:Y:S01]  /*1800*/  FADD.FTZ R60, R12, R73 ;  /* 0x000000490c3c7221 */ /* 0x000fe20000010000 */
        /* <DEDUP_REMOVED lines=36> */
.L_x_1209:
[----:B------:R-:W-:Y:S05]  /*1a50*/  BSYNC B0 ;  /* 0x0000000000007941 */ /* 0x000fea0003800000 */
.L_x_1208:
        /* <DEDUP_REMOVED lines=42> */
.L_x_1211:
[----:B------:R-:W-:Y:S05]  /*1d00*/  BSYNC B0 ;  /* 0x0000000000007941 */ /* 0x000fea0003800000 */
.L_x_1210:
[----:B------:R-:W-:Y:S01]  /*1d10*/  SHF.L.U32 R14, R14, 0x10, RZ ;  /* 0x000000100e0e7819 */ /* 0x000fe200000006ff */
[----:B------:R-:W-:Y:S01]  /*1d20*/  BSSY B0, `(.L_x_1212) ;  /* 0x0000029000007945 */ /* 0x000fe20003800000 */
[----:B------:R-:W-:Y:S02]  /*1d30*/  SHF.L.U32 R27, R5, 0x10, RZ ;  /* 0x00000010051b7819 */ /* 0x000fe400000006ff */
[----:B------:R-:W-:Y:S01]  /*1d40*/  FSETP.GTU.FTZ.AND P4, PT, R58, 20, PT ;  /* 0x41a000003a00780b */ /* 0x000fe20003f9c000 */
[----:B------:R-:W-:Y:S01]  /*1d50*/  FADD.FTZ R56, R14, R73 ;  /* 0x000000490e387221 */ /* 0x000fe20000010000 */
        /* <DEDUP_REMOVED lines=37> */
.L_x_1213:
[----:B------:R-:W-:Y:S05]  /*1fb0*/  BSYNC B0 ;  /* 0x0000000000007941 */ /* 0x000fea0003800000 */
.L_x_1212:
[----:B------:R-:W-:Y:S01]  /*1fc0*/  SHF.L.U32 R54, R15, 0x10, RZ ;  /* 0x000000100f367819 */ /* 0x000fe200000006ff */
[----:B------:R-:W-:Y:S01]  /*1fd0*/  BSSY B0, `(.L_x_1214) ;  /* 0x0000027000007945 */ /* 0x000fe20003800000 */
[C---:B------:R-:W-:Y:S02]  /*1fe0*/  SHF.L.U32 R23, R7.reuse, 0x10, RZ ;  /* 0x0000001007177819 */ /* 0x040fe400000006ff */
[----:B------:R-:W-:Y:S01]  /*1ff0*/  FSETP.GTU.FTZ.AND P5, PT, R56, 20, PT ;  /* 0x41a000003800780b */ /* 0x000fe20003fbc000 */
[----:B------:R-:W-:Y:S01]  /*2000*/  FADD.FTZ R54, R54, R73 ;  /* 0x0000004936367221 */ /* 0x000fe20000010000 */
        /* <DEDUP_REMOVED lines=35> */
.L_x_1215:
[----:B------:R-:W-:Y:S05]  /*2240*/  BSYNC B0 ;  /* 0x0000000000007941 */ /* 0x000fea0003800000 */
.L_x_1214:
[----:B------:R-:W-:Y:S01]  /*2250*/  FSETP.GTU.FTZ.AND P3, PT, R54, 20, PT ;  /* 0x41a000003600780b */ /* 0x000fe20003f7c000 */
[----:B------:R-:W-:Y:S01]  /*2260*/  BSSY B0, `(.L_x_1216) ;  /* 0x000002b000007945 */ /* 0x000fe20003800000 */
[----:B------:R-:W-:Y:S01]  /*2270*/  ISETP.EQ.OR P2, PT, RZ, UR6, P2 ;  /* 0x00000006ff007c0c */ /* 0x000fe20009742670 */
[-C--:B------:R-:W-:Y:S01]  /*2280*/  FMUL.FTZ R52, R37, R75.reuse ;  /* 0x0000004b25347220 */ /* 0x080fe20000410000 */
[----:B------:R-:W-:Y:S01]  /*2290*/  ISETP.EQ.OR P4, PT, RZ, UR6, P4 ;  /* 0x00000006ff007c0c */ /* 0x000fe2000a782670 */
[-C--:B------:R-:W-:Y:S01]  /*22a0*/  FMUL.FTZ R53, R35, R75.reuse ;  /* 0x0000004b23357220 */ /* 0x080fe20000410000 */
[----:B------:R-:W-:Y:S01]  /*22b0*/  ISETP.EQ.OR P5, PT, RZ, UR6, P5 ;  /* 0x00000006ff007c0c */ /* 0x000fe2000afa2670 */
[----:B------:R-:W-:Y:S01]  /*22c0*/  FMUL.FTZ R50, R33, R75 ;  /* 0x0000004b21327220 */ /* 0x000fe20000410000 */
        /* <DEDUP_REMOVED lines=36> */
.L_x_1217:
[----:B------:R-:W-:Y:S05]  /*2510*/  BSYNC B0 ;  /* 0x0000000000007941 */ /* 0x000fea0003800000 */
.L_x_1216:
        /* <DEDUP_REMOVED lines=33> */
.L_x_1219:
[----:B------:R-:W-:Y:S05]  /*2730*/  BSYNC B0 ;  /* 0x0000000000007941 */ /* 0x000fea0003800000 */
.L_x_1218:
        /* <DEDUP_REMOVED lines=33> */
.L_x_1221:
[----:B------:R-:W-:Y:S05]  /*2950*/  BSYNC B0 ;  /* 0x0000000000007941 */ /* 0x000fea0003800000 */
.L_x_1220:
        /* <DEDUP_REMOVED lines=33> */
.L_x_1223:
[----:B------:R-:W-:Y:S05]  /*2b70*/  BSYNC B0 ;  /* 0x0000000000007941 */ /* 0x000fea0003800000 */
.L_x_1222:
        /* <DEDUP_REMOVED lines=33> */
.L_x_1225:
[----:B------:R-:W-:Y:S05]  /*2d90*/  BSYNC B0 ;  /* 0x0000000000007941 */ /* 0x000fea0003800000 */
.L_x_1224:
        /* <DEDUP_REMOVED lines=33> */
.L_x_1227:
[----:B------:R-:W-:Y:S05]  /*2fb0*/  BSYNC B0 ;  /* 0x0000000000007941 */ /* 0x000fea0003800000 */
.L_x_1226:
[----:B------:R-:W-:Y:S01]  /*2fc0*/  SHF.L.U32 R4, R4, 0x10, RZ ;  /* 0x0000001004047819 */ /* 0x000fe200000006ff */
[----:B------:R-:W-:Y:S01]  /*2fd0*/  BAR.SYNC.DEFER_BLOCKING 0x0 ;  /* 0x0000000000007b1d */ /* 0x000fe20000010000 */
[----:B------:R-:W-:Y:S01]  /*2fe0*/  SHF.L.U32 R5, R5, 0x10, RZ ;  /* 0x0000001005057819 */ /* 0x000fe200000006ff */
[-C--:B------:R-:W-:Y:S01]  /*2ff0*/  FMUL.FTZ R51, R31, R75.reuse ;  /* 0x0000004b1f337220 */ /* 0x080fe20000410000 */
[----:B------:R-:W-:Y:S01]  /*3000*/  SHF.L.U32 R6, R6, 0x10, RZ ;  /* 0x0000001006067819 */ /* 0x000fe200000006ff */
[-C--:B------:R-:W-:Y:S01]  /*3010*/  FMUL.FTZ R48, R29, R75.reuse ;  /* 0x0000004b1d307220 */ /* 0x080fe20000410000 */
[----:B------:R-:W-:Y:S01]  /*3020*/  SHF.L.U32 R7, R7, 0x10, RZ ;  /* 0x0000001007077819 */ /* 0x000fe200000006ff */
        /* <DEDUP_REMOVED lines=38> */
.L_x_1234:
        /* <DEDUP_REMOVED lines=25> */
[----:B------:R-:W-:Y:S01]  /*3420*/  IMAD R113, R77, UR18, RZ ;  /* 0x000000124d717c24 */ /* 0x000fe2000f8e02ff */
[----:B------:R-:W-:-:S03]  /*3430*/  UMOV UR5, 0x400 ;  /* 0x0000040000057882 */ /* 0x000fc60000000000 */
[----:B------:R-:W-:Y:S01]  /*3440*/  IMAD R123, R92, UR19, R113 ;  /* 0x000000135c7b7c24 */ /* 0x000fe2000f8e0271 */
[----:B-1----:R-:W-:Y:S01]  /*3450*/  ULEA UR5, UR6, UR5, 0x18 ;  /* 0x0000000506057291 */ /* 0x002fe2000f8ec03f */
[----:B--2---:R-:W-:Y:S01]  /*3460*/  FMUL.FTZ R133, R2, 1.4426950216293334961 ;  /* 0x3fb8aa3b02857820 */ /* 0x004fe20000410000 */
[C---:B------:R-:W-:Y:S01]  /*3470*/  FMUL.FTZ R2, R3.reuse, R74 ;  /* 0x0000004a03027220 */ /* 0x040fe20000410000 */
[C---:B------:R-:W-:Y:S01]  /*3480*/  FMUL.FTZ R81, R3.reuse, R84 ;  /* 0x0000005403517220 */ /* 0x040fe20000410000 */
[----:B------:R-:W-:Y:S01]  /*3490*/  FMUL.FTZ R94, R3, R58 ;  /* 0x0000003a035e7220 */ /* 0x000fe20000410000 */
        /* <DEDUP_REMOVED lines=9> */
[----:B------:R-:W-:Y:S01]  /*3530*/  FMUL.FTZ R83, R133, R82 ;  /* 0x0000005285537220 */ /* 0x000fe20000410000 */
[C---:B------:R-:W-:Y:S01]  /*3540*/  FMUL.FTZ R125, R3.reuse, R68 ;  /* 0x00000044037d7220 */ /* 0x040fe20000410000 */
[----:B------:R-:W-:Y:S01]  /*3550*/  FMUL.RZ R21, R2, 0.15915493667125701904 ;  /* 0x3e22f98302157820 */ /* 0x000fe2000040c000 */
[----:B------:R-:W-:Y:S01]  /*3560*/  FMUL.FTZ R2, R3, R80 ;  /* 0x0000005003027220 */ /* 0x000fe20000410000 */
[----:B------:R-:W-:Y:S01]  /*3570*/  MUFU.SIN R110, R81 ;  /* 0x00000051006e7308 */ /* 0x000fe20000000400 */
[C---:B------:R-:W-:Y:S01]  /*3580*/  FMUL.FTZ R121, R133.reuse, R70 ;  /* 0x0000004685797220 */ /* 0x040fe20000410000 */
[C---:B------:R-:W-:Y:S01]  /*3590*/  FMUL.FTZ R120, R133.reuse, R76 ;  /* 0x0000004c85787220 */ /* 0x040fe20000410000 */
[----:B------:R-:W-:Y:S01]  /*35a0*/  FMUL.RZ R126, R94, 0.15915493667125701904 ;  /* 0x3e22f9835e7e7820 */ /* 0x000fe2000040c000 */
[----:B------:R-:W-:Y:S01]  /*35b0*/  FMUL.FTZ R112, R133, R72 ;  /* 0x0000004885707220 */ /* 0x000fe20000410000 */
[----:B------:R-:W-:Y:S01]  /*35c0*/  FMUL.RZ R125, R125, 0.15915493667125701904 ;  /* 0x3e22f9837d7d7820 */ /* 0x000fe2000040c000 */
        /* <DEDUP_REMOVED lines=17> */
[C---:B------:R-:W-:Y:S01]  /*36e0*/  FMUL.FTZ R2, R3.reuse, R76 ;  /* 0x0000004c03027220 */ /* 0x040fe20000410000 */
        /* <DEDUP_REMOVED lines=9> */
[----:B------:R-:W-:Y:S01]  /*3780*/  SHF.L.U32 R2, R67, 0x2, RZ ;  /* 0x0000000243027819 */ /* 0x000fe200000006ff */
[----:B------:R-:W-:Y:S03]  /*3790*/  MUFU.COS R103, R81 ;  /* 0x0000005100677308 */ /* 0x000fe60000000000 */
[----:B------:R-:W-:-:S04]  /*37a0*/  LOP3.LUT R2, R2, 0xffffff80, RZ, 0xc0, !PT ;  /* 0xffffff8002027812 */ /* 0x000fc800078ec0ff */
[----:B------:R-:W-:Y:S01]  /*37b0*/  IADD3 R2, R2, R65, RZ ;  /* 0x0000004102027210 */ /* 0x000fe20007ffe0ff */
[----:B------:R-:W-:Y:S08]  /*37c0*/  MUFU.SIN R81, R20 ;  /* 0x0000001400517308 */ /* 0x000ff00000000400 */
[----:B------:R-:W-:Y:S08]  /*37d0*/  MUFU.COS R89, R20 ;  /* 0x0000001400597308 */ /* 0x000ff00000000000 */
[----:B------:R-:W-:Y:S08]  /*37e0*/  MUFU.SIN R91, R21 ;  /* 0x00000015005b7308 */ /* 0x000ff00000000400 */
[----:B------:R0:W-:Y:S08]  /*37f0*/  MUFU.COS R93, R21 ;  /* 0x00000015005d7308 */ /* 0x0001f00000000000 */
[----:B------:R-:W-:Y:S01]  /*3800*/  MUFU.SIN R96, R87 ;  /* 0x0000005700607308 */ /* 0x000fe20000000400 */
[----:B0-----:R-:W-:-:S05]  /*3810*/  IMAD.WIDE.U32 R20, R92, UR18, RZ ;  /* 0x000000125c147c25 */ /* 0x001fca000f8e00ff */
[----:B------:R-:W-:Y:S02]  /*3820*/  IADD3 R21, R21, R123, RZ ;  /* 0x0000007b15157210 */ /* 0x000fe40007ffe0ff */
[----:B------:R-:W-:Y:S01]  /*3830*/  LEA R123, R2, UR5, 0x4 ;  /* 0x00000005027b7c11 */ /* 0x000fe2000f8e20ff */
[----:B------:R-:W-:Y:S01]  /*3840*/  IMAD R2, R65, 0x3, R2 ;  /* 0x0000000341027824 */ /* 0x000fe200078e0202 */
[----:B------:R-:W-:Y:S03]  /*3850*/  MUFU.COS R97, R87 ;  /* 0x0000005700617308 */ /* 0x000fe60000000000 */
[----:B---3--:R0:W-:Y:S01]  /*3860*/  STS.128 [R123], R4 ;  /* 0x000000047b007388 */ /* 0x0081e20000000c00 */
[----:B------:R-:W-:-:S03]  /*3870*/  LEA R2, R2, UR5, 0x4 ;  /* 0x0000000502027c11 */ /* 0x000fc6000f8e20ff */
[----:B----4-:R-:W-:Y:S01]  /*3880*/  STS.128 [R123+0x200], R8 ;  /* 0x000200087b007388 */ /* 0x010fe20000000c00 */
[----:B------:R1:W-:Y:S03]  /*3890*/  MUFU.COS R124, R85 ;  /* 0x00000055007c7308 */ /* 0x0003e60000000000 */
[----:B------:R2:W-:Y:S04]  /*38a0*/  STS.128 [R123+0x400], R12 ;  /* 0x0004000c7b007388 */ /* 0x0005e80000000c00 */
[----:B------:R3:W-:Y:S01]  /*38b0*/  STS.128 [R123+0x600], R16 ;  /* 0x000600107b007388 */ /* 0x0007e20000000c00 */
[----:B------:R-:W-:-:S03]  /*38c0*/  NOP ;  /* 0x0000000000007918 */ /* 0x000fc60000000000 */
[----:B------:R-:W4:Y:S01]  /*38d0*/  LDS.128 R8, [R2] ;  /* 0x0000000002087984 */ /* 0x000f220000000c00 */
[----:B------:R-:W-:Y:S01]  /*38e0*/  MUFU.SIN R87, R95 ;  /* 0x0000005f00577308 */ /* 0x000fe20000000400 */
[C---:B-1----:R-:W-:Y:S01]  /*38f0*/  FMUL.FTZ R85, R133.reuse, R66 ;  /* 0x0000004285557220 */ /* 0x042fe20000410000 */
[----:B0-----:R-:W-:Y:S01]  /*3900*/  FMUL.FTZ R4, R133, R68 ;  /* 0x0000004485047220 */ /* 0x001fe20000410000 */
[-C--:B------:R-:W-:Y:S01]  /*3910*/  FMUL.FTZ R6, R3, R56.reuse ;  /* 0x0000003803067220 */ /* 0x080fe20000410000 */
[----:B--2---:R-:W-:-:S03]  /*3920*/  FMUL.FTZ R14, R133, R56 ;  /* 0x00000038850e7220 */ /* 0x004fc60000410000 */
[----:B------:R-:W-:Y:S01]  /*3930*/  FMUL.RZ R6, R6, 0.15915493667125701904 ;  /* 0x3e22f98306067820 */ /* 0x000fe2000040c000 */
[----:B------:R0:W-:Y:S01]  /*3940*/  MUFU.COS R115, R95 ;  /* 0x0000005f00737308 */ /* 0x0001e20000000000 */
[-C--:B---3--:R-:W-:Y:S01]  /*3950*/  FMUL.FTZ R17, R3, R64.reuse ;  /* 0x0000004003117220 */ /* 0x088fe20000410000 */
[----:B------:R-:W-:Y:S01]  /*3960*/  FMUL.FTZ R16, R133, R64 ;  /* 0x0000004085107220 */ /* 0x000fe20000410000 */
[----:B------:R-:W-:Y:S02]  /*3970*/  FMUL.FTZ R3, R3, R54 ;  /* 0x0000003603037220 */ /* 0x000fe40000410000 */
[----:B------:R-:W-:-:S03]  /*3980*/  FMUL.RZ R19, R17, 0.15915493667125701904 ;  /* 0x3e22f98311137820 */ /* 0x000fc6000040c000 */
[----:B------:R-:W1:Y:S01]  /*3990*/  MUFU.EX2 R109, R109 ;  /* 0x0000006d006d7308 */ /* 0x000e620000000800 */
[----:B0-----:R-:W-:Y:S02]  /*39a0*/  IMAD R95, R79, UR20, RZ ;  /* 0x000000144f5f7c24 */ /* 0x001fe4000f8e02ff */
[----:B------:R-:W-:Y:S02]  /*39b0*/  FMUL.FTZ R79, R133, R58 ;  /* 0x0000003a854f7220 */ /* 0x000fe40000410000 */
[C---:B------:R-:W-:Y:S02]  /*39c0*/  IMAD R127, R0.reuse, UR21, R95 ;  /* 0x00000015007f7c24 */ /* 0x040fe4000f8e025f */
[----:B------:R-:W-:Y:S01]  /*39d0*/  IMAD.WIDE.U32 R94, R0, UR20, R20 ;  /* 0x00000014005e7c25 */ /* 0x000fe2000f8e0014 */
[----:B------:R-:W0:Y:S04]  /*39e0*/  MUFU.EX2 R107, R107 ;  /* 0x0000006b006b7308 */ /* 0x000e280000000800 */
[----:B------:R-:W-:-:S02]  /*39f0*/  IADD3 R21, R95, R127, RZ ;  /* 0x0000007f5f157210 */ /* 0x000fc40007ffe0ff */
[C---:B------:R-:W-:Y:S02]  /*3a00*/  LEA R20, P0, R94.reuse, UR22, 0x3 ;  /* 0x000000165e147c11 */ /* 0x040fe4000f8018ff */
[----:B------:R-:W2:Y:S01]  /*3a10*/  MUFU.EX2 R101, R101 ;  /* 0x0000006500657308 */ /* 0x000ea20000000800 */
[C---:B-1----:R-:W-:Y:S01]  /*3a20*/  FMUL.FTZ R111, R109.reuse, R111 ;  /* 0x0000006f6d6f7220 */ /* 0x042fe20000410000 */
[----:B------:R-:W-:Y:S01]  /*3a30*/  FMUL.FTZ R110, R109, R110 ;  /* 0x0000006e6d6e7220 */ /* 0x000fe20000410000 */
[----:B------:R-:W-:Y:S02]  /*3a40*/  LEA.HI.X R21, R94, UR23, R21, 0x3, P0 ;  /* 0x000000175e157c11 */ /* 0x000fe400080f1c15 */
[----:B----4-:R-:W-:-:S03]  /*3a50*/  PRMT R12, R8, 0x7632, R12 ;  /* 0x00007632080c7816 */ /* 0x010fc6000000000c */
[----:B------:R-:W1:Y:S01]  /*3a60*/  MUFU.EX2 R83, R83 ;  /* 0x0000005300537308 */ /* 0x000e620000000800 */
[C---:B0-----:R-:W-:Y:S01]  /*3a70*/  FMUL.FTZ R109, R107.reuse, R124 ;  /* 0x0000007c6b6d7220 */ /* 0x041fe20000410000 */
[----:B------:R-:W-:Y:S01]  /*3a80*/  FMUL.FTZ R108, R107, R108 ;  /* 0x0000006c6b6c7220 */ /* 0x000fe20000410000 */
[----:B------:R-:W-:Y:S02]  /*3a90*/  SHF.L.U32 R8, R8, 0x10, RZ ;  /* 0x0000001008087819 */ /* 0x000fe400000006ff */
[----:B------:R-:W-:Y:S02]  /*3aa0*/  PRMT R13, R9, 0x7632, R13 ;  /* 0x00007632090d7816 */ /* 0x000fe4000000000d */
[----:B------:R-:W-:Y:S01]  /*3ab0*/  SHF.L.U32 R12, R12, 0x10, RZ ;  /* 0x000000100c0c7819 */ /* 0x000fe200000006ff */
[----:B------:R-:W0:Y:S01]  /*3ac0*/  MUFU.EX2 R85, R85 ;  /* 0x0000005500557308 */ /* 0x000e220000000800 */
[C---:B--2---:R-:W-:Y:S01]  /*3ad0*/  FMUL.FTZ R103, R101.reuse, R103 ;  /* 0x0000006765677220 */ /* 0x044fe20000410000 */
[----:B------:R-:W-:Y:S01]  /*3ae0*/  FMUL.FTZ R102, R101, R102 ;  /* 0x0000006665667220 */ /* 0x000fe20000410000 */
[----:B------:R-:W-:-:S02]  /*3af0*/  SHF.L.U32 R13, R13, 0x10, RZ ;  /* 0x000000100d0d7819 */ /* 0x000fc400000006ff */
[----:B------:R-:W-:-:S03]  /*3b00*/  SHF.L.U32 R9, R9, 0x10, RZ ;  /* 0x0000001009097819 */ /* 0x000fc600000006ff */
[----:B------:R-:W2:Y:S01]  /*3b10*/  MUFU.EX2 R121, R121 ;  /* 0x0000007900797308 */ /* 0x000ea20000000800 */
[C---:B-1----:R-:W-:Y:S01]  /*3b20*/  FMUL.FTZ R107, R83.reuse, R116 ;  /* 0x00000074536b7220 */ /* 0x042fe20000410000 */
[----:B------:R-:W-:-:S06]  /*3b30*/  FMUL.FTZ R106, R83, R106 ;  /* 0x0000006a536a7220 */ /* 0x000fcc0000410000 */
[----:B------:R-:W1:Y:S01]  /*3b40*/  MUFU.EX2 R120, R120 ;  /* 0x0000007800787308 */ /* 0x000e620000000800 */
[C---:B0-----:R-:W-:Y:S01]  /*3b50*/  FMUL.FTZ R101, R85.reuse, R114 ;  /* 0x0000007255657220 */ /* 0x041fe20000410000 */
[----:B------:R-:W-:Y:S01]  /*3b60*/  FMUL.FTZ R100, R85, R100 ;  /* 0x0000006455647220 */ /* 0x000fe20000410000 */
[----:B------:R-:W-:-:S04]  /*3b70*/  FMUL.FTZ R114, R37, R12 ;  /* 0x0000000c25727220 */ /* 0x000fc80000410000 */
[----:B------:R-:W-:Y:S01]  /*3b80*/  FMUL.FTZ R12, R114, R108 ;  /* 0x0000006c720c7220 */ /* 0x000fe20000410000 */
[----:B------:R-:W-:Y:S01]  /*3b90*/  MUFU.SIN R113, R126 ;  /* 0x0000007e00717308 */ /* 0x000fe20000000400 */
[C---:B--2---:R-:W-:Y:S01]  /*3ba0*/  FMUL.FTZ R105, R121.reuse, R105 ;  /* 0x0000006979697220 */ /* 0x044fe20000410000 */
[----:B------:R-:W-:-:S06]  /*3bb0*/  FMUL.FTZ R104, R121, R104 ;  /* 0x0000006879687220 */ /* 0x000fcc0000410000 */
[----:B------:R-:W-:Y:S01]  /*3bc0*/  MUFU.COS R122, R126 ;  /* 0x0000007e007a7308 */ /* 0x000fe20000000000 */
[C---:B-1----:R-:W-:Y:S01]  /*3bd0*/  FMUL.FTZ R94, R120.reuse, R81 ;  /* 0x00000051785e7220 */ /* 0x042fe20000410000 */
[----:B------:R-:W-:-:S06]  /*3be0*/  FMUL.FTZ R95, R120, R89 ;  /* 0x00000059785f7220 */ /* 0x000fcc0000410000 */
[----:B------:R-:W0:Y:S08]  /*3bf0*/  MUFU.EX2 R79, R79 ;  /* 0x0000004f004f7308 */ /* 0x000e300000000800 */
[----:B------:R-:W-:Y:S08]  /*3c00*/  MUFU.SIN R5, R125 ;  /* 0x0000007d00057308 */ /* 0x000ff00000000400 */
[----:B------:R-:W-:Y:S01]  /*3c10*/  MUFU.COS R7, R125 ;  /* 0x0000007d00077308 */ /* 0x000fe20000000000 */
[C---:B0-----:R-:W-:Y:S01]  /*3c20*/  FMUL.FTZ R85, R79.reuse, R122 ;  /* 0x0000007a4f557220 */ /* 0x041fe20000410000 */
[----:B------:R-:W-:Y:S01]  /*3c30*/  FMUL.FTZ R83, R79, R113 ;  /* 0x000000714f537220 */ /* 0x000fe20000410000 */
[----:B------:R-:W-:-:S05]  /*3c40*/  FMUL.FTZ R113, R36, R13 ;  /* 0x0000000d24717220 */ /* 0x000fca0000410000 */
[----:B------:R-:W0:Y:S08]  /*3c50*/  MUFU.EX2 R4, R4 ;  /* 0x0000000400047308 */ /* 0x000e300000000800 */
[----:B------:R-:W1:Y:S08]  /*3c60*/  MUFU.EX2 R112, R112 ;  /* 0x0000007000707308 */ /* 0x000e700000000800 */
[----:B------:R-:W-:Y:S01]  /*3c70*/  MUFU.SIN R15, R6 ;  /* 0x00000006000f7308 */ /* 0x000fe20000000400 */
[C---:B0-----:R-:W-:Y:S01]  /*3c80*/  FMUL.FTZ R81, R4.reuse, R7 ;  /* 0x0000000704517220 */ /* 0x041fe20000410000 */
[----:B------:R-:W-:-:S06]  /*3c90*/  FMUL.FTZ R79, R4, R5 ;  /* 0x00000005044f7220 */ /* 0x000fcc0000410000 */
[----:B------:R0:W-:Y:S01]  /*3ca0*/  MUFU.COS R121, R6 ;  /* 0x0000000600797308 */ /* 0x0001e20000000000 */
[C---:B-1----:R-:W-:Y:S01]  /*3cb0*/  FMUL.FTZ R89, R112.reuse, R115 ;  /* 0x0000007370597220 */ /* 0x042fe20000410000 */
[----:B------:R-:W-:Y:S01]  /*3cc0*/  FMUL.FTZ R115, R37, R8 ;  /* 0x0000000825737220 */ /* 0x000fe20000410000 */
[----:B------:R-:W-:Y:S01]  /*3cd0*/  FMUL.FTZ R87, R112, R87 ;  /* 0x0000005770577220 */ /* 0x000fe20000410000 */
[----:B------:R-:W-:Y:S01]  /*3ce0*/  FMUL.FTZ R112, R36, R9 ;  /* 0x0000000924707220 */ /* 0x000fe20000410000 */
[----:B------:R-:W-:Y:S01]  /*3cf0*/  PRMT R8, R10, 0x7632, R8 ;  /* 0x000076320a087816 */ /* 0x000fe20000000008 */
[C---:B------:R-:W-:Y:S01]  /*3d00*/  FMUL.FTZ R17, R115.reuse, R108 ;  /* 0x0000006c73117220 */ /* 0x040fe20000410000 */
[-C--:B------:R-:W-:Y:S01]  /*3d10*/  FFMA.FTZ R13, R115, R109.reuse, -R12 ;  /* 0x0000006d730d7223 */ /* 0x080fe2000001080c */
[----:B------:R-:W1:Y:S01]  /*3d20*/  MUFU.EX2 R119, R119 ;  /* 0x0000007700777308 */ /* 0x000e620000000800 */
[----:B0-----:R-:W0:Y:S01]  /*3d30*/  LDS.128 R4, [R2+0x10] ;  /* 0x0000100002047984 */ /* 0x001e220000000c00 */
[----:B------:R-:W-:Y:S01]  /*3d40*/  FFMA.FTZ R18, R114, R109, R17 ;  /* 0x0000006d72127223 */ /* 0x000fe20000010011 */
[----:B------:R-:W-:Y:S01]  /*3d50*/  SHF.L.U32 R10, R10, 0x10, RZ ;  /* 0x000000100a0a7819 */ /* 0x000fe200000006ff */
[----:B------:R-:W-:Y:S01]  /*3d60*/  FADD.FTZ R13, R112, R13 ;  /* 0x0000000d700d7221 */ /* 0x000fe20000010000 */
[----:B------:R-:W-:Y:S01]  /*3d70*/  SHF.L.U32 R8, R8, 0x10, RZ ;  /* 0x0000001008087819 */ /* 0x000fe200000006ff */
[----:B------:R-:W-:-:S02]  /*3d80*/  FADD.FTZ R18, R113, R18 ;  /* 0x0000001271127221 */ /* 0x000fc40000010000 */
[----:B------:R-:W2:Y:S01]  /*3d90*/  MUFU.EX2 R118, R118 ;  /* 0x0000007600767308 */ /* 0x000ea20000000800 */
[C---:B------:R-:W-:Y:S01]  /*3da0*/  FMUL.FTZ R17, R106.reuse, R13 ;  /* 0x0000000d6a117220 */ /* 0x040fe20000410000 */
[----:B------:R-:W-:-:S03]  /*3db0*/  FMUL.FTZ R12, R106, R18 ;  /* 0x000000126a0c7220 */ /* 0x000fc60000410000 */
[C---:B------:R-:W-:Y:S01]  /*3dc0*/  FFMA.FTZ R17, R107.reuse, R18, R17 ;  /* 0x000000126b117223 */ /* 0x040fe20000010011 */
[----:B------:R-:W-:Y:S02]  /*3dd0*/  FFMA.FTZ R12, R107, R13, -R12 ;  /* 0x0000000d6b0c7223 */ /* 0x000fe4000001080c */
[----:B------:R-:W3:Y:S01]  /*3de0*/  MUFU.EX2 R117, R117 ;  /* 0x0000007500757308 */ /* 0x000ee20000000800 */
[C---:B-1----:R-:W-:Y:S01]  /*3df0*/  FMUL.FTZ R99, R119.reuse, R99 ;  /* 0x0000006377637220 */ /* 0x042fe20000410000 */
[----:B------:R-:W-:Y:S01]  /*3e00*/  FMUL.FTZ R98, R119, R98 ;  /* 0x0000006277627220 */ /* 0x000fe20000410000 */
[----:B------:R-:W-:-:S04]  /*3e10*/  FMUL.FTZ R119, R35, R10 ;  /* 0x0000000a23777220 */ /* 0x000fc80000410000 */
[----:B------:R-:W-:Y:S01]  /*3e20*/  FADD.FTZ R12, R119, R12 ;  /* 0x0000000c770c7221 */ /* 0x000fe20000010000 */
[----:B------:R-:W-:Y:S01]  /*3e30*/  MUFU.EX2 R16, R16 ;  /* 0x0000001000107308 */ /* 0x000fe20000000800 */
[C---:B--2---:R-:W-:Y:S01]  /*3e40*/  FMUL.FTZ R93, R118.reuse, R93 ;  /* 0x0000005d765d7220 */ /* 0x044fe20000410000 */
[----:B------:R-:W-:Y:S01]  /*3e50*/  FMUL.FTZ R91, R118, R91 ;  /* 0x0000005b765b7220 */ /* 0x000fe20000410000 */
[----:B------:R-:W-:Y:S01]  /*3e60*/  FMUL.FTZ R118, R35, R8 ;  /* 0x0000000823767220 */ /* 0x000fe20000410000 */
[C---:B------:R-:W-:Y:S02]  /*3e70*/  PRMT R8, R11.reuse, 0x7632, R8 ;  /* 0x000076320b087816 */ /* 0x040fe40000000008 */
[----:B------:R-:W-:Y:S01]  /*3e80*/  SHF.L.U32 R11, R11, 0x10, RZ ;  /* 0x000000100b0b7819 */ /* 0x000fe200000006ff */
[----:B------:R-:W-:Y:S01]  /*3e90*/  FADD.FTZ R17, R118, R17 ;  /* 0x0000001176117221 */ /* 0x000fe20000010000 */
[----:B------:R-:W1:Y:S01]  /*3ea0*/  MUFU.SIN R9, R19 ;  /* 0x0000001300097308 */ /* 0x000e620000000400 */
[C---:B---3--:R-:W-:Y:S01]  /*3eb0*/  FMUL.FTZ R97, R117.reuse, R97 ;  /* 0x0000006175617220 */ /* 0x048fe20000410000 */
[----:B------:R-:W-:Y:S01]  /*3ec0*/  FMUL.FTZ R96, R117, R96 ;  /* 0x0000006075607220 */ /* 0x000fe20000410000 */
[----:B------:R-:W-:Y:S01]  /*3ed0*/  SHF.L.U32 R123, R8, 0x10, RZ ;  /* 0x00000010087b7819 */ /* 0x000fe200000006ff */
[----:B------:R-:W-:Y:S01]  /*3ee0*/  FMUL.FTZ R8, R104, R12 ;  /* 0x0000000c68087220 */ /* 0x000fe20000410000 */
[----:B------:R-:W-:-:S03]  /*3ef0*/  FMUL.FTZ R122, R34, R11 ;  /* 0x0000000b227a7220 */ /* 0x000fc60000410000 */
[----:B------:R-:W2:Y:S01]  /*3f00*/  MUFU.EX2 R14, R14 ;  /* 0x0000000e000e7308 */ /* 0x000ea20000000800 */
[--C-:B------:R-:W-:Y:S01]  /*3f10*/  FFMA.FTZ R10, R105, R17, R8.reuse ;  /* 0x00000011690a7223 */ /* 0x100fe20000010008 */
[----:B------:R-:W-:Y:S01]  /*3f20*/  FMUL.FTZ R123, R34, R123 ;  /* 0x0000007b227b7220 */ /* 0x000fe20000410000 */
[C---:B0-----:R-:W-:Y:S02]  /*3f30*/  PRMT R8, R4.reuse, 0x7632, R8 ;  /* 0x0000763204087816 */ /* 0x041fe40000000008 */
[----:B------:R-:W-:Y:S01]  /*3f40*/  SHF.L.U32 R4, R4, 0x10, RZ ;  /* 0x0000001004047819 */ /* 0x000fe200000006ff */
[----:B------:R-:W-:Y:S01]  /*3f50*/  FADD.FTZ R11, R123, R10 ;  /* 0x0000000a7b0b7221 */ /* 0x000fe20000010000 */
[----:B------:R-:W-:Y:S01]  /*3f60*/  SHF.L.U32 R8, R8, 0x10, RZ ;  /* 0x0000001008087819 */ /* 0x000fe200000006ff */
[----:B------:R-:W0:Y:S01]  /*3f70*/  MUFU.COS R117, R19 ;  /* 0x0000001300757308 */ /* 0x000e220000000000 */
[----:B-1----:R-:W-:Y:S01]  /*3f80*/  FMUL.FTZ R116, R16, R9 ;  /* 0x0000000910747220 */ /* 0x002fe20000410000 */
[----:B------:R-:W-:Y:S01]  /*3f90*/  FMUL.FTZ R9, R104, R17 ;  /* 0x0000001168097220 */ /* 0x000fe20000410000 */
[----:B------:R-:W-:Y:S01]  /*3fa0*/  FMUL.FTZ R10, R110, R108 ;  /* 0x0000006c6e0a7220 */ /* 0x000fe20000410000 */
[C---:B------:R-:W-:Y:S01]  /*3fb0*/  FMUL.FTZ R125, R33.reuse, R4 ;  /* 0x00000004217d7220 */ /* 0x040fe20000410000 */
[----:B------:R-:W-:Y:S01]  /*3fc0*/  FMUL.FTZ R124, R33, R8 ;  /* 0x00000008217c7220 */ /* 0x000fe20000410000 */
[----:B------:R-:W-:Y:S01]  /*3fd0*/  FFMA.FTZ R13, R105, R12, -R9 ;  /* 0x0000000c690d7223 */ /* 0x000fe20000010809 */
[C---:B------:R-:W-:Y:S01]  /*3fe0*/  FMUL.FTZ R9, R111.reuse, R108 ;  /* 0x0000006c6f097220 */ /* 0x040fe20000410000 */
[----:B------:R-:W-:Y:S01]  /*3ff0*/  FMUL.FTZ R12, R102, R11 ;  /* 0x0000000b660c7220 */ /* 0x000fe20000410000 */
[----:B--2---:R-:W-:Y:S01]  /*4000*/  FMUL.FTZ R121, R14, R121 ;  /* 0x000000790e797220 */ /* 0x004fe20000410000 */
[----:B------:R-:W-:Y:S01]  /*4010*/  FADD.FTZ R13, R122, R13 ;  /* 0x0000000d7a0d7221 */ /* 0x000fe20000010000 */
[----:B------:R-:W-:Y:S01]  /*4020*/  FMUL.FTZ R120, R14, R15 ;  /* 0x0000000f0e787220 */ /* 0x000fe20000410000 */
[-C--:B------:R-:W-:Y:S01]  /*4030*/  FFMA.FTZ R9, R110, R109.reuse, R9 ;  /* 0x0000006d6e097223 */ /* 0x080fe20000010009 */
[----:B------:R-:W-:Y:S01]  /*4040*/  FFMA.FTZ R10, R111, R109, -R10 ;  /* 0x0000006d6f0a7223 */ /* 0x000fe2000001080a */
[----:B------:R-:W-:Y:S01]  /*4050*/  FFMA.FTZ R14, R103, R13, -R12 ;  /* 0x0000000d670e7223 */ /* 0x000fe2000001080c */
[----:B------:R-:W-:Y:S01]  /*4060*/  PRMT R4, R5, 0x7632, R4 ;  /* 0x0000763205047816 */ /* 0x000fe20000000004 */
[----:B------:R-:W-:Y:S01]  /*4070*/  FMUL.FTZ R12, R106, R9 ;  /* 0x000000096a0c7220 */ /* 0x000fe20000410000 */
[----:B0-----:R-:W-:Y:S01]  /*4080*/  FMUL.FTZ R117, R16, R117 ;  /* 0x0000007510757220 */ /* 0x001fe20000410000 */
[----:B------:R-:W-:Y:S01]  /*4090*/  FMUL.FTZ R16, R102, R13 ;  /* 0x0000000d66107220 */ /* 0x000fe20000410000 */
[----:B------:R-:W-:Y:S01]  /*40a0*/  FADD.FTZ R14, R125, R14 ;  /* 0x0000000e7d0e7221 */ /* 0x000fe20000010000 */
[-C--:B------:R-:W-:Y:S01]  /*40b0*/  FFMA.FTZ R12, R107, R10.reuse, -R12 ;  /* 0x0000000a6b0c7223 */ /* 0x080fe2000001080c */
[----:B------:R-:W-:Y:S01]  /*40c0*/  FMUL.FTZ R10, R106, R10 ;  /* 0x0000000a6a0a7220 */ /* 0x000fe20000410000 */
[----:B------:R-:W-:Y:S01]  /*40d0*/  FFMA.FTZ R11, R103, R11, R16 ;  /* 0x0000000b670b7223 */ /* 0x000fe20000010010 */
[-C--:B------:R-:W-:Y:S01]  /*40e0*/  FMUL.FTZ R8, R100, R14.reuse ;  /* 0x0000000e64087220 */ /* 0x080fe20000410000 */
[----:B------:R-:W-:Y:S01]  /*40f0*/  SHF.L.U32 R127, R4, 0x10, RZ ;  /* 0x00000010047f7819 */ /* 0x000fe200000006ff */
[----:B------:R-:W-:Y:S01]  /*4100*/  FFMA.FTZ R13, R107, R9, R10 ;  /* 0x000000096b0d7223 */ /* 0x000fe2000001000a */
[----:B------:R-:W-:Y:S01]  /*4110*/  FADD.FTZ R11, R124, R11 ;  /* 0x0000000b7c0b7221 */ /* 0x000fe20000010000 */
[----:B------:R-:W-:Y:S01]  /*4120*/  SHF.L.U32 R5, R5, 0x10, RZ ;  /* 0x0000001005057819 */ /* 0x000fe200000006ff */
[----:B------:R-:W-:Y:S01]  /*4130*/  MUFU.EX2 R143, R143 ;  /* 0x0000008f008f7308 */ /* 0x000fe20000000800 */
[----:B------:R-:W-:Y:S01]  /*4140*/  FMUL.FTZ R127, R32, R127 ;  /* 0x0000007f207f7220 */ /* 0x000fe20000410000 */
[-C--:B------:R-:W-:Y:S01]  /*4150*/  FMUL.FTZ R15, R100, R11.reuse ;  /* 0x0000000b640f7220 */ /* 0x080fe20000410000 */
[C---:B------:R-:W-:Y:S01]  /*4160*/  FFMA.FTZ R16, R101.reuse, R11, R8 ;  /* 0x0000000b65107223 */ /* 0x040fe20000010008 */
[----:B------:R-:W-:Y:S01]  /*4170*/  FMUL.FTZ R4, R104, R13 ;  /* 0x0000000d68047220 */ /* 0x000fe20000410000 */
[----:B------:R-:W0:Y:S01]  /*4180*/  LDS.128 R8, [R2+0x20] ;  /* 0x0000200002087984 */ /* 0x000e220000000c00 */
[----:B------:R-:W-:Y:S01]  /*4190*/  FFMA.FTZ R15, R101, R14, -R15 ;  /* 0x0000000e650f7223 */ /* 0x000fe2000001080f */
[----:B------:R-:W-:Y:S01]  /*41a0*/  FMUL.FTZ R126, R32, R5 ;  /* 0x00000005207e7220 */ /* 0x000fe20000410000 */
[-C--:B------:R-:W-:Y:S01]  /*41b0*/  FMUL.FTZ R14, R104, R12.reuse ;  /* 0x0000000c680e7220 */ /* 0x080fe20000410000 */
[----:B------:R-:W-:Y:S01]  /*41c0*/  FADD.FTZ R5, R127, R16 ;  /* 0x000000107f057221 */ /* 0x000fe20000010000 */
[C-C-:B------:R-:W-:Y:S01]  /*41d0*/  FFMA.FTZ R12, R105.reuse, R12, -R4.reuse ;  /* 0x0000000c690c7223 */ /* 0x140fe20000010804 */
[----:B------:R-:W-:Y:S01]  /*41e0*/  PRMT R4, R6, 0x7632, R4 ;  /* 0x0000763206047816 */ /* 0x000fe20000000004 */
[----:B------:R-:W-:Y:S01]  /*41f0*/  FADD.FTZ R15, R126, R15 ;  /* 0x0000000f7e0f7221 */ /* 0x000fe20000010000 */
[----:B------:R-:W-:Y:S01]  /*4200*/  SHF.L.U32 R6, R6, 0x10, RZ ;  /* 0x0000001006067819 */ /* 0x000fe200000006ff */
[C---:B------:R-:W-:Y:S01]  /*4210*/  FMUL.FTZ R16, R98.reuse, R5 ;  /* 0x0000000562107220 */ /* 0x040fe20000410000 */
[----:B------:R-:W-:Y:S01]  /*4220*/  FFMA.FTZ R14, R105, R13, R14 ;  /* 0x0000000d690e7223 */ /* 0x000fe2000001000e */
[-C--:B------:R-:W-:Y:S01]  /*4230*/  FMUL.FTZ R128, R98, R15.reuse ;  /* 0x0000000f62807220 */ /* 0x080fe20000410000 */
[----:B------:R-:W-:Y:S01]  /*4240*/  SHF.L.U32 R4, R4, 0x10, RZ ;  /* 0x0000001004047819 */ /* 0x000fe200000006ff */
[----:B------:R-:W-:Y:S01]  /*4250*/  FFMA.FTZ R18, R99, R15, -R16 ;  /* 0x0000000f63127223 */ /* 0x000fe20000010810 */
[----:B------:R-:W-:Y:S01]  /*4260*/  FMUL.FTZ R129, R31, R6 ;  /* 0x000000061f817220 */ /* 0x000fe20000410000 */
[C---:B------:R-:W-:Y:S01]  /*4270*/  FMUL.FTZ R16, R102.reuse, R14 ;  /* 0x0000000e66107220 */ /* 0x040fe20000410000 */
[----:B------:R-:W-:Y:S01]  /*4280*/  FFMA.FTZ R5, R99, R5, R128 ;  /* 0x0000000563057223 */ /* 0x000fe20000010080 */
[----:B------:R-:W-:Y:S01]  /*4290*/  FMUL.FTZ R128, R31, R4 ;  /* 0x000000041f807220 */ /* 0x000fe20000410000 */
[----:B------:R-:W-:Y:S01]  /*42a0*/  FADD.FTZ R18, R129, R18 ;  /* 0x0000001281127221 */ /* 0x000fe20000010000 */
[----:B------:R-:W-:Y:S01]  /*42b0*/  PRMT R4, R7, 0x7632, R4 ;  /* 0x0000763207047816 */ /* 0x000fe20000000004 */
[CC--:B------:R-:W-:Y:S01]  /*42c0*/  FFMA.FTZ R16, R103.reuse, R12.reuse, -R16 ;  /* 0x0000000c67107223 */ /* 0x0c0fe20000010810 */
[----:B------:R-:W-:Y:S01]  /*42d0*/  FMUL.FTZ R12, R102, R12 ;  /* 0x0000000c660c7220 */ /* 0x000fe20000410000 */
[----:B------:R-:W-:Y:S01]  /*42e0*/  FADD.FTZ R5, R128, R5 ;  /* 0x0000000580057221 */ /* 0x000fe20000010000 */
[----:B------:R-:W-:Y:S01]  /*42f0*/  FMUL.FTZ R6, R96, R18 ;  /* 0x0000001260067220 */ /* 0x000fe20000410000 */
[----:B------:R-:W-:Y:S01]  /*4300*/  SHF.L.U32 R131, R4, 0x10, RZ ;  /* 0x0000001004837819 */ /* 0x000fe200000006ff */
[----:B------:R-:W-:Y:S01]  /*4310*/  FFMA.FTZ R12, R103, R14, R12 ;  /* 0x0000000e670c7223 */ /* 0x000fe2000001000c */
[----:B------:R-:W-:Y:S01]  /*4320*/  SHF.L.U32 R7, R7, 0x10, RZ ;  /* 0x0000001007077819 */ /* 0x000fe200000006ff */
[CC--:B------:R-:W-:Y:S01]  /*4330*/  FFMA.FTZ R14, R97.reuse, R5.reuse, R6 ;  /* 0x00000005610e7223 */ /* 0x0c0fe20000010006 */
[----:B------:R-:W-:Y:S01]  /*4340*/  FMUL.FTZ R6, R96, R5 ;  /* 0x0000000560067220 */ /* 0x000fe20000410000 */
[----:B------:R-:W-:Y:S01]  /*4350*/  FMUL.FTZ R131, R30, R131 ;  /* 0x000000831e837220 */ /* 0x000fe20000410000 */
[----:B------:R-:W-:Y:S01]  /*4360*/  FMUL.FTZ R4, R100, R12 ;  /* 0x0000000c64047220 */ /* 0x000fe20000410000 */
[----:B------:R-:W-:Y:S01]  /*4370*/  FMUL.FTZ R130, R30, R7 ;  /* 0x000000071e827220 */ /* 0x000fe20000410000 */
[----:B------:R-:W-:Y:S01]  /*4380*/  FFMA.FTZ R13, R97, R18, -R6 ;  /* 0x00000012610d7223 */ /* 0x000fe20000010806 */
[----:B------:R-:W-:Y:S01]  /*4390*/  FADD.FTZ R14, R131, R14 ;  /* 0x0000000e830e7221 */ /* 0x000fe20000010000 */
[-C--:B------:R-:W-:Y:S01]  /*43a0*/  FFMA.FTZ R5, R101, R16.reuse, -R4 ;  /* 0x0000001065057223 */ /* 0x080fe20000010804 */
[----:B------:R-:W-:Y:S01]  /*43b0*/  FMUL.FTZ R16, R100, R16 ;  /* 0x0000001064107220 */ /* 0x000fe20000410000 */
[----:B------:R-:W-:Y:S01]  /*43c0*/  FADD.FTZ R13, R130, R13 ;  /* 0x0000000d820d7221 */ /* 0x000fe20000010000 */
[----:B------:R-:W-:-:S02]  /*43d0*/  FMUL.FTZ R6, R94, R14 ;  /* 0x0000000e5e067220 */ /* 0x000fc40000410000 */
[----:B------:R-:W-:Y:S01]  /*43e0*/  FFMA.FTZ R16, R101, R12, R16 ;  /* 0x0000000c65107223 */ /* 0x000fe20000010010 */
[----:B0-----:R-:W-:Y:S01]  /*43f0*/  PRMT R4, R8, 0x7632, R4 ;  /* 0x0000763208047816 */ /* 0x001fe20000000004 */
[-C--:B------:R-:W-:Y:S01]  /*4400*/  FMUL.FTZ R7, R94, R13.reuse ;  /* 0x0000000d5e077220 */ /* 0x080fe20000410000 */
[----:B------:R-:W-:Y:S01]  /*4410*/  SHF.L.U32 R132, R8, 0x10, RZ ;  /* 0x0000001008847819 */ /* 0x000fe200000006ff */
[C---:B------:R-:W-:Y:S01]  /*4420*/  FFMA.FTZ R13, R95.reuse, R13, -R6 ;  /* 0x0000000d5f0d7223 */ /* 0x040fe20000010806 */
[----:B------:R-:W-:Y:S01]  /*4430*/  SHF.L.U32 R4, R4, 0x10, RZ ;  /* 0x0000001004047819 */ /* 0x000fe200000006ff */
[-C--:B------:R-:W-:Y:S01]  /*4440*/  FMUL.FTZ R6, R98, R5.reuse ;  /* 0x0000000562067220 */ /* 0x080fe20000410000 */
[----:B------:R-:W-:Y:S01]  /*4450*/  FFMA.FTZ R7, R95, R14, R7 ;  /* 0x0000000e5f077223 */ /* 0x000fe20000010007 */
[----:B------:R-:W-:Y:S01]  /*4460*/  FMUL.FTZ R132, R29, R132 ;  /* 0x000000841d847220 */ /* 0x000fe20000410000 */
[----:B------:R-:W-:Y:S01]  /*4470*/  SHF.L.U32 R135, R9, 0x10, RZ ;  /* 0x0000001009877819 */ /* 0x000fe200000006ff */
[----:B------:R-:W-:Y:S01]  /*4480*/  FFMA.FTZ R6, R99, R16, R6 ;  /* 0x0000001063067223 */ /* 0x000fe20000010006 */
[----:B------:R-:W-:Y:S01]  /*4490*/  FMUL.FTZ R134, R29, R4 ;  /* 0x000000041d867220 */ /* 0x000fe20000410000 */
[----:B------:R-:W-:Y:S01]  /*44a0*/  FADD.FTZ R12, R132, R13 ;  /* 0x0000000d840c7221 */ /* 0x000fe20000010000 */
[----:B------:R-:W-:Y:S01]  /*44b0*/  FMUL.FTZ R16, R98, R16 ;  /* 0x0000001062107220 */ /* 0x000fe20000410000 */
[----:B------:R-:W-:Y:S01]  /*44c0*/  PRMT R4, R9, 0x7632, R4 ;  /* 0x0000763209047816 */ /* 0x000fe20000000004 */
[----:B------:R-:W-:Y:S01]  /*44d0*/  FADD.FTZ R8, R134, R7 ;  /* 0x0000000786087221 */ /* 0x000fe20000010000 */
[----:B------:R-:W-:Y:S01]  /*44e0*/  FMUL.FTZ R14, R91, R12 ;  /* 0x0000000c5b0e7220 */ /* 0x000fe20000410000 */
[----:B------:R-:W-:Y:S01]  /*44f0*/  FFMA.FTZ R16, R99, R5, -R16 ;  /* 0x0000000563107223 */ /* 0x000fe20000010810 */
[----:B------:R-:W-:Y:S01]  /*4500*/  SHF.L.U32 R5, R4, 0x10, RZ ;  /* 0x0000001004057819 */ /* 0x000fe200000006ff */
[----:B------:R-:W-:Y:S01]  /*4510*/  FMUL.FTZ R4, R96, R6 ;  /* 0x0000000660047220 */ /* 0x000fe20000410000 */
[-C--:B------:R-:W-:Y:S01]  /*4520*/  FFMA.FTZ R13, R93, R8.reuse, R14 ;  /* 0x000000085d0d7223 */ /* 0x080fe2000001000e */
[----:B------:R-:W-:Y:S01]  /*4530*/  FMUL.FTZ R14, R91, R8 ;  /* 0x000000085b0e7220 */ /* 0x000fe20000410000 */
[----:B------:R-:W-:Y:S01]  /*4540*/  FMUL.FTZ R135, R28, R135 ;  /* 0x000000871c877220 */ /* 0x000fe20000410000 */
[-C--:B------:R-:W-:Y:S01]  /*4550*/  FFMA.FTZ R8, R97, R16.reuse, -R4 ;  /* 0x0000001061087223 */ /* 0x080fe20000010804 */
[----:B------:R-:W-:Y:S01]  /*4560*/  FMUL.FTZ R16, R96, R16 ;  /* 0x0000001060107220 */ /* 0x000fe20000410000 */
[----:B------:R-:W-:Y:S01]  /*4570*/  FMUL.FTZ R136, R28, R5 ;  /* 0x000000051c887220 */ /* 0x000fe20000410000 */
[----:B------:R-:W-:Y:S01]  /*4580*/  FFMA.FTZ R14, R93, R12, -R14 ;  /* 0x0000000c5d0e7223 */ /* 0x000fe2000001080e */
[----:B------:R-:W-:Y:S01]  /*4590*/  FMUL.FTZ R9, R94, R8 ;  /* 0x000000085e097220 */ /* 0x000fe20000410000 */
[----:B------:R-:W-:Y:S01]  /*45a0*/  FFMA.FTZ R16, R97, R6, R16 ;  /* 0x0000000661107223 */ /* 0x000fe20000010010 */
[----:B------:R-:W-:Y:S01]  /*45b0*/  FADD.FTZ R18, R136, R13 ;  /* 0x0000000d88127221 */ /* 0x000fe20000010000 */
[----:B------:R0:W1:Y:S01]  /*45c0*/  LDS.128 R4, [R2+0x30] ;  /* 0x0000300002047984 */ /* 0x0000620000000c00 */
[----:B------:R-:W-:Y:S01]  /*45d0*/  FADD.FTZ R14, R135, R14 ;  /* 0x0000000e870e7221 */ /* 0x000fe20000010000 */
[-C--:B------:R-:W-:Y:S01]  /*45e0*/  FMUL.FTZ R12, R94, R16.reuse ;  /* 0x000000105e0c7220 */ /* 0x080fe20000410000 */
[----:B------:R-:W-:Y:S01]  /*45f0*/  FFMA.FTZ R16, R95, R16, R9 ;  /* 0x000000105f107223 */ /* 0x000fe20000010009 */
[C---:B------:R-:W-:Y:S01]  /*4600*/  FMUL.FTZ R138, R87.reuse, R18 ;  /* 0x00000012578a7220 */ /* 0x040fe20000410000 */
[----:B------:R-:W-:Y:S01]  /*4610*/  FMUL.FTZ R13, R87, R14 ;  /* 0x0000000e570d7220 */ /* 0x000fe20000410000 */
[----:B------:R-:W-:Y:S01]  /*4620*/  FFMA.FTZ R12, R95, R8, -R12 ;  /* 0x000000085f0c7223 */ /* 0x000fe2000001080c */
[----:B------:R-:W-:Y:S01]  /*4630*/  FMUL.FTZ R8, R91, R16 ;  /* 0x000000105b087220 */ /* 0x000fe20000410000 */
[C---:B0-----:R-:W-:Y:S01]  /*4640*/  PRMT R2, R10.reuse, 0x7632, R2 ;  /* 0x000076320a027816 */ /* 0x041fe20000000002 */
[C---:B------:R-:W-:Y:S01]  /*4650*/  FFMA.FTZ R138, R89.reuse, R14, -R138 ;  /* 0x0000000e598a7223 */ /* 0x040fe2000001088a */
[----:B------:R-:W-:Y:S01]  /*4660*/  SHF.L.U32 R10, R10, 0x10, RZ ;  /* 0x000000100a0a7819 */ /* 0x000fe200000006ff */
[----:B------:R-:W-:Y:S01]  /*4670*/  FFMA.FTZ R18, R89, R18, R13 ;  /* 0x0000001259127223 */ /* 0x000fe2000001000d */
[----:B------:R-:W-:Y:S01]  /*4680*/  SHF.L.U32 R2, R2, 0x10, RZ ;  /* 0x0000001002027819 */ /* 0x000fe200000006ff */
[-C--:B------:R-:W-:Y:S01]  /*4690*/  FFMA.FTZ R14, R93, R12.reuse, -R8 ;  /* 0x0000000c5d0e7223 */ /* 0x080fe20000010808 */
[----:B------:R-:W-:Y:S01]  /*46a0*/  FMUL.FTZ R12, R91, R12 ;  /* 0x0000000c5b0c7220 */ /* 0x000fe20000410000 */
[----:B------:R-:W-:Y:S01]  /*46b0*/  FMUL.FTZ R137, R27, R10 ;  /* 0x0000000a1b897220 */ /* 0x000fe20000410000 */
[----:B------:R-:W-:Y:S01]  /*46c0*/  FMUL.RZ R13, R3, 0.15915493667125701904 ;  /* 0x3e22f983030d7820 */ /* 0x000fe2000040c000 */
[----:B------:R-:W-:Y:S01]  /*46d0*/  FMUL.FTZ R133, R27, R2 ;  /* 0x000000021b857220 */ /* 0x000fe20000410000 */
[----:B------:R-:W-:Y:S01]  /*46e0*/  PRMT R2, R11, 0x7632, R2 ;  /* 0x000076320b027816 */ /* 0x000fe20000000002 */
[----:B------:R-:W-:Y:S01]  /*46f0*/  FFMA.FTZ R12, R93, R16, R12 ;  /* 0x000000105d0c7223 */ /* 0x000fe2000001000c */
[----:B------:R-:W-:Y:S01]  /*4700*/  FADD.FTZ R138, R137, R138 ;  /* 0x0000008a898a7221 */ /* 0x000fe20000010000 */
[----:B------:R-:W-:Y:S01]  /*4710*/  FADD.FTZ R18, R133, R18 ;  /* 0x0000001285127221 */ /* 0x000fe20000010000 */
[----:B------:R-:W-:Y:S01]  /*4720*/  SHF.L.U32 R139, R2, 0x10, RZ ;  /* 0x00000010028b7819 */ /* 0x000fe200000006ff */
[----:B------:R-:W-:Y:S01]  /*4730*/  FMUL.FTZ R2, R87, R12 ;  /* 0x0000000c57027220 */ /* 0x000fe20000410000 */
[C---:B------:R-:W-:Y:S01]  /*4740*/  FMUL.FTZ R8, R83.reuse, R138 ;  /* 0x0000008a53087220 */ /* 0x040fe20000410000 */
[-C--:B------:R-:W-:Y:S01]  /*4750*/  FMUL.FTZ R3, R83, R18.reuse ;  /* 0x0000001253037220 */ /* 0x080fe20000410000 */
[----:B------:R-:W-:Y:S01]  /*4760*/  SHF.L.U32 R11, R11, 0x10, RZ ;  /* 0x000000100b0b7819 */ /* 0x000fe200000006ff */
[C---:B------:R-:W-:Y:S01]  /*4770*/  FMUL.FTZ R139, R26.reuse, R139 ;  /* 0x0000008b1a8b7220 */ /* 0x040fe20000410000 */
[C---:B------:R-:W-:Y:S01]  /*4780*/  FFMA.FTZ R18, R85.reuse, R18, R8 ;  /* 0x0000001255127223 */ /* 0x040fe20000010008 */
[----:B------:R-:W-:Y:S01]  /*4790*/  FFMA.FTZ R9, R85, R138, -R3 ;  /* 0x0000008a55097223 */ /* 0x000fe20000010803 */
[-C--:B------:R-:W-:Y:S01]  /*47a0*/  FMUL.FTZ R3, R87, R14.reuse ;  /* 0x0000000e57037220 */ /* 0x080fe20000410000 */
[----:B------:R-:W-:Y:S01]  /*47b0*/  FFMA.FTZ R14, R89, R14, -R2 ;  /* 0x0000000e590e7223 */ /* 0x000fe20000010802 */
[----:B------:R-:W0:Y:S01]  /*47c0*/  MUFU.COS R142, R13 ;  /* 0x0000000d008e7308 */ /* 0x000e220000000000 */
[----:B------:R-:W-:Y:S01]  /*47d0*/  FMUL.FTZ R138, R26, R11 ;  /* 0x0000000b1a8a7220 */ /* 0x000fe20000410000 */
[----:B------:R-:W-:Y:S01]  /*47e0*/  FADD.FTZ R18, R139, R18 ;  /* 0x000000128b127221 */ /* 0x000fe20000010000 */
[----:B------:R-:W-:-:S02]  /*47f0*/  FFMA.FTZ R12, R89, R12, R3 ;  /* 0x0000000c590c7223 */ /* 0x000fc40000010003 */
[----:B------:R-:W-:Y:S01]  /*4800*/  FADD.FTZ R10, R138, R9 ;  /* 0x000000098a0a7221 */ /* 0x000fe20000010000 */
[C---:B------:R-:W-:Y:S01]  /*4810*/  FMUL.FTZ R16, R79.reuse, R18 ;  /* 0x000000124f107220 */ /* 0x040fe20000410000 */
[C---:B-1----:R-:W-:Y:S01]  /*4820*/  PRMT R2, R4.reuse, 0x7632, R2 ;  /* 0x0000763204027816 */ /* 0x042fe20000000002 */
[----:B------:R-:W1:Y:S01]  /*4830*/  MUFU.SIN R8, R13 ;  /* 0x0000000d00087308 */ /* 0x000e620000000400 */
[----:B------:R-:W-:Y:S01]  /*4840*/  SHF.L.U32 R4, R4, 0x10, RZ ;  /* 0x0000001004047819 */ /* 0x000fe200000006ff */
[-C--:B------:R-:W-:Y:S01]  /*4850*/  FMUL.FTZ R3, R79, R10.reuse ;  /* 0x0000000a4f037220 */ /* 0x080fe20000410000 */
[----:B------:R-:W-:Y:S01]  /*4860*/  SHF.L.U32 R2, R2, 0x10, RZ ;  /* 0x0000001002027819 */ /* 0x000fe200000006ff */
[----:B------:R-:W-:Y:S02]  /*4870*/  FFMA.FTZ R16, R81, R10, -R16 ;  /* 0x0000000a51107223 */ /* 0x000fe40000010810 */
[----:B------:R-:W-:Y:S01]  /*4880*/  FMUL.FTZ R141, R25, R4 ;  /* 0x00000004198d7220 */ /* 0x000fe20000410000 */
[----:B------:R-:W-:Y:S01]  /*4890*/  FFMA.FTZ R3, R81, R18, R3 ;  /* 0x0000001251037223 */ /* 0x000fe20000010003 */
[----:B------:R-:W-:Y:S01]  /*48a0*/  FMUL.FTZ R140, R25, R2 ;  /* 0x00000002198c7220 */ /* 0x000fe20000410000 */
[----:B------:R-:W-:Y:S01]  /*48b0*/  FMUL.FTZ R2, R83, R12 ;  /* 0x0000000c53027220 */ /* 0x000fe20000410000 */
[----:B------:R-:W-:Y:S01]  /*48c0*/  FADD.FTZ R16, R141, R16 ;  /* 0x000000108d107221 */ /* 0x000fe20000010000 */
[----:B0-----:R-:W-:Y:S01]  /*48d0*/  FMUL.FTZ R142, R143, R142 ;  /* 0x0000008e8f8e7220 */ /* 0x001fe20000410000 */
[----:B------:R-:W-:Y:S01]  /*48e0*/  FADD.FTZ R3, R140, R3 ;  /* 0x000000038c037221 */ /* 0x000fe20000010000 */
[-CC-:B------:R-:W-:Y:S01]  /*48f0*/  FFMA.FTZ R4, R85, R14.reuse, -R2.reuse ;  /* 0x0000000e55047223 */ /* 0x180fe20000010802 */
[----:B------:R-:W-:Y:S01]  /*4900*/  PRMT R2, R5, 0x7632, R2 ;  /* 0x0000763205027816 */ /* 0x000fe20000000002 */
[----:B------:R-:W-:Y:S01]  /*4910*/  FMUL.FTZ R14, R83, R14 ;  /* 0x0000000e530e7220 */ /* 0x000fe20000410000 */
[----:B------:R-:W-:Y:S01]  /*4920*/  SHF.L.U32 R5, R5, 0x10, RZ ;  /* 0x0000001005057819 */ /* 0x000fe200000006ff */
[----:B-1----:R-:W-:Y:S01]  /*4930*/  FMUL.FTZ R143, R143, R8 ;  /* 0x000000088f8f7220 */ /* 0x002fe20000410000 */
[----:B------:R-:W-:Y:S01]  /*4940*/  FMUL.FTZ R8, R120, R16 ;  /* 0x0000001078087220 */ /* 0x000fe20000410000 */
[----:B------:R-:W-:Y:S01]  /*4950*/  SHF.L.U32 R145, R2, 0x10, RZ ;  /* 0x0000001002917819 */ /* 0x000fe200000006ff */
[----:B------:R-:W-:Y:S01]  /*4960*/  FFMA.FTZ R14, R85, R12, R14 ;  /* 0x0000000c550e7223 */ /* 0x000fe2000001000e */
[-C--:B------:R-:W-:Y:S01]  /*4970*/  FMUL.FTZ R9, R120, R3.reuse ;  /* 0x0000000378097220 */ /* 0x080fe20000410000 */
[----:B------:R-:W-:-:S02]  /*4980*/  FFMA.FTZ R10, R121, R3, R8 ;  /* 0x00000003790a7223 */ /* 0x000fc40000010008 */
[----:B------:R-:W-:Y:S01]  /*4990*/  FMUL.FTZ R8, R79, R14 ;  /* 0x0000000e4f087220 */ /* 0x000fe20000410000 */
[C---:B------:R-:W-:Y:S01]  /*49a0*/  FMUL.FTZ R145, R24.reuse, R145 ;  /* 0x0000009118917220 */ /* 0x040fe20000410000 */
[----:B------:R-:W-:Y:S01]  /*49b0*/  FFMA.FTZ R9, R121, R16, -R9 ;  /* 0x0000001079097223 */ /* 0x000fe20000010809 */
[----:B------:R-:W-:Y:S01]  /*49c0*/  FMUL.FTZ R144, R24, R5 ;  /* 0x0000000518907220 */ /* 0x000fe20000410000 */
[-C--:B------:R-:W-:Y:S01]  /*49d0*/  FMUL.FTZ R5, R79, R4.reuse ;  /* 0x000000044f057220 */ /* 0x080fe20000410000 */
[----:B------:R-:W-:Y:S01]  /*49e0*/  FFMA.FTZ R8, R81, R4, -R8 ;  /* 0x0000000451087223 */ /* 0x000fe20000010808 */
[----:B------:R-:W-:Y:S01]  /*49f0*/  FADD.FTZ R10, R145, R10 ;  /* 0x0000000a910a7221 */ /* 0x000fe20000010000 */
[----:B------:R-:W-:Y:S01]  /*4a00*/  PRMT R4, R6, 0x7632, R4 ;  /* 0x0000763206047816 */ /* 0x000fe20000000004 */
[----:B------:R-:W-:Y:S01]  /*4a10*/  FADD.FTZ R9, R144, R9 ;  /* 0x0000000990097221 */ /* 0x000fe20000010000 */
[----:B------:R-:W-:Y:S01]  /*4a20*/  SHF.L.U32 R6, R6, 0x10, RZ ;  /* 0x0000001006067819 */ /* 0x000fe200000006ff */
[----:B------:R-:W-:Y:S01]  /*4a30*/  FMUL.FTZ R12, R116, R10 ;  /* 0x0000000a740c7220 */ /* 0x000fe20000410000 */
[----:B------:R-:W-:Y:S01]  /*4a40*/  SHF.L.U32 R4, R4, 0x10, RZ ;  /* 0x0000001004047819 */ /* 0x000fe200000006ff */
[----:B------:R0:W5:Y:S01]  /*4a50*/  LDG.E.64 R2, desc[UR8][R20.64] ;  /* 0x0000000814027981 */ /* 0x000162000c1e1b00 */
[-C--:B------:R-:W-:Y:S01]  /*4a60*/  FMUL.FTZ R11, R116, R9.reuse ;  /* 0x00000009740b7220 */ /* 0x080fe20000410000 */
[----:B------:R-:W-:Y:S01]  /*4a70*/  FFMA.FTZ R12, R117, R9, -R12 ;  /* 0x00000009750c7223 */ /* 0x000fe2000001080c */
[----:B------:R-:W-:Y:S01]  /*4a80*/  FFMA.FTZ R5, R81, R14, R5 ;  /* 0x0000000e51057223 */ /* 0x000fe20000010005 */
[----:B------:R-:W-:Y:S01]  /*4a90*/  ISETP.GE.AND P0, PT, R65, 0x1, PT ;  /* 0x000000014100780c */ /* 0x000fe20003f06270 */
[----:B------:R-:W-:Y:S01]  /*4aa0*/  FFMA.FTZ R11, R117, R10, R11 ;  /* 0x0000000a750b7223 */ /* 0x000fe2000001000b */
[C---:B------:R-:W-:Y:S01]  /*4ab0*/  ISETP.GE.AND P1, PT, R65.reuse, 0x10, PT ;  /* 0x000000104100780c */ /* 0x040fe20003f26270 */
[----:B------:R-:W-:Y:S01]  /*4ac0*/  FMUL.FTZ R10, R120, R5 ;  /* 0x00000005780a7220 */ /* 0x000fe20000410000 */
[----:B------:R-:W-:Y:S01]  /*4ad0*/  ISETP.NE.AND P2, PT, R65, 0x1f, PT ;  /* 0x0000001f4100780c */ /* 0x000fe20003f45270 */
[----:B------:R-:W-:Y:S01]  /*4ae0*/  BSSY B0, `(.L_x_1229) ;  /* 0x00000a7000007945 */ /* 0x000fe20003800000 */
[C---:B0-----:R-:W-:Y:S01]  /*4af0*/  FMUL.FTZ R21, R23.reuse, R6 ;  /* 0x0000000617157220 */ /* 0x041fe20000410000 */
[----:B------:R-:W-:Y:S01]  /*4b00*/  FMUL.FTZ R20, R23, R4 ;  /* 0x0000000417147220 */ /* 0x000fe20000410000 */
[----:B------:R-:W-:Y:S01]  /*4b10*/  PRMT R4, R7, 0x7632, R4 ;  /* 0x0000763207047816 */ /* 0x000fe20000000004 */
[-C--:B------:R-:W-:Y:S01]  /*4b20*/  FFMA.FTZ R10, R121, R8.reuse, -R10 ;  /* 0x00000008790a7223 */ /* 0x080fe2000001080a */
[----:B------:R-:W-:Y:S01]  /*4b30*/  FADD.FTZ R12, R21, R12 ;  /* 0x0000000c150c7221 */ /* 0x000fe20000010000 */
[----:B------:R-:W-:Y:S01]  /*4b40*/  FADD.FTZ R11, R20, R11 ;  /* 0x0000000b140b7221 */ /* 0x000fe20000010000 */
[----:B------:R-:W-:Y:S01]  /*4b50*/  SHF.L.U32 R147, R4, 0x10, RZ ;  /* 0x0000001004937819 */ /* 0x000fe200000006ff */
[----:B------:R-:W-:Y:S01]  /*4b60*/  FMUL.FTZ R8, R120, R8 ;  /* 0x0000000878087220 */ /* 0x000fe20000410000 */
[C---:B------:R-:W-:Y:S01]  /*4b70*/  FMUL.FTZ R13, R143.reuse, R12 ;  /* 0x0000000c8f0d7220 */ /* 0x040fe20000410000 */
[----:B------:R-:W-:Y:S01]  /*4b80*/  FMUL.FTZ R9, R143, R11 ;  /* 0x0000000b8f097220 */ /* 0x000fe20000410000 */
[----:B------:R-:W-:Y:S01]  /*4b90*/  SHF.L.U32 R7, R7, 0x10, RZ ;  /* 0x0000001007077819 */ /* 0x000fe200000006ff */
[----:B------:R-:W-:Y:S01]  /*4ba0*/  FMUL.FTZ R147, R22, R147 ;  /* 0x0000009316937220 */ /* 0x000fe20000410000 */
[----:B------:R-:W-:Y:S01]  /*4bb0*/  FFMA.FTZ R6, R142, R11, R13 ;  /* 0x0000000b8e067223 */ /* 0x000fe2000001000d */
[----:B------:R-:W-:Y:S01]  /*4bc0*/  FFMA.FTZ R8, R121, R5, R8 ;  /* 0x0000000579087223 */ /* 0x000fe20000010008 */
[----:B------:R-:W-:Y:S01]  /*4bd0*/  FMUL.FTZ R4, R116, R10 ;  /* 0x0000000a74047220 */ /* 0x000fe20000410000 */
[----:B------:R-:W-:Y:S01]  /*4be0*/  FFMA.FTZ R9, R142, R12, -R9 ;  /* 0x0000000c8e097223 */ /* 0x000fe20000010809 */
[----:B------:R-:W-:Y:S01]  /*4bf0*/  FMUL.FTZ R146, R22, R7 ;  /* 0x0000000716927220 */ /* 0x000fe20000410000 */
[----:B------:R-:W-:Y:S01]  /*4c00*/  FADD.FTZ R15, R147, R6 ;  /* 0x00000006930f7221 */ /* 0x000fe20000010000 */
[-C--:B------:R-:W-:Y:S01]  /*4c10*/  FMUL.FTZ R5, R116, R8.reuse ;  /* 0x0000000874057220 */ /* 0x080fe20000410000 */
[C---:B------:R-:W-:Y:S01]  /*4c20*/  FFMA.FTZ R4, R117.reuse, R8, R4 ;  /* 0x0000000875047223 */ /* 0x040fe20000010004 */
[----:B------:R-:W-:Y:S01]  /*4c30*/  FADD.FTZ R14, R146, R9 ;  /* 0x00000009920e7221 */ /* 0x000fe20000010000 */
[----:B------:R-:W-:Y:S01]  /*4c40*/  SHF.R.U32.HI R154, RZ, 0x5, R67 ;  /* 0x00000005ff9a7819 */ /* 0x000fe20000011643 */
[----:B------:R-:W0:Y:S01]  /*4c50*/  SHFL.UP PT, R9, R15, 0x1, RZ ;  /* 0x042000000f097989 */ /* 0x000e2200000e00ff */
[----:B------:R-:W-:Y:S01]  /*4c60*/  FFMA.FTZ R5, R117, R10, -R5 ;  /* 0x0000000a75057223 */ /* 0x000fe20000010805 */
[----:B------:R-:W-:-:S02]  /*4c70*/  FMUL.FTZ R7, R143, R4 ;  /* 0x000000048f077220 */ /* 0x000fc40000410000 */
[----:B------:R-:W1:Y:S02]  /*4c80*/  SHFL.UP PT, R8, R14, 0x1, RZ ;  /* 0x042000000e087989 */ /* 0x000e6400000e00ff */
[-C--:B------:R-:W-:Y:S01]  /*4c90*/  FFMA.FTZ R12, R142, R5.reuse, -R7 ;  /* 0x000000058e0c7223 */ /* 0x080fe20000010807 */
[----:B------:R-:W-:-:S04]  /*4ca0*/  FMUL.FTZ R5, R143, R5 ;  /* 0x000000058f057220 */ /* 0x000fc80000410000 */
[----:B------:R-:W-:Y:S02]  /*4cb0*/  FFMA.FTZ R5, R142, R4, R5 ;  /* 0x000000048e057223 */ /* 0x000fe40000010005 */
[----:B------:R-:W2:Y:S04]  /*4cc0*/  SHFL.UP PT, R4, R12, 0x1, RZ ;  /* 0x042000000c047989 */ /* 0x000ea800000e00ff */
[----:B------:R-:W3:Y:S01]  /*4cd0*/  SHFL.UP PT, R6, R5, 0x1, RZ ;  /* 0x0420000005067989 */ /* 0x000ee200000e00ff */
[C---:B0-----:R-:W-:Y:S01]  /*4ce0*/  FMUL.FTZ R7, R5.reuse, R9 ;  /* 0x0000000905077220 */ /* 0x041fe20000410000 */
[----:B-1----:R-:W-:-:S03]  /*4cf0*/  FMUL.FTZ R10, R5, R8 ;  /* 0x00000008050a7220 */ /* 0x002fc60000410000 */
[C---:B------:R-:W-:Y:S01]  /*4d00*/  FFMA.FTZ R7, R12.reuse, R8, -R7 ;  /* 0x000000080c077223 */ /* 0x040fe20000010807 */
[----:B------:R-:W-:-:S03]  /*4d10*/  FFMA.FTZ R10, R12, R9, R10 ;  /* 0x000000090c0a7223 */ /* 0x000fc6000001000a */
        /* <DEDUP_REMOVED lines=8> */
[----:B------:R-:W-:Y:S02]  /*4da0*/  FSEL R6, R5, R6, !P0 ;  /* 0x0000000605067208 */ /* 0x000fe40004000000 */
[----:B------:R-:W-:Y:S01]  /*4db0*/  ISETP.GE.AND P0, PT, R65, 0x2, PT ;  /* 0x000000024100780c */ /* 0x000fe20003f06270 */
[----:B------:R-:W2:Y:S04]  /*4dc0*/  SHFL.UP PT, R5, R12, 0x2, RZ ;  /* 0x044000000c057989 */ /* 0x000ea800000e00ff */
[----:B------:R-:W3:Y:S01]  /*4dd0*/  SHFL.UP PT, R7, R6, 0x2, RZ ;  /* 0x0440000006077989 */ /* 0x000ee200000e00ff */
[C---:B0-----:R-:W-:Y:S01]  /*4de0*/  FMUL.FTZ R9, R6.reuse, R11 ;  /* 0x0000000b06097220 */ /* 0x041fe20000410000 */
[----:B-1----:R-:W-:-:S03]  /*4df0*/  FMUL.FTZ R4, R6, R13 ;  /* 0x0000000d06047220 */ /* 0x002fc60000410000 */
[C---:B------:R-:W-:Y:S01]  /*4e00*/  FFMA.FTZ R8, R12.reuse, R13, R9 ;  /* 0x0000000d0c087223 */ /* 0x040fe20000010009 */
[----:B------:R-:W-:-:S03]  /*4e10*/  FFMA.FTZ R11, R12, R11, -R4 ;  /* 0x0000000b0c0b7223 */ /* 0x000fc60000010804 */
        /* <DEDUP_REMOVED lines=14> */
[C---:B------:R-:W-:Y:S01]  /*4f00*/  FFMA.FTZ R7, R12.reuse, R8, -R7 ;  /* 0x000000080c077223 */ /* 0x040fe20000010807 */
[----:B------:R-:W-:-:S03]  /*4f10*/  FFMA.FTZ R10, R12, R10, R11 ;  /* 0x0000000a0c0a7223 */ /* 0x000fc6000001000b */
[----:B------:R-:W-:Y:S01]  /*4f20*/  @P0 FADD.FTZ R14, R14, R7 ;  /* 0x000000070e0e0221 */ /* 0x000fe20000010000 */
[----:B--2---:R-:W-:Y:S01]  /*4f30*/  FMUL.FTZ R11, R9, R4 ;  /* 0x00000004090b7220 */ /* 0x004fe20000410000 */
[----:B------:R-:W-:-:S03]  /*4f40*/  @P0 FADD.FTZ R15, R15, R10 ;  /* 0x0000000a0f0f0221 */ /* 0x000fc60000010000 */
        /* <DEDUP_REMOVED lines=15> */
[----:B------:R-:W-:Y:S01]  /*5040*/  @P0 FADD.FTZ R14, R14, R13 ;  /* 0x0000000d0e0e0221 */ /* 0x000fe20000010000 */
[-C--:B---3--:R-:W-:Y:S02]  /*5050*/  FMUL.FTZ R4, R6, R7.reuse ;  /* 0x0000000706047220 */ /* 0x088fe40000410000 */
[----:B------:R-:W0:Y:S01]  /*5060*/  SHFL.UP PT, R8, R15, 0x10, RZ ;  /* 0x060000000f087989 */ /* 0x000e2200000e00ff */
[C---:B------:R-:W-:Y:S01]  /*5070*/  FFMA.FTZ R9, R12.reuse, R7, R9 ;  /* 0x000000070c097223 */ /* 0x040fe20000010009 */
[----:B------:R-:W-:Y:S02]  /*5080*/  @P0 FFMA.FTZ R12, R12, R5, -R4 ;  /* 0x000000050c0c0223 */ /* 0x000fe40000010804 */
[----:B------:R-:W1:Y:S02]  /*5090*/  SHFL.UP PT, R7, R14, 0x10, RZ ;  /* 0x060000000e077989 */ /* 0x000e6400000e00ff */
[----:B------:R-:W-:-:S02]  /*50a0*/  FSEL R9, R6, R9, !P0 ;  /* 0x0000000906097208 */ /* 0x000fc40004000000 */
[----:B------:R-:W2:Y:S01]  /*50b0*/  SHFL.UP PT, R4, R12, 0x10, RZ ;  /* 0x060000000c047989 */ /* 0x000ea200000e00ff */
[----:B------:R-:W-:-:S03]  /*50c0*/  LOP3.LUT P0, RZ, R67, 0x1f, RZ, 0xc0, !PT ;  /* 0x0000001f43ff7812 */ /* 0x000fc6000780c0ff */
[----:B------:R-:W3:Y:S01]  /*50d0*/  SHFL.UP PT, R5, R9, 0x10, RZ ;  /* 0x0600000009057989 */ /* 0x000ee200000e00ff */
[----:B------:R-:W-:Y:S01]  /*50e0*/  ISETP.EQ.OR P0, PT, RZ, UR4, P0 ;  /* 0x00000004ff007c0c */ /* 0x000fe20008702670 */
[----:B0-----:R-:W-:-:S12]  /*50f0*/  FMUL.FTZ R11, R9, R8 ;  /* 0x00000008090b7220 */ /* 0x001fd80000410000 */
[----:B------:R-:W-:Y:S01]  /*5100*/  @!P0 LEA R152, R0, UR5, 0x4 ;  /* 0x0000000500988c11 */ /* 0x000fe2000f8e20ff */
[-C--:B-1----:R-:W-:Y:S01]  /*5110*/  FFMA.FTZ R11, R12, R7.reuse, -R11 ;  /* 0x000000070c0b7223 */ /* 0x082fe2000001080b */
[C---:B------:R-:W-:Y:S01]  /*5120*/  FMUL.FTZ R7, R9.reuse, R7 ;  /* 0x0000000709077220 */ /* 0x040fe20000410000 */
[----:B--2---:R-:W-:-:S03]  /*5130*/  FMUL.FTZ R6, R9, R4 ;  /* 0x0000000409067220 */ /* 0x004fc60000410000 */
[----:B------:R-:W-:Y:S01]  /*5140*/  FFMA.FTZ R8, R12, R8, R7 ;  /* 0x000000080c087223 */ /* 0x000fe20000010007 */
[----:B------:R-:W-:Y:S01]  /*5150*/  @P1 FADD.FTZ R14, R14, R11 ;  /* 0x0000000b0e0e1221 */ /* 0x000fe20000010000 */
[CC--:B---3--:R-:W-:Y:S01]  /*5160*/  FFMA.FTZ R6, R12.reuse, R5.reuse, R6 ;  /* 0x000000050c067223 */ /* 0x0c8fe20000010006 */
[----:B------:R-:W-:Y:S01]  /*5170*/  FMUL.FTZ R7, R9, R5 ;  /* 0x0000000509077220 */ /* 0x000fe20000410000 */
[----:B------:R-:W-:Y:S01]  /*5180*/  @P1 FADD.FTZ R15, R15, R8 ;  /* 0x000000080f0f1221 */ /* 0x000fe20000010000 */
[----:B------:R-:W-:Y:S01]  /*5190*/  @!P2 SHF.R.U32.HI R8, RZ, 0x1, R67 ;  /* 0x00000001ff08a819 */ /* 0x000fe20000011643 */
[----:B------:R-:W-:Y:S01]  /*51a0*/  SHFL.UP PT, R148, R14, 0x1, RZ ;  /* 0x042000000e947989 */ /* 0x000fe200000e00ff */
[----:B------:R-:W-:Y:S01]  /*51b0*/  @P1 FFMA.FTZ R12, R12, R4, -R7 ;  /* 0x000000040c0c1223 */ /* 0x000fe20000010807 */
[----:B------:R-:W-:Y:S02]  /*51c0*/  FSEL R13, R9, R6, !P1 ;  /* 0x00000006090d7208 */ /* 0x000fe40004800000 */
[----:B------:R-:W-:-:S02]  /*51d0*/  CS2R R6, SRZ ;  /* 0x0000000000067805 */ /* 0x000fc4000001ff00 */
[----:B------:R-:W-:Y:S01]  /*51e0*/  MOV R5, RZ ;  /* 0x000000ff00057202 */ /* 0x000fe20000000f00 */
[----:B------:R-:W-:Y:S01]  /*51f0*/  SHFL.UP PT, R149, R15, 0x1, RZ ;  /* 0x042000000f957989 */ /* 0x000fe200000e00ff */
[----:B------:R-:W-:Y:S02]  /*5200*/  MOV R4, 0x3f800000 ;  /* 0x3f80000000047802 */ /* 0x000fe40000000f00 */
[----:B------:R-:W-:Y:S01]  /*5210*/  @!P2 LOP3.LUT R153, R8, 0x7ffffff0, RZ, 0xc0, !PT ;  /* 0x7ffffff00899a812 */ /* 0x000fe200078ec0ff */
[----:B------:R-:W-:Y:S04]  /*5220*/  SHFL.UP PT, R150, R12, 0x1, RZ ;  /* 0x042000000c967989 */ /* 0x000fe800000e00ff */
[----:B------:R-:W-:Y:S01]  /*5230*/  @!P0 LDS.128 R4, [R152+0x10c0] ;  /* 0x0010c00098048984 */ /* 0x000fe20000000c00 */
[----:B------:R-:W-:-:S03]  /*5240*/  ISETP.NE.AND P0, PT, R154, RZ, PT ;  /* 0x000000ff9a00720c */ /* 0x000fc60003f05270 */
[----:B------:R-:W-:Y:S01]  /*5250*/  @!P2 STS.128 [R153+UR5+0x1080], R12 ;  /* 0x0010800c9900a988 */ /* 0x000fe20008000c05 */
[----:B------:R-:W-:Y:S06]  /*5260*/  BAR.SYNC.DEFER_BLOCKING 0x0 ;  /* 0x0000000000007b1d */ /* 0x000fec0000010000 */
[----:B------:R-:W-:Y:S04]  /*5270*/  SHFL.UP PT, R151, R13, 0x1, RZ ;  /* 0x042000000d977989 */ /* 0x000fe800000e00ff */
        /* <DEDUP_REMOVED lines=29> */
.L_x_1230:
        /* <DEDUP_REMOVED lines=16> */
.L_x_1231:
[----:B------:R-:W-:Y:S05]  /*5550*/  BSYNC B0 ;  /* 0x0000000000007941 */ /* 0x000fea0003800000 */
.L_x_1229:
        /* <DEDUP_REMOVED lines=118> */
[----:B------:R-:W-:-:S03]  /*5cc0*/  IMAD R19, R21, UR4, R0 ;  /* 0x0000000415137c24 */ /* 0x000fc6000f8e0200 */
[----:B------:R-:W-:Y:S02]  /*5cd0*/  SHF.R.S32.HI R98, RZ, 0x1f, R20 ;  /* 0x0000001fff627819 */ /* 0x000fe40000011414 */
[----:B------:R-:W-:-:S04]  /*5ce0*/  IADD3 R20, P0, R19, R20, RZ ;  /* 0x0000001413147210 */ /* 0x000fc80007f1e0ff */
[----:B------:R-:W-:Y:S02]  /*5cf0*/  LEA.HI.X.SX32 R98, R19, R98, 0x1, P0 ;  /* 0x0000006213627211 */ /* 0x000fe400000f0eff */
[----:B0-----:R-:W-:Y:S02]  /*5d00*/  LEA R8, P0, R20, R8, 0x4 ;  /* 0x0000000814087211 */ /* 0x001fe400078020ff */
[----:B------:R-:W-:Y:S02]  /*5d10*/  LEA R19, R0, UR5, 0x4 ;  /* 0x0000000500137c11 */ /* 0x000fe4000f8e20ff */
[----:B------:R-:W-:-:S03]  /*5d20*/  LEA.HI.X R9, R20, R9, R98, 0x4, P0 ;  /* 0x0000000914097211 */ /* 0x000fc600000f2462 */
[----:B------:R0:W-:Y:S04]  /*5d30*/  STS.128 [R19+0x10c0], R4 ;  /* 0x0010c00413007388 */ /* 0x0001e80000000c00 */
[----:B------:R0:W-:Y:S02]  /*5d40*/  STG.E.128 desc[UR8][R8.64], R4 ;  /* 0x0000000408007986 */ /* 0x0001e4000c101d08 */
.L_x_1233:
[----:B------:R-:W-:Y:S05]  /*5d50*/  BSYNC B0 ;  /* 0x0000000000007941 */ /* 0x000fea0003800000 */
.L_x_1232:
[----:B------:R-:W-:Y:S01]  /*5d60*/  IADD3 R0, R0, 0x1, RZ ;  /* 0x0000000100007810 */ /* 0x000fe20007ffe0ff */
[C---:B0----5:R-:W-:Y:S01]  /*5d70*/  FMUL.FTZ R4, R3.reuse, R79 ;  /* 0x0000004f03047220 */ /* 0x061fe20000410000 */
[C---:B------:R-:W-:Y:S01]  /*5d80*/  FMUL.FTZ R5, R3.reuse, R114 ;  /* 0x0000007203057220 */ /* 0x040fe20000410000 */
[C---:B------:R-:W-:Y:S01]  /*5d90*/  FMUL.FTZ R10, R3.reuse, R10 ;  /* 0x0000000a030a7220 */ /* 0x040fe20000410000 */
[----:B------:R-:W-:Y:S01]  /*5da0*/  ISETP.GE.AND P0, PT, R0, UR24, PT ;  /* 0x0000001800007c0c */ /* 0x000fe2000bf06270 */
        /* <DEDUP_REMOVED lines=46> */
.L_x_1228:
        /* <DEDUP_REMOVED lines=47> */
.L_x_1236:
        /* <DEDUP_REMOVED lines=16> */
.L_x_5188:


//--------------------- .text._Z25selective_scan_fwd_kernelI32Selective_Scan_fwd_kernel_traitsILi64ELi16ELi1ELb1ELb1ELb0ELb1EN3c108BFloat16ENS1_7complexIfEEEEv13SSMParamsBase --------------------------
	.section	.text._Z25selective_scan_fwd_kernelI32Selective_Scan_fwd_kernel_traitsILi64ELi16ELi1ELb1ELb1ELb0ELb1EN3c108BFloat16ENS1_7complexIfEEEEv13SSMParamsBase,"ax",@progbits
	.align	128
        .global         _Z25selective_scan_fwd_kernelI32Selective_Scan_fwd_kernel_traitsILi64ELi16ELi1ELb1ELb1ELb0ELb1EN3c108BFloat16ENS1_7complexIfEEEEv13SSMParamsBase
        .type           _Z25selective_scan_fwd_kernelI32Selective_Scan_fwd_kernel_traitsILi64ELi16ELi1ELb1ELb1ELb0ELb1EN3c108BFloat16ENS1_7complexIfEEEEv13SSMParamsBase,@function
        .size           _Z25selective_scan_fwd_kernelI32Selective_Scan_fwd_kernel_traitsILi64ELi16ELi1ELb1ELb1ELb0ELb1EN3c108BFloat16ENS1_7complexIfEEEEv13SSMParamsBase,(.L_x_5189 - _Z25selective_scan_fwd_kernelI32Selective_Scan_fwd_kernel_traitsILi64ELi16ELi1ELb1ELb1ELb0ELb1EN3c108BFloat16ENS1_7complexIfEEEEv13SSMParamsBase)
        .other          _Z25selective_scan_fwd_kernelI32Selective_Scan_fwd_kernel_traitsILi64ELi16ELi1ELb1ELb1ELb0ELb1EN3c108BFloat16ENS1_7complexIfEEEEv13SSMParamsBase,@"STO_CUDA_ENTRY STV_DEFAULT"
_Z25selective_scan_fwd_kernelI32Selective_Scan_fwd_kernel_traitsILi64ELi16ELi1ELb1ELb1ELb0ELb1EN3c108BFloat16ENS1_7complexIfEEEEv13SSMParamsBase:
.text._Z25selective_scan_fwd_kernelI32Selective_Scan_fwd_kernel_traitsILi64ELi16ELi1ELb1ELb1ELb0ELb1EN3c108BFloat16ENS1_7complexIfEEEEv13SSMParamsBase:
        /* <DEDUP_REMOVED lines=95> */
.L_x_1276:
        /* <DEDUP_REMOVED lines=86> */
.L_x_1238:
[----:B------:R-:W-:Y:S05]  /*0b50*/  BSYNC B0 ;  /* 0x0000000000007941 */ /* 0x000fea0003800000 */
.L_x_1237:
        /* <DEDUP_REMOVED lines=38> */
.L_x_1240:
[----:B------:R-:W-:Y:S05]  /*0dc0*/  BSYNC B0 ;  /* 0x0000000000007941 */ /* 0x000fea0003800000 */
.L_x_1239:
        /* <DEDUP_REMOVED lines=37> */
.L_x_1242:
[----:B------:R-:W-:Y:S05]  /*1020*/  BSYNC B0 ;  /* 0x0000000000007941 */ /* 0x000fea0003800000 */
.L_x_1241:
        /* <DEDUP_REMOVED lines=38> */
.L_x_1244:
[----:B------:R-:W-:Y:S05]  /*1290*/  BSYNC B0 ;  /* 0x0000000000007941 */ /* 0x000fea0003800000 */
.L_x_1243:
        /* <DEDUP_REMOVED lines=38> */
.L_x_1246:
[----:B------:R-:W-:Y:S05]  /*1500*/  BSYNC B0 ;  /* 0x0000000000007941 */ /* 0x000fea0003800000 */
.L_x_1245:
        /* <DEDUP_REMOVED lines=42> */
.L_x_1248:
[----:B------:R-:W-:Y:S05]  /*17b0*/  BSYNC B0 ;  /* 0x0000000000007941 */ /* 0x000fea0003800000 */
.L_x_1247:
        /* <DEDUP_REMOVED lines=41> */
.L_x_1250:
[----:B------:R-:W-:Y:S05]  /*1a50*/  BSYNC B0 ;  /* 0x0000000000007941 */ /* 0x000fea0003800000 */
.L_x_1249:
        /* <DEDUP_REMOVED lines=42> */
.L_x_1252:
[----:B------:R-:W-:Y:S05]  /*1d00*/  BSYNC B0 ;  /* 0x0000000000007941 */ /* 0x000fea0003800000 */
.L_x_1251:
        /* <DEDUP_REMOVED lines=42> */
.L_x_1254:
[----:B------:R-:W-:Y:S05]  /*1fb0*/  BSYNC B0 ;  /* 0x0000000000007941 */ /* 0x000fea0003800000 */
.L_x_1253:
        /* <DEDUP_REMOVED lines=40> */
.L_x_1256:
[----:B------:R-:W-:Y:S05]  /*2240*/  BSYNC B0 ;  /* 0x0000000000007941 */ /* 0x000fea0003800000 */
.L_x_1255:
        /* <DEDUP_REMOVED lines=44> */
.L_x_1258:
[----:B------:R-:W-:Y:S05]  /*2510*/  BSYNC B0 ;  /* 0x0000000000007941 */ /* 0x000fea0003800000 */
.L_x_1257:
        /* <DEDUP_REMOVED lines=33> */
.L_x_1260:
[----:B------:R-:W-:Y:S05]  /*2730*/  BSYNC B0 ;  /* 0x0000000000007941 */ /* 0x000fea0003800000 */
.L_x_1259:
        /* <DEDUP_REMOVED lines=33> */
.L_x_1262:
[----:B------:R-:W-:Y:S05]  /*2950*/  BSYNC B0 ;  /* 0x0000000000007941 */ /* 0x000fea0003800000 */
.L_x_1261:
        /* <DEDUP_REMOVED lines=33> */
.L_x_1264:
[----:B------:R-:W-:Y:S05]  /*2b70*/  BSYNC B0 ;  /* 0x0000000000007941 */ /* 0x000fea0003800000 */
.L_x_1263:
        /* <DEDUP_REMOVED lines=33> */
.L_x_1266:
[----:B------:R-:W-:Y:S05]  /*2d90*/  BSYNC B0 ;  /* 0x0000000000007941 */ /* 0x000fea0003800000 */
.L_x_1265:
        /* <DEDUP_REMOVED lines=33> */
.L_x_1268:
[----:B------:R-:W-:Y:S05]  /*2fb0*/  BSYNC B0 ;  /* 0x0000000000007941 */ /* 0x000fea0003800000 */
.L_x_1267:
        /* <DEDUP_REMOVED lines=45> */
.L_x_1275:
        /* <DEDUP_REMOVED lines=540> */
.L_x_1271:
        /* <DEDUP_REMOVED lines=16> */
.L_x_1272:
[----:B------:R-:W-:Y:S05]  /*5550*/  BSYNC B0 ;  /* 0x0000000000007941 */ /* 0x000fea0003800000 */
.L_x_1270:
        /* <DEDUP_REMOVED lines=127> */
.L_x_1274:
[----:B------:R-:W-:Y:S05]  /*5d50*/  BSYNC B0 ;  /* 0x0000000000007941 */ /* 0x000fea0003800000 */
.L_x_1273:
        /* <DEDUP_REMOVED lines=51> */
.L_x_1269:
        /* <DEDUP_REMOVED lines=194> */
[----:B------:R-:W-:Y:S01]  /*6cb0*/  F2FP.BF16.F32.PACK_AB R24, R24, R7 ;  /* 0x000000071818723e */ /* 0x000fe200000010ff */
[----:B------:R-:W-:Y:S01]  /*6cc0*/  ULDC.64 UR6, c[0x0][0x2c8] ;  /* 0x0000b20000067ab9 */ /* 0x000fe20000000a00 */
        /* <DEDUP_REMOVED lines=25> */
.L_x_1277:
        /* <DEDUP_REMOVED lines=10> */
.L_x_5189:


//--------------------- .text._Z25selective_scan_fwd_kernelI32Selective_Scan_fwd_kernel_traitsILi64ELi16ELi1ELb1ELb1ELb1ELb0EN3c108BFloat16ENS1_7complexIfEEEEv13SSMParamsBase --------------------------
	.section	.text._Z25selective_scan_fwd_kernelI32Selective_Scan_fwd_kernel_traitsILi64ELi16ELi1ELb1ELb1ELb1ELb0EN3c108BFloat16ENS1_7complexIfEEEEv13SSMParamsBase,"ax",@progbits
	.align	128
        .global         _Z25selective_scan_fwd_kernelI32Selective_Scan_fwd_kernel_traitsILi64ELi16ELi1ELb1ELb1ELb1ELb0EN3c108BFloat16ENS1_7complexIfEEEEv13SSMParamsBase
        .type           _Z25selective_scan_fwd_kernelI32Selective_Scan_fwd_kernel_traitsILi64ELi16ELi1ELb1ELb1ELb1ELb0EN3c108BFloat16ENS1_7complexIfEEEEv13SSMParamsBase,@function
        .size           _Z25selective_scan_fwd_kernelI32Selective_Scan_fwd_kernel_traitsILi64ELi16ELi1ELb1ELb1ELb1ELb0EN3c108BFloat16ENS1_7complexIfEEEEv13SSMParamsBase,(.L_x_5190 - _Z25selective_scan_fwd_kernelI32Selective_Scan_fwd_kernel_traitsILi64ELi16ELi1ELb1ELb1ELb1ELb0EN3c108BFloat16ENS1_7complexIfEEEEv13SSMParamsBase)
        .other          _Z25selective_scan_fwd_kernelI32Selective_Scan_fwd_kernel_traitsILi64ELi16ELi1ELb1ELb1ELb1ELb0EN3c108BFloat16ENS1_7complexIfEEEEv13SSMParamsBase,@"STO_CUDA_ENTRY STV_DEFAULT"
_Z25selective_scan_fwd_kernelI32Selective_Scan_fwd_kernel_traitsILi64ELi16ELi1ELb1ELb1ELb1ELb0EN3c108BFloat16ENS1_7complexIfEEEEv13SSMParamsBase:
.text._Z25selective_scan_fwd_kernelI32Selective_Scan_fwd_kernel_traitsILi64ELi16ELi1ELb1ELb1ELb1ELb0EN3c108BFloat16ENS1_7complexIfEEEEv13SSMParamsBase:
[----:B------:R-:W0:Y:S01]  /*0000*/  LDC R1, c[0x0][0x28] ;  /* 0x00000a00ff017b82 */ /* 0x000e220000000800 */
[----:B------:R-:W-:-:S07]  /*0010*/  ULDC UR25, c[0x0][0x228] ;  /* 0x00008a0000197ab9 */ /* 0x000fce0000000800 */
[----:B------:R-:W1:Y:S01]  /*0020*/  S2UR UR4, SR_CTAID.Y ;  /* 0x00000000000479c3 */ /* 0x000e620000002600 */
[----:B------:R-:W-:Y:S01]  /*0030*/  MOV R6, UR25 ;  /* 0x0000001900067c02 */ /* 0x000fe20008000f00 */
[----:B------:R-:W-:Y:S01]  /*0040*/  ULDC.64 UR6, c[0x0][0x300] ;  /* 0x0000c00000067ab9 */ /* 0x000fe20000000a00 */
[----:B------:R-:W-:Y:S01]  /*0050*/  ULDC.64 UR18, c[0x0][0x208] ;  /* 0x0000820000127ab9 */ /* 0x000fe20000000a00 */
[----:B------:R-:W-:Y:S01]  /*0060*/  ISETP.NE.U32.AND P1, PT, RZ, UR6, PT ;  /* 0x00000006ff007c0c */ /* 0x000fe2000bf25070 */
[----:B------:R-:W-:Y:S01]  /*0070*/  ULDC.64 UR10, c[0x0][0x280] ;  /* 0x0000a000000a7ab9 */ /* 0x000fe20000000a00 */
[----:B------:R-:W-:Y:S01]  /*0080*/  IABS R6, R6 ;  /* 0x0000000600067213 */ /* 0x000fe20000000000 */
[----:B------:R-:W-:Y:S01]  /*0090*/  ULDC.64 UR26, c[0x0][0x240] ;  /* 0x00009000001a7ab9 */ /* 0x000fe20000000a00 */
[----:B------:R-:W-:Y:S01]  /*00a0*/  ISETP.NE.AND.EX P1, PT, RZ, UR7, PT, P1 ;  /* 0x00000007ff007c0c */ /* 0x000fe2000bf25310 */
[----:B------:R-:W-:Y:S01]  /*00b0*/  ULDC.64 UR28, c[0x0][0x298] ;  /* 0x0000a600001c7ab9 */ /* 0x000fe20000000a00 */
[----:B------:R-:W-:-:S02]  /*00c0*/  R2UR UR31, R6 ;  /* 0x00000000061f72ca */ /* 0x000fc400000e0000 */
[----:B0-----:R-:W-:-:S11]  /*00d0*/  IADD3 R1, R1, -0x8, RZ ;  /* 0xfffffff801017810 */ /* 0x001fd60007ffe0ff */
[----:B------:R-:W0:Y:S01]  /*00e0*/  I2F.RP R6, UR31 ;  /* 0x0000001f00067d06 */ /* 0x000e220008209400 */
[----:B-1----:R-:W-:Y:S01]  /*00f0*/  MOV R0, UR4 ;  /* 0x0000000400007c02 */ /* 0x002fe20008000f00 */
[----:B------:R-:W-:Y:S02]  /*0100*/  ULDC.64 UR4, c[0x0][0x2e8] ;  /* 0x0000ba0000047ab9 */ /* 0x000fe40000000a00 */
[----:B------:R-:W-:Y:S02]  /*0110*/  ISETP.NE.U32.AND P0, PT, RZ, UR4, PT ;  /* 0x00000004ff007c0c */ /* 0x000fe4000bf05070 */
[C---:B------:R-:W-:Y:S02]  /*0120*/  R2UR UR13, R0.reuse ;  /* 0x00000000000d72ca */ /* 0x040fe400000e0000 */
[----:B------:R-:W-:Y:S02]  /*0130*/  ISETP.NE.AND.EX P0, PT, RZ, UR5, PT, P0 ;  /* 0x00000005ff007c0c */ /* 0x000fe4000bf05300 */
[----:B------:R-:W-:Y:S01]  /*0140*/  @P1 LEA R4, P3, R0, UR6, 0x2 ;  /* 0x0000000600041c11 */ /* 0x000fe2000f8610ff */
[----:B0-----:R-:W0:Y:S08]  /*0150*/  MUFU.RCP R6, R6 ;  /* 0x0000000600067308 */ /* 0x001e300000001000 */
[----:B------:R-:W-:-:S02]  /*0160*/  USHF.R.S32.HI UR21, URZ, 0x1f, UR13 ;  /* 0x0000001f3f157899 */ /* 0x000fc4000801140d */
[C---:B------:R-:W-:Y:S01]  /*0170*/  @P0 LEA R2, P2, R0.reuse, UR4, 0x2 ;  /* 0x0000000400020c11 */ /* 0x040fe2000f8410ff */
[----:B------:R-:W1:Y:S03]  /*0180*/  S2UR UR4, SR_CTAID.X ;  /* 0x00000000000479c3 */ /* 0x000e660000002500 */
[----:B------:R-:W-:Y:S02]  /*0190*/  MOV R3, UR21 ;  /* 0x0000001500037c02 */ /* 0x000fe40008000f00 */
[----:B------:R-:W-:Y:S02]  /*01a0*/  MOV R5, UR21 ;  /* 0x0000001500057c02 */ /* 0x000fe40008000f00 */
[C---:B------:R-:W-:Y:S02]  /*01b0*/  @P0 LEA.HI.X R3, R0.reuse, UR5, R3, 0x2, P2 ;  /* 0x0000000500030c11 */ /* 0x040fe400090f1403 */
[----:B------:R-:W-:-:S02]  /*01c0*/  @P1 LEA.HI.X R5, R0, UR7, R5, 0x2, P3 ;  /* 0x0000000700051c11 */ /* 0x000fc400098f1405 */
[----:B0-----:R-:W-:Y:S02]  /*01d0*/  IADD3 R7, R6, 0xffffffe, RZ ;  /* 0x0ffffffe06077810 */ /* 0x001fe40007ffe0ff */
[----:B------:R1:W5:Y:S04]  /*01e0*/  @P0 LDG.E R3, desc[UR18][R2.64] ;  /* 0x0000001202030981 */ /* 0x000368000c1e1900 */
[----:B------:R-:W0:Y:S01]  /*01f0*/  F2I.FTZ.U32.TRUNC.NTZ R7, R7 ;  /* 0x0000000700077305 */ /* 0x000e22000021f000 */
[----:B------:R2:W5:Y:S01]  /*0200*/  @P1 LDG.E R4, desc[UR18][R4.64] ;  /* 0x0000001204041981 */ /* 0x000562000c1e1900 */
[----:B------:R-:W-:Y:S02]  /*0210*/  R2UR UR30, R0 ;  /* 0x00000000001e72ca */ /* 0x000fe400000e0000 */
[----:B-1----:R-:W-:Y:S01]  /*0220*/  MOV R2, UR4 ;  /* 0x0000000400027c02 */ /* 0x002fe20008000f00 */
[----:B------:R-:W-:Y:S01]  /*0230*/  UMOV UR4, URZ ;  /* 0x0000003f00047c82 */ /* 0x000fe20008000000 */
[----:B--2---:R-:W-:-:S02]  /*0240*/  IABS R5, R0 ;  /* 0x0000000000057213 */ /* 0x004fc40000000000 */
[C---:B------:R-:W-:Y:S02]  /*0250*/  R2UR UR24, R2.reuse ;  /* 0x00000000021872ca */ /* 0x040fe400000e0000 */
[----:B0-----:R-:W-:Y:S02]  /*0260*/  R2UR UR5, R7 ;  /* 0x00000000070572ca */ /* 0x001fe400000e0000 */
[----:B------:R-:W-:Y:S02]  /*0270*/  R2UR UR15, R5 ;  /* 0x00000000050f72ca */ /* 0x000fe400000e0000 */
[----:B------:R-:W-:Y:S01]  /*0280*/  R2UR UR23, R2 ;  /* 0x00000000021772ca */ /* 0x000fe200000e0000 */
[----:B------:R-:W0:Y:S06]  /*0290*/  LDC R5, c[0x0][0x224] ;  /* 0x00008900ff057b82 */ /* 0x000e2c0000000800 */
[----:B------:R-:W-:-:S02]  /*02a0*/  USHF.R.S32.HI UR20, URZ, 0x1f, UR24 ;  /* 0x0000001f3f147899 */ /* 0x000fc40008011418 */
[----:B------:R-:W-:Y:S02]  /*02b0*/  UIADD3 UR7, URZ, -UR5, URZ ;  /* 0x800000053f077290 */ /* 0x000fe4000fffe03f */
[----:B------:R-:W-:Y:S02]  /*02c0*/  UIMAD UR6, UR20, UR10, URZ ;  /* 0x0000000a140672a4 */ /* 0x000fe4000f8e023f */
[----:B------:R-:W-:Y:S02]  /*02d0*/  UIMAD UR7, UR7, UR31, URZ ;  /* 0x0000001f070772a4 */ /* 0x000fe4000f8e023f */
[----:B------:R-:W-:Y:S02]  /*02e0*/  UIMAD UR16, UR24, UR11, UR6 ;  /* 0x0000000b181072a4 */ /* 0x000fe4000f8e0206 */
[----:B------:R-:W-:Y:S02]  /*02f0*/  UIMAD.WIDE.U32 UR4, UR5, UR7, UR4 ;  /* 0x00000007050472a5 */ /* 0x000fe4000f8e0004 */
[----:B------:R-:W-:-:S02]  /*0300*/  UIMAD.WIDE.U32 UR8, UR23, UR10, URZ ;  /* 0x0000000a170872a5 */ /* 0x000fc4000f8e003f */
[----:B------:R-:W-:Y:S01]  /*0310*/  UIMAD.WIDE.U32 UR4, UR5, UR15, URZ ;  /* 0x0000000f050472a5 */ /* 0x000fe2000f8e003f */
[----:B------:R-:W-:Y:S01]  /*0320*/  ULDC.64 UR6, c[0x0][0x290] ;  /* 0x0000a40000067ab9 */ /* 0x000fe20000000a00 */
[----:B------:R-:W-:Y:S01]  /*0330*/  UIMAD UR12, UR20, UR26, URZ ;  /* 0x0000001a140c72a4 */ /* 0x000fe2000f8e023f */
[----:B0-----:R-:W-:Y:S01]  /*0340*/  ISETP.GE.AND P2, PT, R5, 0x1, PT ;  /* 0x000000010500780c */ /* 0x001fe20003f46270 */
[----:B------:R-:W-:-:S03]  /*0350*/  UIMAD.WIDE.U32 UR10, UR23, UR6, URZ ;  /* 0x00000006170a72a5 */ /* 0x000fc6000f8e003f */
[----:B------:R-:W-:Y:S01]  /*0360*/  UMOV UR14, UR5 ;  /* 0x00000005000e7c82 */ /* 0x000fe20008000000 */
[----:B------:R-:W-:Y:S02]  /*0370*/  UIMAD UR6, UR20, UR6, URZ ;  /* 0x00000006140672a4 */ /* 0x000fe4000f8e023f */
[----:B------:R-:W-:Y:S02]  /*0380*/  UIADD3 UR17, -UR14, URZ, URZ ;  /* 0x0000003f0e117290 */ /* 0x000fe4000fffe13f */
[----:B------:R-:W-:Y:S02]  /*0390*/  UIMAD UR22, UR24, UR7, UR6 ;  /* 0x00000007181672a4 */ /* 0x000fe4000f8e0206 */
[----:B------:R-:W-:Y:S02]  /*03a0*/  UIMAD UR15, UR31, UR17, UR15 ;  /* 0x000000111f0f72a4 */ /* 0x000fe4000f8e020f */
[----:B------:R-:W-:Y:S02]  /*03b0*/  UIMAD.WIDE.U32 UR6, UR23, UR26, URZ ;  /* 0x0000001a170672a5 */ /* 0x000fe4000f8e003f */
[----:B------:R-:W-:-:S02]  /*03c0*/  UISETP.GT.U32.AND UP0, UPT, UR31, UR15, UPT ;  /* 0x0000000f1f00728c */ /* 0x000fc4000bf04070 */
[----:B------:R-:W-:Y:S02]  /*03d0*/  UIMAD UR12, UR24, UR27, UR12 ;  /* 0x0000001b180c72a4 */ /* 0x000fe4000f8e020c */
[----:B------:R-:W-:Y:S01]  /*03e0*/  UIADD3 UR9, UR9, UR16, URZ ;  /* 0x0000001009097290 */ /* 0x000fe2000fffe03f */
[----:B------:R-:W-:Y:S01]  /*03f0*/  ULDC.64 UR26, c[0x0][0x260] ;  /* 0x00009800001a7ab9 */ /* 0x000fe20000000a00 */
[----:B------:R-:W-:Y:S02]  /*0400*/  UIADD3 UR11, UR11, UR22, URZ ;  /* 0x000000160b0b7290 */ /* 0x000fe4000fffe03f */
[----:B------:R-:W-:-:S03]  /*0410*/  UIMAD UR17, UR20, UR26, URZ ;  /* 0x0000001a141172a4 */ /* 0x000fc6000f8e023f */
[----:B------:R-:W-:Y:S02]  /*0420*/  @!UP0 UIADD3 UR15, UR15, -UR31, URZ ;  /* 0x8000001f0f0f8290 */ /* 0x000fe4000fffe03f */
[----:B------:R-:W-:Y:S02]  /*0430*/  UIMAD.WIDE.U32 UR4, UR23, UR26, URZ ;  /* 0x0000001a170472a5 */ /* 0x000fe4000f8e003f */
[----:B------:R-:W-:Y:S02]  /*0440*/  UIMAD UR24, UR24, UR27, UR17 ;  /* 0x0000001b181872a4 */ /* 0x000fe4000f8e0211 */
[----:B------:R-:W-:Y:S01]  /*0450*/  UISETP.GE.U32.AND UP1, UPT, UR15, UR31, UPT ;  /* 0x0000001f0f00728c */ /* 0x000fe2000bf26070 */
[----:B------:R-:W-:Y:S01]  /*0460*/  ULDC.64 UR26, c[0x0][0x288] ;  /* 0x0000a200001a7ab9 */ /* 0x000fe20000000a00 */
[----:B------:R-:W-:Y:S02]  /*0470*/  UIMAD UR23, UR21, UR28, URZ ;  /* 0x0000001c151772a4 */ /* 0x000fe4000f8e023f */
[----:B------:R-:W-:-:S02]  /*0480*/  UIMAD UR17, UR21, UR26, URZ ;  /* 0x0000001a151172a4 */ /* 0x000fc4000f8e023f */
[----:B------:R-:W-:Y:S02]  /*0490*/  UIMAD UR16, UR13, UR29, UR23 ;  /* 0x0000001d0d1072a4 */ /* 0x000fe4000f8e0217 */
[----:B------:R-:W-:Y:S02]  /*04a0*/  UIMAD UR17, UR13, UR27, UR17 ;  /* 0x0000001b0d1172a4 */ /* 0x000fe4000f8e0211 */
[----:B------:R-:W-:Y:S02]  /*04b0*/  ULOP3.LUT UR13, UR30, UR25, URZ, 0x3c, !UPT ;  /* 0x000000191e0d7292 */ /* 0x000fe4000f8e3c3f */
[----:B------:R-:W-:Y:S02]  /*04c0*/  @!UP0 UIADD3 UR14, UR14, 0x1, URZ ;  /* 0x000000010e0e8890 */ /* 0x000fe4000fffe03f */
[----:B------:R-:W-:Y:S02]  /*04d0*/  UISETP.GE.AND UP0, UPT, UR13, URZ, UPT ;  /* 0x0000003f0d00728c */ /* 0x000fe4000bf06270 */
[----:B------:R-:W-:-:S02]  /*04e0*/  @UP1 UIADD3 UR14, UR14, 0x1, URZ ;  /* 0x000000010e0e1890 */ /* 0x000fc4000fffe03f */
[----:B------:R-:W-:Y:S02]  /*04f0*/  UISETP.NE.AND UP1, UPT, UR25, URZ, UPT ;  /* 0x0000003f1900728c */ /* 0x000fe4000bf25270 */
[----:B------:R-:W-:Y:S02]  /*0500*/  UIMAD.WIDE.U32 UR8, UR30, UR26, UR8 ;  /* 0x0000001a1e0872a5 */ /* 0x000fe4000f8e0008 */
[----:B------:R-:W-:Y:S01]  /*0510*/  UIMAD.WIDE.U32 UR10, UR30, UR28, UR10 ;  /* 0x0000001c1e0a72a5 */ /* 0x000fe2000f8e000a */
[----:B------:R-:W-:Y:S02]  /*0520*/  ULDC.64 UR26, c[0x0][0x2f0] ;  /* 0x0000bc00001a7ab9 */ /* 0x000fe40000000a00 */
[----:B------:R-:W-:Y:S01]  /*0530*/  ULDC.64 UR28, c[0x0][0x2f8] ;  /* 0x0000be00001c7ab9 */ /* 0x000fe20000000a00 */
[----:B------:R-:W-:Y:S02]  /*0540*/  UIADD3 UR22, UR9, UR17, URZ ;  /* 0x0000001109167290 */ /* 0x000fe4000fffe03f */
[----:B------:R-:W-:-:S02]  /*0550*/  UIADD3 UR16, UR11, UR16, URZ ;  /* 0x000000100b107290 */ /* 0x000fc4000fffe03f */
[----:B------:R-:W-:Y:S02]  /*0560*/  ULEA UR17, UP2, UR8, UR26, 0x1 ;  /* 0x0000001a08117291 */ /* 0x000fe4000f84083f */
[----:B------:R-:W-:Y:S02]  /*0570*/  ULEA UR11, UP3, UR10, UR28, 0x1 ;  /* 0x0000001c0a0b7291 */ /* 0x000fe4000f86083f */
[----:B------:R-:W-:Y:S02]  /*0580*/  @!UP0 UIADD3 UR14, -UR14, URZ, URZ ;  /* 0x0000003f0e0e8290 */ /* 0x000fe4000fffe13f */
[----:B------:R-:W-:Y:S02]  /*0590*/  @!UP1 ULOP3.LUT UR14, URZ, UR25, URZ, 0x33, !UPT ;  /* 0x000000193f0e9292 */ /* 0x000fe4000f8e333f */
[----:B------:R-:W-:Y:S02]  /*05a0*/  ULEA.HI.X UR22, UR8, UR27, UR22, 0x1, UP2 ;  /* 0x0000001b08167291 */ /* 0x000fe400090f0c16 */
[----:B------:R-:W-:Y:S01]  /*05b0*/  ULEA.HI.X UR16, UR10, UR29, UR16, 0x1, UP3 ;  /* 0x0000001d0a107291 */ /* 0x000fe200098f0c10 */
[----:B------:R-:W-:-:S02]  /*05c0*/  ULDC.64 UR26, c[0x0][0x258] ;  /* 0x00009600001a7ab9 */ /* 0x000fc40000000a00 */
        /* <DEDUP_REMOVED lines=29> */
.L_x_1317:
[----:B0-----:R-:W0:Y:S01]  /*07a0*/  S2R R43, SR_TID.X ;  /* 0x00000000002b7919 */ /* 0x001e220000002100 */
[----:B------:R-:W-:Y:S02]  /*07b0*/  MOV R4, UR8 ;  /* 0x0000000800047c02 */ /* 0x000fe40008000f00 */
[----:B------:R-:W-:Y:S01]  /*07c0*/  MOV R5, UR10 ;  /* 0x0000000a00057c02 */ /* 0x000fe20008000f00 */
[----:B------:R-:W-:Y:S01]  /*07d0*/  BAR.SYNC.DEFER_BLOCKING 0x0 ;  /* 0x0000000000007b1d */ /* 0x000fe20000010000 */
[----:B0-----:R-:W-:-:S04]  /*07e0*/  SHF.L.U32 R3, R43, 0x1, RZ ;  /* 0x000000012b037819 */ /* 0x001fc800000006ff */
[----:B------:R-:W-:-:S04]  /*07f0*/  LOP3.LUT R6, R3, 0xffffffc0, RZ, 0xc0, !PT ;  /* 0xffffffc003067812 */ /* 0x000fc800078ec0ff */
[----:B------:R-:W-:-:S05]  /*0800*/  LOP3.LUT R16, R6, 0x1f, R43, 0xf8, !PT ;  /* 0x0000001f06107812 */ /* 0x000fca00078ef82b */
[----:B------:R-:W-:-:S05]  /*0810*/  IMAD.WIDE R4, R16, 0x10, R4 ;  /* 0x0000001010047825 */ /* 0x000fca00078e0204 */
[----:B------:R-:W2:Y:S04]  /*0820*/  LDG.E.128 R8, desc[UR18][R4.64] ;  /* 0x0000001204087981 */ /* 0x000ea8000c1e1d00 */
[----:B------:R0:W3:Y:S01]  /*0830*/  LDG.E.128 R12, desc[UR18][R4.64+0x200] ;  /* 0x00020012040c7981 */ /* 0x0000e2000c1e1d00 */
[----:B------:R-:W1:Y:S01]  /*0840*/  S2UR UR16, SR_CgaCtaId ;  /* 0x00000000001079c3 */ /* 0x000e620000008800 */
[----:B------:R-:W-:Y:S01]  /*0850*/  UMOV UR7, 0x400 ;  /* 0x0000040000077882 */ /* 0x000fe20000000000 */
[----:B------:R-:W-:Y:S01]  /*0860*/  MOV R7, UR11 ;  /* 0x0000000b00077c02 */ /* 0x000fe20008000f00 */
[----:B------:R-:W4:Y:S01]  /*0870*/  S2R R42, SR_LANEID ;  /* 0x00000000002a7919 */ /* 0x000f220000000000 */
[----:B-1----:R-:W-:Y:S01]  /*0880*/  ULEA UR16, UR16, UR7, 0x18 ;  /* 0x0000000710107291 */ /* 0x002fe2000f8ec03f */
[----:B----4-:R-:W-:-:S02]  /*0890*/  IADD3 R3, R6, R42, RZ ;  /* 0x0000002a06037210 */ /* 0x010fc40007ffe0ff */
[----:B------:R-:W-:-:S03]  /*08a0*/  MOV R6, UR9 ;  /* 0x0000000900067c02 */ /* 0x000fc60008000f00 */
[C---:B------:R-:W-:Y:S02]  /*08b0*/  LEA R28, R3.reuse, UR16, 0x4 ;  /* 0x00000010031c7c11 */ /* 0x040fe4000f8e20ff */
[----:B------:R-:W-:Y:S01]  /*08c0*/  IADD3 R3, R3, R42, RZ ;  /* 0x0000002a03037210 */ /* 0x000fe20007ffe0ff */
[----:B0-----:R-:W-:-:S03]  /*08d0*/  IMAD.WIDE R4, R16, 0x10, R6 ;  /* 0x0000001010047825 */ /* 0x001fc600078e0206 */
[----:B------:R-:W-:Y:S02]  /*08e0*/  LEA R6, R3, UR16, 0x4 ;  /* 0x0000001003067c11 */ /* 0x000fe4000f8e20ff */
[----:B------:R-:W0:Y:S01]  /*08f0*/  LDC R3, c[0x0][0x21c] ;  /* 0x00008700ff037b82 */ /* 0x000e220000000800 */
        /* <DEDUP_REMOVED lines=8> */
[----:B0-----:R-:W-:Y:S01]  /*0980*/  ISETP.GE.AND P6, PT, R3, 0x1, PT ;  /* 0x000000010300780c */ /* 0x001fe20003fc6270 */
[----:B------:R-:W-:Y:S01]  /*0990*/  ULDC.U8 UR7, c[0x0][0x22e] ;  /* 0x00008b8000077ab9 */ /* 0x000fe20000000000 */
[----:B------:R-:W-:Y:S01]  /*09a0*/  BSSY B0, `(.L_x_1278) ;  /* 0x000003d000007945 */ /* 0x000fe20003800000 */
        /* <DEDUP_REMOVED lines=9> */
[----:B-1----:R-:W-:-:S02]  /*0a40*/  SHF.L.U32 R8, R24, 0x10, RZ ;  /* 0x0000001018087819 */ /* 0x002fc400000006ff */
[----:B------:R-:W-:Y:S01]  /*0a50*/  SHF.L.U32 R4, R13, 0x10, RZ ;  /* 0x000000100d047819 */ /* 0x000fe200000006ff */
[----:B------:R-:W-:Y:S01]  /*0a60*/  FADD.FTZ R6, R7, UR5 ;  /* 0x0000000507067e21 */ /* 0x000fe20008010000 */
[----:B------:R-:W-:Y:S01]  /*0a70*/  FSETP.GTU.FTZ.AND P0, PT, R3, 20, PT ;  /* 0x41a000000300780b */ /* 0x000fe20003f1c000 */
[----:B------:R-:W-:Y:S01]  /*0a80*/  FADD.FTZ R7, R8, UR5 ;  /* 0x0000000508077e21 */ /* 0x000fe20008010000 */
[----:B------:R-:W-:Y:S01]  /*0a90*/  SHF.L.U32 R5, R14, 0x10, RZ ;  /* 0x000000100e057819 */ /* 0x000fe200000006ff */
        /* <DEDUP_REMOVED lines=45> */
.L_x_1279:
[----:B------:R-:W-:Y:S05]  /*0d70*/  BSYNC B0 ;  /* 0x0000000000007941 */ /* 0x000fea0003800000 */
.L_x_1278:
        /* <DEDUP_REMOVED lines=38> */
.L_x_1281:
[----:B------:R-:W-:Y:S05]  /*0fe0*/  BSYNC B0 ;  /* 0x0000000000007941 */ /* 0x000fea0003800000 */
.L_x_1280:
        /* <DEDUP_REMOVED lines=37> */
.L_x_1283:
[----:B------:R-:W-:Y:S05]  /*1240*/  BSYNC B0 ;  /* 0x0000000000007941 */ /* 0x000fea0003800000 */
.L_x_1282:
        /* <DEDUP_REMOVED lines=38> */
.L_x_1285:
[----:B------:R-:W-:Y:S05]  /*14b0*/  BSYNC B0 ;  /* 0x0000000000007941 */ /* 0x000fea0003800000 */
.L_x_1284:
        /* <DEDUP_REMOVED lines=38> */
.L_x_1287:
[----:B------:R-:W-:Y:S05]  /*1720*/  BSYNC B0 ;  /* 0x0000000000007941 */ /* 0x000fea0003800000 */
.L_x_1286:
        /* <DEDUP_REMOVED lines=42> */
.L_x_1289:
[----:B------:R-:W-:Y:S05]  /*19d0*/  BSYNC B0 ;  /* 0x0000000000007941 */ /* 0x000fea0003800000 */
.L_x_1288:
        /* <DEDUP_REMOVED lines=41> */
.L_x_1291:
[----:B------:R-:W-:Y:S05]  /*1c70*/  BSYNC B0 ;  /* 0x0000000000007941 */ /* 0x000fea0003800000 */
.L_x_1290:
        /* <DEDUP_REMOVED lines=42> */
.L_x_1293:
[----:B------:R-:W-:Y:S05]  /*1f20*/  BSYNC B0 ;  /* 0x0000000000007941 */ /* 0x000fea0003800000 */
.L_x_1292:
[----:B------:R-:W-:Y:S01]  /*1f30*/  SHF.L.U32 R26, R26, 0x10, RZ ;  /* 0x000000101a1a7819 */ /* 0x000fe200000006ff */
[----:B------:R-:W-:Y:S01]  /*1f40*/  BSSY B0, `(.L_x_1294) ;  /* 0x0000029000007945 */ /* 0x000fe20003800000 */
[----:B------:R-:W-:Y:S02]  /*1f50*/  FSETP.GTU.FTZ.AND P4, PT, R16, 20, PT ;  /* 0x41a000001000780b */ /* 0x000fe40003f9c000 */
[----:B------:R-:W-:Y:S01]  /*1f60*/  ISETP.EQ.OR P1, PT, RZ, UR7, P1 ;  /* 0x00000007ff007c0c */ /* 0x000fe20008f22670 */
[----:B------:R-:W-:Y:S01]  /*1f70*/  FADD.FTZ R17, R26, UR5 ;  /* 0x000000051a117e21 */ /* 0x000fe20008010000 */
[----:B------:R-:W-:Y:S02]  /*1f80*/  ISETP.EQ.OR P3, PT, RZ, UR7, P3 ;  /* 0x00000007ff007c0c */ /* 0x000fe40009f62670 */
        /* <DEDUP_REMOVED lines=36> */
.L_x_1295:
[----:B------:R-:W-:Y:S05]  /*21d0*/  BSYNC B0 ;  /* 0x0000000000007941 */ /* 0x000fea0003800000 */
.L_x_1294:
        /* <DEDUP_REMOVED lines=40> */
.L_x_1297:
[----:B------:R-:W-:Y:S05]  /*2460*/  BSYNC B0 ;  /* 0x0000000000007941 */ /* 0x000fea0003800000 */
.L_x_1296:
        /* <DEDUP_REMOVED lines=44> */
.L_x_1299:
[----:B------:R-:W-:Y:S05]  /*2730*/  BSYNC B0 ;  /* 0x0000000000007941 */ /* 0x000fea0003800000 */
.L_x_1298:
        /* <DEDUP_REMOVED lines=33> */
.L_x_1301:
[----:B------:R-:W-:Y:S05]  /*2950*/  BSYNC B0 ;  /* 0x0000000000007941 */ /* 0x000fea0003800000 */
.L_x_1300:
        /* <DEDUP_REMOVED lines=33> */
.L_x_1303:
[----:B------:R-:W-:Y:S05]  /*2b70*/  BSYNC B0 ;  /* 0x0000000000007941 */ /* 0x000fea0003800000 */
.L_x_1302:
        /* <DEDUP_REMOVED lines=33> */
.L_x_1305:
[----:B------:R-:W-:Y:S05]  /*2d90*/  BSYNC B0 ;  /* 0x0000000000007941 */ /* 0x000fea0003800000 */
.L_x_1304:
        /* <DEDUP_REMOVED lines=33> */
.L_x_1307:
[----:B------:R-:W-:Y:S05]  /*2fb0*/  BSYNC B0 ;  /* 0x0000000000007941 */ /* 0x000fea0003800000 */
.L_x_1306:
        /* <DEDUP_REMOVED lines=33> */
.L_x_1309:
[----:B------:R-:W-:Y:S05]  /*31d0*/  BSYNC B0 ;  /* 0x0000000000007941 */ /* 0x000fea0003800000 */
.L_x_1308:
        /* <DEDUP_REMOVED lines=21> */
[----:B------:R-:W-:Y:S01]  /*3330*/  IMAD.WIDE.U32 R40, R0, UR22, RZ ;  /* 0x0000001600287c25 */ /* 0x000fe2000f8e00ff */
[C---:B------:R-:W-:Y:S01]  /*3340*/  SHF.L.U32 R36, R43.reuse, 0x2, RZ ;  /* 0x000000022b247819 */ /* 0x040fe200000006ff */
[----:B------:R-:W-:Y:S01]  /*3350*/  UIMAD UR7, UR21, UR22, URZ ;  /* 0x00000016150772a4 */ /* 0x000fe2000f8e023f */
[----:B------:R-:W-:Y:S01]  /*3360*/  LOP3.LUT P0, RZ, R43, 0x1f, RZ, 0xc0, !PT ;  /* 0x0000001f2bff7812 */ /* 0x000fe2000780c0ff */
[----:B------:R-:W-:Y:S01]  /*3370*/  FMUL.FTZ R162, R35, R4 ;  /* 0x0000000423a27220 */ /* 0x000fe20000410000 */
[----:B------:R0:W-:Y:S01]  /*3380*/  STL.64 [R1], R40 ;  /* 0x0000002801007387 */ /* 0x0001e20000100a00 */
[----:B------:R-:W-:Y:S01]  /*3390*/  LOP3.LUT R36, R36, 0xffffff80, RZ, 0xc0, !PT ;  /* 0xffffff8024247812 */ /* 0x000fe200078ec0ff */
[----:B------:R-:W-:Y:S01]  /*33a0*/  FMUL.FTZ R164, R164, R3 ;  /* 0x00000003a4a47220 */ /* 0x000fe20000410000 */
[----:B------:R-:W-:Y:S01]  /*33b0*/  MOV R165, UR7 ;  /* 0x0000000700a57c02 */ /* 0x000fe20008000f00 */
[----:B------:R-:W-:Y:S01]  /*33c0*/  FMUL.FTZ R163, R163, R8 ;  /* 0x00000008a3a37220 */ /* 0x000fe20000410000 */
[----:B------:R-:W-:Y:S01]  /*33d0*/  IADD3 R36, R36, R42, RZ ;  /* 0x0000002a24247210 */ /* 0x000fe20007ffe0ff */
[----:B------:R-:W-:Y:S01]  /*33e0*/  FMUL.FTZ R161, R161, R10 ;  /* 0x0000000aa1a17220 */ /* 0x000fe20000410000 */
[----:B------:R-:W-:Y:S01]  /*33f0*/  FMUL.FTZ R160, R160, R5 ;  /* 0x00000005a0a07220 */ /* 0x000fe20000410000 */
[----:B------:R-:W-:-:S02]  /*3400*/  IMAD R165, R0, UR23, R165 ;  /* 0x0000001700a57c24 */ /* 0x000fc4000f8e02a5 */
[----:B------:R-:W-:Y:S01]  /*3410*/  FMUL.FTZ R35, R39, R12 ;  /* 0x0000000c27237220 */ /* 0x000fe20000410000 */
[----:B------:R-:W-:Y:S02]  /*3420*/  IMAD R79, R42, 0x3, R36 ;  /* 0x000000032a4f7824 */ /* 0x000fe400078e0224 */
        /* <DEDUP_REMOVED lines=9> */
[----:B------:R-:W-:Y:S01]  /*34c0*/  ISETP.EQ.OR P0, PT, RZ, UR6, P0 ;  /* 0x00000006ff007c0c */ /* 0x000fe20008702670 */
[----:B------:R-:W-:Y:S01]  /*34d0*/  UMOV UR7, URZ ;  /* 0x0000003f00077c82 */ /* 0x000fe20008000000 */
[----:B------:R-:W-:Y:S01]  /*34e0*/  LEA R78, R36, UR16, 0x4 ;  /* 0x00000010244e7c11 */ /* 0x000fe2000f8e20ff */
[----:B------:R-:W-:Y:S01]  /*34f0*/  ULDC UR34, c[0x0][0x224] ;  /* 0x0000890000227ab9 */ /* 0x000fe20000000800 */
[----:B------:R-:W-:Y:S01]  /*3500*/  LEA R79, R79, UR16, 0x4 ;  /* 0x000000104f4f7c11 */ /* 0x000fe2000f8e20ff */
[----:B------:R-:W-:Y:S01]  /*3510*/  ULDC UR35, c[0x0][0x21c] ;  /* 0x0000870000237ab9 */ /* 0x000fe20000000800 */
[----:B------:R-:W-:Y:S01]  /*3520*/  IADD3 R165, R41, R165, RZ ;  /* 0x000000a529a57210 */ /* 0x000fe20007ffe0ff */
[----:B------:R-:W-:Y:S01]  /*3530*/  ULDC UR36, c[0x0][0x214] ;  /* 0x0000850000247ab9 */ /* 0x000fe20000000800 */
[----:B------:R-:W-:Y:S01]  /*3540*/  ULDC.64 UR24, c[0x0][0x250] ;  /* 0x0000940000187ab9 */ /* 0x000fe20000000a00 */
[----:B------:R-:W-:Y:S01]  /*3550*/  ULDC.64 UR26, c[0x0][0x2d0] ;  /* 0x0000b400001a7ab9 */ /* 0x000fe20000000a00 */
[----:B------:R-:W-:Y:S01]  /*3560*/  ULDC.64 UR28, c[0x0][0x238] ;  /* 0x00008e00001c7ab9 */ /* 0x000fe20000000a00 */
[----:B------:R-:W-:Y:S01]  /*3570*/  ULDC.64 UR30, c[0x0][0x270] ;  /* 0x00009c00001e7ab9 */ /* 0x000fe20000000a00 */
[----:B0-----:R-:W-:-:S05]  /*3580*/  ULDC.64 UR32, c[0x0][0x310] ;  /* 0x0000c40000207ab9 */ /* 0x001fca0000000a00 */
.L_x_1316:
[----:B------:R-:W2:Y:S01]  /*3590*/  LDL.64 R36, [R1] ;  /* 0x0000000001247983 */ /* 0x000ea20000100a00 */
[----:B------:R-:W-:Y:S01]  /*35a0*/  USHF.R.S32.HI UR22, URZ, 0x1f, UR7 ;  /* 0x0000001f3f167899 */ /* 0x000fe20008011407 */
[----:B------:R-:W-:-:S03]  /*35b0*/  MOV R39, UR28 ;  /* 0x0000001c00277c02 */ /* 0x000fc60008000f00 */
[----:B------:R-:W-:Y:S01]  /*35c0*/  UIMAD UR16, UR22, UR28, URZ ;  /* 0x0000001c161072a4 */ /* 0x000fe2000f8e023f */
[----:B------:R-:W0:Y:S03]  /*35d0*/  S2R R41, SR_TID.X ;  /* 0x0000000000297919 */ /* 0x000e260000002100 */
[----:B------:R-:W-:Y:S02]  /*35e0*/  UIMAD UR16, UR7, UR29, UR16 ;  /* 0x0000001d071072a4 */ /* 0x000fe4000f8e0210 */
[----:B------:R-:W-:-:S04]  /*35f0*/  UIMAD UR23, UR22, UR24, URZ ;  /* 0x00000018161772a4 */ /* 0x000fc8000f8e023f */
[----:B------:R-:W-:Y:S01]  /*3600*/  UIMAD UR23, UR7, UR25, UR23 ;  /* 0x00000019071772a4 */ /* 0x000fe2000f8e0217 */
[C---:B0-----:R-:W-:Y:S02]  /*3610*/  SHF.L.U32 R40, R41.reuse, 0x1, RZ ;  /* 0x0000000129287819 */ /* 0x041fe400000006ff */
[----:B------:R-:W-:Y:S02]  /*3620*/  SHF.L.U32 R38, R41, 0x1, RZ ;  /* 0x0000000129267819 */ /* 0x000fe400000006ff */
[----:B------:R-:W-:Y:S02]  /*3630*/  LOP3.LUT R40, R40, 0xffffffc0, RZ, 0xc0, !PT ;  /* 0xffffffc028287812 */ /* 0x000fe400078ec0ff */
[----:B------:R-:W-:Y:S02]  /*3640*/  LOP3.LUT R38, R38, 0xffffffc0, RZ, 0xc0, !PT ;  /* 0xffffffc026267812 */ /* 0x000fe400078ec0ff */
[----:B------:R-:W-:-:S04]  /*3650*/  LOP3.LUT R40, R40, 0x1f, R41, 0xf8, !PT ;  /* 0x0000001f28287812 */ /* 0x000fc800078ef829 */
[----:B------:R-:W-:Y:S02]  /*3660*/  IADD3 R57, R38, R40, RZ ;  /* 0x0000002826397210 */ /* 0x000fe40007ffe0ff */
[----:B--2---:R-:W-:-:S03]  /*3670*/  MOV R37, R165 ;  /* 0x000000a500257202 */ /* 0x004fc60000000f00 */
[----:B------:R-:W-:-:S03]  /*3680*/  IMAD.WIDE.U32 R36, R39, UR7, R36 ;  /* 0x0000000727247c25 */ /* 0x000fc6000f8e0024 */
[----:B------:R-:W-:Y:S02]  /*3690*/  LEA R54, P1, R36, UR26, 0x3 ;  /* 0x0000001a24367c11 */ /* 0x000fe4000f8218ff */
[----:B------:R-:W-:-:S04]  /*36a0*/  IADD3 R37, R37, UR16, RZ ;  /* 0x0000001025257c10 */ /* 0x000fc8000fffe0ff */
[----:B------:R-:W-:-:S06]  /*36b0*/  LEA.HI.X R55, R36, UR27, R37, 0x3, P1 ;  /* 0x0000001b24377c11 */ /* 0x000fcc00088f1c25 */
[----:B------:R-:W2:Y:S01]  /*36c0*/  LDG.E.64 R54, desc[UR18][R54.64] ;  /* 0x0000001236367981 */ /* 0x000ea2000c1e1b00 */
[----:B------:R-:W-:-:S04]  /*36d0*/  UIMAD.WIDE.U32 UR16, UR7, UR24, URZ ;  /* 0x00000018071072a5 */ /* 0x000fc8000f8e003f */
[----:B------:R-:W-:Y:S02]  /*36e0*/  ULEA UR37, UP0, UR16, UR12, 0x1 ;  /* 0x0000000c10257291 */ /* 0x000fe4000f80083f */
[----:B------:R-:W-:-:S04]  /*36f0*/  UIADD3 UR17, UR17, UR23, URZ ;  /* 0x0000001711117290 */ /* 0x000fc8000fffe03f */
[----:B------:R-:W-:Y:S01]  /*3700*/  ULEA.HI.X UR16, UR16, UR14, UR17, 0x1, UP0 ;  /* 0x0000000e10107291 */ /* 0x000fe200080f0c11 */
[----:B------:R-:W-:-:S05]  /*3710*/  MOV R52, UR37 ;  /* 0x0000002500347c02 */ /* 0x000fca0008000f00 */
[----:B------:R-:W-:-:S03]  /*3720*/  MOV R53, UR16 ;  /* 0x0000001000357c02 */ /* 0x000fc60008000f00 */
[----:B------:R-:W-:-:S05]  /*3730*/  IMAD.WIDE R52, R57, 0x10, R52 ;  /* 0x0000001039347825 */ /* 0x000fca00078e0234 */
[----:B------:R-:W3:Y:S04]  /*3740*/  LDG.E.128 R36, desc[UR18][R52.64] ;  /* 0x0000001234247981 */ /* 0x000ee8000c1e1d00 */
[----:B------:R-:W4:Y:S04]  /*3750*/  LDG.E.128 R40, desc[UR18][R52.64+0x200] ;  /* 0x0002001234287981 */ /* 0x000f28000c1e1d00 */
[----:B------:R-:W5:Y:S04]  /*3760*/  LDG.E.128 R44, desc[UR18][R52.64+0x400] ;  /* 0x00040012342c7981 */ /* 0x000f68000c1e1d00 */
[----:B------:R2:W5:Y:S01]  /*3770*/  LDG.E.128 R48, desc[UR18][R52.64+0x600] ;  /* 0x0006001234307981 */ /* 0x000562000c1e1d00 */
[----:B------:R-:W-:-:S02]  /*3780*/  UIMAD UR22, UR22, UR30, URZ ;  /* 0x0000001e161672a4 */ /* 0x000fc4000f8e023f */
[----:B------:R-:W-:Y:S02]  /*3790*/  UIMAD.WIDE.U32 UR16, UR7, UR30, URZ ;  /* 0x0000001e071072a5 */ /* 0x000fe4000f8e003f */
[----:B------:R-:W-:Y:S02]  /*37a0*/  UIMAD UR22, UR7, UR31, UR22 ;  /* 0x0000001f071672a4 */ /* 0x000fe4000f8e0216 */
[----:B------:R-:W-:Y:S02]  /*37b0*/  ULEA UR23, UP0, UR16, UR13, 0x1 ;  /* 0x0000000d10177291 */ /* 0x000fe4000f80083f */
[----:B------:R-:W-:-:S04]  /*37c0*/  UIADD3 UR17, UR17, UR22, URZ ;  /* 0x0000001611117290 */ /* 0x000fc8000fffe03f */
[----:B------:R-:W-:Y:S01]  /*37d0*/  ULEA.HI.X UR16, UR16, UR15, UR17, 0x1, UP0 ;  /* 0x0000000f10107291 */ /* 0x000fe200080f0c11 */
[C---:B--2---:R-:W-:Y:S01]  /*37e0*/  FMUL.FTZ R52, R55.reuse, R4 ;  /* 0x0000000437347220 */ /* 0x044fe20000410000 */
[C---:B------:R-:W-:Y:S01]  /*37f0*/  FMUL.FTZ R56, R55.reuse, R3 ;  /* 0x0000000337387220 */ /* 0x040fe20000410000 */
[----:B------:R-:W-:Y:S02]  /*3800*/  FMUL.FTZ R54, R54, 1.4426950216293334961 ;  /* 0x3fb8aa3b36367820 */ /* 0x000fe40000410000 */
[----:B------:R-:W-:Y:S01]  /*3810*/  FMUL.RZ R53, R52, 0.15915493667125701904 ;  /* 0x3e22f98334357820 */ /* 0x000fe2000040c000 */
[C---:B------:R-:W-:Y:S01]  /*3820*/  FMUL.FTZ R52, R55.reuse, R10 ;  /* 0x0000000a37347220 */ /* 0x040fe20000410000 */
[----:B------:R-:W-:Y:S01]  /*3830*/  FMUL.RZ R59, R56, 0.15915493667125701904 ;  /* 0x3e22f983383b7820 */ /* 0x000fe2000040c000 */
[C---:B------:R-:W-:Y:S01]  /*3840*/  FMUL.FTZ R56, R55.reuse, R8 ;  /* 0x0000000837387220 */ /* 0x040fe20000410000 */
[----:B------:R-:W-:Y:S01]  /*3850*/  MUFU.SIN R102, R53 ;  /* 0x0000003500667308 */ /* 0x000fe20000000400 */
[----:B------:R-:W-:Y:S01]  /*3860*/  FMUL.RZ R62, R52, 0.15915493667125701904 ;  /* 0x3e22f983343e7820 */ /* 0x000fe2000040c000 */
[C---:B------:R-:W-:Y:S01]  /*3870*/  FMUL.FTZ R52, R55.reuse, R5 ;  /* 0x0000000537347220 */ /* 0x040fe20000410000 */
[----:B------:R-:W-:Y:S01]  /*3880*/  FMUL.RZ R61, R56, 0.15915493667125701904 ;  /* 0x3e22f983383d7820 */ /* 0x000fe2000040c000 */
[C---:B------:R-:W-:Y:S01]  /*3890*/  FMUL.FTZ R80, R54.reuse, R14 ;  /* 0x0000000e36507220 */ /* 0x040fe20000410000 */
[----:B------:R-:W-:Y:S01]  /*38a0*/  FMUL.FTZ R83, R54, R9 ;  /* 0x0000000936537220 */ /* 0x000fe20000410000 */
[----:B------:R-:W-:Y:S01]  /*38b0*/  FMUL.RZ R65, R52, 0.15915493667125701904 ;  /* 0x3e22f98334417820 */ /* 0x000fe2000040c000 */
[C---:B------:R-:W-:Y:S01]  /*38c0*/  FMUL.FTZ R52, R55.reuse, R12 ;  /* 0x0000000c37347220 */ /* 0x040fe20000410000 */
[----:B------:R0:W-:Y:S01]  /*38d0*/  MUFU.COS R56, R53 ;  /* 0x0000003500387308 */ /* 0x0001e20000000000 */
[C---:B------:R-:W-:Y:S01]  /*38e0*/  FMUL.FTZ R111, R54.reuse, R11 ;  /* 0x0000000b366f7220 */ /* 0x040fe20000410000 */
[C---:B------:R-:W-:Y:S01]  /*38f0*/  FMUL.FTZ R114, R54.reuse, R13 ;  /* 0x0000000d36727220 */ /* 0x040fe20000410000 */
[C---:B------:R-:W-:Y:S01]  /*3900*/  FMUL.FTZ R58, R54.reuse, R8 ;  /* 0x00000008363a7220 */ /* 0x040fe20000410000 */
[C---:B------:R-:W-:Y:S01]  /*3910*/  FMUL.FTZ R60, R54.reuse, R3 ;  /* 0x00000003363c7220 */ /* 0x040fe20000410000 */
[C---:B------:R-:W-:Y:S01]  /*3920*/  FMUL.FTZ R64, R54.reuse, R5 ;  /* 0x0000000536407220 */ /* 0x040fe20000410000 */
[C---:B------:R-:W-:Y:S01]  /*3930*/  FMUL.FTZ R63, R54.reuse, R12 ;  /* 0x0000000c363f7220 */ /* 0x040fe20000410000 */
[-C--:B------:R-:W-:Y:S01]  /*3940*/  FMUL.FTZ R66, R54, R6.reuse ;  /* 0x0000000636427220 */ /* 0x080fe20000410000 */
[----:B------:R-:W-:Y:S01]  /*3950*/  MUFU.SIN R100, R62 ;  /* 0x0000003e00647308 */ /* 0x000fe20000000400 */
[----:B0-----:R-:W-:Y:S01]  /*3960*/  FMUL.RZ R53, R52, 0.15915493667125701904 ;  /* 0x3e22f98334357820 */ /* 0x001fe2000040c000 */
[C---:B------:R-:W-:Y:S01]  /*3970*/  FMUL.FTZ R52, R55.reuse, R6 ;  /* 0x0000000637347220 */ /* 0x040fe20000410000 */
[----:B---3--:R0:W-:Y:S03]  /*3980*/  STS.128 [R78], R36 ;  /* 0x000000244e007388 */ /* 0x0081e60000000c00 */
[----:B------:R-:W-:Y:S01]  /*3990*/  FMUL.RZ R67, R52, 0.15915493667125701904 ;  /* 0x3e22f98334437820 */ /* 0x000fe2000040c000 */
[C---:B------:R-:W-:Y:S01]  /*39a0*/  FMUL.FTZ R52, R55.reuse, R14 ;  /* 0x0000000e37347220 */ /* 0x040fe20000410000 */
[----:B------:R-:W-:Y:S01]  /*39b0*/  MUFU.COS R101, R62 ;  /* 0x0000003e00657308 */ /* 0x000fe20000000000 */
[----:B----4-:R-:W-:Y:S02]  /*39c0*/  STS.128 [R78+0x200], R40 ;  /* 0x000200284e007388 */ /* 0x010fe40000000c00 */
[----:B------:R-:W-:Y:S01]  /*39d0*/  FMUL.RZ R81, R52, 0.15915493667125701904 ;  /* 0x3e22f98334517820 */ /* 0x000fe2000040c000 */
[----:B------:R-:W-:Y:S01]  /*39e0*/  FMUL.FTZ R52, R55, R7 ;  /* 0x0000000737347220 */ /* 0x000fe20000410000 */
[----:B-----5:R-:W-:Y:S03]  /*39f0*/  STS.128 [R78+0x400], R44 ;  /* 0x0004002c4e007388 */ /* 0x020fe60000000c00 */
[----:B------:R-:W-:Y:S01]  /*3a00*/  MUFU.SIN R96, R53 ;  /* 0x0000003500607308 */ /* 0x000fe20000000400 */
[----:B------:R-:W-:Y:S01]  /*3a10*/  STS.128 [R78+0x600], R48 ;  /* 0x000600304e007388 */ /* 0x000fe20000000c00 */
[----:B------:R-:W-:-:S06]  /*3a20*/  NOP ;  /* 0x0000000000007918 */ /* 0x000fcc0000000000 */
[----:B------:R1:W-:Y:S01]  /*3a30*/  MUFU.COS R62, R53 ;  /* 0x00000035003e7308 */ /* 0x0003e20000000000 */
[----:B------:R-:W2:Y:S01]  /*3a40*/  LDS.128 R40, [R79] ;  /* 0x000000004f287984 */ /* 0x000ea20000000c00 */
[----:B0-----:R-:W-:-:S04]  /*3a50*/  FMUL.FTZ R36, R55, R13 ;  /* 0x0000000d37247220 */ /* 0x001fc80000410000 */
[----:B------:R-:W-:Y:S02]  /*3a60*/  FMUL.RZ R36, R36, 0.15915493667125701904 ;  /* 0x3e22f98324247820 */ /* 0x000fe4000040c000 */
[----:B------:R-:W-:Y:S01]  /*3a70*/  MUFU.SIN R92, R81 ;  /* 0x00000051005c7308 */ /* 0x000fe20000000400 */
[----:B-1----:R-:W-:Y:S01]  /*3a80*/  FMUL.RZ R53, R52, 0.15915493667125701904 ;  /* 0x3e22f98334357820 */ /* 0x002fe2000040c000 */
[----:B------:R-:W-:-:S04]  /*3a90*/  FMUL.FTZ R52, R55, R15 ;  /* 0x0000000f37347220 */ /* 0x000fc80000410000 */
[----:B------:R-:W-:Y:S01]  /*3aa0*/  FMUL.RZ R82, R52, 0.15915493667125701904 ;  /* 0x3e22f98334527820 */ /* 0x000fe2000040c000 */
[C---:B------:R-:W-:Y:S01]  /*3ab0*/  FMUL.FTZ R52, R55.reuse, R9 ;  /* 0x0000000937347220 */ /* 0x040fe20000410000 */
[----:B------:R-:W-:Y:S03]  /*3ac0*/  MUFU.SIN R90, R53 ;  /* 0x00000035005a7308 */ /* 0x000fe60000000400 */
[----:B------:R-:W-:Y:S01]  /*3ad0*/  FMUL.RZ R85, R52, 0.15915493667125701904 ;  /* 0x3e22f98334557820 */ /* 0x000fe2000040c000 */
[----:B------:R-:W-:-:S04]  /*3ae0*/  FMUL.FTZ R52, R55, R16 ;  /* 0x0000001037347220 */ /* 0x000fc80000410000 */
[----:B------:R0:W-:Y:S08]  /*3af0*/  MUFU.COS R91, R53 ;  /* 0x00000035005b7308 */ /* 0x0001f00000000000 */
[----:B------:R-:W-:Y:S01]  /*3b00*/  MUFU.SIN R86, R85 ;  /* 0x0000005500567308 */ /* 0x000fe20000000400 */
[----:B0-----:R-:W-:Y:S01]  /*3b10*/  FMUL.RZ R53, R52, 0.15915493667125701904 ;  /* 0x3e22f98334357820 */ /* 0x001fe2000040c000 */
[----:B------:R-:W-:-:S04]  /*3b20*/  FMUL.FTZ R52, R55, R11 ;  /* 0x0000000b37347220 */ /* 0x000fc80000410000 */
[----:B------:R-:W-:Y:S01]  /*3b30*/  FMUL.RZ R97, R52, 0.15915493667125701904 ;  /* 0x3e22f98334617820 */ /* 0x000fe2000040c000 */
[-C--:B------:R-:W-:Y:S01]  /*3b40*/  FMUL.FTZ R52, R55, R17.reuse ;  /* 0x0000001137347220 */ /* 0x080fe20000410000 */
[----:B------:R0:W-:Y:S01]  /*3b50*/  MUFU.COS R87, R85 ;  /* 0x0000005500577308 */ /* 0x0001e20000000000 */
[----:B--2---:R-:W-:Y:S01]  /*3b60*/  PRMT R37, R41, 0x7632, R37 ;  /* 0x0000763229257816 */ /* 0x004fe20000000025 */
[----:B------:R-:W-:Y:S01]  /*3b70*/  FMUL.FTZ R55, R55, R18 ;  /* 0x0000001237377220 */ /* 0x000fe20000410000 */
[----:B------:R-:W-:Y:S01]  /*3b80*/  FMUL.RZ R103, R52, 0.15915493667125701904 ;  /* 0x3e22f98334677820 */ /* 0x000fe2000040c000 */
[----:B------:R-:W-:Y:S02]  /*3b90*/  SHF.L.U32 R117, R42, 0x10, RZ ;  /* 0x000000102a757819 */ /* 0x000fe400000006ff */
[----:B------:R-:W-:Y:S01]  /*3ba0*/  SHF.L.U32 R44, R37, 0x10, RZ ;  /* 0x00000010252c7819 */ /* 0x000fe200000006ff */
[----:B------:R-:W-:Y:S01]  /*3bb0*/  FMUL.RZ R55, R55, 0.15915493667125701904 ;  /* 0x3e22f98337377820 */ /* 0x000fe2000040c000 */
[----:B------:R1:W-:Y:S01]  /*3bc0*/  MUFU.COS R93, R81 ;  /* 0x00000051005d7308 */ /* 0x0003e20000000000 */
[----:B0-----:R-:W-:Y:S01]  /*3bd0*/  FMUL.FTZ R85, R54, R17 ;  /* 0x0000001136557220 */ /* 0x001fe20000410000 */
[----:B------:R-:W-:Y:S01]  /*3be0*/  FMUL.FTZ R117, R162, R117 ;  /* 0x00000075a2757220 */ /* 0x000fe20000410000 */
[----:B------:R-:W-:Y:S01]  /*3bf0*/  FMUL.FTZ R115, R163, R44 ;  /* 0x0000002ca3737220 */ /* 0x000fe20000410000 */
[----:B------:R-:W-:-:S02]  /*3c00*/  SHF.L.U32 R118, R43, 0x10, RZ ;  /* 0x000000102b767819 */ /* 0x000fc400000006ff */
[----:B------:R-:W-:Y:S02]  /*3c10*/  MOV R52, UR23 ;  /* 0x0000001700347c02 */ /* 0x000fe40008000f00 */
[----:B------:R-:W0:Y:S01]  /*3c20*/  MUFU.EX2 R80, R80 ;  /* 0x0000005000507308 */ /* 0x000e220000000800 */
[----:B-1----:R-:W-:Y:S01]  /*3c30*/  FMUL.FTZ R81, R54, R16 ;  /* 0x0000001036517220 */ /* 0x002fe20000410000 */
[----:B------:R-:W-:-:S06]  /*3c40*/  FMUL.FTZ R118, R161, R118 ;  /* 0x00000076a1767220 */ /* 0x000fcc0000410000 */
[----:B------:R-:W-:Y:S08]  /*3c50*/  MUFU.SIN R109, R103 ;  /* 0x00000067006d7308 */ /* 0x000ff00000000400 */
[----:B------:R-:W1:Y:S01]  /*3c60*/  MUFU.EX2 R112, R85 ;  /* 0x0000005500707308 */ /* 0x000e620000000800 */
[C---:B0-----:R-:W-:Y:S01]  /*3c70*/  FMUL.FTZ R93, R80.reuse, R93 ;  /* 0x0000005d505d7220 */ /* 0x041fe20000410000 */
[----:B------:R-:W-:-:S06]  /*3c80*/  FMUL.FTZ R92, R80, R92 ;  /* 0x0000005c505c7220 */ /* 0x000fcc0000410000 */
[----:B------:R-:W0:Y:S08]  /*3c90*/  MUFU.EX2 R83, R83 ;  /* 0x0000005300537308 */ /* 0x000e300000000800 */
[----:B------:R-:W-:Y:S01]  /*3ca0*/  MUFU.COS R110, R97 ;  /* 0x00000061006e7308 */ /* 0x000fe20000000000 */
[----:B-1----:R-:W-:Y:S01]  /*3cb0*/  FMUL.FTZ R80, R112, R109 ;  /* 0x0000006d70507220 */ /* 0x002fe20000410000 */
[----:B------:R-:W-:-:S05]  /*3cc0*/  SHF.L.U32 R109, R40, 0x10, RZ ;  /* 0x00000010286d7819 */ /* 0x000fca00000006ff */
[----:B------:R-:W-:Y:S01]  /*3cd0*/  FMUL.FTZ R109, R164, R109 ;  /* 0x0000006da46d7220 */ /* 0x000fe20000410000 */
[----:B------:R-:W1:Y:S01]  /*3ce0*/  MUFU.EX2 R111, R111 ;  /* 0x0000006f006f7308 */ /* 0x000e620000000800 */
[C---:B0-----:R-:W-:Y:S01]  /*3cf0*/  FMUL.FTZ R87, R83.reuse, R87 ;  /* 0x0000005753577220 */ /* 0x041fe20000410000 */
[----:B------:R-:W-:-:S06]  /*3d00*/  FMUL.FTZ R86, R83, R86 ;  /* 0x0000005653567220 */ /* 0x000fcc0000410000 */
[----:B------:R-:W-:Y:S08]  /*3d10*/  MUFU.EX2 R114, R114 ;  /* 0x0000007200727308 */ /* 0x000ff00000000800 */
[----:B------:R-:W0:Y:S01]  /*3d20*/  MUFU.COS R39, R36 ;  /* 0x0000002400277308 */ /* 0x000e220000000000 */
[----:B-1----:R-:W-:-:S07]  /*3d30*/  FMUL.FTZ R83, R111, R110 ;  /* 0x0000006e6f537220 */ /* 0x002fce0000410000 */
[----:B------:R-:W-:Y:S08]  /*3d40*/  MUFU.SIN R104, R61 ;  /* 0x0000003d00687308 */ /* 0x000ff00000000400 */
[----:B------:R-:W1:Y:S01]  /*3d50*/  MUFU.EX2 R58, R58 ;  /* 0x0000003a003a7308 */ /* 0x000e620000000800 */
[----:B0-----:R-:W-:-:S07]  /*3d60*/  FMUL.FTZ R110, R114, R39 ;  /* 0x00000027726e7220 */ /* 0x001fce0000410000 */
[----:B------:R-:W-:Y:S08]  /*3d70*/  MUFU.COS R108, R53 ;  /* 0x00000035006c7308 */ /* 0x000ff00000000000 */
[----:B------:R-:W0:Y:S01]  /*3d80*/  MUFU.EX2 R81, R81 ;  /* 0x0000005100517308 */ /* 0x000e220000000800 */
[----:B-1----:R-:W-:-:S07]  /*3d90*/  FMUL.FTZ R104, R58, R104 ;  /* 0x000000683a687220 */ /* 0x002fce0000410000 */
[----:B------:R1:W2:Y:S08]  /*3da0*/  MUFU.COS R105, R61 ;  /* 0x0000003d00697308 */ /* 0x0002b00000000000 */
[----:B------:R-:W-:Y:S01]  /*3db0*/  MUFU.SIN R106, R59 ;  /* 0x0000003b006a7308 */ /* 0x000fe20000000400 */
[----:B-1----:R-:W-:Y:S01]  /*3dc0*/  FMUL.FTZ R61, R54, R10 ;  /* 0x0000000a363d7220 */ /* 0x002fe20000410000 */
[----:B0-----:R-:W-:-:S06]  /*3dd0*/  FMUL.FTZ R85, R81, R108 ;  /* 0x0000006c51557220 */ /* 0x001fcc0000410000 */
[----:B------:R0:W-:Y:S01]  /*3de0*/  MUFU.COS R107, R59 ;  /* 0x0000003b006b7308 */ /* 0x0001e20000000000 */
[----:B--2---:R-:W-:-:S07]  /*3df0*/  FMUL.FTZ R105, R58, R105 ;  /* 0x000000693a697220 */ /* 0x004fce0000410000 */
[----:B------:R1:W2:Y:S01]  /*3e00*/  MUFU.SIN R84, R53 ;  /* 0x0000003500547308 */ /* 0x0002a20000000400 */
[----:B0-----:R-:W-:-:S07]  /*3e10*/  FMUL.FTZ R59, R54, R4 ;  /* 0x00000004363b7220 */ /* 0x001fce0000410000 */
[----:B------:R0:W3:Y:S01]  /*3e20*/  MUFU.SIN R47, R36 ;  /* 0x00000024002f7308 */ /* 0x0000e20000000400 */
[----:B-1----:R-:W-:-:S03]  /*3e30*/  MOV R53, UR16 ;  /* 0x0000001000357c02 */ /* 0x002fc60008000f00 */
[----:B------:R-:W-:-:S04]  /*3e40*/  IMAD.WIDE R52, R57, 0x10, R52 ;  /* 0x0000001039347825 */ /* 0x000fc800078e0234 */
[----:B------:R-:W1:Y:S01]  /*3e50*/  MUFU.COS R113, R103 ;  /* 0x0000006700717308 */ /* 0x000e620000000000 */
[----:B0-----:R-:W-:Y:S01]  /*3e60*/  PRMT R36, R40, 0x7632, R36 ;  /* 0x0000763228247816 */ /* 0x001fe20000000024 */
[----:B--2---:R-:W-:Y:S01]  /*3e70*/  FMUL.FTZ R84, R81, R84 ;  /* 0x0000005451547220 */ /* 0x004fe20000410000 */
[----:B------:R-:W-:Y:S02]  /*3e80*/  SHF.L.U32 R40, R41, 0x10, RZ ;  /* 0x0000001029287819 */ /* 0x000fe400000006ff */
[----:B------:R-:W-:Y:S02]  /*3e90*/  SHF.L.U32 R45, R36, 0x10, RZ ;  /* 0x00000010242d7819 */ /* 0x000fe400000006ff */
[----:B------:R-:W0:Y:S01]  /*3ea0*/  LDS.128 R36, [R79+0x10] ;  /* 0x000010004f247984 */ /* 0x000e220000000c00 */
[----:B------:R-:W2:Y:S01]  /*3eb0*/  MUFU.EX2 R59, R59 ;  /* 0x0000003b003b7308 */ /* 0x000ea20000000800 */
[----:B---3--:R-:W-:Y:S01]  /*3ec0*/  FMUL.FTZ R114, R114, R47 ;  /* 0x0000002f72727220 */ /* 0x008fe20000410000 */
[----:B------:R-:W-:Y:S01]  /*3ed0*/  FMUL.FTZ R108, R164, R45 ;  /* 0x0000002da46c7220 */ /* 0x000fe20000410000 */
[----:B------:R-:W-:-:S03]  /*3ee0*/  FMUL.FTZ R45, R109, R104 ;  /* 0x000000686d2d7220 */ /* 0x000fc60000410000 */
[C---:B------:R-:W-:Y:S01]  /*3ef0*/  FMUL.FTZ R44, R108.reuse, R104 ;  /* 0x000000686c2c7220 */ /* 0x040fe20000410000 */
[----:B------:R-:W-:Y:S01]  /*3f00*/  FFMA.FTZ R46, R108, R105, R45 ;  /* 0x000000696c2e7223 */ /* 0x000fe2000001002d */
[----:B------:R-:W3:Y:S01]  /*3f10*/  MUFU.EX2 R60, R60 ;  /* 0x0000003c003c7308 */ /* 0x000ee20000000800 */
[----:B-1----:R-:W-:Y:S01]  /*3f20*/  FMUL.FTZ R81, R112, R113 ;  /* 0x0000007170517220 */ /* 0x002fe20000410000 */
[----:B------:R-:W-:Y:S01]  /*3f30*/  FMUL.FTZ R113, R163, R40 ;  /* 0x00000028a3717220 */ /* 0x000fe20000410000 */
[----:B------:R-:W-:Y:S01]  /*3f40*/  FFMA.FTZ R44, R109, R105, -R44 ;  /* 0x000000696d2c7223 */ /* 0x000fe2000001082c */
[----:B------:R-:W-:Y:S01]  /*3f50*/  FADD.FTZ R46, R115, R46 ;  /* 0x0000002e732e7221 */ /* 0x000fe20000010000 */
[----:B------:R-:W-:Y:S02]  /*3f60*/  PRMT R40, R42, 0x7632, R40 ;  /* 0x000076322a287816 */ /* 0x000fe40000000028 */
[----:B------:R-:W-:Y:S01]  /*3f70*/  FADD.FTZ R44, R113, R44 ;  /* 0x0000002c712c7221 */ /* 0x000fe20000010000 */
[----:B------:R-:W1:Y:S01]  /*3f80*/  MUFU.EX2 R61, R61 ;  /* 0x0000003d003d7308 */ /* 0x000e620000000800 */
[C---:B--2---:R-:W-:Y:S01]  /*3f90*/  FMUL.FTZ R102, R59.reuse, R102 ;  /* 0x000000663b667220 */ /* 0x044fe20000410000 */
[----:B------:R-:W-:Y:S01]  /*3fa0*/  FMUL.FTZ R103, R59, R56 ;  /* 0x000000383b677220 */ /* 0x000fe20000410000 */
[----:B------:R-:W-:-:S02]  /*3fb0*/  SHF.L.U32 R41, R40, 0x10, RZ ;  /* 0x0000001028297819 */ /* 0x000fc400000006ff */
[C---:B------:R-:W-:Y:S01]  /*3fc0*/  FMUL.FTZ R48, R102.reuse, R46 ;  /* 0x0000002e66307220 */ /* 0x040fe20000410000 */
[-C--:B------:R-:W-:Y:S01]  /*3fd0*/  FMUL.FTZ R45, R102, R44.reuse ;  /* 0x0000002c662d7220 */ /* 0x080fe20000410000 */
[----:B------:R-:W-:Y:S01]  /*3fe0*/  PRMT R40, R43, 0x7632, R40 ;  /* 0x000076322b287816 */ /* 0x000fe20000000028 */
[----:B------:R-:W-:Y:S01]  /*3ff0*/  MUFU.SIN R98, R65 ;  /* 0x0000004100627308 */ /* 0x000fe20000000400 */
[C---:B------:R-:W-:Y:S01]  /*4000*/  FFMA.FTZ R48, R103.reuse, R44, -R48 ;  /* 0x0000002c67307223 */ /* 0x040fe20000010830 */
[----:B---3--:R-:W-:Y:S01]  /*4010*/  FMUL.FTZ R107, R60, R107 ;  /* 0x0000006b3c6b7220 */ /* 0x008fe20000410000 */
[----:B------:R-:W-:Y:S01]  /*4020*/  FFMA.FTZ R47, R103, R46, R45 ;  /* 0x0000002e672f7223 */ /* 0x000fe2000001002d */
[----:B------:R-:W-:Y:S01]  /*4030*/  FMUL.FTZ R116, R162, R41 ;  /* 0x00000029a2747220 */ /* 0x000fe20000410000 */
[----:B------:R-:W-:Y:S01]  /*4040*/  FADD.FTZ R48, R117, R48 ;  /* 0x0000003075307221 */ /* 0x000fe20000010000 */
[----:B------:R-:W-:Y:S01]  /*4050*/  FMUL.FTZ R106, R60, R106 ;  /* 0x0000006a3c6a7220 */ /* 0x000fe20000410000 */
[----:B------:R-:W-:Y:S01]  /*4060*/  FMUL.FTZ R45, R107, R104 ;  /* 0x000000686b2d7220 */ /* 0x000fe20000410000 */
[----:B------:R-:W2:Y:S01]  /*4070*/  MUFU.EX2 R64, R64 ;  /* 0x0000004000407308 */ /* 0x000ea20000000800 */
[C---:B-1----:R-:W-:Y:S01]  /*4080*/  FMUL.FTZ R100, R61.reuse, R100 ;  /* 0x000000643d647220 */ /* 0x042fe20000410000 */
[----:B------:R-:W-:Y:S01]  /*4090*/  FMUL.FTZ R101, R61, R101 ;  /* 0x000000653d657220 */ /* 0x000fe20000410000 */
[----:B------:R-:W-:Y:S01]  /*40a0*/  FADD.FTZ R47, R116, R47 ;  /* 0x0000002f742f7221 */ /* 0x000fe20000010000 */
[----:B------:R-:W-:Y:S01]  /*40b0*/  FMUL.FTZ R42, R106, R104 ;  /* 0x000000686a2a7220 */ /* 0x000fe20000410000 */
[----:B------:R-:W-:Y:S01]  /*40c0*/  FMUL.FTZ R46, R100, R48 ;  /* 0x00000030642e7220 */ /* 0x000fe20000410000 */
[----:B------:R-:W-:Y:S01]  /*40d0*/  FFMA.FTZ R45, R106, R105, R45 ;  /* 0x000000696a2d7223 */ /* 0x000fe2000001002d */
[----:B------:R-:W-:Y:S01]  /*40e0*/  SHF.L.U32 R40, R40, 0x10, RZ ;  /* 0x0000001028287819 */ /* 0x000fe200000006ff */
[----:B------:R-:W1:Y:S01]  /*40f0*/  MUFU.COS R99, R65 ;  /* 0x0000004100637308 */ /* 0x000e620000000000 */
[-C--:B------:R-:W-:Y:S01]  /*4100*/  FFMA.FTZ R50, R101, R47.reuse, R46 ;  /* 0x0000002f65327223 */ /* 0x080fe2000001002e */
[----:B------:R-:W-:Y:S01]  /*4110*/  FMUL.FTZ R46, R100, R47 ;  /* 0x0000002f642e7220 */ /* 0x000fe20000410000 */
[----:B------:R-:W-:Y:S01]  /*4120*/  FFMA.FTZ R42, R107, R105, -R42 ;  /* 0x000000696b2a7223 */ /* 0x000fe2000001082a */
[-C--:B------:R-:W-:Y:S01]  /*4130*/  FMUL.FTZ R44, R102, R45.reuse ;  /* 0x0000002d662c7220 */ /* 0x080fe20000410000 */
[----:B------:R-:W-:Y:S01]  /*4140*/  FMUL.FTZ R119, R161, R40 ;  /* 0x00000028a1777220 */ /* 0x000fe20000410000 */
[----:B------:R-:W-:Y:S01]  /*4150*/  FFMA.FTZ R41, R101, R48, -R46 ;  /* 0x0000003065297223 */ /* 0x000fe2000001082e */
[----:B0-----:R-:W-:Y:S01]  /*4160*/  PRMT R40, R36, 0x7632, R40 ;  /* 0x0000763224287816 */ /* 0x001fe20000000028 */
[----:B------:R-:W0:Y:S01]  /*4170*/  MUFU.EX2 R63, R63 ;  /* 0x0000003f003f7308 */ /* 0x000e220000000800 */
[-C--:B------:R-:W-:Y:S01]  /*4180*/  FFMA.FTZ R44, R103, R42.reuse, -R44 ;  /* 0x0000002a672c7223 */ /* 0x080fe2000001082c */
[----:B------:R-:W-:Y:S01]  /*4190*/  FMUL.FTZ R42, R102, R42 ;  /* 0x0000002a662a7220 */ /* 0x000fe20000410000 */
[----:B--2---:R-:W-:Y:S01]  /*41a0*/  FMUL.FTZ R98, R64, R98 ;  /* 0x0000006240627220 */ /* 0x004fe20000410000 */
[----:B------:R-:W-:Y:S01]  /*41b0*/  FADD.FTZ R50, R119, R50 ;  /* 0x0000003277327221 */ /* 0x000fe20000010000 */
[----:B------:R-:W-:Y:S01]  /*41c0*/  FADD.FTZ R43, R118, R41 ;  /* 0x00000029762b7221 */ /* 0x000fe20000010000 */
[----:B------:R-:W-:Y:S01]  /*41d0*/  FFMA.FTZ R42, R103, R45, R42 ;  /* 0x0000002d672a7223 */ /* 0x000fe2000001002a */
[----:B------:R-:W-:Y:S01]  /*41e0*/  SHF.L.U32 R121, R36, 0x10, RZ ;  /* 0x0000001024797819 */ /* 0x000fe200000006ff */
[-C--:B------:R-:W-:Y:S01]  /*41f0*/  FMUL.FTZ R46, R98, R50.reuse ;  /* 0x00000032622e7220 */ /* 0x080fe20000410000 */
[----:B------:R-:W-:Y:S01]  /*4200*/  SHF.L.U32 R41, R40, 0x10, RZ ;  /* 0x0000001028297819 */ /* 0x000fe200000006ff */
[----:B-1----:R-:W-:Y:S01]  /*4210*/  FMUL.FTZ R99, R64, R99 ;  /* 0x0000006340637220 */ /* 0x002fe20000410000 */
[----:B------:R-:W-:Y:S01]  /*4220*/  FMUL.FTZ R45, R98, R43 ;  /* 0x0000002b622d7220 */ /* 0x000fe20000410000 */
[C---:B------:R-:W-:Y:S01]  /*4230*/  FMUL.FTZ R121, R160.reuse, R121 ;  /* 0x00000079a0797220 */ /* 0x040fe20000410000 */
[----:B------:R-:W-:Y:S01]  /*4240*/  MUFU.SIN R94, R67 ;  /* 0x00000043005e7308 */ /* 0x000fe20000000400 */
[C---:B------:R-:W-:Y:S01]  /*4250*/  FFMA.FTZ R46, R99.reuse, R43, -R46 ;  /* 0x0000002b632e7223 */ /* 0x040fe2000001082e */
[----:B------:R-:W-:Y:S01]  /*4260*/  FFMA.FTZ R45, R99, R50, R45 ;  /* 0x00000032632d7223 */ /* 0x000fe2000001002d */
[----:B------:R-:W-:Y:S01]  /*4270*/  FMUL.FTZ R120, R160, R41 ;  /* 0x00000029a0787220 */ /* 0x000fe20000410000 */
[----:B------:R-:W-:Y:S01]  /*4280*/  FMUL.FTZ R65, R54, R7 ;  /* 0x0000000736417220 */ /* 0x000fe20000410000 */
[----:B------:R-:W-:Y:S01]  /*4290*/  FMUL.FTZ R36, R100, R42 ;  /* 0x0000002a64247220 */ /* 0x000fe20000410000 */
[----:B0-----:R-:W-:Y:S01]  /*42a0*/  FMUL.FTZ R96, R63, R96 ;  /* 0x000000603f607220 */ /* 0x001fe20000410000 */
[----:B------:R-:W-:Y:S01]  /*42b0*/  FADD.FTZ R46, R121, R46 ;  /* 0x0000002e792e7221 */ /* 0x000fe20000010000 */
[----:B------:R0:W-:Y:S01]  /*42c0*/  MUFU.COS R95, R67 ;  /* 0x00000043005f7308 */ /* 0x0001e20000000000 */
[----:B------:R-:W-:Y:S01]  /*42d0*/  FADD.FTZ R45, R120, R45 ;  /* 0x0000002d782d7221 */ /* 0x000fe20000010000 */
[-CC-:B------:R-:W-:Y:S01]  /*42e0*/  FFMA.FTZ R40, R101, R44.reuse, -R36.reuse ;  /* 0x0000002c65287223 */ /* 0x180fe20000010824 */
[----:B------:R-:W-:Y:S01]  /*42f0*/  FMUL.FTZ R44, R100, R44 ;  /* 0x0000002c642c7220 */ /* 0x000fe20000410000 */
[C---:B------:R-:W-:Y:S01]  /*4300*/  FMUL.FTZ R48, R96.reuse, R46 ;  /* 0x0000002e60307220 */ /* 0x040fe20000410000 */
[----:B------:R-:W-:Y:S01]  /*4310*/  FMUL.FTZ R41, R96, R45 ;  /* 0x0000002d60297220 */ /* 0x000fe20000410000 */
[----:B------:R-:W-:Y:S01]  /*4320*/  PRMT R36, R37, 0x7632, R36 ;  /* 0x0000763225247816 */ /* 0x000fe20000000024 */
[----:B------:R-:W-:Y:S01]  /*4330*/  FFMA.FTZ R42, R101, R42, R44 ;  /* 0x0000002a652a7223 */ /* 0x000fe2000001002c */
[----:B------:R-:W1:Y:S01]  /*4340*/  MUFU.EX2 R66, R66 ;  /* 0x0000004200427308 */ /* 0x000e620000000800 */
[C---:B0-----:R-:W-:Y:S01]  /*4350*/  FMUL.FTZ R67, R54.reuse, R15 ;  /* 0x0000000f36437220 */ /* 0x041fe20000410000 */
[----:B------:R-:W-:Y:S01]  /*4360*/  FMUL.FTZ R54, R54, R18 ;  /* 0x0000001236367220 */ /* 0x000fe20000410000 */
[----:B------:R-:W-:-:S02]  /*4370*/  SHF.L.U32 R36, R36, 0x10, RZ ;  /* 0x0000001024247819 */ /* 0x000fc400000006ff */
[----:B------:R-:W-:Y:S02]  /*4380*/  SHF.L.U32 R122, R37, 0x10, RZ ;  /* 0x00000010257a7819 */ /* 0x000fe400000006ff */
[C---:B------:R-:W-:Y:S01]  /*4390*/  SHF.L.U32 R37, R38.reuse, 0x10, RZ ;  /* 0x0000001026257819 */ /* 0x040fe200000006ff */
[----:B------:R-:W-:Y:S01]  /*43a0*/  MUFU.SIN R88, R82 ;  /* 0x0000005200587308 */ /* 0x000fe20000000400 */
[C---:B------:R-:W-:Y:S01]  /*43b0*/  FMUL.FTZ R123, R35.reuse, R36 ;  /* 0x00000024237b7220 */ /* 0x040fe20000410000 */
[----:B------:R-:W-:Y:S01]  /*43c0*/  FMUL.FTZ R122, R35, R122 ;  /* 0x0000007a237a7220 */ /* 0x000fe20000410000 */
[----:B------:R-:W-:Y:S01]  /*43d0*/  PRMT R36, R38, 0x7632, R36 ;  /* 0x0000763226247816 */ /* 0x000fe20000000024 */
[----:B------:R-:W-:Y:S01]  /*43e0*/  FMUL.FTZ R124, R68, R37 ;  /* 0x00000025447c7220 */ /* 0x000fe20000410000 */
[C---:B------:R-:W-:Y:S02]  /*43f0*/  SHF.L.U32 R38, R39.reuse, 0x10, RZ ;  /* 0x0000001027267819 */ /* 0x040fe400000006ff */
[----:B------:R-:W-:Y:S01]  /*4400*/  SHF.L.U32 R127, R36, 0x10, RZ ;  /* 0x00000010247f7819 */ /* 0x000fe200000006ff */
[----:B------:R-:W-:Y:S01]  /*4410*/  MUFU.COS R89, R82 ;  /* 0x0000005200597308 */ /* 0x000fe20000000000 */
[C---:B-1----:R-:W-:Y:S01]  /*4420*/  FMUL.FTZ R94, R66.reuse, R94 ;  /* 0x0000005e425e7220 */ /* 0x042fe20000410000 */
[----:B------:R-:W-:Y:S01]  /*4430*/  FMUL.FTZ R95, R66, R95 ;  /* 0x0000005f425f7220 */ /* 0x000fe20000410000 */
[----:B------:R-:W-:Y:S01]  /*4440*/  PRMT R36, R39, 0x7632, R36 ;  /* 0x0000763227247816 */ /* 0x000fe20000000024 */
[----:B------:R-:W-:Y:S01]  /*4450*/  FMUL.FTZ R127, R68, R127 ;  /* 0x0000007f447f7220 */ /* 0x000fe20000410000 */
[----:B------:R-:W-:-:S02]  /*4460*/  FMUL.FTZ R125, R69, R38 ;  /* 0x00000026457d7220 */ /* 0x000fc40000410000 */
[----:B------:R-:W-:Y:S01]  /*4470*/  SHF.L.U32 R36, R36, 0x10, RZ ;  /* 0x0000001024247819 */ /* 0x000fe200000006ff */
[----:B------:R0:W1:Y:S04]  /*4480*/  MUFU.SIN R82, R97 ;  /* 0x0000006100527308 */ /* 0x0000680000000400 */
[----:B------:R-:W-:-:S04]  /*4490*/  FMUL.FTZ R126, R69, R36 ;  /* 0x00000024457e7220 */ /* 0x000fc80000410000 */
[----:B------:R-:W-:Y:S01]  /*44a0*/  MUFU.EX2 R54, R54 ;  /* 0x0000003600367308 */ /* 0x000fe20000000800 */
[----:B0-----:R-:W-:-:S04]  /*44b0*/  FMUL.FTZ R97, R63, R62 ;  /* 0x0000003e3f617220 */ /* 0x001fc80000410000 */
[C---:B------:R-:W-:Y:S01]  /*44c0*/  FFMA.FTZ R50, R97.reuse, R45, R48 ;  /* 0x0000002d61327223 */ /* 0x040fe20000010030 */
[----:B------:R-:W-:Y:S01]  /*44d0*/  FFMA.FTZ R41, R97, R46, -R41 ;  /* 0x0000002e61297223 */ /* 0x000fe20000010829 */
[C---:B------:R-:W-:Y:S01]  /*44e0*/  FMUL.FTZ R48, R98.reuse, R42 ;  /* 0x0000002a62307220 */ /* 0x040fe20000410000 */
[----:B------:R-:W0:Y:S01]  /*44f0*/  MUFU.SIN R49, R55 ;  /* 0x0000003700317308 */ /* 0x000e220000000400 */
[----:B------:R-:W2:Y:S01]  /*4500*/  LDS.128 R44, [R79+0x20] ;  /* 0x000020004f2c7984 */ /* 0x000ea20000000c00 */
[----:B------:R-:W-:Y:S01]  /*4510*/  FADD.FTZ R50, R123, R50 ;  /* 0x000000327b327221 */ /* 0x000fe20000010000 */
[-C--:B------:R-:W-:Y:S01]  /*4520*/  FFMA.FTZ R48, R99, R40.reuse, -R48 ;  /* 0x0000002863307223 */ /* 0x080fe20000010830 */
[----:B------:R-:W-:Y:S01]  /*4530*/  FMUL.FTZ R40, R98, R40 ;  /* 0x0000002862287220 */ /* 0x000fe20000410000 */
[----:B-1----:R-:W-:Y:S01]  /*4540*/  FMUL.FTZ R82, R111, R82 ;  /* 0x000000526f527220 */ /* 0x002fe20000410000 */
[----:B------:R-:W-:Y:S02]  /*4550*/  FADD.FTZ R41, R122, R41 ;  /* 0x000000297a297221 */ /* 0x000fe40000010000 */
[----:B------:R-:W1:Y:S01]  /*4560*/  MUFU.COS R51, R55 ;  /* 0x0000003700337308 */ /* 0x000e620000000000 */
[----:B------:R-:W-:Y:S01]  /*4570*/  FFMA.FTZ R40, R99, R42, R40 ;  /* 0x0000002a63287223 */ /* 0x000fe20000010028 */
[----:B------:R-:W-:-:S06]  /*4580*/  FMUL.FTZ R42, R94, R41 ;  /* 0x000000295e2a7220 */ /* 0x000fcc0000410000 */
[----:B------:R-:W3:Y:S01]  /*4590*/  MUFU.EX2 R65, R65 ;  /* 0x0000004100417308 */ /* 0x000ee20000000800 */
[----:B0-----:R-:W-:-:S07]  /*45a0*/  FMUL.FTZ R111, R54, R49 ;  /* 0x00000031366f7220 */ /* 0x001fce0000410000 */
[----:B------:R-:W0:Y:S01]  /*45b0*/  MUFU.EX2 R67, R67 ;  /* 0x0000004300437308 */ /* 0x000e220000000800 */
[----:B-1----:R-:W-:Y:S01]  /*45c0*/  FMUL.FTZ R112, R54, R51 ;  /* 0x0000003336707220 */ /* 0x002fe20000410000 */
[-C--:B------:R-:W-:Y:S01]  /*45d0*/  FMUL.FTZ R54, R94, R50.reuse ;  /* 0x000000325e367220 */ /* 0x080fe20000410000 */
[C---:B------:R-:W-:Y:S01]  /*45e0*/  FFMA.FTZ R50, R95.reuse, R50, R42 ;  /* 0x000000325f327223 */ /* 0x040fe2000001002a */
[C---:B------:R-:W-:Y:S02]  /*45f0*/  FMUL.FTZ R42, R96.reuse, R40 ;  /* 0x00000028602a7220 */ /* 0x040fe40000410000 */
[----:B------:R-:W-:Y:S01]  /*4600*/  FFMA.FTZ R43, R95, R41, -R54 ;  /* 0x000000295f2b7223 */ /* 0x000fe20000010836 */
[----:B------:R-:W-:Y:S01]  /*4610*/  FADD.FTZ R50, R127, R50 ;  /* 0x000000327f327221 */ /* 0x000fe20000010000 */
[-C--:B------:R-:W-:Y:S01]  /*4620*/  FFMA.FTZ R42, R97, R48.reuse, -R42 ;  /* 0x00000030612a7223 */ /* 0x080fe2000001082a */
[----:B------:R-:W-:Y:S01]  /*4630*/  FMUL.FTZ R48, R96, R48 ;  /* 0x0000003060307220 */ /* 0x000fe20000410000 */
[----:B------:R-:W-:Y:S01]  /*4640*/  FADD.FTZ R43, R124, R43 ;  /* 0x0000002b7c2b7221 */ /* 0x000fe20000010000 */
[C---:B------:R-:W-:Y:S01]  /*4650*/  FMUL.FTZ R54, R92.reuse, R50 ;  /* 0x000000325c367220 */ /* 0x040fe20000410000 */
[----:B---3--:R-:W-:Y:S01]  /*4660*/  FMUL.FTZ R90, R65, R90 ;  /* 0x0000005a415a7220 */ /* 0x008fe20000410000 */
[----:B------:R-:W-:Y:S01]  /*4670*/  FFMA.FTZ R48, R97, R40, R48 ;  /* 0x0000002861307223 */ /* 0x000fe20000010030 */
[-C--:B------:R-:W-:Y:S01]  /*4680*/  FMUL.FTZ R56, R92, R43.reuse ;  /* 0x0000002b5c387220 */ /* 0x080fe20000410000 */
[----:B------:R-:W-:Y:S01]  /*4690*/  FFMA.FTZ R54, R93, R43, -R54 ;  /* 0x0000002b5d367223 */ /* 0x000fe20000010836 */
[----:B------:R-:W-:Y:S01]  /*46a0*/  FMUL.FTZ R91, R65, R91 ;  /* 0x0000005b415b7220 */ /* 0x000fe20000410000 */
[----:B------:R-:W-:Y:S01]  /*46b0*/  FMUL.FTZ R36, R94, R48 ;  /* 0x000000305e247220 */ /* 0x000fe20000410000 */
[----:B------:R-:W-:Y:S01]  /*46c0*/  FFMA.FTZ R37, R93, R50, R56 ;  /* 0x000000325d257223 */ /* 0x000fe20000010038 */
[----:B------:R-:W-:Y:S01]  /*46d0*/  FADD.FTZ R54, R125, R54 ;  /* 0x000000367d367221 */ /* 0x000fe20000010000 */
[----:B0-----:R-:W-:Y:S01]  /*46e0*/  FMUL.FTZ R88, R67, R88 ;  /* 0x0000005843587220 */ /* 0x001fe20000410000 */
[CCC-:B------:R-:W-:Y:S01]  /*46f0*/  FFMA.FTZ R56, R95.reuse, R42.reuse, -R36.reuse ;  /* 0x0000002a5f387223 */ /* 0x1c0fe20000010824 */
[----:B------:R-:W-:Y:S01]  /*4700*/  FADD.FTZ R38, R126, R37 ;  /* 0x000000257e267221 */ /* 0x000fe20000010000 */
[----:B------:R-:W-:Y:S01]  /*4710*/  FMUL.FTZ R37, R94, R42 ;  /* 0x0000002a5e257220 */ /* 0x000fe20000410000 */
[----:B------:R-:W-:Y:S01]  /*4720*/  FMUL.FTZ R39, R90, R54 ;  /* 0x000000365a277220 */ /* 0x000fe20000410000 */
[----:B--2---:R-:W-:Y:S01]  /*4730*/  PRMT R36, R44, 0x7632, R36 ;  /* 0x000076322c247816 */ /* 0x004fe20000000024 */
[----:B------:R-:W-:Y:S01]  /*4740*/  FMUL.FTZ R40, R90, R38 ;  /* 0x000000265a287220 */ /* 0x000fe20000410000 */
[----:B------:R-:W-:Y:S01]  /*4750*/  FFMA.FTZ R57, R95, R48, R37 ;  /* 0x000000305f397223 */ /* 0x000fe20000010025 */
[----:B------:R-:W-:Y:S01]  /*4760*/  SHF.L.U32 R37, R44, 0x10, RZ ;  /* 0x000000102c257819 */ /* 0x000fe200000006ff */
[C---:B------:R-:W-:Y:S01]  /*4770*/  FFMA.FTZ R60, R91.reuse, R38, R39 ;  /* 0x000000265b3c7223 */ /* 0x040fe20000010027 */
[----:B------:R-:W-:Y:S01]  /*4780*/  SHF.L.U32 R129, R36, 0x10, RZ ;  /* 0x0000001024817819 */ /* 0x000fe200000006ff */
[----:B------:R-:W-:Y:S01]  /*4790*/  FFMA.FTZ R59, R91, R54, -R40 ;  /* 0x000000365b3b7223 */ /* 0x000fe20000010828 */
[----:B------:R-:W2:Y:S01]  /*47a0*/  LDG.E.128 R48, desc[UR18][R52.64] ;  /* 0x0000001234307981 */ /* 0x000ea2000c1e1d00 */
[----:B------:R-:W-:Y:S01]  /*47b0*/  FMUL.FTZ R128, R70, R37 ;  /* 0x0000002546807220 */ /* 0x000fe20000410000 */
[----:B------:R-:W-:-:S02]  /*47c0*/  FMUL.FTZ R89, R67, R89 ;  /* 0x0000005943597220 */ /* 0x000fc40000410000 */
[----:B------:R-:W3:Y:S04]  /*47d0*/  LDG.E.128 R36, desc[UR18][R52.64+0x400] ;  /* 0x0004001234247981 */ /* 0x000ee8000c1e1d00 */
[----:B------:R-:W4:Y:S01]  /*47e0*/  LDG.E.128 R40, desc[UR18][R52.64+0x200] ;  /* 0x0002001234287981 */ /* 0x000f22000c1e1d00 */
[----:B------:R-:W-:Y:S01]  /*47f0*/  FMUL.FTZ R129, R70, R129 ;  /* 0x0000008146817220 */ /* 0x000fe20000410000 */
[----:B------:R-:W-:Y:S02]  /*4800*/  FADD.FTZ R62, R128, R59 ;  /* 0x0000003b803e7221 */ /* 0x000fe40000010000 */
[----:B------:R-:W5:Y:S01]  /*4810*/  LDG.E.128 R52, desc[UR18][R52.64+0x600] ;  /* 0x0006001234347981 */ /* 0x000f62000c1e1d00 */
[----:B------:R-:W-:Y:S01]  /*4820*/  FMUL.FTZ R58, R92, R56 ;  /* 0x000000385c3a7220 */ /* 0x000fe20000410000 */
[----:B------:R-:W-:Y:S01]  /*4830*/  FADD.FTZ R59, R129, R60 ;  /* 0x0000003c813b7221 */ /* 0x000fe20000010000 */
[----:B------:R-:W-:Y:S01]  /*4840*/  FMUL.FTZ R64, R88, R62 ;  /* 0x0000003e58407220 */ /* 0x000fe20000410000 */
[-C--:B------:R-:W-:Y:S01]  /*4850*/  FMUL.FTZ R44, R92, R57.reuse ;  /* 0x000000395c2c7220 */ /* 0x080fe20000410000 */
[----:B------:R-:W-:-:S02]  /*4860*/  FFMA.FTZ R61, R93, R57, R58 ;  /* 0x000000395d3d7223 */ /* 0x000fc4000001003a */
[-C--:B------:R-:W-:Y:S01]  /*4870*/  FFMA.FTZ R66, R89, R59.reuse, R64 ;  /* 0x0000003b59427223 */ /* 0x080fe20000010040 */
[--C-:B------:R-:W-:Y:S01]  /*4880*/  FFMA.FTZ R60, R93, R56, -R44.reuse ;  /* 0x000000385d3c7223 */ /* 0x100fe2000001082c */
[----:B------:R-:W-:Y:S01]  /*4890*/  FMUL.FTZ R64, R88, R59 ;  /* 0x0000003b58407220 */ /* 0x000fe20000410000 */
[C---:B------:R-:W-:Y:S01]  /*48a0*/  PRMT R44, R45.reuse, 0x7632, R44 ;  /* 0x000076322d2c7816 */ /* 0x040fe2000000002c */
[----:B------:R-:W0:Y:S03]  /*48b0*/  LDS.128 R56, [R79+0x30] ;  /* 0x000030004f387984 */ /* 0x000e260000000c00 */
[----:B------:R-:W-:Y:S02]  /*48c0*/  SHF.L.U32 R44, R44, 0x10, RZ ;  /* 0x000000102c2c7819 */ /* 0x000fe400000006ff */
[----:B------:R-:W-:Y:S01]  /*48d0*/  SHF.L.U32 R130, R45, 0x10, RZ ;  /* 0x000000102d827819 */ /* 0x000fe200000006ff */
[----:B------:R-:W-:-:S02]  /*48e0*/  FFMA.FTZ R45, R89, R62, -R64 ;  /* 0x0000003e592d7223 */ /* 0x000fc40000010840 */
[C---:B------:R-:W-:Y:S01]  /*48f0*/  FMUL.FTZ R131, R71.reuse, R44 ;  /* 0x0000002c47837220 */ /* 0x040fe20000410000 */
[C---:B------:R-:W-:Y:S01]  /*4900*/  FMUL.FTZ R44, R90.reuse, R60 ;  /* 0x0000003c5a2c7220 */ /* 0x040fe20000410000 */
[-C--:B------:R-:W-:Y:S01]  /*4910*/  FMUL.FTZ R62, R90, R61.reuse ;  /* 0x0000003d5a3e7220 */ /* 0x080fe20000410000 */
[----:B------:R-:W-:Y:S01]  /*4920*/  FMUL.FTZ R130, R71, R130 ;  /* 0x0000008247827220 */ /* 0x000fe20000410000 */
[----:B------:R-:W-:Y:S01]  /*4930*/  FADD.FTZ R66, R131, R66 ;  /* 0x0000004283427221 */ /* 0x000fe20000010000 */
[C-C-:B------:R-:W-:Y:S01]  /*4940*/  FFMA.FTZ R61, R91.reuse, R61, R44.reuse ;  /* 0x0000003d5b3d7223 */ /* 0x140fe2000001002c */
[----:B------:R-:W-:Y:S01]  /*4950*/  PRMT R44, R46, 0x7632, R44 ;  /* 0x000076322e2c7816 */ /* 0x000fe2000000002c */
[----:B------:R-:W-:Y:S01]  /*4960*/  FFMA.FTZ R62, R91, R60, -R62 ;  /* 0x0000003c5b3e7223 */ /* 0x000fe2000001083e */
[----:B------:R-:W-:Y:S01]  /*4970*/  FADD.FTZ R60, R130, R45 ;  /* 0x0000002d823c7221 */ /* 0x000fe20000010000 */
[----:B------:R-:W-:Y:S01]  /*4980*/  SHF.L.U32 R133, R46, 0x10, RZ ;  /* 0x000000102e857819 */ /* 0x000fe200000006ff */
[----:B------:R-:W-:Y:S01]  /*4990*/  FMUL.FTZ R64, R86, R66 ;  /* 0x0000004256407220 */ /* 0x000fe20000410000 */
[----:B------:R-:W-:Y:S01]  /*49a0*/  SHF.L.U32 R45, R44, 0x10, RZ ;  /* 0x000000102c2d7819 */ /* 0x000fe200000006ff */
[-C--:B------:R-:W-:Y:S01]  /*49b0*/  FMUL.FTZ R63, R86, R60.reuse ;  /* 0x0000003c563f7220 */ /* 0x080fe20000410000 */
[----:B------:R-:W-:Y:S01]  /*49c0*/  FMUL.FTZ R44, R88, R61 ;  /* 0x0000003d582c7220 */ /* 0x000fe20000410000 */
[C---:B------:R-:W-:Y:S01]  /*49d0*/  FFMA.FTZ R64, R87.reuse, R60, -R64 ;  /* 0x0000003c57407223 */ /* 0x040fe20000010840 */
[C---:B------:R-:W-:Y:S01]  /*49e0*/  FMUL.FTZ R133, R72.reuse, R133 ;  /* 0x0000008548857220 */ /* 0x040fe20000410000 */
[----:B------:R-:W-:Y:S01]  /*49f0*/  FMUL.FTZ R132, R72, R45 ;  /* 0x0000002d48847220 */ /* 0x000fe20000410000 */
[----:B------:R-:W-:Y:S01]  /*4a00*/  FFMA.FTZ R63, R87, R66, R63 ;  /* 0x00000042573f7223 */ /* 0x000fe2000001003f */
[-CC-:B------:R-:W-:Y:S01]  /*4a10*/  FFMA.FTZ R45, R89, R62.reuse, -R44.reuse ;  /* 0x0000003e592d7223 */ /* 0x180fe2000001082c */
[----:B------:R-:W-:Y:S01]  /*4a20*/  PRMT R44, R47, 0x7632, R44 ;  /* 0x000076322f2c7816 */ /* 0x000fe2000000002c */
[----:B------:R-:W-:Y:S01]  /*4a30*/  FADD.FTZ R64, R133, R64 ;  /* 0x0000004085407221 */ /* 0x000fe20000010000 */
[----:B------:R-:W-:Y:S01]  /*4a40*/  FMUL.FTZ R62, R88, R62 ;  /* 0x0000003e583e7220 */ /* 0x000fe20000410000 */
[----:B------:R-:W-:Y:S01]  /*4a50*/  FADD.FTZ R63, R132, R63 ;  /* 0x0000003f843f7221 */ /* 0x000fe20000010000 */
[----:B------:R-:W-:Y:S01]  /*4a60*/  SHF.L.U32 R44, R44, 0x10, RZ ;  /* 0x000000102c2c7819 */ /* 0x000fe200000006ff */
[C---:B------:R-:W-:Y:S01]  /*4a70*/  FMUL.FTZ R46, R84.reuse, R64 ;  /* 0x00000040542e7220 */ /* 0x040fe20000410000 */
[----:B------:R-:W-:Y:S01]  /*4a80*/  FFMA.FTZ R62, R89, R61, R62 ;  /* 0x0000003d593e7223 */ /* 0x000fe2000001003e */
[----:B------:R-:W-:Y:S01]  /*4a90*/  SHF.L.U32 R134, R47, 0x10, RZ ;  /* 0x000000102f867819 */ /* 0x000fe200000006ff */
[-C--:B------:R-:W-:Y:S01]  /*4aa0*/  FMUL.FTZ R61, R84, R63.reuse ;  /* 0x0000003f543d7220 */ /* 0x080fe20000410000 */
[----:B------:R-:W-:Y:S01]  /*4ab0*/  FFMA.FTZ R60, R85, R63, R46 ;  /* 0x0000003f553c7223 */ /* 0x000fe2000001002e */
[----:B------:R-:W-:Y:S01]  /*4ac0*/  FMUL.FTZ R135, R73, R44 ;  /* 0x0000002c49877220 */ /* 0x000fe20000410000 */
[CC--:B------:R-:W-:Y:S01]  /*4ad0*/  FMUL.FTZ R47, R86.reuse, R45.reuse ;  /* 0x0000002d562f7220 */ /* 0x0c0fe20000410000 */
[----:B------:R-:W-:Y:S01]  /*4ae0*/  FFMA.FTZ R61, R85, R64, -R61 ;  /* 0x00000040553d7223 */ /* 0x000fe2000001083d */
[----:B------:R-:W-:Y:S01]  /*4af0*/  FMUL.FTZ R134, R73, R134 ;  /* 0x0000008649867220 */ /* 0x000fe20000410000 */
[-C--:B------:R-:W-:Y:S01]  /*4b00*/  FMUL.FTZ R46, R86, R62.reuse ;  /* 0x0000003e562e7220 */ /* 0x080fe20000410000 */
[----:B------:R-:W-:Y:S01]  /*4b10*/  FADD.FTZ R60, R135, R60 ;  /* 0x0000003c873c7221 */ /* 0x000fe20000010000 */
[----:B0-----:R-:W-:Y:S01]  /*4b20*/  PRMT R44, R56, 0x7632, R44 ;  /* 0x00007632382c7816 */ /* 0x001fe2000000002c */
[----:B------:R-:W-:Y:S01]  /*4b30*/  FADD.FTZ R61, R134, R61 ;  /* 0x0000003d863d7221 */ /* 0x000fe20000010000 */
[C---:B------:R-:W-:Y:S01]  /*4b40*/  FFMA.FTZ R47, R87.reuse, R62, R47 ;  /* 0x0000003e572f7223 */ /* 0x040fe2000001002f */
[----:B------:R-:W-:Y:S01]  /*4b50*/  SHF.L.U32 R137, R56, 0x10, RZ ;  /* 0x0000001038897819 */ /* 0x000fe200000006ff */
        /* <DEDUP_REMOVED lines=10> */
[----:B------:R-:W-:Y:S01]  /*4c00*/  FADD.FTZ R62, R137, R62 ;  /* 0x0000003e893e7221 */ /* 0x000fe20000010000 */
[-C--:B------:R-:W-:Y:S01]  /*4c10*/  FFMA.FTZ R56, R85, R46.reuse, -R56 ;  /* 0x0000002e55387223 */ /* 0x080fe20000010838 */
[----:B------:R-:W-:Y:S01]  /*4c20*/  FADD.FTZ R63, R136, R63 ;  /* 0x0000003f883f7221 */ /* 0x000fe20000010000 */
[----:B------:R-:W-:Y:S01]  /*4c30*/  SHF.L.U32 R44, R44, 0x10, RZ ;  /* 0x000000102c2c7819 */ /* 0x000fe200000006ff */
        /* <DEDUP_REMOVED lines=22> */
[----:B------:R-:W-:Y:S01]  /*4da0*/  FMUL.FTZ R58, R80, R46 ;  /* 0x0000002e503a7220 */ /* 0x000fe20000410000 */
[----:B------:R-:W-:Y:S01]  /*4db0*/  PRMT R44, R59, 0x7632, R44 ;  /* 0x000076323b2c7816 */ /* 0x000fe2000000002c */
[----:B------:R-:W-:Y:S01]  /*4dc0*/  FFMA.FTZ R57, R110, R57, R62 ;  /* 0x000000396e397223 */ /* 0x000fe2000001003e */
[----:B------:R-:W-:Y:S01]  /*4dd0*/  FMUL.FTZ R140, R76, R45 ;  /* 0x0000002d4c8c7220 */ /* 0x000fe20000410000 */
[----:B------:R-:W-:Y:S01]  /*4de0*/  FADD.FTZ R60, R141, R60 ;  /* 0x0000003c8d3c7221 */ /* 0x000fe20000010000 */
[-C--:B------:R-:W-:Y:S01]  /*4df0*/  FFMA.FTZ R45, R81, R56.reuse, -R58 ;  /* 0x00000038512d7223 */ /* 0x080fe2000001083a */
[----:B------:R-:W-:Y:S01]  /*4e00*/  FMUL.FTZ R56, R80, R56 ;  /* 0x0000003850387220 */ /* 0x000fe20000410000 */
[----:B------:R-:W-:Y:S01]  /*4e10*/  SHF.L.U32 R44, R44, 0x10, RZ ;  /* 0x000000102c2c7819 */ /* 0x000fe200000006ff */
[----:B------:R-:W-:Y:S01]  /*4e20*/  FADD.FTZ R47, R140, R57 ;  /* 0x000000398c2f7221 */ /* 0x000fe20000010000 */
[----:B------:R-:W-:Y:S01]  /*4e30*/  FMUL.FTZ R63, R111, R60 ;  /* 0x0000003c6f3f7220 */ /* 0x000fe20000410000 */
[----:B------:R-:W0:Y:S01]  /*4e40*/  S2R R144, SR_LANEID ;  /* 0x0000000000907919 */ /* 0x000e220000000000 */
[----:B------:R-:W-:Y:S01]  /*4e50*/  FFMA.FTZ R57, R81, R46, R56 ;  /* 0x0000002e51397223 */ /* 0x000fe20000010038 */
[----:B------:R-:W-:Y:S01]  /*4e60*/  SHF.L.U32 R142, R59, 0x10, RZ ;  /* 0x000000103b8e7819 */ /* 0x000fe200000006ff */
[-C--:B------:R-:W-:Y:S01]  /*4e70*/  FMUL.FTZ R61, R111, R47.reuse ;  /* 0x0000002f6f3d7220 */ /* 0x080fe20000410000 */
[----:B------:R-:W-:Y:S01]  /*4e80*/  FFMA.FTZ R46, R112, R47, R63 ;  /* 0x0000002f702e7223 */ /* 0x000fe2000001003f */
[C---:B------:R-:W-:Y:S01]  /*4e90*/  FMUL.FTZ R143, R77.reuse, R44 ;  /* 0x0000002c4d8f7220 */ /* 0x040fe20000410000 */
        /* <DEDUP_REMOVED lines=62> */
[----:B------:R-:W1:Y:S04]  /*5280*/  SHFL.UP PT, R45, R44, 0x8, RZ ;  /* 0x050000002c2d7989 */ /* 0x000e6800000e00ff */
[----:B------:R-:W2:Y:S01]  /*5290*/  SHFL.UP PT, R56, R59, 0x8, RZ ;  /* 0x050000003b387989 */ /* 0x000ea200000e00ff */
[C---:B------:R-:W-:Y:S02]  /*52a0*/  ISETP.NE.AND P2, PT, R144.reuse, 0x1f, PT ;  /* 0x0000001f9000780c */ /* 0x040fe40003f45270 */
[----:B------:R-:W-:Y:S01]  /*52b0*/  ISETP.GE.AND P1, PT, R144, 0x8, PT ;  /* 0x000000089000780c */ /* 0x000fe20003f26270 */
[----:B------:R-:W3:Y:S01]  /*52c0*/  S2R R145, SR_TID.X ;  /* 0x0000000000917919 */ /* 0x000ee20000002100 */
[----:B0-----:R-:W-:-:S04]  /*52d0*/  FMUL.FTZ R61, R59, R60 ;  /* 0x0000003c3b3d7220 */ /* 0x001fc80000410000 */
[-C--:B-1----:R-:W-:Y:S01]  /*52e0*/  FFMA.FTZ R58, R44, R57.reuse, R61 ;  /* 0x000000392c3a7223 */ /* 0x082fe2000001003d */
[----:B------:R-:W-:-:S04]  /*52f0*/  FMUL.FTZ R57, R59, R57 ;  /* 0x000000393b397220 */ /* 0x000fc80000410000 */
[----:B------:R-:W0:Y:S02]  /*5300*/  @!P2 S2R R62, SR_CgaCtaId ;  /* 0x00000000003ea919 */ /* 0x000e240000008800 */
[----:B------:R-:W-:Y:S01]  /*5310*/  @P1 FADD.FTZ R47, R47, R58 ;  /* 0x0000003a2f2f1221 */ /* 0x000fe20000010000 */
[----:B------:R-:W-:Y:S01]  /*5320*/  FFMA.FTZ R61, R44, R60, -R57 ;  /* 0x0000003c2c3d7223 */ /* 0x000fe20000010839 */
[C---:B------:R-:W-:Y:S01]  /*5330*/  FMUL.FTZ R57, R59.reuse, R45 ;  /* 0x0000002d3b397220 */ /* 0x040fe20000410000 */
[----:B--2---:R-:W-:-:S03]  /*5340*/  FMUL.FTZ R58, R59, R56 ;  /* 0x000000383b3a7220 */ /* 0x004fc60000410000 */
[----:B------:R-:W-:Y:S01]  /*5350*/  FFMA.FTZ R56, R44, R56, R57 ;  /* 0x000000382c387223 */ /* 0x000fe20000010039 */
[----:B------:R-:W-:Y:S01]  /*5360*/  @P1 FADD.FTZ R46, R46, R61 ;  /* 0x0000003d2e2e1221 */ /* 0x000fe20000010000 */
[----:B------:R-:W-:Y:S01]  /*5370*/  @P1 FFMA.FTZ R44, R44, R45, -R58 ;  /* 0x0000002d2c2c1223 */ /* 0x000fe2000001083a */
[----:B------:R-:W1:Y:S02]  /*5380*/  SHFL.UP PT, R63, R47, 0x10, RZ ;  /* 0x060000002f3f7989 */ /* 0x000e6400000e00ff */
[----:B------:R-:W-:Y:S01]  /*5390*/  FSEL R56, R59, R56, !P1 ;  /* 0x000000383b387208 */ /* 0x000fe20004800000 */
[----:B------:R-:W2:Y:S01]  /*53a0*/  S2UR UR17, SR_CgaCtaId ;  /* 0x00000000001179c3 */ /* 0x000ea20000008800 */
[----:B------:R-:W4:Y:S04]  /*53b0*/  SHFL.UP PT, R45, R44, 0x10, RZ ;  /* 0x060000002c2d7989 */ /* 0x000f2800000e00ff */
[----:B------:R-:W5:Y:S04]  /*53c0*/  SHFL.UP PT, R61, R46, 0x10, RZ ;  /* 0x060000002e3d7989 */ /* 0x000f6800000e00ff */
[----:B------:R-:W5:Y:S01]  /*53d0*/  SHFL.UP PT, R57, R56, 0x10, RZ ;  /* 0x0600000038397989 */ /* 0x000f6200000e00ff */
[----:B------:R-:W-:-:S02]  /*53e0*/  @!P2 MOV R59, 0x400 ;  /* 0x00000400003ba802 */ /* 0x000fc40000000f00 */
[----:B---3--:R-:W-:Y:S02]  /*53f0*/  @!P2 SHF.R.U32.HI R58, RZ, 0x1, R145 ;  /* 0x00000001ff3aa819 */ /* 0x008fe40000011691 */
        /* <DEDUP_REMOVED lines=8> */
[C---:B----4-:R-:W-:Y:S01]  /*5480*/  FMUL.FTZ R58, R56.reuse, R45 ;  /* 0x0000002d383a7220 */ /* 0x050fe20000410000 */
        /* <DEDUP_REMOVED lines=20> */
[----:B------:R-:W0:Y:S04]  /*55d0*/  LDS.128 R52, [R79+0x1090] ;  /* 0x001090004f347984 */ /* 0x000e280000000c00 */
[----:B------:R-:W1:Y:S04]  /*55e0*/  LDS.128 R56, [R79+0x10a0] ;  /* 0x0010a0004f387984 */ /* 0x000e680000000c00 */
[----:B------:R-:W2:Y:S04]  /*55f0*/  LDS.128 R60, [R79+0x10b0] ;  /* 0x0010b0004f3c7984 */ /* 0x000ea80000000c00 */
[----:B------:R-:W-:Y:S01]  /*5600*/  @!P2 STS.128 [R144+0x2100], R44 ;  /* 0x0021002c9000a388 */ /* 0x000fe20000000c00 */
[----:B------:R-:W-:Y:S06]  /*5610*/  BAR.SYNC.DEFER_BLOCKING 0x0 ;  /* 0x0000000000007b1d */ /* 0x000fec0000010000 */
[----:B------:R-:W-:Y:S04]  /*5620*/  LDS.128 R40, [UR16+0x2100] ;  /* 0x00210010ff287984 */ /* 0x000fe80008000c00 */
[----:B------:R-:W3:Y:S01]  /*5630*/  LDS.128 R64, [UR16+0x2110] ;  /* 0x00211010ff407984 */ /* 0x000ee20008000c00 */
[----:B------:R-:W-:-:S04]  /*5640*/  SHF.R.U32.HI R145, RZ, 0x5, R145 ;  /* 0x00000005ff917819 */ /* 0x000fc80000011691 */
[----:B------:R-:W-:Y:S01]  /*5650*/  ISETP.NE.AND P1, PT, R145, RZ, PT ;  /* 0x000000ff9100720c */ /* 0x000fe20003f25270 */
[----:B------:R-:W4:Y:S01]  /*5660*/  SHFL.UP PT, R46, R46, 0x1, RZ ;  /* 0x042000002e2e7989 */ /* 0x000f2200000e00ff */
[----:B0-----:R-:W-:Y:S01]  /*5670*/  PRMT R148, R52, 0x7632, R148 ;  /* 0x0000763234947816 */ /* 0x001fe20000000094 */
[----:B------:R-:W-:Y:S01]  /*5680*/  BSSY B0, `(.L_x_1311) ;  /* 0x0000064000007945 */ /* 0x000fe20003800000 */
[----:B------:R-:W-:Y:S01]  /*5690*/  PRMT R149, R53, 0x7632, R149 ;  /* 0x0000763235957816 */ /* 0x000fe20000000095 */
[----:B------:R-:W0:Y:S01]  /*56a0*/  SHFL.UP PT, R47, R47, 0x1, RZ ;  /* 0x042000002f2f7989 */ /* 0x000e2200000e00ff */
[----:B------:R-:W-:Y:S02]  /*56b0*/  PRMT R150, R54, 0x7632, R150 ;  /* 0x0000763236967816 */ /* 0x000fe40000000096 */
[----:B------:R-:W-:Y:S01]  /*56c0*/  PRMT R151, R55, 0x7632, R151 ;  /* 0x0000763237977816 */ /* 0x000fe20000000097 */
[----:B------:R-:W0:Y:S01]  /*56d0*/  SHFL.UP PT, R44, R44, 0x1, RZ ;  /* 0x042000002c2c7989 */ /* 0x000e2200000e00ff */
[----:B-1----:R-:W-:-:S02]  /*56e0*/  PRMT R152, R56, 0x7632, R152 ;  /* 0x0000763238987816 */ /* 0x002fc40000000098 */
[----:B------:R-:W-:Y:S01]  /*56f0*/  PRMT R153, R57, 0x7632, R153 ;  /* 0x0000763239997816 */ /* 0x000fe20000000099 */
[----:B------:R-:W1:Y:S01]  /*5700*/  SHFL.UP PT, R45, R45, 0x1, RZ ;  /* 0x042000002d2d7989 */ /* 0x000e6200000e00ff */
[----:B------:R-:W-:Y:S02]  /*5710*/  PRMT R154, R58, 0x7632, R154 ;  /* 0x000076323a9a7816 */ /* 0x000fe4000000009a */
[----:B------:R-:W-:Y:S02]  /*5720*/  PRMT R155, R59, 0x7632, R155 ;  /* 0x000076323b9b7816 */ /* 0x000fe4000000009b */
[----:B--2---:R-:W-:Y:S02]  /*5730*/  PRMT R156, R60, 0x7632, R156 ;  /* 0x000076323c9c7816 */ /* 0x004fe4000000009c */
[----:B------:R-:W-:Y:S02]  /*5740*/  PRMT R157, R61, 0x7632, R157 ;  /* 0x000076323d9d7816 */ /* 0x000fe4000000009d */
[----:B------:R-:W-:-:S02]  /*5750*/  PRMT R158, R62, 0x7632, R158 ;  /* 0x000076323e9e7816 */ /* 0x000fc4000000009e */
[----:B------:R-:W-:Y:S01]  /*5760*/  PRMT R159, R63, 0x7632, R159 ;  /* 0x000076323f9f7816 */ /* 0x000fe2000000009f */
[-C--:B---3--:R-:W-:Y:S01]  /*5770*/  FMUL.FTZ R147, R43, R65.reuse ;  /* 0x000000412b937220 */ /* 0x088fe20000410000 */
        /* <DEDUP_REMOVED lines=9> */
[----:B------:R-:W-:-:S02]  /*5810*/  PRMT R144, R48, 0x7632, R144 ;  /* 0x0000763230907816 */ /* 0x000fc40000000090 */
[----:B------:R-:W-:Y:S02]  /*5820*/  PRMT R145, R49, 0x7632, R145 ;  /* 0x0000763231917816 */ /* 0x000fe40000000091 */
[----:B------:R-:W-:Y:S02]  /*5830*/  PRMT R146, R50, 0x7632, R146 ;  /* 0x0000763232927816 */ /* 0x000fe40000000092 */
[----:B------:R-:W-:Y:S02]  /*5840*/  PRMT R147, R51, 0x7632, R147 ;  /* 0x0000763233937816 */ /* 0x000fe40000000093 */
        /* <DEDUP_REMOVED lines=32> */
[----:B01--4-:R-:W-:Y:S06]  /*5a50*/  @!P1 BRA `(.L_x_1312) ;  /* 0x0000000000549947 */ /* 0x013fec0003800000 */
[----:B------:R-:W0:Y:S01]  /*5a60*/  S2R R67, SR_LANEID ;  /* 0x0000000000437919 */ /* 0x000e220000000000 */
[C---:B------:R-:W-:Y:S01]  /*5a70*/  FMUL.FTZ R64, R45.reuse, R41 ;  /* 0x000000292d407220 */ /* 0x040fe20000410000 */
[----:B------:R-:W-:Y:S01]  /*5a80*/  FMUL.FTZ R65, R45, R40 ;  /* 0x000000282d417220 */ /* 0x000fe20000410000 */
[----:B0-----:R-:W-:-:S13]  /*5a90*/  ISETP.NE.AND P1, PT, R67, RZ, PT ;  /* 0x000000ff4300720c */ /* 0x001fda0003f25270 */
        /* <DEDUP_REMOVED lines=9> */
[----:B------:R-:W-:-:S02]  /*5b30*/  MOV R45, R41 ;  /* 0x00000029002d7202 */ /* 0x000fc40000000f00 */
[----:B------:R-:W-:Y:S02]  /*5b40*/  MOV R41, R37 ;  /* 0x0000002500297202 */ /* 0x000fe40000000f00 */
[----:B------:R-:W-:Y:S02]  /*5b50*/  MOV R46, R42 ;  /* 0x0000002a002e7202 */ /* 0x000fe40000000f00 */
[----:B------:R-:W-:Y:S02]  /*5b60*/  MOV R47, R43 ;  /* 0x0000002b002f7202 */ /* 0x000fe40000000f00 */
[----:B------:R-:W-:Y:S02]  /*5b70*/  MOV R43, R39 ;  /* 0x00000027002b7202 */ /* 0x000fe40000000f00 */
[----:B------:R-:W-:Y:S02]  /*5b80*/  MOV R42, R38 ;  /* 0x00000026002a7202 */ /* 0x000fe40000000f00 */
[----:B------:R-:W-:Y:S01]  /*5b90*/  MOV R40, R36 ;  /* 0x0000002400287202 */ /* 0x000fe20000000f00 */
[----:B------:R-:W-:Y:S06]  /*5ba0*/  BRA `(.L_x_1313) ;  /* 0x0000000000447947 */ /* 0x000fec0003800000 */
.L_x_1312:
[C---:B------:R-:W-:Y:S01]  /*5bb0*/  FMUL.FTZ R40, R64.reuse, R39 ;  /* 0x0000002740287220 */ /* 0x040fe20000410000 */
[----:B------:R-:W-:-:S03]  /*5bc0*/  FMUL.FTZ R41, R64, R36 ;  /* 0x0000002440297220 */ /* 0x000fc60000410000 */
[C---:B------:R-:W-:Y:S01]  /*5bd0*/  FFMA.FTZ R40, R65.reuse, R38, -R40 ;  /* 0x0000002641287223 */ /* 0x040fe20000010828 */
[----:B------:R-:W-:-:S03]  /*5be0*/  FFMA.FTZ R41, R65, R37, R41 ;  /* 0x0000002541297223 */ /* 0x000fc60000010029 */
[----:B------:R-:W-:Y:S01]  /*5bf0*/  FADD.FTZ R42, R66, R40 ;  /* 0x00000028422a7221 */ /* 0x000fe20000010000 */
[C---:B------:R-:W-:Y:S01]  /*5c00*/  FMUL.FTZ R40, R64.reuse, R37 ;  /* 0x0000002540287220 */ /* 0x040fe20000410000 */
[----:B------:R-:W0:Y:S01]  /*5c10*/  S2R R66, SR_LANEID ;  /* 0x0000000000427919 */ /* 0x000e220000000000 */
[----:B------:R-:W-:Y:S02]  /*5c20*/  FMUL.FTZ R64, R64, R38 ;  /* 0x0000002640407220 */ /* 0x000fe40000410000 */
[C---:B------:R-:W-:Y:S02]  /*5c30*/  FFMA.FTZ R40, R65.reuse, R36, -R40 ;  /* 0x0000002441287223 */ /* 0x040fe40000010828 */
        /* <DEDUP_REMOVED lines=8> */
.L_x_1313:
[----:B------:R-:W-:Y:S05]  /*5cc0*/  BSYNC B0 ;  /* 0x0000000000007941 */ /* 0x000fea0003800000 */
.L_x_1311:
        /* <DEDUP_REMOVED lines=11> */
[----:B------:R-:W-:-:S03]  /*5d80*/  FMUL.FTZ R36, R106, R46 ;  /* 0x0000002e6a247220 */ /* 0x000fc60000410000 */
[-C--:B------:R-:W-:Y:S01]  /*5d90*/  FMUL.FTZ R37, R106, R47.reuse ;  /* 0x0000002f6a257220 */ /* 0x080fe20000410000 */
[C---:B------:R-:W-:Y:S01]  /*5da0*/  FFMA.FTZ R39, R107.reuse, R47, R36 ;  /* 0x0000002f6b277223 */ /* 0x040fe20000010024 */
[----:B------:R-:W0:Y:S02]  /*5db0*/  S2R R106, SR_TID.X ;  /* 0x00000000006a7919 */ /* 0x000e240000002100 */
        /* <DEDUP_REMOVED lines=15> */
[----:B------:R-:W-:Y:S01]  /*5eb0*/  FMUL.FTZ R36, R100, R45 ;  /* 0x0000002d64247220 */ /* 0x000fe20000410000 */
[----:B0-----:R-:W-:Y:S02]  /*5ec0*/  ISETP.NE.AND P1, PT, R106, RZ, PT ;  /* 0x000000ff6a00720c */ /* 0x001fe40003f25270 */
        /* <DEDUP_REMOVED lines=97> */
.L_x_1315:
[----:B------:R-:W-:Y:S05]  /*64e0*/  BSYNC B0 ;  /* 0x0000000000007941 */ /* 0x000fea0003800000 */
.L_x_1314:
        /* <DEDUP_REMOVED lines=16> */
[----:B0-----:R-:W-:Y:S01]  /*65f0*/  FMUL.FTZ R36, R157, R80 ;  /* 0x000000509d247220 */ /* 0x001fe20000410000 */
        /* <DEDUP_REMOVED lines=35> */
.L_x_1310:
        /* <DEDUP_REMOVED lines=30> */
[----:B------:R-:W-:-:S05]  /*6a10*/  LEA R22, R12, UR16, 0x4 ;  /* 0x000000100c167c11 */ /* 0x000fca000f8e20ff */
[----:B------:R-:W-:Y:S02]  /*6a20*/  ULDC.64 UR16, c[0x0][0x2b8] ;  /* 0x0000ae0000107ab9 */ /* 0x000fe40000000a00 */
[----:B------:R-:W-:Y:S01]  /*6a30*/  UIMAD UR7, UR21, UR16, URZ ;  /* 0x00000010150772a4 */ /* 0x000fe2000f8e023f */
[----:B------:R0:W-:Y:S04]  /*6a40*/  STS.128 [R3], R4 ;  /* 0x0000000403007388 */ /* 0x0001e80000000c00 */
[----:B------:R1:W-:Y:S01]  /*6a50*/  STS.128 [R3+0x10], R8 ;  /* 0x0000100803007388 */ /* 0x0003e20000000c00 */
[----:B------:R-:W-:-:S03]  /*6a60*/  NOP ;  /* 0x0000000000007918 */ /* 0x000fc60000000000 */
[----:B------:R-:W2:Y:S04]  /*6a70*/  LDS.128 R12, [R22] ;  /* 0x00000000160c7984 */ /* 0x000ea80000000c00 */
[----:B------:R-:W3:Y:S01]  /*6a80*/  LDS.128 R16, [R22+0x200] ;  /* 0x0002000016107984 */ /* 0x000ee20000000c00 */
[----:B0-----:R-:W-:Y:S01]  /*6a90*/  IMAD.WIDE.U32 R4, R2, R36, UR22 ;  /* 0x0000001602047e25 */ /* 0x001fe2000f8e0024 */
[----:B-1----:R-:W-:Y:S01]  /*6aa0*/  MOV R3, UR7 ;  /* 0x0000000700037c02 */ /* 0x002fe20008000f00 */
[----:B------:R-:W0:Y:S03]  /*6ab0*/  LDC R8, c[0x0][0x224] ;  /* 0x00008900ff087b82 */ /* 0x000e260000000800 */
[----:B------:R-:W-:Y:S01]  /*6ac0*/  IADD3 R5, R5, R21, RZ ;  /* 0x0000001505057210 */ /* 0x000fe20007ffe0ff */
[----:B------:R-:W-:-:S02]  /*6ad0*/  IMAD R3, R0, UR17, R3 ;  /* 0x0000001100037c24 */ /* 0x000fc4000f8e0203 */
[----:B------:R-:W-:Y:S01]  /*6ae0*/  IMAD.WIDE.U32 R4, R0, UR16, R4 ;  /* 0x0000001000047c25 */ /* 0x000fe2000f8e0004 */
[----:B------:R-:W-:-:S04]  /*6af0*/  ULDC.64 UR16, c[0x0][0x308] ;  /* 0x0000c20000107ab9 */ /* 0x000fc80000000a00 */
[----:B------:R-:W-:Y:S02]  /*6b00*/  IADD3 R3, R5, R3, RZ ;  /* 0x0000000305037210 */ /* 0x000fe40007ffe0ff */
[C---:B------:R-:W-:Y:S02]  /*6b10*/  LEA R6, P0, R4.reuse, UR16, 0x1 ;  /* 0x0000001004067c11 */ /* 0x040fe4000f8008ff */
[----:B------:R-:W-:Y:S02]  /*6b20*/  LOP3.LUT R5, R35, 0x1f, R38, 0xf8, !PT ;  /* 0x0000001f23057812 */ /* 0x000fe400078ef826 */
[----:B------:R-:W-:-:S03]  /*6b30*/  LEA.HI.X R7, R4, UR17, R3, 0x1, P0 ;  /* 0x0000001104077c11 */ /* 0x000fc600080f0c03 */
[----:B------:R-:W-:Y:S01]  /*6b40*/  IMAD.WIDE R4, R5, 0x10, R6 ;  /* 0x0000001005047825 */ /* 0x000fe200078e0206 */
[----:B0-----:R-:W-:-:S04]  /*6b50*/  ISETP.LE.AND P0, PT, R8, UR6, PT ;  /* 0x0000000608007c0c */ /* 0x001fc8000bf03270 */
[----:B--2---:R0:W-:Y:S04]  /*6b60*/  STG.E.128 desc[UR18][R4.64], R12 ;  /* 0x0000000c04007986 */ /* 0x0041e8000c101d12 */
[----:B---3--:R0:W-:Y:S05]  /*6b70*/  STG.E.128 desc[UR18][R4.64+0x200], R16 ;  /* 0x0002001004007986 */ /* 0x0081ea000c101d12 */
[----:B------:R-:W-:Y:S05]  /*6b80*/  @!P0 BRA `(.L_x_1317) ;  /* 0xffffff9c00048947 */ /* 0x000fea000383ffff */
[----:B------:R-:W-:Y:S05]  /*6b90*/  EXIT ;  /* 0x000000000000794d */ /* 0x000fea0003800000 */
.L_x_1318:
        /* <DEDUP_REMOVED lines=14> */
.L_x_5190:


//--------------------- .text._Z25selective_scan_fwd_kernelI32Selective_Scan_fwd_kernel_traitsILi64ELi16ELi1ELb1ELb1ELb1ELb1EN3c108BFloat16ENS1_7complexIfEEEEv13SSMParamsBase --------------------------
	.section	.text._Z25selective_scan_fwd_kernelI32Selective_Scan_fwd_kernel_traitsILi64ELi16ELi1ELb1ELb1ELb1ELb1EN3c108BFloat16ENS1_7complexIfEEEEv13SSMParamsBase,"ax",@progbits
	.align	128
        .global         _Z25selective_scan_fwd_kernelI32Selective_Scan_fwd_kernel_traitsILi64ELi16ELi1ELb1ELb1ELb1ELb1EN3c108BFloat16ENS1_7complexIfEEEEv13SSMParamsBase
        .type           _Z25selective_scan_fwd_kernelI32Selective_Scan_fwd_kernel_traitsILi64ELi16ELi1ELb1ELb1ELb1ELb1EN3c108BFloat16ENS1_7complexIfEEEEv13SSMParamsBase,@function
        .size           _Z25selective_scan_fwd_kernelI32Selective_Scan_fwd_kernel_traitsILi64ELi16ELi1ELb1ELb1ELb1ELb1EN3c108BFloat16ENS1_7complexIfEEEEv13SSMParamsBase,(.L_x_5191 - _Z25selective_scan_fwd_kernelI32Selective_Scan_fwd_kernel_traitsILi64ELi16ELi1ELb1ELb1ELb1ELb1EN3c108BFloat16ENS1_7complexIfEEEEv13SSMParamsBase)
        .other          _Z25selective_scan_fwd_kernelI32Selective_Scan_fwd_kernel_traitsILi64ELi16ELi1ELb1ELb1ELb1ELb1EN3c108BFloat16ENS1_7complexIfEEEEv13SSMParamsBase,@"STO_CUDA_ENTRY STV_DEFAULT"
_Z25selective_scan_fwd_kernelI32Selective_Scan_fwd_kernel_traitsILi64ELi16ELi1ELb1ELb1ELb1ELb1EN3c108BFloat16ENS1_7complexIfEEEEv13SSMParamsBase:
.text._Z25selective_scan_fwd_kernelI32Selective_Scan_fwd_kernel_traitsILi64ELi16ELi1ELb1ELb1ELb1ELb1EN3c108BFloat16ENS1_7complexIfEEEEv13SSMParamsBase:
        /* <DEDUP_REMOVED lines=122> */
.L_x_1358:
        /* <DEDUP_REMOVED lines=93> */
.L_x_1320:
[----:B------:R-:W-:Y:S05]  /*0d70*/  BSYNC B0 ;  /* 0x0000000000007941 */ /* 0x000fea0003800000 */
.L_x_1319:
        /* <DEDUP_REMOVED lines=38> */
.L_x_1322:
[----:B------:R-:W-:Y:S05]  /*0fe0*/  BSYNC B0 ;  /* 0x0000000000007941 */ /* 0x000fea0003800000 */
.L_x_1321:
        /* <DEDUP_REMOVED lines=37> */
.L_x_1324:
[----:B------:R-:W-:Y:S05]  /*1240*/  BSYNC B0 ;  /* 0x0000000000007941 */ /* 0x000fea0003800000 */
.L_x_1323:
        /* <DEDUP_REMOVED lines=38> */
.L_x_1326:
[----:B------:R-:W-:Y:S05]  /*14b0*/  BSYNC B0 ;  /* 0x0000000000007941 */ /* 0x000fea0003800000 */
.L_x_1325:
        /* <DEDUP_REMOVED lines=38> */
.L_x_1328:
[----:B------:R-:W-:Y:S05]  /*1720*/  BSYNC B0 ;  /* 0x0000000000007941 */ /* 0x000fea0003800000 */
.L_x_1327:
        /* <DEDUP_REMOVED lines=42> */
.L_x_1330:
[----:B------:R-:W-:Y:S05]  /*19d0*/  BSYNC B0 ;  /* 0x0000000000007941 */ /* 0x000fea0003800000 */
.L_x_1329:
        /* <DEDUP_REMOVED lines=41> */
.L_x_1332:
[----:B------:R-:W-:Y:S05]  /*1c70*/  BSYNC B0 ;  /* 0x0000000000007941 */ /* 0x000fea0003800000 */
.L_x_1331:
        /* <DEDUP_REMOVED lines=42> */
.L_x_1334:
[----:B------:R-:W-:Y:S05]  /*1f20*/  BSYNC B0 ;  /* 0x0000000000007941 */ /* 0x000fea0003800000 */
.L_x_1333:
        /* <DEDUP_REMOVED lines=42> */
.L_x_1336:
[----:B------:R-:W-:Y:S05]  /*21d0*/  BSYNC B0 ;  /* 0x0000000000007941 */ /* 0x000fea0003800000 */
.L_x_1335:
        /* <DEDUP_REMOVED lines=40> */
.L_x_1338:
[----:B------:R-:W-:Y:S05]  /*2460*/  BSYNC B0 ;  /* 0x0000000000007941 */ /* 0x000fea0003800000 */
.L_x_1337:
        /* <DEDUP_REMOVED lines=44> */
.L_x_1340:
[----:B------:R-:W-:Y:S05]  /*2730*/  BSYNC B0 ;  /* 0x0000000000007941 */ /* 0x000fea0003800000 */
.L_x_1339:
        /* <DEDUP_REMOVED lines=33> */
.L_x_1342:
[----:B------:R-:W-:Y:S05]  /*2950*/  BSYNC B0 ;  /* 0x0000000000007941 */ /* 0x000fea0003800000 */
.L_x_1341:
        /* <DEDUP_REMOVED lines=33> */
.L_x_1344:
[----:B------:R-:W-:Y:S05]  /*2b70*/  BSYNC B0 ;  /* 0x0000000000007941 */ /* 0x000fea0003800000 */
.L_x_1343:
        /* <DEDUP_REMOVED lines=33> */
.L_x_1346:
[----:B------:R-:W-:Y:S05]  /*2d90*/  BSYNC B0 ;  /* 0x0000000000007941 */ /* 0x000fea0003800000 */
.L_x_1345:
        /* <DEDUP_REMOVED lines=33> */
.L_x_1348:
[----:B------:R-:W-:Y:S05]  /*2fb0*/  BSYNC B0 ;  /* 0x0000000000007941 */ /* 0x000fea0003800000 */
.L_x_1347:
        /* <DEDUP_REMOVED lines=33> */
.L_x_1350:
[----:B------:R-:W-:Y:S05]  /*31d0*/  BSYNC B0 ;  /* 0x0000000000007941 */ /* 0x000fea0003800000 */
.L_x_1349:
        /* <DEDUP_REMOVED lines=59> */
.L_x_1357:
        /* <DEDUP_REMOVED lines=610> */
.L_x_1353:
        /* <DEDUP_REMOVED lines=17> */
.L_x_1354:
[----:B------:R-:W-:Y:S05]  /*5cc0*/  BSYNC B0 ;  /* 0x0000000000007941 */ /* 0x000fea0003800000 */
.L_x_1352:
        /* <DEDUP_REMOVED lines=129> */
.L_x_1356:
[----:B------:R-:W-:Y:S05]  /*64e0*/  BSYNC B0 ;  /* 0x0000000000007941 */ /* 0x000fea0003800000 */
.L_x_1355:
        /* <DEDUP_REMOVED lines=52> */
.L_x_1351:
        /* <DEDUP_REMOVED lines=18> */
[----:B-1----:R-:W-:-:S04]  /*6950*/  IMAD R13, R16, UR21, RZ ;  /* 0x00000015100d7c24 */ /* 0x002fc8000f8e02ff */
[----:B------:R-:W-:Y:S01]  /*6960*/  IMAD R13, R2, R17, R13 ;  /* 0x00000011020d7224 */ /* 0x000fe200078e020d */
        /* <DEDUP_REMOVED lines=14> */
[----:B0-----:R-:W-:-:S04]  /*6a50*/  IMAD.WIDE.U32 R4, R2, R16, UR22 ;  /* 0x0000001602047e25 */ /* 0x001fc8000f8e0010 */
[----:B------:R-:W-:Y:S01]  /*6a60*/  IMAD.WIDE.U32 R6, R2, R44, UR22 ;  /* 0x0000001602067e25 */ /* 0x000fe2000f8e002c */
[----:B------:R-:W-:Y:S02]  /*6a70*/  IADD3 R5, R5, R13, RZ ;  /* 0x0000000d05057210 */ /* 0x000fe40007ffe0ff */
[----:B------:R-:W-:Y:S02]  /*6a80*/  MOV R13, UR7 ;  /* 0x00000007000d7c02 */ /* 0x000fe40008000f00 */
[----:B------:R-:W-:Y:S01]  /*6a90*/  IADD3 R7, R7, R15, RZ ;  /* 0x0000000f07077210 */ /* 0x000fe20007ffe0ff */
[----:B------:R-:W-:Y:S01]  /*6aa0*/  IMAD.WIDE.U32 R4, R0, UR24, R4 ;  /* 0x0000001800047c25 */ /* 0x000fe2000f8e0004 */
[----:B------:R-:W-:-:S03]  /*6ab0*/  MOV R15, UR17 ;  /* 0x00000011000f7c02 */ /* 0x000fc60008000f00 */
[C---:B------:R-:W-:Y:S01]  /*6ac0*/  IMAD R13, R0.reuse, UR25, R13 ;  /* 0x00000019000d7c24 */ /* 0x040fe2000f8e020d */
[----:B------:R-:W-:Y:S01]  /*6ad0*/  ULDC.64 UR24, c[0x0][0x308] ;  /* 0x0000c20000187ab9 */ /* 0x000fe20000000a00 */
[----:B------:R-:W-:Y:S01]  /*6ae0*/  IMAD R15, R0, UR27, R15 ;  /* 0x0000001b000f7c24 */ /* 0x000fe2000f8e020f */
[----:B------:R-:W-:Y:S01]  /*6af0*/  LEA R14, P0, R4, UR24, 0x1 ;  /* 0x00000018040e7c11 */ /* 0x000fe2000f8008ff */
[----:B------:R-:W-:Y:S01]  /*6b00*/  IMAD.WIDE.U32 R6, R0, UR26, R6 ;  /* 0x0000001a00067c25 */ /* 0x000fe2000f8e0006 */
[----:B------:R-:W-:Y:S01]  /*6b10*/  IADD3 R13, R5, R13, RZ ;  /* 0x0000000d050d7210 */ /* 0x000fe20007ffe0ff */
[----:B------:R-:W-:-:S03]  /*6b20*/  ULDC.64 UR26, c[0x0][0x318] ;  /* 0x0000c600001a7ab9 */ /* 0x000fc60000000a00 */
[----:B------:R-:W-:Y:S02]  /*6b30*/  IADD3 R5, R7, R15, RZ ;  /* 0x0000000f07057210 */ /* 0x000fe40007ffe0ff */
[----:B------:R-:W-:Y:S02]  /*6b40*/  LEA.HI.X R15, R4, UR25, R13, 0x1, P0 ;  /* 0x00000019040f7c11 */ /* 0x000fe400080f0c0d */
[----:B------:R-:W-:Y:S02]  /*6b50*/  LOP3.LUT R13, R35, 0x1f, R46, 0xf8, !PT ;  /* 0x0000001f230d7812 */ /* 0x000fe400078ef82e */
[----:B------:R-:W-:-:S03]  /*6b60*/  LEA R16, P1, R6, UR26, 0x1 ;  /* 0x0000001a06107c11 */ /* 0x000fc6000f8208ff */
[----:B------:R-:W-:Y:S01]  /*6b70*/  IMAD.WIDE R14, R13, 0x10, R14 ;  /* 0x000000100d0e7825 */ /* 0x000fe200078e020e */
[----:B------:R-:W-:-:S04]  /*6b80*/  LEA.HI.X R17, R6, UR27, R5, 0x1, P1 ;  /* 0x0000001b06117c11 */ /* 0x000fc800088f0c05 */
[----:B-1----:R-:W-:Y:S01]  /*6b90*/  STG.E.128 desc[UR18][R14.64], R8 ;  /* 0x000000080e007986 */ /* 0x002fe2000c101d12 */
[----:B------:R-:W-:-:S03]  /*6ba0*/  IMAD.WIDE R16, R13, 0x10, R16 ;  /* 0x000000100d107825 */ /* 0x000fc600078e0210 */
        /* <DEDUP_REMOVED lines=24> */
[----:B------:R-:W-:Y:S01]  /*6d30*/  SHF.L.U32 R38, R7, 0x10, RZ ;  /* 0x0000001007267819 */ /* 0x000fe200000006ff */
[----:B------:R-:W-:Y:S01]  /*6d40*/  FMUL.FTZ R17, R35, -1.4426950216293334961 ;  /* 0xbfb8aa3b23117820 */ /* 0x000fe20000410000 */
[----:B------:R-:W-:-:S02]  /*6d50*/  PRMT R7, R6, 0x7632, R7 ;  /* 0x0000763206077816 */ /* 0x000fc40000000007 */
[----:B-1----:R-:W-:Y:S01]  /*6d60*/  SHF.L.U32 R41, R8, 0x10, RZ ;  /* 0x0000001008297819 */ /* 0x002fe200000006ff */
[----:B------:R-:W-:Y:S01]  /*6d70*/  FMUL.FTZ R37, R38, -1.4426950216293334961 ;  /* 0xbfb8aa3b26257820 */ /* 0x000fe20000410000 */
[----:B------:R-:W-:Y:S01]  /*6d80*/  SHF.L.U32 R14, R4, 0x10, RZ ;  /* 0x00000010040e7819 */ /* 0x000fe200000006ff */
[----:B------:R-:W0:Y:S01]  /*6d90*/  MUFU.EX2 R36, R17 ;  /* 0x0000001100247308 */ /* 0x000e220000000800 */
[----:B------:R-:W-:Y:S01]  /*6da0*/  PRMT R8, R7, 0x7632, R8 ;  /* 0x0000763207087816 */ /* 0x000fe20000000008 */
[----:B------:R-:W-:Y:S01]  /*6db0*/  FMUL.FTZ R40, R41, -1.4426950216293334961 ;  /* 0xbfb8aa3b29287820 */ /* 0x000fe20000410000 */
[----:B------:R-:W-:Y:S01]  /*6dc0*/  SHF.L.U32 R18, R5, 0x10, RZ ;  /* 0x0000001005127819 */ /* 0x000fe200000006ff */
[----:B------:R-:W-:Y:S01]  /*6dd0*/  FMUL.FTZ R15, R14, -1.4426950216293334961 ;  /* 0xbfb8aa3b0e0f7820 */ /* 0x000fe20000410000 */
[----:B------:R-:W-:Y:S02]  /*6de0*/  SHF.L.U32 R44, R9, 0x10, RZ ;  /* 0x00000010092c7819 */ /* 0x000fe400000006ff */
[----:B------:R-:W-:Y:S01]  /*6df0*/  PRMT R9, R8, 0x7632, R9 ;  /* 0x0000763208097816 */ /* 0x000fe20000000009 */
[----:B------:R-:W-:Y:S01]  /*6e00*/  FMUL.FTZ R16, R18, -1.4426950216293334961 ;  /* 0xbfb8aa3b12107820 */ /* 0x000fe20000410000 */
[----:B------:R-:W-:Y:S01]  /*6e10*/  SHF.L.U32 R47, R10, 0x10, RZ ;  /* 0x000000100a2f7819 */ /* 0x000fe200000006ff */
[----:B------:R-:W1:Y:S01]  /*6e20*/  MUFU.EX2 R15, R15 ;  /* 0x0000000f000f7308 */ /* 0x000e620000000800 */
[----:B------:R-:W-:Y:S01]  /*6e30*/  PRMT R10, R9, 0x7632, R10 ;  /* 0x00007632090a7816 */ /* 0x000fe2000000000a */
[----:B------:R-:W-:Y:S01]  /*6e40*/  FMUL.FTZ R43, R44, -1.4426950216293334961 ;  /* 0xbfb8aa3b2c2b7820 */ /* 0x000fe20000410000 */
[----:B------:R-:W-:Y:S01]  /*6e50*/  SHF.L.U32 R51, R11, 0x10, RZ ;  /* 0x000000100b337819 */ /* 0x000fe200000006ff */
[----:B------:R-:W-:Y:S01]  /*6e60*/  FMUL.FTZ R46, R47, -1.4426950216293334961 ;  /* 0xbfb8aa3b2f2e7820 */ /* 0x000fe20000410000 */
[----:B------:R-:W-:-:S02]  /*6e70*/  PRMT R4, R4, 0x7632, R4 ;  /* 0x0000763204047816 */ /* 0x000fc40000000004 */
[----:B------:R-:W-:Y:S01]  /*6e80*/  PRMT R11, R10, 0x7632, R11 ;  /* 0x000076320a0b7816 */ /* 0x000fe2000000000b */
[----:B------:R-:W2:Y:S01]  /*6e90*/  MUFU.EX2 R16, R16 ;  /* 0x0000001000107308 */ /* 0x000ea20000000800 */
[----:B------:R-:W-:Y:S01]  /*6ea0*/  FMUL.FTZ R49, R51, -1.4426950216293334961 ;  /* 0xbfb8aa3b33317820 */ /* 0x000fe20000410000 */
[----:B------:R-:W-:Y:S01]  /*6eb0*/  SHF.L.U32 R4, R4, 0x10, RZ ;  /* 0x0000001004047819 */ /* 0x000fe200000006ff */
[----:B0-----:R-:W-:Y:S01]  /*6ec0*/  FADD.FTZ R36, R36, 1 ;  /* 0x3f80000024247421 */ /* 0x001fe20000010000 */
[----:B------:R-:W-:Y:S02]  /*6ed0*/  PRMT R50, R11, 0x7632, R50 ;  /* 0x000076320b327816 */ /* 0x000fe40000000032 */
[----:B------:R-:W-:Y:S01]  /*6ee0*/  SHF.L.U32 R17, R6, 0x10, RZ ;  /* 0x0000001006117819 */ /* 0x000fe200000006ff */
[----:B------:R-:W-:Y:S01]  /*6ef0*/  FMUL.FTZ R5, R4, -1.4426950216293334961 ;  /* 0xbfb8aa3b04057820 */ /* 0x000fe20000410000 */
[----:B------:R0:W3:Y:S01]  /*6f00*/  MUFU.EX2 R39, R37 ;  /* 0x0000002500277308 */ /* 0x0000e20000000800 */
[----:B------:R-:W-:Y:S01]  /*6f10*/  SHF.L.U32 R50, R50, 0x10, RZ ;  /* 0x0000001032327819 */ /* 0x000fe200000006ff */
[----:B-1----:R-:W-:Y:S01]  /*6f20*/  FADD.FTZ R15, R15, 1 ;  /* 0x3f8000000f0f7421 */ /* 0x002fe20000010000 */
[----:B------:R-:W-:-:S03]  /*6f30*/  FMUL.FTZ R6, R17, -1.4426950216293334961 ;  /* 0xbfb8aa3b11067820 */ /* 0x000fc60000410000 */
[----:B------:R-:W-:Y:S02]  /*6f40*/  FMUL.FTZ R53, R50, -1.4426950216293334961 ;  /* 0xbfb8aa3b32357820 */ /* 0x000fe40000410000 */
[----:B------:R1:W4:Y:S01]  /*6f50*/  MUFU.EX2 R42, R40 ;  /* 0x00000028002a7308 */ /* 0x0003220000000800 */
[----:B0-----:R-:W-:Y:S01]  /*6f60*/  SHF.L.U32 R37, R7, 0x10, RZ ;  /* 0x0000001007257819 */ /* 0x001fe200000006ff */
[----:B--2---:R-:W-:-:S04]  /*6f70*/  FADD.FTZ R16, R16, 1 ;  /* 0x3f80000010107421 */ /* 0x004fc80000010000 */
[----:B------:R-:W-:Y:S02]  /*6f80*/  FMUL.FTZ R7, R37, -1.4426950216293334961 ;  /* 0xbfb8aa3b25077820 */ /* 0x000fe40000410000 */
[----:B------:R0:W2:Y:S01]  /*6f90*/  MUFU.EX2 R45, R43 ;  /* 0x0000002b002d7308 */ /* 0x0000a20000000800 */
[----:B-1----:R-:W-:Y:S01]  /*6fa0*/  SHF.L.U32 R40, R8, 0x10, RZ ;  /* 0x0000001008287819 */ /* 0x002fe200000006ff */
[----:B---3--:R-:W-:-:S04]  /*6fb0*/  FADD.FTZ R39, R39, 1 ;  /* 0x3f80000027277421 */ /* 0x008fc80000010000 */
[----:B------:R-:W-:Y:S02]  /*6fc0*/  FMUL.FTZ R8, R40, -1.4426950216293334961 ;  /* 0xbfb8aa3b28087820 */ /* 0x000fe40000410000 */
[----:B------:R1:W3:Y:S01]  /*6fd0*/  MUFU.EX2 R48, R46 ;  /* 0x0000002e00307308 */ /* 0x0002e20000000800 */
[----:B0-----:R-:W-:Y:S01]  /*6fe0*/  SHF.L.U32 R43, R9, 0x10, RZ ;  /* 0x00000010092b7819 */ /* 0x001fe200000006ff */
[----:B----4-:R-:W-:-:S04]  /*6ff0*/  FADD.FTZ R42, R42, 1 ;  /* 0x3f8000002a2a7421 */ /* 0x010fc80000010000 */
[----:B------:R-:W-:Y:S02]  /*7000*/  FMUL.FTZ R9, R43, -1.4426950216293334961 ;  /* 0xbfb8aa3b2b097820 */ /* 0x000fe40000410000 */
[----:B------:R0:W4:Y:S01]  /*7010*/  MUFU.EX2 R52, R49 ;  /* 0x0000003100347308 */ /* 0x0001220000000800 */
[----:B-1----:R-:W-:Y:S01]  /*7020*/  SHF.L.U32 R46, R10, 0x10, RZ ;  /* 0x000000100a2e7819 */ /* 0x002fe200000006ff */
[----:B--2---:R-:W-:-:S04]  /*7030*/  FADD.FTZ R45, R45, 1 ;  /* 0x3f8000002d2d7421 */ /* 0x004fc80000010000 */
[----:B------:R-:W-:Y:S02]  /*7040*/  FMUL.FTZ R10, R46, -1.4426950216293334961 ;  /* 0xbfb8aa3b2e0a7820 */ /* 0x000fe40000410000 */
[----:B------:R-:W1:Y:S01]  /*7050*/  MUFU.EX2 R5, R5 ;  /* 0x0000000500057308 */ /* 0x000e620000000800 */
[----:B0-----:R-:W-:Y:S01]  /*7060*/  SHF.L.U32 R49, R11, 0x10, RZ ;  /* 0x000000100b317819 */ /* 0x001fe200000006ff */
[----:B---3--:R-:W-:-:S04]  /*7070*/  FADD.FTZ R48, R48, 1 ;  /* 0x3f80000030307421 */ /* 0x008fc80000010000 */
[----:B------:R-:W-:Y:S02]  /*7080*/  FMUL.FTZ R11, R49, -1.4426950216293334961 ;  /* 0xbfb8aa3b310b7820 */ /* 0x000fe40000410000 */
[----:B------:R-:W0:Y:S01]  /*7090*/  MUFU.EX2 R7, R7 ;  /* 0x0000000700077308 */ /* 0x000e220000000800 */
[----:B----4-:R-:W-:-:S07]  /*70a0*/  FADD.FTZ R52, R52, 1 ;  /* 0x3f80000034347421 */ /* 0x010fce0000010000 */
        /* <DEDUP_REMOVED lines=16> */
[----:B------:R-:W-:Y:S01]  /*71b0*/  MUFU.RCP R54, R42 ;  /* 0x0000002a00367308 */ /* 0x000fe20000001000 */
[----:B--2---:R-:W-:-:S04]  /*71c0*/  FMUL.FTZ R14, R14, R15 ;  /* 0x0000000f0e0e7220 */ /* 0x004fc80000410000 */
[----:B------:R-:W-:-:S03]  /*71d0*/  FMUL.FTZ R14, R14, R19 ;  /* 0x000000130e0e7220 */ /* 0x000fc60000410000 */
[----:B------:R-:W-:Y:S08]  /*71e0*/  MUFU.RCP R59, R45 ;  /* 0x0000002d003b7308 */ /* 0x000ff00000001000 */
[----:B------:R1:W0:Y:S08]  /*71f0*/  MUFU.RCP R55, R5 ;  /* 0x0000000500377308 */ /* 0x0002300000001000 */
[----:B------:R-:W2:Y:S01]  /*7200*/  MUFU.RCP R42, R7 ;  /* 0x00000007002a7308 */ /* 0x000ea20000001000 */
[----:B-1----:R-:W-:-:S04]  /*7210*/  FMUL.FTZ R5, R18, R57 ;  /* 0x0000003912057220 */ /* 0x002fc80000410000 */
[----:B------:R-:W-:-:S03]  /*7220*/  FMUL.FTZ R5, R5, R20 ;  /* 0x0000001405057220 */ /* 0x000fc60000410000 */
[----:B------:R2:W-:Y:S01]  /*7230*/  MUFU.RCP R45, R8 ;  /* 0x00000008002d7308 */ /* 0x0005e20000001000 */
[----:B0-----:R-:W-:-:S04]  /*7240*/  FMUL.FTZ R4, R4, R55 ;  /* 0x0000003704047220 */ /* 0x001fc80000410000 */
[----:B------:R-:W-:Y:S01]  /*7250*/  FMUL.FTZ R27, R4, R27 ;  /* 0x0000001b041b7220 */ /* 0x000fe20000410000 */
[----:B------:R-:W-:Y:S02]  /*7260*/  FMUL.FTZ R4, R41, R54 ;  /* 0x0000003629047220 */ /* 0x000fe40000410000 */
[----:B------:R-:W0:Y:S01]  /*7270*/  MUFU.RCP R36, R36 ;  /* 0x0000002400247308 */ /* 0x000e220000001000 */
[----:B--2---:R-:W-:Y:S01]  /*7280*/  FMUL.FTZ R8, R37, R42 ;  /* 0x0000002a25087220 */ /* 0x004fe20000410000 */
[----:B------:R-:W-:-:S03]  /*7290*/  FMUL.FTZ R4, R4, R23 ;  /* 0x0000001704047220 */ /* 0x000fc60000410000 */
[----:B------:R-:W-:-:S03]  /*72a0*/  FMUL.FTZ R29, R8, R29 ;  /* 0x0000001d081d7220 */ /* 0x000fc60000410000 */
[----:B------:R-:W-:Y:S08]  /*72b0*/  MUFU.RCP R56, R48 ;  /* 0x0000003000387308 */ /* 0x000ff00000001000 */
[----:B------:R0:W1:Y:S08]  /*72c0*/  MUFU.RCP R16, R6 ;  /* 0x0000000600107308 */ /* 0x0000700000001000 */
[----:B------:R-:W2:Y:S01]  /*72d0*/  MUFU.RCP R39, R39 ;  /* 0x0000002700277308 */ /* 0x000ea20000001000 */
[----:B0-----:R-:W-:-:S02]  /*72e0*/  FMUL.FTZ R6, R35, R36 ;  /* 0x0000002423067220 */ /* 0x001fc40000410000 */
[----:B------:R-:W0:Y:S02]  /*72f0*/  LDC.64 R36, c[0x0][0x2c0] ;  /* 0x0000b000ff247b82 */ /* 0x000e240000000a00 */
[----:B------:R-:W-:-:S03]  /*7300*/  FMUL.FTZ R6, R6, R21 ;  /* 0x0000001506067220 */ /* 0x000fc60000410000 */
[----:B------:R-:W3:Y:S01]  /*7310*/  MUFU.RCP R52, R52 ;  /* 0x0000003400347308 */ /* 0x000ee20000001000 */
[----:B-1----:R-:W-:-:S04]  /*7320*/  FMUL.FTZ R17, R17, R16 ;  /* 0x0000001011117220 */ /* 0x002fc80000410000 */
[----:B------:R-:W-:-:S03]  /*7330*/  FMUL.FTZ R28, R17, R28 ;  /* 0x0000001c111c7220 */ /* 0x000fc60000410000 */
[----:B------:R1:W4:Y:S01]  /*7340*/  MUFU.RCP R48, R9 ;  /* 0x0000000900307308 */ /* 0x0003220000001000 */
[----:B--2---:R-:W-:Y:S01]  /*7350*/  FMUL.FTZ R7, R38, R39 ;  /* 0x0000002726077220 */ /* 0x004fe20000410000 */
[----:B------:R-:W-:-:S03]  /*7360*/  F2FP.BF16.F32.PACK_AB R17, R28, R5 ;  /* 0x000000051c11723e */ /* 0x000fc600000010ff */
[----:B------:R-:W-:Y:S01]  /*7370*/  FMUL.FTZ R7, R7, R22 ;  /* 0x0000001607077220 */ /* 0x000fe20000410000 */
[----:B------:R-:W-:Y:S01]  /*7380*/  BAR.SYNC.DEFER_BLOCKING 0x0 ;  /* 0x0000000000007b1d */ /* 0x000fe20000010000 */
[----:B-1----:R-:W-:Y:S01]  /*7390*/  FMUL.FTZ R9, R40, R45 ;  /* 0x0000002d28097220 */ /* 0x002fe20000410000 */
[----:B---3--:R-:W-:-:S04]  /*73a0*/  FMUL.FTZ R51, R51, R52 ;  /* 0x0000003433337220 */ /* 0x008fc80000410000 */
[----:B------:R1:W2:Y:S01]  /*73b0*/  MUFU.RCP R61, R10 ;  /* 0x0000000a003d7308 */ /* 0x0002a20000001000 */
[----:B------:R-:W-:Y:S01]  /*73c0*/  FMUL.FTZ R30, R9, R30 ;  /* 0x0000001e091e7220 */ /* 0x000fe20000410000 */
[----:B------:R-:W-:Y:S01]  /*73d0*/  FMUL.FTZ R9, R44, R59 ;  /* 0x0000003b2c097220 */ /* 0x000fe20000410000 */
[----:B------:R-:W-:Y:S01]  /*73e0*/  FMUL.FTZ R51, R51, R26 ;  /* 0x0000001a33337220 */ /* 0x000fe20000410000 */
[----:B----4-:R-:W-:Y:S02]  /*73f0*/  FMUL.FTZ R8, R43, R48 ;  /* 0x000000302b087220 */ /* 0x010fe40000410000 */
[----:B------:R-:W-:Y:S01]  /*7400*/  FMUL.FTZ R9, R9, R24 ;  /* 0x0000001809097220 */ /* 0x000fe20000410000 */
[----:B------:R-:W-:Y:S01]  /*7410*/  F2FP.BF16.F32.PACK_AB R19, R30, R7 ;  /* 0x000000071e13723e */ /* 0x000fe200000010ff */
[----:B------:R2:W3:Y:S01]  /*7420*/  MUFU.RCP R18, R11 ;  /* 0x0000000b00127308 */ /* 0x0004e20000001000 */
[----:B-1----:R-:W-:Y:S01]  /*7430*/  FMUL.FTZ R10, R47, R56 ;  /* 0x000000382f0a7220 */ /* 0x002fe20000410000 */
[----:B------:R-:W-:-:S03]  /*7440*/  FMUL.FTZ R31, R8, R31 ;  /* 0x0000001f081f7220 */ /* 0x000fc60000410000 */
[----:B------:R-:W-:Y:S02]  /*7450*/  FMUL.FTZ R10, R10, R25 ;  /* 0x000000190a0a7220 */ /* 0x000fe40000410000 */
[----:B------:R-:W-:Y:S01]  /*7460*/  F2FP.BF16.F32.PACK_AB R8, R31, R4 ;  /* 0x000000041f08723e */ /* 0x000fe200000010ff */
[----:B------:R-:W1:Y:S01]  /*7470*/  MUFU.RCP R15, R53 ;  /* 0x00000035000f7308 */ /* 0x000e620000001000 */
[----:B--2---:R-:W-:Y:S01]  /*7480*/  FMUL.FTZ R11, R46, R61 ;  /* 0x0000003d2e0b7220 */ /* 0x004fe20000410000 */
[----:B0-----:R-:W-:-:S03]  /*7490*/  IMAD R4, R36, UR21, RZ ;  /* 0x0000001524047c24 */ /* 0x001fc6000f8e02ff */
[----:B------:R-:W-:Y:S01]  /*74a0*/  FMUL.FTZ R32, R11, R32 ;  /* 0x000000200b207220 */ /* 0x000fe20000410000 */
[C---:B------:R-:W-:Y:S02]  /*74b0*/  IMAD R7, R2.reuse, R37, R4 ;  /* 0x0000002502077224 */ /* 0x040fe400078e0204 */
[----:B------:R-:W-:-:S04]  /*74c0*/  IMAD.WIDE.U32 R4, R2, R36, UR22 ;  /* 0x0000001602047e25 */ /* 0x000fc8000f8e0024 */
[----:B---3--:R-:W-:Y:S01]  /*74d0*/  FMUL.FTZ R16, R49, R18 ;  /* 0x0000001231107220 */ /* 0x008fe20000410000 */
[----:B------:R-:W-:Y:S02]  /*74e0*/  F2FP.BF16.F32.PACK_AB R18, R29, R6 ;  /* 0x000000061d12723e */ /* 0x000fe400000010ff */
[----:B------:R-:W-:Y:S01]  /*74f0*/  F2FP.BF16.F32.PACK_AB R9, R32, R9 ;  /* 0x000000092009723e */ /* 0x000fe200000010ff */
[----:B------:R-:W-:Y:S01]  /*7500*/  FMUL.FTZ R33, R16, R33 ;  /* 0x0000002110217220 */ /* 0x000fe20000410000 */
[----:B------:R-:W-:Y:S02]  /*7510*/  F2FP.BF16.F32.PACK_AB R16, R27, R14 ;  /* 0x0000000e1b10723e */ /* 0x000fe400000010ff */
[----:B------:R-:W-:Y:S01]  /*7520*/  IADD3 R5, R5, R7, RZ ;  /* 0x0000000705057210 */ /* 0x000fe20007ffe0ff */
[----:B-1----:R-:W-:Y:S01]  /*7530*/  FMUL.FTZ R15, R50, R15 ;  /* 0x0000000f320f7220 */ /* 0x002fe20000410000 */
[----:B------:R-:W-:Y:S01]  /*7540*/  F2FP.BF16.F32.PACK_AB R10, R33, R10 ;  /* 0x0000000a210a723e */ /* 0x000fe200000010ff */
[----:B------:R-:W-:Y:S01]  /*7550*/  STS.128 [R3], R16 ;  /* 0x0000001003007388 */ /* 0x000fe20000000c00 */
[----:B------:R-:W-:Y:S01]  /*7560*/  MOV R7, UR7 ;  /* 0x0000000700077c02 */ /* 0x000fe20008000f00 */
[----:B------:R-:W-:Y:S01]  /*7570*/  FMUL.FTZ R34, R15, R34 ;  /* 0x000000220f227220 */ /* 0x000fe20000410000 */
[----:B------:R-:W-:-:S04]  /*7580*/  IMAD.WIDE.U32 R4, R0, UR16, R4 ;  /* 0x0000001000047c25 */ /* 0x000fc8000f8e0004 */
[----:B------:R-:W-:-:S05]  /*7590*/  F2FP.BF16.F32.PACK_AB R11, R34, R51 ;  /* 0x00000033220b723e */ /* 0x000fca00000010ff */
[----:B------:R0:W-:Y:S01]  /*75a0*/  STS.128 [R3+0x10], R8 ;  /* 0x0000100803007388 */ /* 0x0001e20000000c00 */
[----:B------:R-:W-:-:S03]  /*75b0*/  NOP ;  /* 0x0000000000007918 */ /* 0x000fc60000000000 */
[----:B------:R-:W1:Y:S04]  /*75c0*/  LDS.128 R20, [R12] ;  /* 0x000000000c147984 */ /* 0x000e680000000c00 */
[----:B------:R-:W2:Y:S01]  /*75d0*/  LDS.128 R24, [R12+0x200] ;  /* 0x000200000c187984 */ /* 0x000ea20000000c00 */
[----:B0-----:R-:W-:Y:S01]  /*75e0*/  IMAD R3, R0, UR17, R7 ;  /* 0x0000001100037c24 */ /* 0x001fe2000f8e0207 */
[----:B------:R-:W0:Y:S01]  /*75f0*/  LDC R8, c[0x0][0x224] ;  /* 0x00008900ff087b82 */ /* 0x000e220000000800 */
[----:B------:R-:W-:Y:S02]  /*7600*/  ULDC.64 UR16, c[0x0][0x320] ;  /* 0x0000c80000107ab9 */ /* 0x000fe40000000a00 */
[----:B------:R-:W-:Y:S02]  /*7610*/  LEA R6, P0, R4, UR16, 0x1 ;  /* 0x0000001004067c11 */ /* 0x000fe4000f8008ff */
[----:B------:R-:W-:-:S04]  /*7620*/  IADD3 R3, R5, R3, RZ ;  /* 0x0000000305037210 */ /* 0x000fc80007ffe0ff */
[----:B------:R-:W-:-:S03]  /*7630*/  LEA.HI.X R7, R4, UR17, R3, 0x1, P0 ;  /* 0x0000001104077c11 */ /* 0x000fc600080f0c03 */
[----:B------:R-:W-:Y:S01]  /*7640*/  IMAD.WIDE R4, R13, 0x10, R6 ;  /* 0x000000100d047825 */ /* 0x000fe200078e0206 */
[----:B0-----:R-:W-:-:S04]  /*7650*/  ISETP.LE.AND P0, PT, R8, UR6, PT ;  /* 0x0000000608007c0c */ /* 0x001fc8000bf03270 */
[----:B-1----:R0:W-:Y:S04]  /*7660*/  STG.E.128 desc[UR18][R4.64], R20 ;  /* 0x0000001404007986 */ /* 0x0021e8000c101d12 */
[----:B--2---:R0:W-:Y:S05]  /*7670*/  STG.E.128 desc[UR18][R4.64+0x200], R24 ;  /* 0x0002001804007986 */ /* 0x0041ea000c101d12 */
[----:B------:R-:W-:Y:S05]  /*7680*/  @!P0 BRA `(.L_x_1358) ;  /* 0xffffff9000448947 */ /* 0x000fea000383ffff */
[----:B------:R-:W-:Y:S05]  /*7690*/  EXIT ;  /* 0x000000000000794d */ /* 0x000fea0003800000 */
.L_x_1359:
        /* <DEDUP_REMOVED lines=14> */
.L_x_5191:


//--------------------- .text._Z25selective_scan_fwd_kernelI32Selective_Scan_fwd_kernel_traitsILi32ELi16ELi1ELb0ELb0ELb0ELb0EN3c108BFloat16ENS1_7complexIfEEEEv13SSMParamsBase --------------------------
	.section	.text._Z25selective_scan_fwd_kernelI32Selective_Scan_fwd_kernel_traitsILi32ELi16ELi1ELb0ELb0ELb0ELb0EN3c108BFloat16ENS1_7complexIfEEEEv13SSMParamsBase,"ax",@progbits
	.align	128
        .global         _Z25selective_scan_fwd_kernelI32Selective_Scan_fwd_kernel_traitsILi32ELi16ELi1ELb0ELb0ELb0ELb0EN3c108BFloat16ENS1_7complexIfEEEEv13SSMParamsBase
        .type           _Z25selective_scan_fwd_kernelI32Selective_Scan_fwd_kernel_traitsILi32ELi16ELi1ELb0ELb0ELb0ELb0EN3c108BFloat16ENS1_7complexIfEEEEv13SSMParamsBase,@function
        .size           _Z25selective_scan_fwd_kernelI32Selective_Scan_fwd_kernel_traitsILi32ELi16ELi1ELb0ELb0ELb0ELb0EN3c108BFloat16ENS1_7complexIfEEEEv13SSMParamsBase,(.L_x_5192 - _Z25selective_scan_fwd_kernelI32Selective_Scan_fwd_kernel_traitsILi32ELi16ELi1ELb0ELb0ELb0ELb0EN3c108BFloat16ENS1_7complexIfEEEEv13SSMParamsBase)
        .other          _Z25selective_scan_fwd_kernelI32Selective_Scan_fwd_kernel_traitsILi32ELi16ELi1ELb0ELb0ELb0ELb0EN3c108BFloat16ENS1_7complexIfEEEEv13SSMParamsBase,@"STO_CUDA_ENTRY STV_DEFAULT"
_Z25selective_scan_fwd_kernelI32Selective_Scan_fwd_kernel_traitsILi32ELi16ELi1ELb0ELb0ELb0ELb0EN3c108BFloat16ENS1_7complexIfEEEEv13SSMParamsBase:
.text._Z25selective_scan_fwd_kernelI32Selective_Scan_fwd_kernel_traitsILi32ELi16ELi1ELb0ELb0ELb0ELb0EN3c108BFloat16ENS1_7complexIfEEEEv13SSMParamsBase:
        /* <DEDUP_REMOVED lines=15> */
[C-C-:B------:R-:W-:Y:S01]  /*00f0*/  @P1 LEA.HI.X R9, R0.reuse, UR7, R3.reuse, 0x2, P3 ;  /* 0x0000000700091c11 */ /* 0x140fe200098f1403 */
[----:B------:R-:W-:Y:S01]  /*0100*/  ULDC.64 UR6, c[0x0][0x208] ;  /* 0x0000820000067ab9 */ /* 0x000fe20000000a00 */
[----:B------:R-:W-:-:S03]  /*0110*/  @P0 LEA.HI.X R7, R0, UR5, R3, 0x2, P2 ;  /* 0x0000000500070c11 */ /* 0x000fc600090f1403 */
[----:B------:R0:W5:Y:S04]  /*0120*/  @P1 LDG.E R4, desc[UR6][R8.64] ;  /* 0x0000000608041981 */ /* 0x000168000c1e1900 */
[----:B------:R0:W5:Y:S01]  /*0130*/  @P0 LDG.E R2, desc[UR6][R6.64] ;  /* 0x0000000606020981 */ /* 0x000162000c1e1900 */
[----:B-1----:R-:W-:-:S13]  /*0140*/  ISETP.GE.AND P0, PT, R5, 0x1, PT ;  /* 0x000000010500780c */ /* 0x002fda0003f06270 */
[----:B0-----:R-:W-:Y:S05]  /*0150*/  @!P0 EXIT ;  /* 0x000000000000894d */ /* 0x001fea0003800000 */
[----:B------:R-:W0:Y:S01]  /*0160*/  S2UR UR8, SR_CTAID.X ;  /* 0x00000000000879c3 */ /* 0x000e220000002500 */
[----:B------:R-:W1:Y:S01]  /*0170*/  S2R R103, SR_TID.X ;  /* 0x0000000000677919 */ /* 0x000e620000002100 */
[----:B------:R-:W-:Y:S02]  /*0180*/  ULDC.64 UR4, c[0x0][0x288] ;  /* 0x0000a20000047ab9 */ /* 0x000fe40000000a00 */
[----:B------:R-:W-:Y:S02]  /*0190*/  IMAD R5, R3, UR4, RZ ;  /* 0x0000000403057c24 */ /* 0x000fe4000f8e02ff */
[----:B------:R-:W-:-:S04]  /*01a0*/  IMAD.WIDE.U32 R6, R0, UR4, RZ ;  /* 0x0000000400067c25 */ /* 0x000fc8000f8e00ff */
[C---:B------:R-:W-:Y:S01]  /*01b0*/  IMAD R5, R0.reuse, UR5, R5 ;  /* 0x0000000500057c24 */ /* 0x040fe2000f8e0205 */
[----:B------:R-:W-:Y:S01]  /*01c0*/  ULDC.64 UR4, c[0x0][0x298] ;  /* 0x0000a60000047ab9 */ /* 0x000fe20000000a00 */
[----:B------:R-:W-:Y:S01]  /*01d0*/  MOV R12, R6 ;  /* 0x00000006000c7202 */ /* 0x000fe20000000f00 */
[----:B------:R-:W-:Y:S01]  /*01e0*/  IMAD R9, R3, UR4, RZ ;  /* 0x0000000403097c24 */ /* 0x000fe2000f8e02ff */
[----:B------:R-:W2:Y:S01]  /*01f0*/  S2R R6, SR_LANEID ;  /* 0x0000000000067919 */ /* 0x000ea20000000000 */
[----:B------:R-:W-:Y:S01]  /*0200*/  IADD3 R13, R7, R5, RZ ;  /* 0x00000005070d7210 */ /* 0x000fe20007ffe0ff */
[----:B------:R-:W-:-:S04]  /*0210*/  IMAD.WIDE.U32 R10, R0, UR4, RZ ;  /* 0x00000004000a7c25 */ /* 0x000fc8000f8e00ff */
[----:B------:R-:W-:Y:S01]  /*0220*/  IMAD R9, R0, UR5, R9 ;  /* 0x0000000500097c24 */ /* 0x000fe2000f8e0209 */
[----:B------:R-:W-:Y:S01]  /*0230*/  ULDC.64 UR4, c[0x0][0x280] ;  /* 0x0000a00000047ab9 */ /* 0x000fe20000000a00 */
[----:B0-----:R-:W-:Y:S01]  /*0240*/  MOV R5, UR8 ;  /* 0x0000000800057c02 */ /* 0x001fe20008000f00 */
[----:B------:R-:W-:Y:S02]  /*0250*/  ULDC.64 UR8, c[0x0][0x290] ;  /* 0x0000a40000087ab9 */ /* 0x000fe40000000a00 */
[----:B------:R-:W-:Y:S02]  /*0260*/  IADD3 R11, R11, R9, RZ ;  /* 0x000000090b0b7210 */ /* 0x000fe40007ffe0ff */
[----:B------:R-:W-:Y:S01]  /*0270*/  SHF.R.S32.HI R7, RZ, 0x1f, R5 ;  /* 0x0000001fff077819 */ /* 0x000fe20000011405 */
[----:B------:R-:W-:-:S04]  /*0280*/  IMAD.WIDE.U32 R12, R5, UR4, R12 ;  /* 0x00000004050c7c25 */ /* 0x000fc8000f8e000c */
[----:B------:R-:W-:Y:S01]  /*0290*/  IMAD R14, R7, UR4, RZ ;  /* 0x00000004070e7c24 */ /* 0x000fe2000f8e02ff */
[----:B-1----:R-:W-:Y:S01]  /*02a0*/  LOP3.LUT R8, R103, 0x1f, RZ, 0xc0, !PT ;  /* 0x0000001f67087812 */ /* 0x002fe200078ec0ff */
[----:B------:R-:W-:Y:S01]  /*02b0*/  IMAD R16, R7, UR8, RZ ;  /* 0x0000000807107c24 */ /* 0x000fe2000f8e02ff */
[----:B------:R-:W-:Y:S01]  /*02c0*/  SHF.L.U32 R9, R103, 0x4, RZ ;  /* 0x0000000467097819 */ /* 0x000fe200000006ff */
[C---:B------:R-:W-:Y:S01]  /*02d0*/  IMAD R17, R5.reuse, UR5, R14 ;  /* 0x0000000505117c24 */ /* 0x040fe2000f8e020e */
[----:B------:R-:W-:Y:S01]  /*02e0*/  ULDC.64 UR4, c[0x0][0x2f0] ;  /* 0x0000bc0000047ab9 */ /* 0x000fe20000000a00 */
[----:B------:R-:W-:Y:S01]  /*02f0*/  IMAD.WIDE.U32 R14, R5, UR8, R10 ;  /* 0x00000008050e7c25 */ /* 0x000fe2000f8e000a */
[----:B------:R-:W-:-:S03]  /*0300*/  LOP3.LUT R9, R8, 0xfffffe00, R9, 0xf8, !PT ;  /* 0xfffffe0008097812 */ /* 0x000fc600078ef809 */
[----:B------:R-:W-:Y:S01]  /*0310*/  IMAD R11, R5, UR9, R16 ;  /* 0x00000009050b7c24 */ /* 0x000fe2000f8e0210 */
[----:B------:R-:W-:Y:S01]  /*0320*/  SHF.R.S32.HI R10, RZ, 0x1f, R9 ;  /* 0x0000001fff0a7819 */ /* 0x000fe20000011409 */
[----:B------:R-:W-:Y:S01]  /*0330*/  ULDC.64 UR8, c[0x0][0x2f8] ;  /* 0x0000be0000087ab9 */ /* 0x000fe20000000a00 */
[C---:B------:R-:W-:Y:S02]  /*0340*/  IADD3 R85, P0, R9.reuse, R12, RZ ;  /* 0x0000000c09557210 */ /* 0x040fe40007f1e0ff */
[----:B------:R-:W-:Y:S02]  /*0350*/  IADD3 R87, P1, R9, R14, RZ ;  /* 0x0000000e09577210 */ /* 0x000fe40007f3e0ff */
[----:B------:R-:W-:Y:S02]  /*0360*/  IADD3.X R12, R10, R13, R17, P0, !PT ;  /* 0x0000000d0a0c7210 */ /* 0x000fe400007fe411 */
[----:B------:R-:W-:Y:S02]  /*0370*/  LEA R84, P0, R85, UR4, 0x1 ;  /* 0x0000000455547c11 */ /* 0x000fe4000f8008ff */
[----:B------:R-:W-:-:S02]  /*0380*/  LEA R86, P2, R87, UR8, 0x1 ;  /* 0x0000000857567c11 */ /* 0x000fc4000f8408ff */
[----:B------:R-:W-:Y:S02]  /*0390*/  IADD3.X R14, R10, R15, R11, P1, !PT ;  /* 0x0000000f0a0e7210 */ /* 0x000fe40000ffe40b */
[----:B------:R-:W-:Y:S02]  /*03a0*/  LEA.HI.X R85, R85, UR5, R12, 0x1, P0 ;  /* 0x0000000555557c11 */ /* 0x000fe400080f0c0c */
[----:B------:R-:W-:Y:S02]  /*03b0*/  LEA.HI.X R87, R87, UR9, R14, 0x1, P2 ;  /* 0x0000000957577c11 */ /* 0x000fe400090f0c0e */
[----:B--2---:R-:W-:-:S07]  /*03c0*/  MOV R11, RZ ;  /* 0x000000ff000b7202 */ /* 0x004fce0000000f00 */
.L_x_1398:
[----:B0-----:R-:W0:Y:S01]  /*03d0*/  LDC R104, c[0x0][0x218] ;  /* 0x00008600ff687b82 */ /* 0x001e220000000800 */
[----:B------:R-:W-:Y:S02]  /*03e0*/  PRMT R12, RZ, 0x7610, R12 ;  /* 0x00007610ff0c7816 */ /* 0x000fe4000000000c */
[C---:B------:R-:W-:Y:S02]  /*03f0*/  LOP3.LUT R13, R9.reuse, 0x20, RZ, 0xfc, !PT ;  /* 0x00000020090d7812 */ /* 0x040fe400078efcff */
        /* <DEDUP_REMOVED lines=8> */
[----:B------:R-:W-:Y:S02]  /*0480*/  LOP3.LUT R39, R9, 0xc0, RZ, 0xfc, !PT ;  /* 0x000000c009277812 */ /* 0x000fe400078efcff */
[----:B------:R-:W-:Y:S01]  /*0490*/  PRMT R21, RZ, 0x7610, R21 ;  /* 0x00007610ff157816 */ /* 0x000fe20000000015 */
[----:B0-----:R-:W-:Y:S01]  /*04a0*/  IMAD R104, R11, -0x200, R104 ;  /* 0xfffffe000b687824 */ /* 0x001fe200078e0268 */
[----:B------:R-:W-:-:S02]  /*04b0*/  LOP3.LUT R41, R9, 0xe0, RZ, 0xfc, !PT ;  /* 0x000000e009297812 */ /* 0x000fc400078efcff */
[C---:B------:R-:W-:Y:S02]  /*04c0*/  LOP3.LUT R49, R9.reuse, 0x100, RZ, 0xfc, !PT ;  /* 0x0000010009317812 */ /* 0x040fe400078efcff */
[C---:B------:R-:W-:Y:S02]  /*04d0*/  LOP3.LUT R51, R9.reuse, 0x120, RZ, 0xfc, !PT ;  /* 0x0000012009337812 */ /* 0x040fe400078efcff */
[----:B------:R-:W-:Y:S02]  /*04e0*/  LOP3.LUT R53, R9, 0x140, RZ, 0xfc, !PT ;  /* 0x0000014009357812 */ /* 0x000fe400078efcff */
[----:B------:R-:W-:Y:S02]  /*04f0*/  PRMT R22, RZ, 0x7610, R22 ;  /* 0x00007610ff167816 */ /* 0x000fe40000000016 */
[----:B------:R-:W-:Y:S02]  /*0500*/  PRMT R23, RZ, 0x7610, R23 ;  /* 0x00007610ff177816 */ /* 0x000fe40000000017 */
[----:B------:R-:W-:-:S02]  /*0510*/  PRMT R24, RZ, 0x7610, R24 ;  /* 0x00007610ff187816 */ /* 0x000fc40000000018 */
[----:B------:R-:W-:Y:S02]  /*0520*/  PRMT R25, RZ, 0x7610, R25 ;  /* 0x00007610ff197816 */ /* 0x000fe40000000019 */
[C---:B------:R-:W-:Y:S02]  /*0530*/  LOP3.LUT R55, R9.reuse, 0x160, RZ, 0xfc, !PT ;  /* 0x0000016009377812 */ /* 0x040fe400078efcff */
[----:B------:R-:W-:Y:S02]  /*0540*/  PRMT R26, RZ, 0x7610, R26 ;  /* 0x00007610ff1a7816 */ /* 0x000fe4000000001a */
[C---:B------:R-:W-:Y:S02]  /*0550*/  LOP3.LUT R57, R9.reuse, 0x180, RZ, 0xfc, !PT ;  /* 0x0000018009397812 */ /* 0x040fe400078efcff */
[C---:B------:R-:W-:Y:S02]  /*0560*/  LOP3.LUT R59, R9.reuse, 0x1a0, RZ, 0xfc, !PT ;  /* 0x000001a0093b7812 */ /* 0x040fe400078efcff */
[----:B------:R-:W-:-:S02]  /*0570*/  LOP3.LUT R73, R9, 0x1c0, RZ, 0xfc, !PT ;  /* 0x000001c009497812 */ /* 0x000fc400078efcff */
[C---:B------:R-:W-:Y:S02]  /*0580*/  LOP3.LUT R75, R9.reuse, 0x1e0, RZ, 0xfc, !PT ;  /* 0x000001e0094b7812 */ /* 0x040fe400078efcff */
[----:B------:R-:W-:Y:S02]  /*0590*/  PRMT R27, RZ, 0x7610, R27 ;  /* 0x00007610ff1b7816 */ /* 0x000fe4000000001b */
[----:B------:R-:W-:Y:S02]  /*05a0*/  PRMT R28, RZ, 0x7610, R28 ;  /* 0x00007610ff1c7816 */ /* 0x000fe4000000001c */
[----:B------:R-:W-:Y:S02]  /*05b0*/  PRMT R33, RZ, 0x7610, R33 ;  /* 0x00007610ff217816 */ /* 0x000fe40000000021 */
[----:B------:R-:W-:Y:S02]  /*05c0*/  PRMT R30, RZ, 0x7610, R30 ;  /* 0x00007610ff1e7816 */ /* 0x000fe4000000001e */
[----:B------:R-:W-:Y:S01]  /*05d0*/  PRMT R37, RZ, 0x7610, R37 ;  /* 0x00007610ff257816 */ /* 0x000fe20000000025 */
[----:B------:R-:W-:Y:S01]  /*05e0*/  BAR.SYNC.DEFER_BLOCKING 0x0 ;  /* 0x0000000000007b1d */ /* 0x000fe20000010000 */
[----:B------:R-:W-:-:S02]  /*05f0*/  ISETP.GE.AND P0, PT, R9, R104, PT ;  /* 0x000000680900720c */ /* 0x000fc40003f06270 */
[-C--:B------:R-:W-:Y:S02]  /*0600*/  ISETP.GE.AND P1, PT, R15, R104.reuse, PT ;  /* 0x000000680f00720c */ /* 0x080fe40003f26270 */
[----:B------:R-:W-:-:S03]  /*0610*/  ISETP.GE.AND P2, PT, R29, R104, PT ;  /* 0x000000681d00720c */ /* 0x000fc60003f46270 */
[----:B------:R-:W0:Y:S01]  /*0620*/  S2UR UR5, SR_CgaCtaId ;  /* 0x00000000000579c3 */ /* 0x000e220000008800 */
[-C--:B------:R-:W-:Y:S02]  /*0630*/  ISETP.GE.AND P3, PT, R31, R104.reuse, PT ;  /* 0x000000681f00720c */ /* 0x080fe40003f66270 */
[----:B------:R-:W-:Y:S01]  /*0640*/  ISETP.GE.AND P4, PT, R35, R104, PT ;  /* 0x000000682300720c */ /* 0x000fe20003f86270 */
[----:B------:R-:W-:Y:S01]  /*0650*/  UMOV UR4, 0x400 ;  /* 0x0000040000047882 */ /* 0x000fe20000000000 */
[----:B------:R-:W-:Y:S02]  /*0660*/  LEA.HI.SX32 R14, R6, R6, 0x1b ;  /* 0x00000006060e7211 */ /* 0x000fe400078fdaff */
[----:B------:R-:W-:Y:S01]  /*0670*/  PRMT R79, RZ, 0x7610, R79 ;  /* 0x00007610ff4f7816 */ /* 0x000fe2000000004f */
[----:B------:R-:W1:Y:S01]  /*0680*/  LDC R54, c[0x0][0x21c] ;  /* 0x00008700ff367b82 */ /* 0x000e620000000800 */
[----:B------:R-:W2:Y:S01]  /*0690*/  @!P0 LDG.E.U16 R12, desc[UR6][R84.64] ;  /* 0x00000006540c8981 */ /* 0x000ea2000c1e1500 */
[----:B------:R-:W-:-:S03]  /*06a0*/  ISETP.GE.AND P0, PT, R13, R104, PT ;  /* 0x000000680d00720c */ /* 0x000fc60003f06270 */
[----:B------:R-:W3:Y:S01]  /*06b0*/  @!P1 LDG.E.U16 R18, desc[UR6][R84.64+0x80] ;  /* 0x0000800654129981 */ /* 0x000ee2000c1e1500 */
[----:B------:R-:W-:-:S03]  /*06c0*/  ISETP.GE.AND P1, PT, R41, R104, PT ;  /* 0x000000682900720c */ /* 0x000fc60003f26270 */
[----:B------:R-:W4:Y:S01]  /*06d0*/  @!P2 LDG.E.U16 R19, desc[UR6][R84.64+0xc0] ;  /* 0x0000c0065413a981 */ /* 0x000f22000c1e1500 */
[----:B------:R-:W-:-:S03]  /*06e0*/  ISETP.GE.AND P2, PT, R49, R104, PT ;  /* 0x000000683100720c */ /* 0x000fc60003f46270 */
[----:B------:R-:W4:Y:S04]  /*06f0*/  @!P3 LDG.E.U16 R20, desc[UR6][R84.64+0x100] ;  /* 0x000100065414b981 */ /* 0x000f28000c1e1500 */
[----:B------:R-:W3:Y:S01]  /*0700*/  @!P0 LDG.E.U16 R17, desc[UR6][R84.64+0x40] ;  /* 0x0000400654118981 */ /* 0x000ee2000c1e1500 */
[-C--:B------:R-:W-:Y:S02]  /*0710*/  ISETP.GE.AND P0, PT, R39, R104.reuse, PT ;  /* 0x000000682700720c */ /* 0x080fe40003f06270 */
[-C--:B------:R-:W-:Y:S01]  /*0720*/  ISETP.GE.AND P3, PT, R51, R104.reuse, PT ;  /* 0x000000683300720c */ /* 0x080fe20003f66270 */
[----:B------:R-:W4:Y:S01]  /*0730*/  @!P4 LDG.E.U16 R21, desc[UR6][R84.64+0x140] ;  /* 0x000140065415c981 */ /* 0x000f22000c1e1500 */
[----:B------:R-:W-:-:S03]  /*0740*/  ISETP.GE.AND P4, PT, R53, R104, PT ;  /* 0x000000683500720c */ /* 0x000fc60003f86270 */
        /* <DEDUP_REMOVED lines=10> */
[----:B------:R-:W4:Y:S04]  /*07f0*/  @!P1 LDG.E.U16 R28, desc[UR6][R84.64+0x300] ;  /* 0x00030006541c9981 */ /* 0x000f28000c1e1500 */
[----:B------:R-:W4:Y:S04]  /*0800*/  @!P0 LDG.E.U16 R27, desc[UR6][R84.64+0x2c0] ;  /* 0x0002c006541b8981 */ /* 0x000f28000c1e1500 */
[----:B------:R-:W4:Y:S04]  /*0810*/  @!P2 LDG.E.U16 R33, desc[UR6][R84.64+0x340] ;  /* 0x000340065421a981 */ /* 0x000f28000c1e1500 */
[----:B------:R-:W4:Y:S04]  /*0820*/  @!P3 LDG.E.U16 R30, desc[UR6][R84.64+0x380] ;  /* 0x00038006541eb981 */ /* 0x000f28000c1e1500 */
[----:B------:R-:W4:Y:S01]  /*0830*/  @!P4 LDG.E.U16 R37, desc[UR6][R84.64+0x3c0] ;  /* 0x0003c0065425c981 */ /* 0x000f22000c1e1500 */
[----:B0-----:R-:W-:Y:S01]  /*0840*/  ULEA UR4, UR5, UR4, 0x18 ;  /* 0x0000000405047291 */ /* 0x001fe2000f8ec03f */
[----:B------:R-:W-:-:S02]  /*0850*/  ISETP.GE.AND P1, PT, R13, R104, PT ;  /* 0x000000680d00720c */ /* 0x000fc40003f26270 */
[-C--:B------:R-:W-:Y:S02]  /*0860*/  ISETP.GE.AND P0, PT, R15, R104.reuse, PT ;  /* 0x000000680f00720c */ /* 0x080fe40003f06270 */
[C---:B------:R-:W-:Y:S02]  /*0870*/  IADD3 R13, R6.reuse, 0x20, RZ ;  /* 0x00000020060d7810 */ /* 0x040fe40007ffe0ff */
[-C--:B------:R-:W-:Y:S02]  /*0880*/  ISETP.GE.AND P4, PT, R31, R104.reuse, PT ;  /* 0x000000681f00720c */ /* 0x080fe40003f86270 */
[----:B------:R-:W-:Y:S02]  /*0890*/  IADD3 R15, R6, 0x40, RZ ;  /* 0x00000040060f7810 */ /* 0x000fe40007ffe0ff */
[----:B------:R-:W-:Y:S02]  /*08a0*/  ISETP.GE.AND P2, PT, R29, R104, PT ;  /* 0x000000681d00720c */ /* 0x000fe40003f46270 */
[----:B------:R-:W-:-:S02]  /*08b0*/  LEA R77, R14, UR4, 0x1 ;  /* 0x000000040e4d7c11 */ /* 0x000fc4000f8e08ff */
[C---:B------:R-:W-:Y:S02]  /*08c0*/  IADD3 R31, R6.reuse, 0x80, RZ ;  /* 0x00000080061f7810 */ /* 0x040fe40007ffe0ff */
[----:B------:R-:W-:Y:S02]  /*08d0*/  IADD3 R29, R6, 0x60, RZ ;  /* 0x00000060061d7810 */ /* 0x000fe40007ffe0ff */
[-C--:B------:R-:W-:Y:S02]  /*08e0*/  LEA.HI.SX32 R13, R13, R6.reuse, 0x1b ;  /* 0x000000060d0d7211 */ /* 0x080fe400078fdaff */
[----:B------:R-:W-:Y:S02]  /*08f0*/  LEA.HI.SX32 R15, R15, R6, 0x1b ;  /* 0x000000060f0f7211 */ /* 0x000fe400078fdaff */
[----:B------:R-:W-:Y:S02]  /*0900*/  ISETP.GE.AND P6, PT, R35, R104, PT ;  /* 0x000000682300720c */ /* 0x000fe40003fc6270 */
[----:B------:R-:W-:-:S02]  /*0910*/  LEA.HI.SX32 R31, R31, R6, 0x1b ;  /* 0x000000061f1f7211 */ /* 0x000fc400078fdaff */
[C---:B------:R-:W-:Y:S02]  /*0920*/  IADD3 R35, R6.reuse, 0xa0, RZ ;  /* 0x000000a006237810 */ /* 0x040fe40007ffe0ff */
[-C--:B------:R-:W-:Y:S02]  /*0930*/  LEA.HI.SX32 R14, R29, R6.reuse, 0x1b ;  /* 0x000000061d0e7211 */ /* 0x080fe400078fdaff */
[C---:B------:R-:W-:Y:S02]  /*0940*/  IADD3 R29, R6.reuse, 0xc0, RZ ;  /* 0x000000c0061d7810 */ /* 0x040fe40007ffe0ff */
[----:B------:R-:W-:Y:S02]  /*0950*/  LEA.HI.SX32 R16, R35, R6, 0x1b ;  /* 0x0000000623107211 */ /* 0x000fe400078fdaff */
[----:B------:R-:W-:Y:S02]  /*0960*/  ISETP.GE.AND P5, PT, R39, R104, PT ;  /* 0x000000682700720c */ /* 0x000fe40003fa6270 */
[----:B------:R-:W-:-:S02]  /*0970*/  IADD3 R35, R6, 0x100, RZ ;  /* 0x0000010006237810 */ /* 0x000fc40007ffe0ff */
[-C--:B------:R-:W-:Y:S02]  /*0980*/  LEA.HI.SX32 R29, R29, R6.reuse, 0x1b ;  /* 0x000000061d1d7211 */ /* 0x080fe400078fdaff */
[----:B------:R-:W-:Y:S02]  /*0990*/  IADD3 R39, R6, 0x120, RZ ;  /* 0x0000012006277810 */ /* 0x000fe40007ffe0ff */
[----:B------:R-:W-:Y:S02]  /*09a0*/  LEA R14, R14, UR4, 0x1 ;  /* 0x000000040e0e7c11 */ /* 0x000fe4000f8e08ff */
[----:B------:R-:W-:Y:S02]  /*09b0*/  LEA R16, R16, UR4, 0x1 ;  /* 0x0000000410107c11 */ /* 0x000fe4000f8e08ff */
[----:B------:R-:W-:Y:S02]  /*09c0*/  LEA.HI.SX32 R35, R35, R6, 0x1b ;  /* 0x0000000623237211 */ /* 0x000fe400078fdaff */
[----:B------:R-:W-:-:S02]  /*09d0*/  ISETP.GE.AND P3, PT, R41, R104, PT ;  /* 0x000000682900720c */ /* 0x000fc40003f66270 */
[----:B------:R-:W-:Y:S02]  /*09e0*/  LEA.HI.SX32 R39, R39, R6, 0x1b ;  /* 0x0000000627277211 */ /* 0x000fe400078fdaff */
[----:B------:R-:W-:Y:S02]  /*09f0*/  IADD3 R41, R6, 0x140, RZ ;  /* 0x0000014006297810 */ /* 0x000fe40007ffe0ff */
[----:B------:R-:W-:Y:S02]  /*0a00*/  PRMT R32, RZ, 0x7610, R32 ;  /* 0x00007610ff207816 */ /* 0x000fe40000000020 */
[----:B------:R-:W-:Y:S02]  /*0a10*/  PRMT R34, RZ, 0x7610, R34 ;  /* 0x00007610ff227816 */ /* 0x000fe40000000022 */
[----:B------:R-:W-:Y:S02]  /*0a20*/  PRMT R36, RZ, 0x7610, R36 ;  /* 0x00007610ff247816 */ /* 0x000fe40000000024 */
[----:B------:R-:W-:-:S02]  /*0a30*/  PRMT R38, RZ, 0x7610, R38 ;  /* 0x00007610ff267816 */ /* 0x000fc40000000026 */
[----:B------:R-:W-:Y:S02]  /*0a40*/  PRMT R40, RZ, 0x7610, R40 ;  /* 0x00007610ff287816 */ /* 0x000fe40000000028 */
[----:B------:R-:W-:Y:S01]  /*0a50*/  PRMT R42, RZ, 0x7610, R42 ;  /* 0x00007610ff2a7816 */ /* 0x000fe2000000002a */
[----:B--2---:R0:W-:Y:S02]  /*0a60*/  STS.U16 [R77], R12 ;  /* 0x0000000c4d007388 */ /* 0x0041e40000000400 */
[----:B0-----:R-:W-:Y:S02]  /*0a70*/  LEA R12, R13, UR4, 0x1 ;  /* 0x000000040d0c7c11 */ /* 0x001fe4000f8e08ff */
[----:B------:R-:W-:Y:S02]  /*0a80*/  LEA R13, R15, UR4, 0x1 ;  /* 0x000000040f0d7c11 */ /* 0x000fe4000f8e08ff */
[----:B------:R-:W-:Y:S02]  /*0a90*/  LEA R15, R31, UR4, 0x1 ;  /* 0x000000041f0f7c11 */ /* 0x000fe4000f8e08ff */
[----:B------:R-:W-:Y:S01]  /*0aa0*/  IADD3 R31, R6, 0xe0, RZ ;  /* 0x000000e0061f7810 */ /* 0x000fe20007ffe0ff */
[----:B---3--:R0:W-:Y:S03]  /*0ab0*/  STS.U16 [R12+0x40], R17 ;  /* 0x000040110c007388 */ /* 0x0081e60000000400 */
[----:B------:R-:W-:Y:S01]  /*0ac0*/  LEA.HI.SX32 R31, R31, R6, 0x1b ;  /* 0x000000061f1f7211 */ /* 0x000fe200078fdaff */
[----:B------:R2:W-:Y:S01]  /*0ad0*/  STS.U16 [R13+0x80], R18 ;  /* 0x000080120d007388 */ /* 0x0005e20000000400 */
[----:B0-----:R-:W-:-:S02]  /*0ae0*/  LEA R17, R29, UR4, 0x1 ;  /* 0x000000041d117c11 */ /* 0x001fc4000f8e08ff */
[C---:B------:R-:W-:Y:S01]  /*0af0*/  IADD3 R29, R6.reuse, 0x160, RZ ;  /* 0x00000160061d7810 */ /* 0x040fe20007ffe0ff */
[----:B----4-:R0:W-:Y:S01]  /*0b00*/  STS.U16 [R14+0xc0], R19 ;  /* 0x0000c0130e007388 */ /* 0x0101e20000000400 */
[----:B--2---:R-:W-:Y:S02]  /*0b10*/  LEA R18, R31, UR4, 0x1 ;  /* 0x000000041f127c11 */ /* 0x004fe4000f8e08ff */
[----:B------:R-:W-:Y:S01]  /*0b20*/  IADD3 R31, R6, 0x180, RZ ;  /* 0x00000180061f7810 */ /* 0x000fe20007ffe0ff */
[----:B------:R2:W-:Y:S01]  /*0b30*/  STS.U16 [R15+0x100], R20 ;  /* 0x000100140f007388 */ /* 0x0005e20000000400 */
[----:B------:R-:W-:-:S03]  /*0b40*/  LEA.HI.SX32 R29, R29, R6, 0x1b ;  /* 0x000000061d1d7211 */ /* 0x000fc600078fdaff */
[----:B------:R3:W-:Y:S01]  /*0b50*/  STS.U16 [R16+0x140], R21 ;  /* 0x0001401510007388 */ /* 0x0007e20000000400 */
[----:B0-----:R-:W-:Y:S02]  /*0b60*/  LEA R19, R35, UR4, 0x1 ;  /* 0x0000000423137c11 */ /* 0x001fe4000f8e08ff */
[C---:B------:R-:W-:Y:S02]  /*0b70*/  IADD3 R35, R6.reuse, 0x1a0, RZ ;  /* 0x000001a006237810 */ /* 0x040fe40007ffe0ff */
[----:B--2---:R-:W-:Y:S01]  /*0b80*/  LEA R20, R39, UR4, 0x1 ;  /* 0x0000000427147c11 */ /* 0x004fe2000f8e08ff */
[----:B------:R0:W-:Y:S01]  /*0b90*/  STS.U16 [R17+0x180], R22 ;  /* 0x0001801611007388 */ /* 0x0001e20000000400 */
[C---:B------:R-:W-:Y:S02]  /*0ba0*/  IADD3 R39, R6.reuse, 0x1c0, RZ ;  /* 0x000001c006277810 */ /* 0x040fe40007ffe0ff */
[----:B---3--:R-:W-:Y:S01]  /*0bb0*/  LEA.HI.SX32 R21, R41, R6, 0x1b ;  /* 0x0000000629157211 */ /* 0x008fe200078fdaff */
[----:B------:R-:W-:Y:S01]  /*0bc0*/  STS.U16 [R18+0x1c0], R23 ;  /* 0x0001c01712007388 */ /* 0x000fe20000000400 */
[----:B------:R-:W-:-:S02]  /*0bd0*/  IADD3 R41, R6, 0x1e0, RZ ;  /* 0x000001e006297810 */ /* 0x000fc40007ffe0ff */
[-C--:B------:R-:W-:Y:S01]  /*0be0*/  LEA.HI.SX32 R31, R31, R6.reuse, 0x1b ;  /* 0x000000061f1f7211 */ /* 0x080fe200078fdaff */
[----:B------:R2:W-:Y:S01]  /*0bf0*/  STS.U16 [R19+0x200], R24 ;  /* 0x0002001813007388 */ /* 0x0005e20000000400 */
[----:B------:R-:W-:Y:S02]  /*0c00*/  LEA R21, R21, UR4, 0x1 ;  /* 0x0000000415157c11 */ /* 0x000fe4000f8e08ff */
[----:B0-----:R-:W-:Y:S01]  /*0c10*/  LEA R22, R29, UR4, 0x1 ;  /* 0x000000041d167c11 */ /* 0x001fe2000f8e08ff */
[----:B------:R0:W-:Y:S01]  /*0c20*/  STS.U16 [R20+0x240], R25 ;  /* 0x0002401914007388 */ /* 0x0001e20000000400 */
[----:B------:R-:W-:Y:S02]  /*0c30*/  SHF.L.U32 R29, R6, 0x4, RZ ;  /* 0x00000004061d7819 */ /* 0x000fe400000006ff */
[-C--:B------:R-:W-:Y:S02]  /*0c40*/  LEA.HI.SX32 R41, R41, R6.reuse, 0x1b ;  /* 0x0000000629297211 */ /* 0x080fe400078fdaff */
[----:B--2---:R-:W-:-:S02]  /*0c50*/  LEA.HI.SX32 R24, R35, R6, 0x1b ;  /* 0x0000000623187211 */ /* 0x004fc400078fdaff */
[----:B------:R-:W-:Y:S02]  /*0c60*/  LEA R23, R31, UR4, 0x1 ;  /* 0x000000041f177c11 */ /* 0x000fe4000f8e08ff */
[----:B0-----:R-:W-:Y:S01]  /*0c70*/  LEA.HI.SX32 R25, R39, R6, 0x1b ;  /* 0x0000000627197211 */ /* 0x001fe200078fdaff */
[----:B------:R0:W-:Y:S01]  /*0c80*/  STS.U16 [R21+0x280], R26 ;  /* 0x0002801a15007388 */ /* 0x0001e20000000400 */
[----:B------:R-:W-:Y:S02]  /*0c90*/  LEA R24, R24, UR4, 0x1 ;  /* 0x0000000418187c11 */ /* 0x000fe4000f8e08ff */
[----:B------:R-:W-:Y:S02]  /*0ca0*/  LEA.HI.SX32 R29, R29, R29, 0x1b ;  /* 0x0000001d1d1d7211 */ /* 0x000fe400078fdaff */
[----:B------:R-:W-:Y:S01]  /*0cb0*/  LEA R25, R25, UR4, 0x1 ;  /* 0x0000000419197c11 */ /* 0x000fe2000f8e08ff */
[----:B------:R2:W-:Y:S01]  /*0cc0*/  STS.U16 [R22+0x2c0], R27 ;  /* 0x0002c01b16007388 */ /* 0x0005e20000000400 */
[----:B0-----:R-:W-:-:S03]  /*0cd0*/  LEA R26, R41, UR4, 0x1 ;  /* 0x00000004291a7c11 */ /* 0x001fc6000f8e08ff */
[----:B------:R-:W-:Y:S04]  /*0ce0*/  STS.U16 [R23+0x300], R28 ;  /* 0x0003001c17007388 */ /* 0x000fe80000000400 */
[----:B------:R-:W-:Y:S01]  /*0cf0*/  STS.U16 [R24+0x340], R33 ;  /* 0x0003402118007388 */ /* 0x000fe20000000400 */
[----:B--2---:R-:W-:-:S03]  /*0d00*/  LEA R27, R29, UR4, 0x1 ;  /* 0x000000041d1b7c11 */ /* 0x004fc6000f8e08ff */
        /* <DEDUP_REMOVED lines=20> */
[----:B0-----:R-:W-:-:S02]  /*0e50*/  PRMT R30, RZ, 0x7610, R30 ;  /* 0x00007610ff1e7816 */ /* 0x001fc4000000001e */
[----:B------:R-:W-:-:S03]  /*0e60*/  PRMT R28, RZ, 0x7610, R28 ;  /* 0x00007610ff1c7816 */ /* 0x000fc6000000001c */
[----:B------:R-:W2:Y:S01]  /*0e70*/  @!P1 LDG.E.U16 R79, desc[UR6][R86.64+0x40] ;  /* 0x00004006564f9981 */ /* 0x000ea2000c1e1500 */
[-C--:B------:R-:W-:Y:S02]  /*0e80*/  ISETP.GE.AND P1, PT, R49, R104.reuse, PT ;  /* 0x000000683100720c */ /* 0x080fe40003f26270 */
[----:B------:R-:W-:Y:S01]  /*0e90*/  PRMT R49, RZ, 0x7610, R49 ;  /* 0x00007610ff317816 */ /* 0x000fe20000000031 */
[----:B------:R-:W3:Y:S01]  /*0ea0*/  @!P0 LDG.E.U16 R32, desc[UR6][R86.64+0x80] ;  /* 0x0000800656208981 */ /* 0x000ee2000c1e1500 */
[----:B------:R-:W-:-:S03]  /*0eb0*/  ISETP.GE.AND P0, PT, R51, R104, PT ;  /* 0x000000683300720c */ /* 0x000fc60003f06270 */
[----:B------:R-:W4:Y:S04]  /*0ec0*/  @!P4 LDG.E.U16 R30, desc[UR6][R86.64+0x100] ;  /* 0x00010006561ec981 */ /* 0x000f28000c1e1500 */
[----:B------:R-:W4:Y:S01]  /*0ed0*/  @!P2 LDG.E.U16 R49, desc[UR6][R86.64+0xc0] ;  /* 0x0000c0065631a981 */ /* 0x000f22000c1e1500 */
[-C--:B------:R-:W-:Y:S02]  /*0ee0*/  ISETP.GE.AND P2, PT, R9, R104.reuse, PT ;  /* 0x000000680900720c */ /* 0x080fe40003f46270 */
[----:B------:R-:W-:Y:S01]  /*0ef0*/  PRMT R51, RZ, 0x7610, R51 ;  /* 0x00007610ff337816 */ /* 0x000fe20000000033 */
[----:B------:R-:W4:Y:S01]  /*0f00*/  @!P5 LDG.E.U16 R34, desc[UR6][R86.64+0x180] ;  /* 0x000180065622d981 */ /* 0x000f22000c1e1500 */
[-C--:B------:R-:W-:Y:S02]  /*0f10*/  ISETP.GE.AND P4, PT, R53, R104.reuse, PT ;  /* 0x000000683500720c */ /* 0x080fe40003f86270 */
[----:B------:R-:W-:Y:S01]  /*0f20*/  PRMT R53, RZ, 0x7610, R53 ;  /* 0x00007610ff357816 */ /* 0x000fe20000000035 */
[----:B------:R-:W4:Y:S01]  /*0f30*/  @!P1 LDG.E.U16 R36, desc[UR6][R86.64+0x200] ;  /* 0x0002000656249981 */ /* 0x000f22000c1e1500 */
[----:B------:R-:W-:-:S03]  /*0f40*/  ISETP.GE.AND P5, PT, R57, R104, PT ;  /* 0x000000683900720c */ /* 0x000fc60003fa6270 */
[----:B------:R-:W4:Y:S01]  /*0f50*/  @!P6 LDG.E.U16 R51, desc[UR6][R86.64+0x140] ;  /* 0x000140065633e981 */ /* 0x000f22000c1e1500 */
[----:B------:R-:W-:-:S03]  /*0f60*/  ISETP.GE.AND P6, PT, R55, R104, PT ;  /* 0x000000683700720c */ /* 0x000fc60003fc6270 */
[----:B------:R-:W4:Y:S01]  /*0f70*/  @!P3 LDG.E.U16 R53, desc[UR6][R86.64+0x1c0] ;  /* 0x0001c0065635b981 */ /* 0x000f22000c1e1500 */
[----:B------:R-:W-:-:S03]  /*0f80*/  ISETP.GE.AND P3, PT, R59, R104, PT ;  /* 0x000000683b00720c */ /* 0x000fc60003f66270 */
[----:B------:R-:W2:Y:S01]  /*0f90*/  @!P2 LDG.E.U16 R28, desc[UR6][R86.64] ;  /* 0x00000006561ca981 */ /* 0x000ea2000c1e1500 */
[-C--:B------:R-:W-:Y:S02]  /*0fa0*/  ISETP.GE.AND P2, PT, R73, R104.reuse, PT ;  /* 0x000000684900720c */ /* 0x080fe40003f46270 */
[----:B------:R-:W-:Y:S01]  /*0fb0*/  ISETP.GE.AND P1, PT, R75, R104, PT ;  /* 0x000000684b00720c */ /* 0x000fe20003f26270 */
[----:B------:R-:W4:Y:S01]  /*0fc0*/  @!P4 LDG.E.U16 R38, desc[UR6][R86.64+0x280] ;  /* 0x000280065626c981 */ /* 0x000f22000c1e1500 */
        /* <DEDUP_REMOVED lines=9> */
[----:B------:R-:W4:Y:S01]  /*1060*/  @!P1 LDG.E.U16 R73, desc[UR6][R86.64+0x3c0] ;  /* 0x0003c00656499981 */ /* 0x000f22000c1e1500 */
[----:B------:R-:W-:Y:S01]  /*1070*/  ULDC.U8 UR5, c[0x0][0x22e] ;  /* 0x00008b8000057ab9 */ /* 0x000fe20000000000 */
[----:B------:R-:W-:Y:S01]  /*1080*/  BSSY B0, `(.L_x_1360) ;  /* 0x0000059000007945 */ /* 0x000fe20003800000 */
[----:B-1----:R-:W-:Y:S01]  /*1090*/  ISETP.GE.AND P6, PT, R54, 0x1, PT ;  /* 0x000000013600780c */ /* 0x002fe20003fc6270 */
[----:B--2---:R-:W-:Y:S04]  /*10a0*/  STS.U16 [R77], R28 ;  /* 0x0000001c4d007388 */ /* 0x004fe80000000400 */
[----:B------:R-:W-:Y:S04]  /*10b0*/  STS.U16 [R12+0x40], R79 ;  /* 0x0000404f0c007388 */ /* 0x000fe80000000400 */
[----:B---3--:R-:W-:Y:S04]  /*10c0*/  STS.U16 [R13+0x80], R32 ;  /* 0x000080200d007388 */ /* 0x008fe80000000400 */
[----:B----4-:R-:W-:Y:S04]  /*10d0*/  STS.U16 [R14+0xc0], R49 ;  /* 0x0000c0310e007388 */ /* 0x010fe80000000400 */
        /* <DEDUP_REMOVED lines=83> */
.L_x_1361:
[----:B------:R-:W-:Y:S05]  /*1610*/  BSYNC B0 ;  /* 0x0000000000007941 */ /* 0x000fea0003800000 */
.L_x_1360:
        /* <DEDUP_REMOVED lines=36> */
.L_x_1363:
[----:B------:R-:W-:Y:S05]  /*1860*/  BSYNC B0 ;  /* 0x0000000000007941 */ /* 0x000fea0003800000 */
.L_x_1362:
        /* <DEDUP_REMOVED lines=38> */
.L_x_1365:
[----:B------:R-:W-:Y:S05]  /*1ad0*/  BSYNC B0 ;  /* 0x0000000000007941 */ /* 0x000fea0003800000 */
.L_x_1364:
        /* <DEDUP_REMOVED lines=36> */
.L_x_1367:
[----:B------:R-:W-:Y:S05]  /*1d20*/  BSYNC B0 ;  /* 0x0000000000007941 */ /* 0x000fea0003800000 */
.L_x_1366:
        /* <DEDUP_REMOVED lines=38> */
.L_x_1369:
[----:B------:R-:W-:Y:S05]  /*1f90*/  BSYNC B0 ;  /* 0x0000000000007941 */ /* 0x000fea0003800000 */
.L_x_1368:
        /* <DEDUP_REMOVED lines=36> */
.L_x_1371:
[----:B------:R-:W-:Y:S05]  /*21e0*/  BSYNC B0 ;  /* 0x0000000000007941 */ /* 0x000fea0003800000 */
.L_x_1370:
        /* <DEDUP_REMOVED lines=38> */
.L_x_1373:
[----:B------:R-:W-:Y:S05]  /*2450*/  BSYNC B0 ;  /* 0x0000000000007941 */ /* 0x000fea0003800000 */
.L_x_1372:
        /* <DEDUP_REMOVED lines=37> */
.L_x_1375:
[----:B------:R-:W-:Y:S05]  /*26b0*/  BSYNC B0 ;  /* 0x0000000000007941 */ /* 0x000fea0003800000 */
.L_x_1374:
        /* <DEDUP_REMOVED lines=42> */
.L_x_1377:
[----:B------:R-:W-:Y:S05]  /*2960*/  BSYNC B0 ;  /* 0x0000000000007941 */ /* 0x000fea0003800000 */
.L_x_1376:
        /* <DEDUP_REMOVED lines=40> */
.L_x_1379:
[----:B------:R-:W-:Y:S05]  /*2bf0*/  BSYNC B0 ;  /* 0x0000000000007941 */ /* 0x000fea0003800000 */
.L_x_1378:
        /* <DEDUP_REMOVED lines=46> */
.L_x_1381:
[----:B------:R-:W-:Y:S05]  /*2ee0*/  BSYNC B0 ;  /* 0x0000000000007941 */ /* 0x000fea0003800000 */
.L_x_1380:
        /* <DEDUP_REMOVED lines=33> */
.L_x_1383:
[----:B------:R-:W-:Y:S05]  /*3100*/  BSYNC B0 ;  /* 0x0000000000007941 */ /* 0x000fea0003800000 */
.L_x_1382:
        /* <DEDUP_REMOVED lines=33> */
.L_x_1385:
[----:B------:R-:W-:Y:S05]  /*3320*/  BSYNC B0 ;  /* 0x0000000000007941 */ /* 0x000fea0003800000 */
.L_x_1384:
        /* <DEDUP_REMOVED lines=33> */
.L_x_1387:
[----:B------:R-:W-:Y:S05]  /*3540*/  BSYNC B0 ;  /* 0x0000000000007941 */ /* 0x000fea0003800000 */
.L_x_1386:
        /* <DEDUP_REMOVED lines=33> */
.L_x_1389:
[----:B------:R-:W-:Y:S05]  /*3760*/  BSYNC B0 ;  /* 0x0000000000007941 */ /* 0x000fea0003800000 */
.L_x_1388:
        /* <DEDUP_REMOVED lines=33> */
.L_x_1391:
[----:B------:R-:W-:Y:S05]  /*3980*/  BSYNC B0 ;  /* 0x0000000000007941 */ /* 0x000fea0003800000 */
.L_x_1390:
        /* <DEDUP_REMOVED lines=19> */
[----:B------:R-:W0:Y:S01]  /*3ac0*/  LDC R100, c[0x0][0x224] ;  /* 0x00008900ff647b82 */ /* 0x000e220000000800 */
[----:B------:R-:W-:Y:S01]  /*3ad0*/  HFMA2.MMA R101, -RZ, RZ, 0, 0 ;  /* 0x00000000ff657435 */ /* 0x000fe200000001ff */
[----:B------:R-:W-:Y:S01]  /*3ae0*/  ULDC UR27, c[0x0][0x21c] ;  /* 0x00008700001b7ab9 */ /* 0x000fe20000000800 */
[----:B------:R-:W-:Y:S01]  /*3af0*/  ULDC UR26, c[0x0][0x214] ;  /* 0x00008500001a7ab9 */ /* 0x000fe20000000800 */
[----:B------:R-:W-:Y:S01]  /*3b00*/  ULDC.64 UR8, c[0x0][0x230] ;  /* 0x00008c0000087ab9 */ /* 0x000fe20000000a00 */
        /* <DEDUP_REMOVED lines=8> */
[----:B------:R-:W-:-:S03]  /*3b90*/  ULDC.64 UR24, c[0x0][0x2e0] ;  /* 0x0000b80000187ab9 */ /* 0x000fc60000000a00 */
[----:B------:R-:W2:Y:S02]  /*3ba0*/  LDC.64 R88, c[0x0][0x310] ;  /* 0x0000c400ff587b82 */ /* 0x000ea40000000a00 */
.L_x_1395:
        /* <DEDUP_REMOVED lines=12> */
[----:B-1----:R-:W-:Y:S02]  /*3c70*/  IMAD R104, R11, -0x200, R102 ;  /* 0xfffffe000b687824 */ /* 0x002fe400078e0266 */
[----:B------:R-:W-:Y:S01]  /*3c80*/  FMUL.FTZ R139, R43, R42 ;  /* 0x0000002a2b8b7220 */ /* 0x000fe20000410000 */
[----:B------:R-:W-:Y:S01]  /*3c90*/  FMUL.FTZ R149, R41, R40 ;  /* 0x0000002829957220 */ /* 0x000fe20000410000 */
[----:B------:R-:W1:Y:S01]  /*3ca0*/  S2R R103, SR_TID.X ;  /* 0x0000000000677919 */ /* 0x000e620000002100 */
[----:B------:R-:W-:Y:S01]  /*3cb0*/  FMUL.FTZ R150, R39, R38 ;  /* 0x0000002627967220 */ /* 0x000fe20000410000 */
[----:B------:R-:W-:Y:S01]  /*3cc0*/  FMUL.FTZ R151, R37, R36 ;  /* 0x0000002425977220 */ /* 0x000fe20000410000 */
[----:B------:R-:W-:Y:S01]  /*3cd0*/  FMUL.FTZ R140, R35, R34 ;  /* 0x00000022238c7220 */ /* 0x000fe20000410000 */
[----:B------:R-:W-:Y:S01]  /*3ce0*/  FMUL.FTZ R147, R33, R32 ;  /* 0x0000002021937220 */ /* 0x000fe20000410000 */
[----:B------:R-:W-:Y:S01]  /*3cf0*/  FMUL.FTZ R146, R29, R28 ;  /* 0x0000001c1d927220 */ /* 0x000fe20000410000 */
[----:B------:R-:W-:Y:S01]  /*3d00*/  FMUL.FTZ R148, R31, R30 ;  /* 0x0000001e1f947220 */ /* 0x000fe20000410000 */
[----:B------:R-:W-:Y:S01]  /*3d10*/  FMUL.FTZ R152, R45, R44 ;  /* 0x0000002c2d987220 */ /* 0x000fe20000410000 */
[----:B------:R-:W-:-:S04]  /*3d20*/  IMAD R153, R3, UR18, RZ ;  /* 0x0000001203997c24 */ /* 0x000fc8000f8e02ff */
[----:B------:R-:W-:Y:S01]  /*3d30*/  IMAD R153, R0, UR19, R153 ;  /* 0x0000001300997c24 */ /* 0x000fe2000f8e0299 */
[----:B-1----:R-:W-:-:S04]  /*3d40*/  SHF.L.U32 R59, R103, 0x4, RZ ;  /* 0x00000004673b7819 */ /* 0x002fc800000006ff */
[C---:B------:R-:W-:Y:S02]  /*3d50*/  IADD3 R105, R59.reuse, 0xd, RZ ;  /* 0x0000000d3b697810 */ /* 0x040fe40007ffe0ff */
[----:B------:R-:W-:Y:S02]  /*3d60*/  IADD3 R93, R59, 0xe, RZ ;  /* 0x0000000e3b5d7810 */ /* 0x000fe40007ffe0ff */
[-C--:B------:R-:W-:Y:S02]  /*3d70*/  ISETP.GE.U32.AND P2, PT, R105, R104.reuse, PT ;  /* 0x000000686900720c */ /* 0x080fe40003f46070 */
[----:B------:R-:W-:Y:S02]  /*3d80*/  IADD3 R105, R59, 0x7, RZ ;  /* 0x000000073b697810 */ /* 0x000fe40007ffe0ff */
[----:B------:R-:W-:Y:S02]  /*3d90*/  ISETP.GE.U32.AND P1, PT, R93, R104, PT ;  /* 0x000000685d00720c */ /* 0x000fe40003f26070 */
[----:B------:R-:W-:-:S02]  /*3da0*/  IADD3 R93, R59, 0x9, RZ ;  /* 0x000000093b5d7810 */ /* 0x000fc40007ffe0ff */
[----:B------:R-:W-:Y:S01]  /*3db0*/  ISETP.GE.U32.AND P5, PT, R105, R104, PT ;  /* 0x000000686900720c */ /* 0x000fe20003fa6070 */
[----:B------:R-:W-:Y:S01]  /*3dc0*/  FMUL.FTZ R105, R47, R46 ;  /* 0x0000002e2f697220 */ /* 0x000fe20000410000 */
[----:B------:R-:W-:Y:S02]  /*3dd0*/  ISETP.GE.U32.AND P6, PT, R93, R104, PT ;  /* 0x000000685d00720c */ /* 0x000fe40003fc6070 */
[----:B------:R-:W-:Y:S02]  /*3de0*/  FSEL R139, R139, RZ, !P5 ;  /* 0x000000ff8b8b7208 */ /* 0x000fe40006800000 */
[----:B------:R-:W-:Y:S01]  /*3df0*/  FSEL R105, R105, RZ, !P6 ;  /* 0x000000ff69697208 */ /* 0x000fe20007000000 */
[----:B---3--:R-:W-:Y:S01]  /*3e00*/  FMUL.FTZ R51, R48, 1.4426950216293334961 ;  /* 0x3fb8aa3b30337820 */ /* 0x008fe20000410000 */
[C---:B------:R-:W-:Y:S01]  /*3e10*/  FMUL.FTZ R50, R49.reuse, R28 ;  /* 0x0000001c31327220 */ /* 0x040fe20000410000 */
[----:B------:R-:W-:Y:S02]  /*3e20*/  FMUL.FTZ R48, R49, R32 ;  /* 0x0000002031307220 */ /* 0x000fe40000410000 */
[----:B------:R-:W-:Y:S01]  /*3e30*/  FMUL.FTZ R117, R51, R38 ;  /* 0x0000002633757220 */ /* 0x000fe20000410000 */
        /* <DEDUP_REMOVED lines=10> */
[----:B------:R-:W-:-:S02]  /*3ee0*/  FMUL.FTZ R109, R51, R28 ;  /* 0x0000001c336d7220 */ /* 0x000fc40000410000 */
[----:B------:R1:W-:Y:S08]  /*3ef0*/  MUFU.COS R110, R52 ;  /* 0x00000034006e7308 */ /* 0x0003f00000000000 */
[----:B------:R-:W-:Y:S01]  /*3f00*/  MUFU.SIN R94, R50 ;  /* 0x00000032005e7308 */ /* 0x000fe20000000400 */
[----:B-1----:R-:W-:Y:S01]  /*3f10*/  FMUL.RZ R52, R48, 0.15915493667125701904 ;  /* 0x3e22f98330347820 */ /* 0x002fe2000040c000 */
[----:B------:R-:W-:-:S06]  /*3f20*/  FMUL.FTZ R48, R49, R36 ;  /* 0x0000002431307220 */ /* 0x000fcc0000410000 */
[----:B------:R1:W-:Y:S08]  /*3f30*/  MUFU.COS R106, R50 ;  /* 0x00000032006a7308 */ /* 0x0003f00000000000 */
[----:B------:R-:W-:Y:S01]  /*3f40*/  MUFU.SIN R92, R54 ;  /* 0x00000036005c7308 */ /* 0x000fe20000000400 */
[----:B-1----:R-:W-:Y:S01]  /*3f50*/  FMUL.RZ R50, R48, 0.15915493667125701904 ;  /* 0x3e22f98330327820 */ /* 0x002fe2000040c000 */
[----:B------:R-:W-:-:S06]  /*3f60*/  FMUL.FTZ R48, R49, R38 ;  /* 0x0000002631307220 */ /* 0x000fcc0000410000 */
[----:B------:R1:W-:Y:S08]  /*3f70*/  MUFU.COS R108, R54 ;  /* 0x00000036006c7308 */ /* 0x0003f00000000000 */
[----:B------:R-:W-:Y:S01]  /*3f80*/  MUFU.SIN R115, R50 ;  /* 0x0000003200737308 */ /* 0x000fe20000000400 */
[----:B-1----:R-:W-:Y:S01]  /*3f90*/  FMUL.RZ R54, R48, 0.15915493667125701904 ;  /* 0x3e22f98330367820 */ /* 0x002fe2000040c000 */
[----:B------:R-:W-:-:S04]  /*3fa0*/  FMUL.FTZ R48, R49, R40 ;  /* 0x0000002831307220 */ /* 0x000fc80000410000 */
[----:B------:R-:W-:Y:S01]  /*3fb0*/  FMUL.RZ R55, R48, 0.15915493667125701904 ;  /* 0x3e22f98330377820 */ /* 0x000fe2000040c000 */
[----:B------:R-:W-:Y:S01]  /*3fc0*/  FMUL.FTZ R48, R51, R40 ;  /* 0x0000002833307220 */ /* 0x000fe20000410000 */
[----:B------:R1:W-:Y:S08]  /*3fd0*/  MUFU.COS R114, R50 ;  /* 0x0000003200727308 */ /* 0x0003f00000000000 */
[----:B------:R3:W-:Y:S01]  /*3fe0*/  MUFU.EX2 R120, R48 ;  /* 0x0000003000787308 */ /* 0x0007e20000000800 */
[----:B-1----:R-:W-:-:S04]  /*3ff0*/  FMUL.FTZ R50, R49, R42 ;  /* 0x0000002a31327220 */ /* 0x002fc80000410000 */
[----:B------:R-:W-:Y:S01]  /*4000*/  FMUL.RZ R56, R50, 0.15915493667125701904 ;  /* 0x3e22f98332387820 */ /* 0x000fe2000040c000 */
[C---:B------:R-:W-:Y:S02]  /*4010*/  FMUL.FTZ R50, R49.reuse, R44 ;  /* 0x0000002c31327220 */ /* 0x040fe40000410000 */
[----:B------:R-:W-:Y:S01]  /*4020*/  MUFU.SIN R111, R52 ;  /* 0x00000034006f7308 */ /* 0x000fe20000000400 */
[----:B---3--:R-:W-:Y:S01]  /*4030*/  FMUL.FTZ R48, R49, R46 ;  /* 0x0000002e31307220 */ /* 0x008fe20000410000 */
[----:B------:R-:W-:Y:S01]  /*4040*/  FMUL.RZ R91, R50, 0.15915493667125701904 ;  /* 0x3e22f983325b7820 */ /* 0x000fe2000040c000 */
[----:B------:R-:W-:Y:S02]  /*4050*/  FMUL.FTZ R50, R51, R44 ;  /* 0x0000002c33327220 */ /* 0x000fe40000410000 */
[----:B------:R-:W-:Y:S01]  /*4060*/  FMUL.RZ R119, R48, 0.15915493667125701904 ;  /* 0x3e22f98330777820 */ /* 0x000fe2000040c000 */
[----:B------:R-:W-:Y:S02]  /*4070*/  FMUL.FTZ R48, R49, R60 ;  /* 0x0000003c31307220 */ /* 0x000fe40000410000 */
[----:B------:R-:W-:Y:S02]  /*4080*/  MUFU.SIN R125, R56 ;  /* 0x00000038007d7308 */ /* 0x000fe40000000400 */
[----:B------:R-:W-:-:S06]  /*4090*/  FMUL.RZ R122, R48, 0.15915493667125701904 ;  /* 0x3e22f983307a7820 */ /* 0x000fcc000040c000 */
[----:B------:R1:W-:Y:S08]  /*40a0*/  MUFU.COS R127, R56 ;  /* 0x00000038007f7308 */ /* 0x0003f00000000000 */
[----:B------:R3:W-:Y:S01]  /*40b0*/  MUFU.COS R113, R52 ;  /* 0x0000003400717308 */ /* 0x0007e20000000000 */
[----:B-1----:R-:W-:-:S07]  /*40c0*/  FMUL.FTZ R56, R51, R46 ;  /* 0x0000002e33387220 */ /* 0x002fce0000410000 */
[----:B------:R-:W-:Y:S01]  /*40d0*/  MUFU.SIN R118, R54 ;  /* 0x0000003600767308 */ /* 0x000fe20000000400 */
[----:B---3--:R-:W-:-:S07]  /*40e0*/  FMUL.FTZ R52, R51, R42 ;  /* 0x0000002a33347220 */ /* 0x008fce0000410000 */
[----:B------:R-:W-:Y:S08]  /*40f0*/  MUFU.COS R58, R54 ;  /* 0x00000036003a7308 */ /* 0x000ff00000000000 */
[----:B------:R-:W1:Y:S08]  /*4100*/  MUFU.EX2 R54, R52 ;  /* 0x0000003400367308 */ /* 0x000e700000000800 */
[----:B------:R-:W-:Y:S08]  /*4110*/  MUFU.SIN R129, R119 ;  /* 0x0000007700817308 */ /* 0x000ff00000000400 */
[----:B------:R3:W-:Y:S01]  /*4120*/  MUFU.COS R131, R119 ;  /* 0x0000007700837308 */ /* 0x0007e20000000000 */
[C---:B-1----:R-:W-:Y:S01]  /*4130*/  FMUL.FTZ R143, R54.reuse, R125 ;  /* 0x0000007d368f7220 */ /* 0x042fe20000410000 */
[----:B------:R-:W-:-:S04]  /*4140*/  FMUL.FTZ R127, R54, R127 ;  /* 0x0000007f367f7220 */ /* 0x000fc80000410000 */
[----:B------:R-:W-:Y:S02]  /*4150*/  FSEL R143, R143, RZ, !P5 ;  /* 0x000000ff8f8f7208 */ /* 0x000fe40006800000 */
[----:B------:R-:W1:Y:S01]  /*4160*/  MUFU.EX2 R56, R56 ;  /* 0x0000003800387308 */ /* 0x000e620000000800 */
[----:B---3--:R-:W-:Y:S02]  /*4170*/  IADD3 R119, R59, 0xc, RZ ;  /* 0x0000000c3b777810 */ /* 0x008fe40007ffe0ff */
[----:B------:R-:W-:Y:S02]  /*4180*/  FSEL R138, R127, 1, !P5 ;  /* 0x3f8000007f8a7808 */ /* 0x000fe40006800000 */
[----:B------:R-:W-:Y:S01]  /*4190*/  ISETP.GE.U32.AND P3, PT, R119, R104, PT ;  /* 0x000000687700720c */ /* 0x000fe20003f66070 */
[----:B------:R-:W-:Y:S02]  /*41a0*/  FMUL.FTZ R119, R51, R60 ;  /* 0x0000003c33777220 */ /* 0x000fe40000410000 */
[----:B------:R-:W3:Y:S08]  /*41b0*/  MUFU.SIN R121, R55 ;  /* 0x0000003700797308 */ /* 0x000ef00000000400 */
[----:B------:R-:W4:Y:S01]  /*41c0*/  MUFU.COS R123, R55 ;  /* 0x00000037007b7308 */ /* 0x000f220000000000 */
[C---:B-1----:R-:W-:Y:S01]  /*41d0*/  FMUL.FTZ R124, R56.reuse, R131 ;  /* 0x00000083387c7220 */ /* 0x042fe20000410000 */
[----:B------:R-:W-:-:S04]  /*41e0*/  FMUL.FTZ R125, R56, R129 ;  /* 0x00000081387d7220 */ /* 0x000fc80000410000 */
[----:B------:R-:W-:Y:S02]  /*41f0*/  FSEL R124, R124, 1, !P6 ;  /* 0x3f8000007c7c7808 */ /* 0x000fe40007000000 */
[----:B------:R-:W-:Y:S01]  /*4200*/  MUFU.SIN R55, R91 ;  /* 0x0000005b00377308 */ /* 0x000fe20000000400 */
[----:B------:R-:W-:Y:S01]  /*4210*/  FSEL R125, R125, RZ, !P6 ;  /* 0x000000ff7d7d7208 */ /* 0x000fe20007000000 */
[----:B---3--:R-:W-:-:S06]  /*4220*/  FMUL.FTZ R121, R120, R121 ;  /* 0x0000007978797220 */ /* 0x008fcc0000410000 */
[----:B------:R1:W-:Y:S01]  /*4230*/  MUFU.COS R57, R91 ;  /* 0x0000005b00397308 */ /* 0x0003e20000000000 */
[----:B----4-:R-:W-:Y:S01]  /*4240*/  FMUL.FTZ R123, R120, R123 ;  /* 0x0000007b787b7220 */ /* 0x010fe20000410000 */
[----:B------:R-:W-:-:S04]  /*4250*/  FMUL.FTZ R120, R49, R64 ;  /* 0x0000004031787220 */ /* 0x000fc80000410000 */
[----:B------:R-:W-:Y:S02]  /*4260*/  FMUL.RZ R120, R120, 0.15915493667125701904 ;  /* 0x3e22f98378787820 */ /* 0x000fe4000040c000 */
[----:B------:R-:W3:Y:S01]  /*4270*/  MUFU.EX2 R117, R117 ;  /* 0x0000007500757308 */ /* 0x000ee20000000800 */
[----:B-1----:R-:W-:-:S04]  /*4280*/  IADD3 R91, R59, 0xf, RZ ;  /* 0x0000000f3b5b7810 */ /* 0x002fc80007ffe0ff */
[-C--:B------:R-:W-:Y:S02]  /*4290*/  ISETP.GE.U32.AND P0, PT, R91, R104.reuse, PT ;  /* 0x000000685b00720c */ /* 0x080fe40003f06070 */
[----:B------:R-:W-:Y:S01]  /*42a0*/  IADD3 R91, R59, 0xb, RZ ;  /* 0x0000000b3b5b7810 */ /* 0x000fe20007ffe0ff */
[----:B------:R-:W1:Y:S03]  /*42b0*/  MUFU.EX2 R116, R116 ;  /* 0x0000007400747308 */ /* 0x000e660000000800 */
[----:B------:R-:W-:Y:S01]  /*42c0*/  ISETP.GE.U32.AND P4, PT, R91, R104, PT ;  /* 0x000000685b00720c */ /* 0x000fe20003f86070 */
[----:B------:R-:W-:-:S04]  /*42d0*/  FMUL.FTZ R91, R49, R62 ;  /* 0x0000003e315b7220 */ /* 0x000fc80000410000 */
[----:B------:R-:W4:Y:S01]  /*42e0*/  MUFU.EX2 R112, R112 ;  /* 0x0000007000707308 */ /* 0x000f220000000800 */
[C---:B---3--:R-:W-:Y:S01]  /*42f0*/  FMUL.FTZ R118, R117.reuse, R118 ;  /* 0x0000007675767220 */ /* 0x048fe20000410000 */
[----:B------:R-:W-:Y:S01]  /*4300*/  FMUL.FTZ R134, R117, R58 ;  /* 0x0000003a75867220 */ /* 0x000fe20000410000 */
[----:B------:R-:W-:-:S05]  /*4310*/  IADD3 R117, R59, 0x3, RZ ;  /* 0x000000033b757810 */ /* 0x000fca0007ffe0ff */
[----:B------:R-:W3:Y:S01]  /*4320*/  MUFU.EX2 R107, R107 ;  /* 0x0000006b006b7308 */ /* 0x000ee20000000800 */
[C---:B-1----:R-:W-:Y:S01]  /*4330*/  FMUL.FTZ R133, R116.reuse, R115 ;  /* 0x0000007374857220 */ /* 0x042fe20000410000 */
[----:B------:R-:W-:Y:S01]  /*4340*/  FMUL.FTZ R132, R116, R114 ;  /* 0x0000007274847220 */ /* 0x000fe20000410000 */
[----:B------:R-:W-:-:S05]  /*4350*/  IADD3 R115, R59, 0x2, RZ ;  /* 0x000000023b737810 */ /* 0x000fca0007ffe0ff */
[----:B------:R-:W-:Y:S01]  /*4360*/  MUFU.SIN R48, R122 ;  /* 0x0000007a00307308 */ /* 0x000fe20000000400 */
[C---:B----4-:R-:W-:Y:S01]  /*4370*/  FMUL.FTZ R130, R112.reuse, R113 ;  /* 0x0000007170827220 */ /* 0x050fe20000410000 */
[----:B------:R-:W-:Y:S01]  /*4380*/  FMUL.FTZ R131, R112, R111 ;  /* 0x0000006f70837220 */ /* 0x000fe20000410000 */
[----:B------:R-:W-:Y:S01]  /*4390*/  FMUL.FTZ R112, R49, R66 ;  /* 0x0000004231707220 */ /* 0x000fe20000410000 */
[----:B------:R-:W-:-:S04]  /*43a0*/  IADD3 R113, R59, 0x1, RZ ;  /* 0x000000013b717810 */ /* 0x000fc80007ffe0ff */
[----:B------:R1:W-:Y:S01]  /*43b0*/  MUFU.COS R52, R122 ;  /* 0x0000007a00347308 */ /* 0x0003e20000000000 */
[C---:B---3--:R-:W-:Y:S01]  /*43c0*/  FMUL.FTZ R106, R107.reuse, R106 ;  /* 0x0000006a6b6a7220 */ /* 0x048fe20000410000 */
[----:B------:R-:W-:Y:S01]  /*43d0*/  FMUL.FTZ R94, R107, R94 ;  /* 0x0000005e6b5e7220 */ /* 0x000fe20000410000 */
[----:B------:R-:W-:-:S05]  /*43e0*/  FMUL.FTZ R107, R51, R66 ;  /* 0x00000042336b7220 */ /* 0x000fca0000410000 */
[----:B------:R-:W3:Y:S01]  /*43f0*/  MUFU.EX2 R95, R95 ;  /* 0x0000005f005f7308 */ /* 0x000ee20000000800 */
[----:B-1----:R-:W-:Y:S01]  /*4400*/  FMUL.RZ R122, R91, 0.15915493667125701904 ;  /* 0x3e22f9835b7a7820 */ /* 0x002fe2000040c000 */
[----:B------:R-:W-:-:S04]  /*4410*/  IADD3 R91, R59, 0x6, RZ ;  /* 0x000000063b5b7810 */ /* 0x000fc80007ffe0ff */
[-C--:B------:R-:W-:Y:S02]  /*4420*/  ISETP.GE.U32.AND P6, PT, R91, R104.reuse, PT ;  /* 0x000000685b00720c */ /* 0x080fe40003fc6070 */
[----:B------:R-:W-:Y:S01]  /*4430*/  IADD3 R91, R59, 0x5, RZ ;  /* 0x000000053b5b7810 */ /* 0x000fe20007ffe0ff */
[----:B------:R1:W4:Y:S01]  /*4440*/  MUFU.EX2 R93, R119 ;  /* 0x00000077005d7308 */ /* 0x0003220000000800 */
[----:B------:R-:W-:Y:S02]  /*4450*/  FSEL R137, R121, RZ, !P6 ;  /* 0x000000ff79897208 */ /* 0x000fe40007000000 */
[----:B------:R-:W-:Y:S01]  /*4460*/  ISETP.GE.U32.AND P5, PT, R91, R104, PT ;  /* 0x000000685b00720c */ /* 0x000fe20003fa6070 */
[----:B------:R-:W-:Y:S01]  /*4470*/  FMUL.FTZ R91, R51, R62 ;  /* 0x0000003e335b7220 */ /* 0x000fe20000410000 */
[----:B------:R-:W-:Y:S02]  /*4480*/  FSEL R136, R123, 1, !P6 ;  /* 0x3f8000007b887808 */ /* 0x000fe40007000000 */
[----:B------:R-:W-:Y:S01]  /*4490*/  FSEL R149, R149, RZ, !P6 ;  /* 0x000000ff95957208 */ /* 0x000fe20007000000 */
[----:B------:R-:W5:Y:S01]  /*44a0*/  MUFU.EX2 R50, R50 ;  /* 0x0000003200327308 */ /* 0x000f620000000800 */
[----:B-1----:R-:W-:Y:S01]  /*44b0*/  IADD3 R119, R59, 0x4, RZ ;  /* 0x000000043b777810 */ /* 0x002fe20007ffe0ff */
[C---:B---3--:R-:W-:Y:S01]  /*44c0*/  FMUL.FTZ R108, R95.reuse, R108 ;  /* 0x0000006c5f6c7220 */ /* 0x048fe20000410000 */
[----:B------:R-:W-:Y:S01]  /*44d0*/  FSEL R135, R118, RZ, !P5 ;  /* 0x000000ff76877208 */ /* 0x000fe20006800000 */
[----:B------:R-:W-:Y:S01]  /*44e0*/  FMUL.FTZ R92, R95, R92 ;  /* 0x0000005c5f5c7220 */ /* 0x000fe20000410000 */
[----:B------:R-:W-:Y:S01]  /*44f0*/  ISETP.GE.U32.AND P6, PT, R119, R104, PT ;  /* 0x000000687700720c */ /* 0x000fe20003fc6070 */
[----:B------:R-:W-:Y:S01]  /*4500*/  FMUL.FTZ R119, R61, R60 ;  /* 0x0000003c3d777220 */ /* 0x000fe20000410000 */
[----:B------:R-:W-:Y:S01]  /*4510*/  FSEL R134, R134, 1, !P5 ;  /* 0x3f80000086867808 */ /* 0x000fe20006800000 */
[----:B------:R-:W1:Y:S01]  /*4520*/  MUFU.EX2 R109, R109 ;  /* 0x0000006d006d7308 */ /* 0x000e620000000800 */
[----:B------:R-:W-:Y:S01]  /*4530*/  FSEL R150, R150, RZ, !P5 ;  /* 0x000000ff96967208 */ /* 0x000fe20006800000 */
[----:B----4-:R-:W-:Y:S01]  /*4540*/  FMUL.FTZ R123, R93, R48 ;  /* 0x000000305d7b7220 */ /* 0x010fe20000410000 */
[----:B------:R-:W-:Y:S01]  /*4550*/  ISETP.GE.U32.AND P5, PT, R117, R104, PT ;  /* 0x000000687500720c */ /* 0x000fe20003fa6070 */
[----:B------:R-:W-:Y:S01]  /*4560*/  FMUL.RZ R117, R112, 0.15915493667125701904 ;  /* 0x3e22f98370757820 */ /* 0x000fe2000040c000 */
[----:B------:R-:W-:Y:S01]  /*4570*/  FSEL R133, R133, RZ, !P6 ;  /* 0x000000ff85857208 */ /* 0x000fe20007000000 */
[----:B------:R-:W-:Y:S01]  /*4580*/  FMUL.FTZ R52, R93, R52 ;  /* 0x000000345d347220 */ /* 0x000fe20000410000 */
[----:B------:R-:W-:Y:S01]  /*4590*/  FSEL R132, R132, 1, !P6 ;  /* 0x3f80000084847808 */ /* 0x000fe20007000000 */
[----:B------:R-:W-:Y:S01]  /*45a0*/  MUFU.SIN R112, R117 ;  /* 0x0000007500707308 */ /* 0x000fe20000000400 */
[----:B------:R-:W-:Y:S01]  /*45b0*/  FSEL R151, R151, RZ, !P6 ;  /* 0x000000ff97977208 */ /* 0x000fe20007000000 */
[C---:B-----5:R-:W-:Y:S01]  /*45c0*/  FMUL.FTZ R57, R50.reuse, R57 ;  /* 0x0000003932397220 */ /* 0x060fe20000410000 */
[----:B------:R-:W-:Y:S01]  /*45d0*/  ISETP.GE.U32.AND P6, PT, R115, R104, PT ;  /* 0x000000687300720c */ /* 0x000fe20003fc6070 */
[----:B------:R-:W-:Y:S01]  /*45e0*/  FMUL.FTZ R55, R50, R55 ;  /* 0x0000003732377220 */ /* 0x000fe20000410000 */
[----:B------:R-:W-:Y:S01]  /*45f0*/  FSEL R131, R131, RZ, !P5 ;  /* 0x000000ff83837208 */ /* 0x000fe20006800000 */
[----:B------:R-:W-:Y:S01]  /*4600*/  FMUL.FTZ R115, R51, R64 ;  /* 0x0000004033737220 */ /* 0x000fe20000410000 */
[----:B------:R-:W-:Y:S01]  /*4610*/  FSEL R130, R130, 1, !P5 ;  /* 0x3f80000082827808 */ /* 0x000fe20006800000 */
[----:B------:R3:W-:Y:S01]  /*4620*/  MUFU.COS R116, R117 ;  /* 0x0000007500747308 */ /* 0x0007e20000000000 */
[----:B------:R-:W-:Y:S01]  /*4630*/  FSEL R140, R140, RZ, !P5 ;  /* 0x000000ff8c8c7208 */ /* 0x000fe20006800000 */
[----:B-1----:R-:W-:Y:S01]  /*4640*/  FMUL.FTZ R90, R109, R90 ;  /* 0x0000005a6d5a7220 */ /* 0x002fe20000410000 */
[----:B------:R-:W-:Y:S01]  /*4650*/  ISETP.GE.U32.AND P5, PT, R113, R104, PT ;  /* 0x000000687100720c */ /* 0x000fe20003fa6070 */
[----:B------:R-:W-:Y:S01]  /*4660*/  FMUL.FTZ R110, R109, R110 ;  /* 0x0000006e6d6e7220 */ /* 0x000fe20000410000 */
[----:B------:R-:W-:-:S02]  /*4670*/  FSEL R129, R92, RZ, !P6 ;  /* 0x000000ff5c817208 */ /* 0x000fc40007000000 */
[----:B------:R-:W-:Y:S01]  /*4680*/  FSEL R128, R108, 1, !P6 ;  /* 0x3f8000006c807808 */ /* 0x000fe20007000000 */
[----:B------:R-:W1:Y:S01]  /*4690*/  MUFU.EX2 R107, R107 ;  /* 0x0000006b006b7308 */ /* 0x000e620000000800 */
[----:B------:R-:W-:Y:S01]  /*46a0*/  FSEL R147, R147, RZ, !P6 ;  /* 0x000000ff93937208 */ /* 0x000fe20007000000 */
[----:B---3--:R-:W-:Y:S01]  /*46b0*/  FMUL.FTZ R117, R63, R62 ;  /* 0x0000003e3f757220 */ /* 0x008fe20000410000 */
[----:B------:R-:W-:Y:S02]  /*46c0*/  ISETP.GE.U32.AND P6, PT, R59, R104, PT ;  /* 0x000000683b00720c */ /* 0x000fe40003fc6070 */
[----:B------:R-:W-:Y:S02]  /*46d0*/  FSEL R127, R94, RZ, !P5 ;  /* 0x000000ff5e7f7208 */ /* 0x000fe40006800000 */
[----:B------:R-:W-:Y:S01]  /*46e0*/  FSEL R146, R146, RZ, !P6 ;  /* 0x000000ff92927208 */ /* 0x000fe20007000000 */
[----:B------:R-:W-:Y:S01]  /*46f0*/  MUFU.SIN R54, R122 ;  /* 0x0000007a00367308 */ /* 0x000fe20000000400 */
[----:B------:R-:W-:Y:S01]  /*4700*/  FSEL R145, R106, 1, !P5 ;  /* 0x3f8000006a917808 */ /* 0x000fe20006800000 */
[----:B------:R-:W-:Y:S01]  /*4710*/  FMUL.FTZ R50, RZ, R127 ;  /* 0x0000007fff327220 */ /* 0x000fe20000410000 */
[----:B------:R-:W-:Y:S01]  /*4720*/  FSEL R148, R148, RZ, !P5 ;  /* 0x000000ff94947208 */ /* 0x000fe20006800000 */
[-C--:B------:R-:W-:Y:S01]  /*4730*/  FMUL.FTZ R48, R127, R146.reuse ;  /* 0x000000927f307220 */ /* 0x080fe20000410000 */
[----:B------:R-:W-:Y:S01]  /*4740*/  IADD3 R95, R59, 0xa, RZ ;  /* 0x0000000a3b5f7810 */ /* 0x000fe20007ffe0ff */
[----:B------:R-:W-:Y:S01]  /*4750*/  FFMA.FTZ R93, R145, R146, -R50 ;  /* 0x00000092915d7223 */ /* 0x000fe20000010832 */
[----:B------:R-:W-:Y:S01]  /*4760*/  IADD3 R59, R59, 0x8, RZ ;  /* 0x000000083b3b7810 */ /* 0x000fe20007ffe0ff */
[----:B------:R3:W-:Y:S01]  /*4770*/  MUFU.COS R56, R122 ;  /* 0x0000007a00387308 */ /* 0x0007e20000000000 */
[----:B------:R-:W-:Y:S01]  /*4780*/  FSEL R126, R90, RZ, !P6 ;  /* 0x000000ff5a7e7208 */ /* 0x000fe20007000000 */
[----:B------:R-:W-:Y:S01]  /*4790*/  FFMA.FTZ R48, RZ, R145, R48 ;  /* 0x00000091ff307223 */ /* 0x000fe20000010030 */
[----:B------:R-:W-:Y:S01]  /*47a0*/  FADD.FTZ R93, R93, R148 ;  /* 0x000000945d5d7221 */ /* 0x000fe20000010000 */
[----:B------:R-:W-:Y:S01]  /*47b0*/  FSEL R144, R110, 1, !P6 ;  /* 0x3f8000006e907808 */ /* 0x000fe20007000000 */
[----:B-1----:R-:W-:Y:S01]  /*47c0*/  FMUL.FTZ R113, R107, R116 ;  /* 0x000000746b717220 */ /* 0x002fe20000410000 */
[-C--:B------:R-:W-:Y:S01]  /*47d0*/  ISETP.GE.U32.AND P6, PT, R59, R104.reuse, PT ;  /* 0x000000683b00720c */ /* 0x080fe20003fc6070 */
[----:B------:R-:W-:Y:S01]  /*47e0*/  FMUL.FTZ R59, R126, R127 ;  /* 0x0000007f7e3b7220 */ /* 0x000fe20000410000 */
[----:B------:R-:W1:Y:S01]  /*47f0*/  MUFU.EX2 R91, R91 ;  /* 0x0000005b005b7308 */ /* 0x000e620000000800 */
[----:B------:R-:W-:Y:S01]  /*4800*/  FADD.FTZ R48, RZ, R48 ;  /* 0x00000030ff307221 */ /* 0x000fe20000010000 */
[----:B------:R-:W-:Y:S01]  /*4810*/  ISETP.GE.U32.AND P5, PT, R95, R104, PT ;  /* 0x000000685f00720c */ /* 0x000fe20003fa6070 */
[----:B------:R-:W-:Y:S01]  /*4820*/  FFMA.FTZ R59, R144, R145, -R59 ;  /* 0x00000091903b7223 */ /* 0x000fe2000001083b */
[----:B------:R-:W-:Y:S01]  /*4830*/  FSEL R141, R55, RZ, !P6 ;  /* 0x000000ff378d7208 */ /* 0x000fe20007000000 */
[----:B------:R-:W-:Y:S01]  /*4840*/  FMUL.FTZ R90, R129, R48 ;  /* 0x00000030815a7220 */ /* 0x000fe20000410000 */
[----:B------:R-:W-:Y:S01]  /*4850*/  FSEL R142, R57, 1, !P6 ;  /* 0x3f800000398e7808 */ /* 0x000fe20007000000 */
[----:B------:R-:W-:Y:S01]  /*4860*/  FMUL.FTZ R50, R129, R59 ;  /* 0x0000003b81327220 */ /* 0x000fe20000410000 */
[----:B------:R4:W-:Y:S01]  /*4870*/  MUFU.EX2 R111, R115 ;  /* 0x00000073006f7308 */ /* 0x0009e20000000800 */
[----:B------:R-:W-:Y:S01]  /*4880*/  FFMA.FTZ R90, R128, R93, -R90 ;  /* 0x0000005d805a7223 */ /* 0x000fe2000001085a */
[----:B------:R-:W-:Y:S01]  /*4890*/  FSEL R123, R123, RZ, !P5 ;  /* 0x000000ff7b7b7208 */ /* 0x000fe20006800000 */
[----:B------:R-:W-:Y:S01]  /*48a0*/  FMUL.FTZ R106, R71, R70 ;  /* 0x00000046476a7220 */ /* 0x000fe20000410000 */
[----:B------:R-:W-:Y:S01]  /*48b0*/  FSEL R152, R152, RZ, !P6 ;  /* 0x000000ff98987208 */ /* 0x000fe20007000000 */
[----:B------:R-:W-:Y:S01]  /*48c0*/  FADD.FTZ R90, R90, R147 ;  /* 0x000000935a5a7221 */ /* 0x000fe20000010000 */
[----:B---3--:R-:W-:-:S02]  /*48d0*/  FSEL R122, R52, 1, !P5 ;  /* 0x3f800000347a7808 */ /* 0x008fc40006800000 */
[----:B------:R-:W-:Y:S01]  /*48e0*/  MUFU.SIN R58, R120 ;  /* 0x00000078003a7308 */ /* 0x000fe20000000400 */
[----:B----4-:R-:W-:Y:S01]  /*48f0*/  FMUL.FTZ R115, R107, R112 ;  /* 0x000000706b737220 */ /* 0x010fe20000410000 */
[----:B------:R-:W-:Y:S01]  /*4900*/  FMUL.FTZ R107, R129, R93 ;  /* 0x0000005d816b7220 */ /* 0x000fe20000410000 */
[C---:B-1----:R-:W-:Y:S01]  /*4910*/  FMUL.FTZ R56, R91.reuse, R56 ;  /* 0x000000385b387220 */ /* 0x042fe20000410000 */
[----:B------:R-:W-:Y:S01]  /*4920*/  FMUL.FTZ R54, R91, R54 ;  /* 0x000000365b367220 */ /* 0x000fe20000410000 */
[----:B------:R-:W-:Y:S01]  /*4930*/  FMUL.FTZ R91, R144, R127 ;  /* 0x0000007f905b7220 */ /* 0x000fe20000410000 */
[----:B------:R-:W-:Y:S01]  /*4940*/  FFMA.FTZ R107, R128, R48, R107 ;  /* 0x00000030806b7223 */ /* 0x000fe2000001006b */
[----:B------:R-:W-:Y:S01]  /*4950*/  FMUL.FTZ R109, R131, R90 ;  /* 0x0000005a836d7220 */ /* 0x000fe20000410000 */
[----:B------:R-:W-:Y:S01]  /*4960*/  FMUL.FTZ R48, R51, R68 ;  /* 0x0000004433307220 */ /* 0x000fe20000410000 */
[----:B------:R-:W-:Y:S01]  /*4970*/  FFMA.FTZ R91, R126, R145, R91 ;  /* 0x000000917e5b7223 */ /* 0x000fe2000001005b */
[----:B------:R-:W-:Y:S01]  /*4980*/  FADD.FTZ R107, RZ, R107 ;  /* 0x0000006bff6b7221 */ /* 0x000fe20000010000 */
[----:B------:R1:W-:Y:S01]  /*4990*/  MUFU.COS R114, R120 ;  /* 0x0000007800727308 */ /* 0x0003e20000000000 */
[----:B------:R-:W-:Y:S01]  /*49a0*/  FSEL R121, R54, RZ, !P4 ;  /* 0x000000ff36797208 */ /* 0x000fe20006000000 */
[-C--:B------:R-:W-:Y:S01]  /*49b0*/  FMUL.FTZ R95, R129, R91.reuse ;  /* 0x0000005b815f7220 */ /* 0x080fe20000410000 */
[----:B------:R-:W-:Y:S01]  /*49c0*/  FFMA.FTZ R91, R128, R91, R50 ;  /* 0x0000005b805b7223 */ /* 0x000fe20000010032 */
[CC--:B------:R-:W-:Y:S01]  /*49d0*/  FMUL.FTZ R93, R131.reuse, R107.reuse ;  /* 0x0000006b835d7220 */ /* 0x0c0fe20000410000 */
[----:B------:R-:W-:Y:S01]  /*49e0*/  FFMA.FTZ R109, R130, R107, R109 ;  /* 0x0000006b826d7223 */ /* 0x000fe2000001006d */
[----:B------:R-:W-:Y:S01]  /*49f0*/  FFMA.FTZ R95, R128, R59, -R95 ;  /* 0x0000003b805f7223 */ /* 0x000fe2000001085f */
[----:B------:R-:W-:Y:S01]  /*4a00*/  FMUL.FTZ R59, R131, R91 ;  /* 0x0000005b833b7220 */ /* 0x000fe20000410000 */
[C---:B------:R-:W-:Y:S01]  /*4a10*/  FFMA.FTZ R93, R130.reuse, R90, -R93 ;  /* 0x0000005a825d7223 */ /* 0x040fe2000001085d */
[----:B------:R-:W-:Y:S01]  /*4a20*/  FMUL.FTZ R50, R49, R68 ;  /* 0x0000004431327220 */ /* 0x000fe20000410000 */
[-C--:B------:R-:W-:Y:S01]  /*4a30*/  FMUL.FTZ R92, R131, R95.reuse ;  /* 0x0000005f835c7220 */ /* 0x080fe20000410000 */
[C---:B------:R-:W-:Y:S01]  /*4a40*/  FFMA.FTZ R59, R130.reuse, R95, -R59 ;  /* 0x0000005f823b7223 */ /* 0x040fe2000001083b */
[----:B------:R-:W-:Y:S01]  /*4a50*/  FADD.FTZ R93, R93, R140 ;  /* 0x0000008c5d5d7221 */ /* 0x000fe20000010000 */
[----:B------:R-:W-:Y:S01]  /*4a60*/  FADD.FTZ R109, RZ, R109 ;  /* 0x0000006dff6d7221 */ /* 0x000fe20000010000 */
[----:B------:R-:W-:Y:S01]  /*4a70*/  FFMA.FTZ R92, R130, R91, R92 ;  /* 0x0000005b825c7223 */ /* 0x000fe2000001005c */
[C---:B------:R-:W-:Y:S01]  /*4a80*/  FMUL.FTZ R107, R133.reuse, R59 ;  /* 0x0000003b856b7220 */ /* 0x040fe20000410000 */
[C---:B------:R-:W-:Y:S01]  /*4a90*/  FMUL.FTZ R90, R133.reuse, R93 ;  /* 0x0000005d855a7220 */ /* 0x040fe20000410000 */
[----:B------:R-:W-:Y:S01]  /*4aa0*/  FMUL.RZ R94, R50, 0.15915493667125701904 ;  /* 0x3e22f983325e7820 */ /* 0x000fe2000040c000 */
[CC--:B------:R-:W-:Y:S01]  /*4ab0*/  FMUL.FTZ R95, R133.reuse, R92.reuse ;  /* 0x0000005c855f7220 */ /* 0x0c0fe20000410000 */
[-C--:B------:R-:W-:Y:S01]  /*4ac0*/  FMUL.FTZ R50, R133, R109.reuse ;  /* 0x0000006d85327220 */ /* 0x080fe20000410000 */
[C---:B------:R-:W-:Y:S01]  /*4ad0*/  FFMA.FTZ R107, R132.reuse, R92, R107 ;  /* 0x0000005c846b7223 */ /* 0x040fe2000001006b */
[C---:B------:R-:W-:Y:S01]  /*4ae0*/  FFMA.FTZ R90, R132.reuse, R109, R90 ;  /* 0x0000006d845a7223 */ /* 0x040fe2000001005a */
[C---:B------:R-:W-:Y:S01]  /*4af0*/  FFMA.FTZ R95, R132.reuse, R59, -R95 ;  /* 0x0000003b845f7223 */ /* 0x040fe2000001085f */
[----:B------:R-:W-:Y:S01]  /*4b00*/  FFMA.FTZ R50, R132, R93, -R50 ;  /* 0x0000005d84327223 */ /* 0x000fe20000010832 */
[C---:B------:R-:W-:Y:S01]  /*4b10*/  FMUL.FTZ R92, R135.reuse, R107 ;  /* 0x0000006b875c7220 */ /* 0x040fe20000410000 */
[----:B------:R-:W-:Y:S01]  /*4b20*/  FADD.FTZ R90, RZ, R90 ;  /* 0x0000005aff5a7221 */ /* 0x000fe20000010000 */
[----:B------:R-:W-:Y:S01]  /*4b30*/  MUFU.EX2 R48, R48 ;  /* 0x0000003000307308 */ /* 0x000fe20000000800 */
[CC--:B------:R-:W-:Y:S01]  /*4b40*/  FMUL.FTZ R93, R135.reuse, R95.reuse ;  /* 0x0000005f875d7220 */ /* 0x0c0fe20000410000 */
[----:B------:R-:W-:Y:S01]  /*4b50*/  FADD.FTZ R50, R50, R151 ;  /* 0x0000009732327221 */ /* 0x000fe20000010000 */
[C---:B------:R-:W-:Y:S01]  /*4b60*/  FFMA.FTZ R92, R134.reuse, R95, -R92 ;  /* 0x0000005f865c7223 */ /* 0x040fe2000001085c */
[C---:B------:R-:W-:Y:S01]  /*4b70*/  FMUL.FTZ R95, R135.reuse, R90 ;  /* 0x0000005a875f7220 */ /* 0x040fe20000410000 */
[C---:B------:R-:W-:Y:S01]  /*4b80*/  FFMA.FTZ R93, R134.reuse, R107, R93 ;  /* 0x0000006b865d7223 */ /* 0x040fe2000001005d */
[----:B------:R-:W-:Y:S01]  /*4b90*/  FMUL.FTZ R107, R135, R50 ;  /* 0x00000032876b7220 */ /* 0x000fe20000410000 */
[----:B------:R-:W-:Y:S01]  /*4ba0*/  FMUL.FTZ R49, R49, R70 ;  /* 0x0000004631317220 */ /* 0x000fe20000410000 */
[----:B------:R-:W3:Y:S01]  /*4bb0*/  MUFU.COS R91, R94 ;  /* 0x0000005e005b7308 */ /* 0x000ee20000000000 */
[C---:B------:R-:W-:Y:S01]  /*4bc0*/  FFMA.FTZ R95, R134.reuse, R50, -R95 ;  /* 0x00000032865f7223 */ /* 0x040fe2000001085f */
[----:B------:R-:W-:Y:S01]  /*4bd0*/  FFMA.FTZ R107, R134, R90, R107 ;  /* 0x0000005a866b7223 */ /* 0x000fe2000001006b */
[CC--:B------:R-:W-:Y:S01]  /*4be0*/  FMUL.FTZ R90, R137.reuse, R92.reuse ;  /* 0x0000005c895a7220 */ /* 0x0c0fe20000410000 */
[-C--:B------:R-:W-:Y:S01]  /*4bf0*/  FMUL.FTZ R109, R137, R93.reuse ;  /* 0x0000005d896d7220 */ /* 0x080fe20000410000 */
[----:B------:R-:W-:Y:S01]  /*4c00*/  FADD.FTZ R95, R95, R150 ;  /* 0x000000965f5f7221 */ /* 0x000fe20000010000 */
[----:B------:R-:W-:Y:S01]  /*4c10*/  FADD.FTZ R107, RZ, R107 ;  /* 0x0000006bff6b7221 */ /* 0x000fe20000010000 */
[C---:B------:R-:W-:Y:S01]  /*4c20*/  FFMA.FTZ R90, R136.reuse, R93, R90 ;  /* 0x0000005d885a7223 */ /* 0x040fe2000001005a */
[----:B------:R-:W4:Y:S01]  /*4c30*/  MUFU.SIN R59, R94 ;  /* 0x0000005e003b7308 */ /* 0x000f220000000400 */
[----:B------:R-:W-:Y:S01]  /*4c40*/  FMUL.FTZ R50, R137, R95 ;  /* 0x0000005f89327220 */ /* 0x000fe20000410000 */
[C---:B------:R-:W-:Y:S01]  /*4c50*/  FFMA.FTZ R109, R136.reuse, R92, -R109 ;  /* 0x0000005c886d7223 */ /* 0x040fe2000001086d */
[-C--:B------:R-:W-:Y:S01]  /*4c60*/  FMUL.FTZ R93, R143, R90.reuse ;  /* 0x0000005a8f5d7220 */ /* 0x080fe20000410000 */
[----:B------:R-:W-:Y:S01]  /*4c70*/  FSEL R119, R119, RZ, !P5 ;  /* 0x000000ff77777208 */ /* 0x000fe20006800000 */
[----:B------:R-:W-:Y:S01]  /*4c80*/  FFMA.FTZ R50, R136, R107, R50 ;  /* 0x0000006b88327223 */ /* 0x000fe20000010032 */
[----:B-1----:R-:W-:Y:S01]  /*4c90*/  FSEL R120, R56, 1, !P4 ;  /* 0x3f80000038787808 */ /* 0x002fe20006000000 */
[-C--:B------:R-:W-:Y:S01]  /*4ca0*/  FFMA.FTZ R93, R138, R109.reuse, -R93 ;  /* 0x0000006d8a5d7223 */ /* 0x080fe2000001085d */
[----:B------:R-:W-:Y:S01]  /*4cb0*/  FMUL.FTZ R109, R143, R109 ;  /* 0x0000006d8f6d7220 */ /* 0x000fe20000410000 */
[----:B---3--:R-:W-:Y:S01]  /*4cc0*/  FMUL.FTZ R110, R48, R91 ;  /* 0x0000005b306e7220 */ /* 0x008fe20000410000 */
[----:B------:R-:W-:Y:S01]  /*4cd0*/  FMUL.FTZ R91, R137, R107 ;  /* 0x0000006b895b7220 */ /* 0x000fe20000410000 */
[----:B------:R-:W-:Y:S01]  /*4ce0*/  FADD.FTZ R50, RZ, R50 ;  /* 0x00000032ff327221 */ /* 0x000fe20000010000 */
[----:B------:R-:W-:Y:S01]  /*4cf0*/  FFMA.FTZ R109, R138, R90, R109 ;  /* 0x0000005a8a6d7223 */ /* 0x000fe2000001006d */
[C---:B------:R-:W-:Y:S01]  /*4d00*/  FMUL.FTZ R58, R111.reuse, R58 ;  /* 0x0000003a6f3a7220 */ /* 0x040fe20000410000 */
[----:B------:R-:W-:Y:S01]  /*4d10*/  FMUL.FTZ R114, R111, R114 ;  /* 0x000000726f727220 */ /* 0x000fe20000410000 */
[----:B------:R-:W-:Y:S01]  /*4d20*/  FMUL.FTZ R55, R143, R50 ;  /* 0x000000328f377220 */ /* 0x000fe20000410000 */
[C---:B------:R-:W-:Y:S01]  /*4d30*/  FMUL.FTZ R90, R141.reuse, R109 ;  /* 0x0000006d8d5a7220 */ /* 0x040fe20000410000 */
[----:B----4-:R-:W-:Y:S01]  /*4d40*/  FMUL.FTZ R112, R48, R59 ;  /* 0x0000003b30707220 */ /* 0x010fe20000410000 */
[----:B------:R-:W-:Y:S01]  /*4d50*/  FFMA.FTZ R48, R136, R95, -R91 ;  /* 0x0000005f88307223 */ /* 0x000fe2000001085b */
[-C--:B------:R-:W-:Y:S01]  /*4d60*/  FMUL.FTZ R59, R141, R93.reuse ;  /* 0x0000005d8d3b7220 */ /* 0x080fe20000410000 */
[----:B------:R-:W-:Y:S01]  /*4d70*/  FFMA.FTZ R90, R142, R93, -R90 ;  /* 0x0000005d8e5a7223 */ /* 0x000fe2000001085a */
[----:B------:R-:W-:Y:S01]  /*4d80*/  FSEL R117, R117, RZ, !P4 ;  /* 0x000000ff75757208 */ /* 0x000fe20006000000 */
[----:B------:R-:W-:Y:S01]  /*4d90*/  FADD.FTZ R48, R48, R149 ;  /* 0x0000009530307221 */ /* 0x000fe20000010000 */
[----:B------:R-:W-:Y:S01]  /*4da0*/  FFMA.FTZ R59, R142, R109, R59 ;  /* 0x0000006d8e3b7223 */ /* 0x000fe2000001003b */
[----:B------:R-:W-:Y:S01]  /*4db0*/  FMUL.FTZ R92, R125, R90 ;  /* 0x0000005a7d5c7220 */ /* 0x000fe20000410000 */
[----:B------:R-:W-:Y:S01]  /*4dc0*/  FSEL R118, R58, RZ, !P3 ;  /* 0x000000ff3a767208 */ /* 0x000fe20005800000 */
[-C--:B------:R-:W-:Y:S01]  /*4dd0*/  FMUL.FTZ R57, R143, R48.reuse ;  /* 0x000000308f397220 */ /* 0x080fe20000410000 */
[----:B------:R-:W-:Y:S01]  /*4de0*/  FFMA.FTZ R48, R138, R48, -R55 ;  /* 0x000000308a307223 */ /* 0x000fe20000010837 */
[-C--:B------:R-:W-:Y:S01]  /*4df0*/  FMUL.FTZ R91, R125, R59.reuse ;  /* 0x0000003b7d5b7220 */ /* 0x080fe20000410000 */
[----:B------:R-:W-:Y:S01]  /*4e00*/  FFMA.FTZ R92, R124, R59, R92 ;  /* 0x0000003b7c5c7223 */ /* 0x000fe2000001005c */
[----:B------:R-:W-:Y:S01]  /*4e10*/  FFMA.FTZ R57, R138, R50, R57 ;  /* 0x000000328a397223 */ /* 0x000fe20000010039 */
[----:B------:R-:W-:Y:S01]  /*4e20*/  FADD.FTZ R48, R48, R139 ;  /* 0x0000008b30307221 */ /* 0x000fe20000010000 */
[----:B------:R-:W-:Y:S01]  /*4e30*/  FFMA.FTZ R91, R124, R90, -R91 ;  /* 0x0000005a7c5b7223 */ /* 0x000fe2000001085b */
[----:B------:R-:W-:Y:S01]  /*4e40*/  FMUL.RZ R90, R49, 0.15915493667125701904 ;  /* 0x3e22f983315a7820 */ /* 0x000fe2000040c000 */
[----:B------:R-:W-:Y:S01]  /*4e50*/  FADD.FTZ R57, RZ, R57 ;  /* 0x00000039ff397221 */ /* 0x000fe20000010000 */
[C---:B------:R-:W-:Y:S01]  /*4e60*/  FMUL.FTZ R50, R141.reuse, R48 ;  /* 0x000000308d327220 */ /* 0x040fe20000410000 */
[----:B------:R-:W-:Y:S01]  /*4e70*/  FSEL R116, R114, 1, !P3 ;  /* 0x3f80000072747808 */ /* 0x000fe20005800000 */
[----:B------:R-:W-:Y:S01]  /*4e80*/  MUFU.COS R107, R90 ;  /* 0x0000005a006b7308 */ /* 0x000fe20000000000 */
[-C--:B------:R-:W-:Y:S01]  /*4e90*/  FMUL.FTZ R55, R141, R57.reuse ;  /* 0x000000398d377220 */ /* 0x080fe20000410000 */
[C---:B------:R-:W-:Y:S01]  /*4ea0*/  FFMA.FTZ R50, R142.reuse, R57, R50 ;  /* 0x000000398e327223 */ /* 0x040fe20000010032 */
[----:B------:R-:W-:Y:S01]  /*4eb0*/  FMUL.FTZ R114, R65, R64 ;  /* 0x0000004041727220 */ /* 0x000fe20000410000 */
[----:B------:R-:W-:Y:S01]  /*4ec0*/  FSEL R115, R115, RZ, !P2 ;  /* 0x000000ff73737208 */ /* 0x000fe20005000000 */
[----:B------:R-:W-:Y:S01]  /*4ed0*/  FFMA.FTZ R55, R142, R48, -R55 ;  /* 0x000000308e377223 */ /* 0x000fe20000010837 */
[----:B------:R-:W-:Y:S01]  /*4ee0*/  FADD.FTZ R50, RZ, R50 ;  /* 0x00000032ff327221 */ /* 0x000fe20000010000 */
[----:B------:R-:W-:Y:S01]  /*4ef0*/  FMUL.FTZ R48, R51, R70 ;  /* 0x0000004633307220 */ /* 0x000fe20000410000 */
[----:B------:R-:W-:Y:S01]  /*4f00*/  FMUL.FTZ R51, R123, R92 ;  /* 0x0000005c7b337220 */ /* 0x000fe20000410000 */
[----:B------:R-:W-:Y:S01]  /*4f10*/  FADD.FTZ R55, R55, R152 ;  /* 0x0000009837377221 */ /* 0x000fe20000010000 */
[CC--:B------:R-:W-:Y:S01]  /*4f20*/  FMUL.FTZ R49, R125.reuse, R50.reuse ;  /* 0x000000327d317220 */ /* 0x0c0fe20000410000 */
[----:B------:R-:W-:Y:S01]  /*4f30*/  FSEL R114, R114, RZ, !P3 ;  /* 0x000000ff72727208 */ /* 0x000fe20005800000 */
[----:B------:R-:W-:Y:S01]  /*4f40*/  FFMA.FTZ R57, R122, R91, -R51 ;  /* 0x0000005b7a397223 */ /* 0x000fe20000010833 */
[-C--:B------:R-:W-:Y:S01]  /*4f50*/  FMUL.FTZ R51, R125, R55.reuse ;  /* 0x000000377d337220 */ /* 0x080fe20000410000 */
[C---:B------:R-:W-:Y:S01]  /*4f60*/  FFMA.FTZ R52, R124.reuse, R55, -R49 ;  /* 0x000000377c347223 */ /* 0x040fe20000010831 */
[----:B------:R-:W1:Y:S01]  /*4f70*/  MUFU.EX2 R48, R48 ;  /* 0x0000003000307308 */ /* 0x000e620000000800 */
[----:B------:R-:W-:Y:S01]  /*4f80*/  FMUL.FTZ R91, R123, R91 ;  /* 0x0000005b7b5b7220 */ /* 0x000fe20000410000 */
[----:B------:R-:W-:Y:S01]  /*4f90*/  FFMA.FTZ R51, R124, R50, R51 ;  /* 0x000000327c337223 */ /* 0x000fe20000010033 */
[----:B------:R-:W-:Y:S01]  /*4fa0*/  FADD.FTZ R52, R52, R105 ;  /* 0x0000006934347221 */ /* 0x000fe20000010000 */
[----:B------:R-:W-:Y:S01]  /*4fb0*/  FSEL R113, R113, 1, !P2 ;  /* 0x3f80000071717808 */ /* 0x000fe20005000000 */
[C---:B------:R-:W-:Y:S01]  /*4fc0*/  FFMA.FTZ R91, R122.reuse, R92, R91 ;  /* 0x0000005c7a5b7223 */ /* 0x040fe2000001005b */
[----:B------:R-:W-:Y:S01]  /*4fd0*/  FADD.FTZ R51, RZ, R51 ;  /* 0x00000033ff337221 */ /* 0x000fe20000010000 */
[----:B------:R-:W-:Y:S01]  /*4fe0*/  FMUL.FTZ R55, R123, R52 ;  /* 0x000000347b377220 */ /* 0x000fe20000410000 */
[----:B------:R-:W3:Y:S01]  /*4ff0*/  MUFU.SIN R49, R90 ;  /* 0x0000005a00317308 */ /* 0x000ee20000000400 */
[----:B------:R-:W-:Y:S01]  /*5000*/  FMUL.FTZ R59, R121, R91 ;  /* 0x0000005b793b7220 */ /* 0x000fe20000410000 */
[----:B------:R-:W-:Y:S01]  /*5010*/  FMUL.FTZ R111, R67, R66 ;  /* 0x00000042436f7220 */ /* 0x000fe20000410000 */
[-C--:B------:R-:W-:Y:S01]  /*5020*/  FFMA.FTZ R55, R122, R51.reuse, R55 ;  /* 0x000000337a377223 */ /* 0x080fe20000010037 */
[----:B------:R-:W-:Y:S01]  /*5030*/  FMUL.FTZ R51, R123, R51 ;  /* 0x000000337b337220 */ /* 0x000fe20000410000 */
[-C--:B------:R-:W-:Y:S01]  /*5040*/  FFMA.FTZ R59, R120, R57.reuse, -R59 ;  /* 0x00000039783b7223 */ /* 0x080fe2000001083b */
[C---:B------:R-:W-:Y:S01]  /*5050*/  FMUL.FTZ R57, R121.reuse, R57 ;  /* 0x0000003979397220 */ /* 0x040fe20000410000 */
[----:B------:R-:W-:Y:S01]  /*5060*/  FADD.FTZ R55, RZ, R55 ;  /* 0x00000037ff377221 */ /* 0x000fe20000010000 */
[----:B------:R-:W-:Y:S01]  /*5070*/  FFMA.FTZ R52, R122, R52, -R51 ;  /* 0x000000347a347223 */ /* 0x000fe20000010833 */
[----:B-1----:R-:W-:Y:S01]  /*5080*/  FMUL.FTZ R107, R48, R107 ;  /* 0x0000006b306b7220 */ /* 0x002fe20000410000 */
[----:B------:R-:W-:Y:S01]  /*5090*/  FFMA.FTZ R57, R120, R91, R57 ;  /* 0x0000005b78397223 */ /* 0x000fe20000010039 */
[----:B------:R-:W-:Y:S01]  /*50a0*/  FMUL.FTZ R51, R121, R55 ;  /* 0x0000003779337220 */ /* 0x000fe20000410000 */
[----:B------:R-:W-:Y:S01]  /*50b0*/  FADD.FTZ R52, R52, R119 ;  /* 0x0000007734347221 */ /* 0x000fe20000010000 */
[----:B------:R-:W-:Y:S01]  /*50c0*/  FSEL R111, R111, RZ, !P2 ;  /* 0x000000ff6f6f7208 */ /* 0x000fe20005000000 */
[----:B------:R-:W-:Y:S01]  /*50d0*/  FMUL.FTZ R91, R118, R57 ;  /* 0x00000039765b7220 */ /* 0x000fe20000410000 */
[----:B------:R-:W-:Y:S01]  /*50e0*/  FSEL R112, R112, RZ, !P1 ;  /* 0x000000ff70707208 */ /* 0x000fe20004800000 */
[-C--:B------:R-:W-:Y:S01]  /*50f0*/  FFMA.FTZ R50, R120, R52.reuse, -R51 ;  /* 0x0000003478327223 */ /* 0x080fe20000010833 */
[----:B------:R-:W-:Y:S01]  /*5100*/  FMUL.FTZ R51, R121, R52 ;  /* 0x0000003479337220 */ /* 0x000fe20000410000 */
[----:B---3--:R-:W-:Y:S01]  /*5110*/  FMUL.FTZ R108, R48, R49 ;  /* 0x00000031306c7220 */ /* 0x008fe20000410000 */
[----:B------:R-:W-:Y:S01]  /*5120*/  FFMA.FTZ R48, R116, R59, -R91 ;  /* 0x0000003b74307223 */ /* 0x000fe2000001085b */
[----:B------:R-:W-:Y:S01]  /*5130*/  FADD.FTZ R49, R50, R117 ;  /* 0x0000007532317221 */ /* 0x000fe20000010000 */
[----:B------:R-:W-:Y:S01]  /*5140*/  FFMA.FTZ R51, R120, R55, R51 ;  /* 0x0000003778337223 */ /* 0x000fe20000010033 */
[C---:B------:R-:W-:Y:S01]  /*5150*/  FMUL.FTZ R59, R118.reuse, R59 ;  /* 0x0000003b763b7220 */ /* 0x040fe20000410000 */
[----:B------:R-:W-:Y:S01]  /*5160*/  FMUL.FTZ R109, R69, R68 ;  /* 0x00000044456d7220 */ /* 0x000fe20000410000 */
[----:B------:R-:W-:Y:S01]  /*5170*/  FMUL.FTZ R54, R118, R49 ;  /* 0x0000003176367220 */ /* 0x000fe20000410000 */
[----:B------:R-:W-:Y:S01]  /*5180*/  FADD.FTZ R51, RZ, R51 ;  /* 0x00000033ff337221 */ /* 0x000fe20000010000 */
[----:B------:R-:W-:Y:S01]  /*5190*/  FFMA.FTZ R50, R116, R57, R59 ;  /* 0x0000003974327223 */ /* 0x000fe2000001003b */
[----:B------:R-:W-:Y:S01]  /*51a0*/  FSEL R110, R110, 1, !P1 ;  /* 0x3f8000006e6e7808 */ /* 0x000fe20004800000 */
[----:B------:R-:W-:-:S02]  /*51b0*/  IMAD R95, R3, UR14, RZ ;  /* 0x0000000e035f7c24 */ /* 0x000fc4000f8e02ff */
[-C--:B------:R-:W-:Y:S01]  /*51c0*/  FMUL.FTZ R52, R118, R51.reuse ;  /* 0x0000003376347220 */ /* 0x080fe20000410000 */
[C---:B------:R-:W-:Y:S01]  /*51d0*/  FFMA.FTZ R54, R116.reuse, R51, R54 ;  /* 0x0000003374367223 */ /* 0x040fe20000010036 */
[C---:B------:R-:W-:Y:S01]  /*51e0*/  FMUL.FTZ R51, R115.reuse, R48 ;  /* 0x0000003073337220 */ /* 0x040fe20000410000 */
[-C--:B------:R-:W-:Y:S01]  /*51f0*/  FMUL.FTZ R56, R115, R50.reuse ;  /* 0x0000003273387220 */ /* 0x080fe20000410000 */
[----:B------:R-:W-:Y:S01]  /*5200*/  FFMA.FTZ R49, R116, R49, -R52 ;  /* 0x0000003174317223 */ /* 0x000fe20000010834 */
[----:B------:R-:W-:Y:S01]  /*5210*/  FADD.FTZ R54, RZ, R54 ;  /* 0x00000036ff367221 */ /* 0x000fe20000010000 */
[----:B------:R-:W-:Y:S01]  /*5220*/  FFMA.FTZ R51, R113, R50, R51 ;  /* 0x0000003271337223 */ /* 0x000fe20000010033 */
[----:B------:R-:W-:Y:S01]  /*5230*/  FSEL R109, R109, RZ, !P1 ;  /* 0x000000ff6d6d7208 */ /* 0x000fe20004800000 */
[----:B------:R-:W-:Y:S01]  /*5240*/  FADD.FTZ R52, R49, R114 ;  /* 0x0000007231347221 */ /* 0x000fe20000010000 */
[----:B------:R-:W-:Y:S01]  /*5250*/  FMUL.FTZ R55, R115, R54 ;  /* 0x0000003673377220 */ /* 0x000fe20000410000 */
[----:B------:R-:W-:Y:S01]  /*5260*/  FFMA.FTZ R49, R113, R48, -R56 ;  /* 0x0000003071317223 */ /* 0x000fe20000010838 */
[C---:B------:R-:W-:Y:S01]  /*5270*/  FMUL.FTZ R59, R112.reuse, R51 ;  /* 0x00000033703b7220 */ /* 0x040fe20000410000 */
[-C--:B------:R-:W-:Y:S01]  /*5280*/  FMUL.FTZ R57, R115, R52.reuse ;  /* 0x0000003473397220 */ /* 0x080fe20000410000 */
[C---:B------:R-:W-:Y:S01]  /*5290*/  FFMA.FTZ R52, R113.reuse, R52, -R55 ;  /* 0x0000003471347223 */ /* 0x040fe20000010837 */
[-C--:B------:R-:W-:Y:S01]  /*52a0*/  FMUL.FTZ R48, R112, R49.reuse ;  /* 0x0000003170307220 */ /* 0x080fe20000410000 */
[----:B------:R-:W-:Y:S01]  /*52b0*/  FSEL R108, R108, RZ, !P0 ;  /* 0x000000ff6c6c7208 */ /* 0x000fe20004000000 */
[----:B------:R-:W-:Y:S01]  /*52c0*/  FFMA.FTZ R57, R113, R54, R57 ;  /* 0x0000003671397223 */ /* 0x000fe20000010039 */
[----:B------:R-:W-:Y:S01]  /*52d0*/  FADD.FTZ R55, R52, R111 ;  /* 0x0000006f34377221 */ /* 0x000fe20000010000 */
[C---:B------:R-:W-:Y:S01]  /*52e0*/  FFMA.FTZ R59, R110.reuse, R49, -R59 ;  /* 0x000000316e3b7223 */ /* 0x040fe2000001083b */
[----:B------:R-:W-:Y:S01]  /*52f0*/  FFMA.FTZ R48, R110, R51, R48 ;  /* 0x000000336e307223 */ /* 0x000fe20000010030 */
[----:B------:R-:W-:Y:S01]  /*5300*/  FADD.FTZ R57, RZ, R57 ;  /* 0x00000039ff397221 */ /* 0x000fe20000010000 */
[----:B------:R-:W-:Y:S01]  /*5310*/  FMUL.FTZ R52, R112, R55 ;  /* 0x0000003770347220 */ /* 0x000fe20000410000 */
[----:B------:R-:W-:Y:S01]  /*5320*/  FSEL R107, R107, 1, !P0 ;  /* 0x3f8000006b6b7808 */ /* 0x000fe20004000000 */
[-C--:B------:R-:W-:Y:S01]  /*5330*/  FMUL.FTZ R54, R108, R48.reuse ;  /* 0x000000306c367220 */ /* 0x080fe20000410000 */
[-C--:B------:R-:W-:Y:S01]  /*5340*/  FMUL.FTZ R50, R112, R57.reuse ;  /* 0x0000003970327220 */ /* 0x080fe20000410000 */
[----:B------:R-:W-:Y:S01]  /*5350*/  FFMA.FTZ R52, R110, R57, R52 ;  /* 0x000000396e347223 */ /* 0x000fe20000010034 */
[----:B------:R-:W-:Y:S01]  /*5360*/  FMUL.FTZ R51, R108, R59 ;  /* 0x0000003b6c337220 */ /* 0x000fe20000410000 */
[----:B------:R-:W-:Y:S01]  /*5370*/  FSEL R106, R106, RZ, !P0 ;  /* 0x000000ff6a6a7208 */ /* 0x000fe20004000000 */
[----:B------:R-:W-:Y:S01]  /*5380*/  FFMA.FTZ R50, R110, R55, -R50 ;  /* 0x000000376e327223 */ /* 0x000fe20000010832 */
[----:B------:R-:W-:Y:S01]  /*5390*/  FADD.FTZ R49, RZ, R52 ;  /* 0x00000034ff317221 */ /* 0x000fe20000010000 */
[C---:B------:R-:W-:Y:S01]  /*53a0*/  FFMA.FTZ R52, R107.reuse, R59, -R54 ;  /* 0x0000003b6b347223 */ /* 0x040fe20000010836 */
[----:B------:R-:W-:Y:S01]  /*53b0*/  FFMA.FTZ R56, R107, R48, R51 ;  /* 0x000000306b387223 */ /* 0x000fe20000010033 */
[----:B------:R-:W-:Y:S01]  /*53c0*/  FADD.FTZ R50, R50, R109 ;  /* 0x0000006d32327221 */ /* 0x000fe20000010000 */
[-C--:B------:R-:W-:Y:S01]  /*53d0*/  FMUL.FTZ R55, R108, R49.reuse ;  /* 0x000000316c377220 */ /* 0x080fe20000410000 */
[----:B------:R-:W-:Y:S01]  /*53e0*/  IMAD R95, R0, UR15, R95 ;  /* 0x0000000f005f7c24 */ /* 0x000fe2000f8e025f */
[----:B------:R-:W1:Y:S01]  /*53f0*/  SHFL.UP PT, R57, R52, 0x1, RZ ;  /* 0x0420000034397989 */ /* 0x000e6200000e00ff */
[-C--:B------:R-:W-:Y:S01]  /*5400*/  FMUL.FTZ R58, R108, R50.reuse ;  /* 0x000000326c3a7220 */ /* 0x080fe20000410000 */
[----:B------:R-:W-:Y:S01]  /*5410*/  ISETP.GE.AND P0, PT, R6, 0x1, PT ;  /* 0x000000010600780c */ /* 0x000fe20003f06270 */
[----:B------:R-:W-:Y:S01]  /*5420*/  IMAD R92, R53, UR16, RZ ;  /* 0x00000010355c7c24 */ /* 0x000fe2000f8e02ff */
[----:B------:R-:W3:Y:S01]  /*5430*/  SHFL.UP PT, R59, R56, 0x1, RZ ;  /* 0x04200000383b7989 */ /* 0x000ee200000e00ff */
[C---:B------:R-:W-:Y:S01]  /*5440*/  FFMA.FTZ R58, R107.reuse, R49, R58 ;  /* 0x000000316b3a7223 */ /* 0x040fe2000001003a */
[----:B------:R-:W-:Y:S01]  /*5450*/  FFMA.FTZ R49, R107, R50, -R55 ;  /* 0x000000326b317223 */ /* 0x000fe20000010837 */
[----:B------:R-:W-:-:S04]  /*5460*/  IMAD.WIDE.U32 R50, R0, UR18, RZ ;  /* 0x0000001200327c25 */ /* 0x000fc8000f8e00ff */
[----:B------:R-:W-:Y:S01]  /*5470*/  FADD.FTZ R55, RZ, R58 ;  /* 0x0000003aff377221 */ /* 0x000fe20000010000 */
[----:B------:R-:W-:Y:S01]  /*5480*/  FADD.FTZ R54, R49, R106 ;  /* 0x0000006a31367221 */ /* 0x000fe20000010000 */
[----:B------:R-:W-:Y:S01]  /*5490*/  IMAD.WIDE.U32 R48, R0, UR14, RZ ;  /* 0x0000000e00307c25 */ /* 0x000fe2000f8e00ff */
[----:B------:R-:W-:Y:S02]  /*54a0*/  IADD3 R51, R51, R153, RZ ;  /* 0x0000009933337210 */ /* 0x000fe40007ffe0ff */
[----:B------:R-:W4:Y:S02]  /*54b0*/  SHFL.UP PT, R93, R55, 0x1, RZ ;  /* 0x04200000375d7989 */ /* 0x000f2400000e00ff */
[----:B------:R-:W-:Y:S01]  /*54c0*/  IADD3 R49, R49, R95, RZ ;  /* 0x0000005f31317210 */ /* 0x000fe20007ffe0ff */
[C---:B------:R-:W-:Y:S01]  /*54d0*/  IMAD.WIDE.U32 R50, R101.reuse, UR20, R50 ;  /* 0x0000001465327c25 */ /* 0x040fe2000f8e0032 */
[----:B------:R-:W5:Y:S03]  /*54e0*/  SHFL.UP PT, R91, R54, 0x1, RZ ;  /* 0x04200000365b7989 */ /* 0x000f6600000e00ff */
[----:B------:R-:W-:-:S04]  /*54f0*/  IMAD.WIDE.U32 R48, R101, UR16, R48 ;  /* 0x0000001065307c25 */ /* 0x000fc8000f8e0030 */
[----:B-1----:R-:W-:-:S04]  /*5500*/  FMUL.FTZ R95, R56, R57 ;  /* 0x00000039385f7220 */ /* 0x002fc80000410000 */
[-C--:B---3--:R-:W-:Y:S01]  /*5510*/  FFMA.FTZ R153, R52, R59.reuse, R95 ;  /* 0x0000003b34997223 */ /* 0x088fe2000001005f */
[C---:B------:R-:W-:Y:S01]  /*5520*/  FMUL.FTZ R58, R56.reuse, R59 ;  /* 0x0000003b383a7220 */ /* 0x040fe20000410000 */
[C---:B----4-:R-:W-:Y:S01]  /*5530*/  FMUL.FTZ R95, R56.reuse, R93 ;  /* 0x0000005d385f7220 */ /* 0x050fe20000410000 */
[----:B-----5:R-:W-:-:S03]  /*5540*/  FMUL.FTZ R90, R56, R91 ;  /* 0x0000005b385a7220 */ /* 0x020fc60000410000 */
[----:B------:R-:W-:Y:S01]  /*5550*/  FFMA.FTZ R95, R52, R91, -R95 ;  /* 0x0000005b345f7223 */ /* 0x000fe2000001085f */
[----:B------:R-:W-:Y:S01]  /*5560*/  FSEL R56, R56, R153, !P0 ;  /* 0x0000009938387208 */ /* 0x000fe20004000000 */
[C---:B------:R-:W-:Y:S01]  /*5570*/  FFMA.FTZ R90, R52.reuse, R93, R90 ;  /* 0x0000005d345a7223 */ /* 0x040fe2000001005a */
[----:B------:R-:W-:Y:S01]  /*5580*/  @P0 FFMA.FTZ R52, R52, R57, -R58 ;  /* 0x0000003934340223 */ /* 0x000fe2000001083a */
[----:B------:R-:W-:Y:S02]  /*5590*/  IMAD R58, R53, UR20, RZ ;  /* 0x00000014353a7c24 */ /* 0x000fe4000f8e02ff */
[----:B------:R-:W-:Y:S01]  /*55a0*/  @P0 FADD.FTZ R54, R54, R95 ;  /* 0x0000005f36360221 */ /* 0x000fe20000010000 */
[----:B------:R-:W-:Y:S02]  /*55b0*/  IMAD R53, R101, UR17, R92 ;  /* 0x0000001165357c24 */ /* 0x000fe4000f8e025c */
[----:B------:R-:W-:Y:S01]  /*55c0*/  @P0 FADD.FTZ R55, R55, R90 ;  /* 0x0000005a37370221 */ /* 0x000fe20000010000 */
[----:B------:R-:W-:Y:S01]  /*55d0*/  IMAD R59, R101, UR21, R58 ;  /* 0x00000015653b7c24 */ /* 0x000fe2000f8e023a */
[----:B------:R-:W-:-:S02]  /*55e0*/  LEA R90, P0, R48, UR22, 0x3 ;  /* 0x00000016305a7c11 */ /* 0x000fc4000f8018ff */
[----:B------:R-:W-:Y:S01]  /*55f0*/  IADD3 R49, R49, R53, RZ ;  /* 0x0000003531317210 */ /* 0x000fe20007ffe0ff */
[----:B------:R-:W1:Y:S01]  /*5600*/  SHFL.UP PT, R57, R55, 0x2, RZ ;  /* 0x0440000037397989 */ /* 0x000e6200000e00ff */
[----:B------:R-:W-:Y:S02]  /*5610*/  IADD3 R51, R51, R59, RZ ;  /* 0x0000003b33337210 */ /* 0x000fe40007ffe0ff */
[----:B------:R-:W-:Y:S01]  /*5620*/  LEA R92, P1, R50, UR24, 0x3 ;  /* 0x00000018325c7c11 */ /* 0x000fe2000f8218ff */
[----:B------:R-:W3:Y:S01]  /*5630*/  SHFL.UP PT, R53, R54, 0x2, RZ ;  /* 0x0440000036357989 */ /* 0x000ee200000e00ff */
[----:B------:R-:W-:Y:S02]  /*5640*/  LEA.HI.X R91, R48, UR23, R49, 0x3, P0 ;  /* 0x00000017305b7c11 */ /* 0x000fe400080f1c31 */
[----:B------:R-:W-:Y:S01]  /*5650*/  LEA.HI.X R93, R50, UR25, R51, 0x3, P1 ;  /* 0x00000019325d7c11 */ /* 0x000fe200088f1c33 */
[----:B------:R-:W4:Y:S04]  /*5660*/  SHFL.UP PT, R49, R52, 0x2, RZ ;  /* 0x0440000034317989 */ /* 0x000f2800000e00ff */
[----:B------:R-:W5:Y:S01]  /*5670*/  SHFL.UP PT, R51, R56, 0x2, RZ ;  /* 0x0440000038337989 */ /* 0x000f6200000e00ff */
[----:B------:R-:W-:-:S03]  /*5680*/  ISETP.GE.AND P0, PT, R6, 0x2, PT ;  /* 0x000000020600780c */ /* 0x000fc60003f06270 */
[----:B------:R-:W2:Y:S04]  /*5690*/  LDG.E.64 R90, desc[UR6][R90.64] ;  /* 0x000000065a5a7981 */ /* 0x000ea8000c1e1b00 */
[----:B------:R-:W2:Y:S01]  /*56a0*/  LDG.E.64 R92, desc[UR6][R92.64] ;  /* 0x000000065c5c7981 */ /* 0x000ea2000c1e1b00 */
[C---:B------:R-:W-:Y:S01]  /*56b0*/  ISETP.GE.AND P1, PT, R6.reuse, 0x8, PT ;  /* 0x000000080600780c */ /* 0x040fe20003f26270 */
[----:B------:R-:W0:Y:S01]  /*56c0*/  S2UR UR5, SR_CgaCtaId ;  /* 0x00000000000579c3 */ /* 0x000e220000008800 */
[----:B------:R-:W-:Y:S01]  /*56d0*/  ISETP.NE.AND P2, PT, R6, 0x1f, PT ;  /* 0x0000001f0600780c */ /* 0x000fe20003f45270 */
[C---:B-1----:R-:W-:Y:S01]  /*56e0*/  FMUL.FTZ R48, R56.reuse, R57 ;  /* 0x0000003938307220 */ /* 0x042fe20000410000 */
[----:B------:R-:W-:Y:S01]  /*56f0*/  UMOV UR4, 0x400 ;  /* 0x0000040000047882 */ /* 0x000fe20000000000 */
[----:B------:R-:W-:Y:S01]  /*5700*/  ISETP.NE.AND P3, PT, R103, RZ, PT ;  /* 0x000000ff6700720c */ /* 0x000fe20003f65270 */
[----:B------:R-:W-:Y:S01]  /*5710*/  BSSY B0, `(.L_x_1393) ;  /* 0x00000b5000007945 */ /* 0x000fe20003800000 */
[----:B---3--:R-:W-:-:S04]  /*5720*/  FMUL.FTZ R59, R56, R53 ;  /* 0x00000035383b7220 */ /* 0x008fc80000410000 */
[C---:B------:R-:W-:Y:S01]  /*5730*/  FFMA.FTZ R50, R52.reuse, R57, R59 ;  /* 0x0000003934327223 */ /* 0x040fe2000001003b */
[----:B------:R-:W-:Y:S01]  /*5740*/  FFMA.FTZ R57, R52, R53, -R48 ;  /* 0x0000003534397223 */ /* 0x000fe20000010830 */
[C---:B----4-:R-:W-:Y:S02]  /*5750*/  FMUL.FTZ R53, R56.reuse, R49 ;  /* 0x0000003138357220 */ /* 0x050fe40000410000 */
[----:B------:R-:W-:Y:S01]  /*5760*/  @P0 FADD.FTZ R55, R55, R50 ;  /* 0x0000003237370221 */ /* 0x000fe20000010000 */
[-C--:B-----5:R-:W-:Y:S01]  /*5770*/  FMUL.FTZ R48, R56, R51.reuse ;  /* 0x0000003338307220 */ /* 0x0a0fe20000410000 */
[----:B------:R-:W-:Y:S01]  /*5780*/  FFMA.FTZ R53, R52, R51, R53 ;  /* 0x0000003334357223 */ /* 0x000fe20000010035 */
[----:B------:R-:W-:Y:S01]  /*5790*/  @P0 FADD.FTZ R54, R54, R57 ;  /* 0x0000003936360221 */ /* 0x000fe20000010000 */
[----:B------:R-:W1:Y:S01]  /*57a0*/  @!P2 S2R R154, SR_CgaCtaId ;  /* 0x00000000009aa919 */ /* 0x000e620000008800 */
[----:B------:R-:W-:Y:S01]  /*57b0*/  @P0 FFMA.FTZ R52, R52, R49, -R48 ;  /* 0x0000003134340223 */ /* 0x000fe20000010830 */
[----:B------:R-:W-:Y:S01]  /*57c0*/  @!P2 MOV R153, 0x400 ;  /* 0x000004000099a802 */ /* 0x000fe20000000f00 */
[----:B------:R-:W3:Y:S01]  /*57d0*/  SHFL.UP PT, R51, R55, 0x4, RZ ;  /* 0x0480000037337989 */ /* 0x000ee200000e00ff */
[----:B------:R-:W-:Y:S01]  /*57e0*/  FSEL R53, R56, R53, !P0 ;  /* 0x0000003538357208 */ /* 0x000fe20004000000 */
[----:B0-----:R-:W-:Y:S01]  /*57f0*/  ULEA UR4, UR5, UR4, 0x18 ;  /* 0x0000000405047291 */ /* 0x001fe2000f8ec03f */
[----:B------:R-:W-:Y:S01]  /*5800*/  ISETP.GE.AND P0, PT, R6, 0x4, PT ;  /* 0x000000040600780c */ /* 0x000fe20003f06270 */
[----:B------:R-:W0:Y:S04]  /*5810*/  SHFL.UP PT, R50, R54, 0x4, RZ ;  /* 0x0480000036327989 */ /* 0x000e2800000e00ff */
[----:B------:R-:W4:Y:S04]  /*5820*/  SHFL.UP PT, R48, R52, 0x4, RZ ;  /* 0x0480000034307989 */ /* 0x000f2800000e00ff */
[----:B------:R-:W5:Y:S01]  /*5830*/  SHFL.UP PT, R49, R53, 0x4, RZ ;  /* 0x0480000035317989 */ /* 0x000f6200000e00ff */
[C---:B---3--:R-:W-:Y:S01]  /*5840*/  FMUL.FTZ R57, R53.reuse, R51 ;  /* 0x0000003335397220 */ /* 0x048fe20000410000 */
[----:B0-----:R-:W-:-:S03]  /*5850*/  FMUL.FTZ R56, R53, R50 ;  /* 0x0000003235387220 */ /* 0x001fc60000410000 */
[----:B------:R-:W-:Y:S01]  /*5860*/  FFMA.FTZ R57, R52, R50, -R57 ;  /* 0x0000003234397223 */ /* 0x000fe20000010839 */
[----:B-1----:R-:W-:Y:S01]  /*5870*/  @!P2 LEA R157, R154, R153, 0x18 ;  /* 0x000000999a9da211 */ /* 0x002fe200078ec0ff */
[CC--:B----4-:R-:W-:Y:S01]  /*5880*/  FMUL.FTZ R50, R53.reuse, R48.reuse ;  /* 0x0000003035327220 */ /* 0x0d0fe20000410000 */
[----:B------:R-:W-:Y:S01]  /*5890*/  FFMA.FTZ R56, R52, R51, R56 ;  /* 0x0000003334387223 */ /* 0x000fe20000010038 */
[----:B------:R-:W-:Y:S02]  /*58a0*/  @P0 FADD.FTZ R54, R54, R57 ;  /* 0x0000003936360221 */ /* 0x000fe40000010000 */
[CC--:B-----5:R-:W-:Y:S01]  /*58b0*/  FFMA.FTZ R50, R52.reuse, R49.reuse, R50 ;  /* 0x0000003134327223 */ /* 0x0e0fe20000010032 */
[----:B------:R-:W-:Y:S01]  /*58c0*/  FMUL.FTZ R49, R53, R49 ;  /* 0x0000003135317220 */ /* 0x000fe20000410000 */
[----:B------:R-:W-:Y:S01]  /*58d0*/  @P0 FADD.FTZ R55, R55, R56 ;  /* 0x0000003837370221 */ /* 0x000fe20000010000 */
[----:B------:R-:W0:Y:S02]  /*58e0*/  SHFL.UP PT, R57, R54, 0x8, RZ ;  /* 0x0500000036397989 */ /* 0x000e2400000e00ff */
[----:B------:R-:W-:Y:S01]  /*58f0*/  @P0 FFMA.FTZ R52, R52, R48, -R49 ;  /* 0x0000003034340223 */ /* 0x000fe20000010831 */
[----:B------:R-:W-:-:S02]  /*5900*/  FSEL R56, R53, R50, !P0 ;  /* 0x0000003235387208 */ /* 0x000fc40004000000 */
[----:B------:R-:W1:Y:S01]  /*5910*/  SHFL.UP PT, R53, R55, 0x8, RZ ;  /* 0x0500000037357989 */ /* 0x000e6200000e00ff */
[----:B------:R-:W-:-:S03]  /*5920*/  ISETP.NE.AND P0, PT, R8, RZ, PT ;  /* 0x000000ff0800720c */ /* 0x000fc60003f05270 */
[----:B------:R-:W3:Y:S01]  /*5930*/  SHFL.UP PT, R49, R52, 0x8, RZ ;  /* 0x0500000034317989 */ /* 0x000ee200000e00ff */
[----:B------:R-:W-:-:S03]  /*5940*/  ISETP.EQ.OR P0, PT, R11, RZ, P0 ;  /* 0x000000ff0b00720c */ /* 0x000fc60000702670 */
[----:B------:R-:W4:Y:S01]  /*5950*/  SHFL.UP PT, R51, R56, 0x8, RZ ;  /* 0x0500000038337989 */ /* 0x000f2200000e00ff */
[----:B0-----:R-:W-:-:S04]  /*5960*/  FMUL.FTZ R59, R56, R57 ;  /* 0x00000039383b7220 */ /* 0x001fc80000410000 */
[-C--:B-1----:R-:W-:Y:S01]  /*5970*/  FFMA.FTZ R58, R52, R53.reuse, R59 ;  /* 0x00000035343a7223 */ /* 0x082fe2000001003b */
[C---:B------:R-:W-:Y:S01]  /*5980*/  FMUL.FTZ R53, R56.reuse, R53 ;  /* 0x0000003538357220 */ /* 0x040fe20000410000 */
[----:B---3--:R-:W-:-:S03]  /*5990*/  FMUL.FTZ R50, R56, R49 ;  /* 0x0000003138327220 */ /* 0x008fc60000410000 */
[----:B------:R-:W-:Y:S01]  /*59a0*/  FFMA.FTZ R53, R52, R57, -R53 ;  /* 0x0000003934357223 */ /* 0x000fe20000010835 */
[----:B------:R-:W-:Y:S01]  /*59b0*/  @P1 FADD.FTZ R55, R55, R58 ;  /* 0x0000003a37371221 */ /* 0x000fe20000010000 */
[-C--:B----4-:R-:W-:Y:S01]  /*59c0*/  FMUL.FTZ R48, R56, R51.reuse ;  /* 0x0000003338307220 */ /* 0x090fe20000410000 */
[----:B------:R-:W-:Y:S01]  /*59d0*/  FFMA.FTZ R57, R52, R51, R50 ;  /* 0x0000003334397223 */ /* 0x000fe20000010032 */
[----:B------:R-:W-:Y:S02]  /*59e0*/  @P1 FADD.FTZ R54, R54, R53 ;  /* 0x0000003536361221 */ /* 0x000fe40000010000 */
[----:B------:R-:W0:Y:S01]  /*59f0*/  SHFL.UP PT, R94, R55, 0x10, RZ ;  /* 0x06000000375e7989 */ /* 0x000e2200000e00ff */
[----:B------:R-:W-:Y:S01]  /*5a00*/  @P1 FFMA.FTZ R52, R52, R49, -R48 ;  /* 0x0000003134341223 */ /* 0x000fe20000010830 */
[----:B------:R-:W-:Y:S02]  /*5a10*/  MOV R49, RZ ;  /* 0x000000ff00317202 */ /* 0x000fe40000000f00 */
[----:B------:R-:W-:-:S02]  /*5a20*/  CS2R R50, SRZ ;  /* 0x0000000000327805 */ /* 0x000fc4000001ff00 */
[----:B------:R-:W-:Y:S01]  /*5a30*/  FSEL R57, R56, R57, !P1 ;  /* 0x0000003938397208 */ /* 0x000fe20004800000 */
[----:B------:R-:W1:Y:S01]  /*5a40*/  SHFL.UP PT, R59, R54, 0x10, RZ ;  /* 0x06000000363b7989 */ /* 0x000e6200000e00ff */
[----:B------:R-:W-:Y:S02]  /*5a50*/  MOV R48, 0x3f800000 ;  /* 0x3f80000000307802 */ /* 0x000fe40000000f00 */
[----:B------:R-:W-:Y:S01]  /*5a60*/  @!P0 LEA R53, R101, UR4, 0x4 ;  /* 0x0000000465358c11 */ /* 0x000fe2000f8e20ff */
[----:B------:R-:W3:Y:S01]  /*5a70*/  SHFL.UP PT, R56, R52, 0x10, RZ ;  /* 0x0600000034387989 */ /* 0x000ee200000e00ff */
[----:B------:R-:W-:-:S03]  /*5a80*/  ISETP.NE.AND P1, PT, R6, RZ, PT ;  /* 0x000000ff0600720c */ /* 0x000fc60003f25270 */
[----:B------:R-:W4:Y:S04]  /*5a90*/  SHFL.UP PT, R58, R57, 0x10, RZ ;  /* 0x06000000393a7989 */ /* 0x000f2800000e00ff */
[----:B------:R5:W-:Y:S01]  /*5aa0*/  @!P0 LDS.128 R48, [R53+0x470] ;  /* 0x0004700035308984 */ /* 0x000be20000000c00 */
[----:B------:R-:W-:Y:S01]  /*5ab0*/  ISETP.GE.AND P0, PT, R6, 0x10, PT ;  /* 0x000000100600780c */ /* 0x000fe20003f06270 */
[----:B0-----:R-:W-:-:S04]  /*5ac0*/  FMUL.FTZ R95, R57, R94 ;  /* 0x0000005e395f7220 */ /* 0x001fc80000410000 */
[-C--:B-1----:R-:W-:Y:S01]  /*5ad0*/  FFMA.FTZ R153, R52, R59.reuse, -R95 ;  /* 0x0000003b34997223 */ /* 0x082fe2000001085f */
[C---:B------:R-:W-:Y:S01]  /*5ae0*/  FMUL.FTZ R155, R57.reuse, R59 ;  /* 0x0000003b399b7220 */ /* 0x040fe20000410000 */
[----:B---3--:R-:W-:-:S03]  /*5af0*/  FMUL.FTZ R95, R57, R56 ;  /* 0x00000038395f7220 */ /* 0x008fc60000410000 */
[----:B------:R-:W-:-:S03]  /*5b00*/  FFMA.FTZ R94, R52, R94, R155 ;  /* 0x0000005e345e7223 */ /* 0x000fc6000001009b */
[----:B------:R-:W-:Y:S01]  /*5b10*/  @P0 FADD.FTZ R54, R54, R153 ;  /* 0x0000009936360221 */ /* 0x000fe20000010000 */
[-C--:B----4-:R-:W-:Y:S01]  /*5b20*/  FMUL.FTZ R59, R57, R58.reuse ;  /* 0x0000003a393b7220 */ /* 0x090fe20000410000 */
[C---:B------:R-:W-:Y:S01]  /*5b30*/  FFMA.FTZ R58, R52.reuse, R58, R95 ;  /* 0x0000003a343a7223 */ /* 0x040fe2000001005f */
[----:B------:R-:W-:Y:S02]  /*5b40*/  @P0 FADD.FTZ R55, R55, R94 ;  /* 0x0000005e37370221 */ /* 0x000fe40000010000 */
[----:B------:R-:W0:Y:S01]  /*5b50*/  SHFL.UP PT, R155, R54, 0x1, RZ ;  /* 0x04200000369b7989 */ /* 0x000e2200000e00ff */
[----:B------:R-:W-:Y:S01]  /*5b60*/  @P0 FFMA.FTZ R52, R52, R56, -R59 ;  /* 0x0000003834340223 */ /* 0x000fe2000001083b */
[----:B-----5:R-:W-:Y:S02]  /*5b70*/  FSEL R53, R57, R58, !P0 ;  /* 0x0000003a39357208 */ /* 0x020fe40004000000 */
[----:B------:R-:W1:Y:S01]  /*5b80*/  SHFL.UP PT, R153, R55, 0x1, RZ ;  /* 0x0420000037997989 */ /* 0x000e6200000e00ff */
[----:B------:R-:W-:-:S03]  /*5b90*/  ISETP.NE.AND P0, PT, R103, RZ, PT ;  /* 0x000000ff6700720c */ /* 0x000fc60003f05270 */
[----:B------:R-:W-:Y:S01]  /*5ba0*/  @!P2 STS.128 [R157+0x430], R52 ;  /* 0x000430349d00a388 */ /* 0x000fe20000000c00 */
[----:B------:R-:W-:Y:S06]  /*5bb0*/  BAR.SYNC.DEFER_BLOCKING 0x0 ;  /* 0x0000000000007b1d */ /* 0x000fec0000010000 */
[----:B------:R-:W3:Y:S04]  /*5bc0*/  SHFL.UP PT, R154, R53, 0x1, RZ ;  /* 0x04200000359a7989 */ /* 0x000ee800000e00ff */
[----:B------:R-:W4:Y:S01]  /*5bd0*/  SHFL.UP PT, R156, R52, 0x1, RZ ;  /* 0x04200000349c7989 */ /* 0x000f2200000e00ff */
[----:B0-----:R-:W-:-:S02]  /*5be0*/  @!P1 MOV R155, R50 ;  /* 0x00000032009b9202 */ /* 0x001fc40000000f00 */
[----:B-1----:R-:W-:Y:S01]  /*5bf0*/  @!P1 MOV R153, R51 ;  /* 0x0000003300999202 */ /* 0x002fe20000000f00 */
[----:B------:R-:W-:Y:S04]  /*5c00*/  @!P1 STS.128 [UR4+0x450], R48 ;  /* 0x00045030ff009988 */ /* 0x000fe80008000c04 */
[----:B------:R-:W-:Y:S01]  /*5c10*/  LDS.128 R56, [UR4+0x430] ;  /* 0x00043004ff387984 */ /* 0x000fe20008000c00 */
[----:B------:R-:W-:Y:S01]  /*5c20*/  BAR.SYNC.DEFER_BLOCKING 0x0 ;  /* 0x0000000000007b1d */ /* 0x000fe20000010000 */
[----:B---3--:R-:W-:Y:S02]  /*5c30*/  @!P1 MOV R154, R49 ;  /* 0x00000031009a9202 */ /* 0x008fe40000000f00 */
[----:B----4-:R-:W-:-:S03]  /*5c40*/  @!P1 MOV R156, R48 ;  /* 0x00000030009c9202 */ /* 0x010fc60000000f00 */
[----:B------:R-:W0:Y:S02]  /*5c50*/  @P3 LDS.64 R94, [UR4+0x458] ;  /* 0x00045804ff5e3984 */ /* 0x000e240008000a00 */
[-C--:B0-----:R-:W-:Y:S01]  /*5c60*/  @P3 FMUL.FTZ R158, R94, R154.reuse ;  /* 0x0000009a5e9e3220 */ /* 0x081fe20000410000 */
[----:B------:R-:W-:-:S03]  /*5c70*/  @P3 FMUL.FTZ R157, R95, R154 ;  /* 0x0000009a5f9d3220 */ /* 0x000fc60000410000 */
[-C--:B------:R-:W-:Y:S01]  /*5c80*/  @P3 FFMA.FTZ R158, R95, R156.reuse, R158 ;  /* 0x0000009c5f9e3223 */ /* 0x080fe2000001009e */
[----:B------:R-:W-:-:S03]  /*5c90*/  @P3 FFMA.FTZ R94, R94, R156, -R157 ;  /* 0x0000009c5e5e3223 */ /* 0x000fc6000001089d */
[----:B------:R-:W-:Y:S01]  /*5ca0*/  @P3 FADD.FTZ R153, R153, R158 ;  /* 0x0000009e99993221 */ /* 0x000fe20000010000 */
[----:B------:R-:W-:-:S03]  /*5cb0*/  @P3 FADD.FTZ R155, R155, R94 ;  /* 0x0000005e9b9b3221 */ /* 0x000fc60000010000 */
        /* <DEDUP_REMOVED lines=21> */
[----:B------:R-:W-:Y:S01]  /*5e10*/  FFMA.FTZ R53, R130, R147, -R94 ;  /* 0x0000009382357223 */ /* 0x000fe2000001085e */
[----:B--2---:R-:W-:Y:S02]  /*5e20*/  FMUL.FTZ R130, R90, R93 ;  /* 0x0000005d5a827220 */ /* 0x004fe40000410000 */
        /* <DEDUP_REMOVED lines=25> */
[----:B------:R-:W-:Y:S01]  /*5fc0*/  FADD.FTZ R139, R139, R138 ;  /* 0x0000008a8b8b7221 */ /* 0x000fe20000010000 */
[C---:B------:R-:W-:Y:S01]  /*5fd0*/  FMUL.FTZ R53, R91.reuse, R93 ;  /* 0x0000005d5b357220 */ /* 0x040fe20000410000 */
[----:B------:R-:W-:Y:S01]  /*5fe0*/  FFMA.FTZ R91, R91, R92, R130 ;  /* 0x0000005c5b5b7223 */ /* 0x000fe20000010082 */
[C---:B------:R-:W-:Y:S01]  /*5ff0*/  FMUL.FTZ R129, R141.reuse, R128 ;  /* 0x000000808d817220 */ /* 0x040fe20000410000 */
[----:B------:R-:W-:Y:S01]  /*6000*/  FMUL.FTZ R141, R141, R139 ;  /* 0x0000008b8d8d7220 */ /* 0x000fe20000410000 */
[----:B------:R-:W-:Y:S01]  /*6010*/  FFMA.FTZ R90, R90, R92, -R53 ;  /* 0x0000005c5a5a7223 */ /* 0x000fe20000010835 */
[C---:B------:R-:W-:Y:S01]  /*6020*/  FMUL.FTZ R53, R57.reuse, R49 ;  /* 0x0000003139357220 */ /* 0x040fe20000410000 */
[C---:B------:R-:W-:Y:S01]  /*6030*/  FFMA.FTZ R93, R142.reuse, R139, -R129 ;  /* 0x0000008b8e5d7223 */ /* 0x040fe20000010881 */
[----:B------:R-:W-:Y:S01]  /*6040*/  FMUL.FTZ R129, R57, R51 ;  /* 0x0000003339817220 */ /* 0x000fe20000410000 */
[----:B------:R-:W-:-:S02]  /*6050*/  FFMA.FTZ R92, R142, R128, R141 ;  /* 0x000000808e5c7223 */ /* 0x000fc4000001008d */
[----:B------:R-:W-:Y:S01]  /*6060*/  FADD.FTZ R93, R152, R93 ;  /* 0x0000005d985d7221 */ /* 0x000fe20000010000 */
[CC--:B------:R-:W-:Y:S01]  /*6070*/  FFMA.FTZ R129, R56.reuse, R50.reuse, -R129 ;  /* 0x0000003238817223 */ /* 0x0c0fe20000010881 */
[C---:B------:R-:W-:Y:S01]  /*6080*/  FMUL.FTZ R50, R57.reuse, R50 ;  /* 0x0000003239327220 */ /* 0x040fe20000410000 */
[----:B------:R-:W-:Y:S01]  /*6090*/  FADD.FTZ R92, RZ, R92 ;  /* 0x0000005cff5c7221 */ /* 0x000fe20000010000 */
[-C--:B------:R-:W-:Y:S01]  /*60a0*/  FMUL.FTZ R57, R57, R48.reuse ;  /* 0x0000003039397220 */ /* 0x080fe20000410000 */
[C---:B------:R-:W-:Y:S02]  /*60b0*/  FFMA.FTZ R48, R56.reuse, R48, -R53 ;  /* 0x0000003038307223 */ /* 0x040fe40000010835 */
[CC--:B------:R-:W-:Y:S01]  /*60c0*/  FMUL.FTZ R53, R125.reuse, R92.reuse ;  /* 0x0000005c7d357220 */ /* 0x0c0fe20000410000 */
[C---:B------:R-:W-:Y:S01]  /*60d0*/  FFMA.FTZ R49, R56.reuse, R49, R57 ;  /* 0x0000003138317223 */ /* 0x040fe20000010039 */
[----:B------:R-:W-:Y:S01]  /*60e0*/  FMUL.FTZ R125, R125, R93 ;  /* 0x0000005d7d7d7220 */ /* 0x000fe20000410000 */
[----:B------:R-:W-:Y:S01]  /*60f0*/  FFMA.FTZ R56, R56, R51, R50 ;  /* 0x0000003338387223 */ /* 0x000fe20000010032 */
[----:B------:R-:W-:Y:S01]  /*6100*/  FFMA.FTZ R130, R124, R93, -R53 ;  /* 0x0000005d7c827223 */ /* 0x000fe20000010835 */
[----:B------:R-:W-:Y:S01]  /*6110*/  FADD.FTZ R50, R58, R129 ;  /* 0x000000813a327221 */ /* 0x000fe20000010000 */
[----:B------:R-:W-:Y:S01]  /*6120*/  FFMA.FTZ R125, R124, R92, R125 ;  /* 0x0000005c7c7d7223 */ /* 0x000fe2000001007d */
[----:B------:R-:W-:Y:S01]  /*6130*/  FMUL.FTZ R57, R91, R52 ;  /* 0x000000345b397220 */ /* 0x000fe20000410000 */
[----:B------:R-:W-:Y:S01]  /*6140*/  FADD.FTZ R51, R59, R56 ;  /* 0x000000383b337221 */ /* 0x000fe20000010000 */
[----:B------:R-:W-:Y:S06]  /*6150*/  @P0 BRA `(.L_x_1394) ;  /* 0x0000000000400947 */ /* 0x000fec0003800000 */
[----:B------:R-:W0:Y:S01]  /*6160*/  S2UR UR5, SR_CTAID.Y ;  /* 0x00000000000579c3 */ /* 0x000e220000002600 */
[----:B------:R-:W-:Y:S01]  /*6170*/  IMAD R52, R11, UR27, R101 ;  /* 0x0000001b0b347c24 */ /* 0x000fe2000f8e0265 */
[----:B------:R-:W-:-:S05]  /*6180*/  LEA R58, R101, UR4, 0x4 ;  /* 0x00000004653a7c11 */ /* 0x000fca000f8e20ff */
[----:B------:R1:W-:Y:S01]  /*6190*/  STS.128 [R58+0x470], R48 ;  /* 0x000470303a007388 */ /* 0x0003e20000000c00 */
[----:B------:R-:W2:Y:S01]  /*61a0*/  S2UR UR28, SR_CTAID.X ;  /* 0x00000000001c79c3 */ /* 0x000ea20000002500 */
[----:B0-----:R-:W-:Y:S02]  /*61b0*/  MOV R0, UR5 ;  /* 0x0000000500007c02 */ /* 0x001fe40008000f00 */
[----:B--2---:R-:W-:-:S05]  /*61c0*/  MOV R5, UR28 ;  /* 0x0000001c00057c02 */ /* 0x004fca0008000f00 */
[----:B------:R-:W-:-:S04]  /*61d0*/  IMAD R53, R5, UR26, R0 ;  /* 0x0000001a05357c24 */ /* 0x000fc8000f8e0200 */
[----:B------:R-:W-:-:S04]  /*61e0*/  IMAD R53, R53, R100, RZ ;  /* 0x0000006435357224 */ /* 0x000fc800078e02ff */
[----:B------:R-:W-:-:S05]  /*61f0*/  IMAD R53, R53, UR27, RZ ;  /* 0x0000001b35357c24 */ /* 0x000fca000f8e02ff */
[----:B------:R-:W-:Y:S02]  /*6200*/  SHF.R.S32.HI R59, RZ, 0x1f, R53 ;  /* 0x0000001fff3b7819 */ /* 0x000fe40000011435 */
[----:B------:R-:W-:-:S04]  /*6210*/  IADD3 R53, P0, R52, R53, RZ ;  /* 0x0000003534357210 */ /* 0x000fc80007f1e0ff */
[----:B------:R-:W-:Y:S02]  /*6220*/  LEA.HI.X.SX32 R56, R52, R59, 0x1, P0 ;  /* 0x0000003b34387211 */ /* 0x000fe400000f0eff */
[----:B------:R-:W-:-:S04]  /*6230*/  LEA R52, P0, R53, R88, 0x4 ;  /* 0x0000005835347211 */ /* 0x000fc800078020ff */
[----:B------:R-:W-:-:S05]  /*6240*/  LEA.HI.X R53, R53, R89, R56, 0x4, P0 ;  /* 0x0000005935357211 */ /* 0x000fca00000f2438 */
[----:B------:R1:W-:Y:S04]  /*6250*/  STG.E.128 desc[UR6][R52.64], R48 ;  /* 0x0000003034007986 */ /* 0x0003e8000c101d06 */
.L_x_1394:
[----:B------:R-:W-:Y:S05]  /*6260*/  BSYNC B0 ;  /* 0x0000000000007941 */ /* 0x000fea0003800000 */
.L_x_1393:
[----:B------:R-:W-:Y:S01]  /*6270*/  FADD.FTZ R105, R105, R130 ;  /* 0x0000008269697221 */ /* 0x000fe20000010000 */
[----:B------:R-:W-:Y:S01]  /*6280*/  FADD.FTZ R56, RZ, R125 ;  /* 0x0000007dff387221 */ /* 0x000fe20000010000 */
[C---:B-1----:R-:W-:Y:S01]  /*6290*/  FMUL.FTZ R51, R91.reuse, R54 ;  /* 0x000000365b337220 */ /* 0x042fe20000410000 */
[----:B------:R-:W-:Y:S01]  /*62a0*/  FMUL.FTZ R55, R91, R55 ;  /* 0x000000375b377220 */ /* 0x000fe20000410000 */
[CC--:B------:R-:W-:Y:S01]  /*62b0*/  FMUL.FTZ R49, R123.reuse, R105.reuse ;  /* 0x000000697b317220 */ /* 0x0c0fe20000410000 */
[----:B------:R-:W-:Y:S01]  /*62c0*/  FMUL.FTZ R48, R123, R56 ;  /* 0x000000387b307220 */ /* 0x000fe20000410000 */
[----:B------:R-:W-:Y:S01]  /*62d0*/  FFMA.FTZ R148, R90, R148, -R51 ;  /* 0x000000945a947223 */ /* 0x000fe20000010833 */
[----:B------:R-:W-:Y:S01]  /*62e0*/  FMUL.FTZ R51, R91, R94 ;  /* 0x0000005e5b337220 */ /* 0x000fe20000410000 */
[C---:B------:R-:W-:Y:S01]  /*62f0*/  FFMA.FTZ R49, R122.reuse, R56, R49 ;  /* 0x000000387a317223 */ /* 0x040fe20000010031 */
[----:B------:R-:W-:Y:S01]  /*6300*/  FFMA.FTZ R48, R122, R105, -R48 ;  /* 0x000000697a307223 */ /* 0x000fe20000010830 */
[C---:B------:R-:W-:Y:S01]  /*6310*/  FFMA.FTZ R55, R90.reuse, R147, -R55 ;  /* 0x000000935a377223 */ /* 0x040fe20000010837 */
[C---:B------:R-:W-:Y:S01]  /*6320*/  FFMA.FTZ R140, R90.reuse, R140, -R51 ;  /* 0x0000008c5a8c7223 */ /* 0x040fe20000010833 */
[----:B------:R-:W-:Y:S01]  /*6330*/  FADD.FTZ R58, RZ, R49 ;  /* 0x00000031ff3a7221 */ /* 0x000fe20000010000 */
[----:B------:R-:W-:Y:S01]  /*6340*/  FADD.FTZ R54, R119, R48 ;  /* 0x0000003077367221 */ /* 0x000fe20000010000 */
[----:B------:R-:W-:Y:S01]  /*6350*/  FFMA.FTZ R74, R55, 2, R74 ;  /* 0x40000000374a7823 */ /* 0x000fe2000001004a */
[----:B------:R-:W-:Y:S01]  /*6360*/  FFMA.FTZ R57, R90, R146, -R57 ;  /* 0x000000925a397223 */ /* 0x000fe20000010839 */
[C---:B------:R-:W-:Y:S01]  /*6370*/  FMUL.FTZ R49, R121.reuse, R58 ;  /* 0x0000003a79317220 */ /* 0x040fe20000410000 */
[----:B------:R-:W-:Y:S01]  /*6380*/  FMUL.FTZ R121, R121, R54 ;  /* 0x0000003679797220 */ /* 0x000fe20000410000 */
[----:B------:R-:W-:Y:S01]  /*6390*/  FMUL.FTZ R53, R91, R126 ;  /* 0x0000007e5b357220 */ /* 0x000fe20000410000 */
[----:B------:R-:W-:Y:S01]  /*63a0*/  FFMA.FTZ R72, R57, 2, R72 ;  /* 0x4000000039487823 */ /* 0x000fe20000010048 */
[C---:B------:R-:W-:Y:S01]  /*63b0*/  FFMA.FTZ R48, R120.reuse, R54, -R49 ;  /* 0x0000003678307223 */ /* 0x040fe20000010831 */
[----:B------:R-:W-:Y:S01]  /*63c0*/  FFMA.FTZ R121, R120, R58, R121 ;  /* 0x0000003a78797223 */ /* 0x000fe20000010079 */
[----:B------:R-:W-:Y:S01]  /*63d0*/  FFMA.FTZ R150, R90, R150, -R53 ;  /* 0x000000965a967223 */ /* 0x000fe20000010835 */
[----:B------:R-:W-:Y:S01]  /*63e0*/  FMUL.FTZ R53, R91, R56 ;  /* 0x000000385b357220 */ /* 0x000fe20000410000 */
[----:B------:R-:W-:Y:S01]  /*63f0*/  FADD.FTZ R94, R117, R48 ;  /* 0x00000030755e7221 */ /* 0x000fe20000010000 */
[----:B------:R-:W-:Y:S01]  /*6400*/  FADD.FTZ R121, RZ, R121 ;  /* 0x00000079ff797221 */ /* 0x000fe20000010000 */
[----:B------:R-:W-:Y:S01]  /*6410*/  IADD3 R101, R101, 0x1, RZ ;  /* 0x0000000165657810 */ /* 0x000fe20007ffe0ff */
[----:B------:R-:W-:Y:S01]  /*6420*/  FMUL.FTZ R95, R91, R95 ;  /* 0x0000005f5b5f7220 */ /* 0x000fe20000410000 */
[CC--:B------:R-:W-:Y:S01]  /*6430*/  FMUL.FTZ R51, R118.reuse, R94.reuse ;  /* 0x0000005e76337220 */ /* 0x0c0fe20000410000 */
[----:B------:R-:W-:Y:S01]  /*6440*/  FMUL.FTZ R49, R118, R121 ;  /* 0x0000007976317220 */ /* 0x000fe20000410000 */
[----:B------:R-:W-:Y:S01]  /*6450*/  ISETP.GE.AND P0, PT, R101, UR27, PT ;  /* 0x0000001b65007c0c */ /* 0x000fe2000bf06270 */
[C---:B------:R-:W-:Y:S01]  /*6460*/  FMUL.FTZ R127, R91.reuse, R127 ;  /* 0x0000007f5b7f7220 */ /* 0x040fe20000410000 */
[C---:B------:R-:W-:Y:S01]  /*6470*/  FFMA.FTZ R51, R116.reuse, R121, R51 ;  /* 0x0000007974337223 */ /* 0x040fe20000010033 */
[----:B------:R-:W-:Y:S01]  /*6480*/  FFMA.FTZ R49, R116, R94, -R49 ;  /* 0x0000005e74317223 */ /* 0x000fe20000010831 */
[C---:B------:R-:W-:Y:S01]  /*6490*/  FFMA.FTZ R95, R90.reuse, R151, -R95 ;  /* 0x000000975a5f7223 */ /* 0x040fe2000001085f */
[----:B------:R-:W-:Y:S01]  /*64a0*/  FFMA.FTZ R127, R90, R149, -R127 ;  /* 0x000000955a7f7223 */ /* 0x000fe2000001087f */
[----:B------:R-:W-:Y:S01]  /*64b0*/  FADD.FTZ R55, RZ, R51 ;  /* 0x00000033ff377221 */ /* 0x000fe20000010000 */
[----:B------:R-:W-:Y:S01]  /*64c0*/  FADD.FTZ R114, R114, R49 ;  /* 0x0000003172727221 */ /* 0x000fe20000010000 */
[----:B------:R-:W-:Y:S01]  /*64d0*/  FMUL.FTZ R49, R91, R128 ;  /* 0x000000805b317220 */ /* 0x000fe20000410000 */
[----:B------:R-:W-:Y:S01]  /*64e0*/  FFMA.FTZ R73, R148, 2, R73 ;  /* 0x4000000094497823 */ /* 0x000fe20000010049 */
[C---:B------:R-:W-:Y:S01]  /*64f0*/  FMUL.FTZ R48, R115.reuse, R55 ;  /* 0x0000003773307220 */ /* 0x040fe20000410000 */
[----:B------:R-:W-:Y:S01]  /*6500*/  FMUL.FTZ R50, R115, R114 ;  /* 0x0000007273327220 */ /* 0x000fe20000410000 */
[----:B------:R-:W-:Y:S01]  /*6510*/  FFMA.FTZ R52, R90, R139, -R49 ;  /* 0x0000008b5a347223 */ /* 0x000fe20000010831 */
[----:B------:R-:W-:Y:S01]  /*6520*/  FMUL.FTZ R49, R91, R92 ;  /* 0x0000005c5b317220 */ /* 0x000fe20000410000 */
[C---:B------:R-:W-:Y:S01]  /*6530*/  FFMA.FTZ R48, R113.reuse, R114, -R48 ;  /* 0x0000007271307223 */ /* 0x040fe20000010830 */
[----:B------:R-:W-:Y:S01]  /*6540*/  FFMA.FTZ R50, R113, R55, R50 ;  /* 0x0000003771327223 */ /* 0x000fe20000010032 */
[----:B------:R-:W-:Y:S01]  /*6550*/  FFMA.FTZ R79, R52, 2, R79 ;  /* 0x40000000344f7823 */ /* 0x000fe2000001004f */
[C---:B------:R-:W-:Y:S01]  /*6560*/  FFMA.FTZ R49, R90.reuse, R93, -R49 ;  /* 0x0000005d5a317223 */ /* 0x040fe20000010831 */
[----:B------:R-:W-:Y:S01]  /*6570*/  FADD.FTZ R52, R111, R48 ;  /* 0x000000306f347221 */ /* 0x000fe20000010000 */
[----:B------:R-:W-:Y:S01]  /*6580*/  FADD.FTZ R57, RZ, R50 ;  /* 0x00000032ff397221 */ /* 0x000fe20000010000 */
[----:B------:R-:W-:Y:S01]  /*6590*/  FFMA.FTZ R48, R90, R105, -R53 ;  /* 0x000000695a307223 */ /* 0x000fe20000010835 */
[----:B------:R-:W-:Y:S01]  /*65a0*/  FFMA.FTZ R80, R49, 2, R80 ;  /* 0x4000000031507823 */ /* 0x000fe20000010050 */
[C---:B------:R-:W-:Y:S01]  /*65b0*/  FMUL.FTZ R51, R112.reuse, R52 ;  /* 0x0000003470337220 */ /* 0x040fe20000410000 */
[-C--:B------:R-:W-:Y:S01]  /*65c0*/  FMUL.FTZ R49, R112, R57.reuse ;  /* 0x0000003970317220 */ /* 0x080fe20000410000 */
[----:B------:R-:W-:Y:S01]  /*65d0*/  FFMA.FTZ R81, R48, 2, R81 ;  /* 0x4000000030517823 */ /* 0x000fe20000010051 */
[C---:B------:R-:W-:Y:S01]  /*65e0*/  FMUL.FTZ R53, R91.reuse, R58 ;  /* 0x0000003a5b357220 */ /* 0x040fe20000410000 */
[C---:B------:R-:W-:Y:S01]  /*65f0*/  FFMA.FTZ R51, R110.reuse, R57, R51 ;  /* 0x000000396e337223 */ /* 0x040fe20000010033 */
[----:B------:R-:W-:Y:S01]  /*6600*/  FFMA.FTZ R110, R110, R52, -R49 ;  /* 0x000000346e6e7223 */ /* 0x000fe20000010831 */
[----:B------:R-:W-:Y:S01]  /*6610*/  FMUL.FTZ R49, R91, R121 ;  /* 0x000000795b317220 */ /* 0x000fe20000410000 */
[C---:B------:R-:W-:Y:S01]  /*6620*/  FFMA.FTZ R53, R90.reuse, R54, -R53 ;  /* 0x000000365a357223 */ /* 0x040fe20000010835 */
[----:B------:R-:W-:Y:S01]  /*6630*/  FADD.FTZ R59, RZ, R51 ;  /* 0x00000033ff3b7221 */ /* 0x000fe20000010000 */
[----:B------:R-:W-:Y:S01]  /*6640*/  FADD.FTZ R110, R109, R110 ;  /* 0x0000006e6d6e7221 */ /* 0x000fe20000010000 */
[----:B------:R-:W-:Y:S01]  /*6650*/  FFMA.FTZ R50, R90, R94, -R49 ;  /* 0x0000005e5a327223 */ /* 0x000fe20000010831 */
[----:B------:R-:W-:Y:S01]  /*6660*/  FFMA.FTZ R82, R53, 2, R82 ;  /* 0x4000000035527823 */ /* 0x000fe20000010052 */
[C---:B------:R-:W-:Y:S01]  /*6670*/  FMUL.FTZ R48, R108.reuse, R59 ;  /* 0x0000003b6c307220 */ /* 0x040fe20000410000 */
[-C--:B------:R-:W-:Y:S01]  /*6680*/  FMUL.FTZ R108, R108, R110.reuse ;  /* 0x0000006e6c6c7220 */ /* 0x080fe20000410000 */
[C---:B------:R-:W-:Y:S01]  /*6690*/  FMUL.FTZ R51, R91.reuse, R55 ;  /* 0x000000375b337220 */ /* 0x040fe20000410000 */
[-C--:B------:R-:W-:Y:S01]  /*66a0*/  FMUL.FTZ R53, R91, R59.reuse ;  /* 0x0000003b5b357220 */ /* 0x080fe20000410000 */
[C---:B------:R-:W-:Y:S01]  /*66b0*/  FFMA.FTZ R49, R107.reuse, R110, -R48 ;  /* 0x0000006e6b317223 */ /* 0x040fe20000010830 */
[----:B------:R-:W-:Y:S01]  /*66c0*/  FFMA.FTZ R48, R107, R59, R108 ;  /* 0x0000003b6b307223 */ /* 0x000fe2000001006c */
[C---:B------:R-:W-:Y:S01]  /*66d0*/  FFMA.FTZ R51, R90.reuse, R114, -R51 ;  /* 0x000000725a337223 */ /* 0x040fe20000010833 */
[----:B------:R-:W-:Y:S01]  /*66e0*/  FFMA.FTZ R53, R90, R110, -R53 ;  /* 0x0000006e5a357223 */ /* 0x000fe20000010835 */
[----:B------:R-:W-:Y:S01]  /*66f0*/  FADD.FTZ R106, R106, R49 ;  /* 0x000000316a6a7221 */ /* 0x000fe20000010000 */
[----:B------:R-:W-:Y:S01]  /*6700*/  FADD.FTZ R48, RZ, R48 ;  /* 0x00000030ff307221 */ /* 0x000fe20000010000 */
[----:B------:R-:W-:Y:S01]  /*6710*/  FMUL.FTZ R49, R91, R57 ;  /* 0x000000395b317220 */ /* 0x000fe20000410000 */
[----:B------:R-:W-:Y:S01]  /*6720*/  FFMA.FTZ R75, R140, 2, R75 ;  /* 0x400000008c4b7823 */ /* 0x000fe2000001004b */
[----:B------:R-:W-:Y:S01]  /*6730*/  FFMA.FTZ R76, R95, 2, R76 ;  /* 0x400000005f4c7823 */ /* 0x000fe2000001004c */
[----:B------:R-:W-:Y:S01]  /*6740*/  FMUL.FTZ R91, R91, R48 ;  /* 0x000000305b5b7220 */ /* 0x000fe20000410000 */
[----:B------:R-:W-:Y:S01]  /*6750*/  FFMA.FTZ R48, R90, R52, -R49 ;  /* 0x000000345a307223 */ /* 0x000fe20000010831 */
[----:B------:R-:W-:Y:S01]  /*6760*/  FFMA.FTZ R77, R150, 2, R77 ;  /* 0x40000000964d7823 */ /* 0x000fe2000001004d */
[----:B------:R-:W-:Y:S01]  /*6770*/  FFMA.FTZ R78, R127, 2, R78 ;  /* 0x400000007f4e7823 */ /* 0x000fe2000001004e */
[----:B------:R-:W-:Y:S01]  /*6780*/  FFMA.FTZ R90, R90, R106, -R91 ;  /* 0x0000006a5a5a7223 */ /* 0x000fe2000001085b */
[----:B------:R-:W-:Y:S01]  /*6790*/  FFMA.FTZ R83, R50, 2, R83 ;  /* 0x4000000032537823 */ /* 0x000fe20000010053 */
[----:B------:R-:W-:Y:S01]  /*67a0*/  FFMA.FTZ R96, R51, 2, R96 ;  /* 0x4000000033607823 */ /* 0x000fe20000010060 */
[----:B------:R-:W-:Y:S01]  /*67b0*/  FFMA.FTZ R97, R48, 2, R97 ;  /* 0x4000000030617823 */ /* 0x000fe20000010061 */
[----:B------:R-:W-:Y:S01]  /*67c0*/  FFMA.FTZ R98, R53, 2, R98 ;  /* 0x4000000035627823 */ /* 0x000fe20000010062 */
[----:B------:R-:W-:Y:S01]  /*67d0*/  FFMA.FTZ R99, R90, 2, R99 ;  /* 0x400000005a637823 */ /* 0x000fe20000010063 */
[----:B------:R-:W-:Y:S06]  /*67e0*/  @!P0 BRA `(.L_x_1395) ;  /* 0xffffffd000f08947 */ /* 0x000fec000383ffff */
.L_x_1392:
[----:B------:R-:W-:Y:S01]  /*67f0*/  BAR.SYNC.DEFER_BLOCKING 0x0 ;  /* 0x0000000000007b1d */ /* 0x000fe20000010000 */
[----:B------:R-:W-:Y:S02]  /*6800*/  F2FP.BF16.F32.PACK_AB R72, R73, R72 ;  /* 0x000000484948723e */ /* 0x000fe400000010ff */
[----:B------:R-:W-:Y:S02]  /*6810*/  F2FP.BF16.F32.PACK_AB R80, R81, R80 ;  /* 0x000000505150723e */ /* 0x000fe400000010ff */
[----:B------:R-:W-:Y:S01]  /*6820*/  PRMT R28, R72, 0x7632, R28 ;  /* 0x00007632481c7816 */ /* 0x000fe2000000001c */
[----:B------:R-:W-:Y:S01]  /*6830*/  BSSY B0, `(.L_x_1396) ;  /* 0x000004a000007945 */ /* 0x000fe20003800000 */
[----:B------:R-:W-:Y:S02]  /*6840*/  F2FP.BF16.F32.PACK_AB R74, R75, R74 ;  /* 0x0000004a4b4a723e */ /* 0x000fe400000010ff */
[----:B------:R-:W-:Y:S02]  /*6850*/  F2FP.BF16.F32.PACK_AB R76, R77, R76 ;  /* 0x0000004c4d4c723e */ /* 0x000fe400000010ff */
[----:B------:R-:W-:-:S02]  /*6860*/  PRMT R29, R74, 0x7632, R29 ;  /* 0x000076324a1d7816 */ /* 0x000fc4000000001d */
[----:B------:R-:W-:Y:S02]  /*6870*/  PRMT R30, R76, 0x7632, R30 ;  /* 0x000076324c1e7816 */ /* 0x000fe4000000001e */
[----:B------:R-:W-:Y:S02]  /*6880*/  ISETP.NE.AND P0, PT, R103, RZ, PT ;  /* 0x000000ff6700720c */ /* 0x000fe40003f05270 */
[----:B------:R-:W-:Y:S02]  /*6890*/  F2FP.BF16.F32.PACK_AB R78, R79, R78 ;  /* 0x0000004e4f4e723e */ /* 0x000fe400000010ff */
[----:B------:R-:W-:Y:S02]  /*68a0*/  F2FP.BF16.F32.PACK_AB R82, R83, R82 ;  /* 0x000000525352723e */ /* 0x000fe400000010ff */
[----:B------:R-:W-:Y:S02]  /*68b0*/  F2FP.BF16.F32.PACK_AB R96, R97, R96 ;  /* 0x000000606160723e */ /* 0x000fe400000010ff */
[----:B------:R-:W-:Y:S01]  /*68c0*/  F2FP.BF16.F32.PACK_AB R98, R99, R98 ;  /* 0x000000626362723e */ /* 0x000fe200000010ff */
[----:B------:R0:W-:Y:S01]  /*68d0*/  STS.U16 [R27+0x2], R28 ;  /* 0x0000021c1b007388 */ /* 0x0001e20000000400 */
[----:B------:R-:W-:-:S02]  /*68e0*/  PRMT R31, R78, 0x7632, R31 ;  /* 0x000076324e1f7816 */ /* 0x000fc4000000001f */
[----:B------:R-:W-:Y:S01]  /*68f0*/  PRMT R32, R98, 0x7632, R32 ;  /* 0x0000763262207816 */ /* 0x000fe20000000020 */
[----:B------:R1:W-:Y:S04]  /*6900*/  STS.U16 [R27+0x6], R29 ;  /* 0x0000061d1b007388 */ /* 0x0003e80000000400 */
[----:B------:R2:W-:Y:S01]  /*6910*/  STS.U16 [R27+0xa], R30 ;  /* 0x00000a1e1b007388 */ /* 0x0005e20000000400 */
[----:B0-----:R-:W-:-:S03]  /*6920*/  PRMT R28, R80, 0x7632, R28 ;  /* 0x00007632501c7816 */ /* 0x001fc6000000001c */
[----:B------:R-:W-:Y:S01]  /*6930*/  STS.U16 [R27], R72 ;  /* 0x000000481b007388 */ /* 0x000fe20000000400 */
[----:B-1----:R-:W-:-:S03]  /*6940*/  PRMT R29, R82, 0x7632, R29 ;  /* 0x00007632521d7816 */ /* 0x002fc6000000001d */
[----:B------:R0:W-:Y:S01]  /*6950*/  STS.U16 [R27+0x12], R28 ;  /* 0x0000121c1b007388 */ /* 0x0001e20000000400 */
[----:B--2---:R-:W-:-:S03]  /*6960*/  PRMT R30, R96, 0x7632, R30 ;  /* 0x00007632601e7816 */ /* 0x004fc6000000001e */
[----:B------:R-:W-:Y:S04]  /*6970*/  STS.U16 [R27+0x4], R74 ;  /* 0x0000044a1b007388 */ /* 0x000fe80000000400 */
[----:B------:R-:W-:Y:S01]  /*6980*/  STS.U16 [R27+0x8], R76 ;  /* 0x0000084c1b007388 */ /* 0x000fe20000000400 */
[----:B0-----:R-:W-:-:S03]  /*6990*/  LEA.HI.SX32 R28, R6, R6, 0x1b ;  /* 0x00000006061c7211 */ /* 0x001fc600078fdaff */
        /* <DEDUP_REMOVED lines=11> */
[----:B------:R-:W-:Y:S04]  /*6a50*/  LDS.U16 R29, [R12+0x40] ;  /* 0x000040000c1d7984 */ /* 0x000fe80000000400 */
[----:B------:R-:W-:Y:S04]  /*6a60*/  LDS.U16 R31, [R13+0x80] ;  /* 0x000080000d1f7984 */ /* 0x000fe80000000400 */
[----:B------:R0:W-:Y:S04]  /*6a70*/  LDS.U16 R33, [R14+0xc0] ;  /* 0x0000c0000e217984 */ /* 0x0001e80000000400 */
[----:B------:R-:W-:Y:S04]  /*6a80*/  LDS.U16 R35, [R15+0x100] ;  /* 0x000100000f237984 */ /* 0x000fe80000000400 */
[----:B------:R-:W-:Y:S04]  /*6a90*/  LDS.U16 R37, [R16+0x140] ;  /* 0x0001400010257984 */ /* 0x000fe80000000400 */
[----:B------:R1:W-:Y:S04]  /*6aa0*/  LDS.U16 R39, [R17+0x180] ;  /* 0x0001800011277984 */ /* 0x0003e80000000400 */
        /* <DEDUP_REMOVED lines=9> */
[----:B------:R-:W-:Y:S04]  /*6b40*/  LDS.U16 R27, [R28] ;  /* 0x000000001c1b7984 */ /* 0x000fe80000000400 */
[----:B------:R-:W-:Y:S01]  /*6b50*/  @!P0 STS [UR4+0x420], R104 ;  /* 0x00042068ff008988 */ /* 0x000fe20008000804 */
[----:B------:R-:W-:Y:S06]  /*6b60*/  BAR.SYNC.DEFER_BLOCKING 0x0 ;  /* 0x0000000000007b1d */ /* 0x000fec0000010000 */
[----:B------:R-:W2:Y:S01]  /*6b70*/  LDS R18, [UR4+0x420] ;  /* 0x00042004ff127984 */ /* 0x000ea20008000800 */
[----:B------:R-:W-:-:S02]  /*6b80*/  ULDC.64 UR4, c[0x0][0x2b0] ;  /* 0x0000ac0000047ab9 */ /* 0x000fc40000000a00 */
[----:B0-----:R-:W-:Y:S02]  /*6b90*/  IMAD R14, R7, UR4, RZ ;  /* 0x00000004070e7c24 */ /* 0x001fe4000f8e02ff */
[----:B------:R-:W-:-:S04]  /*6ba0*/  IMAD.WIDE.U32 R12, R5, UR4, RZ ;  /* 0x00000004050c7c25 */ /* 0x000fc8000f8e00ff */
[----:B-1----:R-:W-:-:S05]  /*6bb0*/  IMAD R17, R5, UR5, R14 ;  /* 0x0000000505117c24 */ /* 0x002fca000f8e020e */
[----:B------:R-:W-:Y:S02]  /*6bc0*/  IADD3 R51, R13, R17, RZ ;  /* 0x000000110d337210 */ /* 0x000fe40007ffe0ff */
[----:B--2---:R-:W-:-:S13]  /*6bd0*/  ISETP.GE.AND P0, PT, R9, R18, PT ;  /* 0x000000120900720c */ /* 0x004fda0003f06270 */
[----:B------:R-:W-:Y:S05]  /*6be0*/  @P0 BRA `(.L_x_1397) ;  /* 0x0000000000380947 */ /* 0x000fea0003800000 */
[----:B------:R-:W-:Y:S01]  /*6bf0*/  SHF.L.U32 R15, R11, 0x9, RZ ;  /* 0x000000090b0f7819 */ /* 0x000fe200000006ff */
[----:B------:R-:W-:Y:S02]  /*6c00*/  ULDC.64 UR8, c[0x0][0x2b8] ;  /* 0x0000ae0000087ab9 */ /* 0x000fe40000000a00 */
[----:B------:R-:W-:Y:S01]  /*6c10*/  IMAD R53, R3, UR8, RZ ;  /* 0x0000000803357c24 */ /* 0x000fe2000f8e02ff */
[----:B------:R-:W-:-:S03]  /*6c20*/  IADD3 R14, P0, R9, R15, RZ ;  /* 0x0000000f090e7210 */ /* 0x000fc60007f1e0ff */
[----:B------:R-:W-:Y:S01]  /*6c30*/  IMAD R53, R0, UR9, R53 ;  /* 0x0000000900357c24 */ /* 0x000fe2000f8e0235 */
        /* <DEDUP_REMOVED lines=9> */
.L_x_1397:
[----:B------:R-:W-:Y:S05]  /*6cd0*/  BSYNC B0 ;  /* 0x0000000000007941 */ /* 0x000fea0003800000 */
.L_x_1396:
[----:B------:R-:W-:Y:S01]  /*6ce0*/  MOV R13, R51 ;  /* 0x00000033000d7202 */ /* 0x000fe20000000f00 */
[----:B------:R-:W-:Y:S01]  /*6cf0*/  ULDC.64 UR4, c[0x0][0x2b8] ;  /* 0x0000ae0000047ab9 */ /* 0x000fe20000000a00 */
[----:B------:R-:W-:Y:S01]  /*6d00*/  LOP3.LUT R15, R9, 0x20, RZ, 0xfc, !PT ;  /* 0x00000020090f7812 */ /* 0x000fe200078efcff */
[----:B0-----:R-:W-:Y:S01]  /*6d10*/  IMAD R17, R3, UR4, RZ ;  /* 0x0000000403117c24 */ /* 0x001fe2000f8e02ff */
[----:B------:R-:W-:Y:S01]  /*6d20*/  LOP3.LUT R27, R9, 0x40, RZ, 0xfc, !PT ;  /* 0x00000040091b7812 */ /* 0x000fe200078efcff */
[C---:B------:R-:W-:Y:S01]  /*6d30*/  IMAD.WIDE.U32 R12, R0.reuse, UR4, R12 ;  /* 0x00000004000c7c25 */ /* 0x040fe2000f8e000c */
[-C--:B------:R-:W-:Y:S02]  /*6d40*/  ISETP.GE.AND P3, PT, R15, R18.reuse, PT ;  /* 0x000000120f00720c */ /* 0x080fe40003f66270 */
[----:B------:R-:W-:Y:S01]  /*6d50*/  SHF.L.U32 R15, R11, 0x9, RZ ;  /* 0x000000090b0f7819 */ /* 0x000fe200000006ff */
[----:B------:R-:W-:Y:S01]  /*6d60*/  IMAD R16, R0, UR5, R17 ;  /* 0x0000000500107c24 */ /* 0x000fe2000f8e0211 */
[----:B------:R-:W-:Y:S01]  /*6d70*/  ULDC.64 UR4, c[0x0][0x308] ;  /* 0x0000c20000047ab9 */ /* 0x000fe20000000a00 */
[----:B------:R-:W-:-:S02]  /*6d80*/  ISETP.GE.AND P4, PT, R27, R18, PT ;  /* 0x000000121b00720c */ /* 0x000fc40003f86270 */
[----:B------:R-:W-:Y:S02]  /*6d90*/  SHF.R.S32.HI R17, RZ, 0x1f, R15 ;  /* 0x0000001fff117819 */ /* 0x000fe4000001140f */
[----:B------:R-:W-:Y:S02]  /*6da0*/  IADD3 R14, P1, R15, R12, RZ ;  /* 0x0000000c0f0e7210 */ /* 0x000fe40007f3e0ff */
[C---:B------:R-:W-:Y:S01]  /*6db0*/  LEA R15, P0, R9.reuse, UR4, 0x1 ;  /* 0x00000004090f7c11 */ /* 0x040fe2000f8008ff */
[----:B------:R-:W-:Y:S01]  /*6dc0*/  ULDC UR4, c[0x0][0x224] ;  /* 0x0000890000047ab9 */ /* 0x000fe20000000800 */
[----:B------:R-:W-:Y:S02]  /*6dd0*/  LOP3.LUT R51, R9, 0x80, RZ, 0xfc, !PT ;  /* 0x0000008009337812 */ /* 0x000fe400078efcff */
[----:B------:R-:W-:Y:S02]  /*6de0*/  IADD3.X R13, R17, R16, R13, P1, !PT ;  /* 0x00000010110d7210 */ /* 0x000fe40000ffe40d */
[----:B------:R-:W-:-:S02]  /*6df0*/  LEA.HI.X R16, R9, UR5, R10, 0x1, P0 ;  /* 0x0000000509107c11 */ /* 0x000fc400080f0c0a */
[C---:B------:R-:W-:Y:S02]  /*6e00*/  LEA R12, P0, R14.reuse, R15, 0x1 ;  /* 0x0000000f0e0c7211 */ /* 0x040fe400078008ff */
[----:B------:R-:W-:Y:S02]  /*6e10*/  ISETP.GE.AND P6, PT, R51, R18, PT ;  /* 0x000000123300720c */ /* 0x000fe40003fc6270 */
[C---:B------:R-:W-:Y:S02]  /*6e20*/  LOP3.LUT R17, R9.reuse, 0xc0, RZ, 0xfc, !PT ;  /* 0x000000c009117812 */ /* 0x040fe400078efcff */
[----:B------:R-:W-:Y:S02]  /*6e30*/  LOP3.LUT R15, R9, 0xa0, RZ, 0xfc, !PT ;  /* 0x000000a0090f7812 */ /* 0x000fe400078efcff */
[----:B------:R-:W-:Y:S02]  /*6e40*/  LEA.HI.X R13, R14, R16, R13, 0x1, P0 ;  /* 0x000000100e0d7211 */ /* 0x000fe400000f0c0d */
[----:B------:R-:W-:-:S02]  /*6e50*/  ISETP.GE.AND P1, PT, R17, R18, PT ;  /* 0x000000121100720c */ /* 0x000fc40003f26270 */
[----:B------:R-:W-:Y:S01]  /*6e60*/  LOP3.LUT R27, R9, 0x60, RZ, 0xfc, !PT ;  /* 0x00000060091b7812 */ /* 0x000fe200078efcff */
[----:B------:R0:W-:Y:S01]  /*6e70*/  @!P4 STG.E.U16 desc[UR6][R12.64+0x80], R31 ;  /* 0x0000801f0c00c986 */ /* 0x0001e2000c101506 */
[-C--:B------:R-:W-:Y:S02]  /*6e80*/  ISETP.GE.AND P0, PT, R15, R18.reuse, PT ;  /* 0x000000120f00720c */ /* 0x080fe40003f06270 */
        /* <DEDUP_REMOVED lines=11> */
[----:B------:R-:W-:Y:S02]  /*6f40*/  ISETP.GE.AND P6, PT, R17, R18, PT ;  /* 0x000000121100720c */ /* 0x000fe40003fc6270 */
[C---:B------:R-:W-:Y:S01]  /*6f50*/  LOP3.LUT R17, R9.reuse, 0x1a0, RZ, 0xfc, !PT ;  /* 0x000001a009117812 */ /* 0x040fe200078efcff */
        /* <DEDUP_REMOVED lines=10> */
[----:B------:R-:W-:-:S02]  /*7000*/  ISETP.GE.AND P2, PT, R27, R18, PT ;  /* 0x000000121b00720c */ /* 0x000fc40003f46270 */
[----:B------:R-:W-:Y:S01]  /*7010*/  ISETP.GE.AND P0, PT, R15, R18, PT ;  /* 0x000000120f00720c */ /* 0x000fe20003f06270 */
[----:B------:R0:W-:Y:S01]  /*7020*/  @!P1 STG.E.U16 desc[UR6][R12.64+0x340], R47 ;  /* 0x0003402f0c009986 */ /* 0x0001e2000c101506 */
[----:B------:R-:W-:Y:S02]  /*7030*/  LOP3.LUT R15, R9, 0x1c0, RZ, 0xfc, !PT ;  /* 0x000001c0090f7812 */ /* 0x000fe400078efcff */
[----:B------:R-:W-:Y:S01]  /*7040*/  IADD3 R11, R11, 0x1, RZ ;  /* 0x000000010b0b7810 */ /* 0x000fe20007ffe0ff */
[----:B------:R0:W-:Y:S01]  /*7050*/  @!P5 STG.E.U16 desc[UR6][R12.64+0x280], R21 ;  /* 0x000280150c00d986 */ /* 0x0001e2000c101506 */
[----:B------:R-:W-:-:S03]  /*7060*/  IADD3 R86, P1, R86, 0x400, RZ ;  /* 0x0000040056567810 */ /* 0x000fc60007f3e0ff */
[----:B------:R0:W-:Y:S01]  /*7070*/  @!P3 STG.E.U16 desc[UR6][R12.64+0x3c0], R49 ;  /* 0x0003c0310c00b986 */ /* 0x0001e2000c101506 */
[----:B------:R-:W-:-:S03]  /*7080*/  IADD3.X R87, RZ, R87, RZ, P1, !PT ;  /* 0x00000057ff577210 */ /* 0x000fc60000ffe4ff */
[----:B------:R0:W-:Y:S01]  /*7090*/  @!P2 STG.E.U16 desc[UR6][R12.64+0x1c0], R41 ;  /* 0x0001c0290c00a986 */ /* 0x0001e2000c101506 */
[----:B------:R-:W-:-:S03]  /*70a0*/  ISETP.GE.AND P2, PT, R15, R18, PT ;  /* 0x000000120f00720c */ /* 0x000fc60003f46270 */
[----:B------:R0:W-:Y:S01]  /*70b0*/  @!P0 STG.E.U16 desc[UR6][R12.64+0x300], R23 ;  /* 0x000300170c008986 */ /* 0x0001e2000c101506 */
[----:B------:R-:W-:-:S09]  /*70c0*/  ISETP.GE.AND P0, PT, R11, UR4, PT ;  /* 0x000000040b007c0c */ /* 0x000fd2000bf06270 */
[----:B------:R0:W-:Y:S01]  /*70d0*/  @!P2 STG.E.U16 desc[UR6][R12.64+0x380], R25 ;  /* 0x000380190c00a986 */ /* 0x0001e2000c101506 */
[----:B------:R-:W-:-:S04]  /*70e0*/  IADD3 R84, P2, R84, 0x400, RZ ;  /* 0x0000040054547810 */ /* 0x000fc80007f5e0ff */
[----:B------:R-:W-:Y:S01]  /*70f0*/  IADD3.X R85, RZ, R85, RZ, P2, !PT ;  /* 0x00000055ff557210 */ /* 0x000fe200017fe4ff */
[----:B------:R-:W-:Y:S08]  /*7100*/  @!P0 BRA `(.L_x_1398) ;  /* 0xffffff9000b08947 */ /* 0x000ff0000383ffff */
[----:B------:R-:W-:Y:S05]  /*7110*/  EXIT ;  /* 0x000000000000794d */ /* 0x000fea0003800000 */
.L_x_1399:
        /* <DEDUP_REMOVED lines=14> */
.L_x_5192:


//--------------------- .text._Z25selective_scan_fwd_kernelI32Selective_Scan_fwd_kernel_traitsILi32ELi16ELi1ELb0ELb0ELb0ELb1EN3c108BFloat16ENS1_7complexIfEEEEv13SSMParamsBase --------------------------
	.section	.text._Z25selective_scan_fwd_kernelI32Selective_Scan_fwd_kernel_traitsILi32ELi16ELi1ELb0ELb0ELb0ELb1EN3c108BFloat16ENS1_7complexIfEEEEv13SSMParamsBase,"ax",@progbits
	.align	128
        .global         _Z25selective_scan_fwd_kernelI32Selective_Scan_fwd_kernel_traitsILi32ELi16ELi1ELb0ELb0ELb0ELb1EN3c108BFloat16ENS1_7complexIfEEEEv13SSMParamsBase
        .type           _Z25selective_scan_fwd_kernelI32Selective_Scan_fwd_kernel_traitsILi32ELi16ELi1ELb0ELb0ELb0ELb1EN3c108BFloat16ENS1_7complexIfEEEEv13SSMParamsBase,@function
        .size           _Z25selective_scan_fwd_kernelI32Selective_Scan_fwd_kernel_traitsILi32ELi16ELi1ELb0ELb0ELb0ELb1EN3c108BFloat16ENS1_7complexIfEEEEv13SSMParamsBase,(.L_x_5193 - _Z25selective_scan_fwd_kernelI32Selective_Scan_fwd_kernel_traitsILi32ELi16ELi1ELb0ELb0ELb0ELb1EN3c108BFloat16ENS1_7complexIfEEEEv13SSMParamsBase)
        .other          _Z25selective_scan_fwd_kernelI32Selective_Scan_fwd_kernel_traitsILi32ELi16ELi1ELb0ELb0ELb0ELb1EN3c108BFloat16ENS1_7complexIfEEEEv13SSMParamsBase,@"STO_CUDA_ENTRY STV_DEFAULT"
_Z25selective_scan_fwd_kernelI32Selective_Scan_fwd_kernel_traitsILi32ELi16ELi1ELb0ELb0ELb0ELb1EN3c108BFloat16ENS1_7complexIfEEEEv13SSMParamsBase:
.text._Z25selective_scan_fwd_kernelI32Selective_Scan_fwd_kernel_traitsILi32ELi16ELi1ELb0ELb0ELb0ELb1EN3c108BFloat16ENS1_7complexIfEEEEv13SSMParamsBase:
        /* <DEDUP_REMOVED lines=16> */
[C-C-:B------:R-:W-:Y:S02]  /*0100*/  @P1 LEA.HI.X R9, R0.reuse, UR7, R3.reuse, 0x2, P3 ;  /* 0x0000000700091c11 */ /* 0x140fe400098f1403 */
[----:B------:R-:W-:-:S03]  /*0110*/  @P0 LEA.HI.X R7, R0, UR5, R3, 0x2, P2 ;  /* 0x0000000500070c11 */ /* 0x000fc600090f1403 */
[----:B------:R0:W5:Y:S04]  /*0120*/  @P1 LDG.E R4, desc[UR8][R8.64] ;  /* 0x0000000808041981 */ /* 0x000168000c1e1900 */
[----:B------:R0:W5:Y:S01]  /*0130*/  @P0 LDG.E R2, desc[UR8][R6.64] ;  /* 0x0000000806020981 */ /* 0x000162000c1e1900 */
[----:B-1----:R-:W-:-:S13]  /*0140*/  ISETP.GE.AND P0, PT, R5, 0x1, PT ;  /* 0x000000010500780c */ /* 0x002fda0003f06270 */
[----:B0-----:R-:W-:Y:S05]  /*0150*/  @!P0 EXIT ;  /* 0x000000000000894d */ /* 0x001fea0003800000 */
[----:B------:R-:W0:Y:S01]  /*0160*/  S2R R102, SR_TID.X ;  /* 0x0000000000667919 */ /* 0x000e220000002100 */
[----:B------:R-:W1:Y:S01]  /*0170*/  S2UR UR10, SR_CTAID.X ;  /* 0x00000000000a79c3 */ /* 0x000e620000002500 */
[----:B------:R-:W-:Y:S01]  /*0180*/  ULDC.64 UR4, c[0x0][0x288] ;  /* 0x0000a20000047ab9 */ /* 0x000fe20000000a00 */
[----:B------:R-:W-:Y:S01]  /*0190*/  ULDC.64 UR6, c[0x0][0x298] ;  /* 0x0000a60000067ab9 */ /* 0x000fe20000000a00 */
[----:B------:R-:W-:Y:S02]  /*01a0*/  IMAD R5, R3, UR4, RZ ;  /* 0x0000000403057c24 */ /* 0x000fe4000f8e02ff */
[----:B------:R-:W-:-:S04]  /*01b0*/  IMAD.WIDE.U32 R6, R0, UR4, RZ ;  /* 0x0000000400067c25 */ /* 0x000fc8000f8e00ff */
[C---:B------:R-:W-:Y:S01]  /*01c0*/  IMAD R5, R0.reuse, UR5, R5 ;  /* 0x0000000500057c24 */ /* 0x040fe2000f8e0205 */
[----:B------:R-:W-:Y:S01]  /*01d0*/  MOV R12, R6 ;  /* 0x00000006000c7202 */ /* 0x000fe20000000f00 */
[----:B------:R-:W-:Y:S01]  /*01e0*/  IMAD R9, R3, UR6, RZ ;  /* 0x0000000603097c24 */ /* 0x000fe2000f8e02ff */
[----:B------:R-:W2:Y:S01]  /*01f0*/  S2R R6, SR_LANEID ;  /* 0x0000000000067919 */ /* 0x000ea20000000000 */
[C---:B------:R-:W-:Y:S01]  /*0200*/  IMAD.WIDE.U32 R10, R0.reuse, UR6, RZ ;  /* 0x00000006000a7c25 */ /* 0x040fe2000f8e00ff */
[----:B------:R-:W-:Y:S01]  /*0210*/  IADD3 R13, R7, R5, RZ ;  /* 0x00000005070d7210 */ /* 0x000fe20007ffe0ff */
[----:B------:R-:W-:Y:S02]  /*0220*/  ULDC.64 UR4, c[0x0][0x280] ;  /* 0x0000a00000047ab9 */ /* 0x000fe40000000a00 */
[----:B------:R-:W-:Y:S01]  /*0230*/  IMAD R9, R0, UR7, R9 ;  /* 0x0000000700097c24 */ /* 0x000fe2000f8e0209 */
[----:B------:R-:W-:Y:S01]  /*0240*/  MOV R14, R10 ;  /* 0x0000000a000e7202 */ /* 0x000fe20000000f00 */
[----:B------:R-:W-:-:S03]  /*0250*/  ULDC.64 UR6, c[0x0][0x290] ;  /* 0x0000a40000067ab9 */ /* 0x000fc60000000a00 */
[----:B------:R-:W-:Y:S02]  /*0260*/  IADD3 R15, R11, R9, RZ ;  /* 0x000000090b0f7210 */ /* 0x000fe40007ffe0ff */
[----:B-1----:R-:W-:-:S04]  /*0270*/  MOV R5, UR10 ;  /* 0x0000000a00057c02 */ /* 0x002fc80008000f00 */
[----:B------:R-:W-:Y:S01]  /*0280*/  SHF.R.S32.HI R8, RZ, 0x1f, R5 ;  /* 0x0000001fff087819 */ /* 0x000fe20000011405 */
[C---:B------:R-:W-:Y:S01]  /*0290*/  IMAD.WIDE.U32 R10, R5.reuse, UR4, R12 ;  /* 0x00000004050a7c25 */ /* 0x040fe2000f8e000c */
[C---:B0-----:R-:W-:Y:S02]  /*02a0*/  LOP3.LUT R7, R102.reuse, 0x1f, RZ, 0xc0, !PT ;  /* 0x0000001f66077812 */ /* 0x041fe400078ec0ff */
[----:B------:R-:W-:Y:S01]  /*02b0*/  SHF.L.U32 R16, R102, 0x4, RZ ;  /* 0x0000000466107819 */ /* 0x000fe200000006ff */
[----:B------:R-:W-:Y:S02]  /*02c0*/  IMAD R18, R8, UR6, RZ ;  /* 0x0000000608127c24 */ /* 0x000fe4000f8e02ff */
[----:B------:R-:W-:Y:S01]  /*02d0*/  IMAD.WIDE.U32 R12, R5, UR6, R14 ;  /* 0x00000006050c7c25 */ /* 0x000fe2000f8e000e */
[----:B------:R-:W-:-:S03]  /*02e0*/  LOP3.LUT R9, R7, 0xfffffe00, R16, 0xf8, !PT ;  /* 0xfffffe0007097812 */ /* 0x000fc600078ef810 */
[----:B------:R-:W-:Y:S01]  /*02f0*/  IMAD R16, R8, UR4, RZ ;  /* 0x0000000408107c24 */ /* 0x000fe2000f8e02ff */
[----:B------:R-:W-:Y:S01]  /*0300*/  IADD3 R85, P0, R9, R10, RZ ;  /* 0x0000000a09557210 */ /* 0x000fe20007f1e0ff */
[----:B------:R-:W-:Y:S01]  /*0310*/  IMAD R17, R5, UR7, R18 ;  /* 0x0000000705117c24 */ /* 0x000fe2000f8e0212 */
[----:B------:R-:W-:Y:S01]  /*0320*/  IADD3 R87, P2, R9, R12, RZ ;  /* 0x0000000c09577210 */ /* 0x000fe20007f5e0ff */
[----:B------:R-:W-:Y:S01]  /*0330*/  IMAD R15, R5, UR5, R16 ;  /* 0x00000005050f7c24 */ /* 0x000fe2000f8e0210 */
[----:B------:R-:W-:Y:S01]  /*0340*/  SHF.R.S32.HI R10, RZ, 0x1f, R9 ;  /* 0x0000001fff0a7819 */ /* 0x000fe20000011409 */
[----:B------:R-:W-:Y:S01]  /*0350*/  ULDC.64 UR4, c[0x0][0x2f0] ;  /* 0x0000bc0000047ab9 */ /* 0x000fe20000000a00 */
[----:B------:R-:W-:Y:S01]  /*0360*/  ULDC.64 UR6, c[0x0][0x2f8] ;  /* 0x0000be0000067ab9 */ /* 0x000fe20000000a00 */
[----:B------:R-:W-:Y:S01]  /*0370*/  LEA R84, P1, R85, UR4, 0x1 ;  /* 0x0000000455547c11 */ /* 0x000fe2000f8208ff */
[----:B------:R-:W-:Y:S01]  /*0380*/  UMOV UR4, URZ ;  /* 0x0000003f00047c82 */ /* 0x000fe20008000000 */
[----:B------:R-:W-:-:S02]  /*0390*/  LEA R86, P3, R87, UR6, 0x1 ;  /* 0x0000000657567c11 */ /* 0x000fc4000f8608ff */
[C---:B------:R-:W-:Y:S02]  /*03a0*/  IADD3.X R14, R10.reuse, R11, R15, P0, !PT ;  /* 0x0000000b0a0e7210 */ /* 0x040fe400007fe40f */
[----:B------:R-:W-:Y:S02]  /*03b0*/  IADD3.X R12, R10, R13, R17, P2, !PT ;  /* 0x0000000d0a0c7210 */ /* 0x000fe400017fe411 */
[----:B------:R-:W-:Y:S02]  /*03c0*/  LEA.HI.X R85, R85, UR5, R14, 0x1, P1 ;  /* 0x0000000555557c11 */ /* 0x000fe400088f0c0e */
[----:B--2---:R-:W-:-:S07]  /*03d0*/  LEA.HI.X R87, R87, UR7, R12, 0x1, P3 ;  /* 0x0000000757577c11 */ /* 0x004fce00098f0c0c */
.L_x_1440:
[----:B------:R-:W-:Y:S01]  /*03e0*/  ULDC UR5, c[0x0][0x218] ;  /* 0x0000860000057ab9 */ /* 0x000fe20000000800 */
[----:B-1----:R-:W-:Y:S01]  /*03f0*/  PRMT R12, RZ, 0x7610, R12 ;  /* 0x00007610ff0c7816 */ /* 0x002fe2000000000c */
[----:B------:R-:W-:Y:S01]  /*0400*/  UIMAD UR5, UR4, -0x200, UR5 ;  /* 0xfffffe00040578a4 */ /* 0x000fe2000f8e0205 */
        /* <DEDUP_REMOVED lines=10> */
[----:B------:R-:W-:-:S02]  /*04b0*/  PRMT R21, RZ, 0x7610, R21 ;  /* 0x00007610ff157816 */ /* 0x000fc40000000015 */
[C---:B------:R-:W-:Y:S02]  /*04c0*/  LOP3.LUT R39, R9.reuse, 0xe0, RZ, 0xfc, !PT ;  /* 0x000000e009277812 */ /* 0x040fe400078efcff */
[C---:B------:R-:W-:Y:S02]  /*04d0*/  LOP3.LUT R49, R9.reuse, 0x100, RZ, 0xfc, !PT ;  /* 0x0000010009317812 */ /* 0x040fe400078efcff */
[C---:B------:R-:W-:Y:S02]  /*04e0*/  LOP3.LUT R51, R9.reuse, 0x120, RZ, 0xfc, !PT ;  /* 0x0000012009337812 */ /* 0x040fe400078efcff */
[----:B------:R-:W-:Y:S02]  /*04f0*/  LOP3.LUT R53, R9, 0x140, RZ, 0xfc, !PT ;  /* 0x0000014009357812 */ /* 0x000fe400078efcff */
[----:B------:R-:W-:Y:S02]  /*0500*/  PRMT R22, RZ, 0x7610, R22 ;  /* 0x00007610ff167816 */ /* 0x000fe40000000016 */
[----:B------:R-:W-:-:S02]  /*0510*/  PRMT R23, RZ, 0x7610, R23 ;  /* 0x00007610ff177816 */ /* 0x000fc40000000017 */
[----:B------:R-:W-:Y:S02]  /*0520*/  PRMT R24, RZ, 0x7610, R24 ;  /* 0x00007610ff187816 */ /* 0x000fe40000000018 */
[----:B------:R-:W-:Y:S02]  /*0530*/  PRMT R25, RZ, 0x7610, R25 ;  /* 0x00007610ff197816 */ /* 0x000fe40000000019 */
[C---:B------:R-:W-:Y:S02]  /*0540*/  LOP3.LUT R55, R9.reuse, 0x160, RZ, 0xfc, !PT ;  /* 0x0000016009377812 */ /* 0x040fe400078efcff */
[----:B------:R-:W-:Y:S02]  /*0550*/  PRMT R26, RZ, 0x7610, R26 ;  /* 0x00007610ff1a7816 */ /* 0x000fe4000000001a */
[C---:B------:R-:W-:Y:S02]  /*0560*/  LOP3.LUT R57, R9.reuse, 0x180, RZ, 0xfc, !PT ;  /* 0x0000018009397812 */ /* 0x040fe400078efcff */
[----:B------:R-:W-:-:S02]  /*0570*/  LOP3.LUT R59, R9, 0x1a0, RZ, 0xfc, !PT ;  /* 0x000001a0093b7812 */ /* 0x000fc400078efcff */
[C---:B------:R-:W-:Y:S02]  /*0580*/  LOP3.LUT R73, R9.reuse, 0x1c0, RZ, 0xfc, !PT ;  /* 0x000001c009497812 */ /* 0x040fe400078efcff */
[----:B------:R-:W-:Y:S02]  /*0590*/  LOP3.LUT R75, R9, 0x1e0, RZ, 0xfc, !PT ;  /* 0x000001e0094b7812 */ /* 0x000fe400078efcff */
[----:B------:R-:W-:Y:S02]  /*05a0*/  PRMT R27, RZ, 0x7610, R27 ;  /* 0x00007610ff1b7816 */ /* 0x000fe4000000001b */
[----:B------:R-:W-:Y:S02]  /*05b0*/  PRMT R28, RZ, 0x7610, R28 ;  /* 0x00007610ff1c7816 */ /* 0x000fe4000000001c */
[----:B------:R-:W-:Y:S02]  /*05c0*/  PRMT R33, RZ, 0x7610, R33 ;  /* 0x00007610ff217816 */ /* 0x000fe40000000021 */
[----:B------:R-:W-:-:S02]  /*05d0*/  PRMT R30, RZ, 0x7610, R30 ;  /* 0x00007610ff1e7816 */ /* 0x000fc4000000001e */
[----:B------:R-:W-:Y:S01]  /*05e0*/  PRMT R37, RZ, 0x7610, R37 ;  /* 0x00007610ff257816 */ /* 0x000fe20000000025 */
[----:B------:R-:W-:Y:S01]  /*05f0*/  BAR.SYNC.DEFER_BLOCKING 0x0 ;  /* 0x0000000000007b1d */ /* 0x000fe20000010000 */
[----:B------:R-:W-:-:S04]  /*0600*/  MOV R104, UR5 ;  /* 0x0000000500687c02 */ /* 0x000fc80008000f00 */
[----:B------:R-:W-:-:S03]  /*0610*/  ISETP.GE.AND P0, PT, R9, R104, PT ;  /* 0x000000680900720c */ /* 0x000fc60003f06270 */
[----:B------:R-:W0:Y:S01]  /*0620*/  S2UR UR6, SR_CgaCtaId ;  /* 0x00000000000679c3 */ /* 0x000e220000008800 */
[-C--:B------:R-:W-:Y:S02]  /*0630*/  ISETP.GE.AND P1, PT, R13, R104.reuse, PT ;  /* 0x000000680d00720c */ /* 0x080fe40003f26270 */
[-C--:B------:R-:W-:Y:S02]  /*0640*/  ISETP.GE.AND P2, PT, R15, R104.reuse, PT ;  /* 0x000000680f00720c */ /* 0x080fe40003f46270 */
[-C--:B------:R-:W-:Y:S02]  /*0650*/  ISETP.GE.AND P3, PT, R29, R104.reuse, PT ;  /* 0x000000681d00720c */ /* 0x080fe40003f66270 */
[-C--:B------:R-:W-:Y:S01]  /*0660*/  ISETP.GE.AND P4, PT, R31, R104.reuse, PT ;  /* 0x000000681f00720c */ /* 0x080fe20003f86270 */
[----:B------:R-:W1:Y:S02]  /*0670*/  LDC R54, c[0x0][0x21c] ;  /* 0x00008700ff367b82 */ /* 0x000e640000000800 */
        /* <DEDUP_REMOVED lines=27> */
[----:B------:R-:W-:-:S02]  /*0830*/  UMOV UR5, 0x400 ;  /* 0x0000040000057882 */ /* 0x000fc40000000000 */
[----:B0-----:R-:W-:Y:S01]  /*0840*/  ULEA UR5, UR6, UR5, 0x18 ;  /* 0x0000000506057291 */ /* 0x001fe2000f8ec03f */
[C---:B------:R-:W-:Y:S02]  /*0850*/  LEA.HI.SX32 R14, R6.reuse, R6, 0x1b ;  /* 0x00000006060e7211 */ /* 0x040fe400078fdaff */
[-C--:B------:R-:W-:Y:S02]  /*0860*/  ISETP.GE.AND P0, PT, R13, R104.reuse, PT ;  /* 0x000000680d00720c */ /* 0x080fe40003f06270 */
[-C--:B------:R-:W-:Y:S02]  /*0870*/  ISETP.GE.AND P2, PT, R15, R104.reuse, PT ;  /* 0x000000680f00720c */ /* 0x080fe40003f46270 */
[----:B------:R-:W-:Y:S02]  /*0880*/  IADD3 R13, R6, 0x20, RZ ;  /* 0x00000020060d7810 */ /* 0x000fe40007ffe0ff */
[-C--:B------:R-:W-:Y:S02]  /*0890*/  ISETP.GE.AND P1, PT, R11, R104.reuse, PT ;  /* 0x000000680b00720c */ /* 0x080fe40003f26270 */
[----:B------:R-:W-:-:S02]  /*08a0*/  ISETP.GE.AND P6, PT, R31, R104, PT ;  /* 0x000000681f00720c */ /* 0x000fc40003fc6270 */
[----:B------:R-:W-:Y:S02]  /*08b0*/  IADD3 R15, R6, 0x40, RZ ;  /* 0x00000040060f7810 */ /* 0x000fe40007ffe0ff */
[----:B------:R-:W-:Y:S02]  /*08c0*/  LEA R11, R14, UR5, 0x1 ;  /* 0x000000050e0b7c11 */ /* 0x000fe4000f8e08ff */
[----:B------:R-:W-:Y:S02]  /*08d0*/  ISETP.GE.AND P4, PT, R29, R104, PT ;  /* 0x000000681d00720c */ /* 0x000fe40003f86270 */
[C---:B------:R-:W-:Y:S02]  /*08e0*/  IADD3 R31, R6.reuse, 0x80, RZ ;  /* 0x00000080061f7810 */ /* 0x040fe40007ffe0ff */
[----:B------:R-:W-:Y:S02]  /*08f0*/  IADD3 R29, R6, 0x60, RZ ;  /* 0x00000060061d7810 */ /* 0x000fe40007ffe0ff */
[----:B------:R-:W-:-:S02]  /*0900*/  LEA.HI.SX32 R13, R13, R6, 0x1b ;  /* 0x000000060d0d7211 */ /* 0x000fc400078fdaff */
[----:B------:R-:W-:Y:S02]  /*0910*/  LEA.HI.SX32 R15, R15, R6, 0x1b ;  /* 0x000000060f0f7211 */ /* 0x000fe400078fdaff */
[----:B------:R-:W-:Y:S02]  /*0920*/  ISETP.GE.AND P5, PT, R35, R104, PT ;  /* 0x000000682300720c */ /* 0x000fe40003fa6270 */
[-C--:B------:R-:W-:Y:S02]  /*0930*/  LEA.HI.SX32 R31, R31, R6.reuse, 0x1b ;  /* 0x000000061f1f7211 */ /* 0x080fe400078fdaff */
[C---:B------:R-:W-:Y:S02]  /*0940*/  IADD3 R35, R6.reuse, 0xa0, RZ ;  /* 0x000000a006237810 */ /* 0x040fe40007ffe0ff */
[----:B------:R-:W-:Y:S02]  /*0950*/  LEA.HI.SX32 R14, R29, R6, 0x1b ;  /* 0x000000061d0e7211 */ /* 0x000fe400078fdaff */
[----:B------:R-:W-:-:S02]  /*0960*/  IADD3 R29, R6, 0xc0, RZ ;  /* 0x000000c0061d7810 */ /* 0x000fc40007ffe0ff */
[----:B------:R-:W-:Y:S02]  /*0970*/  LEA.HI.SX32 R16, R35, R6, 0x1b ;  /* 0x0000000623107211 */ /* 0x000fe400078fdaff */
[----:B------:R-:W-:Y:S02]  /*0980*/  ISETP.GE.AND P3, PT, R39, R104, PT ;  /* 0x000000682700720c */ /* 0x000fe40003f66270 */
[C---:B------:R-:W-:Y:S02]  /*0990*/  IADD3 R35, R6.reuse, 0x100, RZ ;  /* 0x0000010006237810 */ /* 0x040fe40007ffe0ff */
[----:B------:R-:W-:Y:S02]  /*09a0*/  LEA.HI.SX32 R29, R29, R6, 0x1b ;  /* 0x000000061d1d7211 */ /* 0x000fe400078fdaff */
[----:B------:R-:W-:Y:S02]  /*09b0*/  IADD3 R39, R6, 0x120, RZ ;  /* 0x0000012006277810 */ /* 0x000fe40007ffe0ff */
[----:B------:R-:W-:-:S02]  /*09c0*/  LEA R14, R14, UR5, 0x1 ;  /* 0x000000050e0e7c11 */ /* 0x000fc4000f8e08ff */
[----:B------:R-:W-:Y:S02]  /*09d0*/  LEA R16, R16, UR5, 0x1 ;  /* 0x0000000510107c11 */ /* 0x000fe4000f8e08ff */
[-C--:B------:R-:W-:Y:S02]  /*09e0*/  LEA.HI.SX32 R35, R35, R6.reuse, 0x1b ;  /* 0x0000000623237211 */ /* 0x080fe400078fdaff */
[----:B------:R-:W-:Y:S02]  /*09f0*/  LEA.HI.SX32 R39, R39, R6, 0x1b ;  /* 0x0000000627277211 */ /* 0x000fe400078fdaff */
[----:B------:R-:W-:Y:S02]  /*0a00*/  IADD3 R41, R6, 0x140, RZ ;  /* 0x0000014006297810 */ /* 0x000fe40007ffe0ff */
[----:B------:R-:W-:Y:S02]  /*0a10*/  PRMT R77, RZ, 0x7610, R77 ;  /* 0x00007610ff4d7816 */ /* 0x000fe4000000004d */
[----:B------:R-:W-:-:S02]  /*0a20*/  PRMT R32, RZ, 0x7610, R32 ;  /* 0x00007610ff207816 */ /* 0x000fc40000000020 */
[----:B------:R-:W-:Y:S02]  /*0a30*/  PRMT R34, RZ, 0x7610, R34 ;  /* 0x00007610ff227816 */ /* 0x000fe40000000022 */
[----:B------:R-:W-:Y:S02]  /*0a40*/  PRMT R36, RZ, 0x7610, R36 ;  /* 0x00007610ff247816 */ /* 0x000fe40000000024 */
[----:B------:R-:W-:Y:S02]  /*0a50*/  PRMT R38, RZ, 0x7610, R38 ;  /* 0x00007610ff267816 */ /* 0x000fe40000000026 */
[----:B------:R-:W-:Y:S02]  /*0a60*/  PRMT R40, RZ, 0x7610, R40 ;  /* 0x00007610ff287816 */ /* 0x000fe40000000028 */
[----:B------:R-:W-:Y:S01]  /*0a70*/  PRMT R42, RZ, 0x7610, R42 ;  /* 0x00007610ff2a7816 */ /* 0x000fe2000000002a */
[----:B--2---:R0:W-:Y:S02]  /*0a80*/  STS.U16 [R11], R12 ;  /* 0x0000000c0b007388 */ /* 0x0041e40000000400 */
[----:B0-----:R-:W-:-:S02]  /*0a90*/  LEA R12, R13, UR5, 0x1 ;  /* 0x000000050d0c7c11 */ /* 0x001fc4000f8e08ff */
        /* <DEDUP_REMOVED lines=185> */
.L_x_1401:
[----:B------:R-:W-:Y:S05]  /*1630*/  BSYNC B0 ;  /* 0x0000000000007941 */ /* 0x000fea0003800000 */
.L_x_1400:
        /* <DEDUP_REMOVED lines=36> */
.L_x_1403:
[----:B------:R-:W-:Y:S05]  /*1880*/  BSYNC B0 ;  /* 0x0000000000007941 */ /* 0x000fea0003800000 */
.L_x_1402:
        /* <DEDUP_REMOVED lines=38> */
.L_x_1405:
[----:B------:R-:W-:Y:S05]  /*1af0*/  BSYNC B0 ;  /* 0x0000000000007941 */ /* 0x000fea0003800000 */
.L_x_1404:
        /* <DEDUP_REMOVED lines=36> */
.L_x_1407:
[----:B------:R-:W-:Y:S05]  /*1d40*/  BSYNC B0 ;  /* 0x0000000000007941 */ /* 0x000fea0003800000 */
.L_x_1406:
        /* <DEDUP_REMOVED lines=38> */
.L_x_1409:
[----:B------:R-:W-:Y:S05]  /*1fb0*/  BSYNC B0 ;  /* 0x0000000000007941 */ /* 0x000fea0003800000 */
.L_x_1408:
        /* <DEDUP_REMOVED lines=36> */
.L_x_1411:
[----:B------:R-:W-:Y:S05]  /*2200*/  BSYNC B0 ;  /* 0x0000000000007941 */ /* 0x000fea0003800000 */
.L_x_1410:
        /* <DEDUP_REMOVED lines=38> */
.L_x_1413:
[----:B------:R-:W-:Y:S05]  /*2470*/  BSYNC B0 ;  /* 0x0000000000007941 */ /* 0x000fea0003800000 */
.L_x_1412:
        /* <DEDUP_REMOVED lines=37> */
.L_x_1415:
[----:B------:R-:W-:Y:S05]  /*26d0*/  BSYNC B0 ;  /* 0x0000000000007941 */ /* 0x000fea0003800000 */
.L_x_1414:
        /* <DEDUP_REMOVED lines=42> */
.L_x_1417:
[----:B------:R-:W-:Y:S05]  /*2980*/  BSYNC B0 ;  /* 0x0000000000007941 */ /* 0x000fea0003800000 */
.L_x_1416:
        /* <DEDUP_REMOVED lines=40> */
.L_x_1419:
[----:B------:R-:W-:Y:S05]  /*2c10*/  BSYNC B0 ;  /* 0x0000000000007941 */ /* 0x000fea0003800000 */
.L_x_1418:
        /* <DEDUP_REMOVED lines=46> */
.L_x_1421:
[----:B------:R-:W-:Y:S05]  /*2f00*/  BSYNC B0 ;  /* 0x0000000000007941 */ /* 0x000fea0003800000 */
.L_x_1420:
        /* <DEDUP_REMOVED lines=33> */
.L_x_1423:
[----:B------:R-:W-:Y:S05]  /*3120*/  BSYNC B0 ;  /* 0x0000000000007941 */ /* 0x000fea0003800000 */
.L_x_1422:
        /* <DEDUP_REMOVED lines=33> */
.L_x_1425:
[----:B------:R-:W-:Y:S05]  /*3340*/  BSYNC B0 ;  /* 0x0000000000007941 */ /* 0x000fea0003800000 */
.L_x_1424:
        /* <DEDUP_REMOVED lines=33> */
.L_x_1427:
[----:B------:R-:W-:Y:S05]  /*3560*/  BSYNC B0 ;  /* 0x0000000000007941 */ /* 0x000fea0003800000 */
.L_x_1426:
        /* <DEDUP_REMOVED lines=33> */
.L_x_1429:
[----:B------:R-:W-:Y:S05]  /*3780*/  BSYNC B0 ;  /* 0x0000000000007941 */ /* 0x000fea0003800000 */
.L_x_1428:
        /* <DEDUP_REMOVED lines=33> */
.L_x_1431:
[----:B------:R-:W-:Y:S05]  /*39a0*/  BSYNC B0 ;  /* 0x0000000000007941 */ /* 0x000fea0003800000 */
.L_x_1430:
        /* <DEDUP_REMOVED lines=35> */
.L_x_1435:
        /* <DEDUP_REMOVED lines=12> */
[----:B------:R-:W-:Y:S01]  /*3ca0*/  UIMAD UR5, UR4, -0x200, UR28 ;  /* 0xfffffe00040578a4 */ /* 0x000fe2000f8e021c */
[----:B------:R-:W-:Y:S01]  /*3cb0*/  FMUL.FTZ R139, R43, R42 ;  /* 0x0000002a2b8b7220 */ /* 0x000fe20000410000 */
[----:B------:R-:W-:Y:S01]  /*3cc0*/  FMUL.FTZ R149, R41, R40 ;  /* 0x0000002829957220 */ /* 0x000fe20000410000 */
[----:B------:R-:W4:Y:S01]  /*3cd0*/  S2R R102, SR_TID.X ;  /* 0x0000000000667919 */ /* 0x000f220000002100 */
        /* <DEDUP_REMOVED lines=8> */
[----:B------:R-:W-:-:S04]  /*3d60*/  IMAD R153, R3, UR20, RZ ;  /* 0x0000001403997c24 */ /* 0x000fc8000f8e02ff */
[----:B------:R-:W-:Y:S02]  /*3d70*/  IMAD R153, R0, UR21, R153 ;  /* 0x0000001500997c24 */ /* 0x000fe4000f8e0299 */
        /* <DEDUP_REMOVED lines=30> */
[----:B------:R5:W-:Y:S01]  /*3f60*/  MUFU.EX2 R120, R48 ;  /* 0x0000003000787308 */ /* 0x000be20000000800 */
[----:B---3--:R-:W-:-:S04]  /*3f70*/  FMUL.FTZ R50, R49, R42 ;  /* 0x0000002a31327220 */ /* 0x008fc80000410000 */
[----:B------:R-:W-:Y:S01]  /*3f80*/  FMUL.RZ R56, R50, 0.15915493667125701904 ;  /* 0x3e22f98332387820 */ /* 0x000fe2000040c000 */
[C---:B------:R-:W-:Y:S02]  /*3f90*/  FMUL.FTZ R50, R49.reuse, R44 ;  /* 0x0000002c31327220 */ /* 0x040fe40000410000 */
[----:B------:R-:W-:Y:S01]  /*3fa0*/  MUFU.SIN R111, R52 ;  /* 0x00000034006f7308 */ /* 0x000fe20000000400 */
[----:B-----5:R-:W-:Y:S01]  /*3fb0*/  FMUL.FTZ R48, R49, R46 ;  /* 0x0000002e31307220 */ /* 0x020fe20000410000 */
        /* <DEDUP_REMOVED lines=8> */
[----:B---3--:R-:W-:-:S07]  /*4040*/  FMUL.FTZ R56, R51, R46 ;  /* 0x0000002e33387220 */ /* 0x008fce0000410000 */
[----:B------:R-:W-:Y:S01]  /*4050*/  MUFU.SIN R118, R54 ;  /* 0x0000003600767308 */ /* 0x000fe20000000400 */
[----:B-----5:R-:W-:-:S07]  /*4060*/  FMUL.FTZ R52, R51, R42 ;  /* 0x0000002a33347220 */ /* 0x020fce0000410000 */
[----:B------:R-:W-:Y:S08]  /*4070*/  MUFU.COS R58, R54 ;  /* 0x00000036003a7308 */ /* 0x000ff00000000000 */
[----:B------:R-:W3:Y:S08]  /*4080*/  MUFU.SIN R121, R55 ;  /* 0x0000003700797308 */ /* 0x000ef00000000400 */
[----:B------:R-:W5:Y:S08]  /*4090*/  MUFU.COS R123, R55 ;  /* 0x00000037007b7308 */ /* 0x000f700000000000 */
[----:B------:R-:W0:Y:S01]  /*40a0*/  MUFU.EX2 R54, R52 ;  /* 0x0000003400367308 */ /* 0x000e220000000800 */
[----:B---3--:R-:W-:-:S07]  /*40b0*/  FMUL.FTZ R121, R120, R121 ;  /* 0x0000007978797220 */ /* 0x008fce0000410000 */
[----:B------:R-:W-:Y:S01]  /*40c0*/  MUFU.SIN R55, R59 ;  /* 0x0000003b00377308 */ /* 0x000fe20000000400 */
[----:B-----5:R-:W-:Y:S01]  /*40d0*/  FMUL.FTZ R123, R120, R123 ;  /* 0x0000007b787b7220 */ /* 0x020fe20000410000 */
[----:B------:R-:W-:-:S04]  /*40e0*/  FMUL.FTZ R120, R49, R64 ;  /* 0x0000004031787220 */ /* 0x000fc80000410000 */
[----:B------:R-:W-:Y:S02]  /*40f0*/  FMUL.RZ R120, R120, 0.15915493667125701904 ;  /* 0x3e22f98378787820 */ /* 0x000fe4000040c000 */
[----:B------:R4:W-:Y:S01]  /*4100*/  MUFU.COS R57, R59 ;  /* 0x0000003b00397308 */ /* 0x0009e20000000000 */
[C---:B0-----:R-:W-:Y:S01]  /*4110*/  FMUL.FTZ R143, R54.reuse, R125 ;  /* 0x0000007d368f7220 */ /* 0x041fe20000410000 */
[----:B------:R-:W-:-:S06]  /*4120*/  FMUL.FTZ R127, R54, R127 ;  /* 0x0000007f367f7220 */ /* 0x000fcc0000410000 */
[----:B------:R-:W-:Y:S01]  /*4130*/  MUFU.SIN R129, R105 ;  /* 0x0000006900817308 */ /* 0x000fe20000000400 */
[----:B----4-:R-:W-:-:S04]  /*4140*/  SHF.L.U32 R59, R102, 0x4, RZ ;  /* 0x00000004663b7819 */ /* 0x010fc800000006ff */
[C---:B------:R-:W-:Y:S02]  /*4150*/  IADD3 R91, R59.reuse, 0xf, RZ ;  /* 0x0000000f3b5b7810 */ /* 0x040fe40007ffe0ff */
[----:B------:R-:W-:Y:S01]  /*4160*/  IADD3 R93, R59, 0xe, RZ ;  /* 0x0000000e3b5d7810 */ /* 0x000fe20007ffe0ff */
[----:B------:R0:W-:Y:S01]  /*4170*/  MUFU.COS R131, R105 ;  /* 0x0000006900837308 */ /* 0x0001e20000000000 */
[-C--:B------:R-:W-:Y:S02]  /*4180*/  ISETP.GE.U32.AND P0, PT, R91, R104.reuse, PT ;  /* 0x000000685b00720c */ /* 0x080fe40003f06070 */
[----:B------:R-:W-:Y:S02]  /*4190*/  IADD3 R91, R59, 0xb, RZ ;  /* 0x0000000b3b5b7810 */ /* 0x000fe40007ffe0ff */
[-C--:B------:R-:W-:Y:S02]  /*41a0*/  ISETP.GE.U32.AND P1, PT, R93, R104.reuse, PT ;  /* 0x000000685d00720c */ /* 0x080fe40003f26070 */
[----:B------:R-:W-:Y:S01]  /*41b0*/  ISETP.GE.U32.AND P4, PT, R91, R104, PT ;  /* 0x000000685b00720c */ /* 0x000fe20003f86070 */
[----:B------:R-:W3:Y:S01]  /*41c0*/  MUFU.EX2 R56, R56 ;  /* 0x0000003800387308 */ /* 0x000ee20000000800 */
[----:B0-----:R-:W-:Y:S01]  /*41d0*/  IADD3 R105, R59, 0xd, RZ ;  /* 0x0000000d3b697810 */ /* 0x001fe20007ffe0ff */
[----:B------:R-:W-:Y:S01]  /*41e0*/  FMUL.FTZ R91, R49, R62 ;  /* 0x0000003e315b7220 */ /* 0x000fe20000410000 */
[----:B------:R-:W-:-:S02]  /*41f0*/  IADD3 R93, R59, 0x9, RZ ;  /* 0x000000093b5d7810 */ /* 0x000fc40007ffe0ff */
[-C--:B------:R-:W-:Y:S02]  /*4200*/  ISETP.GE.U32.AND P2, PT, R105, R104.reuse, PT ;  /* 0x000000686900720c */ /* 0x080fe40003f46070 */
[C---:B------:R-:W-:Y:S01]  /*4210*/  IADD3 R105, R59.reuse, 0x7, RZ ;  /* 0x000000073b697810 */ /* 0x040fe20007ffe0ff */
[----:B------:R-:W0:Y:S01]  /*4220*/  MUFU.EX2 R117, R117 ;  /* 0x0000007500757308 */ /* 0x000e220000000800 */
[----:B------:R-:W-:Y:S02]  /*4230*/  IADD3 R119, R59, 0xc, RZ ;  /* 0x0000000c3b777810 */ /* 0x000fe40007ffe0ff */
[----:B------:R-:W-:Y:S01]  /*4240*/  ISETP.GE.U32.AND P5, PT, R105, R104, PT ;  /* 0x000000686900720c */ /* 0x000fe20003fa6070 */
[----:B------:R-:W-:Y:S01]  /*4250*/  FMUL.FTZ R105, R47, R46 ;  /* 0x0000002e2f697220 */ /* 0x000fe20000410000 */
[-C--:B------:R-:W-:Y:S02]  /*4260*/  ISETP.GE.U32.AND P6, PT, R93, R104.reuse, PT ;  /* 0x000000685d00720c */ /* 0x080fe40003fc6070 */
[----:B------:R-:W-:Y:S01]  /*4270*/  ISETP.GE.U32.AND P3, PT, R119, R104, PT ;  /* 0x000000687700720c */ /* 0x000fe20003f66070 */
[----:B------:R-:W4:Y:S01]  /*4280*/  MUFU.EX2 R116, R116 ;  /* 0x0000007400747308 */ /* 0x000f220000000800 */
[C---:B---3--:R-:W-:Y:S01]  /*4290*/  FMUL.FTZ R124, R56.reuse, R131 ;  /* 0x00000083387c7220 */ /* 0x048fe20000410000 */
[----:B------:R-:W-:Y:S01]  /*42a0*/  FMUL.FTZ R125, R56, R129 ;  /* 0x00000081387d7220 */ /* 0x000fe20000410000 */
[----:B------:R-:W-:Y:S01]  /*42b0*/  FMUL.FTZ R119, R51, R60 ;  /* 0x0000003c33777220 */ /* 0x000fe20000410000 */
[----:B------:R-:W-:-:S02]  /*42c0*/  FSEL R105, R105, RZ, !P6 ;  /* 0x000000ff69697208 */ /* 0x000fc40007000000 */
[----:B------:R-:W-:Y:S02]  /*42d0*/  FSEL R124, R124, 1, !P6 ;  /* 0x3f8000007c7c7808 */ /* 0x000fe40007000000 */
[----:B------:R-:W3:Y:S01]  /*42e0*/  MUFU.EX2 R112, R112 ;  /* 0x0000007000707308 */ /* 0x000ee20000000800 */
[----:B------:R-:W-:Y:S01]  /*42f0*/  FSEL R125, R125, RZ, !P6 ;  /* 0x000000ff7d7d7208 */ /* 0x000fe20007000000 */
[----:B0-----:R-:W-:Y:S01]  /*4300*/  FMUL.FTZ R118, R117, R118 ;  /* 0x0000007675767220 */ /* 0x001fe20000410000 */
[----:B------:R-:W-:Y:S01]  /*4310*/  FSEL R143, R143, RZ, !P5 ;  /* 0x000000ff8f8f7208 */ /* 0x000fe20006800000 */
[----:B------:R-:W-:Y:S01]  /*4320*/  FMUL.FTZ R134, R117, R58 ;  /* 0x0000003a75867220 */ /* 0x000fe20000410000 */
[----:B------:R-:W-:Y:S02]  /*4330*/  FSEL R138, R127, 1, !P5 ;  /* 0x3f8000007f8a7808 */ /* 0x000fe40006800000 */
[----:B------:R-:W-:Y:S01]  /*4340*/  FSEL R139, R139, RZ, !P5 ;  /* 0x000000ff8b8b7208 */ /* 0x000fe20006800000 */
[----:B------:R-:W0:Y:S01]  /*4350*/  MUFU.EX2 R107, R107 ;  /* 0x0000006b006b7308 */ /* 0x000e220000000800 */
[C---:B------:R-:W-:Y:S01]  /*4360*/  IADD3 R117, R59.reuse, 0x3, RZ ;  /* 0x000000033b757810 */ /* 0x040fe20007ffe0ff */
[C---:B----4-:R-:W-:Y:S01]  /*4370*/  FMUL.FTZ R133, R116.reuse, R115 ;  /* 0x0000007374857220 */ /* 0x050fe20000410000 */
[----:B------:R-:W-:Y:S01]  /*4380*/  FMUL.FTZ R132, R116, R114 ;  /* 0x0000007274847220 */ /* 0x000fe20000410000 */
[----:B------:R-:W-:-:S04]  /*4390*/  IADD3 R115, R59, 0x2, RZ ;  /* 0x000000023b737810 */ /* 0x000fc80007ffe0ff */
[----:B------:R-:W-:Y:S01]  /*43a0*/  MUFU.SIN R48, R122 ;  /* 0x0000007a00307308 */ /* 0x000fe20000000400 */
[C---:B---3--:R-:W-:Y:S01]  /*43b0*/  FMUL.FTZ R130, R112.reuse, R113 ;  /* 0x0000007170827220 */ /* 0x048fe20000410000 */
[----:B------:R-:W-:Y:S01]  /*43c0*/  FMUL.FTZ R131, R112, R111 ;  /* 0x0000006f70837220 */ /* 0x000fe20000410000 */
[----:B------:R-:W-:Y:S01]  /*43d0*/  FMUL.FTZ R112, R49, R66 ;  /* 0x0000004231707220 */ /* 0x000fe20000410000 */
[----:B------:R-:W-:-:S04]  /*43e0*/  IADD3 R113, R59, 0x1, RZ ;  /* 0x000000013b717810 */ /* 0x000fc80007ffe0ff */
[----:B------:R3:W-:Y:S01]  /*43f0*/  MUFU.COS R52, R122 ;  /* 0x0000007a00347308 */ /* 0x0007e20000000000 */
[C---:B0-----:R-:W-:Y:S01]  /*4400*/  FMUL.FTZ R106, R107.reuse, R106 ;  /* 0x0000006a6b6a7220 */ /* 0x041fe20000410000 */
[----:B------:R-:W-:Y:S01]  /*4410*/  FMUL.FTZ R94, R107, R94 ;  /* 0x0000005e6b5e7220 */ /* 0x000fe20000410000 */
[----:B------:R-:W-:-:S05]  /*4420*/  FMUL.FTZ R107, R51, R66 ;  /* 0x00000042336b7220 */ /* 0x000fca0000410000 */
[----:B------:R-:W0:Y:S01]  /*4430*/  MUFU.EX2 R95, R95 ;  /* 0x0000005f005f7308 */ /* 0x000e220000000800 */
[----:B---3--:R-:W-:Y:S01]  /*4440*/  FMUL.RZ R122, R91, 0.15915493667125701904 ;  /* 0x3e22f9835b7a7820 */ /* 0x008fe2000040c000 */
        /* <DEDUP_REMOVED lines=10> */
[----:B---3--:R-:W-:Y:S01]  /*44f0*/  IADD3 R119, R59, 0x4, RZ ;  /* 0x000000043b777810 */ /* 0x008fe20007ffe0ff */
[C---:B0-----:R-:W-:Y:S01]  /*4500*/  FMUL.FTZ R108, R95.reuse, R108 ;  /* 0x0000006c5f6c7220 */ /* 0x041fe20000410000 */
[----:B------:R-:W-:Y:S01]  /*4510*/  FSEL R135, R118, RZ, !P5 ;  /* 0x000000ff76877208 */ /* 0x000fe20006800000 */
[----:B------:R-:W-:Y:S01]  /*4520*/  FMUL.FTZ R92, R95, R92 ;  /* 0x0000005c5f5c7220 */ /* 0x000fe20000410000 */
[----:B------:R-:W-:Y:S01]  /*4530*/  ISETP.GE.U32.AND P6, PT, R119, R104, PT ;  /* 0x000000687700720c */ /* 0x000fe20003fc6070 */
[----:B------:R-:W-:Y:S01]  /*4540*/  FMUL.FTZ R119, R61, R60 ;  /* 0x0000003c3d777220 */ /* 0x000fe20000410000 */
[----:B------:R-:W-:Y:S01]  /*4550*/  FSEL R134, R134, 1, !P5 ;  /* 0x3f80000086867808 */ /* 0x000fe20006800000 */
[----:B------:R-:W0:Y:S01]  /*4560*/  MUFU.EX2 R109, R109 ;  /* 0x0000006d006d7308 */ /* 0x000e220000000800 */
        /* <DEDUP_REMOVED lines=17> */
[----:B0-----:R-:W-:Y:S01]  /*4680*/  FMUL.FTZ R90, R109, R90 ;  /* 0x0000005a6d5a7220 */ /* 0x001fe20000410000 */
[----:B------:R-:W-:Y:S01]  /*4690*/  ISETP.GE.U32.AND P5, PT, R113, R104, PT ;  /* 0x000000687100720c */ /* 0x000fe20003fa6070 */
[----:B------:R-:W-:Y:S01]  /*46a0*/  FMUL.FTZ R110, R109, R110 ;  /* 0x0000006e6d6e7220 */ /* 0x000fe20000410000 */
[----:B------:R-:W-:-:S02]  /*46b0*/  FSEL R129, R92, RZ, !P6 ;  /* 0x000000ff5c817208 */ /* 0x000fc40007000000 */
[----:B------:R-:W-:Y:S01]  /*46c0*/  FSEL R128, R108, 1, !P6 ;  /* 0x3f8000006c807808 */ /* 0x000fe20007000000 */
[----:B------:R-:W0:Y:S01]  /*46d0*/  MUFU.EX2 R107, R107 ;  /* 0x0000006b006b7308 */ /* 0x000e220000000800 */
        /* <DEDUP_REMOVED lines=18> */
[----:B0-----:R-:W-:Y:S01]  /*4800*/  FMUL.FTZ R113, R107, R116 ;  /* 0x000000746b717220 */ /* 0x001fe20000410000 */
[-C--:B------:R-:W-:Y:S01]  /*4810*/  ISETP.GE.U32.AND P6, PT, R59, R104.reuse, PT ;  /* 0x000000683b00720c */ /* 0x080fe20003fc6070 */
[----:B------:R-:W-:Y:S01]  /*4820*/  FMUL.FTZ R59, R126, R127 ;  /* 0x0000007f7e3b7220 */ /* 0x000fe20000410000 */
[----:B------:R-:W0:Y:S01]  /*4830*/  MUFU.EX2 R91, R91 ;  /* 0x0000005b005b7308 */ /* 0x000e220000000800 */
        /* <DEDUP_REMOVED lines=17> */
[C---:B0-----:R-:W-:Y:S01]  /*4950*/  FMUL.FTZ R56, R91.reuse, R56 ;  /* 0x000000385b387220 */ /* 0x041fe20000410000 */
        /* <DEDUP_REMOVED lines=55> */
[----:B0-----:R-:W-:Y:S01]  /*4cd0*/  FSEL R120, R56, 1, !P4 ;  /* 0x3f80000038787808 */ /* 0x001fe20006000000 */
        /* <DEDUP_REMOVED lines=45> */
[----:B------:R-:W0:Y:S01]  /*4fb0*/  MUFU.EX2 R48, R48 ;  /* 0x0000003000307308 */ /* 0x000e220000000800 */
        /* <DEDUP_REMOVED lines=16> */
[----:B0-----:R-:W-:Y:S01]  /*50c0*/  FMUL.FTZ R107, R48, R107 ;  /* 0x0000006b306b7220 */ /* 0x001fe20000410000 */
        /* <DEDUP_REMOVED lines=54> */
[----:B------:R-:W0:Y:S01]  /*5430*/  SHFL.UP PT, R57, R52, 0x1, RZ ;  /* 0x0420000034397989 */ /* 0x000e2200000e00ff */
        /* <DEDUP_REMOVED lines=16> */
[----:B0-----:R-:W-:-:S04]  /*5540*/  FMUL.FTZ R95, R56, R57 ;  /* 0x00000039385f7220 */ /* 0x001fc80000410000 */
        /* <DEDUP_REMOVED lines=15> */
[----:B------:R-:W0:Y:S01]  /*5640*/  SHFL.UP PT, R57, R55, 0x2, RZ ;  /* 0x0440000037397989 */ /* 0x000e2200000e00ff */
        /* <DEDUP_REMOVED lines=11> */
[----:B------:R-:W1:Y:S01]  /*5700*/  S2UR UR6, SR_CgaCtaId ;  /* 0x00000000000679c3 */ /* 0x000e620000008800 */
[----:B------:R-:W-:Y:S01]  /*5710*/  ISETP.NE.AND P2, PT, R6, 0x1f, PT ;  /* 0x0000001f0600780c */ /* 0x000fe20003f45270 */
[----:B0-----:R-:W-:Y:S01]  /*5720*/  FMUL.FTZ R48, R56, R57 ;  /* 0x0000003938307220 */ /* 0x001fe20000410000 */
        /* <DEDUP_REMOVED lines=11> */
[----:B------:R-:W0:Y:S01]  /*57e0*/  @!P2 S2R R154, SR_CgaCtaId ;  /* 0x00000000009aa919 */ /* 0x000e220000008800 */
[----:B------:R-:W-:Y:S01]  /*57f0*/  @P0 FFMA.FTZ R52, R52, R49, -R48 ;  /* 0x0000003134340223 */ /* 0x000fe20000010830 */
[----:B------:R-:W-:Y:S01]  /*5800*/  @!P2 MOV R153, 0x400 ;  /* 0x000004000099a802 */ /* 0x000fe20000000f00 */
[----:B------:R-:W3:Y:S01]  /*5810*/  SHFL.UP PT, R51, R55, 0x4, RZ ;  /* 0x0480000037337989 */ /* 0x000ee200000e00ff */
[----:B------:R-:W-:Y:S01]  /*5820*/  FSEL R53, R56, R53, !P0 ;  /* 0x0000003538357208 */ /* 0x000fe20004000000 */
[----:B-1----:R-:W-:Y:S01]  /*5830*/  ULEA UR5, UR6, UR5, 0x18 ;  /* 0x0000000506057291 */ /* 0x002fe2000f8ec03f */
[----:B------:R-:W-:Y:S01]  /*5840*/  ISETP.GE.AND P0, PT, R6, 0x4, PT ;  /* 0x000000040600780c */ /* 0x000fe20003f06270 */
[----:B------:R-:W1:Y:S04]  /*5850*/  SHFL.UP PT, R50, R54, 0x4, RZ ;  /* 0x0480000036327989 */ /* 0x000e6800000e00ff */
[----:B------:R-:W4:Y:S04]  /*5860*/  SHFL.UP PT, R48, R52, 0x4, RZ ;  /* 0x0480000034307989 */ /* 0x000f2800000e00ff */
[----:B------:R-:W5:Y:S01]  /*5870*/  SHFL.UP PT, R49, R53, 0x4, RZ ;  /* 0x0480000035317989 */ /* 0x000f6200000e00ff */
[C---:B---3--:R-:W-:Y:S01]  /*5880*/  FMUL.FTZ R57, R53.reuse, R51 ;  /* 0x0000003335397220 */ /* 0x048fe20000410000 */
[----:B-1----:R-:W-:-:S03]  /*5890*/  FMUL.FTZ R56, R53, R50 ;  /* 0x0000003235387220 */ /* 0x002fc60000410000 */
[----:B------:R-:W-:Y:S01]  /*58a0*/  FFMA.FTZ R57, R52, R50, -R57 ;  /* 0x0000003234397223 */ /* 0x000fe20000010839 */
[----:B0-----:R-:W-:Y:S01]  /*58b0*/  @!P2 LEA R157, R154, R153, 0x18 ;  /* 0x000000999a9da211 */ /* 0x001fe200078ec0ff */
        /* <DEDUP_REMOVED lines=12> */
[----:B------:R-:W-:-:S03]  /*5980*/  ISETP.EQ.OR P0, PT, RZ, UR4, P0 ;  /* 0x00000004ff007c0c */ /* 0x000fc60008702670 */
        /* <DEDUP_REMOVED lines=136> */
[----:B------:R-:W-:-:S04]  /*6210*/  IMAD R52, R53, R100, RZ ;  /* 0x0000006435347224 */ /* 0x000fc800078e02ff */
[----:B------:R-:W-:Y:S02]  /*6220*/  IMAD R53, R52, R101, RZ ;  /* 0x0000006534357224 */ /* 0x000fe400078e02ff */
[----:B------:R-:W-:-:S03]  /*6230*/  IMAD R52, R101, UR4, R103 ;  /* 0x0000000465347c24 */ /* 0x000fc6000f8e0267 */
[----:B------:R-:W-:Y:S02]  /*6240*/  SHF.R.S32.HI R59, RZ, 0x1f, R53 ;  /* 0x0000001fff3b7819 */ /* 0x000fe40000011435 */
[----:B------:R-:W-:-:S04]  /*6250*/  IADD3 R53, P0, R52, R53, RZ ;  /* 0x0000003534357210 */ /* 0x000fc80007f1e0ff */
[----:B------:R-:W-:Y:S02]  /*6260*/  LEA.HI.X.SX32 R56, R52, R59, 0x1, P0 ;  /* 0x0000003b34387211 */ /* 0x000fe400000f0eff */
[----:B------:R-:W-:-:S04]  /*6270*/  LEA R52, P0, R53, R88, 0x4 ;  /* 0x0000005835347211 */ /* 0x000fc800078020ff */
[----:B------:R-:W-:-:S05]  /*6280*/  LEA.HI.X R53, R53, R89, R56, 0x4, P0 ;  /* 0x0000005935357211 */ /* 0x000fca00000f2438 */
[----:B------:R1:W-:Y:S04]  /*6290*/  STG.E.128 desc[UR8][R52.64], R48 ;  /* 0x0000003034007986 */ /* 0x0003e8000c101d08 */
.L_x_1434:
[----:B------:R-:W-:Y:S05]  /*62a0*/  BSYNC B0 ;  /* 0x0000000000007941 */ /* 0x000fea0003800000 */
.L_x_1433:
        /* <DEDUP_REMOVED lines=88> */
.L_x_1432:
        /* <DEDUP_REMOVED lines=24> */
[----:B0-----:R-:W-:Y:S02]  /*69b0*/  PRMT R31, R28, 0x7632, R31 ;  /* 0x000076321c1f7816 */ /* 0x001fe4000000001f */
[----:B------:R-:W-:Y:S01]  /*69c0*/  F2FP.BF16.F32.PACK_AB R28, R97, R96 ;  /* 0x00000060611c723e */ /* 0x000fe200000010ff */
[----:B------:R0:W-:Y:S01]  /*69d0*/  STS.U16 [R27+0x6], R33 ;  /* 0x000006211b007388 */ /* 0x0001e20000000400 */
[----:B-1----:R-:W-:-:S03]  /*69e0*/  F2FP.BF16.F32.PACK_AB R30, R83, R82 ;  /* 0x00000052531e723e */ /* 0x002fc600000010ff */
[----:B------:R1:W-:Y:S01]  /*69f0*/  STS.U16 [R27+0x8], R34 ;  /* 0x000008221b007388 */ /* 0x0003e20000000400 */
[----:B--2---:R-:W-:-:S03]  /*6a00*/  PRMT R32, R30, 0x7632, R32 ;  /* 0x000076321e207816 */ /* 0x004fc60000000020 */
        /* <DEDUP_REMOVED lines=8> */
[----:B------:R-:W-:Y:S04]  /*6a90*/  STS.U16 [R27+0x16], R32 ;  /* 0x000016201b007388 */ /* 0x000fe80000000400 */
[----:B------:R1:W-:Y:S01]  /*6aa0*/  STS.U16 [R27+0x18], R28 ;  /* 0x0000181c1b007388 */ /* 0x0003e20000000400 */
[----:B0-----:R-:W-:-:S03]  /*6ab0*/  IMAD.WIDE.U32 R30, R5, UR6, RZ ;  /* 0x00000006051e7c25 */ /* 0x001fc6000f8e00ff */
[----:B------:R-:W-:Y:S04]  /*6ac0*/  STS.U16 [R27+0x1a], R33 ;  /* 0x00001a211b007388 */ /* 0x000fe80000000400 */
[----:B------:R0:W-:Y:S01]  /*6ad0*/  STS.U16 [R27+0x1c], R29 ;  /* 0x00001c1d1b007388 */ /* 0x0001e20000000400 */
[----:B-1----:R-:W-:-:S03]  /*6ae0*/  IMAD R28, R8, UR6, RZ ;  /* 0x00000006081c7c24 */ /* 0x002fc6000f8e02ff */
[----:B------:R-:W-:Y:S01]  /*6af0*/  STS.U16 [R27+0x1e], R34 ;  /* 0x00001e221b007388 */ /* 0x000fe20000000400 */
[----:B------:R-:W-:-:S03]  /*6b00*/  NOP ;  /* 0x0000000000007918 */ /* 0x000fc60000000000 */
[----:B------:R-:W-:Y:S01]  /*6b10*/  LDS.U16 R37, [R11] ;  /* 0x000000000b257984 */ /* 0x000fe20000000400 */
[----:B------:R-:W-:Y:S01]  /*6b20*/  IMAD R35, R5, UR7, R28 ;  /* 0x0000000705237c24 */ /* 0x000fe2000f8e021c */
[----:B------:R-:W-:Y:S02]  /*6b30*/  IADD3 R28, P2, R9, UR12, RZ ;  /* 0x0000000c091c7c10 */ /* 0x000fe4000ff5e0ff */
[----:B------:R-:W-:Y:S02]  /*6b40*/  LDS.U16 R53, [R12+0x40] ;  /* 0x000040000c357984 */ /* 0x000fe40000000400 */
[----:B------:R-:W-:Y:S02]  /*6b50*/  IADD3 R39, R31, R35, RZ ;  /* 0x000000231f277210 */ /* 0x000fe40007ffe0ff */
[----:B------:R-:W-:Y:S01]  /*6b60*/  LDS.U16 R55, [R13+0x80] ;  /* 0x000080000d377984 */ /* 0x000fe20000000400 */
[----:B0-----:R-:W-:-:S03]  /*6b70*/  IADD3.X R29, R10, UR13, RZ, P2, !PT ;  /* 0x0000000d0a1d7c10 */ /* 0x001fc600097fe4ff */
        /* <DEDUP_REMOVED lines=29> */
.L_x_1437:
[----:B------:R-:W-:Y:S05]  /*6d50*/  BSYNC B0 ;  /* 0x0000000000007941 */ /* 0x000fea0003800000 */
.L_x_1436:
[----:B------:R-:W-:Y:S01]  /*6d60*/  MOV R31, R39 ;  /* 0x00000027001f7202 */ /* 0x000fe20000000f00 */
[----:B------:R-:W-:Y:S01]  /*6d70*/  ULDC.64 UR10, c[0x0][0x2b8] ;  /* 0x0000ae00000a7ab9 */ /* 0x000fe20000000a00 */
[----:B0-----:R-:W-:Y:S01]  /*6d80*/  LOP3.LUT R35, R9, 0x20, RZ, 0xfc, !PT ;  /* 0x0000002009237812 */ /* 0x001fe200078efcff */
[----:B------:R-:W-:Y:S01]  /*6d90*/  IMAD R33, R3, UR10, RZ ;  /* 0x0000000a03217c24 */ /* 0x000fe2000f8e02ff */
[----:B------:R-:W-:Y:S01]  /*6da0*/  ULDC.64 UR6, c[0x0][0x308] ;  /* 0x0000c20000067ab9 */ /* 0x000fe20000000a00 */
[C---:B------:R-:W-:Y:S01]  /*6db0*/  IMAD.WIDE.U32 R30, R0.reuse, UR10, R30 ;  /* 0x0000000a001e7c25 */ /* 0x040fe2000f8e001e */
[C---:B------:R-:W-:Y:S02]  /*6dc0*/  LOP3.LUT R37, R9.reuse, 0x40, RZ, 0xfc, !PT ;  /* 0x0000004009257812 */ /* 0x040fe400078efcff */
[----:B------:R-:W-:Y:S01]  /*6dd0*/  LOP3.LUT R45, R9, 0xc0, RZ, 0xfc, !PT ;  /* 0x000000c0092d7812 */ /* 0x000fe200078efcff */
[----:B------:R-:W-:Y:S01]  /*6de0*/  IMAD R39, R0, UR11, R33 ;  /* 0x0000000b00277c24 */ /* 0x000fe2000f8e0221 */
[----:B------:R-:W-:-:S02]  /*6df0*/  IADD3 R32, P1, R30, UR12, RZ ;  /* 0x0000000c1e207c10 */ /* 0x000fc4000ff3e0ff */
[----:B------:R-:W-:Y:S02]  /*6e00*/  LEA R33, P2, R9, UR6, 0x1 ;  /* 0x0000000609217c11 */ /* 0x000fe4000f8408ff */
[----:B------:R-:W-:Y:S02]  /*6e10*/  IADD3.X R31, R39, UR13, R31, P1, !PT ;  /* 0x0000000d271f7c10 */ /* 0x000fe40008ffe41f */
[----:B------:R-:W-:Y:S02]  /*6e20*/  ISETP.GE.AND P1, PT, R35, R36, PT ;  /* 0x000000242300720c */ /* 0x000fe40003f26270 */
[C---:B------:R-:W-:Y:S01]  /*6e30*/  LEA.HI.X R34, R9.reuse, UR7, R10, 0x1, P2 ;  /* 0x0000000709227c11 */ /* 0x040fe200090f0c0a */
[----:B------:R-:W-:Y:S01]  /*6e40*/  ULDC.64 UR6, c[0x0][0x2a0] ;  /* 0x0000a80000067ab9 */ /* 0x000fe20000000a00 */
[----:B------:R-:W-:Y:S02]  /*6e50*/  LEA R30, P3, R32, R33, 0x1 ;  /* 0x00000021201e7211 */ /* 0x000fe400078608ff */
[----:B------:R-:W-:-:S02]  /*6e60*/  LOP3.LUT R39, R9, 0x60, RZ, 0xfc, !PT ;  /* 0x0000006009277812 */ /* 0x000fc400078efcff */
[----:B------:R-:W-:Y:S01]  /*6e70*/  LEA.HI.X R31, R32, R34, R31, 0x1, P3 ;  /* 0x00000022201f7211 */ /* 0x000fe200018f0c1f */
[----:B------:R-:W-:Y:S01]  /*6e80*/  IMAD R34, R8, UR6, RZ ;  /* 0x0000000608227c24 */ /* 0x000fe2000f8e02ff */
[----:B------:R-:W-:Y:S01]  /*6e90*/  LOP3.LUT R41, R9, 0x80, RZ, 0xfc, !PT ;  /* 0x0000008009297812 */ /* 0x000fe200078efcff */
[----:B------:R-:W-:Y:S01]  /*6ea0*/  IMAD.WIDE.U32 R32, R5, UR6, RZ ;  /* 0x0000000605207c25 */ /* 0x000fe2000f8e00ff */
        /* <DEDUP_REMOVED lines=9> */
[----:B------:R-:W-:Y:S02]  /*6f40*/  LOP3.LUT R49, R9, 0x100, RZ, 0xfc, !PT ;  /* 0x0000010009317812 */ /* 0x000fe400078efcff */
[-C--:B------:R-:W-:Y:S01]  /*6f50*/  ISETP.GE.AND P5, PT, R43, R36.reuse, PT ;  /* 0x000000242b00720c */ /* 0x080fe20003fa6270 */
[----:B------:R2:W-:Y:S01]  /*6f60*/  @!P1 STG.E.U16 desc[UR8][R30.64+0xc0], R57 ;  /* 0x0000c0391e009986 */ /* 0x0005e2000c101508 */
[----:B------:R-:W-:-:S02]  /*6f70*/  ISETP.GE.AND P1, PT, R51, R36, PT ;  /* 0x000000243300720c */ /* 0x000fc40003f26270 */
[----:B0-----:R-:W-:Y:S01]  /*6f80*/  LOP3.LUT R53, R9, 0x140, RZ, 0xfc, !PT ;  /* 0x0000014009357812 */ /* 0x001fe200078efcff */
[----:B------:R-:W-:Y:S01]  /*6f90*/  @!P4 STG.E.U16 desc[UR8][R30.64+0x180], R63 ;  /* 0x0001803f1e00c986 */ /* 0x000fe2000c101508 */
[-C--:B------:R-:W-:Y:S02]  /*6fa0*/  ISETP.GE.AND P3, PT, R47, R36.reuse, PT ;  /* 0x000000242f00720c */ /* 0x080fe40003f66270 */
[-C--:B------:R-:W-:Y:S01]  /*6fb0*/  ISETP.GE.AND P2, PT, R49, R36.reuse, PT ;  /* 0x000000243100720c */ /* 0x080fe20003f46270 */
[----:B------:R0:W-:Y:S01]  /*6fc0*/  @!P6 STG.E.U16 desc[UR8][R30.64+0x100], R59 ;  /* 0x0001003b1e00e986 */ /* 0x0001e2000c101508 */
[----:B------:R-:W-:Y:S02]  /*6fd0*/  ISETP.GE.AND P4, PT, R53, R36, PT ;  /* 0x000000243500720c */ /* 0x000fe40003f86270 */
[C---:B------:R-:W-:Y:S01]  /*6fe0*/  ISETP.GE.AND P6, PT, R9.reuse, R104, PT ;  /* 0x000000680900720c */ /* 0x040fe20003fc6270 */
[----:B------:R3:W-:Y:S01]  /*6ff0*/  @!P5 STG.E.U16 desc[UR8][R30.64+0x140], R61 ;  /* 0x0001403d1e00d986 */ /* 0x0007e2000c101508 */
[----:B-1----:R-:W-:-:S02]  /*7000*/  LOP3.LUT R55, R9, 0x160, RZ, 0xfc, !PT ;  /* 0x0000016009377812 */ /* 0x002fc400078efcff */
[----:B------:R-:W-:Y:S01]  /*7010*/  MOV R64, UR12 ;  /* 0x0000000c00407c02 */ /* 0x000fe20008000f00 */
[----:B------:R-:W-:Y:S01]  /*7020*/  @!P1 STG.E.U16 desc[UR8][R30.64+0x240], R71 ;  /* 0x000240471e009986 */ /* 0x000fe2000c101508 */
[-C--:B------:R-:W-:Y:S02]  /*7030*/  ISETP.GE.AND P1, PT, R55, R36.reuse, PT ;  /* 0x000000243700720c */ /* 0x080fe40003f26270 */
[----:B------:R-:W-:Y:S01]  /*7040*/  MOV R65, UR13 ;  /* 0x0000000d00417c02 */ /* 0x000fe20008000f00 */
[----:B------:R1:W-:Y:S01]  /*7050*/  @!P3 STG.E.U16 desc[UR8][R30.64+0x1c0], R67 ;  /* 0x0001c0431e00b986 */ /* 0x0003e2000c101508 */
[C---:B--2---:R-:W-:Y:S02]  /*7060*/  LOP3.LUT R57, R9.reuse, 0x180, RZ, 0xfc, !PT ;  /* 0x0000018009397812 */ /* 0x044fe400078efcff */
[C---:B0-----:R-:W-:Y:S01]  /*7070*/  LOP3.LUT R59, R9.reuse, 0x1a0, RZ, 0xfc, !PT ;  /* 0x000001a0093b7812 */ /* 0x041fe200078efcff */
[----:B------:R0:W-:Y:S01]  /*7080*/  @!P2 STG.E.U16 desc[UR8][R30.64+0x200], R69 ;  /* 0x000200451e00a986 */ /* 0x0001e2000c101508 */
[----:B---3--:R-:W-:Y:S01]  /*7090*/  LOP3.LUT R61, R9, 0x1c0, RZ, 0xfc, !PT ;  /* 0x000001c0093d7812 */ /* 0x008fe200078efcff */
[----:B------:R-:W-:Y:S01]  /*70a0*/  @!P6 IMAD.WIDE.U32 R64, R5, UR6, R64 ;  /* 0x000000060540ec25 */ /* 0x000fe2000f8e0040 */
[----:B------:R-:W-:Y:S01]  /*70b0*/  LOP3.LUT R63, R9, 0x1e0, RZ, 0xfc, !PT ;  /* 0x000001e0093f7812 */ /* 0x000fe200078efcff */
[----:B------:R-:W-:Y:S01]  /*70c0*/  @!P4 STG.E.U16 desc[UR8][R30.64+0x280], R89 ;  /* 0x000280591e00c986 */ /* 0x000fe2000c101508 */
[----:B------:R-:W-:-:S02]  /*70d0*/  ISETP.GE.AND P2, PT, R57, R36, PT ;  /* 0x000000243900720c */ /* 0x000fc40003f46270 */
[-C--:B------:R-:W-:Y:S01]  /*70e0*/  ISETP.GE.AND P3, PT, R59, R36.reuse, PT ;  /* 0x000000243b00720c */ /* 0x080fe20003f66270 */
[----:B-1----:R-:W-:Y:S01]  /*70f0*/  IMAD R67, R5, UR7, R34 ;  /* 0x0000000705437c24 */ /* 0x002fe2000f8e0222 */
[-C--:B------:R-:W-:Y:S01]  /*7100*/  ISETP.GE.AND P5, PT, R61, R36.reuse, PT ;  /* 0x000000243d00720c */ /* 0x080fe20003fa6270 */
[----:B------:R-:W-:Y:S01]  /*7110*/  @!P1 STG.E.U16 desc[UR8][R30.64+0x2c0], R91 ;  /* 0x0002c05b1e009986 */ /* 0x000fe2000c101508 */
[----:B------:R-:W-:Y:S01]  /*7120*/  ISETP.GE.AND P4, PT, R63, R36, PT ;  /* 0x000000243f00720c */ /* 0x000fe20003f86270 */
[----:B------:R-:W-:Y:S01]  /*7130*/  ULDC.64 UR6, c[0x0][0x2a8] ;  /* 0x0000aa0000067ab9 */ /* 0x000fe20000000a00 */
[----:B------:R-:W-:Y:S02]  /*7140*/  @!P6 IADD3 R65, R67, R65, RZ ;  /* 0x000000414341e210 */ /* 0x000fe40007ffe0ff */
[----:B------:R-:W-:Y:S01]  /*7150*/  IADD3 R67, R33, R67, RZ ;  /* 0x0000004321437210 */ /* 0x000fe20007ffe0ff */
[----:B------:R-:W-:Y:S01]  /*7160*/  IMAD R33, R3, UR6, RZ ;  /* 0x0000000603217c24 */ /* 0x000fe2000f8e02ff */
[----:B------:R-:W-:Y:S01]  /*7170*/  IADD3 R36, P1, R9, 0x20, RZ ;  /* 0x0000002009247810 */ /* 0x000fe20007f3e0ff */
[----:B------:R-:W-:Y:S01]  /*7180*/  @!P2 STG.E.U16 desc[UR8][R30.64+0x300], R93 ;  /* 0x0003005d1e00a986 */ /* 0x000fe2000c101508 */
[----:B------:R-:W-:Y:S01]  /*7190*/  MOV R66, R32 ;  /* 0x0000002000427202 */ /* 0x000fe20000000f00 */
[C---:B------:R-:W-:Y:S01]  /*71a0*/  IMAD R71, R0.reuse, UR7, R33 ;  /* 0x0000000700477c24 */ /* 0x040fe2000f8e0221 */
[----:B0-----:R-:W-:Y:S01]  /*71b0*/  IADD3.X R69, RZ, R10, RZ, P1, !PT ;  /* 0x0000000aff457210 */ /* 0x001fe20000ffe4ff */
[----:B------:R-:W-:Y:S01]  /*71c0*/  @!P3 STG.E.U16 desc[UR8][R30.64+0x340], R95 ;  /* 0x0003405f1e00b986 */ /* 0x000fe2000c101508 */
[----:B------:R-:W-:-:S02]  /*71d0*/  @!P6 IMAD.WIDE.U32 R32, R0, UR6, R64 ;  /* 0x000000060020ec25 */ /* 0x000fc4000f8e0040 */
[----:B------:R-:W-:Y:S01]  /*71e0*/  SHF.L.U64.HI R34, R36, 0x1, R69 ;  /* 0x0000000124227819 */ /* 0x000fe20000010245 */
[----:B------:R-:W-:Y:S01]  /*71f0*/  @!P5 STG.E.U16 desc[UR8][R30.64+0x380], R101 ;  /* 0x000380651e00d986 */ /* 0x000fe2000c101508 */
[----:B------:R-:W-:Y:S01]  /*7200*/  IMAD.WIDE.U32 R64, R0, UR6, R66 ;  /* 0x0000000600407c25 */ /* 0x000fe2000f8e0042 */
[----:B------:R-:W-:Y:S01]  /*7210*/  SHF.L.U32 R36, R36, 0x1, RZ ;  /* 0x0000000124247819 */ /* 0x000fe200000006ff */
[----:B------:R-:W-:Y:S01]  /*7220*/  ULDC.64 UR6, c[0x0][0x318] ;  /* 0x0000c60000067ab9 */ /* 0x000fe20000000a00 */
[----:B------:R0:W-:Y:S01]  /*7230*/  @!P4 STG.E.U16 desc[UR8][R30.64+0x3c0], R103 ;  /* 0x0003c0671e00c986 */ /* 0x0001e2000c101508 */
[----:B------:R-:W-:Y:S02]  /*7240*/  @!P6 IADD3 R38, P1, R9, R32, RZ ;  /* 0x000000200926e210 */ /* 0x000fe40007f3e0ff */
        /* <DEDUP_REMOVED lines=32> */
[----:B------:R-:W-:Y:S01]  /*7450*/  PRMT R44, RZ, 0x7610, R44 ;  /* 0x00007610ff2c7816 */ /* 0x000fe2000000002c */
[----:B------:R-:W5:Y:S01]  /*7460*/  @!P1 LDG.E.U16 R30, desc[UR8][R32.64+0xc0] ;  /* 0x0000c008201e9981 */ /* 0x000f62000c1e1500 */
[----:B0-----:R-:W-:Y:S02]  /*7470*/  PRMT R65, RZ, 0x7610, R65 ;  /* 0x00007610ff417816 */ /* 0x001fe40000000041 */
        /* <DEDUP_REMOVED lines=22> */
[----:B------:R-:W5:Y:S04]  /*75e0*/  @!P2 LDG.E.U16 R93, desc[UR8][R32.64+0x380] ;  /* 0x00038008205da981 */ /* 0x000f68000c1e1500 */
[----:B--2---:R-:W-:Y:S04]  /*75f0*/  STS.U16 [R11], R38 ;  /* 0x000000260b007388 */ /* 0x004fe80000000400 */
[----:B---3--:R-:W-:Y:S04]  /*7600*/  STS.U16 [R12+0x40], R67 ;  /* 0x000040430c007388 */ /* 0x008fe80000000400 */
[----:B----4-:R-:W-:Y:S04]  /*7610*/  STS.U16 [R13+0x80], R40 ;  /* 0x000080280d007388 */ /* 0x010fe80000000400 */
        /* <DEDUP_REMOVED lines=21> */
[----:B------:R-:W-:Y:S01]  /*7770*/  LDS.U16 R44, [R27+0x16] ;  /* 0x000016001b2c7984 */ /* 0x000fe20000000400 */
[----:B0-----:R-:W-:-:S03]  /*7780*/  SHF.L.U32 R46, R30, 0x10, RZ ;  /* 0x000000101e2e7819 */ /* 0x001fc600000006ff */
[----:B------:R-:W0:Y:S01]  /*7790*/  LDS.U16 R30, [R27+0xe] ;  /* 0x00000e001b1e7984 */ /* 0x000e220000000400 */
[----:B-1----:R-:W-:-:S03]  /*77a0*/  SHF.L.U32 R66, R40, 0x10, RZ ;  /* 0x0000001028427819 */ /* 0x002fc600000006ff */
[----:B------:R-:W1:Y:S01]  /*77b0*/  LDS.U16 R40, [R27+0x1a] ;  /* 0x00001a001b287984 */ /* 0x000e620000000400 */
[----:B--2---:R-:W-:-:S03]  /*77c0*/  SHF.L.U32 R62, R38, 0x10, RZ ;  /* 0x00000010263e7819 */ /* 0x004fc600000006ff */
[----:B------:R-:W2:Y:S01]  /*77d0*/  LDS.U16 R38, [R27+0x18] ;  /* 0x000018001b267984 */ /* 0x000ea20000000400 */
[----:B---3--:R-:W-:-:S03]  /*77e0*/  SHF.L.U32 R50, R31, 0x10, RZ ;  /* 0x000000101f327819 */ /* 0x008fc600000006ff */
[----:B------:R-:W3:Y:S01]  /*77f0*/  LDS.U16 R31, [R27+0x10] ;  /* 0x000010001b1f7984 */ /* 0x000ee20000000400 */
[----:B----4-:R-:W-:-:S03]  /*7800*/  SHF.L.U32 R54, R32, 0x10, RZ ;  /* 0x0000001020367819 */ /* 0x010fc600000006ff */
[----:B------:R-:W4:Y:S01]  /*7810*/  LDS.U16 R32, [R27+0x12] ;  /* 0x000012001b207984 */ /* 0x000f220000000400 */
[----:B-----5:R-:W-:-:S03]  /*7820*/  SHF.L.U32 R58, R33, 0x10, RZ ;  /* 0x00000010213a7819 */ /* 0x020fc600000006ff */
[----:B------:R-:W5:Y:S01]  /*7830*/  LDS.U16 R33, [R27+0x14] ;  /* 0x000014001b217984 */ /* 0x000f620000000400 */
[----:B------:R-:W-:-:S03]  /*7840*/  SHF.L.U32 R67, R42, 0x10, RZ ;  /* 0x000000102a437819 */ /* 0x000fc600000006ff */
[----:B------:R-:W5:Y:S01]  /*7850*/  LDS.U16 R42, [R27+0x1c] ;  /* 0x00001c001b2a7984 */ /* 0x000f620000000400 */
[----:B0-----:R-:W-:-:S03]  /*7860*/  SHF.L.U32 R69, R30, 0x10, RZ ;  /* 0x000000101e457819 */ /* 0x001fc600000006ff */
[----:B------:R-:W0:Y:S01]  /*7870*/  LDS.U16 R30, [R27+0x1e] ;  /* 0x00001e001b1e7984 */ /* 0x000e220000000400 */
[----:B------:R-:W-:-:S06]  /*7880*/  FMUL.FTZ R52, R50, -1.4426950216293334961 ;  /* 0xbfb8aa3b32347820 */ /* 0x000fcc0000410000 */
[----:B------:R-:W5:Y:S01]  /*7890*/  MUFU.EX2 R52, R52 ;  /* 0x0000003400347308 */ /* 0x000f620000000800 */
[----:B-1----:R-:W-:Y:S01]  /*78a0*/  SHF.L.U32 R91, R40, 0x10, RZ ;  /* 0x00000010285b7819 */ /* 0x002fe200000006ff */
[----:B------:R-:W-:Y:S01]  /*78b0*/  FMUL.FTZ R48, R46, -1.4426950216293334961 ;  /* 0xbfb8aa3b2e307820 */ /* 0x000fe20000410000 */
[----:B------:R-:W-:Y:S01]  /*78c0*/  FMUL.FTZ R56, R54, -1.4426950216293334961 ;  /* 0xbfb8aa3b36387820 */ /* 0x000fe20000410000 */
[----:B------:R-:W-:Y:S01]  /*78d0*/  FMUL.FTZ R60, R58, -1.4426950216293334961 ;  /* 0xbfb8aa3b3a3c7820 */ /* 0x000fe20000410000 */
[----:B------:R-:W-:Y:S01]  /*78e0*/  FMUL.FTZ R64, R62, -1.4426950216293334961 ;  /* 0xbfb8aa3b3e407820 */ /* 0x000fe20000410000 */
[----:B------:R-:W-:Y:S01]  /*78f0*/  FMUL.FTZ R65, R66, -1.4426950216293334961 ;  /* 0xbfb8aa3b42417820 */ /* 0x000fe20000410000 */
[----:B--2---:R-:W-:Y:S01]  /*7900*/  SHF.L.U32 R38, R38, 0x10, RZ ;  /* 0x0000001026267819 */ /* 0x004fe200000006ff */
[----:B------:R-:W-:Y:S01]  /*7910*/  FMUL.FTZ R68, R67, -1.4426950216293334961 ;  /* 0xbfb8aa3b43447820 */ /* 0x000fe20000410000 */
[----:B---3--:R-:W-:Y:S01]  /*7920*/  SHF.L.U32 R71, R31, 0x10, RZ ;  /* 0x000000101f477819 */ /* 0x008fe200000006ff */
[----:B------:R-:W-:Y:S01]  /*7930*/  FMUL.FTZ R70, R69, -1.4426950216293334961 ;  /* 0xbfb8aa3b45467820 */ /* 0x000fe20000410000 */
[----:B----4-:R-:W-:-:S02]  /*7940*/  SHF.L.U32 R32, R32, 0x10, RZ ;  /* 0x0000001020207819 */ /* 0x010fc400000006ff */
[----:B-----5:R-:W-:Y:S02]  /*7950*/  SHF.L.U32 R89, R33, 0x10, RZ ;  /* 0x0000001021597819 */ /* 0x020fe400000006ff */
[----:B------:R-:W-:Y:S01]  /*7960*/  SHF.L.U32 R44, R44, 0x10, RZ ;  /* 0x000000102c2c7819 */ /* 0x000fe200000006ff */
[----:B------:R-:W-:Y:S01]  /*7970*/  FMUL.FTZ R92, R91, -1.4426950216293334961 ;  /* 0xbfb8aa3b5b5c7820 */ /* 0x000fe20000410000 */
[----:B------:R-:W-:Y:S01]  /*7980*/  SHF.L.U32 R42, R42, 0x10, RZ ;  /* 0x000000102a2a7819 */ /* 0x000fe200000006ff */
[----:B------:R-:W-:Y:S01]  /*7990*/  FMUL.FTZ R40, R38, -1.4426950216293334961 ;  /* 0xbfb8aa3b26287820 */ /* 0x000fe20000410000 */
[----:B------:R-:W1:Y:S01]  /*79a0*/  MUFU.EX2 R48, R48 ;  /* 0x0000003000307308 */ /* 0x000e620000000800 */
[----:B------:R-:W-:Y:S01]  /*79b0*/  FMUL.FTZ R31, R71, -1.4426950216293334961 ;  /* 0xbfb8aa3b471f7820 */ /* 0x000fe20000410000 */
[----:B------:R-:W-:Y:S01]  /*79c0*/  FMUL.FTZ R88, R32, -1.4426950216293334961 ;  /* 0xbfb8aa3b20587820 */ /* 0x000fe20000410000 */
[----:B------:R-:W-:Y:S01]  /*79d0*/  FMUL.FTZ R33, R89, -1.4426950216293334961 ;  /* 0xbfb8aa3b59217820 */ /* 0x000fe20000410000 */
[----:B------:R-:W-:Y:S01]  /*79e0*/  FMUL.FTZ R90, R44, -1.4426950216293334961 ;  /* 0xbfb8aa3b2c5a7820 */ /* 0x000fe20000410000 */
[----:B------:R-:W-:Y:S01]  /*79f0*/  FADD.FTZ R52, R52, 1 ;  /* 0x3f80000034347421 */ /* 0x000fe20000010000 */
[----:B0-----:R-:W-:-:S02]  /*7a00*/  SHF.L.U32 R94, R30, 0x10, RZ ;  /* 0x000000101e5e7819 */ /* 0x001fc400000006ff */
[----:B------:R-:W0:Y:S03]  /*7a10*/  MUFU.EX2 R56, R56 ;  /* 0x0000003800387308 */ /* 0x000e260000000800 */
[----:B------:R-:W-:Y:S01]  /*7a20*/  FMUL.FTZ R95, R94, -1.4426950216293334961 ;  /* 0xbfb8aa3b5e5f7820 */ /* 0x000fe20000410000 */
[----:B------:R-:W-:-:S04]  /*7a30*/  FMUL.FTZ R30, R42, -1.4426950216293334961 ;  /* 0xbfb8aa3b2a1e7820 */ /* 0x000fc80000410000 */
[----:B------:R-:W2:Y:S08]  /*7a40*/  MUFU.EX2 R60, R60 ;  /* 0x0000003c003c7308 */ /* 0x000eb00000000800 */
[----:B------:R-:W3:Y:S08]  /*7a50*/  MUFU.EX2 R64, R64 ;  /* 0x0000004000407308 */ /* 0x000ef00000000800 */
[----:B------:R-:W4:Y:S08]  /*7a60*/  MUFU.EX2 R65, R65 ;  /* 0x0000004100417308 */ /* 0x000f300000000800 */
[----:B------:R-:W5:Y:S08]  /*7a70*/  MUFU.EX2 R68, R68 ;  /* 0x0000004400447308 */ /* 0x000f700000000800 */
[----:B------:R-:W5:Y:S08]  /*7a80*/  MUFU.EX2 R70, R70 ;  /* 0x0000004600467308 */ /* 0x000f700000000800 */
[----:B------:R-:W5:Y:S08]  /*7a90*/  MUFU.EX2 R92, R92 ;  /* 0x0000005c005c7308 */ /* 0x000f700000000800 */
[----:B------:R-:W5:Y:S08]  /*7aa0*/  MUFU.EX2 R95, R95 ;  /* 0x0000005f005f7308 */ /* 0x000f700000000800 */
[----:B------:R-:W5:Y:S08]  /*7ab0*/  MUFU.EX2 R40, R40 ;  /* 0x0000002800287308 */ /* 0x000f700000000800 */
[----:B------:R-:W5:Y:S08]  /*7ac0*/  MUFU.RCP R103, R52 ;  /* 0x0000003400677308 */ /* 0x000f700000001000 */
[----:B------:R-:W5:Y:S08]  /*7ad0*/  MUFU.EX2 R31, R31 ;  /* 0x0000001f001f7308 */ /* 0x000f700000000800 */
[----:B------:R-:W5:Y:S08]  /*7ae0*/  MUFU.EX2 R88, R88 ;  /* 0x0000005800587308 */ /* 0x000f700000000800 */
[----:B------:R-:W5:Y:S08]  /*7af0*/  MUFU.EX2 R33, R33 ;  /* 0x0000002100217308 */ /* 0x000f700000000800 */
[----:B------:R-:W5:Y:S08]  /*7b00*/  MUFU.EX2 R90, R90 ;  /* 0x0000005a005a7308 */ /* 0x000f700000000800 */
[----:B------:R5:W5:Y:S01]  /*7b10*/  MUFU.EX2 R93, R30 ;  /* 0x0000001e005d7308 */ /* 0x000b620000000800 */
[----:B-1----:R-:W-:Y:S01]  /*7b20*/  FADD.FTZ R48, R48, 1 ;  /* 0x3f80000030307421 */ /* 0x002fe20000010000 */
[----:B0-----:R-:W-:Y:S01]  /*7b30*/  FADD.FTZ R56, R56, 1 ;  /* 0x3f80000038387421 */ /* 0x001fe20000010000 */
[----:B--2---:R-:W-:Y:S01]  /*7b40*/  FADD.FTZ R60, R60, 1 ;  /* 0x3f8000003c3c7421 */ /* 0x004fe20000010000 */
[----:B---3--:R-:W-:Y:S01]  /*7b50*/  FADD.FTZ R64, R64, 1 ;  /* 0x3f80000040407421 */ /* 0x008fe20000010000 */
[----:B----4-:R-:W-:Y:S01]  /*7b60*/  FADD.FTZ R65, R65, 1 ;  /* 0x3f80000041417421 */ /* 0x010fe20000010000 */
[----:B-----5:R-:W-:Y:S01]  /*7b70*/  FADD.FTZ R68, R68, 1 ;  /* 0x3f80000044447421 */ /* 0x020fe20000010000 */
[----:B------:R-:W-:Y:S01]  /*7b80*/  FADD.FTZ R70, R70, 1 ;  /* 0x3f80000046467421 */ /* 0x000fe20000010000 */
[----:B------:R-:W0:Y:S01]  /*7b90*/  MUFU.RCP R101, R48 ;  /* 0x0000003000657308 */ /* 0x000e220000001000 */
[----:B------:R-:W-:Y:S01]  /*7ba0*/  FADD.FTZ R92, R92, 1 ;  /* 0x3f8000005c5c7421 */ /* 0x000fe20000010000 */
[----:B------:R-:W-:Y:S01]  /*7bb0*/  FADD.FTZ R95, R95, 1 ;  /* 0x3f8000005f5f7421 */ /* 0x000fe20000010000 */
[----:B------:R-:W-:Y:S01]  /*7bc0*/  FADD.FTZ R40, R40, 1 ;  /* 0x3f80000028287421 */ /* 0x000fe20000010000 */
[----:B------:R-:W-:Y:S01]  /*7bd0*/  FMUL.FTZ R50, R50, R103 ;  /* 0x0000006732327220 */ /* 0x000fe20000410000 */
[----:B------:R-:W-:Y:S01]  /*7be0*/  FADD.FTZ R30, R31, 1 ;  /* 0x3f8000001f1e7421 */ /* 0x000fe20000010000 */
[----:B------:R-:W-:-:S02]  /*7bf0*/  FADD.FTZ R88, R88, 1 ;  /* 0x3f80000058587421 */ /* 0x000fc40000010000 */
[----:B------:R-:W1:Y:S01]  /*7c00*/  MUFU.RCP R105, R56 ;  /* 0x0000003800697308 */ /* 0x000e620000001000 */
[----:B------:R-:W-:Y:S01]  /*7c10*/  FADD.FTZ R33, R33, 1 ;  /* 0x3f80000021217421 */ /* 0x000fe20000010000 */
[----:B------:R-:W-:Y:S01]  /*7c20*/  FADD.FTZ R90, R90, 1 ;  /* 0x3f8000005a5a7421 */ /* 0x000fe20000010000 */
[----:B------:R-:W-:-:S05]  /*7c30*/  FADD.FTZ R93, R93, 1 ;  /* 0x3f8000005d5d7421 */ /* 0x000fca0000010000 */
[----:B------:R-:W2:Y:S01]  /*7c40*/  MUFU.RCP R107, R60 ;  /* 0x0000003c006b7308 */ /* 0x000ea20000001000 */
[----:B------:R-:W-:-:S07]  /*7c50*/  FMUL.FTZ R50, R50, R73 ;  /* 0x0000004932327220 */ /* 0x000fce0000410000 */
[----:B------:R-:W3:Y:S08]  /*7c60*/  MUFU.RCP R109, R64 ;  /* 0x00000040006d7308 */ /* 0x000ef00000001000 */
[----:B------:R-:W4:Y:S08]  /*7c70*/  MUFU.RCP R111, R65 ;  /* 0x00000041006f7308 */ /* 0x000f300000001000 */
[----:B------:R-:W5:Y:S08]  /*7c80*/  MUFU.RCP R68, R68 ;  /* 0x0000004400447308 */ /* 0x000f700000001000 */
[----:B------:R-:W5:Y:S08]  /*7c90*/  MUFU.RCP R70, R70 ;  /* 0x0000004600467308 */ /* 0x000f700000001000 */
[----:B------:R-:W5:Y:S08]  /*7ca0*/  MUFU.RCP R117, R40 ;  /* 0x0000002800757308 */ /* 0x000f700000001000 */
[----:B------:R-:W5:Y:S08]  /*7cb0*/  MUFU.RCP R48, R30 ;  /* 0x0000001e00307308 */ /* 0x000f700000001000 */
[----:B------:R-:W5:Y:S08]  /*7cc0*/  MUFU.RCP R113, R88 ;  /* 0x0000005800717308 */ /* 0x000f700000001000 */
[----:B------:R1:W5:Y:S08]  /*7cd0*/  MUFU.RCP R52, R33 ;  /* 0x0000002100347308 */ /* 0x0003700000001000 */
[----:B------:R-:W5:Y:S08]  /*7ce0*/  MUFU.RCP R115, R90 ;  /* 0x0000005a00737308 */ /* 0x000f700000001000 */
[----:B------:R-:W5:Y:S08]  /*7cf0*/  MUFU.RCP R92, R92 ;  /* 0x0000005c005c7308 */ /* 0x000f700000001000 */
[----:B------:R-:W5:Y:S08]  /*7d00*/  MUFU.RCP R73, R93 ;  /* 0x0000005d00497308 */ /* 0x000f700000001000 */
[----:B------:R-:W5:Y:S01]  /*7d10*/  MUFU.RCP R95, R95 ;  /* 0x0000005f005f7308 */ /* 0x000f620000001000 */
[----:B0-----:R-:W-:Y:S01]  /*7d20*/  FMUL.FTZ R31, R46, R101 ;  /* 0x000000652e1f7220 */ /* 0x001fe20000410000 */
[----:B-1----:R-:W-:Y:S01]  /*7d30*/  FMUL.FTZ R33, R54, R105 ;  /* 0x0000006936217220 */ /* 0x002fe20000410000 */
[----:B--2---:R-:W-:Y:S01]  /*7d40*/  FMUL.FTZ R58, R58, R107 ;  /* 0x0000006b3a3a7220 */ /* 0x004fe20000410000 */
[----:B---3--:R-:W-:Y:S01]  /*7d50*/  FMUL.FTZ R65, R62, R109 ;  /* 0x0000006d3e417220 */ /* 0x008fe20000410000 */
[----:B----4-:R-:W-:Y:S01]  /*7d60*/  FMUL.FTZ R66, R66, R111 ;  /* 0x0000006f42427220 */ /* 0x010fe20000410000 */
[----:B------:R-:W-:Y:S01]  /*7d70*/  FMUL.FTZ R31, R31, R72 ;  /* 0x000000481f1f7220 */ /* 0x000fe20000410000 */
[----:B------:R-:W-:Y:S01]  /*7d80*/  FMUL.FTZ R33, R33, R74 ;  /* 0x0000004a21217220 */ /* 0x000fe20000410000 */
[----:B------:R-:W-:Y:S01]  /*7d90*/  FMUL.FTZ R58, R58, R75 ;  /* 0x0000004b3a3a7220 */ /* 0x000fe20000410000 */
[----:B------:R-:W-:Y:S01]  /*7da0*/  BAR.SYNC.DEFER_BLOCKING 0x0 ;  /* 0x0000000000007b1d */ /* 0x000fe20000010000 */
        /* <DEDUP_REMOVED lines=15> */
[----:B------:R-:W-:Y:S01]  /*7ea0*/  FMUL.FTZ R71, R71, R80 ;  /* 0x0000005047477220 */ /* 0x000fe20000410000 */
[----:B------:R-:W-:Y:S01]  /*7eb0*/  F2FP.BF16.F32.PACK_AB R33, R58, R33 ;  /* 0x000000213a21723e */ /* 0x000fe200000010ff */
[----:B------:R-:W-:Y:S01]  /*7ec0*/  FMUL.FTZ R32, R32, R81 ;  /* 0x0000005120207220 */ /* 0x000fe20000410000 */
[----:B------:R-:W-:Y:S01]  /*7ed0*/  F2FP.BF16.F32.PACK_AB R65, R66, R65 ;  /* 0x000000414241723e */ /* 0x000fe200000010ff */
[----:B------:R-:W-:Y:S01]  /*7ee0*/  FMUL.FTZ R89, R89, R82 ;  /* 0x0000005259597220 */ /* 0x000fe20000410000 */
[----:B------:R-:W-:Y:S01]  /*7ef0*/  FMUL.FTZ R44, R44, R83 ;  /* 0x000000532c2c7220 */ /* 0x000fe20000410000 */
[----:B------:R-:W-:Y:S01]  /*7f00*/  FMUL.FTZ R69, R69, R96 ;  /* 0x0000006045457220 */ /* 0x000fe20000410000 */
[----:B------:R-:W-:Y:S01]  /*7f10*/  FMUL.FTZ R38, R38, R97 ;  /* 0x0000006126267220 */ /* 0x000fe20000410000 */
[----:B------:R-:W-:Y:S01]  /*7f20*/  FMUL.FTZ R73, R73, R98 ;  /* 0x0000006249497220 */ /* 0x000fe20000410000 */
[----:B------:R-:W-:Y:S01]  /*7f30*/  FMUL.FTZ R94, R94, R99 ;  /* 0x000000635e5e7220 */ /* 0x000fe20000410000 */
[----:B------:R-:W-:-:S02]  /*7f40*/  PRMT R40, R31, 0x7632, R40 ;  /* 0x000076321f287816 */ /* 0x000fc40000000028 */
[----:B------:R-:W-:Y:S02]  /*7f50*/  PRMT R42, R33, 0x7632, R42 ;  /* 0x00007632212a7816 */ /* 0x000fe4000000002a */
[----:B------:R-:W-:Y:S02]  /*7f60*/  PRMT R46, R65, 0x7632, R46 ;  /* 0x00007632412e7816 */ /* 0x000fe4000000002e */
[----:B------:R-:W-:Y:S02]  /*7f70*/  F2FP.BF16.F32.PACK_AB R30, R30, R67 ;  /* 0x000000431e1e723e */ /* 0x000fe400000010ff */
[----:B------:R-:W-:Y:S02]  /*7f80*/  F2FP.BF16.F32.PACK_AB R32, R32, R71 ;  /* 0x000000472020723e */ /* 0x000fe400000010ff */
[----:B------:R-:W-:Y:S02]  /*7f90*/  F2FP.BF16.F32.PACK_AB R44, R44, R89 ;  /* 0x000000592c2c723e */ /* 0x000fe400000010ff */
[----:B------:R-:W-:-:S02]  /*7fa0*/  F2FP.BF16.F32.PACK_AB R38, R38, R69 ;  /* 0x000000452626723e */ /* 0x000fc400000010ff */
[----:B------:R-:W-:Y:S01]  /*7fb0*/  F2FP.BF16.F32.PACK_AB R73, R94, R73 ;  /* 0x000000495e49723e */ /* 0x000fe200000010ff */
[----:B------:R0:W-:Y:S03]  /*7fc0*/  STS.U16 [R27], R31 ;  /* 0x0000001f1b007388 */ /* 0x0001e60000000400 */
[----:B------:R-:W-:Y:S01]  /*7fd0*/  PRMT R48, R73, 0x7632, R48 ;  /* 0x0000763249307816 */ /* 0x000fe20000000030 */
[----:B------:R1:W-:Y:S04]  /*7fe0*/  STS.U16 [R27+0x2], R40 ;  /* 0x000002281b007388 */ /* 0x0003e80000000400 */
[----:B------:R2:W-:Y:S01]  /*7ff0*/  STS.U16 [R27+0x6], R42 ;  /* 0x0000062a1b007388 */ /* 0x0005e20000000400 */
[----:B0-----:R-:W-:-:S03]  /*8000*/  PRMT R31, R30, 0x7632, R31 ;  /* 0x000076321e1f7816 */ /* 0x001fc6000000001f */
[----:B------:R0:W-:Y:S01]  /*8010*/  STS.U16 [R27+0xa], R46 ;  /* 0x00000a2e1b007388 */ /* 0x0001e20000000400 */
[----:B-1----:R-:W-:-:S03]  /*8020*/  PRMT R40, R32, 0x7632, R40 ;  /* 0x0000763220287816 */ /* 0x002fc60000000028 */
[----:B------:R1:W-:Y:S01]  /*8030*/  STS.U16 [R27+0xc], R30 ;  /* 0x00000c1e1b007388 */ /* 0x0003e20000000400 */
[----:B--2---:R-:W-:Y:S02]  /*8040*/  PRMT R42, R44, 0x7632, R42 ;  /* 0x000076322c2a7816 */ /* 0x004fe4000000002a */
[----:B0-----:R-:W-:Y:S02]  /*8050*/  PRMT R46, R38, 0x7632, R46 ;  /* 0x00007632262e7816 */ /* 0x001fe4000000002e */
[----:B-1----:R-:W-:Y:S01]  /*8060*/  PRMT R30, R73, 0x7610, R30 ;  /* 0x00007610491e7816 */ /* 0x002fe2000000001e */
        /* <DEDUP_REMOVED lines=31> */
[----:B0-----:R-:W-:-:S02]  /*8260*/  IMAD R14, R8, UR6, RZ ;  /* 0x00000006080e7c24 */ /* 0x001fc4000f8e02ff */
[C---:B------:R-:W-:Y:S01]  /*8270*/  IMAD.WIDE.U32 R12, R5.reuse, UR6, RZ ;  /* 0x00000006050c7c25 */ /* 0x040fe2000f8e00ff */
[----:B------:R-:W-:Y:S03]  /*8280*/  BSSY B0, `(.L_x_1438) ;  /* 0x0000012000007945 */ /* 0x000fe60003800000 */
[----:B-1----:R-:W-:-:S05]  /*8290*/  IMAD R17, R5, UR7, R14 ;  /* 0x0000000705117c24 */ /* 0x002fca000f8e020e */
[----:B------:R-:W-:Y:S02]  /*82a0*/  IADD3 R81, R13, R17, RZ ;  /* 0x000000110d517210 */ /* 0x000fe40007ffe0ff */
[----:B--2---:R-:W-:-:S13]  /*82b0*/  ISETP.GE.AND P0, PT, R9, R18, PT ;  /* 0x000000120900720c */ /* 0x004fda0003f06270 */
[----:B------:R-:W-:Y:S05]  /*82c0*/  @P0 BRA `(.L_x_1439) ;  /* 0x0000000000340947 */ /* 0x000fea0003800000 */
[----:B------:R-:W-:Y:S01]  /*82d0*/  MOV R14, R28 ;  /* 0x0000001c000e7202 */ /* 0x000fe20000000f00 */
[----:B------:R-:W-:Y:S01]  /*82e0*/  ULDC.64 UR10, c[0x0][0x2c8] ;  /* 0x0000b200000a7ab9 */ /* 0x000fe20000000a00 */
[----:B------:R-:W-:Y:S01]  /*82f0*/  MOV R15, R29 ;  /* 0x0000001d000f7202 */ /* 0x000fe20000000f00 */
[----:B------:R-:W-:Y:S02]  /*8300*/  IMAD R29, R3, UR10, RZ ;  /* 0x0000000a031d7c24 */ /* 0x000fe4000f8e02ff */
[----:B------:R-:W-:-:S04]  /*8310*/  IMAD.WIDE.U32 R14, R5, UR6, R14 ;  /* 0x00000006050e7c25 */ /* 0x000fc8000f8e000e */
[----:B------:R-:W-:Y:S01]  /*8320*/  IMAD R29, R0, UR11, R29 ;  /* 0x0000000b001d7c24 */ /* 0x000fe2000f8e021d */
[----:B------:R-:W-:-:S03]  /*8330*/  IADD3 R15, R17, R15, RZ ;  /* 0x0000000f110f7210 */ /* 0x000fc60007ffe0ff */
[----:B------:R-:W-:Y:S01]  /*8340*/  IMAD.WIDE.U32 R14, R0, UR10, R14 ;  /* 0x0000000a000e7c25 */ /* 0x000fe2000f8e000e */
[----:B------:R-:W-:-:S04]  /*8350*/  ULDC.64 UR10, c[0x0][0x320] ;  /* 0x0000c800000a7ab9 */ /* 0x000fc80000000a00 */
[----:B------:R-:W-:Y:S02]  /*8360*/  IADD3 R15, R15, R29, RZ ;  /* 0x0000001d0f0f7210 */ /* 0x000fe40007ffe0ff */
[----:B------:R-:W-:-:S04]  /*8370*/  LEA R16, P0, R14, UR10, 0x1 ;  /* 0x0000000a0e107c11 */ /* 0x000fc8000f8008ff */
[----:B------:R-:W-:-:S05]  /*8380*/  LEA.HI.X R17, R14, UR11, R15, 0x1, P0 ;  /* 0x0000000b0e117c11 */ /* 0x000fca00080f0c0f */
[----:B------:R0:W-:Y:S04]  /*8390*/  STG.E.U16 desc[UR8][R16.64], R11 ;  /* 0x0000000b10007986 */ /* 0x0001e8000c101508 */
.L_x_1439:
[----:B------:R-:W-:Y:S05]  /*83a0*/  BSYNC B0 ;  /* 0x0000000000007941 */ /* 0x000fea0003800000 */
.L_x_1438:
[----:B------:R-:W-:Y:S01]  /*83b0*/  MOV R13, R81 ;  /* 0x00000051000d7202 */ /* 0x000fe20000000f00 */
[----:B------:R-:W-:Y:S01]  /*83c0*/  ULDC.64 UR6, c[0x0][0x2c8] ;  /* 0x0000b20000067ab9 */ /* 0x000fe20000000a00 */
[----:B------:R-:W-:Y:S01]  /*83d0*/  ULDC.64 UR10, c[0x0][0x320] ;  /* 0x0000c800000a7ab9 */ /* 0x000fe20000000a00 */
[----:B0-----:R-:W-:Y:S01]  /*83e0*/  IMAD R11, R3, UR6, RZ ;  /* 0x00000006030b7c24 */ /* 0x001fe2000f8e02ff */
[-C--:B------:R-:W-:Y:S01]  /*83f0*/  ISETP.GE.AND P3, PT, R35, R18.reuse, PT ;  /* 0x000000122300720c */ /* 0x080fe20003f66270 */
[C---:B------:R-:W-:Y:S01]  /*8400*/  IMAD.WIDE.U32 R12, R0.reuse, UR6, R12 ;  /* 0x00000006000c7c25 */ /* 0x040fe2000f8e000c */
[-C--:B------:R-:W-:Y:S01]  /*8410*/  ISETP.GE.AND P4, PT, R37, R18.reuse, PT ;  /* 0x000000122500720c */ /* 0x080fe20003f86270 */
[----:B------:R-:W-:Y:S01]  /*8420*/  UIADD3 UR4, UR4, 0x1, URZ ;  /* 0x0000000104047890 */ /* 0x000fe2000fffe03f */
        /* <DEDUP_REMOVED lines=9> */
[-C--:B------:R-:W-:Y:S01]  /*84c0*/  ISETP.GE.AND P0, PT, R43, R18.reuse, PT ;  /* 0x000000122b00720c */ /* 0x080fe20003f06270 */
[----:B------:R-:W0:Y:S01]  /*84d0*/  LDC R11, c[0x0][0x224] ;  /* 0x00008900ff0b7b82 */ /* 0x000e220000000800 */
        /* <DEDUP_REMOVED lines=23> */
[----:B0-----:R-:W-:-:S05]  /*8650*/  ISETP.LE.AND P0, PT, R11, UR4, PT ;  /* 0x000000040b007c0c */ /* 0x001fca000bf03270 */
        /* <DEDUP_REMOVED lines=8> */
.L_x_1441:
        /* <DEDUP_REMOVED lines=10> */
.L_x_5193:


//--------------------- .text._Z25selective_scan_fwd_kernelI32Selective_Scan_fwd_kernel_traitsILi32ELi16ELi1ELb0ELb0ELb1ELb0EN3c108BFloat16ENS1_7complexIfEEEEv13SSMParamsBase --------------------------
	.section	.text._Z25selective_scan_fwd_kernelI32Selective_Scan_fwd_kernel_traitsILi32ELi16ELi1ELb0ELb0ELb1ELb0EN3c108BFloat16ENS1_7complexIfEEEEv13SSMParamsBase,"ax",@progbits
	.align	128
        .global         _Z25selective_scan_fwd_kernelI32Selective_Scan_fwd_kernel_traitsILi32ELi16ELi1ELb0ELb0ELb1ELb0EN3c108BFloat16ENS1_7complexIfEEEEv13SSMParamsBase
        .type           _Z25selective_scan_fwd_kernelI32Selective_Scan_fwd_kernel_traitsILi32ELi16ELi1ELb0ELb0ELb1ELb0EN3c108BFloat16ENS1_7complexIfEEEEv13SSMParamsBase,@function
        .size           _Z25selective_scan_fwd_kernelI32Selective_Scan_fwd_kernel_traitsILi32ELi16ELi1ELb0ELb0ELb1ELb0EN3c108BFloat16ENS1_7complexIfEEEEv13SSMParamsBase,(.L_x_5194 - _Z25selective_scan_fwd_kernelI32Selective_Scan_fwd_kernel_traitsILi32ELi16ELi1ELb0ELb0ELb1ELb0EN3c108BFloat16ENS1_7complexIfEEEEv13SSMParamsBase)
        .other          _Z25selective_scan_fwd_kernelI32Selective_Scan_fwd_kernel_traitsILi32ELi16ELi1ELb0ELb0ELb1ELb0EN3c108BFloat16ENS1_7complexIfEEEEv13SSMParamsBase,@"STO_CUDA_ENTRY STV_DEFAULT"
_Z25selective_scan_fwd_kernelI32Selective_Scan_fwd_kernel_traitsILi32ELi16ELi1ELb0ELb0ELb1ELb0EN3c108BFloat16ENS1_7complexIfEEEEv13SSMParamsBase:
.text._Z25selective_scan_fwd_kernelI32Selective_Scan_fwd_kernel_traitsILi32ELi16ELi1ELb0ELb0ELb1ELb0EN3c108BFloat16ENS1_7complexIfEEEEv13SSMParamsBase:
[----:B------:R-:W-:Y:S08]  /*0000*/  LDC R1, c[0x0][0x28] ;  /* 0x00000a00ff017b82 */ /* 0x000ff00000000800 */
[----:B------:R-:W0:Y:S01]  /*0010*/  LDC R15, c[0x0][0x228] ;  /* 0x00008a00ff0f7b82 */ /* 0x000e220000000800 */
[----:B------:R-:W-:Y:S01]  /*0020*/  ULDC.64 UR6, c[0x0][0x300] ;  /* 0x0000c00000067ab9 */ /* 0x000fe20000000a00 */
[----:B------:R-:W-:Y:S01]  /*0030*/  ULDC.64 UR4, c[0x0][0x2e8] ;  /* 0x0000ba0000047ab9 */ /* 0x000fe20000000a00 */
[----:B------:R-:W-:-:S02]  /*0040*/  ISETP.NE.U32.AND P1, PT, RZ, UR6, PT ;  /* 0x00000006ff007c0c */ /* 0x000fc4000bf25070 */
[----:B------:R-:W-:Y:S02]  /*0050*/  CS2R R30, SRZ ;  /* 0x00000000001e7805 */ /* 0x000fe4000001ff00 */
[----:B------:R-:W-:Y:S02]  /*0060*/  ISETP.NE.U32.AND P0, PT, RZ, UR4, PT ;  /* 0x00000004ff007c0c */ /* 0x000fe4000bf05070 */
[----:B------:R-:W-:Y:S01]  /*0070*/  ISETP.NE.AND.EX P1, PT, RZ, UR7, PT, P1 ;  /* 0x00000007ff007c0c */ /* 0x000fe2000bf25310 */
[----:B------:R-:W1:Y:S01]  /*0080*/  S2UR UR8, SR_CTAID.Y ;  /* 0x00000000000879c3 */ /* 0x000e620000002600 */
[----:B------:R-:W-:Y:S02]  /*0090*/  ISETP.NE.AND.EX P0, PT, RZ, UR5, PT, P0 ;  /* 0x00000005ff007c0c */ /* 0x000fe4000bf05300 */
[----:B0-----:R-:W-:-:S04]  /*00a0*/  IABS R9, R15 ;  /* 0x0000000f00097213 */ /* 0x001fc80000000000 */
[----:B------:R-:W0:Y:S01]  /*00b0*/  I2F.RP R0, R9 ;  /* 0x0000000900007306 */ /* 0x000e220000209400 */
[----:B-1----:R-:W-:-:S04]  /*00c0*/  MOV R28, UR8 ;  /* 0x00000008001c7c02 */ /* 0x002fc80008000f00 */
[----:B------:R-:W-:Y:S02]  /*00d0*/  SHF.R.S32.HI R29, RZ, 0x1f, R28 ;  /* 0x0000001fff1d7819 */ /* 0x000fe4000001141c */
[C---:B------:R-:W-:Y:S02]  /*00e0*/  @P1 LEA R4, P3, R28.reuse, UR6, 0x2 ;  /* 0x000000061c041c11 */ /* 0x040fe4000f8610ff */
[C---:B------:R-:W-:Y:S02]  /*00f0*/  @P0 LEA R2, P2, R28.reuse, UR4, 0x2 ;  /* 0x000000041c020c11 */ /* 0x040fe4000f8410ff */
[C-C-:B------:R-:W-:Y:S01]  /*0100*/  @P1 LEA.HI.X R5, R28.reuse, UR7, R29.reuse, 0x2, P3 ;  /* 0x000000071c051c11 */ /* 0x140fe200098f141d */
[----:B0-----:R-:W0:Y:S01]  /*0110*/  MUFU.RCP R0, R0 ;  /* 0x0000000000007308 */ /* 0x001e220000001000 */
[----:B------:R-:W-:Y:S01]  /*0120*/  @P0 LEA.HI.X R3, R28, UR5, R29, 0x2, P2 ;  /* 0x000000051c030c11 */ /* 0x000fe200090f141d */
[----:B------:R-:W-:Y:S02]  /*0130*/  ULDC.64 UR6, c[0x0][0x208] ;  /* 0x0000820000067ab9 */ /* 0x000fe40000000a00 */
[----:B------:R1:W5:Y:S04]  /*0140*/  @P1 LDG.E R31, desc[UR6][R4.64] ;  /* 0x00000006041f1981 */ /* 0x000368000c1e1900 */
[----:B------:R2:W5:Y:S01]  /*0150*/  @P0 LDG.E R30, desc[UR6][R2.64] ;  /* 0x00000006021e0981 */ /* 0x000562000c1e1900 */
[----:B-1----:R-:W1:Y:S01]  /*0160*/  LDC R4, c[0x0][0x224] ;  /* 0x00008900ff047b82 */ /* 0x002e620000000800 */
[----:B0-----:R-:W-:-:S04]  /*0170*/  IADD3 R6, R0, 0xffffffe, RZ ;  /* 0x0ffffffe00067810 */ /* 0x001fc80007ffe0ff */
[----:B------:R0:W3:Y:S02]  /*0180*/  F2I.FTZ.U32.TRUNC.NTZ R7, R6 ;  /* 0x0000000600077305 */ /* 0x0000e4000021f000 */
[----:B0-----:R-:W-:Y:S01]  /*0190*/  HFMA2.MMA R6, -RZ, RZ, 0, 0 ;  /* 0x00000000ff067435 */ /* 0x001fe200000001ff */
[----:B---3--:R-:W-:-:S05]  /*01a0*/  IADD3 R8, RZ, -R7, RZ ;  /* 0x80000007ff087210 */ /* 0x008fca0007ffe0ff */
[----:B--2---:R-:W-:Y:S01]  /*01b0*/  IMAD R3, R8, R9, RZ ;  /* 0x0000000908037224 */ /* 0x004fe200078e02ff */
[----:B------:R-:W-:-:S03]  /*01c0*/  IABS R2, R28 ;  /* 0x0000001c00027213 */ /* 0x000fc60000000000 */
[----:B------:R-:W-:Y:S01]  /*01d0*/  IMAD.HI.U32 R7, R7, R3, R6 ;  /* 0x0000000307077227 */ /* 0x000fe200078e0006 */
[----:B------:R-:W0:Y:S05]  /*01e0*/  S2UR UR4, SR_CTAID.X ;  /* 0x00000000000479c3 */ /* 0x000e2a0000002500 */
[----:B------:R-:W-:-:S05]  /*01f0*/  IMAD.HI.U32 R0, R7, R2, RZ ;  /* 0x0000000207007227 */ /* 0x000fca00078e00ff */
[----:B------:R-:W-:Y:S02]  /*0200*/  IADD3 R3, -R0, RZ, RZ ;  /* 0x000000ff00037210 */ /* 0x000fe40007ffe1ff */
[----:B-1----:R-:W-:-:S03]  /*0210*/  ISETP.GE.AND P0, PT, R4, 0x1, PT ;  /* 0x000000010400780c */ /* 0x002fc60003f06270 */
[----:B------:R-:W-:-:S05]  /*0220*/  IMAD R2, R9, R3, R2 ;  /* 0x0000000309027224 */ /* 0x000fca00078e0202 */
[----:B------:R-:W-:Y:S02]  /*0230*/  ISETP.GT.U32.AND P1, PT, R9, R2, PT ;  /* 0x000000020900720c */ /* 0x000fe40003f24070 */
[----:B0-----:R-:W-:Y:S01]  /*0240*/  MOV R33, UR4 ;  /* 0x0000000400217c02 */ /* 0x001fe20008000f00 */
[----:B------:R-:W-:-:S03]  /*0250*/  ULDC.64 UR4, c[0x0][0x260] ;  /* 0x0000980000047ab9 */ /* 0x000fc60000000a00 */
[----:B------:R-:W-:-:S07]  /*0260*/  SHF.R.S32.HI R166, RZ, 0x1f, R33 ;  /* 0x0000001fffa67819 */ /* 0x000fce0000011421 */
[----:B------:R-:W-:Y:S01]  /*0270*/  @!P1 IADD3 R2, R2, -R9, RZ ;  /* 0x8000000902029210 */ /* 0x000fe20007ffe0ff */
[----:B------:R-:W-:Y:S06]  /*0280*/  @!P0 EXIT ;  /* 0x000000000000894d */ /* 0x000fec0003800000 */
[----:B------:R-:W0:Y:S01]  /*0290*/  S2R R63, SR_TID.X ;  /* 0x00000000003f7919 */ /* 0x000e220000002100 */
[----:B------:R-:W-:Y:S01]  /*02a0*/  LOP3.LUT R3, R28, R15, RZ, 0x3c, !PT ;  /* 0x0000000f1c037212 */ /* 0x000fe200078e3cff */
[----:B------:R-:W-:Y:S01]  /*02b0*/  IMAD.WIDE.U32 R6, R33, UR4, RZ ;  /* 0x0000000421067c25 */ /* 0x000fe2000f8e00ff */
[----:B------:R-:W-:Y:S01]  /*02c0*/  ISETP.GE.U32.AND P0, PT, R2, R9, PT ;  /* 0x000000090200720c */ /* 0x000fe20003f06070 */
[----:B------:R-:W-:Y:S01]  /*02d0*/  ULDC.64 UR8, c[0x0][0x298] ;  /* 0x0000a60000087ab9 */ /* 0x000fe20000000a00 */
[----:B------:R-:W-:Y:S01]  /*02e0*/  ISETP.GE.AND P2, PT, R3, RZ, PT ;  /* 0x000000ff0300720c */ /* 0x000fe20003f46270 */
[----:B------:R-:W-:Y:S01]  /*02f0*/  IMAD R2, R166, UR4, RZ ;  /* 0x00000004a6027c24 */ /* 0x000fe2000f8e02ff */
[----:B------:R-:W-:Y:S01]  /*0300*/  @!P1 IADD3 R0, R0, 0x1, RZ ;  /* 0x0000000100009810 */ /* 0x000fe20007ffe0ff */
[----:B------:R-:W-:Y:S01]  /*0310*/  IMAD R5, R29, UR8, RZ ;  /* 0x000000081d057c24 */ /* 0x000fe2000f8e02ff */
[----:B------:R-:W-:Y:S01]  /*0320*/  ISETP.NE.AND P1, PT, R15, RZ, PT ;  /* 0x000000ff0f00720c */ /* 0x000fe20003f25270 */
[----:B------:R-:W-:Y:S01]  /*0330*/  IMAD R13, R33, UR5, R2 ;  /* 0x00000005210d7c24 */ /* 0x000fe2000f8e0202 */
[----:B------:R-:W-:Y:S01]  /*0340*/  ULDC.64 UR4, c[0x0][0x288] ;  /* 0x0000a20000047ab9 */ /* 0x000fe20000000a00 */
[C---:B------:R-:W-:Y:S01]  /*0350*/  IMAD R11, R28.reuse, UR9, R5 ;  /* 0x000000091c0b7c24 */ /* 0x040fe2000f8e0205 */
[----:B------:R-:W1:Y:S01]  /*0360*/  S2R R34, SR_LANEID ;  /* 0x0000000000227919 */ /* 0x000e620000000000 */
[----:B------:R-:W-:Y:S01]  /*0370*/  IMAD R3, R29, UR4, RZ ;  /* 0x000000041d037c24 */ /* 0x000fe2000f8e02ff */
[----:B------:R-:W-:Y:S01]  /*0380*/  IADD3 R7, R7, R13, RZ ;  /* 0x0000000d07077210 */ /* 0x000fe20007ffe0ff */
[----:B------:R-:W-:Y:S01]  /*0390*/  IMAD.WIDE.U32 R4, R28, UR8, RZ ;  /* 0x000000081c047c25 */ /* 0x000fe2000f8e00ff */
[----:B------:R-:W-:Y:S01]  /*03a0*/  @P0 IADD3 R0, R0, 0x1, RZ ;  /* 0x0000000100000810 */ /* 0x000fe20007ffe0ff */
[----:B------:R-:W-:Y:S01]  /*03b0*/  ULDC.64 UR8, c[0x0][0x290] ;  /* 0x0000a40000087ab9 */ /* 0x000fe20000000a00 */
[----:B------:R-:W-:Y:S01]  /*03c0*/  MOV R38, RZ ;  /* 0x000000ff00267202 */ /* 0x000fe20000000f00 */
[----:B------:R-:W-:Y:S01]  /*03d0*/  IMAD R9, R28, UR5, R3 ;  /* 0x000000051c097c24 */ /* 0x000fe2000f8e0203 */
[----:B------:R-:W-:Y:S01]  /*03e0*/  @!P2 IADD3 R0, -R0, RZ, RZ ;  /* 0x000000ff0000a210 */ /* 0x000fe20007ffe1ff */
[----:B------:R-:W-:Y:S01]  /*03f0*/  IMAD.WIDE.U32 R2, R28, UR4, RZ ;  /* 0x000000041c027c25 */ /* 0x000fe2000f8e00ff */
[----:B------:R-:W-:Y:S01]  /*0400*/  @!P1 LOP3.LUT R0, RZ, R15, RZ, 0x33, !PT ;  /* 0x0000000fff009212 */ /* 0x000fe200078e33ff */
[----:B------:R-:W-:Y:S01]  /*0410*/  ULDC.64 UR4, c[0x0][0x280] ;  /* 0x0000a00000047ab9 */ /* 0x000fe20000000a00 */
[----:B------:R-:W2:Y:S01]  /*0420*/  LDC.64 R14, c[0x0][0x2e0] ;  /* 0x0000b800ff0e7b82 */ /* 0x000ea20000000a00 */
[----:B------:R-:W-:Y:S01]  /*0430*/  MOV R8, R4 ;  /* 0x0000000400087202 */ /* 0x000fe20000000f00 */
[C---:B------:R-:W-:Y:S01]  /*0440*/  IMAD R4, R166.reuse, UR4, RZ ;  /* 0x00000004a6047c24 */ /* 0x040fe2000f8e02ff */
[----:B------:R-:W-:Y:S01]  /*0450*/  IADD3 R3, R3, R9, RZ ;  /* 0x0000000903037210 */ /* 0x000fe20007ffe0ff */
[----:B------:R-:W-:Y:S01]  /*0460*/  IMAD R12, R166, UR8, RZ ;  /* 0x00000008a60c7c24 */ /* 0x000fe2000f8e02ff */
[----:B------:R-:W-:Y:S01]  /*0470*/  IADD3 R9, R5, R11, RZ ;  /* 0x0000000b05097210 */ /* 0x000fe20007ffe0ff */
[----:B------:R-:W-:Y:S01]  /*0480*/  IMAD R10, R33, UR5, R4 ;  /* 0x00000005210a7c24 */ /* 0x000fe2000f8e0204 */
[----:B0-----:R-:W-:Y:S01]  /*0490*/  SHF.L.U32 R35, R63, 0x4, RZ ;  /* 0x000000043f237819 */ /* 0x001fe200000006ff */
[----:B------:R-:W-:Y:S01]  /*04a0*/  IMAD.WIDE.U32 R4, R33, UR4, R2 ;  /* 0x0000000421047c25 */ /* 0x000fe2000f8e0002 */
[----:B------:R-:W-:Y:S01]  /*04b0*/  SHF.R.S32.HI R2, RZ, 0x1f, R0 ;  /* 0x0000001fff027819 */ /* 0x000fe20000011400 */
[----:B------:R-:W-:Y:S01]  /*04c0*/  ULDC.64 UR4, c[0x0][0x278] ;  /* 0x00009e0000047ab9 */ /* 0x000fe20000000a00 */
[----:B------:R-:W-:Y:S01]  /*04d0*/  LOP3.LUT R32, R63, 0x1f, RZ, 0xc0, !PT ;  /* 0x0000001f3f207812 */ /* 0x000fe200078ec0ff */
[----:B------:R-:W-:Y:S01]  /*04e0*/  IMAD.WIDE.U32 R8, R33, UR8, R8 ;  /* 0x0000000821087c25 */ /* 0x000fe2000f8e0008 */
[----:B------:R-:W-:-:S03]  /*04f0*/  LOP3.LUT R35, R35, 0xfffffe00, RZ, 0xc0, !PT ;  /* 0xfffffe0023237812 */ /* 0x000fc600078ec0ff */
[----:B------:R-:W-:Y:S01]  /*0500*/  IMAD R11, R2, UR4, RZ ;  /* 0x00000004020b7c24 */ /* 0x000fe2000f8e02ff */
[----:B------:R-:W-:Y:S01]  /*0510*/  LOP3.LUT R36, R35, R32, RZ, 0xfc, !PT ;  /* 0x0000002023247212 */ /* 0x000fe200078efcff */
[----:B------:R-:W-:Y:S01]  /*0520*/  IMAD R12, R33, UR9, R12 ;  /* 0x00000009210c7c24 */ /* 0x000fe2000f8e020c */
[----:B------:R-:W-:Y:S01]  /*0530*/  ULDC.64 UR8, c[0x0][0x2f8] ;  /* 0x0000be0000087ab9 */ /* 0x000fe20000000a00 */
[----:B------:R-:W-:Y:S01]  /*0540*/  IMAD.WIDE.U32 R2, R0, UR4, R6 ;  /* 0x0000000400027c25 */ /* 0x000fe2000f8e0006 */
[----:B------:R-:W-:Y:S02]  /*0550*/  SHF.R.S32.HI R37, RZ, 0x1f, R36 ;  /* 0x0000001fff257819 */ /* 0x000fe40000011424 */
[----:B------:R-:W-:Y:S01]  /*0560*/  IADD3 R4, P0, R36, R4, RZ ;  /* 0x0000000424047210 */ /* 0x000fe20007f1e0ff */
[----:B------:R-:W-:Y:S01]  /*0570*/  IMAD R11, R0, UR5, R11 ;  /* 0x00000005000b7c24 */ /* 0x000fe2000f8e020b */
[----:B------:R-:W-:Y:S01]  /*0580*/  IADD3 R76, P1, R36, R8, RZ ;  /* 0x00000008244c7210 */ /* 0x000fe20007f3e0ff */
[----:B------:R-:W-:Y:S01]  /*0590*/  ULDC.64 UR4, c[0x0][0x2f0] ;  /* 0x0000bc0000047ab9 */ /* 0x000fe20000000a00 */
[----:B------:R-:W-:-:S02]  /*05a0*/  IADD3.X R5, R37, R5, R10, P0, !PT ;  /* 0x0000000525057210 */ /* 0x000fc400007fe40a */
[----:B------:R-:W-:Y:S02]  /*05b0*/  IADD3.X R9, R37, R9, R12, P1, !PT ;  /* 0x0000000925097210 */ /* 0x000fe40000ffe40c */
[----:B--2---:R-:W-:Y:S02]  /*05c0*/  LEA R39, P0, R2, R14, 0x1 ;  /* 0x0000000e02277211 */ /* 0x004fe400078008ff */
[----:B------:R-:W-:Y:S02]  /*05d0*/  IADD3 R40, R3, R11, RZ ;  /* 0x0000000b03287210 */ /* 0x000fe40007ffe0ff */
[----:B------:R-:W-:Y:S02]  /*05e0*/  LEA R0, P1, R4, UR4, 0x1 ;  /* 0x0000000404007c11 */ /* 0x000fe4000f8208ff */
[----:B------:R-:W-:Y:S02]  /*05f0*/  LEA R59, P2, R76, UR8, 0x1 ;  /* 0x000000084c3b7c11 */ /* 0x000fe4000f8408ff */
[----:B------:R-:W-:-:S02]  /*0600*/  LEA.HI.X R40, R2, R15, R40, 0x1, P0 ;  /* 0x0000000f02287211 */ /* 0x000fc400000f0c28 */
[----:B------:R-:W-:Y:S02]  /*0610*/  LEA.HI.X R3, R4, UR5, R5, 0x1, P1 ;  /* 0x0000000504037c11 */ /* 0x000fe400088f0c05 */
[----:B-1----:R-:W-:-:S07]  /*0620*/  LEA.HI.X R76, R76, UR9, R9, 0x1, P2 ;  /* 0x000000094c4c7c11 */ /* 0x002fce00090f0c09 */
.L_x_1480:
[----:B0-----:R-:W0:Y:S01]  /*0630*/  LDC R41, c[0x0][0x218] ;  /* 0x00008600ff297b82 */ /* 0x001e220000000800 */
[----:B------:R-:W-:Y:S02]  /*0640*/  PRMT R5, RZ, 0x7610, R5 ;  /* 0x00007610ff057816 */ /* 0x000fe40000000005 */
[----:B------:R-:W-:Y:S02]  /*0650*/  MOV R2, R0 ;  /* 0x0000000000027202 */ /* 0x000fe40000000f00 */
[C-C-:B------:R-:W-:Y:S02]  /*0660*/  LOP3.LUT R18, R35.reuse, 0x20, R32.reuse, 0xfe, !PT ;  /* 0x0000002023127812 */ /* 0x140fe400078efe20 */
[C-C-:B------:R-:W-:Y:S02]  /*0670*/  LOP3.LUT R20, R35.reuse, 0x40, R32.reuse, 0xfe, !PT ;  /* 0x0000004023147812 */ /* 0x140fe400078efe20 */
[----:B------:R-:W-:Y:S01]  /*0680*/  LOP3.LUT R22, R35, 0x60, R32, 0xfe, !PT ;  /* 0x0000006023167812 */ /* 0x000fe200078efe20 */
[----:B0-----:R-:W-:-:S05]  /*0690*/  IMAD R41, R38, -0x200, R41 ;  /* 0xfffffe0026297824 */ /* 0x001fca00078e0229 */
[-C--:B------:R-:W-:Y:S01]  /*06a0*/  ISETP.GE.AND P0, PT, R36, R41.reuse, PT ;  /* 0x000000292400720c */ /* 0x080fe20003f06270 */
[----:B------:R-:W-:Y:S01]  /*06b0*/  BAR.SYNC.DEFER_BLOCKING 0x0 ;  /* 0x0000000000007b1d */ /* 0x000fe20000010000 */
[C-C-:B------:R-:W-:Y:S02]  /*06c0*/  LOP3.LUT R24, R35.reuse, 0x80, R32.reuse, 0xfe, !PT ;  /* 0x0000008023187812 */ /* 0x140fe400078efe20 */
[----:B------:R-:W-:Y:S02]  /*06d0*/  LOP3.LUT R26, R35, 0xa0, R32, 0xfe, !PT ;  /* 0x000000a0231a7812 */ /* 0x000fe400078efe20 */
[-C--:B------:R-:W-:Y:S02]  /*06e0*/  ISETP.GE.AND P1, PT, R20, R41.reuse, PT ;  /* 0x000000291400720c */ /* 0x080fe40003f26270 */
[-C--:B------:R-:W-:Y:S02]  /*06f0*/  ISETP.GE.AND P2, PT, R22, R41.reuse, PT ;  /* 0x000000291600720c */ /* 0x080fe40003f46270 */
[----:B------:R-:W-:-:S02]  /*0700*/  ISETP.GE.AND P3, PT, R24, R41, PT ;  /* 0x000000291800720c */ /* 0x000fc40003f66270 */
[-C--:B------:R-:W-:Y:S02]  /*0710*/  ISETP.GE.AND P4, PT, R26, R41.reuse, PT ;  /* 0x000000291a00720c */ /* 0x080fe40003f86270 */
[----:B------:R-:W-:Y:S02]  /*0720*/  PRMT R0, RZ, 0x7610, R0 ;  /* 0x00007610ff007816 */ /* 0x000fe40000000000 */
[----:B------:R-:W-:Y:S01]  /*0730*/  PRMT R7, RZ, 0x7610, R7 ;  /* 0x00007610ff077816 */ /* 0x000fe20000000007 */
[----:B------:R-:W2:Y:S01]  /*0740*/  @!P0 LDG.E.U16 R5, desc[UR6][R2.64] ;  /* 0x0000000602058981 */ /* 0x000ea2000c1e1500 */
[----:B------:R-:W-:Y:S02]  /*0750*/  ISETP.GE.AND P0, PT, R18, R41, PT ;  /* 0x000000291200720c */ /* 0x000fe40003f06270 */
[----:B------:R-:W-:Y:S02]  /*0760*/  PRMT R4, RZ, 0x7610, R4 ;  /* 0x00007610ff047816 */ /* 0x000fe40000000004 */
[----:B------:R-:W3:Y:S01]  /*0770*/  @!P1 LDG.E.U16 R7, desc[UR6][R2.64+0x80] ;  /* 0x0000800602079981 */ /* 0x000ee2000c1e1500 */
[----:B------:R-:W-:-:S02]  /*0780*/  PRMT R9, RZ, 0x7610, R9 ;  /* 0x00007610ff097816 */ /* 0x000fc40000000009 */
[C---:B------:R-:W-:Y:S02]  /*0790*/  LOP3.LUT R44, R35.reuse, 0xc0, R32, 0xfe, !PT ;  /* 0x000000c0232c7812 */ /* 0x040fe400078efe20 */
[----:B------:R-:W-:Y:S01]  /*07a0*/  PRMT R6, RZ, 0x7610, R6 ;  /* 0x00007610ff067816 */ /* 0x000fe20000000006 */
[----:B------:R-:W4:Y:S01]  /*07b0*/  @!P2 LDG.E.U16 R4, desc[UR6][R2.64+0xc0] ;  /* 0x0000c0060204a981 */ /* 0x000f22000c1e1500 */
[C-C-:B------:R-:W-:Y:S02]  /*07c0*/  LOP3.LUT R46, R35.reuse, 0xe0, R32.reuse, 0xfe, !PT ;  /* 0x000000e0232e7812 */ /* 0x140fe400078efe20 */
[C-C-:B------:R-:W-:Y:S01]  /*07d0*/  LOP3.LUT R60, R35.reuse, 0x100, R32.reuse, 0xfe, !PT ;  /* 0x00000100233c7812 */ /* 0x140fe200078efe20 */
[----:B------:R-:W3:Y:S01]  /*07e0*/  @!P0 LDG.E.U16 R0, desc[UR6][R2.64+0x40] ;  /* 0x0000400602008981 */ /* 0x000ee2000c1e1500 */
[C-C-:B------:R-:W-:Y:S02]  /*07f0*/  LOP3.LUT R62, R35.reuse, 0x120, R32.reuse, 0xfe, !PT ;  /* 0x00000120233e7812 */ /* 0x140fe400078efe20 */
[----:B------:R-:W-:Y:S01]  /*0800*/  ISETP.GE.AND P0, PT, R44, R41, PT ;  /* 0x000000292c00720c */ /* 0x000fe20003f06270 */
[----:B------:R-:W4:Y:S01]  /*0810*/  @!P3 LDG.E.U16 R9, desc[UR6][R2.64+0x100] ;  /* 0x000100060209b981 */ /* 0x000f22000c1e1500 */
[----:B------:R-:W-:-:S02]  /*0820*/  LOP3.LUT R64, R35, 0x140, R32, 0xfe, !PT ;  /* 0x0000014023407812 */ /* 0x000fc400078efe20 */
[-C--:B------:R-:W-:Y:S01]  /*0830*/  ISETP.GE.AND P1, PT, R46, R41.reuse, PT ;  /* 0x000000292e00720c */ /* 0x080fe20003f26270 */
[----:B------:R-:W4:Y:S01]  /*0840*/  @!P4 LDG.E.U16 R6, desc[UR6][R2.64+0x140] ;  /* 0x000140060206c981 */ /* 0x000f22000c1e1500 */
[-C--:B------:R-:W-:Y:S02]  /*0850*/  ISETP.GE.AND P2, PT, R60, R41.reuse, PT ;  /* 0x000000293c00720c */ /* 0x080fe40003f46270 */
[-C--:B------:R-:W-:Y:S02]  /*0860*/  ISETP.GE.AND P3, PT, R62, R41.reuse, PT ;  /* 0x000000293e00720c */ /* 0x080fe40003f66270 */
[----:B------:R-:W-:Y:S02]  /*0870*/  ISETP.GE.AND P4, PT, R64, R41, PT ;  /* 0x000000294000720c */ /* 0x000fe40003f86270 */
[----:B------:R-:W-:Y:S02]  /*0880*/  PRMT R11, RZ, 0x7610, R11 ;  /* 0x00007610ff0b7816 */ /* 0x000fe4000000000b */
[----:B------:R-:W-:-:S02]  /*0890*/  PRMT R8, RZ, 0x7610, R8 ;  /* 0x00007610ff087816 */ /* 0x000fc40000000008 */
[----:B------:R-:W-:Y:S02]  /*08a0*/  PRMT R13, RZ, 0x7610, R13 ;  /* 0x00007610ff0d7816 */ /* 0x000fe4000000000d */
[----:B------:R-:W-:Y:S01]  /*08b0*/  PRMT R10, RZ, 0x7610, R10 ;  /* 0x00007610ff0a7816 */ /* 0x000fe2000000000a */
[----:B------:R-:W4:Y:S01]  /*08c0*/  @!P0 LDG.E.U16 R11, desc[UR6][R2.64+0x180] ;  /* 0x00018006020b8981 */ /* 0x000f22000c1e1500 */
[C-C-:B------:R-:W-:Y:S02]  /*08d0*/  LOP3.LUT R66, R35.reuse, 0x160, R32.reuse, 0xfe, !PT ;  /* 0x0000016023427812 */ /* 0x140fe400078efe20 */
[----:B------:R-:W-:Y:S01]  /*08e0*/  PRMT R15, RZ, 0x7610, R15 ;  /* 0x00007610ff0f7816 */ /* 0x000fe2000000000f */
[----:B------:R-:W4:Y:S01]  /*08f0*/  @!P1 LDG.E.U16 R8, desc[UR6][R2.64+0x1c0] ;  /* 0x0001c00602089981 */ /* 0x000f22000c1e1500 */
[C-C-:B------:R-:W-:Y:S02]  /*0900*/  LOP3.LUT R68, R35.reuse, 0x180, R32.reuse, 0xfe, !PT ;  /* 0x0000018023447812 */ /* 0x140fe400078efe20 */
[C-C-:B------:R-:W-:Y:S01]  /*0910*/  LOP3.LUT R70, R35.reuse, 0x1a0, R32.reuse, 0xfe, !PT ;  /* 0x000001a023467812 */ /* 0x140fe200078efe20 */
[----:B------:R-:W4:Y:S01]  /*0920*/  @!P2 LDG.E.U16 R13, desc[UR6][R2.64+0x200] ;  /* 0x00020006020da981 */ /* 0x000f22000c1e1500 */
[----:B------:R-:W-:-:S02]  /*0930*/  LOP3.LUT R72, R35, 0x1c0, R32, 0xfe, !PT ;  /* 0x000001c023487812 */ /* 0x000fc400078efe20 */
[-C--:B------:R-:W-:Y:S01]  /*0940*/  ISETP.GE.AND P0, PT, R66, R41.reuse, PT ;  /* 0x000000294200720c */ /* 0x080fe20003f06270 */
[----:B------:R-:W4:Y:S01]  /*0950*/  @!P3 LDG.E.U16 R10, desc[UR6][R2.64+0x240] ;  /* 0x00024006020ab981 */ /* 0x000f22000c1e1500 */
[----:B------:R-:W-:Y:S02]  /*0960*/  LOP3.LUT R74, R35, 0x1e0, R32, 0xfe, !PT ;  /* 0x000001e0234a7812 */ /* 0x000fe400078efe20 */
[-C--:B------:R-:W-:Y:S01]  /*0970*/  ISETP.GE.AND P1, PT, R68, R41.reuse, PT ;  /* 0x000000294400720c */ /* 0x080fe20003f26270 */
[----:B------:R-:W4:Y:S01]  /*0980*/  @!P4 LDG.E.U16 R15, desc[UR6][R2.64+0x280] ;  /* 0x00028006020fc981 */ /* 0x000f22000c1e1500 */
[-C--:B------:R-:W-:Y:S02]  /*0990*/  ISETP.GE.AND P2, PT, R70, R41.reuse, PT ;  /* 0x000000294600720c */ /* 0x080fe40003f46270 */
[-C--:B------:R-:W-:Y:S02]  /*09a0*/  ISETP.GE.AND P3, PT, R72, R41.reuse, PT ;  /* 0x000000294800720c */ /* 0x080fe40003f66270 */
[----:B------:R-:W-:-:S02]  /*09b0*/  ISETP.GE.AND P4, PT, R74, R41, PT ;  /* 0x000000294a00720c */ /* 0x000fc40003f86270 */
[----:B------:R-:W-:Y:S02]  /*09c0*/  PRMT R12, RZ, 0x7610, R12 ;  /* 0x00007610ff0c7816 */ /* 0x000fe4000000000c */
[----:B------:R-:W-:Y:S02]  /*09d0*/  PRMT R17, RZ, 0x7610, R17 ;  /* 0x00007610ff117816 */ /* 0x000fe40000000011 */
[----:B------:R-:W-:Y:S02]  /*09e0*/  PRMT R14, RZ, 0x7610, R14 ;  /* 0x00007610ff0e7816 */ /* 0x000fe4000000000e */
[----:B------:R-:W-:Y:S01]  /*09f0*/  PRMT R19, RZ, 0x7610, R19 ;  /* 0x00007610ff137816 */ /* 0x000fe20000000013 */
[----:B------:R-:W4:Y:S01]  /*0a00*/  @!P0 LDG.E.U16 R12, desc[UR6][R2.64+0x2c0] ;  /* 0x0002c006020c8981 */ /* 0x000f22000c1e1500 */
[----:B------:R-:W-:-:S03]  /*0a10*/  PRMT R16, RZ, 0x7610, R16 ;  /* 0x00007610ff107816 */ /* 0x000fc60000000010 */
[----:B------:R-:W4:Y:S04]  /*0a20*/  @!P1 LDG.E.U16 R17, desc[UR6][R2.64+0x300] ;  /* 0x0003000602119981 */ /* 0x000f28000c1e1500 */
[----:B------:R-:W4:Y:S04]  /*0a30*/  @!P2 LDG.E.U16 R14, desc[UR6][R2.64+0x340] ;  /* 0x00034006020ea981 */ /* 0x000f28000c1e1500 */
[----:B------:R-:W4:Y:S04]  /*0a40*/  @!P3 LDG.E.U16 R19, desc[UR6][R2.64+0x380] ;  /* 0x000380060213b981 */ /* 0x000f28000c1e1500 */
[----:B------:R-:W4:Y:S01]  /*0a50*/  @!P4 LDG.E.U16 R16, desc[UR6][R2.64+0x3c0] ;  /* 0x0003c0060210c981 */ /* 0x000f22000c1e1500 */
[----:B------:R-:W0:Y:S01]  /*0a60*/  S2UR UR5, SR_CgaCtaId ;  /* 0x00000000000579c3 */ /* 0x000e220000008800 */
[----:B------:R-:W-:Y:S01]  /*0a70*/  UMOV UR4, 0x400 ;  /* 0x0000040000047882 */ /* 0x000fe20000000000 */
[----:B------:R-:W-:-:S02]  /*0a80*/  LEA.HI.SX32 R42, R34, R34, 0x1b ;  /* 0x00000022222a7211 */ /* 0x000fc400078fdaff */
[C---:B------:R-:W-:Y:S02]  /*0a90*/  IADD3 R21, R34.reuse, 0x20, RZ ;  /* 0x0000002022157810 */ /* 0x040fe40007ffe0ff */
[C---:B------:R-:W-:Y:S02]  /*0aa0*/  IADD3 R23, R34.reuse, 0x40, RZ ;  /* 0x0000004022177810 */ /* 0x040fe40007ffe0ff */
[C---:B------:R-:W-:Y:S02]  /*0ab0*/  IADD3 R25, R34.reuse, 0x60, RZ ;  /* 0x0000006022197810 */ /* 0x040fe40007ffe0ff */
[C---:B------:R-:W-:Y:S02]  /*0ac0*/  IADD3 R27, R34.reuse, 0x80, RZ ;  /* 0x00000080221b7810 */ /* 0x040fe40007ffe0ff */
[----:B------:R-:W-:Y:S01]  /*0ad0*/  IADD3 R43, R34, 0xa0, RZ ;  /* 0x000000a0222b7810 */ /* 0x000fe20007ffe0ff */
[----:B0-----:R-:W-:Y:S01]  /*0ae0*/  ULEA UR4, UR5, UR4, 0x18 ;  /* 0x0000000405047291 */ /* 0x001fe2000f8ec03f */
[----:B------:R-:W-:-:S05]  /*0af0*/  LEA.HI.SX32 R21, R21, R34, 0x1b ;  /* 0x0000002215157211 */ /* 0x000fca00078fdaff */
[----:B------:R-:W-:Y:S02]  /*0b00*/  LEA R42, R42, UR4, 0x1 ;  /* 0x000000042a2a7c11 */ /* 0x000fe4000f8e08ff */
[-C--:B------:R-:W-:Y:S02]  /*0b10*/  LEA.HI.SX32 R23, R23, R34.reuse, 0x1b ;  /* 0x0000002217177211 */ /* 0x080fe400078fdaff */
[-C--:B------:R-:W-:Y:S02]  /*0b20*/  LEA.HI.SX32 R25, R25, R34.reuse, 0x1b ;  /* 0x0000002219197211 */ /* 0x080fe400078fdaff */
[-C--:B------:R-:W-:Y:S02]  /*0b30*/  LEA.HI.SX32 R27, R27, R34.reuse, 0x1b ;  /* 0x000000221b1b7211 */ /* 0x080fe400078fdaff */
[----:B------:R-:W-:Y:S02]  /*0b40*/  LEA.HI.SX32 R47, R43, R34, 0x1b ;  /* 0x000000222b2f7211 */ /* 0x000fe400078fdaff */
[----:B------:R-:W-:-:S02]  /*0b50*/  ISETP.GE.AND P5, PT, R44, R41, PT ;  /* 0x000000292c00720c */ /* 0x000fc40003fa6270 */
[----:B------:R-:W-:Y:S02]  /*0b60*/  LEA R43, R21, UR4, 0x1 ;  /* 0x00000004152b7c11 */ /* 0x000fe4000f8e08ff */
[----:B------:R-:W-:Y:S02]  /*0b70*/  LEA R44, R23, UR4, 0x1 ;  /* 0x00000004172c7c11 */ /* 0x000fe4000f8e08ff */
[----:B------:R-:W-:Y:S02]  /*0b80*/  IADD3 R21, R34, 0xe0, RZ ;  /* 0x000000e022157810 */ /* 0x000fe40007ffe0ff */
[----:B------:R-:W-:Y:S02]  /*0b90*/  ISETP.GE.AND P3, PT, R46, R41, PT ;  /* 0x000000292e00720c */ /* 0x000fe40003f66270 */
[----:B------:R-:W-:Y:S02]  /*0ba0*/  LEA R45, R25, UR4, 0x1 ;  /* 0x00000004192d7c11 */ /* 0x000fe4000f8e08ff */
[----:B------:R-:W-:-:S02]  /*0bb0*/  LEA R46, R27, UR4, 0x1 ;  /* 0x000000041b2e7c11 */ /* 0x000fc4000f8e08ff */
[----:B------:R-:W-:Y:S02]  /*0bc0*/  LEA R47, R47, UR4, 0x1 ;  /* 0x000000042f2f7c11 */ /* 0x000fe4000f8e08ff */
[C---:B------:R-:W-:Y:S02]  /*0bd0*/  IADD3 R23, R34.reuse, 0x100, RZ ;  /* 0x0000010022177810 */ /* 0x040fe40007ffe0ff */
[C---:B------:R-:W-:Y:S02]  /*0be0*/  IADD3 R25, R34.reuse, 0x120, RZ ;  /* 0x0000012022197810 */ /* 0x040fe40007ffe0ff */
[-C--:B------:R-:W-:Y:S02]  /*0bf0*/  LEA.HI.SX32 R21, R21, R34.reuse, 0x1b ;  /* 0x0000002215157211 */ /* 0x080fe400078fdaff */
[----:B------:R-:W-:Y:S02]  /*0c00*/  IADD3 R27, R34, 0x140, RZ ;  /* 0x00000140221b7810 */ /* 0x000fe40007ffe0ff */
[----:B------:R-:W-:-:S02]  /*0c10*/  LEA.HI.SX32 R23, R23, R34, 0x1b ;  /* 0x0000002217177211 */ /* 0x000fc400078fdaff */
[-C--:B------:R-:W-:Y:S02]  /*0c20*/  LEA.HI.SX32 R25, R25, R34.reuse, 0x1b ;  /* 0x0000002219197211 */ /* 0x080fe400078fdaff */
[----:B------:R-:W-:Y:S02]  /*0c30*/  LEA R49, R21, UR4, 0x1 ;  /* 0x0000000415317c11 */ /* 0x000fe4000f8e08ff */
[----:B------:R-:W-:Y:S02]  /*0c40*/  LEA.HI.SX32 R27, R27, R34, 0x1b ;  /* 0x000000221b1b7211 */ /* 0x000fe400078fdaff */
[----:B------:R-:W-:Y:S02]  /*0c50*/  IADD3 R21, R34, 0x1c0, RZ ;  /* 0x000001c022157810 */ /* 0x000fe40007ffe0ff */
[----:B------:R-:W-:Y:S02]  /*0c60*/  LEA R50, R23, UR4, 0x1 ;  /* 0x0000000417327c11 */ /* 0x000fe4000f8e08ff */
[----:B------:R-:W-:-:S02]  /*0c70*/  LEA R51, R25, UR4, 0x1 ;  /* 0x0000000419337c11 */ /* 0x000fc4000f8e08ff */
[----:B------:R-:W-:Y:S02]  /*0c80*/  LEA R52, R27, UR4, 0x1 ;  /* 0x000000041b347c11 */ /* 0x000fe4000f8e08ff */
[----:B------:R-:W-:-:S04]  /*0c90*/  LEA.HI.SX32 R21, R21, R34, 0x1b ;  /* 0x0000002215157211 */ /* 0x000fc800078fdaff */
[----:B------:R-:W-:Y:S02]  /*0ca0*/  LEA R56, R21, UR4, 0x1 ;  /* 0x0000000415387c11 */ /* 0x000fe4000f8e08ff */
[-C--:B------:R-:W-:Y:S02]  /*0cb0*/  ISETP.GE.AND P2, PT, R22, R41.reuse, PT ;  /* 0x000000291600720c */ /* 0x080fe40003f46270 */
[-C--:B------:R-:W-:Y:S01]  /*0cc0*/  ISETP.GE.AND P1, PT, R18, R41.reuse, PT ;  /* 0x000000291200720c */ /* 0x080fe20003f26270 */
[----:B------:R-:W0:Y:S01]  /*0cd0*/  LDC R22, c[0x0][0x21c] ;  /* 0x00008700ff167b82 */ /* 0x000e220000000800 */
[-C--:B------:R-:W-:Y:S02]  /*0ce0*/  ISETP.GE.AND P0, PT, R20, R41.reuse, PT ;  /* 0x000000291400720c */ /* 0x080fe40003f06270 */
[-C--:B------:R-:W-:Y:S02]  /*0cf0*/  ISETP.GE.AND P4, PT, R24, R41.reuse, PT ;  /* 0x000000291800720c */ /* 0x080fe40003f86270 */
[----:B------:R-:W-:-:S02]  /*0d00*/  ISETP.GE.AND P6, PT, R26, R41, PT ;  /* 0x000000291a00720c */ /* 0x000fc40003fc6270 */
[----:B------:R-:W-:Y:S02]  /*0d10*/  PRMT R21, RZ, 0x7610, R21 ;  /* 0x00007610ff157816 */ /* 0x000fe40000000015 */
[----:B------:R-:W-:Y:S01]  /*0d20*/  PRMT R18, RZ, 0x7610, R18 ;  /* 0x00007610ff127816 */ /* 0x000fe20000000012 */
[----:B--2---:R1:W-:Y:S02]  /*0d30*/  STS.U16 [R42], R5 ;  /* 0x000000052a007388 */ /* 0x0043e40000000400 */
[----:B-1----:R-:W-:-:S04]  /*0d40*/  IADD3 R5, R34, 0xc0, RZ ;  /* 0x000000c022057810 */ /* 0x002fc80007ffe0ff */
[----:B------:R-:W-:Y:S01]  /*0d50*/  LEA.HI.SX32 R5, R5, R34, 0x1b ;  /* 0x0000002205057211 */ /* 0x000fe200078fdaff */
[----:B---3--:R-:W-:Y:S03]  /*0d60*/  STS.U16 [R43+0x40], R0 ;  /* 0x000040002b007388 */ /* 0x008fe60000000400 */
[----:B------:R-:W-:Y:S01]  /*0d70*/  LEA R48, R5, UR4, 0x1 ;  /* 0x0000000405307c11 */ /* 0x000fe2000f8e08ff */
[----:B------:R1:W-:Y:S01]  /*0d80*/  STS.U16 [R44+0x80], R7 ;  /* 0x000080072c007388 */ /* 0x0003e20000000400 */
[----:B------:R-:W-:-:S03]  /*0d90*/  IADD3 R5, R34, 0x160, RZ ;  /* 0x0000016022057810 */ /* 0x000fc60007ffe0ff */
[----:B----4-:R-:W-:Y:S01]  /*0da0*/  STS.U16 [R45+0xc0], R4 ;  /* 0x0000c0042d007388 */ /* 0x010fe20000000400 */
[----:B------:R-:W-:-:S03]  /*0db0*/  LEA.HI.SX32 R5, R5, R34, 0x1b ;  /* 0x0000002205057211 */ /* 0x000fc600078fdaff */
[----:B------:R2:W-:Y:S01]  /*0dc0*/  STS.U16 [R46+0x100], R9 ;  /* 0x000100092e007388 */ /* 0x0005e20000000400 */
[----:B-1----:R-:W-:-:S03]  /*0dd0*/  IADD3 R7, R34, 0x180, RZ ;  /* 0x0000018022077810 */ /* 0x002fc60007ffe0ff */
[----:B------:R-:W-:Y:S01]  /*0de0*/  STS.U16 [R47+0x140], R6 ;  /* 0x000140062f007388 */ /* 0x000fe20000000400 */
[C---:B------:R-:W-:Y:S02]  /*0df0*/  SHF.L.U32 R0, R34.reuse, 0x4, RZ ;  /* 0x0000000422007819 */ /* 0x040fe400000006ff */
[-C--:B------:R-:W-:Y:S01]  /*0e00*/  LEA.HI.SX32 R7, R7, R34.reuse, 0x1b ;  /* 0x0000002207077211 */ /* 0x080fe200078fdaff */
[----:B------:R1:W-:Y:S01]  /*0e10*/  STS.U16 [R48+0x180], R11 ;  /* 0x0001800b30007388 */ /* 0x0003e20000000400 */
[C---:B--2---:R-:W-:Y:S02]  /*0e20*/  IADD3 R9, R34.reuse, 0x1a0, RZ ;  /* 0x000001a022097810 */ /* 0x044fe40007ffe0ff */
[----:B------:R-:W-:Y:S02]  /*0e30*/  LEA R53, R5, UR4, 0x1 ;  /* 0x0000000405357c11 */ /* 0x000fe4000f8e08ff */
[----:B------:R-:W-:Y:S02]  /*0e40*/  LEA.HI.SX32 R9, R9, R34, 0x1b ;  /* 0x0000002209097211 */ /* 0x000fe400078fdaff */
[----:B-1----:R-:W-:Y:S01]  /*0e50*/  IADD3 R11, R34, 0x1e0, RZ ;  /* 0x000001e0220b7810 */ /* 0x002fe20007ffe0ff */
[----:B------:R-:W-:Y:S01]  /*0e60*/  STS.U16 [R49+0x1c0], R8 ;  /* 0x0001c00831007388 */ /* 0x000fe20000000400 */
[----:B------:R-:W-:-:S02]  /*0e70*/  LEA R54, R7, UR4, 0x1 ;  /* 0x0000000407367c11 */ /* 0x000fc4000f8e08ff */
[----:B------:R-:W-:Y:S01]  /*0e80*/  LEA.HI.SX32 R11, R11, R34, 0x1b ;  /* 0x000000220b0b7211 */ /* 0x000fe200078fdaff */
[----:B------:R-:W-:Y:S01]  /*0e90*/  STS.U16 [R50+0x200], R13 ;  /* 0x0002000d32007388 */ /* 0x000fe20000000400 */
[----:B------:R-:W-:Y:S02]  /*0ea0*/  LEA R55, R9, UR4, 0x1 ;  /* 0x0000000409377c11 */ /* 0x000fe4000f8e08ff */
[----:B------:R-:W-:Y:S01]  /*0eb0*/  LEA.HI.SX32 R58, R0, R0, 0x1b ;  /* 0x00000000003a7211 */ /* 0x000fe200078fdaff */
[----:B------:R-:W-:Y:S01]  /*0ec0*/  STS.U16 [R51+0x240], R10 ;  /* 0x0002400a33007388 */ /* 0x000fe20000000400 */
[----:B------:R-:W-:-:S03]  /*0ed0*/  LEA R57, R11, UR4, 0x1 ;  /* 0x000000040b397c11 */ /* 0x000fc6000f8e08ff */
[----:B------:R-:W-:Y:S01]  /*0ee0*/  STS.U16 [R52+0x280], R15 ;  /* 0x0002800f34007388 */ /* 0x000fe20000000400 */
[----:B------:R-:W-:-:S03]  /*0ef0*/  LEA R58, R58, UR4, 0x1 ;  /* 0x000000043a3a7c11 */ /* 0x000fc6000f8e08ff */
[----:B------:R-:W-:Y:S04]  /*0f00*/  STS.U16 [R53+0x2c0], R12 ;  /* 0x0002c00c35007388 */ /* 0x000fe80000000400 */
[----:B------:R-:W-:Y:S04]  /*0f10*/  STS.U16 [R54+0x300], R17 ;  /* 0x0003001136007388 */ /* 0x000fe80000000400 */
[----:B------:R-:W-:Y:S04]  /*0f20*/  STS.U16 [R55+0x340], R14 ;  /* 0x0003400e37007388 */ /* 0x000fe80000000400 */
[----:B------:R-:W-:Y:S04]  /*0f30*/  STS.U16 [R56+0x380], R19 ;  /* 0x0003801338007388 */ /* 0x000fe80000000400 */
[----:B------:R1:W-:Y:S01]  /*0f40*/  STS.U16 [R57+0x3c0], R16 ;  /* 0x0003c01039007388 */ /* 0x0003e20000000400 */
[----:B------:R-:W-:-:S03]  /*0f50*/  NOP ;  /* 0x0000000000007918 */ /* 0x000fc60000000000 */
[----:B------:R-:W-:Y:S01]  /*0f60*/  LDS.U16 R61, [R58+0x2] ;  /* 0x000002003a3d7984 */ /* 0x000fe20000000400 */
[----:B-1----:R-:W-:-:S03]  /*0f70*/  MOV R16, R59 ;  /* 0x0000003b00107202 */ /* 0x002fc60000000f00 */
[----:B------:R-:W-:Y:S04]  /*0f80*/  LDS.U16 R65, [R58+0x4] ;  /* 0x000004003a417984 */ /* 0x000fe80000000400 */
        /* <DEDUP_REMOVED lines=14> */
[----:B------:R-:W-:-:S02]  /*1070*/  PRMT R4, RZ, 0x7610, R4 ;  /* 0x00007610ff047816 */ /* 0x000fc40000000004 */
[----:B------:R-:W-:Y:S01]  /*1080*/  MOV R17, R76 ;  /* 0x0000004c00117202 */ /* 0x000fe20000000f00 */
[----:B------:R-:W-:Y:S01]  /*1090*/  BAR.SYNC.DEFER_BLOCKING 0x0 ;  /* 0x0000000000007b1d */ /* 0x000fe20000010000 */
        /* <DEDUP_REMOVED lines=8> */
[----:B------:R-:W2:Y:S01]  /*1120*/  @!P2 LDG.E.U16 R4, desc[UR6][R16.64+0xc0] ;  /* 0x0000c0061004a981 */ /* 0x000ea2000c1e1500 */
[----:B------:R-:W-:-:S03]  /*1130*/  ISETP.GE.AND P2, PT, R36, R41, PT ;  /* 0x000000292400720c */ /* 0x000fc60003f46270 */
[----:B------:R-:W3:Y:S01]  /*1140*/  @!P1 LDG.E.U16 R0, desc[UR6][R16.64+0x40] ;  /* 0x0000400610009981 */ /* 0x000ee2000c1e1500 */
[----:B------:R-:W-:-:S03]  /*1150*/  ISETP.GE.AND P1, PT, R60, R41, PT ;  /* 0x000000293c00720c */ /* 0x000fc60003f26270 */
[----:B------:R-:W4:Y:S01]  /*1160*/  @!P0 LDG.E.U16 R7, desc[UR6][R16.64+0x80] ;  /* 0x0000800610078981 */ /* 0x000f22000c1e1500 */
[----:B------:R-:W-:-:S03]  /*1170*/  ISETP.GE.AND P0, PT, R62, R41, PT ;  /* 0x000000293e00720c */ /* 0x000fc60003f06270 */
[----:B------:R-:W2:Y:S01]  /*1180*/  @!P4 LDG.E.U16 R9, desc[UR6][R16.64+0x100] ;  /* 0x000100061009c981 */ /* 0x000ea2000c1e1500 */
[----:B------:R-:W-:-:S03]  /*1190*/  ISETP.GE.AND P4, PT, R64, R41, PT ;  /* 0x000000294000720c */ /* 0x000fc60003f86270 */
[----:B------:R-:W2:Y:S01]  /*11a0*/  @!P6 LDG.E.U16 R6, desc[UR6][R16.64+0x140] ;  /* 0x000140061006e981 */ /* 0x000ea2000c1e1500 */
[----:B------:R-:W-:-:S03]  /*11b0*/  ISETP.GE.AND P6, PT, R66, R41, PT ;  /* 0x000000294200720c */ /* 0x000fc60003fc6270 */
[----:B------:R-:W2:Y:S01]  /*11c0*/  @!P5 LDG.E.U16 R11, desc[UR6][R16.64+0x180] ;  /* 0x00018006100bd981 */ /* 0x000ea2000c1e1500 */
[----:B------:R-:W-:-:S03]  /*11d0*/  ISETP.GE.AND P5, PT, R68, R41, PT ;  /* 0x000000294400720c */ /* 0x000fc60003fa6270 */
[----:B------:R-:W2:Y:S01]  /*11e0*/  @!P3 LDG.E.U16 R8, desc[UR6][R16.64+0x1c0] ;  /* 0x0001c0061008b981 */ /* 0x000ea2000c1e1500 */
        /* <DEDUP_REMOVED lines=9> */
[----:B------:R-:W2:Y:S01]  /*1280*/  @!P0 LDG.E.U16 R10, desc[UR6][R16.64+0x240] ;  /* 0x00024006100a8981 */ /* 0x000ea2000c1e1500 */
[----:B------:R-:W-:-:S03]  /*1290*/  PRMT R14, RZ, 0x7610, R14 ;  /* 0x00007610ff0e7816 */ /* 0x000fc6000000000e */
[----:B------:R-:W2:Y:S04]  /*12a0*/  @!P4 LDG.E.U16 R15, desc[UR6][R16.64+0x280] ;  /* 0x00028006100fc981 */ /* 0x000ea8000c1e1500 */
[----:B------:R-:W2:Y:S04]  /*12b0*/  @!P6 LDG.E.U16 R12, desc[UR6][R16.64+0x2c0] ;  /* 0x0002c006100ce981 */ /* 0x000ea8000c1e1500 */
[----:B------:R-:W2:Y:S04]  /*12c0*/  @!P5 LDG.E.U16 R19, desc[UR6][R16.64+0x300] ;  /* 0x000300061013d981 */ /* 0x000ea8000c1e1500 */
[----:B------:R-:W2:Y:S04]  /*12d0*/  @!P3 LDG.E.U16 R14, desc[UR6][R16.64+0x340] ;  /* 0x00034006100eb981 */ /* 0x000ea8000c1e1500 */
[----:B------:R-:W2:Y:S04]  /*12e0*/  @!P2 LDG.E.U16 R21, desc[UR6][R16.64+0x380] ;  /* 0x000380061015a981 */ /* 0x000ea8000c1e1500 */
[----:B------:R-:W2:Y:S01]  /*12f0*/  @!P1 LDG.E.U16 R18, desc[UR6][R16.64+0x3c0] ;  /* 0x0003c00610129981 */ /* 0x000ea2000c1e1500 */
[----:B------:R-:W-:Y:S01]  /*1300*/  ULDC.U8 UR5, c[0x0][0x22e] ;  /* 0x00008b8000057ab9 */ /* 0x000fe20000000000 */
[----:B------:R-:W-:Y:S01]  /*1310*/  BSSY B0, `(.L_x_1442) ;  /* 0x0000059000007945 */ /* 0x000fe20003800000 */
[----:B0-----:R-:W-:Y:S01]  /*1320*/  ISETP.GE.AND P6, PT, R22, 0x1, PT ;  /* 0x000000011600780c */ /* 0x001fe20003fc6270 */
[----:B---3--:R-:W-:Y:S04]  /*1330*/  STS.U16 [R42], R5 ;  /* 0x000000052a007388 */ /* 0x008fe80000000400 */
[----:B------:R-:W-:Y:S04]  /*1340*/  STS.U16 [R43+0x40], R0 ;  /* 0x000040002b007388 */ /* 0x000fe80000000400 */
[----:B----4-:R-:W-:Y:S04]  /*1350*/  STS.U16 [R44+0x80], R7 ;  /* 0x000080072c007388 */ /* 0x010fe80000000400 */
[----:B--2---:R-:W-:Y:S04]  /*1360*/  STS.U16 [R45+0xc0], R4 ;  /* 0x0000c0042d007388 */ /* 0x004fe80000000400 */
        /* <DEDUP_REMOVED lines=83> */
.L_x_1443:
[----:B------:R-:W-:Y:S05]  /*18a0*/  BSYNC B0 ;  /* 0x0000000000007941 */ /* 0x000fea0003800000 */
.L_x_1442:
        /* <DEDUP_REMOVED lines=36> */
.L_x_1445:
[----:B------:R-:W-:Y:S05]  /*1af0*/  BSYNC B0 ;  /* 0x0000000000007941 */ /* 0x000fea0003800000 */
.L_x_1444:
        /* <DEDUP_REMOVED lines=38> */
.L_x_1447:
[----:B------:R-:W-:Y:S05]  /*1d60*/  BSYNC B0 ;  /* 0x0000000000007941 */ /* 0x000fea0003800000 */
.L_x_1446:
        /* <DEDUP_REMOVED lines=36> */
.L_x_1449:
[----:B------:R-:W-:Y:S05]  /*1fb0*/  BSYNC B0 ;  /* 0x0000000000007941 */ /* 0x000fea0003800000 */
.L_x_1448:
        /* <DEDUP_REMOVED lines=38> */
.L_x_1451:
[----:B------:R-:W-:Y:S05]  /*2220*/  BSYNC B0 ;  /* 0x0000000000007941 */ /* 0x000fea0003800000 */
.L_x_1450:
        /* <DEDUP_REMOVED lines=36> */
.L_x_1453:
[----:B------:R-:W-:Y:S05]  /*2470*/  BSYNC B0 ;  /* 0x0000000000007941 */ /* 0x000fea0003800000 */
.L_x_1452:
        /* <DEDUP_REMOVED lines=38> */
.L_x_1455:
[----:B------:R-:W-:Y:S05]  /*26e0*/  BSYNC B0 ;  /* 0x0000000000007941 */ /* 0x000fea0003800000 */
.L_x_1454:
        /* <DEDUP_REMOVED lines=37> */
.L_x_1457:
[----:B------:R-:W-:Y:S05]  /*2940*/  BSYNC B0 ;  /* 0x0000000000007941 */ /* 0x000fea0003800000 */
.L_x_1456:
        /* <DEDUP_REMOVED lines=42> */
.L_x_1459:
[----:B------:R-:W-:Y:S05]  /*2bf0*/  BSYNC B0 ;  /* 0x0000000000007941 */ /* 0x000fea0003800000 */
.L_x_1458:
        /* <DEDUP_REMOVED lines=40> */
.L_x_1461:
[----:B------:R-:W-:Y:S05]  /*2e80*/  BSYNC B0 ;  /* 0x0000000000007941 */ /* 0x000fea0003800000 */
.L_x_1460:
        /* <DEDUP_REMOVED lines=46> */
.L_x_1463:
[----:B------:R-:W-:Y:S05]  /*3170*/  BSYNC B0 ;  /* 0x0000000000007941 */ /* 0x000fea0003800000 */
.L_x_1462:
        /* <DEDUP_REMOVED lines=33> */
.L_x_1465:
[----:B------:R-:W-:Y:S05]  /*3390*/  BSYNC B0 ;  /* 0x0000000000007941 */ /* 0x000fea0003800000 */
.L_x_1464:
        /* <DEDUP_REMOVED lines=33> */
.L_x_1467:
[----:B------:R-:W-:Y:S05]  /*35b0*/  BSYNC B0 ;  /* 0x0000000000007941 */ /* 0x000fea0003800000 */
.L_x_1466:
        /* <DEDUP_REMOVED lines=33> */
.L_x_1469:
[----:B------:R-:W-:Y:S05]  /*37d0*/  BSYNC B0 ;  /* 0x0000000000007941 */ /* 0x000fea0003800000 */
.L_x_1468:
        /* <DEDUP_REMOVED lines=33> */
.L_x_1471:
[----:B------:R-:W-:Y:S05]  /*39f0*/  BSYNC B0 ;  /* 0x0000000000007941 */ /* 0x000fea0003800000 */
.L_x_1470:
        /* <DEDUP_REMOVED lines=33> */
.L_x_1473:
[----:B------:R-:W-:Y:S05]  /*3c10*/  BSYNC B0 ;  /* 0x0000000000007941 */ /* 0x000fea0003800000 */
.L_x_1472:
        /* <DEDUP_REMOVED lines=20> */
[----:B------:R-:W-:Y:S01]  /*3d60*/  ULDC.64 UR4, c[0x0][0x230] ;  /* 0x00008c0000047ab9 */ /* 0x000fe20000000a00 */
[----:B------:R-:W-:Y:S01]  /*3d70*/  IADD3 R22, R35, R36, RZ ;  /* 0x0000002423167210 */ /* 0x000fe20007ffe0ff */
[----:B------:R-:W-:Y:S01]  /*3d80*/  IMAD R5, R29, UR4, RZ ;  /* 0x000000041d057c24 */ /* 0x000fe2000f8e02ff */
[----:B------:R-:W-:Y:S01]  /*3d90*/  SHF.L.U32 R109, R41, 0x1, RZ ;  /* 0x00000001296d7819 */ /* 0x000fe200000006ff */
[C---:B------:R-:W-:Y:S01]  /*3da0*/  IMAD.WIDE.U32 R20, R28.reuse, UR4, RZ ;  /* 0x000000041c147c25 */ /* 0x040fe2000f8e00ff */
[----:B------:R-:W-:Y:S01]  /*3db0*/  HFMA2.MMA R111, -RZ, RZ, 0, 0 ;  /* 0x00000000ff6f7435 */ /* 0x000fe200000001ff */
[----:B------:R-:W-:Y:S01]  /*3dc0*/  SHF.R.S32.HI R23, RZ, 0x1f, R22 ;  /* 0x0000001fff177819 */ /* 0x000fe20000011416 */
[----:B------:R-:W1:Y:S01]  /*3dd0*/  LDC.64 R18, c[0x0][0x310] ;  /* 0x0000c400ff127b82 */ /* 0x000e620000000a00 */
[----:B------:R-:W-:Y:S01]  /*3de0*/  IMAD R5, R28, UR5, R5 ;  /* 0x000000051c057c24 */ /* 0x000fe2000f8e0205 */
[----:B------:R-:W-:Y:S01]  /*3df0*/  ISETP.GE.AND P1, PT, R22, R109, PT ;  /* 0x0000006d1600720c */ /* 0x000fe20003f26270 */
[----:B------:R-:W-:Y:S01]  /*3e00*/  ULDC UR21, c[0x0][0x21c] ;  /* 0x0000870000157ab9 */ /* 0x000fe20000000800 */
[----:B------:R-:W-:Y:S01]  /*3e10*/  ULDC UR20, c[0x0][0x214] ;  /* 0x0000850000147ab9 */ /* 0x000fe20000000800 */
[----:B------:R-:W-:Y:S01]  /*3e20*/  ULDC.64 UR8, c[0x0][0x238] ;  /* 0x00008e0000087ab9 */ /* 0x000fe20000000a00 */
[----:B------:R-:W-:Y:S01]  /*3e30*/  IADD3 R113, R21, R5, RZ ;  /* 0x0000000515717210 */ /* 0x000fe20007ffe0ff */
[----:B------:R-:W-:Y:S01]  /*3e40*/  ULDC.64 UR10, c[0x0][0x2d0] ;  /* 0x0000b400000a7ab9 */ /* 0x000fe20000000a00 */
[----:B------:R-:W-:Y:S01]  /*3e50*/  ULDC.64 UR12, c[0x0][0x270] ;  /* 0x00009c00000c7ab9 */ /* 0x000fe20000000a00 */
[----:B------:R-:W-:Y:S01]  /*3e60*/  ULDC.64 UR14, c[0x0][0x248] ;  /* 0x00009200000e7ab9 */ /* 0x000fe20000000a00 */
[----:B------:R-:W-:Y:S01]  /*3e70*/  ULDC.64 UR16, c[0x0][0x250] ;  /* 0x0000940000107ab9 */ /* 0x000fe20000000a00 */
[----:B------:R-:W-:-:S05]  /*3e80*/  ULDC.64 UR18, c[0x0][0x2d8] ;  /* 0x0000b60000127ab9 */ /* 0x000fca0000000a00 */
.L_x_1477:
[----:B------:R-:W-:Y:S02]  /*3e90*/  SHF.R.S32.HI R24, RZ, 0x1f, R111 ;  /* 0x0000001fff187819 */ /* 0x000fe4000001146f */
[----:B------:R-:W-:-:S03]  /*3ea0*/  MOV R112, R20 ;  /* 0x0000001400707202 */ /* 0x000fc60000000f00 */
[----:B------:R-:W-:Y:S02]  /*3eb0*/  IMAD R0, R24, UR8, RZ ;  /* 0x0000000818007c24 */ /* 0x000fe4000f8e02ff */
[----:B------:R-:W-:-:S04]  /*3ec0*/  IMAD.WIDE.U32 R4, R111, UR8, R112 ;  /* 0x000000086f047c25 */ /* 0x000fc8000f8e0070 */
[----:B------:R-:W-:Y:S01]  /*3ed0*/  IMAD R7, R111, UR9, R0 ;  /* 0x000000096f077c24 */ /* 0x000fe2000f8e0200 */
[----:B------:R-:W-:-:S04]  /*3ee0*/  LEA R6, P0, R4, UR10, 0x3 ;  /* 0x0000000a04067c11 */ /* 0x000fc8000f8018ff */
[----:B------:R-:W-:-:S04]  /*3ef0*/  IADD3 R5, R5, R7, RZ ;  /* 0x0000000705057210 */ /* 0x000fc80007ffe0ff */
[----:B------:R-:W-:-:S05]  /*3f00*/  LEA.HI.X R7, R4, UR11, R5, 0x3, P0 ;  /* 0x0000000b04077c11 */ /* 0x000fca00080f1c05 */
[----:B------:R2:W3:Y:S01]  /*3f10*/  LDG.E.64 R4, desc[UR6][R6.64] ;  /* 0x0000000606047981 */ /* 0x0004e2000c1e1b00 */
[----:B------:R-:W-:Y:S01]  /*3f20*/  IADD3 R0, R22, 0x20, RZ ;  /* 0x0000002016007810 */ /* 0x000fe20007ffe0ff */
[----:B------:R-:W-:Y:S01]  /*3f30*/  IMAD R10, R24, UR12, RZ ;  /* 0x0000000c180a7c24 */ /* 0x000fe2000f8e02ff */
[----:B------:R-:W-:Y:S02]  /*3f40*/  IADD3 R8, R22, 0x40, RZ ;  /* 0x0000004016087810 */ /* 0x000fe40007ffe0ff */
[-C--:B------:R-:W-:Y:S01]  /*3f50*/  ISETP.GE.AND P0, PT, R0, R109.reuse, PT ;  /* 0x0000006d0000720c */ /* 0x080fe20003f06270 */
[C---:B------:R-:W-:Y:S01]  /*3f60*/  IMAD R11, R111.reuse, UR13, R10 ;  /* 0x0000000d6f0b7c24 */ /* 0x040fe2000f8e020a */
[----:B------:R-:W-:Y:S02]  /*3f70*/  IADD3 R0, R22, 0x60, RZ ;  /* 0x0000006016007810 */ /* 0x000fe40007ffe0ff */
[-C--:B------:R-:W-:Y:S01]  /*3f80*/  ISETP.GE.AND P6, PT, R8, R109.reuse, PT ;  /* 0x0000006d0800720c */ /* 0x080fe20003fc6270 */
[----:B------:R-:W-:Y:S01]  /*3f90*/  IMAD.WIDE.U32 R8, R111, UR12, R22 ;  /* 0x0000000c6f087c25 */ /* 0x000fe2000f8e0016 */
[----:B------:R-:W-:-:S02]  /*3fa0*/  ISETP.GE.AND P5, PT, R0, R109, PT ;  /* 0x0000006d0000720c */ /* 0x000fc40003fa6270 */
[----:B------:R-:W-:Y:S02]  /*3fb0*/  IADD3 R0, R22, 0x80, RZ ;  /* 0x0000008016007810 */ /* 0x000fe40007ffe0ff */
[----:B--2---:R-:W-:Y:S02]  /*3fc0*/  LEA R6, P2, R8, R39, 0x1 ;  /* 0x0000002708067211 */ /* 0x004fe400078408ff */
[----:B------:R-:W-:Y:S02]  /*3fd0*/  IADD3 R7, R9, R11, RZ ;  /* 0x0000000b09077210 */ /* 0x000fe40007ffe0ff */
[----:B------:R-:W-:Y:S02]  /*3fe0*/  ISETP.GE.AND P4, PT, R0, R109, PT ;  /* 0x0000006d0000720c */ /* 0x000fe40003f86270 */
[----:B------:R-:W-:Y:S02]  /*3ff0*/  IADD3 R0, R22, 0xc0, RZ ;  /* 0x000000c016007810 */ /* 0x000fe40007ffe0ff */
[----:B------:R-:W-:-:S02]  /*4000*/  PRMT R146, RZ, 0x7610, R146 ;  /* 0x00007610ff927816 */ /* 0x000fc40000000092 */
[----:B------:R-:W-:Y:S02]  /*4010*/  LEA.HI.X R7, R8, R40, R7, 0x1, P2 ;  /* 0x0000002808077211 */ /* 0x000fe400010f0c07 */
[-C--:B------:R-:W-:Y:S02]  /*4020*/  ISETP.GE.AND P2, PT, R0, R109.reuse, PT ;  /* 0x0000006d0000720c */ /* 0x080fe40003f46270 */
[C---:B------:R-:W-:Y:S01]  /*4030*/  IADD3 R10, R22.reuse, 0xa0, RZ ;  /* 0x000000a0160a7810 */ /* 0x040fe20007ffe0ff */
[----:B------:R-:W2:Y:S01]  /*4040*/  @!P0 LDG.E.U16 R146, desc[UR6][R6.64+0x40] ;  /* 0x0000400606928981 */ /* 0x000ea2000c1e1500 */
[----:B------:R-:W-:Y:S02]  /*4050*/  IADD3 R0, R22, 0xe0, RZ ;  /* 0x000000e016007810 */ /* 0x000fe40007ffe0ff */
[----:B------:R-:W-:Y:S02]  /*4060*/  PRMT R147, RZ, 0x7610, R147 ;  /* 0x00007610ff937816 */ /* 0x000fe40000000093 */
[----:B------:R-:W-:-:S02]  /*4070*/  ISETP.GE.AND P3, PT, R10, R109, PT ;  /* 0x0000006d0a00720c */ /* 0x000fc40003f66270 */
[-C--:B------:R-:W-:Y:S02]  /*4080*/  ISETP.GE.AND P0, PT, R0, R109.reuse, PT ;  /* 0x0000006d0000720c */ /* 0x080fe40003f06270 */
[C---:B------:R-:W-:Y:S01]  /*4090*/  IADD3 R0, R22.reuse, 0x100, RZ ;  /* 0x0000010016007810 */ /* 0x040fe20007ffe0ff */
[----:B------:R-:W4:Y:S01]  /*40a0*/  @!P6 LDG.E.U16 R147, desc[UR6][R6.64+0x80] ;  /* 0x000080060693e981 */ /* 0x000f22000c1e1500 */
[----:B------:R-:W-:Y:S02]  /*40b0*/  PRMT R150, RZ, 0x7610, R150 ;  /* 0x00007610ff967816 */ /* 0x000fe40000000096 */
[----:B------:R-:W-:Y:S02]  /*40c0*/  PRMT R151, RZ, 0x7610, R151 ;  /* 0x00007610ff977816 */ /* 0x000fe40000000097 */
[----:B------:R-:W-:Y:S02]  /*40d0*/  IADD3 R8, R22, 0x120, RZ ;  /* 0x0000012016087810 */ /* 0x000fe40007ffe0ff */
[----:B------:R-:W-:Y:S01]  /*40e0*/  ISETP.GE.AND P6, PT, R0, R109, PT ;  /* 0x0000006d0000720c */ /* 0x000fe20003fc6270 */
[----:B------:R-:W5:Y:S01]  /*40f0*/  @!P5 LDG.E.U16 R150, desc[UR6][R6.64+0xc0] ;  /* 0x0000c0060696d981 */ /* 0x000f62000c1e1500 */
[----:B------:R-:W-:-:S02]  /*4100*/  IADD3 R0, R22, 0x140, RZ ;  /* 0x0000014016007810 */ /* 0x000fc40007ffe0ff */
[----:B------:R-:W-:Y:S01]  /*4110*/  PRMT R152, RZ, 0x7610, R152 ;  /* 0x00007610ff987816 */ /* 0x000fe20000000098 */
[----:B------:R-:W5:Y:S01]  /*4120*/  @!P4 LDG.E.U16 R151, desc[UR6][R6.64+0x100] ;  /* 0x000100060697c981 */ /* 0x000f62000c1e1500 */
[----:B------:R-:W-:Y:S02]  /*4130*/  PRMT R153, RZ, 0x7610, R153 ;  /* 0x00007610ff997816 */ /* 0x000fe40000000099 */
[-C--:B------:R-:W-:Y:S02]  /*4140*/  ISETP.GE.AND P5, PT, R8, R109.reuse, PT ;  /* 0x0000006d0800720c */ /* 0x080fe40003fa6270 */
[----:B------:R-:W-:Y:S01]  /*4150*/  IADD3 R8, R22, 0x160, RZ ;  /* 0x0000016016087810 */ /* 0x000fe20007ffe0ff */
[----:B------:R-:W5:Y:S01]  /*4160*/  @!P3 LDG.E.U16 R152, desc[UR6][R6.64+0x140] ;  /* 0x000140060698b981 */ /* 0x000f62000c1e1500 */
[----:B------:R-:W-:Y:S02]  /*4170*/  ISETP.GE.AND P4, PT, R0, R109, PT ;  /* 0x0000006d0000720c */ /* 0x000fe40003f86270 */
[----:B------:R-:W-:Y:S01]  /*4180*/  IADD3 R0, R22, 0x180, RZ ;  /* 0x0000018016007810 */ /* 0x000fe20007ffe0ff */
[----:B------:R-:W5:Y:S01]  /*4190*/  @!P2 LDG.E.U16 R153, desc[UR6][R6.64+0x180] ;  /* 0x000180060699a981 */ /* 0x000f62000c1e1500 */
[----:B------:R-:W-:-:S02]  /*41a0*/  PRMT R154, RZ, 0x7610, R154 ;  /* 0x00007610ff9a7816 */ /* 0x000fc4000000009a */
        /* <DEDUP_REMOVED lines=16> */
[-C--:B------:R-:W-:Y:S02]  /*42b0*/  ISETP.GE.AND P5, PT, R8, R109.reuse, PT ;  /* 0x0000006d0800720c */ /* 0x080fe40003fa6270 */
[----:B------:R-:W-:Y:S02]  /*42c0*/  IADD3 R8, R22, 0x220, RZ ;  /* 0x0000022016087810 */ /* 0x000fe40007ffe0ff */
[----:B------:R-:W-:Y:S01]  /*42d0*/  ISETP.GE.AND P4, PT, R0, R109, PT ;  /* 0x0000006d0000720c */ /* 0x000fe20003f86270 */
[----:B------:R-:W5:Y:S01]  /*42e0*/  @!P3 LDG.E.U16 R164, desc[UR6][R6.64+0x2c0] ;  /* 0x0002c00606a4b981 */ /* 0x000f62000c1e1500 */
[----:B------:R-:W-:Y:S02]  /*42f0*/  PRMT R155, RZ, 0x7610, R155 ;  /* 0x00007610ff9b7816 */ /* 0x000fe4000000009b */
[----:B------:R-:W-:Y:S02]  /*4300*/  PRMT R163, RZ, 0x7610, R163 ;  /* 0x00007610ffa37816 */ /* 0x000fe400000000a3 */
[----:B------:R-:W-:-:S02]  /*4310*/  PRMT R162, RZ, 0x7610, R162 ;  /* 0x00007610ffa27816 */ /* 0x000fc400000000a2 */
[-C--:B------:R-:W-:Y:S01]  /*4320*/  ISETP.GE.AND P3, PT, R8, R109.reuse, PT ;  /* 0x0000006d0800720c */ /* 0x080fe20003f66270 */
[----:B------:R-:W2:Y:S01]  /*4330*/  @!P1 LDG.E.U16 R155, desc[UR6][R6.64] ;  /* 0x00000006069b9981 */ /* 0x000ea2000c1e1500 */
[C---:B------:R-:W-:Y:S02]  /*4340*/  IADD3 R0, R22.reuse, 0x240, RZ ;  /* 0x0000024016007810 */ /* 0x040fe40007ffe0ff */
[----:B------:R-:W-:Y:S01]  /*4350*/  IADD3 R8, R22, 0x260, RZ ;  /* 0x0000026016087810 */ /* 0x000fe20007ffe0ff */
[----:B------:R-:W5:Y:S01]  /*4360*/  @!P2 LDG.E.U16 R163, desc[UR6][R6.64+0x300] ;  /* 0x0003000606a3a981 */ /* 0x000f62000c1e1500 */
[----:B------:R-:W-:Y:S02]  /*4370*/  PRMT R159, RZ, 0x7610, R159 ;  /* 0x00007610ff9f7816 */ /* 0x000fe4000000009f */
[-C--:B------:R-:W-:Y:S01]  /*4380*/  ISETP.GE.AND P2, PT, R0, R109.reuse, PT ;  /* 0x0000006d0000720c */ /* 0x080fe20003f46270 */
[----:B------:R-:W5:Y:S01]  /*4390*/  @!P0 LDG.E.U16 R162, desc[UR6][R6.64+0x340] ;  /* 0x0003400606a28981 */ /* 0x000f62000c1e1500 */
[----:B------:R-:W-:-:S02]  /*43a0*/  ISETP.GE.AND P0, PT, R8, R109, PT ;  /* 0x0000006d0800720c */ /* 0x000fc40003f06270 */
[----:B------:R-:W-:Y:S01]  /*43b0*/  IADD3 R0, R22, 0x280, RZ ;  /* 0x0000028016007810 */ /* 0x000fe20007ffe0ff */
[----:B------:R-:W5:Y:S01]  /*43c0*/  @!P4 LDG.E.U16 R159, desc[UR6][R6.64+0x400] ;  /* 0x00040006069fc981 */ /* 0x000f62000c1e1500 */
[----:B------:R-:W-:Y:S02]  /*43d0*/  PRMT R156, RZ, 0x7610, R156 ;  /* 0x00007610ff9c7816 */ /* 0x000fe4000000009c */
[----:B------:R-:W-:Y:S02]  /*43e0*/  PRMT R160, RZ, 0x7610, R160 ;  /* 0x00007610ffa07816 */ /* 0x000fe400000000a0 */
[----:B------:R-:W-:Y:S02]  /*43f0*/  ISETP.GE.AND P4, PT, R0, R109, PT ;  /* 0x0000006d0000720c */ /* 0x000fe40003f86270 */
[----:B------:R-:W-:Y:S01]  /*4400*/  PRMT R161, RZ, 0x7610, R161 ;  /* 0x00007610ffa17816 */ /* 0x000fe200000000a1 */
[----:B------:R-:W5:Y:S01]  /*4410*/  @!P3 LDG.E.U16 R156, desc[UR6][R6.64+0x440] ;  /* 0x00044006069cb981 */ /* 0x000f62000c1e1500 */
[----:B------:R-:W-:-:S02]  /*4420*/  IADD3 R10, R22, 0x2c0, RZ ;  /* 0x000002c0160a7810 */ /* 0x000fc40007ffe0ff */
[----:B------:R-:W-:Y:S01]  /*4430*/  PRMT R145, RZ, 0x7610, R145 ;  /* 0x00007610ff917816 */ /* 0x000fe20000000091 */
[----:B------:R-:W5:Y:S01]  /*4440*/  @!P5 LDG.E.U16 R160, desc[UR6][R6.64+0x3c0] ;  /* 0x0003c00606a0d981 */ /* 0x000f62000c1e1500 */
[-C--:B------:R-:W-:Y:S02]  /*4450*/  ISETP.GE.AND P3, PT, R10, R109.reuse, PT ;  /* 0x0000006d0a00720c */ /* 0x080fe40003f66270 */
[----:B------:R-:W-:Y:S01]  /*4460*/  IADD3 R0, R22, 0x2e0, RZ ;  /* 0x000002e016007810 */ /* 0x000fe20007ffe0ff */
[----:B------:R-:W5:Y:S01]  /*4470*/  @!P6 LDG.E.U16 R161, desc[UR6][R6.64+0x380] ;  /* 0x0003800606a1e981 */ /* 0x000f62000c1e1500 */
[----:B------:R-:W-:Y:S02]  /*4480*/  PRMT R27, RZ, 0x7610, R27 ;  /* 0x00007610ff1b7816 */ /* 0x000fe4000000001b */
[----:B------:R-:W-:Y:S01]  /*4490*/  PRMT R149, RZ, 0x7610, R149 ;  /* 0x00007610ff957816 */ /* 0x000fe20000000095 */
[----:B------:R-:W5:Y:S01]  /*44a0*/  @!P0 LDG.E.U16 R145, desc[UR6][R6.64+0x4c0] ;  /* 0x0004c00606918981 */ /* 0x000f62000c1e1500 */
[----:B------:R-:W-:-:S02]  /*44b0*/  ISETP.GE.AND P0, PT, R0, R109, PT ;  /* 0x0000006d0000720c */ /* 0x000fc40003f06270 */
[----:B------:R-:W-:Y:S01]  /*44c0*/  IADD3 R0, R22, 0x320, RZ ;  /* 0x0000032016007810 */ /* 0x000fe20007ffe0ff */
[----:B------:R-:W5:Y:S01]  /*44d0*/  @!P2 LDG.E.U16 R27, desc[UR6][R6.64+0x480] ;  /* 0x00048006061ba981 */ /* 0x000f62000c1e1500 */
[----:B------:R-:W-:-:S03]  /*44e0*/  PRMT R26, RZ, 0x7610, R26 ;  /* 0x00007610ff1a7816 */ /* 0x000fc6000000001a */
[----:B------:R-:W5:Y:S01]  /*44f0*/  @!P4 LDG.E.U16 R149, desc[UR6][R6.64+0x500] ;  /* 0x000500060695c981 */ /* 0x000f62000c1e1500 */
[-C--:B------:R-:W-:Y:S02]  /*4500*/  ISETP.GE.AND P4, PT, R0, R109.reuse, PT ;  /* 0x0000006d0000720c */ /* 0x080fe40003f86270 */
[----:B------:R-:W-:Y:S01]  /*4510*/  IADD3 R0, R22, 0x340, RZ ;  /* 0x0000034016007810 */ /* 0x000fe20007ffe0ff */
[----:B------:R-:W5:Y:S01]  /*4520*/  @!P3 LDG.E.U16 R26, desc[UR6][R6.64+0x580] ;  /* 0x00058006061ab981 */ /* 0x000f62000c1e1500 */
[----:B------:R-:W-:Y:S02]  /*4530*/  PRMT R148, RZ, 0x7610, R148 ;  /* 0x00007610ff947816 */ /* 0x000fe40000000094 */
[----:B------:R-:W-:Y:S02]  /*4540*/  PRMT R15, RZ, 0x7610, R15 ;  /* 0x00007610ff0f7816 */ /* 0x000fe4000000000f */
[----:B------:R-:W-:Y:S02]  /*4550*/  ISETP.GE.AND P3, PT, R0, R109, PT ;  /* 0x0000006d0000720c */ /* 0x000fe40003f66270 */
[----:B------:R-:W-:-:S02]  /*4560*/  PRMT R0, RZ, 0x7610, R0 ;  /* 0x00007610ff007816 */ /* 0x000fc40000000000 */
[----:B------:R-:W-:Y:S01]  /*4570*/  PRMT R14, RZ, 0x7610, R14 ;  /* 0x00007610ff0e7816 */ /* 0x000fe2000000000e */
[----:B------:R-:W5:Y:S05]  /*4580*/  @!P0 LDG.E.U16 R15, desc[UR6][R6.64+0x5c0] ;  /* 0x0005c006060f8981 */ /* 0x000f6a000c1e1500 */
[----:B------:R-:W5:Y:S01]  /*4590*/  @!P4 LDG.E.U16 R14, desc[UR6][R6.64+0x640] ;  /* 0x00064006060ec981 */ /* 0x000f62000c1e1500 */
[----:B------:R-:W-:Y:S02]  /*45a0*/  PRMT R13, RZ, 0x7610, R13 ;  /* 0x00007610ff0d7816 */ /* 0x000fe4000000000d */
[----:B------:R-:W-:Y:S02]  /*45b0*/  PRMT R12, RZ, 0x7610, R12 ;  /* 0x00007610ff0c7816 */ /* 0x000fe4000000000c */
[----:B------:R-:W-:Y:S01]  /*45c0*/  IADD3 R10, R22, 0x3e0, RZ ;  /* 0x000003e0160a7810 */ /* 0x000fe20007ffe0ff */
[C---:B---3--:R-:W-:Y:S01]  /*45d0*/  FMUL.FTZ R8, R5.reuse, R60 ;  /* 0x0000003c05087220 */ /* 0x048fe20000410000 */
[----:B------:R-:W-:Y:S01]  /*45e0*/  FMUL.FTZ R9, R4, 1.4426950216293334961 ;  /* 0x3fb8aa3b04097820 */ /* 0x000fe20000410000 */
[----:B------:R-:W-:-:S02]  /*45f0*/  FMUL.FTZ R4, R5, R62 ;  /* 0x0000003e05047220 */ /* 0x000fc40000410000 */
[----:B------:R-:W-:Y:S01]  /*4600*/  FMUL.RZ R11, R8, 0.15915493667125701904 ;  /* 0x3e22f983080b7820 */ /* 0x000fe2000040c000 */
[----:B------:R-:W-:-:S04]  /*4610*/  IADD3 R8, R22, 0x2a0, RZ ;  /* 0x000002a016087810 */ /* 0x000fc80007ffe0ff */
[----:B------:R-:W-:Y:S01]  /*4620*/  ISETP.GE.AND P5, PT, R8, R109, PT ;  /* 0x0000006d0800720c */ /* 0x000fe20003fa6270 */
[----:B------:R-:W-:Y:S01]  /*4630*/  FMUL.RZ R8, R4, 0.15915493667125701904 ;  /* 0x3e22f98304087820 */ /* 0x000fe2000040c000 */
[----:B------:R-:W-:-:S04]  /*4640*/  IADD3 R4, R22, 0x300, RZ ;  /* 0x0000030016047810 */ /* 0x000fc80007ffe0ff */
[----:B------:R-:W-:Y:S02]  /*4650*/  ISETP.GE.AND P2, PT, R4, R109, PT ;  /* 0x0000006d0400720c */ /* 0x000fe40003f46270 */
[----:B------:R-:W-:-:S05]  /*4660*/  IADD3 R4, R22, 0x360, RZ ;  /* 0x0000036016047810 */ /* 0x000fca0007ffe0ff */
[----:B------:R-:W3:Y:S01]  /*4670*/  @!P5 LDG.E.U16 R148, desc[UR6][R6.64+0x540] ;  /* 0x000540060694d981 */ /* 0x000ee2000c1e1500 */
[----:B------:R-:W-:-:S05]  /*4680*/  ISETP.GE.AND P0, PT, R4, R109, PT ;  /* 0x0000006d0400720c */ /* 0x000fca0003f06270 */
[----:B------:R-:W3:Y:S01]  /*4690*/  @!P2 LDG.E.U16 R0, desc[UR6][R6.64+0x600] ;  /* 0x000600060600a981 */ /* 0x000ee2000c1e1500 */
[----:B------:R-:W-:Y:S01]  /*46a0*/  MUFU.SIN R25, R11 ;  /* 0x0000000b00197308 */ /* 0x000fe20000000400 */
[----:B------:R-:W-:-:S07]  /*46b0*/  IADD3 R4, R22, 0x380, RZ ;  /* 0x0000038016047810 */ /* 0x000fce0007ffe0ff */
[----:B------:R0:W-:Y:S01]  /*46c0*/  MUFU.COS R136, R11 ;  /* 0x0000000b00887308 */ /* 0x0001e20000000000 */
[----:B------:R-:W-:Y:S01]  /*46d0*/  ISETP.GE.AND P2, PT, R4, R109, PT ;  /* 0x0000006d0400720c */ /* 0x000fe20003f46270 */
[----:B------:R-:W3:Y:S01]  /*46e0*/  @!P0 LDG.E.U16 R13, desc[UR6][R6.64+0x6c0] ;  /* 0x0006c006060d8981 */ /* 0x000ee2000c1e1500 */
[----:B0-----:R-:W-:-:S05]  /*46f0*/  PRMT R11, RZ, 0x7610, R11 ;  /* 0x00007610ff0b7816 */ /* 0x001fca000000000b */
[----:B------:R-:W-:Y:S01]  /*4700*/  MUFU.SIN R137, R8 ;  /* 0x0000000800897308 */ /* 0x000fe20000000400 */
[----:B------:R-:W-:-:S05]  /*4710*/  IADD3 R4, R22, 0x3a0, RZ ;  /* 0x000003a016047810 */ /* 0x000fca0007ffe0ff */
[----:B------:R-:W3:Y:S04]  /*4720*/  @!P2 LDG.E.U16 R12, desc[UR6][R6.64+0x700] ;  /* 0x00070006060ca981 */ /* 0x000ee8000c1e1500 */
[----:B------:R-:W3:Y:S01]  /*4730*/  @!P3 LDG.E.U16 R11, desc[UR6][R6.64+0x680] ;  /* 0x00068006060bb981 */ /* 0x000ee2000c1e1500 */
[----:B------:R0:W-:Y:S01]  /*4740*/  MUFU.COS R139, R8 ;  /* 0x00000008008b7308 */ /* 0x0001e20000000000 */
[----:B------:R-:W-:Y:S01]  /*4750*/  ISETP.GE.AND P0, PT, R4, R109, PT ;  /* 0x0000006d0400720c */ /* 0x000fe20003f06270 */
[----:B0-----:R-:W-:-:S04]  /*4760*/  FMUL.FTZ R8, R5, R68 ;  /* 0x0000004405087220 */ /* 0x001fc80000410000 */
[----:B------:R-:W-:Y:S01]  /*4770*/  FMUL.RZ R112, R8, 0.15915493667125701904 ;  /* 0x3e22f98308707820 */ /* 0x000fe2000040c000 */
[----:B------:R-:W-:Y:S02]  /*4780*/  IADD3 R8, R22, 0x3c0, RZ ;  /* 0x000003c016087810 */ /* 0x000fe40007ffe0ff */
[-C--:B------:R-:W-:Y:S02]  /*4790*/  ISETP.GE.AND P3, PT, R10, R109.reuse, PT ;  /* 0x0000006d0a00720c */ /* 0x080fe40003f66270 */
[----:B------:R-:W-:Y:S02]  /*47a0*/  ISETP.GE.AND P2, PT, R8, R109, PT ;  /* 0x0000006d0800720c */ /* 0x000fe40003f46270 */
[----:B------:R-:W-:Y:S02]  /*47b0*/  PRMT R10, RZ, 0x7610, R10 ;  /* 0x00007610ff0a7816 */ /* 0x000fe4000000000a */
[----:B------:R-:W-:Y:S02]  /*47c0*/  PRMT R8, RZ, 0x7610, R8 ;  /* 0x00007610ff087816 */ /* 0x000fe40000000008 */
[----:B------:R-:W-:-:S02]  /*47d0*/  PRMT R4, RZ, 0x7610, R4 ;  /* 0x00007610ff047816 */ /* 0x000fc40000000004 */
[----:B------:R-:W3:Y:S04]  /*47e0*/  @!P0 LDG.E.U16 R10, desc[UR6][R6.64+0x740] ;  /* 0x00074006060a8981 */ /* 0x000ee8000c1e1500 */
[----:B------:R-:W3:Y:S04]  /*47f0*/  @!P3 LDG.E.U16 R4, desc[UR6][R6.64+0x7c0] ;  /* 0x0007c0060604b981 */ /* 0x000ee8000c1e1500 */
[----:B------:R0:W3:Y:S01]  /*4800*/  @!P2 LDG.E.U16 R8, desc[UR6][R6.64+0x780] ;  /* 0x000780060608a981 */ /* 0x0000e2000c1e1500 */
[----:B------:R-:W-:-:S04]  /*4810*/  FMUL.FTZ R63, R9, R68 ;  /* 0x00000044093f7220 */ /* 0x000fc80000410000 */
[----:B------:R1:W-:Y:S02]  /*4820*/  MUFU.EX2 R130, R63 ;  /* 0x0000003f00827308 */ /* 0x0003e40000000800 */
[----:B-1----:R-:W-:-:S04]  /*4830*/  FMUL.FTZ R63, R5, R74 ;  /* 0x0000004a053f7220 */ /* 0x002fc80000410000 */
[----:B------:R-:W-:Y:S02]  /*4840*/  FMUL.RZ R115, R63, 0.15915493667125701904 ;  /* 0x3e22f9833f737820 */ /* 0x000fe4000040c000 */
[----:B------:R-:W1:Y:S01]  /*4850*/  S2R R63, SR_TID.X ;  /* 0x00000000003f7919 */ /* 0x000e620000002100 */
[C---:B------:R-:W-:Y:S01]  /*4860*/  FMUL.FTZ R110, R5.reuse, R72 ;  /* 0x00000048056e7220 */ /* 0x040fe20000410000 */
[----:B0-----:R-:W-:-:S03]  /*4870*/  FMUL.FTZ R6, R5, R78 ;  /* 0x0000004e05067220 */ /* 0x001fc60000410000 */
[----:B------:R-:W-:Y:S01]  /*4880*/  FMUL.RZ R114, R110, 0.15915493667125701904 ;  /* 0x3e22f9836e727820 */ /* 0x000fe2000040c000 */
[----:B------:R-:W-:Y:S08]  /*4890*/  MUFU.SIN R131, R112 ;  /* 0x0000007000837308 */ /* 0x000ff00000000400 */
[----:B------:R-:W-:Y:S08]  /*48a0*/  MUFU.SIN R122, R114 ;  /* 0x00000072007a7308 */ /* 0x000ff00000000400 */
[----:B------:R0:W-:Y:S02]  /*48b0*/  MUFU.COS R124, R114 ;  /* 0x00000072007c7308 */ /* 0x0001e40000000000 */
[----:B0-----:R-:W-:Y:S01]  /*48c0*/  FMUL.RZ R114, R6, 0.15915493667125701904 ;  /* 0x3e22f98306727820 */ /* 0x001fe2000040c000 */
[----:B------:R-:W-:-:S05]  /*48d0*/  FMUL.FTZ R6, R5, R80 ;  /* 0x0000005005067220 */ /* 0x000fca0000410000 */
[----:B------:R0:W-:Y:S01]  /*48e0*/  MUFU.COS R135, R112 ;  /* 0x0000007000877308 */ /* 0x0001e20000000000 */
[----:B------:R-:W-:-:S07]  /*48f0*/  FMUL.RZ R117, R6, 0.15915493667125701904 ;  /* 0x3e22f98306757820 */ /* 0x000fce000040c000 */
[----:B------:R-:W-:Y:S01]  /*4900*/  MUFU.SIN R126, R115 ;  /* 0x00000073007e7308 */ /* 0x000fe20000000400 */
[----:B0-----:R-:W-:Y:S01]  /*4910*/  FMUL.FTZ R112, R5, R76 ;  /* 0x0000004c05707220 */ /* 0x001fe20000410000 */
[----:B-1----:R-:W-:-:S06]  /*4920*/  SHF.L.U32 R142, R63, 0x4, RZ ;  /* 0x000000043f8e7819 */ /* 0x002fcc00000006ff */
[----:B------:R0:W-:Y:S01]  /*4930*/  MUFU.COS R134, R115 ;  /* 0x0000007300867308 */ /* 0x0001e20000000000 */
[----:B------:R-:W-:Y:S01]  /*4940*/  FMUL.RZ R112, R112, 0.15915493667125701904 ;  /* 0x3e22f98370707820 */ /* 0x000fe2000040c000 */
[----:B0-----:R-:W-:-:S06]  /*4950*/  FMUL.FTZ R115, R9, R80 ;  /* 0x0000005009737220 */ /* 0x001fcc0000410000 */
[----:B------:R-:W-:Y:S01]  /*4960*/  MUFU.SIN R116, R117 ;  /* 0x0000007500747308 */ /* 0x000fe20000000400 */
[C---:B------:R-:W-:Y:S01]  /*4970*/  FMUL.FTZ R7, R9.reuse, R78 ;  /* 0x0000004e09077220 */ /* 0x040fe20000410000 */
[----:B------:R-:W-:-:S06]  /*4980*/  FMUL.FTZ R110, R9, R72 ;  /* 0x00000048096e7220 */ /* 0x000fcc0000410000 */
[----:B------:R-:W-:Y:S08]  /*4990*/  MUFU.COS R120, R117 ;  /* 0x0000007500787308 */ /* 0x000ff00000000000 */
[----:B------:R-:W0:Y:S08]  /*49a0*/  MUFU.EX2 R115, R115 ;  /* 0x0000007300737308 */ /* 0x000e300000000800 */
[----:B------:R-:W-:Y:S08]  /*49b0*/  MUFU.SIN R119, R112 ;  /* 0x0000007000777308 */ /* 0x000ff00000000400 */
[----:B------:R1:W-:Y:S02]  /*49c0*/  MUFU.COS R125, R112 ;  /* 0x00000070007d7308 */ /* 0x0003e40000000000 */
[----:B-1----:R-:W-:-:S06]  /*49d0*/  IADD3 R112, R142, 0x3, RZ ;  /* 0x000000038e707810 */ /* 0x002fcc0007ffe0ff */
[----:B------:R-:W-:Y:S01]  /*49e0*/  MUFU.SIN R127, R114 ;  /* 0x00000072007f7308 */ /* 0x000fe20000000400 */
[----:B------:R-:W-:Y:S01]  /*49f0*/  ISETP.GE.U32.AND P3, PT, R112, R41, PT ;  /* 0x000000297000720c */ /* 0x000fe20003f66070 */
[----:B------:R-:W-:-:S06]  /*4a00*/  FMUL.FTZ R112, R9, R76 ;  /* 0x0000004c09707220 */ /* 0x000fcc0000410000 */
[----:B------:R-:W-:Y:S01]  /*4a10*/  MUFU.COS R129, R114 ;  /* 0x0000007200817308 */ /* 0x000fe20000000000 */
[----:B------:R-:W-:-:S07]  /*4a20*/  IADD3 R6, R142, 0x1, RZ ;  /* 0x000000018e067810 */ /* 0x000fce0007ffe0ff */
[----:B------:R-:W1:Y:S01]  /*4a30*/  MUFU.EX2 R114, R7 ;  /* 0x0000000700727308 */ /* 0x000e620000000800 */
[----:B------:R-:W-:-:S07]  /*4a40*/  IADD3 R128, R142, 0xa, RZ ;  /* 0x0000000a8e807810 */ /* 0x000fce0007ffe0ff */
[----:B------:R4:W-:Y:S01]  /*4a50*/  MUFU.EX2 R121, R110 ;  /* 0x0000006e00797308 */ /* 0x0009e20000000800 */
[----:B------:R-:W-:Y:S01]  /*4a60*/  ISETP.GE.U32.AND P0, PT, R6, R41, PT ;  /* 0x000000290600720c */ /* 0x000fe20003f06070 */
[----:B0-----:R-:W-:Y:S01]  /*4a70*/  FMUL.FTZ R120, R115, R120 ;  /* 0x0000007873787220 */ /* 0x001fe20000410000 */
[----:B----4-:R-:W-:-:S05]  /*4a80*/  IADD3 R110, R142, 0x2, RZ ;  /* 0x000000028e6e7810 */ /* 0x010fca0007ffe0ff */
[----:B------:R0:W4:Y:S01]  /*4a90*/  MUFU.EX2 R118, R112 ;  /* 0x0000007000767308 */ /* 0x0001220000000800 */
[-C--:B------:R-:W-:Y:S02]  /*4aa0*/  ISETP.GE.U32.AND P2, PT, R110, R41.reuse, PT ;  /* 0x000000296e00720c */ /* 0x080fe40003f46070 */
[C---:B------:R-:W-:Y:S01]  /*4ab0*/  IADD3 R110, R142.reuse, 0x6, RZ ;  /* 0x000000068e6e7810 */ /* 0x040fe20007ffe0ff */
[----:B------:R-:W-:Y:S01]  /*4ac0*/  FMUL.FTZ R116, R115, R116 ;  /* 0x0000007473747220 */ /* 0x000fe20000410000 */
[----:B------:R-:W-:Y:S01]  /*4ad0*/  IADD3 R6, R142, 0x4, RZ ;  /* 0x000000048e067810 */ /* 0x000fe20007ffe0ff */
[----:B------:R-:W-:Y:S01]  /*4ae0*/  FMUL.FTZ R7, R9, R74 ;  /* 0x0000004a09077220 */ /* 0x000fe20000410000 */
[-C--:B------:R-:W-:Y:S01]  /*4af0*/  ISETP.GE.U32.AND P5, PT, R128, R41.reuse, PT ;  /* 0x000000298000720c */ /* 0x080fe20003fa6070 */
[----:B------:R-:W-:Y:S01]  /*4b00*/  FMUL.FTZ R115, R81, R80 ;  /* 0x0000005051737220 */ /* 0x000fe20000410000 */
[-C--:B------:R-:W-:Y:S02]  /*4b10*/  ISETP.GE.U32.AND P4, PT, R110, R41.reuse, PT ;  /* 0x000000296e00720c */ /* 0x080fe40003f86070 */
[----:B------:R-:W-:Y:S01]  /*4b20*/  IADD3 R110, R142, 0x9, RZ ;  /* 0x000000098e6e7810 */ /* 0x000fe20007ffe0ff */
[----:B------:R2:W5:Y:S01]  /*4b30*/  MUFU.EX2 R123, R7 ;  /* 0x00000007007b7308 */ /* 0x0005620000000800 */
[----:B------:R-:W-:Y:S01]  /*4b40*/  ISETP.GE.U32.AND P6, PT, R6, R41, PT ;  /* 0x000000290600720c */ /* 0x000fe20003fc6070 */
[----:B------:R-:W-:Y:S01]  /*4b50*/  FMUL.FTZ R6, R5, R70 ;  /* 0x0000004605067220 */ /* 0x000fe20000410000 */
[----:B------:R-:W-:-:S02]  /*4b60*/  FSEL R117, R116, RZ, !P5 ;  /* 0x000000ff74757208 */ /* 0x000fc40006800000 */
[----:B------:R-:W-:Y:S02]  /*4b70*/  FSEL R116, R120, 1, !P5 ;  /* 0x3f80000078747808 */ /* 0x000fe40006800000 */
[----:B------:R-:W-:Y:S01]  /*4b80*/  FSEL R115, R115, RZ, !P5 ;  /* 0x000000ff73737208 */ /* 0x000fe20006800000 */
[----:B-1----:R-:W-:Y:S01]  /*4b90*/  FMUL.FTZ R127, R114, R127 ;  /* 0x0000007f727f7220 */ /* 0x002fe20000410000 */
[----:B------:R-:W-:Y:S01]  /*4ba0*/  ISETP.GE.U32.AND P5, PT, R110, R41, PT ;  /* 0x000000296e00720c */ /* 0x000fe20003fa6070 */
[----:B0-----:R-:W-:Y:S01]  /*4bb0*/  FMUL.FTZ R112, R114, R129 ;  /* 0x0000008172707220 */ /* 0x001fe20000410000 */
[----:B------:R-:W-:Y:S01]  /*4bc0*/  FMUL.FTZ R110, R79, R78 ;  /* 0x0000004e4f6e7220 */ /* 0x000fe20000410000 */
[----:B------:R-:W-:Y:S01]  /*4bd0*/  FMUL.RZ R133, R6, 0.15915493667125701904 ;  /* 0x3e22f98306857820 */ /* 0x000fe2000040c000 */
[----:B--2---:R-:W-:Y:S01]  /*4be0*/  FMUL.FTZ R7, R9, R70 ;  /* 0x0000004609077220 */ /* 0x004fe20000410000 */
[----:B------:R-:W-:Y:S01]  /*4bf0*/  IADD3 R6, R142, 0x8, RZ ;  /* 0x000000088e067810 */ /* 0x000fe20007ffe0ff */
[C---:B----4-:R-:W-:Y:S01]  /*4c00*/  FMUL.FTZ R125, R118.reuse, R125 ;  /* 0x0000007d767d7220 */ /* 0x050fe20000410000 */
[----:B------:R-:W-:Y:S01]  /*4c10*/  FSEL R114, R127, RZ, !P5 ;  /* 0x000000ff7f727208 */ /* 0x000fe20006800000 */
[----:B------:R-:W-:Y:S01]  /*4c20*/  FMUL.FTZ R118, R118, R119 ;  /* 0x0000007776767220 */ /* 0x000fe20000410000 */
[----:B------:R-:W-:Y:S01]  /*4c30*/  FSEL R112, R112, 1, !P5 ;  /* 0x3f80000070707808 */ /* 0x000fe20006800000 */
[----:B------:R-:W-:Y:S01]  /*4c40*/  FMUL.FTZ R120, R77, R76 ;  /* 0x0000004c4d787220 */ /* 0x000fe20000410000 */
[----:B------:R-:W-:Y:S01]  /*4c50*/  FSEL R110, R110, RZ, !P5 ;  /* 0x000000ff6e6e7208 */ /* 0x000fe20006800000 */
[----:B------:R-:W-:Y:S01]  /*4c60*/  MUFU.SIN R128, R133 ;  /* 0x0000008500807308 */ /* 0x000fe20000000400 */
[----:B------:R-:W-:-:S02]  /*4c70*/  ISETP.GE.U32.AND P5, PT, R6, R41, PT ;  /* 0x000000290600720c */ /* 0x000fc40003fa6070 */
[----:B------:R-:W-:Y:S02]  /*4c80*/  IADD3 R6, R142, 0x7, RZ ;  /* 0x000000078e067810 */ /* 0x000fe40007ffe0ff */
[----:B------:R-:W-:-:S03]  /*4c90*/  FSEL R118, R118, RZ, !P5 ;  /* 0x000000ff76767208 */ /* 0x000fc60006800000 */
[----:B------:R-:W-:Y:S01]  /*4ca0*/  MUFU.COS R132, R133 ;  /* 0x0000008500847308 */ /* 0x000fe20000000000 */
[----:B------:R-:W-:Y:S02]  /*4cb0*/  FSEL R119, R125, 1, !P5 ;  /* 0x3f8000007d777808 */ /* 0x000fe40006800000 */
[----:B------:R-:W-:-:S05]  /*4cc0*/  FSEL R120, R120, RZ, !P5 ;  /* 0x000000ff78787208 */ /* 0x000fca0006800000 */
[----:B------:R-:W0:Y:S01]  /*4cd0*/  MUFU.EX2 R7, R7 ;  /* 0x0000000700077308 */ /* 0x000e220000000800 */
[----:B------:R-:W-:Y:S01]  /*4ce0*/  ISETP.GE.U32.AND P5, PT, R6, R41, PT ;  /* 0x000000290600720c */ /* 0x000fe20003fa6070 */
[----:B------:R-:W-:Y:S01]  /*4cf0*/  FMUL.FTZ R6, R5, R66 ;  /* 0x0000004205067220 */ /* 0x000fe20000410000 */
[C---:B------:R-:W-:Y:S01]  /*4d00*/  FMUL.FTZ R125, R121.reuse, R124 ;  /* 0x0000007c797d7220 */ /* 0x040fe20000410000 */
[----:B------:R-:W-:Y:S01]  /*4d10*/  FMUL.FTZ R124, R121, R122 ;  /* 0x0000007a797c7220 */ /* 0x000fe20000410000 */
[C---:B-----5:R-:W-:Y:S01]  /*4d20*/  FMUL.FTZ R122, R123.reuse, R134 ;  /* 0x000000867b7a7220 */ /* 0x060fe20000410000 */
[----:B------:R-:W-:Y:S01]  /*4d30*/  FMUL.FTZ R121, R123, R126 ;  /* 0x0000007e7b797220 */ /* 0x000fe20000410000 */
[----:B------:R-:W-:Y:S01]  /*4d40*/  FMUL.FTZ R123, R75, R74 ;  /* 0x0000004a4b7b7220 */ /* 0x000fe20000410000 */
[----:B------:R-:W-:Y:S01]  /*4d50*/  FMUL.RZ R143, R6, 0.15915493667125701904 ;  /* 0x3e22f983068f7820 */ /* 0x000fe2000040c000 */
[----:B------:R-:W-:Y:S01]  /*4d60*/  IADD3 R6, R142, 0x5, RZ ;  /* 0x000000058e067810 */ /* 0x000fe20007ffe0ff */
[----:B------:R-:W-:Y:S01]  /*4d70*/  FMUL.FTZ R126, R73, R72 ;  /* 0x00000048497e7220 */ /* 0x000fe20000410000 */
[----:B------:R-:W-:-:S02]  /*4d80*/  FSEL R121, R121, RZ, !P5 ;  /* 0x000000ff79797208 */ /* 0x000fc40006800000 */
[----:B------:R-:W-:Y:S02]  /*4d90*/  FSEL R122, R122, 1, !P5 ;  /* 0x3f8000007a7a7808 */ /* 0x000fe40006800000 */
[----:B------:R-:W-:Y:S02]  /*4da0*/  FSEL R123, R123, RZ, !P5 ;  /* 0x000000ff7b7b7208 */ /* 0x000fe40006800000 */
[----:B------:R-:W-:Y:S02]  /*4db0*/  ISETP.GE.U32.AND P5, PT, R6, R41, PT ;  /* 0x000000290600720c */ /* 0x000fe40003fa6070 */
[----:B------:R-:W-:Y:S01]  /*4dc0*/  IADD3 R6, R142, 0xb, RZ ;  /* 0x0000000b8e067810 */ /* 0x000fe20007ffe0ff */
[C---:B0-----:R-:W-:Y:S01]  /*4dd0*/  FMUL.FTZ R132, R7.reuse, R132 ;  /* 0x0000008407847220 */ /* 0x041fe20000410000 */
[----:B------:R-:W-:Y:S01]  /*4de0*/  FMUL.FTZ R127, R7, R128 ;  /* 0x00000080077f7220 */ /* 0x000fe20000410000 */
[----:B------:R-:W-:Y:S01]  /*4df0*/  FSEL R124, R124, RZ, !P4 ;  /* 0x000000ff7c7c7208 */ /* 0x000fe20006000000 */
[----:B------:R-:W-:Y:S01]  /*4e00*/  FMUL.FTZ R7, R9, R66 ;  /* 0x0000004209077220 */ /* 0x000fe20000410000 */
[----:B------:R-:W-:-:S02]  /*4e10*/  FSEL R125, R125, 1, !P4 ;  /* 0x3f8000007d7d7808 */ /* 0x000fc40006000000 */
[----:B------:R-:W-:Y:S01]  /*4e20*/  FSEL R126, R126, RZ, !P4 ;  /* 0x000000ff7e7e7208 */ /* 0x000fe20006000000 */
[----:B------:R-:W-:Y:S01]  /*4e30*/  FMUL.FTZ R140, R9, R62 ;  /* 0x0000003e098c7220 */ /* 0x000fe20000410000 */
[----:B------:R-:W-:Y:S01]  /*4e40*/  ISETP.GE.U32.AND P4, PT, R6, R41, PT ;  /* 0x000000290600720c */ /* 0x000fe20003f86070 */
[----:B------:R-:W-:Y:S01]  /*4e50*/  FMUL.FTZ R6, R5, R64 ;  /* 0x0000004005067220 */ /* 0x000fe20000410000 */
[----:B------:R-:W-:Y:S01]  /*4e60*/  FMUL.FTZ R129, R71, R70 ;  /* 0x0000004647817220 */ /* 0x000fe20000410000 */
[C---:B------:R-:W-:Y:S01]  /*4e70*/  FMUL.FTZ R141, R9.reuse, R64 ;  /* 0x00000040098d7220 */ /* 0x040fe20000410000 */
[----:B------:R-:W-:Y:S01]  /*4e80*/  MUFU.SIN R134, R143 ;  /* 0x0000008f00867308 */ /* 0x000fe20000000400 */
[----:B------:R-:W-:Y:S01]  /*4e90*/  IADD3 R168, R142, 0xc, RZ ;  /* 0x0000000c8ea87810 */ /* 0x000fe20007ffe0ff */
[----:B------:R-:W-:Y:S01]  /*4ea0*/  FMUL.FTZ R138, R9, R60 ;  /* 0x0000003c098a7220 */ /* 0x000fe20000410000 */
[----:B------:R-:W-:Y:S01]  /*4eb0*/  FMUL.RZ R167, R6, 0.15915493667125701904 ;  /* 0x3e22f98306a77820 */ /* 0x000fe2000040c000 */
[----:B------:R-:W-:-:S04]  /*4ec0*/  FSEL R127, R127, RZ, !P5 ;  /* 0x000000ff7f7f7208 */ /* 0x000fc80006800000 */
[----:B------:R-:W0:Y:S01]  /*4ed0*/  MUFU.EX2 R133, R7 ;  /* 0x0000000700857308 */ /* 0x000e220000000800 */
[----:B------:R-:W-:Y:S02]  /*4ee0*/  FSEL R128, R132, 1, !P5 ;  /* 0x3f80000084807808 */ /* 0x000fe40006800000 */
[----:B------:R-:W-:-:S05]  /*4ef0*/  FSEL R129, R129, RZ, !P5 ;  /* 0x000000ff81817208 */ /* 0x000fca0006800000 */
[----:B------:R-:W1:Y:S01]  /*4f00*/  MUFU.COS R144, R143 ;  /* 0x0000008f00907308 */ /* 0x000e620000000000 */
[----:B------:R-:W-:Y:S01]  /*4f10*/  ISETP.GE.U32.AND P5, PT, R168, R41, PT ;  /* 0x00000029a800720c */ /* 0x000fe20003fa6070 */
[----:B------:R-:W-:-:S06]  /*4f20*/  FMUL.FTZ R135, R130, R135 ;  /* 0x0000008782877220 */ /* 0x000fcc0000410000 */
[----:B------:R-:W2:Y:S01]  /*4f30*/  MUFU.EX2 R140, R140 ;  /* 0x0000008c008c7308 */ /* 0x000ea20000000800 */
[----:B------:R-:W-:Y:S01]  /*4f40*/  FMUL.FTZ R130, R130, R131 ;  /* 0x0000008382827220 */ /* 0x000fe20000410000 */
[----:B------:R-:W-:-:S06]  /*4f50*/  IMAD R131, R29, UR14, RZ ;  /* 0x0000000e1d837c24 */ /* 0x000fcc000f8e02ff */
[----:B------:R-:W-:Y:S08]  /*4f60*/  MUFU.EX2 R141, R141 ;  /* 0x0000008d008d7308 */ /* 0x000ff00000000800 */
[----:B------:R-:W4:Y:S01]  /*4f70*/  MUFU.SIN R168, R167 ;  /* 0x000000a700a87308 */ /* 0x000f220000000400 */
[----:B------:R-:W-:-:S07]  /*4f80*/  IMAD R169, R28, UR15, R131 ;  /* 0x0000000f1ca97c24 */ /* 0x000fce000f8e0283 */
[----:B------:R-:W5:Y:S01]  /*4f90*/  MUFU.EX2 R138, R138 ;  /* 0x0000008a008a7308 */ /* 0x000f620000000800 */
[----:B------:R-:W-:-:S07]  /*4fa0*/  FSEL R131, R135, 1, !P6 ;  /* 0x3f80000087837808 */ /* 0x000fce0007000000 */
[----:B------:R-:W3:Y:S01]  /*4fb0*/  MUFU.COS R170, R167 ;  /* 0x000000a700aa7308 */ /* 0x000ee20000000000 */
[----:B------:R-:W3:Y:S01]  /*4fc0*/  S2UR UR5, SR_CgaCtaId ;  /* 0x00000000000579c3 */ /* 0x000ee20000008800 */
[----:B0-----:R-:W-:Y:S01]  /*4fd0*/  FMUL.FTZ R135, R133, R134 ;  /* 0x0000008685877220 */ /* 0x001fe20000410000 */
[----:B------:R-:W-:-:S04]  /*4fe0*/  IMAD.WIDE.U32 R6, R28, UR14, RZ ;  /* 0x0000000e1c067c25 */ /* 0x000fc8000f8e00ff */
[----:B-1----:R-:W-:Y:S01]  /*4ff0*/  FMUL.FTZ R134, R133, R144 ;  /* 0x0000009085867220 */ /* 0x002fe20000410000 */
[----:B------:R-:W-:Y:S01]  /*5000*/  FMUL.FTZ R143, R67, R66 ;  /* 0x00000042438f7220 */ /* 0x000fe20000410000 */
[----:B------:R-:W-:Y:S01]  /*5010*/  IADD3 R144, R142, 0xe, RZ ;  /* 0x0000000e8e907810 */ /* 0x000fe20007ffe0ff */
[C---:B--2---:R-:W-:Y:S01]  /*5020*/  FMUL.FTZ R139, R140.reuse, R139 ;  /* 0x0000008b8c8b7220 */ /* 0x044fe20000410000 */
[----:B------:R-:W-:Y:S01]  /*5030*/  FSEL R133, R135, RZ, !P3 ;  /* 0x000000ff87857208 */ /* 0x000fe20005800000 */
[----:B------:R-:W-:Y:S01]  /*5040*/  FMUL.FTZ R140, R140, R137 ;  /* 0x000000898c8c7220 */ /* 0x000fe20000410000 */
[----:B------:R-:W-:Y:S01]  /*5050*/  IADD3 R7, R7, R169, RZ ;  /* 0x000000a907077210 */ /* 0x000fe20007ffe0ff */
[----:B----4-:R-:W-:Y:S01]  /*5060*/  FMUL.FTZ R137, R141, R168 ;  /* 0x000000a88d897220 */ /* 0x010fe20000410000 */
[----:B------:R-:W-:Y:S01]  /*5070*/  FSEL R134, R134, 1, !P3 ;  /* 0x3f80000086867808 */ /* 0x000fe20005800000 */
[----:B------:R-:W-:Y:S01]  /*5080*/  IMAD R168, R24, UR16, RZ ;  /* 0x0000001018a87c24 */ /* 0x000fe2000f8e02ff */
[----:B------:R-:W-:Y:S01]  /*5090*/  FSEL R135, R143, RZ, !P3 ;  /* 0x000000ff8f877208 */ /* 0x000fe20005800000 */
[----:B-----5:R-:W-:Y:S01]  /*50a0*/  FMUL.FTZ R25, R138, R25 ;  /* 0x000000198a197220 */ /* 0x020fe20000410000 */
[----:B------:R-:W-:Y:S01]  /*50b0*/  ISETP.GE.U32.AND P3, PT, R144, R41, PT ;  /* 0x000000299000720c */ /* 0x000fe20003f66070 */
[----:B------:R-:W-:Y:S01]  /*50c0*/  FMUL.FTZ R144, R138, R136 ;  /* 0x000000888a907220 */ /* 0x000fe20000410000 */
[----:B---3--:R-:W-:Y:S01]  /*50d0*/  FMUL.FTZ R138, R141, R170 ;  /* 0x000000aa8d8a7220 */ /* 0x008fe20000410000 */
[----:B------:R-:W-:Y:S01]  /*50e0*/  FMUL.FTZ R136, R65, R64 ;  /* 0x0000004041887220 */ /* 0x000fe20000410000 */
[----:B------:R-:W-:Y:S01]  /*50f0*/  FMUL.FTZ R24, R61, R62 ;  /* 0x0000003e3d187220 */ /* 0x000fe20000410000 */
[----:B------:R-:W-:-:S02]  /*5100*/  IMAD R143, R111, UR17, R168 ;  /* 0x000000116f8f7c24 */ /* 0x000fc4000f8e02a8 */
[----:B------:R-:W-:Y:S01]  /*5110*/  IMAD.WIDE.U32 R6, R111, UR16, R6 ;  /* 0x000000106f067c25 */ /* 0x000fe2000f8e0006 */
[----:B------:R-:W-:Y:S02]  /*5120*/  FSEL R137, R137, RZ, !P2 ;  /* 0x000000ff89897208 */ /* 0x000fe40005000000 */
[----:B------:R-:W-:Y:S02]  /*5130*/  FSEL R138, R138, 1, !P2 ;  /* 0x3f8000008a8a7808 */ /* 0x000fe40005000000 */
[----:B------:R-:W-:Y:S02]  /*5140*/  FSEL R136, R136, RZ, !P2 ;  /* 0x000000ff88887208 */ /* 0x000fe40005000000 */
[----:B------:R-:W-:Y:S02]  /*5150*/  FSEL R141, R139, 1, !P0 ;  /* 0x3f8000008b8d7808 */ /* 0x000fe40004000000 */
[----:B------:R-:W-:Y:S02]  /*5160*/  ISETP.GE.U32.AND P2, PT, R142, R41, PT ;  /* 0x000000298e00720c */ /* 0x000fe40003f46070 */
[----:B------:R-:W-:-:S02]  /*5170*/  FSEL R140, R140, RZ, !P0 ;  /* 0x000000ff8c8c7208 */ /* 0x000fc40004000000 */
[----:B------:R-:W-:Y:S02]  /*5180*/  FSEL R139, R24, RZ, !P0 ;  /* 0x000000ff188b7208 */ /* 0x000fe40004000000 */
[----:B------:R-:W-:Y:S02]  /*5190*/  IADD3 R7, R7, R143, RZ ;  /* 0x0000008f07077210 */ /* 0x000fe40007ffe0ff */
[C---:B------:R-:W-:Y:S02]  /*51a0*/  LEA R24, P0, R6.reuse, UR18, 0x3 ;  /* 0x0000001206187c11 */ /* 0x040fe4000f8018ff */
[----:B------:R-:W-:Y:S01]  /*51b0*/  FSEL R143, R25, RZ, !P2 ;  /* 0x000000ff198f7208 */ /* 0x000fe20005000000 */
[----:B------:R0:W-:Y:S01]  /*51c0*/  STS.U16 [R42], R155 ;  /* 0x0000009b2a007388 */ /* 0x0001e20000000400 */
[----:B------:R-:W-:Y:S01]  /*51d0*/  LEA.HI.X R25, R6, UR19, R7, 0x3, P0 ;  /* 0x0000001306197c11 */ /* 0x000fe200080f1c07 */
[----:B------:R-:W-:Y:S01]  /*51e0*/  UMOV UR4, 0x400 ;  /* 0x0000040000047882 */ /* 0x000fe20000000000 */
[----:B------:R-:W-:Y:S01]  /*51f0*/  IADD3 R7, R34, 0x200, RZ ;  /* 0x0000020022077810 */ /* 0x000fe20007ffe0ff */
[----:B------:R-:W-:Y:S01]  /*5200*/  STS.U16 [R43+0x40], R146 ;  /* 0x000040922b007388 */ /* 0x000fe20000000400 */
[----:B------:R-:W-:Y:S01]  /*5210*/  ULEA UR4, UR5, UR4, 0x18 ;  /* 0x0000000405047291 */ /* 0x000fe2000f8ec03f */
[----:B------:R-:W-:-:S02]  /*5220*/  FMUL.FTZ R6, R5, R82 ;  /* 0x0000005205067220 */ /* 0x000fc40000410000 */
[----:B------:R1:W-:Y:S01]  /*5230*/  STS.U16 [R44+0x80], R147 ;  /* 0x000080932c007388 */ /* 0x0003e20000000400 */
[----:B------:R-:W-:-:S03]  /*5240*/  LEA.HI.SX32 R7, R7, R34, 0x1b ;  /* 0x0000002207077211 */ /* 0x000fc600078fdaff */
[----:B------:R-:W-:Y:S01]  /*5250*/  STS.U16 [R45+0xc0], R150 ;  /* 0x0000c0962d007388 */ /* 0x000fe20000000400 */
[----:B0-----:R-:W-:-:S03]  /*5260*/  FMUL.RZ R155, R6, 0.15915493667125701904 ;  /* 0x3e22f983069b7820 */ /* 0x001fc6000040c000 */
[----:B------:R0:W-:Y:S01]  /*5270*/  STS.U16 [R46+0x100], R151 ;  /* 0x000100972e007388 */ /* 0x0001e20000000400 */
[----:B-1----:R-:W-:-:S03]  /*5280*/  IADD3 R147, R34, 0x220, RZ ;  /* 0x0000022022937810 */ /* 0x002fc60007ffe0ff */
[----:B------:R-:W-:Y:S01]  /*5290*/  STS.U16 [R47+0x140], R152 ;  /* 0x000140982f007388 */ /* 0x000fe20000000400 */
[----:B------:R-:W-:-:S03]  /*52a0*/  LEA R6, R7, UR4, 0x1 ;  /* 0x0000000407067c11 */ /* 0x000fc6000f8e08ff */
[----:B------:R-:W-:Y:S01]  /*52b0*/  STS.U16 [R48+0x180], R153 ;  /* 0x0001809930007388 */ /* 0x000fe20000000400 */
[----:B------:R-:W-:-:S03]  /*52c0*/  LEA.HI.SX32 R147, R147, R34, 0x1b ;  /* 0x0000002293937211 */ /* 0x000fc600078fdaff */
[----:B------:R-:W-:Y:S01]  /*52d0*/  STS.U16 [R49+0x1c0], R154 ;  /* 0x0001c09a31007388 */ /* 0x000fe20000000400 */
[C---:B------:R-:W-:Y:S01]  /*52e0*/  IADD3 R7, R34.reuse, 0x240, RZ ;  /* 0x0000024022077810 */ /* 0x040fe20007ffe0ff */
[----:B------:R-:W-:Y:S02]  /*52f0*/  FMUL.FTZ R167, R59, R60 ;  /* 0x0000003c3ba77220 */ /* 0x000fe40000410000 */
[----:B------:R1:W-:Y:S01]  /*5300*/  STS.U16 [R50+0x200], R157 ;  /* 0x0002009d32007388 */ /* 0x0003e20000000400 */
[----:B0-----:R-:W-:-:S03]  /*5310*/  IADD3 R151, R34, 0x260, RZ ;  /* 0x0000026022977810 */ /* 0x001fc60007ffe0ff */
[----:B------:R-:W-:Y:S01]  /*5320*/  STS.U16 [R51+0x240], R158 ;  /* 0x0002409e33007388 */ /* 0x000fe20000000400 */
[----:B------:R-:W-:-:S03]  /*5330*/  LEA R147, R147, UR4, 0x1 ;  /* 0x0000000493937c11 */ /* 0x000fc6000f8e08ff */
[----:B------:R-:W-:Y:S01]  /*5340*/  STS.U16 [R52+0x280], R165 ;  /* 0x000280a534007388 */ /* 0x000fe20000000400 */
[----:B------:R-:W-:-:S03]  /*5350*/  LEA.HI.SX32 R7, R7, R34, 0x1b ;  /* 0x0000002207077211 */ /* 0x000fc600078fdaff */
[----:B------:R-:W-:Y:S01]  /*5360*/  STS.U16 [R53+0x2c0], R164 ;  /* 0x0002c0a435007388 */ /* 0x000fe20000000400 */
[C---:B------:R-:W-:Y:S01]  /*5370*/  IADD3 R172, R142.reuse, 0xd, RZ ;  /* 0x0000000d8eac7810 */ /* 0x040fe20007ffe0ff */
[----:B------:R-:W-:Y:S02]  /*5380*/  FMUL.FTZ R146, R9, R82 ;  /* 0x0000005209927220 */ /* 0x000fe40000410000 */
[----:B------:R-:W-:Y:S01]  /*5390*/  STS.U16 [R54+0x300], R163 ;  /* 0x000300a336007388 */ /* 0x000fe20000000400 */
[----:B------:R-:W-:-:S03]  /*53a0*/  IADD3 R168, R142, 0xf, RZ ;  /* 0x0000000f8ea87810 */ /* 0x000fc60007ffe0ff */
[----:B------:R-:W-:Y:S01]  /*53b0*/  STS.U16 [R55+0x340], R162 ;  /* 0x000340a237007388 */ /* 0x000fe20000000400 */
[----:B------:R-:W-:Y:S01]  /*53c0*/  FSEL R142, R167, RZ, !P2 ;  /* 0x000000ffa78e7208 */ /* 0x000fe20005000000 */
[----:B-1----:R-:W-:Y:S01]  /*53d0*/  MUFU.COS R157, R155 ;  /* 0x0000009b009d7308 */ /* 0x002fe20000000000 */
[----:B------:R-:W-:Y:S01]  /*53e0*/  LEA.HI.SX32 R151, R151, R34, 0x1b ;  /* 0x0000002297977211 */ /* 0x000fe200078fdaff */
[----:B------:R-:W-:Y:S01]  /*53f0*/  STS.U16 [R56+0x380], R161 ;  /* 0x000380a138007388 */ /* 0x000fe20000000400 */
[----:B------:R-:W-:-:S03]  /*5400*/  IADD3 R153, R34, 0x280, RZ ;  /* 0x0000028022997810 */ /* 0x000fc60007ffe0ff */
[----:B------:R-:W-:Y:S02]  /*5410*/  STS.U16 [R57+0x3c0], R160 ;  /* 0x0003c0a039007388 */ /* 0x000fe40000000400 */
[----:B------:R0:W-:Y:S02]  /*5420*/  MUFU.SIN R167, R155 ;  /* 0x0000009b00a77308 */ /* 0x0001e40000000400 */
[----:B------:R1:W-:Y:S01]  /*5430*/  STS.U16 [R6+0x400], R159 ;  /* 0x0004009f06007388 */ /* 0x0003e20000000400 */
[----:B------:R-:W-:Y:S01]  /*5440*/  FMUL.FTZ R150, R5, R84 ;  /* 0x0000005405967220 */ /* 0x000fe20000410000 */
[----:B------:R-:W-:Y:S02]  /*5450*/  LEA.HI.SX32 R153, R153, R34, 0x1b ;  /* 0x0000002299997211 */ /* 0x000fe400078fdaff */
[----:B------:R2:W-:Y:S02]  /*5460*/  STS.U16 [R147+0x440], R156 ;  /* 0x0004409c93007388 */ /* 0x0005e40000000400 */
[----:B------:R3:W-:Y:S01]  /*5470*/  MUFU.EX2 R152, R146 ;  /* 0x0000009200987308 */ /* 0x0007e20000000800 */
[----:B0-----:R-:W-:-:S02]  /*5480*/  IADD3 R155, R34, 0x2a0, RZ ;  /* 0x000002a0229b7810 */ /* 0x001fc40007ffe0ff */
[----:B-1----:R-:W-:Y:S02]  /*5490*/  LEA R6, R7, UR4, 0x1 ;  /* 0x0000000407067c11 */ /* 0x002fe4000f8e08ff */
[C---:B------:R-:W-:Y:S02]  /*54a0*/  IADD3 R7, R34.reuse, 0x2c0, RZ ;  /* 0x000002c022077810 */ /* 0x040fe40007ffe0ff */
[C---:B--2---:R-:W-:Y:S02]  /*54b0*/  IADD3 R147, R34.reuse, 0x2e0, RZ ;  /* 0x000002e022937810 */ /* 0x044fe40007ffe0ff */
[----:B---3--:R-:W-:Y:S02]  /*54c0*/  LEA R146, R151, UR4, 0x1 ;  /* 0x0000000497927c11 */ /* 0x008fe4000f8e08ff */
[----:B------:R-:W-:Y:S02]  /*54d0*/  IADD3 R151, R34, 0x300, RZ ;  /* 0x0000030022977810 */ /* 0x000fe40007ffe0ff */
[-C--:B------:R-:W-:Y:S01]  /*54e0*/  LEA.HI.SX32 R155, R155, R34.reuse, 0x1b ;  /* 0x000000229b9b7211 */ /* 0x080fe200078fdaff */
[----:B------:R-:W-:Y:S01]  /*54f0*/  FMUL.RZ R162, R150, 0.15915493667125701904 ;  /* 0x3e22f98396a27820 */ /* 0x000fe2000040c000 */
[-C--:B------:R-:W-:Y:S01]  /*5500*/  LEA.HI.SX32 R7, R7, R34.reuse, 0x1b ;  /* 0x0000002207077211 */ /* 0x080fe200078fdaff */
[----:B------:R0:W-:Y:S01]  /*5510*/  STS.U16 [R6+0x480], R27 ;  /* 0x0004801b06007388 */ /* 0x0001e20000000400 */
[----:B------:R-:W-:-:S02]  /*5520*/  LEA.HI.SX32 R147, R147, R34, 0x1b ;  /* 0x0000002293937211 */ /* 0x000fc400078fdaff */
[----:B------:R-:W-:Y:S02]  /*5530*/  LEA R150, R153, UR4, 0x1 ;  /* 0x0000000499967c11 */ /* 0x000fe4000f8e08ff */
[----:B------:R-:W-:Y:S02]  /*5540*/  LEA.HI.SX32 R151, R151, R34, 0x1b ;  /* 0x0000002297977211 */ /* 0x000fe400078fdaff */
[----:B------:R-:W-:Y:S02]  /*5550*/  LEA R155, R155, UR4, 0x1 ;  /* 0x000000049b9b7c11 */ /* 0x000fe4000f8e08ff */
[----:B0-----:R-:W-:Y:S02]  /*5560*/  IADD3 R27, R34, 0x320, RZ ;  /* 0x00000320221b7810 */ /* 0x001fe40007ffe0ff */
[----:B------:R-:W-:Y:S01]  /*5570*/  LEA R7, R7, UR4, 0x1 ;  /* 0x0000000407077c11 */ /* 0x000fe2000f8e08ff */
[----:B------:R0:W-:Y:S01]  /*5580*/  STS.U16 [R146+0x4c0], R145 ;  /* 0x0004c09192007388 */ /* 0x0001e20000000400 */
[----:B------:R-:W-:-:S02]  /*5590*/  LEA R6, R147, UR4, 0x1 ;  /* 0x0000000493067c11 */ /* 0x000fc4000f8e08ff */
[----:B------:R-:W-:Y:S01]  /*55a0*/  LEA.HI.SX32 R27, R27, R34, 0x1b ;  /* 0x000000221b1b7211 */ /* 0x000fe200078fdaff */
[----:B------:R-:W-:Y:S01]  /*55b0*/  STS.U16 [R150+0x500], R149 ;  /* 0x0005009596007388 */ /* 0x000fe20000000400 */
[----:B------:R-:W-:-:S03]  /*55c0*/  LEA R151, R151, UR4, 0x1 ;  /* 0x0000000497977c11 */ /* 0x000fc6000f8e08ff */
[----:B------:R1:W-:Y:S01]  /*55d0*/  STS.U16 [R155+0x540], R148 ;  /* 0x000540949b007388 */ /* 0x0003e20000000400 */
[----:B------:R-:W-:Y:S02]  /*55e0*/  LEA R27, R27, UR4, 0x1 ;  /* 0x000000041b1b7c11 */ /* 0x000fe4000f8e08ff */
[----:B0-----:R-:W-:Y:S01]  /*55f0*/  IADD3 R145, R34, 0x340, RZ ;  /* 0x0000034022917810 */ /* 0x001fe20007ffe0ff */
[----:B------:R-:W-:Y:S04]  /*5600*/  STS.U16 [R7+0x580], R26 ;  /* 0x0005801a07007388 */ /* 0x000fe80000000400 */
[----:B------:R-:W-:Y:S01]  /*5610*/  STS.U16 [R6+0x5c0], R15 ;  /* 0x0005c00f06007388 */ /* 0x000fe20000000400 */
[----:B------:R-:W-:-:S03]  /*5620*/  LEA.HI.SX32 R145, R145, R34, 0x1b ;  /* 0x0000002291917211 */ /* 0x000fc600078fdaff */
[----:B------:R0:W-:Y:S01]  /*5630*/  STS.U16 [R151+0x600], R0 ;  /* 0x0006000097007388 */ /* 0x0001e20000000400 */
[----:B-1----:R-:W-:Y:S01]  /*5640*/  FMUL.FTZ R148, RZ, R140 ;  /* 0x0000008cff947220 */ /* 0x002fe20000410000 */
[----:B------:R-:W-:Y:S02]  /*5650*/  IADD3 R147, R34, 0x360, RZ ;  /* 0x0000036022937810 */ /* 0x000fe40007ffe0ff */
[----:B------:R1:W-:Y:S01]  /*5660*/  STS.U16 [R27+0x640], R14 ;  /* 0x0006400e1b007388 */ /* 0x0003e20000000400 */
[-C--:B0-----:R-:W-:Y:S01]  /*5670*/  FMUL.FTZ R0, R140, R142.reuse ;  /* 0x0000008e8c007220 */ /* 0x081fe20000410000 */
[----:B------:R-:W-:Y:S01]  /*5680*/  LEA R26, R145, UR4, 0x1 ;  /* 0x00000004911a7c11 */ /* 0x000fe2000f8e08ff */
[----:B------:R-:W-:Y:S02]  /*5690*/  FFMA.FTZ R148, R141, R142, -R148 ;  /* 0x0000008e8d947223 */ /* 0x000fe40000010894 */
[----:B-1----:R-:W-:Y:S01]  /*56a0*/  FFMA.FTZ R14, RZ, R141, R0 ;  /* 0x0000008dff0e7223 */ /* 0x002fe20000010000 */
[C---:B------:R-:W-:Y:S01]  /*56b0*/  FMUL.FTZ R153, R9.reuse, R84 ;  /* 0x0000005409997220 */ /* 0x040fe20000410000 */
[C---:B------:R-:W-:Y:S01]  /*56c0*/  FMUL.FTZ R146, R9.reuse, R86 ;  /* 0x0000005609927220 */ /* 0x040fe20000410000 */
[C---:B------:R-:W-:Y:S01]  /*56d0*/  FMUL.FTZ R15, R9.reuse, R88 ;  /* 0x00000058090f7220 */ /* 0x040fe20000410000 */
[----:B------:R-:W-:Y:S01]  /*56e0*/  FMUL.FTZ R27, R9, R90 ;  /* 0x0000005a091b7220 */ /* 0x000fe20000410000 */
[----:B------:R-:W-:Y:S01]  /*56f0*/  LEA.HI.SX32 R147, R147, R34, 0x1b ;  /* 0x0000002293937211 */ /* 0x000fe200078fdaff */
[----:B------:R-:W-:Y:S01]  /*5700*/  FADD.FTZ R9, RZ, R14 ;  /* 0x0000000eff097221 */ /* 0x000fe20000010000 */
[----:B------:R-:W-:Y:S01]  /*5710*/  FMUL.FTZ R0, R5, R88 ;  /* 0x0000005805007220 */ /* 0x000fe20000410000 */
[----:B------:R-:W-:Y:S01]  /*5720*/  FADD.FTZ R148, R148, R139 ;  /* 0x0000008b94947221 */ /* 0x000fe20000010000 */
[----:B------:R0:W-:Y:S01]  /*5730*/  STS.U16 [R26+0x680], R11 ;  /* 0x0006800b1a007388 */ /* 0x0001e20000000400 */
[----:B------:R-:W-:-:S02]  /*5740*/  IADD3 R7, R34, 0x380, RZ ;  /* 0x0000038022077810 */ /* 0x000fc40007ffe0ff */
[----:B------:R-:W-:Y:S01]  /*5750*/  LEA R6, R147, UR4, 0x1 ;  /* 0x0000000493067c11 */ /* 0x000fe2000f8e08ff */
[----:B------:R-:W-:Y:S01]  /*5760*/  FMUL.RZ R147, R0, 0.15915493667125701904 ;  /* 0x3e22f98300937820 */ /* 0x000fe2000040c000 */
[----:B------:R-:W-:Y:S01]  /*5770*/  FMUL.FTZ R0, R137, R148 ;  /* 0x0000009489007220 */ /* 0x000fe20000410000 */
[----:B------:R-:W-:Y:S01]  /*5780*/  LEA.HI.SX32 R7, R7, R34, 0x1b ;  /* 0x0000002207077211 */ /* 0x000fe200078fdaff */
[-C--:B0-----:R-:W-:Y:S02]  /*5790*/  FMUL.FTZ R11, R137, R9.reuse ;  /* 0x00000009890b7220 */ /* 0x081fe40000410000 */
[C---:B------:R-:W-:Y:S02]  /*57a0*/  FFMA.FTZ R26, R138.reuse, R9, R0 ;  /* 0x000000098a1a7223 */ /* 0x040fe40000010000 */
[----:B------:R-:W-:Y:S01]  /*57b0*/  FFMA.FTZ R145, R138, R148, -R11 ;  /* 0x000000948a917223 */ /* 0x000fe2000001080b */
[----:B------:R-:W-:Y:S01]  /*57c0*/  LEA R7, R7, UR4, 0x1 ;  /* 0x0000000407077c11 */ /* 0x000fe2000f8e08ff */
[----:B------:R-:W-:Y:S01]  /*57d0*/  FADD.FTZ R26, RZ, R26 ;  /* 0x0000001aff1a7221 */ /* 0x000fe20000010000 */
[C---:B------:R-:W-:Y:S01]  /*57e0*/  IADD3 R9, R34.reuse, 0x3a0, RZ ;  /* 0x000003a022097810 */ /* 0x040fe20007ffe0ff */
[----:B------:R-:W-:Y:S01]  /*57f0*/  FADD.FTZ R145, R145, R136 ;  /* 0x0000008891917221 */ /* 0x000fe20000010000 */
[C---:B------:R-:W-:Y:S01]  /*5800*/  IADD3 R11, R34.reuse, 0x3c0, RZ ;  /* 0x000003c0220b7810 */ /* 0x040fe20007ffe0ff */
[C---:B------:R-:W-:Y:S01]  /*5810*/  FMUL.FTZ R158, R5.reuse, R86 ;  /* 0x00000056059e7220 */ /* 0x040fe20000410000 */
[----:B------:R0:W-:Y:S01]  /*5820*/  STS.U16 [R6+0x6c0], R13 ;  /* 0x0006c00d06007388 */ /* 0x0001e20000000400 */
[----:B------:R-:W-:Y:S01]  /*5830*/  FMUL.FTZ R0, R5, R90 ;  /* 0x0000005a05007220 */ /* 0x000fe20000410000 */
[----:B------:R-:W-:-:S02]  /*5840*/  IADD3 R5, R34, 0x3e0, RZ ;  /* 0x000003e022057810 */ /* 0x000fc40007ffe0ff */
[----:B------:R1:W-:Y:S01]  /*5850*/  STS.U16 [R7+0x700], R12 ;  /* 0x0007000c07007388 */ /* 0x0003e20000000400 */
[-C--:B------:R-:W-:Y:S01]  /*5860*/  LEA.HI.SX32 R9, R9, R34.reuse, 0x1b ;  /* 0x0000002209097211 */ /* 0x080fe200078fdaff */
[----:B------:R-:W-:Y:S01]  /*5870*/  MUFU.SIN R154, R162 ;  /* 0x000000a2009a7308 */ /* 0x000fe20000000400 */
[-C--:B------:R-:W-:Y:S01]  /*5880*/  LEA.HI.SX32 R11, R11, R34.reuse, 0x1b ;  /* 0x000000220b0b7211 */ /* 0x080fe200078fdaff */
[----:B0-----:R-:W-:Y:S01]  /*5890*/  FMUL.FTZ R13, R133, R145 ;  /* 0x00000091850d7220 */ /* 0x001fe20000410000 */
[----:B------:R-:W-:Y:S01]  /*58a0*/  LEA.HI.SX32 R5, R5, R34, 0x1b ;  /* 0x0000002205057211 */ /* 0x000fe200078fdaff */
[----:B-1----:R-:W-:-:S04]  /*58b0*/  FMUL.FTZ R7, R133, R26 ;  /* 0x0000001a85077220 */ /* 0x002fc80000410000 */
[----:B------:R-:W0:Y:S01]  /*58c0*/  MUFU.EX2 R153, R153 ;  /* 0x0000009900997308 */ /* 0x000e220000000800 */
[C---:B------:R-:W-:Y:S01]  /*58d0*/  FFMA.FTZ R13, R134.reuse, R26, R13 ;  /* 0x0000001a860d7223 */ /* 0x040fe2000001000d */
[----:B------:R-:W-:Y:S01]  /*58e0*/  LEA R9, R9, UR4, 0x1 ;  /* 0x0000000409097c11 */ /* 0x000fe2000f8e08ff */
[----:B------:R-:W-:Y:S01]  /*58f0*/  FFMA.FTZ R148, R134, R145, -R7 ;  /* 0x0000009186947223 */ /* 0x000fe20000010807 */
[----:B------:R-:W-:-:S04]  /*5900*/  LEA R11, R11, UR4, 0x1 ;  /* 0x000000040b0b7c11 */ /* 0x000fc8000f8e08ff */
[----:B------:R-:W-:Y:S01]  /*5910*/  MUFU.EX2 R15, R15 ;  /* 0x0000000f000f7308 */ /* 0x000fe20000000800 */
[----:B------:R-:W-:Y:S01]  /*5920*/  FSEL R130, R130, RZ, !P6 ;  /* 0x000000ff82827208 */ /* 0x000fe20007000000 */
[----:B------:R-:W-:Y:S01]  /*5930*/  FADD.FTZ R13, RZ, R13 ;  /* 0x0000000dff0d7221 */ /* 0x000fe20000010000 */
[----:B------:R-:W-:-:S05]  /*5940*/  LEA R5, R5, UR4, 0x1 ;  /* 0x0000000405057c11 */ /* 0x000fca000f8e08ff */
[----:B------:R-:W1:Y:S01]  /*5950*/  MUFU.COS R6, R147 ;  /* 0x0000009300067308 */ /* 0x000e620000000000 */
[----:B------:R-:W-:Y:S01]  /*5960*/  FMUL.FTZ R132, R69, R68 ;  /* 0x0000004445847220 */ /* 0x000fe20000410000 */
[----:B------:R-:W-:Y:S01]  /*5970*/  STS.U16 [R9+0x740], R10 ;  /* 0x0007400a09007388 */ /* 0x000fe20000000400 */
[----:B------:R-:W-:-:S03]  /*5980*/  FADD.FTZ R7, R148, R135 ;  /* 0x0000008794077221 */ /* 0x000fc60000010000 */
[----:B------:R2:W-:Y:S01]  /*5990*/  STS.U16 [R11+0x780], R8 ;  /* 0x000780080b007388 */ /* 0x0005e20000000400 */
[----:B------:R-:W-:-:S03]  /*59a0*/  FSEL R132, R132, RZ, !P6 ;  /* 0x000000ff84847208 */ /* 0x000fc60007000000 */
[----:B------:R3:W-:Y:S01]  /*59b0*/  STS.U16 [R5+0x7c0], R4 ;  /* 0x0007c00405007388 */ /* 0x0007e20000000400 */
[----:B--2---:R-:W-:Y:S01]  /*59c0*/  FMUL.FTZ R8, R130, R13 ;  /* 0x0000000d82087220 */ /* 0x004fe20000410000 */
[----:B------:R0:W-:Y:S01]  /*59d0*/  MUFU.SIN R14, R147 ;  /* 0x00000093000e7308 */ /* 0x0001e20000000400 */
[----:B------:R-:W-:Y:S01]  /*59e0*/  FSEL R144, R144, 1, !P2 ;  /* 0x3f80000090907808 */ /* 0x000fe20005000000 */
[----:B------:R-:W-:Y:S01]  /*59f0*/  FMUL.RZ R158, R158, 0.15915493667125701904 ;  /* 0x3e22f9839e9e7820 */ /* 0x000fe2000040c000 */
[-C--:B---3--:R-:W-:Y:S01]  /*5a00*/  FMUL.FTZ R4, R130, R7.reuse ;  /* 0x0000000782047220 */ /* 0x088fe20000410000 */
[----:B------:R-:W-:Y:S01]  /*5a10*/  FFMA.FTZ R7, R131, R7, -R8 ;  /* 0x0000000783077223 */ /* 0x000fe20000010808 */
[----:B------:R-:W-:-:S03]  /*5a20*/  FMUL.FTZ R5, R143, R140 ;  /* 0x0000008c8f057220 */ /* 0x000fc60000410000 */
[----:B------:R-:W2:Y:S01]  /*5a30*/  MUFU.COS R156, R162 ;  /* 0x000000a2009c7308 */ /* 0x000ea20000000000 */
[----:B------:R-:W-:Y:S01]  /*5a40*/  FFMA.FTZ R4, R131, R13, R4 ;  /* 0x0000000d83047223 */ /* 0x000fe20000010004 */
[----:B0-----:R-:W-:Y:S01]  /*5a50*/  FMUL.FTZ R147, R153, R154 ;  /* 0x0000009a99937220 */ /* 0x001fe20000410000 */
[----:B------:R-:W-:Y:S01]  /*5a60*/  FADD.FTZ R7, R7, R132 ;  /* 0x0000008407077221 */ /* 0x000fe20000010000 */
[----:B-1----:R-:W-:Y:S01]  /*5a70*/  FMUL.FTZ R154, R15, R6 ;  /* 0x000000060f9a7220 */ /* 0x002fe20000410000 */
[----:B------:R-:W-:-:S03]  /*5a80*/  FADD.FTZ R6, RZ, R4 ;  /* 0x00000004ff067221 */ /* 0x000fc60000010000 */
[----:B------:R-:W-:Y:S01]  /*5a90*/  MUFU.EX2 R27, R27 ;  /* 0x0000001b001b7308 */ /* 0x000fe20000000800 */
[C---:B------:R-:W-:Y:S01]  /*5aa0*/  FMUL.FTZ R9, R127.reuse, R7 ;  /* 0x000000077f097220 */ /* 0x040fe20000410000 */
[----:B------:R-:W-:Y:S01]  /*5ab0*/  FMUL.FTZ R8, R127, R6 ;  /* 0x000000067f087220 */ /* 0x000fe20000410000 */
[----:B------:R-:W-:-:S05]  /*5ac0*/  FMUL.FTZ R4, R144, R140 ;  /* 0x0000008c90047220 */ /* 0x000fca0000410000 */
[----:B------:R-:W-:Y:S01]  /*5ad0*/  MUFU.EX2 R146, R146 ;  /* 0x0000009200927308 */ /* 0x000fe20000000800 */
[C---:B------:R-:W-:Y:S01]  /*5ae0*/  FFMA.FTZ R9, R128.reuse, R6, R9 ;  /* 0x0000000680097223 */ /* 0x040fe20000010009 */
[----:B------:R-:W-:Y:S01]  /*5af0*/  FFMA.FTZ R8, R128, R7, -R8 ;  /* 0x0000000780087223 */ /* 0x000fe20000010808 */
[-C--:B------:R-:W-:Y:S01]  /*5b00*/  FFMA.FTZ R4, R143, R141.reuse, R4 ;  /* 0x0000008d8f047223 */ /* 0x080fe20000010004 */
[----:B------:R-:W-:Y:S01]  /*5b10*/  FFMA.FTZ R5, R144, R141, -R5 ;  /* 0x0000008d90057223 */ /* 0x000fe20000010805 */
[----:B------:R-:W-:Y:S01]  /*5b20*/  FADD.FTZ R6, RZ, R9 ;  /* 0x00000009ff067221 */ /* 0x000fe20000010000 */
[----:B------:R-:W-:Y:S01]  /*5b30*/  FADD.FTZ R8, R8, R129 ;  /* 0x0000008108087221 */ /* 0x000fe20000010000 */
[C---:B------:R-:W-:Y:S01]  /*5b40*/  FMUL.FTZ R7, R137.reuse, R4 ;  /* 0x0000000489077220 */ /* 0x040fe20000410000 */
[-C--:B------:R-:W-:Y:S01]  /*5b50*/  FMUL.FTZ R9, R137, R5.reuse ;  /* 0x0000000589097220 */ /* 0x080fe20000410000 */
[C---:B------:R-:W-:Y:S01]  /*5b60*/  FMUL.FTZ R10, R124.reuse, R6 ;  /* 0x000000067c0a7220 */ /* 0x040fe20000410000 */
[----:B------:R-:W0:Y:S01]  /*5b70*/  MUFU.SIN R149, R158 ;  /* 0x0000009e00957308 */ /* 0x000e220000000400 */
[----:B------:R-:W-:Y:S01]  /*5b80*/  FMUL.FTZ R13, R124, R8 ;  /* 0x000000087c0d7220 */ /* 0x000fe20000410000 */
[C---:B------:R-:W-:Y:S01]  /*5b90*/  FFMA.FTZ R7, R138.reuse, R5, -R7 ;  /* 0x000000058a077223 */ /* 0x040fe20000010807 */
[----:B------:R-:W-:Y:S01]  /*5ba0*/  FFMA.FTZ R9, R138, R4, R9 ;  /* 0x000000048a097223 */ /* 0x000fe20000010009 */
[C---:B------:R-:W-:Y:S01]  /*5bb0*/  FFMA.FTZ R11, R125.reuse, R8, -R10 ;  /* 0x000000087d0b7223 */ /* 0x040fe2000001080a */
[----:B------:R-:W-:Y:S01]  /*5bc0*/  FMUL.FTZ R145, R152, R157 ;  /* 0x0000009d98917220 */ /* 0x000fe20000410000 */
[----:B------:R-:W-:Y:S01]  /*5bd0*/  ISETP.GE.U32.AND P6, PT, R172, R41, PT ;  /* 0x00000029ac00720c */ /* 0x000fe20003fc6070 */
[----:B------:R-:W-:Y:S01]  /*5be0*/  NOP ;  /* 0x0000000000007918 */ /* 0x000fe20000000000 */
[----:B------:R1:W-:Y:S01]  /*5bf0*/  MUFU.COS R155, R158 ;  /* 0x0000009e009b7308 */ /* 0x0003e20000000000 */
[----:B------:R-:W-:Y:S01]  /*5c00*/  FFMA.FTZ R13, R125, R6, R13 ;  /* 0x000000067d0d7223 */ /* 0x000fe2000001000d */
[C---:B------:R-:W-:Y:S01]  /*5c10*/  FMUL.FTZ R5, R133.reuse, R7 ;  /* 0x0000000785057220 */ /* 0x040fe20000410000 */
[----:B------:R-:W-:Y:S01]  /*5c20*/  FMUL.FTZ R4, R133, R9 ;  /* 0x0000000985047220 */ /* 0x000fe20000410000 */
[----:B------:R-:W-:Y:S01]  /*5c30*/  FADD.FTZ R11, R11, R126 ;  /* 0x0000007e0b0b7221 */ /* 0x000fe20000010000 */
[----:B--2---:R-:W-:Y:S01]  /*5c40*/  FMUL.FTZ R148, R153, R156 ;  /* 0x0000009c99947220 */ /* 0x004fe20000410000 */
[----:B------:R-:W-:Y:S01]  /*5c50*/  FSEL R145, R145, 1, !P4 ;  /* 0x3f80000091917808 */ /* 0x000fe20006000000 */
[----:B0-----:R-:W-:Y:S01]  /*5c60*/  FMUL.FTZ R150, R146, R149 ;  /* 0x0000009592967220 */ /* 0x001fe20000410000 */
[----:B------:R-:W-:Y:S01]  /*5c70*/  FSEL R147, R147, RZ, !P5 ;  /* 0x000000ff93937208 */ /* 0x000fe20006800000 */
[----:B-1----:R-:W-:Y:S01]  /*5c80*/  FMUL.RZ R158, R0, 0.15915493667125701904 ;  /* 0x3e22f983009e7820 */ /* 0x002fe2000040c000 */
[----:B------:R-:W-:Y:S01]  /*5c90*/  FSEL R154, R154, 1, !P3 ;  /* 0x3f8000009a9a7808 */ /* 0x000fe20005800000 */
[----:B------:R-:W2:Y:S02]  /*5ca0*/  LDG.E.64 R24, desc[UR6][R24.64] ;  /* 0x0000000618187981 */ /* 0x000ea4000c1e1b00 */
[----:B------:R-:W0:Y:S01]  /*5cb0*/  MUFU.SIN R12, R158 ;  /* 0x0000009e000c7308 */ /* 0x000e220000000400 */
[----:B------:R-:W-:Y:S01]  /*5cc0*/  FADD.FTZ R13, RZ, R13 ;  /* 0x0000000dff0d7221 */ /* 0x000fe20000010000 */
[C---:B------:R-:W-:Y:S01]  /*5cd0*/  FFMA.FTZ R5, R134.reuse, R9, R5 ;  /* 0x0000000986057223 */ /* 0x040fe20000010005 */
[----:B------:R-:W-:Y:S01]  /*5ce0*/  FFMA.FTZ R4, R134, R7, -R4 ;  /* 0x0000000786047223 */ /* 0x000fe20000010804 */
[C---:B------:R-:W-:Y:S01]  /*5cf0*/  FMUL.FTZ R7, R121.reuse, R11 ;  /* 0x0000000b79077220 */ /* 0x040fe20000410000 */
[----:B------:R-:W-:Y:S01]  /*5d00*/  FMUL.FTZ R10, R121, R13 ;  /* 0x0000000d790a7220 */ /* 0x000fe20000410000 */
[C---:B------:R-:W-:Y:S01]  /*5d10*/  FMUL.FTZ R6, R130.reuse, R5 ;  /* 0x0000000582067220 */ /* 0x040fe20000410000 */
[-C--:B------:R-:W-:Y:S01]  /*5d20*/  FMUL.FTZ R8, R130, R4.reuse ;  /* 0x0000000482087220 */ /* 0x080fe20000410000 */
[C---:B------:R-:W-:Y:S01]  /*5d30*/  FFMA.FTZ R7, R122.reuse, R13, R7 ;  /* 0x0000000d7a077223 */ /* 0x040fe20000010007 */
[----:B------:R-:W-:Y:S01]  /*5d40*/  FFMA.FTZ R10, R122, R11, -R10 ;  /* 0x0000000b7a0a7223 */ /* 0x000fe2000001080a */
[C---:B------:R-:W-:Y:S01]  /*5d50*/  FFMA.FTZ R6, R131.reuse, R4, -R6 ;  /* 0x0000000483067223 */ /* 0x040fe20000010806 */
[----:B------:R-:W-:Y:S01]  /*5d60*/  FFMA.FTZ R8, R131, R5, R8 ;  /* 0x0000000583087223 */ /* 0x000fe20000010008 */
[----:B------:R-:W-:Y:S01]  /*5d70*/  FADD.FTZ R4, RZ, R7 ;  /* 0x00000007ff047221 */ /* 0x000fe20000010000 */
[----:B------:R-:W-:Y:S01]  /*5d80*/  FADD.FTZ R10, R10, R123 ;  /* 0x0000007b0a0a7221 */ /* 0x000fe20000010000 */
[C---:B------:R-:W-:Y:S01]  /*5d90*/  FMUL.FTZ R7, R127.reuse, R6 ;  /* 0x000000067f077220 */ /* 0x040fe20000410000 */
[----:B------:R-:W-:Y:S01]  /*5da0*/  FMUL.FTZ R5, R127, R8 ;  /* 0x000000087f057220 */ /* 0x000fe20000410000 */
[----:B0-----:R-:W-:Y:S01]  /*5db0*/  FMUL.FTZ R156, R27, R12 ;  /* 0x0000000c1b9c7220 */ /* 0x001fe20000410000 */
[C---:B------:R-:W-:Y:S01]  /*5dc0*/  FMUL.FTZ R12, R118.reuse, R4 ;  /* 0x00000004760c7220 */ /* 0x040fe20000410000 */
[----:B------:R-:W-:Y:S01]  /*5dd0*/  FMUL.FTZ R11, R118, R10 ;  /* 0x0000000a760b7220 */ /* 0x000fe20000410000 */
        /* <DEDUP_REMOVED lines=9> */
[----:B------:R-:W-:Y:S01]  /*5e70*/  FFMA.FTZ R6, R125, R7, R6 ;  /* 0x000000077d067223 */ /* 0x000fe20000010006 */
[C---:B------:R-:W-:Y:S01]  /*5e80*/  FMUL.FTZ R13, R114.reuse, R9 ;  /* 0x00000009720d7220 */ /* 0x040fe20000410000 */
[-C--:B------:R-:W-:Y:S01]  /*5e90*/  FMUL.FTZ R8, R114, R11.reuse ;  /* 0x0000000b72087220 */ /* 0x080fe20000410000 */
        /* <DEDUP_REMOVED lines=9> */
[----:B------:R-:W-:Y:S01]  /*5f30*/  FMUL.FTZ R6, R118, R5 ;  /* 0x0000000576067220 */ /* 0x000fe20000410000 */
[C---:B------:R-:W-:Y:S01]  /*5f40*/  FMUL.FTZ R11, R117.reuse, R13 ;  /* 0x0000000d750b7220 */ /* 0x040fe20000410000 */
[----:B------:R-:W-:Y:S01]  /*5f50*/  FMUL.FTZ R0, R152, R167 ;  /* 0x000000a798007220 */ /* 0x000fe20000410000 */
[----:B------:R-:W-:Y:S01]  /*5f60*/  FMUL.FTZ R8, R117, R9 ;  /* 0x0000000975087220 */ /* 0x000fe20000410000 */
[C---:B------:R-:W-:Y:S01]  /*5f70*/  FFMA.FTZ R5, R119.reuse, R5, -R4 ;  /* 0x0000000577057223 */ /* 0x040fe20000010804 */
[C---:B------:R-:W-:Y:S01]  /*5f80*/  FFMA.FTZ R4, R116.reuse, R9, -R11 ;  /* 0x0000000974047223 */ /* 0x040fe2000001080b */
[----:B------:R-:W-:Y:S01]  /*5f90*/  FFMA.FTZ R7, R119, R7, R6 ;  /* 0x0000000777077223 */ /* 0x000fe20000010006 */
[----:B------:R-:W-:Y:S01]  /*5fa0*/  FFMA.FTZ R8, R116, R13, R8 ;  /* 0x0000000d74087223 */ /* 0x000fe20000010008 */
[----:B------:R-:W-:Y:S01]  /*5fb0*/  FSEL R0, R0, RZ, !P4 ;  /* 0x000000ff00007208 */ /* 0x000fe20006000000 */
[----:B------:R-:W-:Y:S01]  /*5fc0*/  FADD.FTZ R4, R4, R115 ;  /* 0x0000007304047221 */ /* 0x000fe20000010000 */
[----:B------:R-:W-:Y:S01]  /*5fd0*/  FMUL.FTZ R9, R114, R7 ;  /* 0x0000000772097220 */ /* 0x000fe20000410000 */
[----:B------:R-:W-:Y:S01]  /*5fe0*/  FADD.FTZ R8, RZ, R8 ;  /* 0x00000008ff087221 */ /* 0x000fe20000010000 */
[----:B------:R-:W-:Y:S01]  /*5ff0*/  FMUL.FTZ R151, R146, R155 ;  /* 0x0000009b92977220 */ /* 0x000fe20000410000 */
[----:B------:R-:W-:Y:S01]  /*6000*/  FMUL.FTZ R11, R0, R4 ;  /* 0x00000004000b7220 */ /* 0x000fe20000410000 */
[-C--:B------:R-:W-:Y:S01]  /*6010*/  FFMA.FTZ R9, R112, R5.reuse, -R9 ;  /* 0x0000000570097223 */ /* 0x080fe20000010809 */
[----:B------:R-:W-:Y:S01]  /*6020*/  FMUL.FTZ R146, R83, R82 ;  /* 0x0000005253927220 */ /* 0x000fe20000410000 */
[----:B------:R-:W-:Y:S01]  /*6030*/  FMUL.FTZ R5, R114, R5 ;  /* 0x0000000572057220 */ /* 0x000fe20000410000 */
[-C--:B------:R-:W-:Y:S01]  /*6040*/  FMUL.FTZ R6, R0, R8.reuse ;  /* 0x0000000800067220 */ /* 0x080fe20000410000 */
[----:B------:R-:W-:-:S02]  /*6050*/  FFMA.FTZ R11, R145, R8, R11 ;  /* 0x00000008910b7223 */ /* 0x000fc4000001000b */
[----:B------:R-:W-:Y:S01]  /*6060*/  FFMA.FTZ R5, R112, R7, R5 ;  /* 0x0000000770057223 */ /* 0x000fe20000010005 */
        /* <DEDUP_REMOVED lines=11> */
[-C--:B------:R-:W-:Y:S01]  /*6120*/  FMUL.FTZ R7, R117, R5.reuse ;  /* 0x0000000575077220 */ /* 0x080fe20000410000 */
[----:B------:R-:W-:Y:S01]  /*6130*/  FFMA.FTZ R4, R116, R5, R4 ;  /* 0x0000000574047223 */ /* 0x000fe20000010004 */
[----:B------:R-:W-:Y:S01]  /*6140*/  FFMA.FTZ R10, R148, R11, R10 ;  /* 0x0000000b940a7223 */ /* 0x000fe2000001000a */
[----:B------:R-:W-:Y:S01]  /*6150*/  FSEL R150, R150, RZ, !P6 ;  /* 0x000000ff96967208 */ /* 0x000fe20007000000 */
[----:B------:R-:W-:Y:S01]  /*6160*/  FADD.FTZ R5, R8, R149 ;  /* 0x0000009508057221 */ /* 0x000fe20000010000 */
[----:B------:R-:W-:Y:S01]  /*6170*/  FFMA.FTZ R7, R116, R9, -R7 ;  /* 0x0000000974077223 */ /* 0x000fe20000010807 */
[----:B------:R-:W-:Y:S01]  /*6180*/  FSEL R151, R151, 1, !P6 ;  /* 0x3f80000097977808 */ /* 0x000fe20007000000 */
[----:B------:R-:W-:Y:S01]  /*6190*/  FADD.FTZ R10, RZ, R10 ;  /* 0x0000000aff0a7221 */ /* 0x000fe20000010000 */
[----:B------:R-:W-:Y:S01]  /*61a0*/  FMUL.FTZ R9, R150, R5 ;  /* 0x0000000596097220 */ /* 0x000fe20000410000 */
[----:B------:R-:W0:Y:S01]  /*61b0*/  MUFU.COS R26, R158 ;  /* 0x0000009e001a7308 */ /* 0x000e220000000000 */
[----:B------:R-:W-:Y:S01]  /*61c0*/  FMUL.FTZ R152, R87, R86 ;  /* 0x0000005657987220 */ /* 0x000fe20000410000 */
[----:B------:R-:W-:Y:S01]  /*61d0*/  FMUL.FTZ R153, R15, R14 ;  /* 0x0000000e0f997220 */ /* 0x000fe20000410000 */
[C---:B------:R-:W-:Y:S01]  /*61e0*/  FMUL.FTZ R6, R0.reuse, R4 ;  /* 0x0000000400067220 */ /* 0x040fe20000410000 */
[-C--:B------:R-:W-:Y:S01]  /*61f0*/  FMUL.FTZ R8, R0, R7.reuse ;  /* 0x0000000700087220 */ /* 0x080fe20000410000 */
[-C--:B------:R-:W-:Y:S01]  /*6200*/  FMUL.FTZ R12, R150, R10.reuse ;  /* 0x0000000a960c7220 */ /* 0x080fe20000410000 */
[----:B------:R-:W-:Y:S01]  /*6210*/  FFMA.FTZ R9, R151, R10, R9 ;  /* 0x0000000a97097223 */ /* 0x000fe20000010009 */
[C---:B------:R-:W-:Y:S01]  /*6220*/  FFMA.FTZ R6, R145.reuse, R7, -R6 ;  /* 0x0000000791067223 */ /* 0x040fe20000010806 */
[----:B------:R-:W-:Y:S01]  /*6230*/  FFMA.FTZ R8, R145, R4, R8 ;  /* 0x0000000491087223 */ /* 0x000fe20000010008 */
[----:B------:R-:W-:Y:S01]  /*6240*/  FSEL R152, R152, RZ, !P6 ;  /* 0x000000ff98987208 */ /* 0x000fe20007000000 */
[----:B------:R-:W-:Y:S01]  /*6250*/  FFMA.FTZ R7, R151, R5, -R12 ;  /* 0x0000000597077223 */ /* 0x000fe2000001080c */
[----:B------:R-:W-:Y:S01]  /*6260*/  FSEL R153, R153, RZ, !P3 ;  /* 0x000000ff99997208 */ /* 0x000fe20005800000 */
[----:B------:R-:W-:Y:S01]  /*6270*/  FADD.FTZ R9, RZ, R9 ;  /* 0x00000009ff097221 */ /* 0x000fe20000010000 */
[----:B------:R-:W-:Y:S01]  /*6280*/  FMUL.FTZ R155, R89, R88 ;  /* 0x00000058599b7220 */ /* 0x000fe20000410000 */
[----:B------:R-:W-:Y:S01]  /*6290*/  FMUL.FTZ R5, R147, R8 ;  /* 0x0000000893057220 */ /* 0x000fe20000410000 */
[----:B------:R-:W-:Y:S01]  /*62a0*/  FADD.FTZ R4, R7, R152 ;  /* 0x0000009807047221 */ /* 0x000fe20000010000 */
[----:B------:R-:W-:Y:S01]  /*62b0*/  FMUL.FTZ R11, R153, R9 ;  /* 0x00000009990b7220 */ /* 0x000fe20000410000 */
[-C--:B------:R-:W-:Y:S01]  /*62c0*/  FMUL.FTZ R7, R147, R6.reuse ;  /* 0x0000000693077220 */ /* 0x080fe20000410000 */
[----:B------:R-:W-:Y:S01]  /*62d0*/  FFMA.FTZ R5, R148, R6, -R5 ;  /* 0x0000000694057223 */ /* 0x000fe20000010805 */
[----:B------:R-:W-:Y:S01]  /*62e0*/  ISETP.GE.U32.AND P2, PT, R168, R41, PT ;  /* 0x00000029a800720c */ /* 0x000fe20003f46070 */
[-C--:B------:R-:W-:Y:S01]  /*62f0*/  FMUL.FTZ R6, R153, R4.reuse ;  /* 0x0000000499067220 */ /* 0x080fe20000410000 */
[----:B------:R-:W-:Y:S01]  /*6300*/  FSEL R155, R155, RZ, !P3 ;  /* 0x000000ff9b9b7208 */ /* 0x000fe20005800000 */
[----:B------:R-:W-:Y:S01]  /*6310*/  FFMA.FTZ R4, R154, R4, -R11 ;  /* 0x000000049a047223 */ /* 0x000fe2000001080b */
[----:B0-----:R-:W-:Y:S01]  /*6320*/  FMUL.FTZ R157, R27, R26 ;  /* 0x0000001a1b9d7220 */ /* 0x001fe20000410000 */
        /* <DEDUP_REMOVED lines=9> */
[-C--:B------:R-:W-:Y:S01]  /*63c0*/  FMUL.FTZ R6, R150, R5.reuse ;  /* 0x0000000596067220 */ /* 0x080fe20000410000 */
[----:B------:R-:W-:Y:S01]  /*63d0*/  FFMA.FTZ R4, R151, R5, -R4 ;  /* 0x0000000597047223 */ /* 0x000fe20000010804 */
[-C--:B------:R-:W-:Y:S01]  /*63e0*/  FMUL.FTZ R5, R156, R9.reuse ;  /* 0x000000099c057220 */ /* 0x080fe20000410000 */
[----:B------:R-:W-:Y:S01]  /*63f0*/  FFMA.FTZ R10, R157, R9, R10 ;  /* 0x000000099d0a7223 */ /* 0x000fe2000001000a */
[----:B------:R-:W-:Y:S01]  /*6400*/  FFMA.FTZ R6, R151, R7, R6 ;  /* 0x0000000797067223 */ /* 0x000fe20000010006 */
[----:B------:R-:W-:Y:S01]  /*6410*/  FSEL R158, R158, RZ, !P2 ;  /* 0x000000ff9e9e7208 */ /* 0x000fe20005000000 */
[----:B------:R-:W-:Y:S01]  /*6420*/  FMUL.FTZ R7, R153, R4 ;  /* 0x0000000499077220 */ /* 0x000fe20000410000 */
[----:B------:R-:W-:Y:S01]  /*6430*/  FFMA.FTZ R9, R157, R8, -R5 ;  /* 0x000000089d097223 */ /* 0x000fe20000010805 */
[----:B------:R-:W-:Y:S01]  /*6440*/  FADD.FTZ R15, RZ, R10 ;  /* 0x0000000aff0f7221 */ /* 0x000fe20000010000 */
[-C--:B------:R-:W-:Y:S01]  /*6450*/  FMUL.FTZ R5, R153, R6.reuse ;  /* 0x0000000699057220 */ /* 0x080fe20000410000 */
[----:B------:R-:W-:Y:S01]  /*6460*/  FFMA.FTZ R7, R154, R6, R7 ;  /* 0x000000069a077223 */ /* 0x000fe20000010007 */
[----:B------:R-:W-:-:S02]  /*6470*/  FADD.FTZ R14, R9, R158 ;  /* 0x0000009e090e7221 */ /* 0x000fc40000010000 */
[----:B------:R-:W0:Y:S01]  /*6480*/  SHFL.UP PT, R11, R15, 0x1, RZ ;  /* 0x042000000f0b7989 */ /* 0x000e2200000e00ff */
[----:B------:R-:W-:Y:S01]  /*6490*/  FFMA.FTZ R5, R154, R4, -R5 ;  /* 0x000000049a057223 */ /* 0x000fe20000010805 */
[C---:B------:R-:W-:Y:S02]  /*64a0*/  FMUL.FTZ R12, R156.reuse, R7 ;  /* 0x000000079c0c7220 */ /* 0x040fe40000410000 */
[----:B------:R-:W1:Y:S01]  /*64b0*/  SHFL.UP PT, R9, R14, 0x1, RZ ;  /* 0x042000000e097989 */ /* 0x000e6200000e00ff */
[-C--:B------:R-:W-:Y:S01]  /*64c0*/  FMUL.FTZ R4, R156, R5.reuse ;  /* 0x000000059c047220 */ /* 0x080fe20000410000 */
[----:B------:R-:W-:-:S03]  /*64d0*/  FFMA.FTZ R12, R157, R5, -R12 ;  /* 0x000000059d0c7223 */ /* 0x000fc6000001080c */
[----:B------:R-:W-:Y:S02]  /*64e0*/  FFMA.FTZ R4, R157, R7, R4 ;  /* 0x000000079d047223 */ /* 0x000fe40000010004 */
        /* <DEDUP_REMOVED lines=8> */
[----:B---3--:R-:W-:Y:S01]  /*6570*/  FMUL.FTZ R9, R4, R5 ;  /* 0x0000000504097220 */ /* 0x008fe20000410000 */
[----:B------:R-:W-:-:S03]  /*6580*/  @P0 FADD.FTZ R15, R15, R6 ;  /* 0x000000060f0f0221 */ /* 0x000fc60000010000 */
[----:B------:R-:W0:Y:S01]  /*6590*/  SHFL.UP PT, R8, R14, 0x2, RZ ;  /* 0x044000000e087989 */ /* 0x000e2200000e00ff */
[-C--:B----4-:R-:W-:Y:S01]  /*65a0*/  FMUL.FTZ R6, R4, R7.reuse ;  /* 0x0000000704067220 */ /* 0x090fe20000410000 */
[C---:B------:R-:W-:Y:S02]  /*65b0*/  FFMA.FTZ R9, R12.reuse, R7, R9 ;  /* 0x000000070c097223 */ /* 0x040fe40000010009 */
[----:B------:R-:W1:Y:S01]  /*65c0*/  SHFL.UP PT, R7, R15, 0x2, RZ ;  /* 0x044000000f077989 */ /* 0x000e6200000e00ff */
[----:B------:R-:W-:Y:S02]  /*65d0*/  @P0 FFMA.FTZ R12, R12, R5, -R6 ;  /* 0x000000050c0c0223 */ /* 0x000fe40000010806 */
[----:B------:R-:W-:-:S03]  /*65e0*/  FSEL R9, R4, R9, !P0 ;  /* 0x0000000904097208 */ /* 0x000fc60004000000 */
[----:B------:R-:W3:Y:S04]  /*65f0*/  SHFL.UP PT, R4, R12, 0x2, RZ ;  /* 0x044000000c047989 */ /* 0x000ee800000e00ff */
[----:B------:R-:W4:Y:S01]  /*6600*/  SHFL.UP PT, R5, R9, 0x2, RZ ;  /* 0x0440000009057989 */ /* 0x000f2200000e00ff */
[----:B------:R-:W-:Y:S01]  /*6610*/  ISETP.GE.AND P0, PT, R34, 0x2, PT ;  /* 0x000000022200780c */ /* 0x000fe20003f06270 */
[C---:B0-----:R-:W-:Y:S01]  /*6620*/  FMUL.FTZ R13, R9.reuse, R8 ;  /* 0x00000008090d7220 */ /* 0x041fe20000410000 */
[----:B-1----:R-:W-:-:S03]  /*6630*/  FMUL.FTZ R11, R9, R7 ;  /* 0x00000007090b7220 */ /* 0x002fc60000410000 */
[C---:B------:R-:W-:Y:S01]  /*6640*/  FFMA.FTZ R6, R12.reuse, R7, R13 ;  /* 0x000000070c067223 */ /* 0x040fe2000001000d */
[----:B------:R-:W-:-:S07]  /*6650*/  FFMA.FTZ R7, R12, R8, -R11 ;  /* 0x000000080c077223 */ /* 0x000fce000001080b */
[----:B------:R-:W-:Y:S01]  /*6660*/  @P0 FADD.FTZ R15, R15, R6 ;  /* 0x000000060f0f0221 */ /* 0x000fe20000010000 */
[CC--:B---3--:R-:W-:Y:S01]  /*6670*/  FMUL.FTZ R11, R9.reuse, R4.reuse ;  /* 0x00000004090b7220 */ /* 0x0c8fe20000410000 */
[----:B------:R-:W-:Y:S01]  /*6680*/  @P0 FADD.FTZ R14, R14, R7 ;  /* 0x000000070e0e0221 */ /* 0x000fe20000010000 */
[CC--:B----4-:R-:W-:Y:S02]  /*6690*/  FMUL.FTZ R7, R9.reuse, R5.reuse ;  /* 0x0000000509077220 */ /* 0x0d0fe40000410000 */
[----:B------:R-:W0:Y:S01]  /*66a0*/  SHFL.UP PT, R13, R15, 0x4, RZ ;  /* 0x048000000f0d7989 */ /* 0x000e2200000e00ff */
[C---:B------:R-:W-:Y:S01]  /*66b0*/  FFMA.FTZ R6, R12.reuse, R5, R11 ;  /* 0x000000050c067223 */ /* 0x040fe2000001000b */
[----:B------:R-:W-:Y:S02]  /*66c0*/  @P0 FFMA.FTZ R12, R12, R4, -R7 ;  /* 0x000000040c0c0223 */ /* 0x000fe40000010807 */
[----:B------:R-:W1:Y:S02]  /*66d0*/  SHFL.UP PT, R11, R14, 0x4, RZ ;  /* 0x048000000e0b7989 */ /* 0x000e6400000e00ff */
[----:B------:R-:W-:-:S02]  /*66e0*/  FSEL R6, R9, R6, !P0 ;  /* 0x0000000609067208 */ /* 0x000fc40004000000 */
        /* <DEDUP_REMOVED lines=9> */
[-C--:B----4-:R-:W-:Y:S01]  /*6780*/  FMUL.FTZ R4, R6, R7.reuse ;  /* 0x0000000706047220 */ /* 0x090fe20000410000 */
[----:B------:R-:W-:Y:S02]  /*6790*/  @P0 FADD.FTZ R15, R15, R8 ;  /* 0x000000080f0f0221 */ /* 0x000fe40000010000 */
        /* <DEDUP_REMOVED lines=11> */
[----:B---3--:R-:W-:Y:S01]  /*6850*/  FMUL.FTZ R6, R9, R4 ;  /* 0x0000000409067220 */ /* 0x008fe20000410000 */
[----:B------:R-:W-:-:S06]  /*6860*/  FFMA.FTZ R7, R12, R7, -R10 ;  /* 0x000000070c077223 */ /* 0x000fcc000001080a */
[----:B------:R-:W-:Y:S01]  /*6870*/  @P0 FADD.FTZ R15, R15, R8 ;  /* 0x000000080f0f0221 */ /* 0x000fe20000010000 */
[-C--:B----4-:R-:W-:Y:S01]  /*6880*/  FFMA.FTZ R6, R12, R5.reuse, R6 ;  /* 0x000000050c067223 */ /* 0x090fe20000010006 */
[----:B------:R-:W-:Y:S01]  /*6890*/  FMUL.FTZ R5, R9, R5 ;  /* 0x0000000509057220 */ /* 0x000fe20000410000 */
[----:B------:R-:W-:Y:S02]  /*68a0*/  @P0 FADD.FTZ R14, R14, R7 ;  /* 0x000000070e0e0221 */ /* 0x000fe40000010000 */
[----:B------:R-:W0:Y:S01]  /*68b0*/  SHFL.UP PT, R27, R15, 0x10, RZ ;  /* 0x060000000f1b7989 */ /* 0x000e2200000e00ff */
[----:B------:R-:W-:-:S03]  /*68c0*/  @P0 FFMA.FTZ R12, R12, R4, -R5 ;  /* 0x000000040c0c0223 */ /* 0x000fc60000010805 */
[----:B------:R-:W1:Y:S01]  /*68d0*/  SHFL.UP PT, R5, R14, 0x10, RZ ;  /* 0x060000000e057989 */ /* 0x000e6200000e00ff */
[----:B------:R-:W-:Y:S02]  /*68e0*/  FSEL R6, R9, R6, !P0 ;  /* 0x0000000609067208 */ /* 0x000fe40004000000 */
[----:B------:R-:W-:Y:S01]  /*68f0*/  ISETP.NE.AND P0, PT, R32, RZ, PT ;  /* 0x000000ff2000720c */ /* 0x000fe20003f05270 */
[----:B------:R-:W3:Y:S04]  /*6900*/  SHFL.UP PT, R7, R12, 0x10, RZ ;  /* 0x060000000c077989 */ /* 0x000ee800000e00ff */
[----:B------:R-:W4:Y:S01]  /*6910*/  SHFL.UP PT, R13, R6, 0x10, RZ ;  /* 0x06000000060d7989 */ /* 0x000f2200000e00ff */
[----:B------:R-:W-:Y:S02]  /*6920*/  ISETP.EQ.OR P0, PT, R38, RZ, P0 ;  /* 0x000000ff2600720c */ /* 0x000fe40000702670 */
[----:B------:R-:W-:-:S02]  /*6930*/  MOV R9, RZ ;  /* 0x000000ff00097202 */ /* 0x000fc40000000f00 */
[----:B------:R-:W-:Y:S01]  /*6940*/  MOV R8, 0x3f800000 ;  /* 0x3f80000000087802 */ /* 0x000fe20000000f00 */
[----:B0-----:R-:W-:-:S04]  /*6950*/  FMUL.FTZ R11, R6, R27 ;  /* 0x0000001b060b7220 */ /* 0x001fc80000410000 */
[-C--:B-1----:R-:W-:Y:S01]  /*6960*/  FFMA.FTZ R159, R12, R5.reuse, -R11 ;  /* 0x000000050c9f7223 */ /* 0x082fe2000001080b */
[----:B------:R-:W-:Y:S01]  /*6970*/  FMUL.FTZ R161, R6, R5 ;  /* 0x0000000506a17220 */ /* 0x000fe20000410000 */
[----:B------:R-:W-:Y:S02]  /*6980*/  CS2R R10, SRZ ;  /* 0x00000000000a7805 */ /* 0x000fe4000001ff00 */
[----:B------:R-:W-:Y:S02]  /*6990*/  @!P0 LEA R5, R111, UR4, 0x4 ;  /* 0x000000046f058c11 */ /* 0x000fe4000f8e20ff */
[----:B------:R-:W-:Y:S01]  /*69a0*/  ISETP.GE.AND P2, PT, R34, 0x10, PT ;  /* 0x000000102200780c */ /* 0x000fe20003f46270 */
[----:B---3--:R-:W-:Y:S01]  /*69b0*/  FMUL.FTZ R160, R6, R7 ;  /* 0x0000000706a07220 */ /* 0x008fe20000410000 */
[C---:B------:R-:W-:Y:S01]  /*69c0*/  SHF.L.U32 R4, R34.reuse, 0x5, RZ ;  /* 0x0000000522047819 */ /* 0x040fe200000006ff */
[----:B------:R-:W0:Y:S01]  /*69d0*/  @!P0 LDS.128 R8, [R5+0x880] ;  /* 0x0008800005088984 */ /* 0x000e220000000c00 */
[----:B------:R-:W-:Y:S01]  /*69e0*/  ISETP.NE.AND P0, PT, R34, 0x1f, PT ;  /* 0x0000001f2200780c */ /* 0x000fe20003f05270 */
[-C--:B----4-:R-:W-:Y:S01]  /*69f0*/  FMUL.FTZ R26, R6, R13.reuse ;  /* 0x0000000d061a7220 */ /* 0x090fe20000410000 */
[----:B------:R-:W-:Y:S01]  /*6a00*/  FFMA.FTZ R13, R12, R13, R160 ;  /* 0x0000000d0c0d7223 */ /* 0x000fe200000100a0 */
[----:B------:R-:W-:Y:S01]  /*6a10*/  LEA.HI.SX32 R4, R4, R4, 0x1b ;  /* 0x0000000404047211 */ /* 0x000fe200078fdaff */
[----:B------:R-:W-:-:S03]  /*6a20*/  FFMA.FTZ R162, R12, R27, R161 ;  /* 0x0000001b0ca27223 */ /* 0x000fc600000100a1 */
[----:B------:R-:W-:Y:S02]  /*6a30*/  LEA R160, R4, UR4, 0x1 ;  /* 0x0000000404a07c11 */ /* 0x000fe4000f8e08ff */
[----:B------:R-:W-:Y:S01]  /*6a40*/  @P2 FFMA.FTZ R12, R12, R7, -R26 ;  /* 0x000000070c0c2223 */ /* 0x000fe2000001081a */
[----:B------:R-:W-:Y:S01]  /*6a50*/  @P2 FADD.FTZ R14, R14, R159 ;  /* 0x0000009f0e0e2221 */ /* 0x000fe20000010000 */
[----:B------:R-:W-:Y:S01]  /*6a60*/  @P2 FADD.FTZ R15, R15, R162 ;  /* 0x000000a20f0f2221 */ /* 0x000fe20000010000 */
[----:B------:R-:W-:Y:S01]  /*6a70*/  FSEL R13, R6, R13, !P2 ;  /* 0x0000000d060d7208 */ /* 0x000fe20005000000 */
[----:B------:R-:W1:Y:S04]  /*6a80*/  LDS.U16 R167, [R160+0x2] ;  /* 0x00000200a0a77984 */ /* 0x000e680000000400 */
[----:B------:R-:W-:Y:S04]  /*6a90*/  LDS.U16 R165, [R160] ;  /* 0x00000000a0a57984 */ /* 0x000fe80000000400 */
[----:B------:R-:W-:Y:S04]  /*6aa0*/  LDS.U16 R168, [R160+0x4] ;  /* 0x00000400a0a87984 */ /* 0x000fe80000000400 */
[----:B------:R-:W3:Y:S04]  /*6ab0*/  LDS.U16 R169, [R160+0x6] ;  /* 0x00000600a0a97984 */ /* 0x000ee80000000400 */
[----:B------:R-:W-:Y:S04]  /*6ac0*/  LDS.U16 R170, [R160+0x8] ;  /* 0x00000800a0aa7984 */ /* 0x000fe80000000400 */
[----:B------:R-:W4:Y:S04]  /*6ad0*/  LDS.U16 R178, [R160+0xa] ;  /* 0x00000a00a0b27984 */ /* 0x000f280000000400 */
[----:B------:R-:W-:Y:S04]  /*6ae0*/  LDS.U16 R179, [R160+0xc] ;  /* 0x00000c00a0b37984 */ /* 0x000fe80000000400 */
[----:B------:R-:W5:Y:S04]  /*6af0*/  LDS.U16 R183, [R160+0xe] ;  /* 0x00000e00a0b77984 */ /* 0x000f680000000400 */
        /* <DEDUP_REMOVED lines=24> */
[----:B------:R-:W-:Y:S01]  /*6c80*/  @!P0 STS.128 [UR4+0x840], R12 ;  /* 0x0008400cff008988 */ /* 0x000fe20008000c04 */
[----:B------:R-:W-:Y:S01]  /*6c90*/  BAR.SYNC.DEFER_BLOCKING 0x0 ;  /* 0x0000000000007b1d */ /* 0x000fe20000010000 */
[----:B------:R-:W-:-:S02]  /*6ca0*/  ISETP.NE.AND P2, PT, R34, RZ, PT ;  /* 0x000000ff2200720c */ /* 0x000fc40003f45270 */
[----:B------:R-:W-:-:S11]  /*6cb0*/  ISETP.NE.AND P3, PT, R63, RZ, PT ;  /* 0x000000ff3f00720c */ /* 0x000fd60003f65270 */
[----:B0-----:R-:W-:Y:S04]  /*6cc0*/  @!P2 STS.128 [UR4+0x860], R8 ;  /* 0x00086008ff00a988 */ /* 0x001fe80008000c04 */
[----:B------:R-:W-:Y:S01]  /*6cd0*/  LDS.128 R4, [UR4+0x840] ;  /* 0x00084004ff047984 */ /* 0x000fe20008000c00 */
[----:B------:R-:W-:Y:S06]  /*6ce0*/  BAR.SYNC.DEFER_BLOCKING 0x0 ;  /* 0x0000000000007b1d */ /* 0x000fec0000010000 */
[----:B------:R-:W0:Y:S04]  /*6cf0*/  SHFL.UP PT, R195, R13, 0x1, RZ ;  /* 0x042000000dc37989 */ /* 0x000e2800000e00ff */
[----:B------:R-:W-:Y:S04]  /*6d00*/  @P3 LDS.64 R26, [UR4+0x868] ;  /* 0x00086804ff1a3984 */ /* 0x000fe80008000a00 */
[----:B------:R-:W0:Y:S04]  /*6d10*/  SHFL.UP PT, R196, R12, 0x1, RZ ;  /* 0x042000000cc47989 */ /* 0x000e2800000e00ff */
[----:B------:R5:W0:Y:S01]  /*6d20*/  SHFL.UP PT, R194, R14, 0x1, RZ ;  /* 0x042000000ec27989 */ /* 0x000a2200000e00ff */
[----:B-1----:R-:W-:-:S03]  /*6d30*/  SHF.L.U32 R167, R167, 0x10, RZ ;  /* 0x00000010a7a77819 */ /* 0x002fc600000006ff */
[----:B------:R1:W0:Y:S01]  /*6d40*/  SHFL.UP PT, R193, R15, 0x1, RZ ;  /* 0x042000000fc17989 */ /* 0x00022200000e00ff */
[----:B---3--:R-:W-:Y:S02]  /*6d50*/  SHF.L.U32 R169, R169, 0x10, RZ ;  /* 0x00000010a9a97819 */ /* 0x008fe400000006ff */
[----:B----4-:R-:W-:Y:S01]  /*6d60*/  SHF.L.U32 R178, R178, 0x10, RZ ;  /* 0x00000010b2b27819 */ /* 0x010fe200000006ff */
[CC--:B--2---:R-:W-:Y:S01]  /*6d70*/  FMUL.FTZ R198, R167.reuse, R25.reuse ;  /* 0x00000019a7c67220 */ /* 0x0c4fe20000410000 */
[----:B------:R-:W-:Y:S01]  /*6d80*/  SHF.L.U32 R168, R168, 0x10, RZ ;  /* 0x00000010a8a87819 */ /* 0x000fe200000006ff */
[-C--:B------:R-:W-:Y:S01]  /*6d90*/  FMUL.FTZ R200, R167, R24.reuse ;  /* 0x00000018a7c87220 */ /* 0x080fe20000410000 */
[----:B------:R-:W-:Y:S01]  /*6da0*/  SHF.L.U32 R170, R170, 0x10, RZ ;  /* 0x00000010aaaa7819 */ /* 0x000fe200000006ff */
[CC--:B-----5:R-:W-:Y:S01]  /*6db0*/  FMUL.FTZ R14, R169.reuse, R24.reuse ;  /* 0x00000018a90e7220 */ /* 0x0e0fe20000410000 */
[-C--:B------:R-:W-:Y:S01]  /*6dc0*/  FMUL.FTZ R167, R169, R25.reuse ;  /* 0x00000019a9a77220 */ /* 0x080fe20000410000 */
[CC--:B-1----:R-:W-:Y:S01]  /*6dd0*/  FMUL.FTZ R15, R178.reuse, R25.reuse ;  /* 0x00000019b20f7220 */ /* 0x0c2fe20000410000 */
[----:B------:R-:W-:Y:S01]  /*6de0*/  SHF.L.U32 R183, R183, 0x10, RZ ;  /* 0x00000010b7b77819 */ /* 0x000fe200000006ff */
[-C--:B------:R-:W-:Y:S01]  /*6df0*/  FMUL.FTZ R178, R178, R24.reuse ;  /* 0x00000018b2b27220 */ /* 0x080fe20000410000 */
[CC--:B------:R-:W-:Y:S01]  /*6e00*/  FFMA.FTZ R13, R168.reuse, R25.reuse, R14 ;  /* 0x00000019a80d7223 */ /* 0x0c0fe2000001000e */
[-C--:B------:R-:W-:Y:S01]  /*6e10*/  FFMA.FTZ R12, R168, R24.reuse, -R167 ;  /* 0x00000018a80c7223 */ /* 0x080fe200000108a7 */
[CC--:B------:R-:W-:Y:S01]  /*6e20*/  FFMA.FTZ R14, R170.reuse, R24.reuse, -R15 ;  /* 0x00000018aa0e7223 */ /* 0x0c0fe2000001080f */
[----:B------:R-:W-:Y:S01]  /*6e30*/  SHF.L.U32 R179, R179, 0x10, RZ ;  /* 0x00000010b3b37819 */ /* 0x000fe200000006ff */
[-C--:B------:R-:W-:Y:S01]  /*6e40*/  FFMA.FTZ R15, R170, R25.reuse, R178 ;  /* 0x00000019aa0f7223 */ /* 0x080fe200000100b2 */
[C---:B------:R-:W-:Y:S01]  /*6e50*/  FMUL.FTZ R168, R183.reuse, R25 ;  /* 0x00000019b7a87220 */ /* 0x040fe20000410000 */
[----:B------:R-:W-:Y:S01]  /*6e60*/  FMUL.FTZ R170, R183, R24 ;  /* 0x00000018b7aa7220 */ /* 0x000fe20000410000 */
[----:B0-----:R-:W-:-:S02]  /*6e70*/  @!P2 MOV R195, R9 ;  /* 0x0000000900c3a202 */ /* 0x001fc40000000f00 */
[C---:B------:R-:W-:Y:S01]  /*6e80*/  FFMA.FTZ R167, R179.reuse, R24, -R168 ;  /* 0x00000018b3a77223 */ /* 0x040fe200000108a8 */
[----:B------:R-:W-:Y:S01]  /*6e90*/  FFMA.FTZ R168, R179, R25, R170 ;  /* 0x00000019b3a87223 */ /* 0x000fe200000100aa */
[----:B------:R-:W-:Y:S01]  /*6ea0*/  @!P2 MOV R196, R8 ;  /* 0x0000000800c4a202 */ /* 0x000fe20000000f00 */
[CC--:B------:R-:W-:Y:S01]  /*6eb0*/  @P3 FMUL.FTZ R179, R27.reuse, R195.reuse ;  /* 0x000000c31bb33220 */ /* 0x0c0fe20000410000 */
[C---:B------:R-:W-:Y:S01]  /*6ec0*/  @P3 FMUL.FTZ R178, R26.reuse, R195 ;  /* 0x000000c31ab23220 */ /* 0x040fe20000410000 */
[----:B------:R-:W-:Y:S02]  /*6ed0*/  @!P2 MOV R194, R10 ;  /* 0x0000000a00c2a202 */ /* 0x000fe40000000f00 */
[-C--:B------:R-:W-:Y:S01]  /*6ee0*/  @P3 FFMA.FTZ R179, R26, R196.reuse, -R179 ;  /* 0x000000c41ab33223 */ /* 0x080fe200000108b3 */
[----:B------:R-:W-:Y:S01]  /*6ef0*/  @!P2 MOV R193, R11 ;  /* 0x0000000b00c1a202 */ /* 0x000fe20000000f00 */
[----:B------:R-:W-:Y:S01]  /*6f00*/  @P3 FFMA.FTZ R178, R27, R196, R178 ;  /* 0x000000c41bb23223 */ /* 0x000fe200000100b2 */
[----:B------:R-:W-:Y:S01]  /*6f10*/  SHF.L.U32 R185, R185, 0x10, RZ ;  /* 0x00000010b9b97819 */ /* 0x000fe200000006ff */
[----:B------:R-:W-:-:S02]  /*6f20*/  @P3 FADD.FTZ R194, R194, R179 ;  /* 0x000000b3c2c23221 */ /* 0x000fc40000010000 */
[----:B------:R-:W-:Y:S01]  /*6f30*/  @P3 FADD.FTZ R193, R193, R178 ;  /* 0x000000b2c1c13221 */ /* 0x000fe20000010000 */
[----:B------:R-:W-:Y:S01]  /*6f40*/  SHF.L.U32 R184, R184, 0x10, RZ ;  /* 0x00000010b8b87819 */ /* 0x000fe200000006ff */
[----:B------:R-:W-:Y:S01]  /*6f50*/  FMUL.FTZ R178, R143, R194 ;  /* 0x000000c28fb27220 */ /* 0x000fe20000410000 */
[----:B------:R-:W-:Y:S01]  /*6f60*/  SHF.L.U32 R187, R187, 0x10, RZ ;  /* 0x00000010bbbb7819 */ /* 0x000fe200000006ff */
[C---:B------:R-:W-:Y:S01]  /*6f70*/  FMUL.FTZ R169, R185.reuse, R25 ;  /* 0x00000019b9a97220 */ /* 0x040fe20000410000 */
[-C--:B------:R-:W-:Y:S01]  /*6f80*/  FMUL.FTZ R170, R185, R24.reuse ;  /* 0x00000018b9aa7220 */ /* 0x080fe20000410000 */
[-C--:B------:R-:W-:Y:S01]  /*6f90*/  FMUL.FTZ R179, R143, R193.reuse ;  /* 0x000000c18fb37220 */ /* 0x080fe20000410000 */
[----:B------:R-:W-:Y:S01]  /*6fa0*/  SHF.L.U32 R186, R186, 0x10, RZ ;  /* 0x00000010baba7819 */ /* 0x000fe200000006ff */
[----:B------:R-:W-:Y:S01]  /*6fb0*/  FFMA.FTZ R178, R144, R193, R178 ;  /* 0x000000c190b27223 */ /* 0x000fe200000100b2 */
[C---:B------:R-:W-:Y:S01]  /*6fc0*/  FFMA.FTZ R169, R184.reuse, R24, -R169 ;  /* 0x00000018b8a97223 */ /* 0x040fe200000108a9 */
[-C--:B------:R-:W-:Y:S01]  /*6fd0*/  FFMA.FTZ R170, R184, R25.reuse, R170 ;  /* 0x00000019b8aa7223 */ /* 0x080fe200000100aa */
[CC--:B------:R-:W-:Y:S01]  /*6fe0*/  FMUL.FTZ R27, R187.reuse, R25.reuse ;  /* 0x00000019bb1b7220 */ /* 0x0c0fe20000410000 */
[----:B------:R-:W-:Y:S01]  /*6ff0*/  FFMA.FTZ R179, R144, R194, -R179 ;  /* 0x000000c290b37223 */ /* 0x000fe200000108b3 */
[-C--:B------:R-:W-:Y:S01]  /*7000*/  FMUL.FTZ R184, R187, R24.reuse ;  /* 0x00000018bbb87220 */ /* 0x080fe20000410000 */
[----:B------:R-:W-:Y:S01]  /*7010*/  SHF.L.U32 R189, R189, 0x10, RZ ;  /* 0x00000010bdbd7819 */ /* 0x000fe200000006ff */
[----:B------:R-:W-:Y:S01]  /*7020*/  FADD.FTZ R178, RZ, R178 ;  /* 0x000000b2ffb27221 */ /* 0x000fe20000010000 */
[-C--:B------:R-:W-:Y:S01]  /*7030*/  FFMA.FTZ R26, R186, R24.reuse, -R27 ;  /* 0x00000018ba1a7223 */ /* 0x080fe2000001081b */
[----:B------:R-:W-:Y:S01]  /*7040*/  FADD.FTZ R179, R142, R179 ;  /* 0x000000b38eb37221 */ /* 0x000fe20000010000 */
[----:B------:R-:W-:Y:S01]  /*7050*/  FFMA.FTZ R27, R186, R25, R184 ;  /* 0x00000019ba1b7223 */ /* 0x000fe200000100b8 */
[----:B------:R-:W-:Y:S01]  /*7060*/  SHF.L.U32 R188, R188, 0x10, RZ ;  /* 0x00000010bcbc7819 */ /* 0x000fe200000006ff */
[----:B------:R-:W-:Y:S01]  /*7070*/  FMUL.FTZ R184, R189, R24 ;  /* 0x00000018bdb87220 */ /* 0x000fe20000410000 */
[CC--:B------:R-:W-:Y:S01]  /*7080*/  FMUL.FTZ R142, R140.reuse, R178.reuse ;  /* 0x000000b28c8e7220 */ /* 0x0c0fe20000410000 */
[----:B------:R-:W-:Y:S01]  /*7090*/  FMUL.FTZ R183, R140, R179 ;  /* 0x000000b38cb77220 */ /* 0x000fe20000410000 */
[----:B------:R-:W-:Y:S01]  /*70a0*/  SHF.L.U32 R191, R191, 0x10, RZ ;  /* 0x00000010bfbf7819 */ /* 0x000fe200000006ff */
[----:B------:R-:W-:Y:S01]  /*70b0*/  FFMA.FTZ R144, R188, R25, R184 ;  /* 0x00000019bc907223 */ /* 0x000fe200000100b8 */
[C---:B------:R-:W-:Y:S01]  /*70c0*/  FFMA.FTZ R184, R141.reuse, R179, -R142 ;  /* 0x000000b38db87223 */ /* 0x040fe2000001088e */
[----:B------:R-:W-:Y:S01]  /*70d0*/  FFMA.FTZ R141, R141, R178, R183 ;  /* 0x000000b28d8d7223 */ /* 0x000fe200000100b7 */
[----:B------:R-:W-:Y:S01]  /*70e0*/  SHF.L.U32 R190, R190, 0x10, RZ ;  /* 0x00000010bebe7819 */ /* 0x000fe200000006ff */
[----:B------:R-:W-:Y:S01]  /*70f0*/  FMUL.FTZ R185, R191, R25 ;  /* 0x00000019bfb97220 */ /* 0x000fe20000410000 */
[----:B------:R-:W-:-:S02]  /*7100*/  SHF.L.U32 R192, R192, 0x10, RZ ;  /* 0x00000010c0c07819 */ /* 0x000fc400000006ff */
[----:B------:R-:W-:Y:S01]  /*7110*/  SHF.L.U32 R183, R180, 0x10, RZ ;  /* 0x00000010b4b77819 */ /* 0x000fe200000006ff */
[----:B------:R-:W-:Y:S01]  /*7120*/  FADD.FTZ R180, RZ, R141 ;  /* 0x0000008dffb47221 */ /* 0x000fe20000010000 */
[----:B------:R-:W-:Y:S01]  /*7130*/  FADD.FTZ R139, R139, R184 ;  /* 0x000000b88b8b7221 */ /* 0x000fe20000010000 */
[-C--:B------:R-:W-:Y:S01]  /*7140*/  FMUL.FTZ R186, R191, R24.reuse ;  /* 0x00000018bfba7220 */ /* 0x080fe20000410000 */
[----:B------:R-:W-:Y:S01]  /*7150*/  FFMA.FTZ R140, R190, R24, -R185 ;  /* 0x00000018be8c7223 */ /* 0x000fe200000108b9 */
[----:B------:R-:W-:Y:S01]  /*7160*/  SHF.L.U32 R181, R181, 0x10, RZ ;  /* 0x00000010b5b57819 */ /* 0x000fe200000006ff */
[----:B------:R-:W-:Y:S01]  /*7170*/  FMUL.FTZ R184, R192, R25 ;  /* 0x00000019c0b87220 */ /* 0x000fe20000410000 */
[C---:B------:R-:W-:Y:S01]  /*7180*/  FMUL.FTZ R185, R137.reuse, R180 ;  /* 0x000000b489b97220 */ /* 0x040fe20000410000 */
[----:B------:R-:W-:Y:S01]  /*7190*/  FMUL.FTZ R137, R137, R139 ;  /* 0x0000008b89897220 */ /* 0x000fe20000410000 */
[-C--:B------:R-:W-:Y:S01]  /*71a0*/  FFMA.FTZ R142, R190, R25.reuse, R186 ;  /* 0x00000019be8e7223 */ /* 0x080fe200000100ba */
[----:B------:R-:W-:Y:S01]  /*71b0*/  SHF.L.U32 R182, R182, 0x10, RZ ;  /* 0x00000010b6b67819 */ /* 0x000fe200000006ff */
[-C--:B------:R-:W-:Y:S01]  /*71c0*/  FFMA.FTZ R141, R181, R24.reuse, -R184 ;  /* 0x00000018b58d7223 */ /* 0x080fe200000108b8 */
[C---:B------:R-:W-:Y:S01]  /*71d0*/  FMUL.FTZ R187, R183.reuse, R25 ;  /* 0x00000019b7bb7220 */ /* 0x040fe20000410000 */
[----:B------:R-:W-:Y:S01]  /*71e0*/  FMUL.FTZ R186, R183, R24 ;  /* 0x00000018b7ba7220 */ /* 0x000fe20000410000 */
[C---:B------:R-:W-:Y:S01]  /*71f0*/  FFMA.FTZ R184, R138.reuse, R180, R137 ;  /* 0x000000b48ab87223 */ /* 0x040fe20000010089 */
[----:B------:R-:W-:Y:S01]  /*7200*/  FFMA.FTZ R185, R138, R139, -R185 ;  /* 0x0000008b8ab97223 */ /* 0x000fe200000108b9 */
[C---:B------:R-:W-:Y:S01]  /*7210*/  FFMA.FTZ R137, R182.reuse, R24, -R187 ;  /* 0x00000018b6897223 */ /* 0x040fe200000108bb */
[----:B------:R-:W-:Y:S01]  /*7220*/  FFMA.FTZ R138, R182, R25, R186 ;  /* 0x00000019b68a7223 */ /* 0x000fe200000100ba */
[----:B------:R-:W-:Y:S01]  /*7230*/  FADD.FTZ R182, RZ, R184 ;  /* 0x000000b8ffb67221 */ /* 0x000fe20000010000 */
[----:B------:R-:W-:Y:S01]  /*7240*/  SHF.L.U32 R183, R177, 0x10, RZ ;  /* 0x00000010b1b77819 */ /* 0x000fe200000006ff */
[----:B------:R-:W-:-:S02]  /*7250*/  FADD.FTZ R177, R136, R185 ;  /* 0x000000b988b17221 */ /* 0x000fc40000010000 */
[----:B------:R-:W-:Y:S01]  /*7260*/  FMUL.FTZ R185, R133, R182 ;  /* 0x000000b685b97220 */ /* 0x000fe20000410000 */
[----:B------:R-:W-:Y:S01]  /*7270*/  SHF.L.U32 R176, R176, 0x10, RZ ;  /* 0x00000010b0b07819 */ /* 0x000fe200000006ff */
[C---:B------:R-:W-:Y:S01]  /*7280*/  FMUL.FTZ R187, R183.reuse, R25 ;  /* 0x00000019b7bb7220 */ /* 0x040fe20000410000 */
[-C--:B------:R-:W-:Y:S01]  /*7290*/  FMUL.FTZ R136, R183, R24.reuse ;  /* 0x00000018b7887220 */ /* 0x080fe20000410000 */
[-C--:B------:R-:W-:Y:S01]  /*72a0*/  FMUL.FTZ R183, R133, R177.reuse ;  /* 0x000000b185b77220 */ /* 0x080fe20000410000 */
[----:B------:R-:W-:Y:S01]  /*72b0*/  SHF.L.U32 R175, R175, 0x10, RZ ;  /* 0x00000010afaf7819 */ /* 0x000fe200000006ff */
[----:B------:R-:W-:Y:S01]  /*72c0*/  FFMA.FTZ R184, R134, R177, -R185 ;  /* 0x000000b186b87223 */ /* 0x000fe200000108b9 */
[C---:B------:R-:W-:Y:S01]  /*72d0*/  FFMA.FTZ R133, R176.reuse, R24, -R187 ;  /* 0x00000018b0857223 */ /* 0x040fe200000108bb */
[-C--:B------:R-:W-:Y:S01]  /*72e0*/  FFMA.FTZ R136, R176, R25.reuse, R136 ;  /* 0x00000019b0887223 */ /* 0x080fe20000010088 */
[----:B------:R-:W-:Y:S01]  /*72f0*/  FFMA.FTZ R183, R134, R182, R183 ;  /* 0x000000b686b77223 */ /* 0x000fe200000100b7 */
[----:B------:R-:W-:Y:S01]  /*7300*/  FADD.FTZ R176, R135, R184 ;  /* 0x000000b887b07221 */ /* 0x000fe20000010000 */
[----:B------:R-:W-:Y:S01]  /*7310*/  SHF.L.U32 R174, R174, 0x10, RZ ;  /* 0x00000010aeae7819 */ /* 0x000fe200000006ff */
[CC--:B------:R-:W-:Y:S01]  /*7320*/  FMUL.FTZ R135, R175.reuse, R25.reuse ;  /* 0x00000019af877220 */ /* 0x0c0fe20000410000 */
[-C--:B------:R-:W-:Y:S01]  /*7330*/  FMUL.FTZ R184, R175, R24.reuse ;  /* 0x00000018afb87220 */ /* 0x080fe20000410000 */
[----:B------:R-:W-:Y:S01]  /*7340*/  SHF.L.U32 R175, R173, 0x10, RZ ;  /* 0x00000010adaf7819 */ /* 0x000fe200000006ff */
[----:B------:R-:W-:Y:S01]  /*7350*/  FADD.FTZ R173, RZ, R183 ;  /* 0x000000b7ffad7221 */ /* 0x000fe20000010000 */
[C---:B------:R-:W-:Y:S01]  /*7360*/  FFMA.FTZ R134, R174.reuse, R24, -R135 ;  /* 0x00000018ae867223 */ /* 0x040fe20000010887 */
[----:B------:R-:W-:-:S02]  /*7370*/  FFMA.FTZ R135, R174, R25, R184 ;  /* 0x00000019ae877223 */ /* 0x000fc400000100b8 */
[C---:B------:R-:W-:Y:S01]  /*7380*/  FMUL.FTZ R174, R130.reuse, R173 ;  /* 0x000000ad82ae7220 */ /* 0x040fe20000410000 */
[----:B------:R-:W-:Y:S01]  /*7390*/  FMUL.FTZ R130, R130, R176 ;  /* 0x000000b082827220 */ /* 0x000fe20000410000 */
[----:B------:R-:W-:Y:S01]  /*73a0*/  SHF.L.U32 R172, R172, 0x10, RZ ;  /* 0x00000010acac7819 */ /* 0x000fe200000006ff */
[C---:B------:R-:W-:Y:S01]  /*73b0*/  FMUL.FTZ R185, R175.reuse, R25 ;  /* 0x00000019afb97220 */ /* 0x040fe20000410000 */
[----:B------:R-:W-:Y:S01]  /*73c0*/  FMUL.FTZ R184, R175, R24 ;  /* 0x00000018afb87220 */ /* 0x000fe20000410000 */
[C---:B------:R-:W-:Y:S01]  /*73d0*/  FFMA.FTZ R175, R131.reuse, R176, -R174 ;  /* 0x000000b083af7223 */ /* 0x040fe200000108ae */
[----:B------:R-:W-:Y:S01]  /*73e0*/  FFMA.FTZ R183, R131, R173, R130 ;  /* 0x000000ad83b77223 */ /* 0x000fe20000010082 */
[C---:B------:R-:W-:Y:S01]  /*73f0*/  FFMA.FTZ R130, R172.reuse, R24, -R185 ;  /* 0x00000018ac827223 */ /* 0x040fe200000108b9 */
[----:B------:R-:W-:Y:S01]  /*7400*/  FFMA.FTZ R131, R172, R25, R184 ;  /* 0x00000019ac837223 */ /* 0x000fe200000100b8 */
[----:B------:R-:W-:Y:S01]  /*7410*/  SHF.L.U32 R174, R171, 0x10, RZ ;  /* 0x00000010abae7819 */ /* 0x000fe200000006ff */
[----:B------:R-:W-:Y:S01]  /*7420*/  FADD.FTZ R172, R132, R175 ;  /* 0x000000af84ac7221 */ /* 0x000fe20000010000 */
[----:B------:R-:W-:-:S03]  /*7430*/  FADD.FTZ R171, RZ, R183 ;  /* 0x000000b7ffab7221 */ /* 0x000fc60000010000 */
[C---:B------:R-:W-:Y:S01]  /*7440*/  FMUL.FTZ R184, R127.reuse, R172 ;  /* 0x000000ac7fb87220 */ /* 0x040fe20000410000 */
[----:B------:R-:W-:Y:S01]  /*7450*/  FMUL.FTZ R175, R127, R171 ;  /* 0x000000ab7faf7220 */ /* 0x000fe20000410000 */
[C---:B------:R-:W-:Y:S01]  /*7460*/  FMUL.FTZ R183, R174.reuse, R25 ;  /* 0x00000019aeb77220 */ /* 0x040fe20000410000 */
[----:B------:R-:W-:Y:S01]  /*7470*/  FMUL.FTZ R132, R174, R24 ;  /* 0x00000018ae847220 */ /* 0x000fe20000410000 */
[C---:B------:R-:W-:Y:S01]  /*7480*/  FFMA.FTZ R184, R128.reuse, R171, R184 ;  /* 0x000000ab80b87223 */ /* 0x040fe200000100b8 */
[----:B------:R-:W-:Y:S01]  /*7490*/  FFMA.FTZ R174, R128, R172, -R175 ;  /* 0x000000ac80ae7223 */ /* 0x000fe200000108af */
[----:B------:R-:W-:Y:S02]  /*74a0*/  SHF.L.U32 R163, R163, 0x10, RZ ;  /* 0x00000010a3a37819 */ /* 0x000fe400000006ff */
[----:B------:R-:W-:Y:S01]  /*74b0*/  SHF.L.U32 R164, R164, 0x10, RZ ;  /* 0x00000010a4a47819 */ /* 0x000fe200000006ff */
[----:B------:R-:W-:Y:S01]  /*74c0*/  FADD.FTZ R175, RZ, R184 ;  /* 0x000000b8ffaf7221 */ /* 0x000fe20000010000 */
[----:B------:R-:W-:Y:S01]  /*74d0*/  FADD.FTZ R129, R129, R174 ;  /* 0x000000ae81817221 */ /* 0x000fe20000010000 */
[----:B------:R-:W-:Y:S01]  /*74e0*/  SHF.L.U32 R161, R161, 0x10, RZ ;  /* 0x00000010a1a17819 */ /* 0x000fe200000006ff */
[CC--:B------:R-:W-:Y:S01]  /*74f0*/  FMUL.FTZ R128, R163.reuse, R25.reuse ;  /* 0x00000019a3807220 */ /* 0x0c0fe20000410000 */
[CC--:B------:R-:W-:Y:S01]  /*7500*/  FFMA.FTZ R127, R164.reuse, R24.reuse, -R183 ;  /* 0x00000018a47f7223 */ /* 0x0c0fe200000108b7 */
[----:B------:R-:W-:Y:S01]  /*7510*/  FFMA.FTZ R132, R164, R25, R132 ;  /* 0x00000019a4847223 */ /* 0x000fe20000010084 */
[-C--:B------:R-:W-:Y:S01]  /*7520*/  FMUL.FTZ R184, R163, R24.reuse ;  /* 0x00000018a3b87220 */ /* 0x080fe20000410000 */
[C---:B------:R-:W-:Y:S01]  /*7530*/  FMUL.FTZ R164, R124.reuse, R175 ;  /* 0x000000af7ca47220 */ /* 0x040fe20000410000 */
[----:B------:R-:W-:Y:S01]  /*7540*/  FMUL.FTZ R174, R124, R129 ;  /* 0x000000817cae7220 */ /* 0x000fe20000410000 */
[C---:B------:R-:W-:Y:S01]  /*7550*/  FFMA.FTZ R124, R161.reuse, R24, -R128 ;  /* 0x00000018a17c7223 */ /* 0x040fe20000010880 */
[----:B------:R-:W-:Y:S01]  /*7560*/  FFMA.FTZ R128, R161, R25, R184 ;  /* 0x00000019a1807223 */ /* 0x000fe200000100b8 */
[C---:B------:R-:W-:Y:S01]  /*7570*/  FFMA.FTZ R161, R125.reuse, R129, -R164 ;  /* 0x000000817da17223 */ /* 0x040fe200000108a4 */
[----:B------:R-:W-:-:S03]  /*7580*/  FFMA.FTZ R174, R125, R175, R174 ;  /* 0x000000af7dae7223 */ /* 0x000fc600000100ae */
[----:B------:R-:W-:Y:S01]  /*7590*/  FADD.FTZ R126, R126, R161 ;  /* 0x000000a17e7e7221 */ /* 0x000fe20000010000 */
[----:B------:R-:W-:Y:S01]  /*75a0*/  FADD.FTZ R174, RZ, R174 ;  /* 0x000000aeffae7221 */ /* 0x000fe20000010000 */
[----:B------:R-:W-:Y:S02]  /*75b0*/  SHF.L.U32 R162, R162, 0x10, RZ ;  /* 0x00000010a2a27819 */ /* 0x000fe400000006ff */
[----:B------:R-:W-:Y:S01]  /*75c0*/  FMUL.FTZ R161, R121, R126 ;  /* 0x0000007e79a17220 */ /* 0x000fe20000410000 */
[----:B------:R-:W-:Y:S01]  /*75d0*/  SHF.L.U32 R165, R165, 0x10, RZ ;  /* 0x00000010a5a57819 */ /* 0x000fe200000006ff */
[----:B------:R-:W-:Y:S01]  /*75e0*/  FMUL.FTZ R125, R121, R174 ;  /* 0x000000ae797d7220 */ /* 0x000fe20000410000 */
[----:B------:R-:W-:Y:S01]  /*75f0*/  FMUL.FTZ R192, R192, R24 ;  /* 0x00000018c0c07220 */ /* 0x000fe20000410000 */
[----:B------:R-:W-:Y:S01]  /*7600*/  FFMA.FTZ R161, R122, R174, R161 ;  /* 0x000000ae7aa17223 */ /* 0x000fe200000100a1 */
[----:B------:R-:W-:Y:S01]  /*7610*/  SHF.L.U32 R159, R159, 0x10, RZ ;  /* 0x000000109f9f7819 */ /* 0x000fe200000006ff */
[CC--:B------:R-:W-:Y:S01]  /*7620*/  FMUL.FTZ R164, R162.reuse, R25.reuse ;  /* 0x00000019a2a47220 */ /* 0x0c0fe20000410000 */
[----:B------:R-:W-:Y:S01]  /*7630*/  FMUL.FTZ R162, R162, R24 ;  /* 0x00000018a2a27220 */ /* 0x000fe20000410000 */
[----:B------:R-:W-:Y:S01]  /*7640*/  FFMA.FTZ R122, R122, R126, -R125 ;  /* 0x0000007e7a7a7223 */ /* 0x000fe2000001087d */
[-C--:B------:R-:W-:Y:S01]  /*7650*/  FFMA.FTZ R160, R165, R24.reuse, -R198 ;  /* 0x00000018a5a07223 */ /* 0x080fe200000108c6 */
[-C--:B------:R-:W-:Y:S01]  /*7660*/  FMUL.FTZ R143, R189, R25.reuse ;  /* 0x00000019bd8f7220 */ /* 0x080fe20000410000 */
[----:B------:R-:W-:Y:S01]  /*7670*/  FADD.FTZ R161, RZ, R161 ;  /* 0x000000a1ffa17221 */ /* 0x000fe20000010000 */
[-C--:B------:R-:W-:Y:S01]  /*7680*/  FFMA.FTZ R165, R165, R25.reuse, R200 ;  /* 0x00000019a5a57223 */ /* 0x080fe200000100c8 */
[----:B------:R-:W-:Y:S01]  /*7690*/  FFMA.FTZ R181, R181, R25, R192 ;  /* 0x00000019b5b57223 */ /* 0x000fe200000100c0 */
[----:B------:R-:W-:Y:S01]  /*76a0*/  ISETP.NE.AND P0, PT, R63, RZ, PT ;  /* 0x000000ff3f00720c */ /* 0x000fe20003f05270 */
[----:B------:R-:W-:Y:S01]  /*76b0*/  FMUL.FTZ R121, R5, R11 ;  /* 0x0000000b05797220 */ /* 0x000fe20000410000 */
[----:B------:R-:W-:Y:S01]  /*76c0*/  FFMA.FTZ R25, R159, R25, R162 ;  /* 0x000000199f197223 */ /* 0x000fe200000100a2 */
[----:B------:R-:W-:Y:S01]  /*76d0*/  FADD.FTZ R162, R123, R122 ;  /* 0x0000007a7ba27221 */ /* 0x000fe20000010000 */
[-C--:B------:R-:W-:Y:S01]  /*76e0*/  FFMA.FTZ R143, R188, R24.reuse, -R143 ;  /* 0x00000018bc8f7223 */ /* 0x080fe2000001088f */
[----:B------:R-:W-:Y:S01]  /*76f0*/  FMUL.FTZ R122, R118, R161 ;  /* 0x000000a1767a7220 */ /* 0x000fe20000410000 */
[----:B------:R-:W-:Y:S01]  /*7700*/  FFMA.FTZ R24, R159, R24, -R164 ;  /* 0x000000189f187223 */ /* 0x000fe200000108a4 */
[-C--:B------:R-:W-:Y:S01]  /*7710*/  FFMA.FTZ R125, R4, R10.reuse, -R121 ;  /* 0x0000000a047d7223 */ /* 0x080fe20000010879 */
[C---:B------:R-:W-:Y:S01]  /*7720*/  FMUL.FTZ R159, R5.reuse, R10 ;  /* 0x0000000a059f7220 */ /* 0x040fe20000410000 */
[CC--:B------:R-:W-:Y:S01]  /*7730*/  FMUL.FTZ R121, R5.reuse, R9.reuse ;  /* 0x0000000905797220 */ /* 0x0c0fe20000410000 */
[----:B------:R-:W-:Y:S01]  /*7740*/  FMUL.FTZ R10, R5, R8 ;  /* 0x00000008050a7220 */ /* 0x000fe20000410000 */
[-C--:B------:R-:W-:Y:S01]  /*7750*/  FMUL.FTZ R118, R118, R162.reuse ;  /* 0x000000a276767220 */ /* 0x080fe20000410000 */
[C---:B------:R-:W-:Y:S01]  /*7760*/  FFMA.FTZ R5, R119.reuse, R162, -R122 ;  /* 0x000000a277057223 */ /* 0x040fe2000001087a */
[C---:B------:R-:W-:Y:S01]  /*7770*/  FFMA.FTZ R8, R4.reuse, R8, -R121 ;  /* 0x0000000804087223 */ /* 0x040fe20000010879 */
[C---:B------:R-:W-:Y:S01]  /*7780*/  FFMA.FTZ R9, R4.reuse, R9, R10 ;  /* 0x0000000904097223 */ /* 0x040fe2000001000a */
[----:B------:R-:W-:Y:S01]  /*7790*/  FFMA.FTZ R4, R4, R11, R159 ;  /* 0x0000000b04047223 */ /* 0x000fe2000001009f */
[----:B------:R-:W-:Y:S01]  /*77a0*/  FFMA.FTZ R118, R119, R161, R118 ;  /* 0x000000a177767223 */ /* 0x000fe20000010076 */
[----:B------:R-:W-:Y:S01]  /*77b0*/  FADD.FTZ R121, R120, R5 ;  /* 0x0000000578797221 */ /* 0x000fe20000010000 */
[----:B------:R-:W-:Y:S01]  /*77c0*/  BSSY B0, `(.L_x_1475) ;  /* 0x0000017000007945 */ /* 0x000fe20003800000 */
[----:B------:R-:W-:Y:S01]  /*77d0*/  FMUL.FTZ R178, R178, R165 ;  /* 0x000000a5b2b27220 */ /* 0x000fe20000410000 */
[----:B------:R-:W-:Y:S01]  /*77e0*/  FADD.FTZ R10, R6, R125 ;  /* 0x0000007d060a7221 */ /* 0x000fe20000010000 */
[----:B------:R-:W-:Y:S01]  /*77f0*/  FADD.FTZ R118, RZ, R118 ;  /* 0x00000076ff767221 */ /* 0x000fe20000010000 */
[----:B------:R-:W-:Y:S01]  /*7800*/  FMUL.FTZ R119, R114, R121 ;  /* 0x0000007972777220 */ /* 0x000fe20000410000 */
[----:B------:R-:W-:Y:S01]  /*7810*/  FADD.FTZ R11, R7, R4 ;  /* 0x00000004070b7221 */ /* 0x000fe20000010000 */
[----:B------:R-:W-:Y:S06]  /*7820*/  @P0 BRA `(.L_x_1476) ;  /* 0x0000000000400947 */ /* 0x000fec0003800000 */
[----:B------:R-:W0:Y:S01]  /*7830*/  S2UR UR5, SR_CTAID.Y ;  /* 0x00000000000579c3 */ /* 0x000e220000002600 */
[----:B------:R-:W-:-:S07]  /*7840*/  IMAD R4, R38, UR21, R111 ;  /* 0x0000001526047c24 */ /* 0x000fce000f8e026f */
[----:B------:R-:W1:Y:S01]  /*7850*/  S2UR UR22, SR_CTAID.X ;  /* 0x00000000001679c3 */ /* 0x000e620000002500 */
[----:B0-----:R-:W-:Y:S02]  /*7860*/  MOV R28, UR5 ;  /* 0x00000005001c7c02 */ /* 0x001fe40008000f00 */
[----:B-1----:R-:W-:-:S05]  /*7870*/  MOV R33, UR22 ;  /* 0x0000001600217c02 */ /* 0x002fca0008000f00 */
[----:B------:R-:W-:-:S04]  /*7880*/  IMAD R5, R33, UR20, R28 ;  /* 0x0000001421057c24 */ /* 0x000fc8000f8e021c */
[----:B------:R-:W-:-:S04]  /*7890*/  IMAD R5, R5, R108, RZ ;  /* 0x0000006c05057224 */ /* 0x000fc800078e02ff */
[----:B------:R-:W-:-:S05]  /*78a0*/  IMAD R5, R5, UR21, RZ ;  /* 0x0000001505057c24 */ /* 0x000fca000f8e02ff */
[----:B------:R-:W-:Y:S02]  /*78b0*/  SHF.R.S32.HI R7, RZ, 0x1f, R5 ;  /* 0x0000001fff077819 */ /* 0x000fe40000011405 */
[----:B------:R-:W-:-:S04]  /*78c0*/  IADD3 R5, P0, R4, R5, RZ ;  /* 0x0000000504057210 */ /* 0x000fc80007f1e0ff */
[----:B------:R-:W-:Y:S02]  /*78d0*/  LEA.HI.X.SX32 R6, R4, R7, 0x1, P0 ;  /* 0x0000000704067211 */ /* 0x000fe400000f0eff */
[----:B------:R-:W-:Y:S02]  /*78e0*/  LEA R4, P0, R5, R18, 0x4 ;  /* 0x0000001205047211 */ /* 0x000fe400078020ff */
[----:B------:R-:W-:Y:S02]  /*78f0*/  LEA R7, R111, UR4, 0x4 ;  /* 0x000000046f077c11 */ /* 0x000fe4000f8e20ff */
[----:B------:R-:W-:-:S03]  /*7900*/  LEA.HI.X R5, R5, R19, R6, 0x4, P0 ;  /* 0x0000001305057211 */ /* 0x000fc600000f2406 */
[----:B------:R0:W-:Y:S04]  /*7910*/  STS.128 [R7+0x880], R8 ;  /* 0x0008800807007388 */ /* 0x0001e80000000c00 */
[----:B------:R0:W-:Y:S02]  /*7920*/  STG.E.128 desc[UR6][R4.64], R8 ;  /* 0x0000000804007986 */ /* 0x0001e4000c101d06 */
.L_x_1476:
[----:B------:R-:W-:Y:S05]  /*7930*/  BSYNC B0 ;  /* 0x0000000000007941 */ /* 0x000fea0003800000 */
.L_x_1475:
[-C--:B0-----:R-:W-:Y:S01]  /*7940*/  FMUL.FTZ R5, R114, R118.reuse ;  /* 0x0000007672057220 */ /* 0x081fe20000410000 */
[----:B------:R-:W-:Y:S01]  /*7950*/  FFMA.FTZ R119, R112, R118, R119 ;  /* 0x0000007670777223 */ /* 0x000fe20000010077 */
[----:B------:R-:W-:Y:S01]  /*7960*/  IADD3 R111, R111, 0x1, RZ ;  /* 0x000000016f6f7810 */ /* 0x000fe20007ffe0ff */
[----:B------:R-:W-:Y:S01]  /*7970*/  FMUL.FTZ R180, R180, R13 ;  /* 0x0000000db4b47220 */ /* 0x000fe20000410000 */
[----:B------:R-:W-:Y:S01]  /*7980*/  FFMA.FTZ R5, R112, R121, -R5 ;  /* 0x0000007970057223 */ /* 0x000fe20000010805 */
[----:B------:R-:W-:Y:S01]  /*7990*/  FADD.FTZ R8, RZ, R119 ;  /* 0x00000077ff087221 */ /* 0x000fe20000010000 */
[----:B------:R-:W-:Y:S01]  /*79a0*/  ISETP.GE.AND P0, PT, R111, UR21, PT ;  /* 0x000000156f007c0c */ /* 0x000fe2000bf06270 */
[----:B------:R-:W-:Y:S01]  /*79b0*/  FMUL.FTZ R182, R182, R15 ;  /* 0x0000000fb6b67220 */ /* 0x000fe20000410000 */
[----:B------:R-:W-:Y:S01]  /*79c0*/  FADD.FTZ R7, R110, R5 ;  /* 0x000000056e077221 */ /* 0x000fe20000010000 */
[----:B------:R-:W-:Y:S01]  /*79d0*/  FMUL.FTZ R5, R117, R8 ;  /* 0x0000000875057220 */ /* 0x000fe20000410000 */
[----:B------:R-:W-:Y:S01]  /*79e0*/  FMUL.FTZ R173, R173, R168 ;  /* 0x000000a8adad7220 */ /* 0x000fe20000410000 */
[----:B------:R-:W-:Y:S01]  /*79f0*/  FMUL.FTZ R171, R171, R170 ;  /* 0x000000aaabab7220 */ /* 0x000fe20000410000 */
[-C--:B------:R-:W-:Y:S01]  /*7a00*/  FMUL.FTZ R117, R117, R7.reuse ;  /* 0x0000000775757220 */ /* 0x080fe20000410000 */
[----:B------:R-:W-:Y:S01]  /*7a10*/  FFMA.FTZ R4, R116, R7, -R5 ;  /* 0x0000000774047223 */ /* 0x000fe20000010805 */
[----:B------:R-:W-:Y:S01]  /*7a20*/  FMUL.FTZ R6, R175, R27 ;  /* 0x0000001baf067220 */ /* 0x000fe20000410000 */
[----:B------:R-:W-:Y:S01]  /*7a30*/  FMUL.FTZ R144, R174, R144 ;  /* 0x00000090ae907220 */ /* 0x000fe20000410000 */
[----:B------:R-:W-:Y:S01]  /*7a40*/  FFMA.FTZ R117, R116, R8, R117 ;  /* 0x0000000874757223 */ /* 0x000fe20000010075 */
[----:B------:R-:W-:Y:S01]  /*7a50*/  FADD.FTZ R115, R115, R4 ;  /* 0x0000000473737221 */ /* 0x000fe20000010000 */
[----:B------:R-:W-:Y:S01]  /*7a60*/  FMUL.FTZ R138, R8, R138 ;  /* 0x0000008a088a7220 */ /* 0x000fe20000410000 */
[----:B------:R-:W-:Y:S01]  /*7a70*/  FFMA.FTZ R179, R179, R160, -R178 ;  /* 0x000000a0b3b37223 */ /* 0x000fe200000108b2 */
[----:B------:R-:W-:Y:S01]  /*7a80*/  FADD.FTZ R117, RZ, R117 ;  /* 0x00000075ff757221 */ /* 0x000fe20000010000 */
[C---:B------:R-:W-:Y:S01]  /*7a90*/  FMUL.FTZ R4, R0.reuse, R115 ;  /* 0x0000007300047220 */ /* 0x040fe20000410000 */
[----:B------:R-:W-:Y:S01]  /*7aa0*/  FFMA.FTZ R12, R139, R12, -R180 ;  /* 0x0000000c8b0c7223 */ /* 0x000fe200000108b4 */
[----:B------:R-:W-:Y:S01]  /*7ab0*/  FFMA.FTZ R177, R177, R14, -R182 ;  /* 0x0000000eb1b17223 */ /* 0x000fe200000108b6 */
[-C--:B------:R-:W-:Y:S01]  /*7ac0*/  FMUL.FTZ R0, R0, R117.reuse ;  /* 0x0000007500007220 */ /* 0x080fe20000410000 */
[----:B------:R-:W-:Y:S01]  /*7ad0*/  FFMA.FTZ R4, R145, R117, R4 ;  /* 0x0000007591047223 */ /* 0x000fe20000010004 */
[----:B------:R-:W-:Y:S01]  /*7ae0*/  FMUL.FTZ R136, R117, R136 ;  /* 0x0000008875887220 */ /* 0x000fe20000410000 */
[----:B------:R-:W-:Y:S01]  /*7af0*/  FFMA.FTZ R176, R176, R167, -R173 ;  /* 0x000000a7b0b07223 */ /* 0x000fe200000108ad */
[----:B------:R-:W-:Y:S01]  /*7b00*/  FFMA.FTZ R145, R145, R115, -R0 ;  /* 0x0000007391917223 */ /* 0x000fe20000010800 */
[----:B------:R-:W-:Y:S01]  /*7b10*/  FADD.FTZ R10, RZ, R4 ;  /* 0x00000004ff0a7221 */ /* 0x000fe20000010000 */
[----:B------:R-:W-:Y:S01]  /*7b20*/  FMUL.FTZ R4, R118, R181 ;  /* 0x000000b576047220 */ /* 0x000fe20000410000 */
[----:B------:R-:W-:Y:S01]  /*7b30*/  FFMA.FTZ R169, R172, R169, -R171 ;  /* 0x000000a9aca97223 */ /* 0x000fe200000108ab */
[----:B------:R-:W-:Y:S01]  /*7b40*/  FADD.FTZ R146, R146, R145 ;  /* 0x0000009192927221 */ /* 0x000fe20000010000 */
[----:B------:R-:W-:Y:S01]  /*7b50*/  FMUL.FTZ R5, R147, R10 ;  /* 0x0000000a93057220 */ /* 0x000fe20000410000 */
[----:B------:R-:W-:Y:S01]  /*7b60*/  FFMA.FTZ R141, R121, R141, -R4 ;  /* 0x0000008d798d7223 */ /* 0x000fe20000010804 */
[----:B------:R-:W-:Y:S01]  /*7b70*/  FMUL.FTZ R135, R10, R135 ;  /* 0x000000870a877220 */ /* 0x000fe20000410000 */
[-C--:B------:R-:W-:Y:S01]  /*7b80*/  FMUL.FTZ R147, R147, R146.reuse ;  /* 0x0000009293937220 */ /* 0x080fe20000410000 */
[C---:B------:R-:W-:Y:S01]  /*7b90*/  FFMA.FTZ R0, R148.reuse, R146, -R5 ;  /* 0x0000009294007223 */ /* 0x040fe20000010805 */
[----:B------:R-:W-:Y:S01]  /*7ba0*/  FMUL.FTZ R5, R161, R142 ;  /* 0x0000008ea1057220 */ /* 0x000fe20000410000 */
[----:B------:R-:W-:Y:S01]  /*7bb0*/  FFMA.FTZ R6, R129, R26, -R6 ;  /* 0x0000001a81067223 */ /* 0x000fe20000010806 */
[----:B------:R-:W-:Y:S01]  /*7bc0*/  FFMA.FTZ R147, R148, R10, R147 ;  /* 0x0000000a94937223 */ /* 0x000fe20000010093 */
[----:B------:R-:W-:Y:S01]  /*7bd0*/  FADD.FTZ R149, R149, R0 ;  /* 0x0000000095957221 */ /* 0x000fe20000010000 */
[----:B------:R-:W-:Y:S01]  /*7be0*/  FFMA.FTZ R140, R162, R140, -R5 ;  /* 0x0000008ca28c7223 */ /* 0x000fe20000010805 */
        /* <DEDUP_REMOVED lines=11> */
[----:B------:R-:W-:Y:S01]  /*7ca0*/  FFMA.FTZ R131, R149, R130, -R131 ;  /* 0x0000008295837223 */ /* 0x000fe20000010883 */
[----:B------:R-:W-:Y:S01]  /*7cb0*/  FFMA.FTZ R92, R179, 2, R92 ;  /* 0x40000000b35c7823 */ /* 0x000fe2000001005c */
[----:B------:R-:W-:Y:S01]  /*7cc0*/  FADD.FTZ R151, R152, R151 ;  /* 0x0000009798977221 */ /* 0x000fe20000010000 */
[C---:B------:R-:W-:Y:S01]  /*7cd0*/  FMUL.FTZ R5, R153.reuse, R4 ;  /* 0x0000000499057220 */ /* 0x040fe20000410000 */
[----:B------:R-:W-:Y:S01]  /*7ce0*/  FMUL.FTZ R132, R4, R132 ;  /* 0x0000008404847220 */ /* 0x000fe20000410000 */
[----:B------:R-:W-:Y:S01]  /*7cf0*/  FFMA.FTZ R93, R12, 2, R93 ;  /* 0x400000000c5d7823 */ /* 0x000fe2000001005d */
[-C--:B------:R-:W-:Y:S01]  /*7d00*/  FMUL.FTZ R153, R153, R151.reuse ;  /* 0x0000009799997220 */ /* 0x080fe20000410000 */
[C---:B------:R-:W-:Y:S01]  /*7d10*/  FFMA.FTZ R0, R154.reuse, R151, -R5 ;  /* 0x000000979a007223 */ /* 0x040fe20000010805 */
[----:B------:R-:W-:Y:S01]  /*7d20*/  FFMA.FTZ R132, R151, R127, -R132 ;  /* 0x0000007f97847223 */ /* 0x000fe20000010884 */
[----:B------:R-:W-:Y:S01]  /*7d30*/  FFMA.FTZ R94, R177, 2, R94 ;  /* 0x40000000b15e7823 */ /* 0x000fe2000001005e */
[----:B------:R-:W-:Y:S01]  /*7d40*/  FFMA.FTZ R153, R154, R4, R153 ;  /* 0x000000049a997223 */ /* 0x000fe20000010099 */
[----:B------:R-:W-:Y:S01]  /*7d50*/  FADD.FTZ R155, R155, R0 ;  /* 0x000000009b9b7221 */ /* 0x000fe20000010000 */
[----:B------:R-:W-:Y:S01]  /*7d60*/  FFMA.FTZ R95, R176, 2, R95 ;  /* 0x40000000b05f7823 */ /* 0x000fe2000001005f */
[----:B------:R-:W-:Y:S01]  /*7d70*/  FFMA.FTZ R96, R169, 2, R96 ;  /* 0x40000000a9607823 */ /* 0x000fe20000010060 */
[----:B------:R-:W-:Y:S01]  /*7d80*/  FADD.FTZ R153, RZ, R153 ;  /* 0x00000099ff997221 */ /* 0x000fe20000010000 */
[----:B------:R-:W-:Y:S01]  /*7d90*/  FMUL.FTZ R0, R156, R155 ;  /* 0x0000009b9c007220 */ /* 0x000fe20000410000 */
[----:B------:R-:W-:Y:S01]  /*7da0*/  FFMA.FTZ R97, R6, 2, R97 ;  /* 0x4000000006617823 */ /* 0x000fe20000010061 */
[----:B------:R-:W-:Y:S01]  /*7db0*/  FFMA.FTZ R98, R143, 2, R98 ;  /* 0x400000008f627823 */ /* 0x000fe20000010062 */
[-C--:B------:R-:W-:Y:S01]  /*7dc0*/  FMUL.FTZ R156, R156, R153.reuse ;  /* 0x000000999c9c7220 */ /* 0x080fe20000410000 */
[----:B------:R-:W-:Y:S01]  /*7dd0*/  FFMA.FTZ R0, R157, R153, R0 ;  /* 0x000000999d007223 */ /* 0x000fe20000010000 */
[----:B------:R-:W-:Y:S01]  /*7de0*/  FMUL.FTZ R5, R153, R128 ;  /* 0x0000008099057220 */ /* 0x000fe20000410000 */
[----:B------:R-:W-:Y:S01]  /*7df0*/  FFMA.FTZ R99, R140, 2, R99 ;  /* 0x400000008c637823 */ /* 0x000fe20000010063 */
[----:B------:R-:W-:Y:S01]  /*7e00*/  FFMA.FTZ R157, R157, R155, -R156 ;  /* 0x0000009b9d9d7223 */ /* 0x000fe2000001089c */
[----:B------:R-:W-:Y:S01]  /*7e10*/  FADD.FTZ R0, RZ, R0 ;  /* 0x00000000ff007221 */ /* 0x000fe20000010000 */
[----:B------:R-:W-:Y:S01]  /*7e20*/  FFMA.FTZ R5, R155, R124, -R5 ;  /* 0x0000007c9b057223 */ /* 0x000fe20000010805 */
[----:B------:R-:W-:Y:S01]  /*7e30*/  FFMA.FTZ R100, R141, 2, R100 ;  /* 0x400000008d647823 */ /* 0x000fe20000010064 */
[----:B------:R-:W-:Y:S01]  /*7e40*/  FADD.FTZ R158, R158, R157 ;  /* 0x0000009d9e9e7221 */ /* 0x000fe20000010000 */
[----:B------:R-:W-:Y:S01]  /*7e50*/  FMUL.FTZ R25, R25, R0 ;  /* 0x0000000019197220 */ /* 0x000fe20000410000 */
[----:B------:R-:W-:Y:S01]  /*7e60*/  FFMA.FTZ R101, R138, 2, R101 ;  /* 0x400000008a657823 */ /* 0x000fe20000010065 */
[----:B------:R-:W-:Y:S01]  /*7e70*/  FFMA.FTZ R102, R133, 2, R102 ;  /* 0x4000000085667823 */ /* 0x000fe20000010066 */
[----:B------:R-:W-:Y:S01]  /*7e80*/  FFMA.FTZ R103, R134, 2, R103 ;  /* 0x4000000086677823 */ /* 0x000fe20000010067 */
[----:B------:R-:W-:Y:S01]  /*7e90*/  FFMA.FTZ R24, R158, R24, -R25 ;  /* 0x000000189e187223 */ /* 0x000fe20000010819 */
[----:B------:R-:W-:Y:S01]  /*7ea0*/  FFMA.FTZ R104, R131, 2, R104 ;  /* 0x4000000083687823 */ /* 0x000fe20000010068 */
[----:B------:R-:W-:Y:S01]  /*7eb0*/  FFMA.FTZ R105, R132, 2, R105 ;  /* 0x4000000084697823 */ /* 0x000fe20000010069 */
[----:B------:R-:W-:Y:S01]  /*7ec0*/  FFMA.FTZ R106, R5, 2, R106 ;  /* 0x40000000056a7823 */ /* 0x000fe2000001006a */
[----:B------:R-:W-:Y:S01]  /*7ed0*/  FFMA.FTZ R107, R24, 2, R107 ;  /* 0x40000000186b7823 */ /* 0x000fe2000001006b */
[----:B------:R-:W-:Y:S06]  /*7ee0*/  @!P0 BRA `(.L_x_1477) ;  /* 0xffffffbc00e88947 */ /* 0x000fec000383ffff */
.L_x_1474:
[----:B------:R-:W-:Y:S01]  /*7ef0*/  ISETP.NE.AND P0, PT, R63, RZ, PT ;  /* 0x000000ff3f00720c */ /* 0x000fe20003f05270 */
[----:B------:R-:W-:Y:S01]  /*7f00*/  BAR.SYNC.DEFER_BLOCKING 0x0 ;  /* 0x0000000000007b1d */ /* 0x000fe20000010000 */
[----:B------:R-:W-:Y:S02]  /*7f10*/  F2FP.BF16.F32.PACK_AB R92, R93, R92 ;  /* 0x0000005c5d5c723e */ /* 0x000fe400000010ff */
[----:B------:R-:W-:Y:S02]  /*7f20*/  F2FP.BF16.F32.PACK_AB R94, R95, R94 ;  /* 0x0000005e5f5e723e */ /* 0x000fe400000010ff */
[----:B------:R-:W-:Y:S01]  /*7f30*/  F2FP.BF16.F32.PACK_AB R96, R97, R96 ;  /* 0x000000606160723e */ /* 0x000fe200000010ff */
[----:B------:R-:W-:Y:S01]  /*7f40*/  BSSY B0, `(.L_x_1478) ;  /* 0x0000049000007945 */ /* 0x000fe20003800000 */
[----:B------:R-:W-:Y:S02]  /*7f50*/  PRMT R0, R92, 0x7632, R0 ;  /* 0x000076325c007816 */ /* 0x000fe40000000000 */
        /* <DEDUP_REMOVED lines=16> */
[----:B--2---:R-:W-:-:S03]  /*8060*/  PRMT R4, R102, 0x7632, R4 ;  /* 0x0000763266047816 */ /* 0x004fc60000000004 */
[----:B------:R-:W-:Y:S01]  /*8070*/  STS.U16 [R58+0x4], R94 ;  /* 0x0000045e3a007388 */ /* 0x000fe20000000400 */
[----:B0-----:R-:W-:-:S03]  /*8080*/  @!P0 IMAD R6, R38, -0x200, R5 ;  /* 0xfffffe0026068824 */ /* 0x001fc600078e0205 */
        /* <DEDUP_REMOVED lines=30> */
[----:B------:R-:W3:Y:S01]  /*8270*/  LDS R41, [UR4+0x420] ;  /* 0x00042004ff297984 */ /* 0x000ee20008000800 */
[----:B------:R-:W-:-:S02]  /*8280*/  ULDC.64 UR4, c[0x0][0x2b0] ;  /* 0x0000ac0000047ab9 */ /* 0x000fc40000000a00 */
[----:B0-----:R-:W-:Y:S02]  /*8290*/  IMAD R0, R166, UR4, RZ ;  /* 0x00000004a6007c24 */ /* 0x001fe4000f8e02ff */
[----:B-1----:R-:W-:-:S04]  /*82a0*/  IMAD.WIDE.U32 R4, R33, UR4, RZ ;  /* 0x0000000421047c25 */ /* 0x002fc8000f8e00ff */
[----:B--2---:R-:W-:-:S05]  /*82b0*/  IMAD R9, R33, UR5, R0 ;  /* 0x0000000521097c24 */ /* 0x004fca000f8e0200 */
[----:B------:R-:W-:Y:S02]  /*82c0*/  IADD3 R59, R5, R9, RZ ;  /* 0x00000009053b7210 */ /* 0x000fe40007ffe0ff */
[----:B---3--:R-:W-:-:S13]  /*82d0*/  ISETP.GE.AND P0, PT, R36, R41, PT ;  /* 0x000000292400720c */ /* 0x008fda0003f06270 */
        /* <DEDUP_REMOVED lines=15> */
.L_x_1479:
[----:B------:R-:W-:Y:S05]  /*83d0*/  BSYNC B0 ;  /* 0x0000000000007941 */ /* 0x000fea0003800000 */
.L_x_1478:
[----:B------:R-:W-:Y:S01]  /*83e0*/  ULDC.64 UR4, c[0x0][0x2b8] ;  /* 0x0000ae0000047ab9 */ /* 0x000fe20000000a00 */
[--C-:B------:R-:W-:Y:S01]  /*83f0*/  LOP3.LUT R6, R35, 0x40, R32.reuse, 0xfe, !PT ;  /* 0x0000004023067812 */ /* 0x100fe200078efe20 */
[----:B------:R-:W-:Y:S01]  /*8400*/  IMAD R7, R29, UR4, RZ ;  /* 0x000000041d077c24 */ /* 0x000fe2000f8e02ff */
[----:B------:R-:W-:Y:S02]  /*8410*/  MOV R5, R59 ;  /* 0x0000003b00057202 */ /* 0x000fe40000000f00 */
[-C--:B------:R-:W-:Y:S01]  /*8420*/  ISETP.GE.AND P4, PT, R6, R41.reuse, PT ;  /* 0x000000290600720c */ /* 0x080fe20003f86270 */
[C---:B------:R-:W-:Y:S01]  /*8430*/  IMAD R6, R28.reuse, UR5, R7 ;  /* 0x000000051c067c24 */ /* 0x040fe2000f8e0207 */
[----:B------:R-:W-:Y:S01]  /*8440*/  LOP3.LUT R0, R35, 0x20, R32, 0xfe, !PT ;  /* 0x0000002023007812 */ /* 0x000fe200078efe20 */
[----:B------:R-:W-:Y:S01]  /*8450*/  IMAD.WIDE.U32 R4, R28, UR4, R4 ;  /* 0x000000041c047c25 */ /* 0x000fe2000f8e0004 */
[----:B------:R-:W-:Y:S01]  /*8460*/  SHF.L.U32 R7, R38, 0x9, RZ ;  /* 0x0000000926077819 */ /* 0x000fe200000006ff */
[----:B------:R-:W-:Y:S01]  /*8470*/  ULDC.64 UR4, c[0x0][0x308] ;  /* 0x0000c20000047ab9 */ /* 0x000fe20000000a00 */
[----:B------:R-:W-:-:S02]  /*8480*/  ISETP.GE.AND P3, PT, R0, R41, PT ;  /* 0x000000290000720c */ /* 0x000fc40003f66270 */
[----:B0-----:R-:W-:Y:S02]  /*8490*/  SHF.R.S32.HI R9, RZ, 0x1f, R7 ;  /* 0x0000001fff097819 */ /* 0x001fe40000011407 */
[----:B------:R-:W-:Y:S02]  /*84a0*/  IADD3 R0, P1, R7, R4, RZ ;  /* 0x0000000407007210 */ /* 0x000fe40007f3e0ff */
[----:B------:R-:W-:Y:S01]  /*84b0*/  LEA R7, P0, R36, UR4, 0x1 ;  /* 0x0000000424077c11 */ /* 0x000fe2000f8008ff */
[----:B------:R-:W-:Y:S01]  /*84c0*/  ULDC UR4, c[0x0][0x224] ;  /* 0x0000890000047ab9 */ /* 0x000fe20000000800 */
[C-C-:B------:R-:W-:Y:S02]  /*84d0*/  LOP3.LUT R8, R35.reuse, 0x60, R32.reuse, 0xfe, !PT ;  /* 0x0000006023087812 */ /* 0x140fe400078efe20 */
[----:B------:R-:W-:Y:S02]  /*84e0*/  LOP3.LUT R10, R35, 0x80, R32, 0xfe, !PT ;  /* 0x00000080230a7812 */ /* 0x000fe400078efe20 */
[----:B------:R-:W-:-:S02]  /*84f0*/  IADD3.X R5, R9, R6, R5, P1, !PT ;  /* 0x0000000609057210 */ /* 0x000fc40000ffe405 */
[----:B------:R-:W-:Y:S02]  /*8500*/  LEA.HI.X R6, R36, UR5, R37, 0x1, P0 ;  /* 0x0000000524067c11 */ /* 0x000fe400080f0c25 */
[----:B------:R-:W-:Y:S02]  /*8510*/  LEA R4, P0, R0, R7, 0x1 ;  /* 0x0000000700047211 */ /* 0x000fe400078008ff */
[-C--:B------:R-:W-:Y:S02]  /*8520*/  ISETP.GE.AND P5, PT, R8, R41.reuse, PT ;  /* 0x000000290800720c */ /* 0x080fe40003fa6270 */
[----:B------:R-:W-:Y:S02]  /*8530*/  ISETP.GE.AND P6, PT, R10, R41, PT ;  /* 0x000000290a00720c */ /* 0x000fe40003fc6270 */
[----:B------:R-:W-:Y:S02]  /*8540*/  LOP3.LUT R8, R35, 0xa0, R32, 0xfe, !PT ;  /* 0x000000a023087812 */ /* 0x000fe400078efe20 */
[----:B------:R-:W-:-:S02]  /*8550*/  LEA.HI.X R5, R0, R6, R5, 0x1, P0 ;  /* 0x0000000600057211 */ /* 0x000fc400000f0c05 */
[-C--:B------:R-:W-:Y:S02]  /*8560*/  ISETP.GE.AND P0, PT, R8, R41.reuse, PT ;  /* 0x000000290800720c */ /* 0x080fe40003f06270 */
[C-C-:B------:R-:W-:Y:S01]  /*8570*/  LOP3.LUT R0, R35.reuse, 0x100, R32.reuse, 0xfe, !PT ;  /* 0x0000010023007812 */ /* 0x140fe200078efe20 */
[----:B------:R0:W-:Y:S01]  /*8580*/  @!P3 STG.E.U16 desc[UR6][R4.64+0x40], R43 ;  /* 0x0000402b0400b986 */ /* 0x0001e2000c101506 */
[C-C-:B------:R-:W-:Y:S02]  /*8590*/  LOP3.LUT R6, R35.reuse, 0x120, R32.reuse, 0xfe, !PT ;  /* 0x0000012023067812 */ /* 0x140fe400078efe20 */
[C-C-:B------:R-:W-:Y:S01]  /*85a0*/  LOP3.LUT R10, R35.reuse, 0xc0, R32.reuse, 0xfe, !PT ;  /* 0x000000c0230a7812 */ /* 0x140fe200078efe20 */
[----:B------:R0:W-:Y:S01]  /*85b0*/  @!P4 STG.E.U16 desc[UR6][R4.64+0x80], R13 ;  /* 0x0000800d0400c986 */ /* 0x0001e2000c101506 */
[-C--:B------:R-:W-:Y:S02]  /*85c0*/  ISETP.GE.AND P3, PT, R0, R41.reuse, PT ;  /* 0x000000290000720c */ /* 0x080fe40003f66270 */
[----:B------:R-:W-:Y:S01]  /*85d0*/  LOP3.LUT R0, R35, 0x140, R32, 0xfe, !PT ;  /* 0x0000014023007812 */ /* 0x000fe200078efe20 */
[----:B------:R0:W-:Y:S01]  /*85e0*/  @!P5 STG.E.U16 desc[UR6][R4.64+0xc0], R45 ;  /* 0x0000c02d0400d986 */ /* 0x0001e2000c101506 */
[----:B------:R-:W-:-:S02]  /*85f0*/  ISETP.GE.AND P4, PT, R6, R41, PT ;  /* 0x000000290600720c */ /* 0x000fc40003f86270 */
[-C--:B------:R-:W-:Y:S01]  /*8600*/  ISETP.GE.AND P1, PT, R10, R41.reuse, PT ;  /* 0x000000290a00720c */ /* 0x080fe20003f26270 */
        /* <DEDUP_REMOVED lines=17> */
[----:B------:R-:W-:Y:S01]  /*8720*/  IADD3 R38, R38, 0x1, RZ ;  /* 0x0000000126267810 */ /* 0x000fe20007ffe0ff */
[----:B------:R0:W-:Y:S01]  /*8730*/  @!P6 STG.E.U16 desc[UR6][R4.64+0x2c0], R53 ;  /* 0x0002c0350400e986 */ /* 0x0001e2000c101506 */
[----:B------:R-:W-:-:S03]  /*8740*/  ISETP.GE.AND P3, PT, R6, R41, PT ;  /* 0x000000290600720c */ /* 0x000fc60003f66270 */
[----:B------:R0:W-:Y:S01]  /*8750*/  @!P2 STG.E.U16 desc[UR6][R4.64+0x1c0], R49 ;  /* 0x0001c0310400a986 */ /* 0x0001e2000c101506 */
[----:B------:R-:W-:-:S03]  /*8760*/  ISETP.GE.AND P2, PT, R0, R41, PT ;  /* 0x000000290000720c */ /* 0x000fc60003f46270 */
[----:B------:R0:W-:Y:S01]  /*8770*/  @!P0 STG.E.U16 desc[UR6][R4.64+0x300], R25 ;  /* 0x0003001904008986 */ /* 0x0001e2000c101506 */
[----:B------:R-:W-:-:S03]  /*8780*/  ISETP.GE.AND P0, PT, R38, UR4, PT ;  /* 0x0000000426007c0c */ /* 0x000fc6000bf06270 */
[----:B------:R0:W-:Y:S01]  /*8790*/  @!P1 STG.E.U16 desc[UR6][R4.64+0x340], R55 ;  /* 0x0003403704009986 */ /* 0x0001e2000c101506 */
[----:B------:R-:W-:-:S03]  /*87a0*/  IADD3 R59, P1, R16, 0x400, RZ ;  /* 0x00000400103b7810 */ /* 0x000fc60007f3e0ff */
[----:B------:R0:W-:Y:S01]  /*87b0*/  @!P3 STG.E.U16 desc[UR6][R4.64+0x3c0], R57 ;  /* 0x0003c0390400b986 */ /* 0x0001e2000c101506 */
[----:B------:R-:W-:Y:S02]  /*87c0*/  IADD3 R39, P3, R39, 0x800, RZ ;  /* 0x0000080027277810 */ /* 0x000fe40007f7e0ff */
[----:B------:R-:W-:Y:S01]  /*87d0*/  IADD3.X R76, RZ, R17, RZ, P1, !PT ;  /* 0x00000011ff4c7210 */ /* 0x000fe20000ffe4ff */
[----:B------:R0:W-:Y:S01]  /*87e0*/  @!P2 STG.E.U16 desc[UR6][R4.64+0x380], R27 ;  /* 0x0003801b0400a986 */ /* 0x0001e2000c101506 */
[----:B------:R-:W-:Y:S02]  /*87f0*/  IADD3 R0, P2, R2, 0x400, RZ ;  /* 0x0000040002007810 */ /* 0x000fe40007f5e0ff */
[----:B------:R-:W-:Y:S02]  /*8800*/  IADD3.X R40, RZ, R40, RZ, P3, !PT ;  /* 0x00000028ff287210 */ /* 0x000fe40001ffe4ff */
[----:B------:R-:W-:Y:S01]  /*8810*/  IADD3.X R3, RZ, R3, RZ, P2, !PT ;  /* 0x00000003ff037210 */ /* 0x000fe200017fe4ff */
[----:B------:R-:W-:Y:S08]  /*8820*/  @!P0 BRA `(.L_x_1480) ;  /* 0xffffff7c00808947 */ /* 0x000ff0000383ffff */
[----:B------:R-:W-:Y:S05]  /*8830*/  EXIT ;  /* 0x000000000000794d */ /* 0x000fea0003800000 */
.L_x_1481:
        /* <DEDUP_REMOVED lines=12> */
.L_x_5194:


//--------------------- .text._Z25selective_scan_fwd_kernelI32Selective_Scan_fwd_kernel_traitsILi32ELi16ELi1ELb0ELb0ELb1ELb1EN3c108BFloat16ENS1_7complexIfEEEEv13SSMParamsBase --------------------------
	.section	.text._Z25selective_scan_fwd_kernelI32Selective_Scan_fwd_kernel_traitsILi32ELi16ELi1ELb0ELb0ELb1ELb1EN3c108BFloat16ENS1_7complexIfEEEEv13SSMParamsBase,"ax",@progbits
	.align	128
        .global         _Z25selective_scan_fwd_kernelI32Selective_Scan_fwd_kernel_traitsILi32ELi16ELi1ELb0ELb0ELb1ELb1EN3c108BFloat16ENS1_7complexIfEEEEv13SSMParamsBase
        .type           _Z25selective_scan_fwd_kernelI32Selective_Scan_fwd_kernel_traitsILi32ELi16ELi1ELb0ELb0ELb1ELb1EN3c108BFloat16ENS1_7complexIfEEEEv13SSMParamsBase,@function
        .size           _Z25selective_scan_fwd_kernelI32Selective_Scan_fwd_kernel_traitsILi32ELi16ELi1ELb0ELb0ELb1ELb1EN3c108BFloat16ENS1_7complexIfEEEEv13SSMParamsBase,(.L_x_5195 - _Z25selective_scan_fwd_kernelI32Selective_Scan_fwd_kernel_traitsILi32ELi16ELi1ELb0ELb0ELb1ELb1EN3c108BFloat16ENS1_7complexIfEEEEv13SSMParamsBase)
        .other          _Z25selective_scan_fwd_kernelI32Selective_Scan_fwd_kernel_traitsILi32ELi16ELi1ELb0ELb0ELb1ELb1EN3c108BFloat16ENS1_7complexIfEEEEv13SSMParamsBase,@"STO_CUDA_ENTRY STV_DEFAULT"
_Z25selective_scan_fwd_kernelI32Selective_Scan_fwd_kernel_traitsILi32ELi16ELi1ELb0ELb0ELb1ELb1EN3c108BFloat16ENS1_7complexIfEEEEv13SSMParamsBase:
.text._Z25selective_scan_fwd_kernelI32Selective_Scan_fwd_kernel_traitsILi32ELi16ELi1ELb0ELb0ELb1ELb1EN3c108BFloat16ENS1_7complexIfEEEEv13SSMParamsBase:
        /* <DEDUP_REMOVED lines=99> */
.L_x_1522:
[----:B------:R-:W0:Y:S01]  /*0630*/  LDC R41, c[0x0][0x218] ;  /* 0x00008600ff297b82 */ /* 0x000e220000000800 */
[----:B-1----:R-:W-:Y:S02]  /*0640*/  PRMT R5, RZ, 0x7610, R5 ;  /* 0x00007610ff057816 */ /* 0x002fe40000000005 */
        /* <DEDUP_REMOVED lines=293> */
.L_x_1483:
[----:B------:R-:W-:Y:S05]  /*18a0*/  BSYNC B0 ;  /* 0x0000000000007941 */ /* 0x000fea0003800000 */
.L_x_1482:
        /* <DEDUP_REMOVED lines=36> */
.L_x_1485:
[----:B------:R-:W-:Y:S05]  /*1af0*/  BSYNC B0 ;  /* 0x0000000000007941 */ /* 0x000fea0003800000 */
.L_x_1484:
        /* <DEDUP_REMOVED lines=38> */
.L_x_1487:
[----:B------:R-:W-:Y:S05]  /*1d60*/  BSYNC B0 ;  /* 0x0000000000007941 */ /* 0x000fea0003800000 */
.L_x_1486:
        /* <DEDUP_REMOVED lines=36> */
.L_x_1489:
[----:B------:R-:W-:Y:S05]  /*1fb0*/  BSYNC B0 ;  /* 0x0000000000007941 */ /* 0x000fea0003800000 */
.L_x_1488:
        /* <DEDUP_REMOVED lines=38> */
.L_x_1491:
[----:B------:R-:W-:Y:S05]  /*2220*/  BSYNC B0 ;  /* 0x0000000000007941 */ /* 0x000fea0003800000 */
.L_x_1490:
        /* <DEDUP_REMOVED lines=36> */
.L_x_1493:
[----:B------:R-:W-:Y:S05]  /*2470*/  BSYNC B0 ;  /* 0x0000000000007941 */ /* 0x000fea0003800000 */
.L_x_1492:
        /* <DEDUP_REMOVED lines=38> */
.L_x_1495:
[----:B------:R-:W-:Y:S05]  /*26e0*/  BSYNC B0 ;  /* 0x0000000000007941 */ /* 0x000fea0003800000 */
.L_x_1494:
        /* <DEDUP_REMOVED lines=37> */
.L_x_1497:
[----:B------:R-:W-:Y:S05]  /*2940*/  BSYNC B0 ;  /* 0x0000000000007941 */ /* 0x000fea0003800000 */
.L_x_1496:
        /* <DEDUP_REMOVED lines=42> */
.L_x_1499:
[----:B------:R-:W-:Y:S05]  /*2bf0*/  BSYNC B0 ;  /* 0x0000000000007941 */ /* 0x000fea0003800000 */
.L_x_1498:
        /* <DEDUP_REMOVED lines=40> */
.L_x_1501:
[----:B------:R-:W-:Y:S05]  /*2e80*/  BSYNC B0 ;  /* 0x0000000000007941 */ /* 0x000fea0003800000 */
.L_x_1500:
        /* <DEDUP_REMOVED lines=46> */
.L_x_1503:
[----:B------:R-:W-:Y:S05]  /*3170*/  BSYNC B0 ;  /* 0x0000000000007941 */ /* 0x000fea0003800000 */
.L_x_1502:
        /* <DEDUP_REMOVED lines=33> */
.L_x_1505:
[----:B------:R-:W-:Y:S05]  /*3390*/  BSYNC B0 ;  /* 0x0000000000007941 */ /* 0x000fea0003800000 */
.L_x_1504:
        /* <DEDUP_REMOVED lines=33> */
.L_x_1507:
[----:B------:R-:W-:Y:S05]  /*35b0*/  BSYNC B0 ;  /* 0x0000000000007941 */ /* 0x000fea0003800000 */
.L_x_1506:
        /* <DEDUP_REMOVED lines=33> */
.L_x_1509:
[----:B------:R-:W-:Y:S05]  /*37d0*/  BSYNC B0 ;  /* 0x0000000000007941 */ /* 0x000fea0003800000 */
.L_x_1508:
        /* <DEDUP_REMOVED lines=33> */
.L_x_1511:
[----:B------:R-:W-:Y:S05]  /*39f0*/  BSYNC B0 ;  /* 0x0000000000007941 */ /* 0x000fea0003800000 */
.L_x_1510:
        /* <DEDUP_REMOVED lines=33> */
.L_x_1513:
[----:B------:R-:W-:Y:S05]  /*3c10*/  BSYNC B0 ;  /* 0x0000000000007941 */ /* 0x000fea0003800000 */
.L_x_1512:
        /* <DEDUP_REMOVED lines=39> */
.L_x_1517:
        /* <DEDUP_REMOVED lines=938> */
.L_x_1516:
[----:B------:R-:W-:Y:S05]  /*7930*/  BSYNC B0 ;  /* 0x0000000000007941 */ /* 0x000fea0003800000 */
.L_x_1515:
        /* <DEDUP_REMOVED lines=91> */
.L_x_1514:
[----:B------:R-:W-:Y:S01]  /*7ef0*/  BAR.SYNC.DEFER_BLOCKING 0x0 ;  /* 0x0000000000007b1d */ /* 0x000fe20000010000 */
[----:B------:R-:W-:Y:S02]  /*7f00*/  ISETP.NE.AND P0, PT, R63, RZ, PT ;  /* 0x000000ff3f00720c */ /* 0x000fe40003f05270 */
[----:B------:R-:W-:Y:S02]  /*7f10*/  F2FP.BF16.F32.PACK_AB R0, R93, R92 ;  /* 0x0000005c5d00723e */ /* 0x000fe400000010ff */
[----:B------:R-:W-:Y:S01]  /*7f20*/  F2FP.BF16.F32.PACK_AB R4, R95, R94 ;  /* 0x0000005e5f04723e */ /* 0x000fe200000010ff */
[----:B------:R-:W-:Y:S01]  /*7f30*/  ULDC.64 UR8, c[0x0][0x2b0] ;  /* 0x0000ac0000087ab9 */ /* 0x000fe20000000a00 */
[C---:B------:R-:W-:Y:S01]  /*7f40*/  PRMT R6, R0.reuse, 0x7610, R6 ;  /* 0x0000761000067816 */ /* 0x040fe20000000006 */
[----:B------:R-:W-:Y:S01]  /*7f50*/  BSSY B0, `(.L_x_1518) ;  /* 0x000004f000007945 */ /* 0x000fe20003800000 */
[----:B------:R-:W-:Y:S02]  /*7f60*/  PRMT R8, R0, 0x7632, R8 ;  /* 0x0000763200087816 */ /* 0x000fe40000000008 */
[----:B------:R-:W-:-:S02]  /*7f70*/  PRMT R9, R4, 0x7610, R9 ;  /* 0x0000761004097816 */ /* 0x000fc40000000009 */
[----:B------:R-:W-:Y:S01]  /*7f80*/  F2FP.BF16.F32.PACK_AB R5, R97, R96 ;  /* 0x000000606105723e */ /* 0x000fe200000010ff */
[----:B------:R-:W0:Y:S01]  /*7f90*/  @!P0 LDC R7, c[0x0][0x218] ;  /* 0x00008600ff078b82 */ /* 0x000e220000000800 */
[----:B------:R-:W-:Y:S02]  /*7fa0*/  PRMT R10, R4, 0x7632, R10 ;  /* 0x00007632040a7816 */ /* 0x000fe4000000000a */
[----:B------:R-:W-:Y:S02]  /*7fb0*/  F2FP.BF16.F32.PACK_AB R0, R99, R98 ;  /* 0x000000626300723e */ /* 0x000fe400000010ff */
[----:B------:R-:W-:Y:S02]  /*7fc0*/  F2FP.BF16.F32.PACK_AB R4, R101, R100 ;  /* 0x000000646504723e */ /* 0x000fe400000010ff */
[C---:B------:R-:W-:Y:S02]  /*7fd0*/  PRMT R11, R5.reuse, 0x7610, R11 ;  /* 0x00007610050b7816 */ /* 0x040fe4000000000b */
[----:B------:R-:W-:Y:S01]  /*7fe0*/  PRMT R12, R5, 0x7632, R12 ;  /* 0x00007632050c7816 */ /* 0x000fe2000000000c */
[----:B------:R1:W-:Y:S01]  /*7ff0*/  STS.U16 [R58], R6 ;  /* 0x000000063a007388 */ /* 0x0003e20000000400 */
[----:B------:R-:W-:-:S02]  /*8000*/  PRMT R13, R4, 0x7610, R13 ;  /* 0x00007610040d7816 */ /* 0x000fc4000000000d */
[----:B------:R-:W-:Y:S01]  /*8010*/  F2FP.BF16.F32.PACK_AB R5, R103, R102 ;  /* 0x000000666705723e */ /* 0x000fe200000010ff */
[----:B------:R2:W-:Y:S04]  /*8020*/  STS.U16 [R58+0x2], R8 ;  /* 0x000002083a007388 */ /* 0x0005e80000000400 */
[----:B------:R3:W-:Y:S01]  /*8030*/  STS.U16 [R58+0x4], R9 ;  /* 0x000004093a007388 */ /* 0x0007e20000000400 */
[----:B-1----:R-:W-:-:S03]  /*8040*/  PRMT R6, R0, 0x7610, R6 ;  /* 0x0000761000067816 */ /* 0x002fc60000000006 */
[----:B------:R1:W-:Y:S01]  /*8050*/  STS.U16 [R58+0x8], R11 ;  /* 0x0000080b3a007388 */ /* 0x0003e20000000400 */
[----:B--2---:R-:W-:Y:S02]  /*8060*/  PRMT R8, R0, 0x7632, R8 ;  /* 0x0000763200087816 */ /* 0x004fe40000000008 */
[----:B------:R-:W-:Y:S01]  /*8070*/  F2FP.BF16.F32.PACK_AB R0, R105, R104 ;  /* 0x000000686900723e */ /* 0x000fe200000010ff */
[----:B------:R2:W-:Y:S01]  /*8080*/  STS.U16 [R58+0xa], R12 ;  /* 0x00000a0c3a007388 */ /* 0x0005e20000000400 */
[----:B---3--:R-:W-:Y:S02]  /*8090*/  PRMT R9, R4, 0x7632, R9 ;  /* 0x0000763204097816 */ /* 0x008fe40000000009 */
[----:B------:R-:W-:Y:S01]  /*80a0*/  F2FP.BF16.F32.PACK_AB R4, R107, R106 ;  /* 0x0000006a6b04723e */ /* 0x000fe200000010ff */
[----:B------:R3:W-:Y:S01]  /*80b0*/  STS.U16 [R58+0xc], R6 ;  /* 0x00000c063a007388 */ /* 0x0007e20000000400 */
[----:B-1----:R-:W-:-:S03]  /*80c0*/  PRMT R11, R5, 0x7632, R11 ;  /* 0x00007632050b7816 */ /* 0x002fc6000000000b */
[----:B------:R0:W-:Y:S01]  /*80d0*/  STS.U16 [R58+0x6], R10 ;  /* 0x0000060a3a007388 */ /* 0x0001e20000000400 */
[----:B--2---:R-:W-:-:S03]  /*80e0*/  PRMT R12, R0, 0x7632, R12 ;  /* 0x00007632000c7816 */ /* 0x004fc6000000000c */
[----:B------:R-:W-:Y:S01]  /*80f0*/  STS.U16 [R58+0xe], R8 ;  /* 0x00000e083a007388 */ /* 0x000fe20000000400 */
[----:B---3--:R-:W-:-:S03]  /*8100*/  PRMT R6, R4, 0x7632, R6 ;  /* 0x0000763204067816 */ /* 0x008fc60000000006 */
[----:B------:R-:W-:Y:S01]  /*8110*/  STS.U16 [R58+0x10], R13 ;  /* 0x0000100d3a007388 */ /* 0x000fe20000000400 */
[----:B0-----:R-:W-:-:S03]  /*8120*/  @!P0 IMAD R10, R38, -0x200, R7 ;  /* 0xfffffe00260a8824 */ /* 0x001fc600078e0207 */
[----:B------:R0:W-:Y:S04]  /*8130*/  STS.U16 [R58+0x12], R9 ;  /* 0x000012093a007388 */ /* 0x0001e80000000400 */
[----:B------:R-:W-:Y:S04]  /*8140*/  STS.U16 [R58+0x14], R5 ;  /* 0x000014053a007388 */ /* 0x000fe80000000400 */
[----:B------:R-:W-:Y:S01]  /*8150*/  STS.U16 [R58+0x16], R11 ;  /* 0x0000160b3a007388 */ /* 0x000fe20000000400 */
[----:B0-----:R-:W-:-:S03]  /*8160*/  IMAD.WIDE.U32 R8, R33, UR8, RZ ;  /* 0x0000000821087c25 */ /* 0x001fc6000f8e00ff */
[----:B------:R0:W-:Y:S04]  /*8170*/  STS.U16 [R58+0x18], R0 ;  /* 0x000018003a007388 */ /* 0x0001e80000000400 */
[----:B------:R-:W-:Y:S04]  /*8180*/  STS.U16 [R58+0x1a], R12 ;  /* 0x00001a0c3a007388 */ /* 0x000fe80000000400 */
[----:B------:R1:W-:Y:S01]  /*8190*/  STS.U16 [R58+0x1c], R4 ;  /* 0x00001c043a007388 */ /* 0x0003e20000000400 */
[----:B0-----:R-:W-:-:S03]  /*81a0*/  IMAD R0, R166, UR8, RZ ;  /* 0x00000008a6007c24 */ /* 0x001fc6000f8e02ff */
[----:B------:R0:W-:Y:S01]  /*81b0*/  STS.U16 [R58+0x1e], R6 ;  /* 0x00001e063a007388 */ /* 0x0001e20000000400 */
[----:B------:R-:W-:-:S03]  /*81c0*/  NOP ;  /* 0x0000000000007918 */ /* 0x000fc60000000000 */
[----:B------:R-:W-:Y:S01]  /*81d0*/  LDS.U16 R15, [R42] ;  /* 0x000000002a0f7984 */ /* 0x000fe20000000400 */
[----:B-1----:R-:W-:Y:S01]  /*81e0*/  SHF.L.U32 R4, R38, 0x9, RZ ;  /* 0x0000000926047819 */ /* 0x002fe200000006ff */
[----:B------:R-:W-:Y:S01]  /*81f0*/  IMAD R11, R33, UR9, R0 ;  /* 0x00000009210b7c24 */ /* 0x000fe2000f8e0200 */
[----:B------:R-:W-:Y:S01]  /*8200*/  MOV R12, R8 ;  /* 0x00000008000c7202 */ /* 0x000fe20000000f00 */
[----:B------:R-:W-:Y:S01]  /*8210*/  LDS.U16 R19, [R43+0x40] ;  /* 0x000040002b137984 */ /* 0x000fe20000000400 */
[----:B------:R-:W-:Y:S02]  /*8220*/  SHF.R.S32.HI R5, RZ, 0x1f, R4 ;  /* 0x0000001fff057819 */ /* 0x000fe40000011404 */
[C---:B0-----:R-:W-:Y:S01]  /*8230*/  IADD3 R6, P2, R36.reuse, R4, RZ ;  /* 0x0000000424067210 */ /* 0x041fe20007f5e0ff */
[----:B------:R-:W-:Y:S01]  /*8240*/  LDS.U16 R21, [R44+0x80] ;  /* 0x000080002c157984 */ /* 0x000fe20000000400 */
[----:B------:R-:W-:Y:S02]  /*8250*/  IADD3 R13, R9, R11, RZ ;  /* 0x0000000b090d7210 */ /* 0x000fe40007ffe0ff */
[----:B------:R-:W-:Y:S01]  /*8260*/  IADD3.X R7, R37, R5, RZ, P2, !PT ;  /* 0x0000000525077210 */ /* 0x000fe200017fe4ff */
        /* <DEDUP_REMOVED lines=29> */
.L_x_1519:
[----:B------:R-:W-:Y:S05]  /*8440*/  BSYNC B0 ;  /* 0x0000000000007941 */ /* 0x000fea0003800000 */
.L_x_1518:
[----:B------:R-:W-:Y:S01]  /*8450*/  ULDC.64 UR10, c[0x0][0x2b8] ;  /* 0x0000ae00000a7ab9 */ /* 0x000fe20000000a00 */
[----:B------:R-:W-:Y:S01]  /*8460*/  ULDC.64 UR8, c[0x0][0x308] ;  /* 0x0000c20000087ab9 */ /* 0x000fe20000000a00 */
[----:B0-----:R-:W-:Y:S01]  /*8470*/  IMAD R11, R29, UR10, RZ ;  /* 0x0000000a1d0b7c24 */ /* 0x001fe2000f8e02ff */
[----:B------:R-:W-:Y:S01]  /*8480*/  LEA R67, P1, R36, UR8, 0x1 ;  /* 0x0000000824437c11 */ /* 0x000fe2000f8208ff */
[----:B------:R-:W-:Y:S01]  /*8490*/  IMAD.WIDE.U32 R8, R28, UR10, R12 ;  /* 0x0000000a1c087c25 */ /* 0x000fe2000f8e000c */
[----:B------:R-:W-:Y:S01]  /*84a0*/  LOP3.LUT R0, R35, 0x20, R32, 0xfe, !PT ;  /* 0x0000002023007812 */ /* 0x000fe200078efe20 */
[----:B------:R-:W0:Y:S01]  /*84b0*/  LDC R27, c[0x0][0x218] ;  /* 0x00008600ff1b7b82 */ /* 0x000e220000000800 */
[----:B------:R-:W-:Y:S01]  /*84c0*/  LEA.HI.X R10, R36, UR9, R37, 0x1, P1 ;  /* 0x00000009240a7c11 */ /* 0x000fe200088f0c25 */
[----:B------:R-:W-:Y:S01]  /*84d0*/  IMAD R11, R28, UR11, R11 ;  /* 0x0000000b1c0b7c24 */ /* 0x000fe2000f8e020b */
[----:B------:R-:W-:Y:S01]  /*84e0*/  IADD3 R8, P2, R4, R8, RZ ;  /* 0x0000000804087210 */ /* 0x000fe20007f5e0ff */
[----:B------:R-:W-:Y:S01]  /*84f0*/  ULDC.64 UR8, c[0x0][0x2a0] ;  /* 0x0000a80000087ab9 */ /* 0x000fe20000000a00 */
[----:B------:R-:W-:Y:S01]  /*8500*/  ISETP.GE.AND P1, PT, R0, R83, PT ;  /* 0x000000530000720c */ /* 0x000fe20003f26270 */
[----:B------:R-:W-:Y:S01]  /*8510*/  IMAD R22, R166, UR8, RZ ;  /* 0x00000008a6167c24 */ /* 0x000fe2000f8e02ff */
[----:B------:R-:W-:-:S02]  /*8520*/  IADD3.X R9, R5, R11, R9, P2, !PT ;  /* 0x0000000b05097210 */ /* 0x000fc400017fe409 */
[C---:B------:R-:W-:Y:S02]  /*8530*/  LEA R66, P2, R8.reuse, R67, 0x1 ;  /* 0x0000004308427211 */ /* 0x040fe400078408ff */
[C-C-:B------:R-:W-:Y:S02]  /*8540*/  LOP3.LUT R15, R35.reuse, 0x40, R32.reuse, 0xfe, !PT ;  /* 0x00000040230f7812 */ /* 0x140fe400078efe20 */
[----:B------:R-:W-:Y:S02]  /*8550*/  LEA.HI.X R67, R8, R10, R9, 0x1, P2 ;  /* 0x0000000a08437211 */ /* 0x000fe400010f0c09 */
[C-C-:B------:R-:W-:Y:S02]  /*8560*/  LOP3.LUT R8, R35.reuse, 0x60, R32.reuse, 0xfe, !PT ;  /* 0x0000006023087812 */ /* 0x140fe400078efe20 */
[----:B------:R-:W-:Y:S01]  /*8570*/  LOP3.LUT R9, R35, 0x80, R32, 0xfe, !PT ;  /* 0x0000008023097812 */ /* 0x000fe200078efe20 */
[----:B------:R1:W-:Y:S01]  /*8580*/  @!P1 STG.E.U16 desc[UR6][R66.64+0x40], R19 ;  /* 0x0000401342009986 */ /* 0x0003e2000c101506 */
[----:B------:R-:W-:-:S02]  /*8590*/  ISETP.GE.AND P5, PT, R15, R83, PT ;  /* 0x000000530f00720c */ /* 0x000fc40003fa6270 */
[-C--:B------:R-:W-:Y:S02]  /*85a0*/  ISETP.GE.AND P6, PT, R8, R83.reuse, PT ;  /* 0x000000530800720c */ /* 0x080fe40003fc6270 */
[-C--:B------:R-:W-:Y:S01]  /*85b0*/  ISETP.GE.AND P4, PT, R9, R83.reuse, PT ;  /* 0x000000530900720c */ /* 0x080fe20003f86270 */
[----:B0-----:R-:W-:Y:S01]  /*85c0*/  IMAD R27, R38, -0x200, R27 ;  /* 0xfffffe00261b7824 */ /* 0x001fe200078e021b */
[C-C-:B------:R-:W-:Y:S02]  /*85d0*/  LOP3.LUT R12, R35.reuse, 0xe0, R32.reuse, 0xfe, !PT ;  /* 0x000000e0230c7812 */ /* 0x140fe400078efe20 */
[C-C-:B------:R-:W-:Y:S02]  /*85e0*/  LOP3.LUT R10, R35.reuse, 0xa0, R32.reuse, 0xfe, !PT ;  /* 0x000000a0230a7812 */ /* 0x140fe400078efe20 */
[-C--:B------:R-:W-:Y:S02]  /*85f0*/  ISETP.GE.AND P1, PT, R12, R83.reuse, PT ;  /* 0x000000530c00720c */ /* 0x080fe40003f26270 */
[----:B------:R-:W-:Y:S01]  /*8600*/  LOP3.LUT R11, R35, 0xc0, R32, 0xfe, !PT ;  /* 0x000000c0230b7812 */ /* 0x000fe200078efe20 */
[----:B------:R-:W-:Y:S01]  /*8610*/  @!P5 STG.E.U16 desc[UR6][R66.64+0x80], R21 ;  /* 0x000080154200d986 */ /* 0x000fe2000c101506 */
[----:B------:R-:W-:-:S02]  /*8620*/  ISETP.GE.AND P3, PT, R10, R83, PT ;  /* 0x000000530a00720c */ /* 0x000fc40003f66270 */
[C-C-:B------:R-:W-:Y:S01]  /*8630*/  LOP3.LUT R13, R35.reuse, 0x100, R32.reuse, 0xfe, !PT ;  /* 0x00000100230d7812 */ /* 0x140fe200078efe20 */
[----:B------:R-:W-:Y:S01]  /*8640*/  @!P6 STG.E.U16 desc[UR6][R66.64+0xc0], R23 ;  /* 0x0000c0174200e986 */ /* 0x000fe2000c101506 */
[C-C-:B------:R-:W-:Y:S02]  /*8650*/  LOP3.LUT R14, R35.reuse, 0x120, R32.reuse, 0xfe, !PT ;  /* 0x00000120230e7812 */ /* 0x140fe400078efe20 */
[----:B------:R-:W-:Y:S01]  /*8660*/  LOP3.LUT R18, R35, 0x140, R32, 0xfe, !PT ;  /* 0x0000014023127812 */ /* 0x000fe200078efe20 */
[----:B------:R0:W-:Y:S01]  /*8670*/  @!P4 STG.E.U16 desc[UR6][R66.64+0x100], R25 ;  /* 0x000100194200c986 */ /* 0x0001e2000c101506 */
[-C--:B------:R-:W-:Y:S02]  /*8680*/  ISETP.GE.AND P2, PT, R11, R83.reuse, PT ;  /* 0x000000530b00720c */ /* 0x080fe40003f46270 */
[-C--:B------:R-:W-:Y:S01]  /*8690*/  ISETP.GE.AND P6, PT, R13, R83.reuse, PT ;  /* 0x000000530d00720c */ /* 0x080fe20003fc6270 */
[----:B------:R-:W-:Y:S01]  /*86a0*/  @!P1 STG.E.U16 desc[UR6][R66.64+0x1c0], R61 ;  /* 0x0001c03d42009986 */ /* 0x000fe2000c101506 */
[----:B------:R-:W-:-:S02]  /*86b0*/  ISETP.GE.AND P5, PT, R14, R83, PT ;  /* 0x000000530e00720c */ /* 0x000fc40003fa6270 */
[----:B------:R-:W-:Y:S01]  /*86c0*/  ISETP.GE.AND P4, PT, R18, R83, PT ;  /* 0x000000531200720c */ /* 0x000fe20003f86270 */
[----:B------:R2:W-:Y:S01]  /*86d0*/  @!P3 STG.E.U16 desc[UR6][R66.64+0x140], R41 ;  /* 0x000140294200b986 */ /* 0x0005e2000c101506 */
[----:B------:R-:W-:Y:S02]  /*86e0*/  ISETP.GE.AND P1, PT, R36, R27, PT ;  /* 0x0000001b2400720c */ /* 0x000fe40003f26270 */
[--C-:B-1----:R-:W-:Y:S01]  /*86f0*/  LOP3.LUT R19, R35, 0x160, R32.reuse, 0xfe, !PT ;  /* 0x0000016023137812 */ /* 0x102fe200078efe20 */
[----:B0-----:R-:W-:Y:S01]  /*8700*/  IMAD.WIDE.U32 R24, R33, UR8, RZ ;  /* 0x0000000821187c25 */ /* 0x001fe2000f8e00ff */
[C-C-:B------:R-:W-:Y:S01]  /*8710*/  LOP3.LUT R20, R35.reuse, 0x180, R32.reuse, 0xfe, !PT ;  /* 0x0000018023147812 */ /* 0x140fe200078efe20 */
[----:B------:R0:W-:Y:S01]  /*8720*/  @!P2 STG.E.U16 desc[UR6][R66.64+0x180], R59 ;  /* 0x0001803b4200a986 */ /* 0x0001e2000c101506 */
[C-C-:B------:R-:W-:Y:S02]  /*8730*/  LOP3.LUT R21, R35.reuse, 0x1a0, R32.reuse, 0xfe, !PT ;  /* 0x000001a023157812 */ /* 0x140fe400078efe20 */
[----:B------:R-:W-:Y:S01]  /*8740*/  LOP3.LUT R23, R35, 0x1c0, R32, 0xfe, !PT ;  /* 0x000001c023177812 */ /* 0x000fe200078efe20 */
[----:B------:R-:W-:Y:S01]  /*8750*/  @!P6 STG.E.U16 desc[UR6][R66.64+0x200], R65 ;  /* 0x000200414200e986 */ /* 0x000fe2000c101506 */
[-C--:B------:R-:W-:Y:S01]  /*8760*/  ISETP.GE.AND P2, PT, R19, R83.reuse, PT ;  /* 0x000000531300720c */ /* 0x080fe20003f46270 */
[----:B--2---:R-:W-:Y:S01]  /*8770*/  IMAD R41, R33, UR9, R22 ;  /* 0x0000000921297c24 */ /* 0x004fe2000f8e0216 */
[----:B------:R-:W-:Y:S01]  /*8780*/  LOP3.LUT R22, R35, 0x1e0, R32, 0xfe, !PT ;  /* 0x000001e023167812 */ /* 0x000fe200078efe20 */
[----:B------:R1:W-:Y:S01]  /*8790*/  @!P5 STG.E.U16 desc[UR6][R66.64+0x240], R69 ;  /* 0x000240454200d986 */ /* 0x0003e2000c101506 */
[-C--:B------:R-:W-:Y:S01]  /*87a0*/  ISETP.GE.AND P3, PT, R20, R83.reuse, PT ;  /* 0x000000531400720c */ /* 0x080fe20003f66270 */
[----:B------:R-:W-:Y:S01]  /*87b0*/  @!P1 IMAD.WIDE.U32 R60, R33, UR8, R4 ;  /* 0x00000008213c9c25 */ /* 0x000fe2000f8e0004 */
[-C--:B------:R-:W-:Y:S01]  /*87c0*/  ISETP.GE.AND P6, PT, R21, R83.reuse, PT ;  /* 0x000000531500720c */ /* 0x080fe20003fc6270 */
[----:B------:R-:W-:Y:S01]  /*87d0*/  @!P4 STG.E.U16 desc[UR6][R66.64+0x280], R71 ;  /* 0x000280474200c986 */ /* 0x000fe2000c101506 */
[-C--:B------:R-:W-:Y:S01]  /*87e0*/  ISETP.GE.AND P5, PT, R23, R83.reuse, PT ;  /* 0x000000531700720c */ /* 0x080fe20003fa6270 */
[----:B------:R-:W-:Y:S01]  /*87f0*/  ULDC.64 UR8, c[0x0][0x2a8] ;  /* 0x0000aa0000087ab9 */ /* 0x000fe20000000a00 */
[----:B------:R-:W-:Y:S01]  /*8800*/  ISETP.GE.AND P4, PT, R22, R83, PT ;  /* 0x000000531600720c */ /* 0x000fe20003f86270 */
[----:B0-----:R-:W-:Y:S01]  /*8810*/  IMAD R59, R29, UR8, RZ ;  /* 0x000000081d3b7c24 */ /* 0x001fe2000f8e02ff */
[----:B------:R-:W-:Y:S01]  /*8820*/  IADD3 R25, R25, R41, RZ ;  /* 0x0000002919197210 */ /* 0x000fe20007ffe0ff */
[----:B------:R-:W-:Y:S01]  /*8830*/  @!P2 STG.E.U16 desc[UR6][R66.64+0x2c0], R73 ;  /* 0x0002c0494200a986 */ /* 0x000fe2000c101506 */
[----:B------:R-:W-:Y:S01]  /*8840*/  @!P1 IADD3 R61, R41, R61, RZ ;  /* 0x0000003d293d9210 */ /* 0x000fe20007ffe0ff */
[----:B-1----:R-:W-:Y:S01]  /*8850*/  IMAD R69, R28, UR9, R59 ;  /* 0x000000091c457c24 */ /* 0x002fe2000f8e023b */
        /* <DEDUP_REMOVED lines=10> */
[----:B------:R-:W-:Y:S01]  /*8900*/  IADD3 R59, P3, R4, R64, RZ ;  /* 0x00000040043b7210 */ /* 0x000fe20007f7e0ff */
[----:B------:R0:W-:Y:S01]  /*8910*/  @!P4 STG.E.U16 desc[UR6][R66.64+0x3c0], R81 ;  /* 0x0003c0514200c986 */ /* 0x0001e2000c101506 */
[----:B------:R-:W-:-:S02]  /*8920*/  @!P1 IADD3 R41, P2, R36, R60, RZ ;  /* 0x0000003c24299210 */ /* 0x000fc40007f5e0ff */
[----:B------:R-:W-:Y:S02]  /*8930*/  IADD3 R64, P5, R24, UR8, RZ ;  /* 0x0000000818407c10 */ /* 0x000fe4000ffbe0ff */
[----:B------:R-:W-:Y:S02]  /*8940*/  IADD3.X R65, R5, R69, R65, P3, !PT ;  /* 0x0000004505417210 */ /* 0x000fe40001ffe441 */
[----:B------:R-:W-:Y:S02]  /*8950*/  @!P1 IADD3.X R62, R37, R61, R69, P2, !PT ;  /* 0x0000003d253e9210 */ /* 0x000fe400017fe445 */
[----:B------:R-:W-:Y:S02]  /*8960*/  IADD3.X R26, R25, UR9, RZ, P5, !PT ;  /* 0x00000009191a7c10 */ /* 0x000fe4000affe4ff */
[----:B------:R-:W-:Y:S02]  /*8970*/  LEA R64, P3, R59, R64, 0x1 ;  /* 0x000000403b407211 */ /* 0x000fe400078608ff */
[----:B------:R-:W-:-:S02]  /*8980*/  @!P1 LEA R60, P2, R41, UR8, 0x1 ;  /* 0x00000008293c9c11 */ /* 0x000fc4000f8408ff */
[----:B------:R-:W-:Y:S02]  /*8990*/  LEA.HI.X R65, R59, R26, R65, 0x1, P3 ;  /* 0x0000001a3b417211 */ /* 0x000fe400018f0c41 */
[-C--:B------:R-:W-:Y:S02]  /*89a0*/  ISETP.GE.AND P4, PT, R0, R27.reuse, PT ;  /* 0x0000001b0000720c */ /* 0x080fe40003f86270 */
[----:B------:R-:W-:Y:S02]  /*89b0*/  @!P1 LEA.HI.X R61, R41, UR9, R62, 0x1, P2 ;  /* 0x00000009293d9c11 */ /* 0x000fe400090f0c3e */
[-C--:B------:R-:W-:Y:S02]  /*89c0*/  ISETP.GE.AND P3, PT, R15, R27.reuse, PT ;  /* 0x0000001b0f00720c */ /* 0x080fe40003f66270 */
[----:B------:R-:W-:Y:S02]  /*89d0*/  ISETP.GE.AND P2, PT, R8, R27, PT ;  /* 0x0000001b0800720c */ /* 0x000fe40003f46270 */
[----:B------:R-:W-:Y:S01]  /*89e0*/  PRMT R41, RZ, 0x7610, R41 ;  /* 0x00007610ff297816 */ /* 0x000fe20000000029 */
[----:B------:R-:W-:Y:S01]  /*89f0*/  BAR.SYNC.DEFER_BLOCKING 0x0 ;  /* 0x0000000000007b1d */ /* 0x000fe20000010000 */
[----:B------:R-:W-:-:S02]  /*8a00*/  PRMT R26, RZ, 0x7610, R26 ;  /* 0x00007610ff1a7816 */ /* 0x000fc4000000001a */
[----:B------:R-:W-:Y:S02]  /*8a10*/  PRMT R59, RZ, 0x7610, R59 ;  /* 0x00007610ff3b7816 */ /* 0x000fe4000000003b */
[----:B------:R-:W-:Y:S02]  /*8a20*/  PRMT R62, RZ, 0x7610, R62 ;  /* 0x00007610ff3e7816 */ /* 0x000fe4000000003e */
[-C--:B------:R-:W-:Y:S02]  /*8a30*/  ISETP.GE.AND P6, PT, R10, R27.reuse, PT ;  /* 0x0000001b0a00720c */ /* 0x080fe40003fc6270 */
[-C--:B------:R-:W-:Y:S02]  /*8a40*/  ISETP.GE.AND P5, PT, R11, R27.reuse, PT ;  /* 0x0000001b0b00720c */ /* 0x080fe40003fa6270 */
[----:B0-----:R-:W-:Y:S02]  /*8a50*/  PRMT R67, RZ, 0x7610, R67 ;  /* 0x00007610ff437816 */ /* 0x001fe40000000043 */
[----:B------:R-:W-:Y:S01]  /*8a60*/  PRMT R66, RZ, 0x7610, R66 ;  /* 0x00007610ff427816 */ /* 0x000fe20000000042 */
[----:B------:R0:W2:Y:S01]  /*8a70*/  @!P1 LDG.E.U16 R41, desc[UR6][R60.64] ;  /* 0x000000063c299981 */ /* 0x0000a2000c1e1500 */
[----:B------:R-:W-:-:S02]  /*8a80*/  ISETP.GE.AND P1, PT, R9, R27, PT ;  /* 0x0000001b0900720c */ /* 0x000fc40003f26270 */
[----:B------:R-:W-:Y:S01]  /*8a90*/  PRMT R69, RZ, 0x7610, R69 ;  /* 0x00007610ff457816 */ /* 0x000fe20000000045 */
[----:B------:R-:W3:Y:S01]  /*8aa0*/  @!P4 LDG.E.U16 R26, desc[UR6][R64.64] ;  /* 0x00000006401ac981 */ /* 0x000ee2000c1e1500 */
[-C--:B------:R-:W-:Y:S02]  /*8ab0*/  ISETP.GE.AND P4, PT, R12, R27.reuse, PT ;  /* 0x0000001b0c00720c */ /* 0x080fe40003f86270 */
[----:B------:R-:W-:Y:S01]  /*8ac0*/  PRMT R68, RZ, 0x7610, R68 ;  /* 0x00007610ff447816 */ /* 0x000fe20000000044 */
        /* <DEDUP_REMOVED lines=72> */
[----:B------:R-:W0:Y:S01]  /*8f50*/  MUFU.EX2 R73, R73 ;  /* 0x0000004900497308 */ /* 0x000e220000000800 */
[----:B------:R-:W-:Y:S01]  /*8f60*/  FMUL.FTZ R67, R66, -1.4426950216293334961 ;  /* 0xbfb8aa3b42437820 */ /* 0x000fe20000410000 */
[----:B------:R-:W-:Y:S01]  /*8f70*/  FMUL.FTZ R69, R68, -1.4426950216293334961 ;  /* 0xbfb8aa3b44457820 */ /* 0x000fe20000410000 */
[----:B------:R-:W-:Y:S01]  /*8f80*/  FMUL.FTZ R71, R70, -1.4426950216293334961 ;  /* 0xbfb8aa3b46477820 */ /* 0x000fe20000410000 */
[----:B------:R-:W-:Y:S01]  /*8f90*/  FMUL.FTZ R75, R74, -1.4426950216293334961 ;  /* 0xbfb8aa3b4a4b7820 */ /* 0x000fe20000410000 */
[----:B------:R-:W-:Y:S01]  /*8fa0*/  FMUL.FTZ R77, R76, -1.4426950216293334961 ;  /* 0xbfb8aa3b4c4d7820 */ /* 0x000fe20000410000 */
[----:B------:R-:W-:Y:S02]  /*8fb0*/  SHF.L.U32 R84, R65, 0x10, RZ ;  /* 0x0000001041547819 */ /* 0x000fe400000006ff */
[----:B-1----:R-:W-:Y:S02]  /*8fc0*/  SHF.L.U32 R60, R60, 0x10, RZ ;  /* 0x000000103c3c7819 */ /* 0x002fe400000006ff */
[----:B--2---:R-:W-:-:S02]  /*8fd0*/  SHF.L.U32 R82, R41, 0x10, RZ ;  /* 0x0000001029527819 */ /* 0x004fc400000006ff */
[----:B---3--:R-:W-:Y:S02]  /*8fe0*/  SHF.L.U32 R83, R59, 0x10, RZ ;  /* 0x000000103b537819 */ /* 0x008fe400000006ff */
[----:B----4-:R-:W-:Y:S02]  /*8ff0*/  SHF.L.U32 R86, R61, 0x10, RZ ;  /* 0x000000103d567819 */ /* 0x010fe400000006ff */
[----:B-----5:R-:W-:Y:S01]  /*9000*/  SHF.L.U32 R87, R62, 0x10, RZ ;  /* 0x000000103e577819 */ /* 0x020fe200000006ff */
[----:B------:R-:W1:Y:S01]  /*9010*/  MUFU.EX2 R67, R67 ;  /* 0x0000004300437308 */ /* 0x000e620000000800 */
[----:B------:R-:W-:Y:S01]  /*9020*/  SHF.L.U32 R88, R64, 0x10, RZ ;  /* 0x0000001040587819 */ /* 0x000fe200000006ff */
[----:B------:R-:W-:Y:S01]  /*9030*/  FMUL.FTZ R79, R78, -1.4426950216293334961 ;  /* 0xbfb8aa3b4e4f7820 */ /* 0x000fe20000410000 */
[----:B------:R-:W-:Y:S01]  /*9040*/  FMUL.FTZ R81, R80, -1.4426950216293334961 ;  /* 0xbfb8aa3b50517820 */ /* 0x000fe20000410000 */
[----:B------:R-:W-:Y:S01]  /*9050*/  FMUL.FTZ R85, R84, -1.4426950216293334961 ;  /* 0xbfb8aa3b54557820 */ /* 0x000fe20000410000 */
[----:B------:R-:W-:Y:S01]  /*9060*/  FMUL.FTZ R65, R60, -1.4426950216293334961 ;  /* 0xbfb8aa3b3c417820 */ /* 0x000fe20000410000 */
[----:B------:R-:W-:-:S02]  /*9070*/  FMUL.FTZ R41, R82, -1.4426950216293334961 ;  /* 0xbfb8aa3b52297820 */ /* 0x000fc40000410000 */
[----:B------:R-:W2:Y:S01]  /*9080*/  MUFU.EX2 R69, R69 ;  /* 0x0000004500457308 */ /* 0x000ea20000000800 */
[----:B------:R-:W-:Y:S01]  /*9090*/  FMUL.FTZ R59, R83, -1.4426950216293334961 ;  /* 0xbfb8aa3b533b7820 */ /* 0x000fe20000410000 */
[----:B0-----:R-:W-:-:S06]  /*90a0*/  SHF.L.U32 R90, R26, 0x10, RZ ;  /* 0x000000101a5a7819 */ /* 0x001fcc00000006ff */
[----:B------:R-:W0:Y:S01]  /*90b0*/  MUFU.EX2 R71, R71 ;  /* 0x0000004700477308 */ /* 0x000e220000000800 */
[----:B------:R-:W-:Y:S01]  /*90c0*/  FMUL.FTZ R61, R86, -1.4426950216293334961 ;  /* 0xbfb8aa3b563d7820 */ /* 0x000fe20000410000 */
[----:B------:R-:W-:Y:S01]  /*90d0*/  FMUL.FTZ R62, R87, -1.4426950216293334961 ;  /* 0xbfb8aa3b573e7820 */ /* 0x000fe20000410000 */
[----:B------:R-:W-:-:S05]  /*90e0*/  FMUL.FTZ R91, R90, -1.4426950216293334961 ;  /* 0xbfb8aa3b5a5b7820 */ /* 0x000fca0000410000 */
[----:B------:R-:W3:Y:S01]  /*90f0*/  MUFU.EX2 R75, R75 ;  /* 0x0000004b004b7308 */ /* 0x000ee20000000800 */
[----:B------:R-:W-:Y:S01]  /*9100*/  FMUL.FTZ R26, R88, -1.4426950216293334961 ;  /* 0xbfb8aa3b581a7820 */ /* 0x000fe20000410000 */
[----:B------:R-:W-:-:S06]  /*9110*/  FADD.FTZ R73, R73, 1 ;  /* 0x3f80000049497421 */ /* 0x000fcc0000010000 */
[----:B------:R-:W4:Y:S08]  /*9120*/  MUFU.EX2 R77, R77 ;  /* 0x0000004d004d7308 */ /* 0x000f300000000800 */
[----:B------:R-:W5:Y:S08]  /*9130*/  MUFU.EX2 R79, R79 ;  /* 0x0000004f004f7308 */ /* 0x000f700000000800 */
        /* <DEDUP_REMOVED lines=8> */
[----:B------:R5:W5:Y:S01]  /*91c0*/  MUFU.EX2 R89, R26 ;  /* 0x0000001a00597308 */ /* 0x000b620000000800 */
[----:B-1----:R-:W-:Y:S01]  /*91d0*/  FADD.FTZ R67, R67, 1 ;  /* 0x3f80000043437421 */ /* 0x002fe20000010000 */
[----:B--2---:R-:W-:-:S06]  /*91e0*/  FADD.FTZ R69, R69, 1 ;  /* 0x3f80000045457421 */ /* 0x004fcc0000010000 */
[----:B------:R-:W1:Y:S01]  /*91f0*/  MUFU.RCP R73, R73 ;  /* 0x0000004900497308 */ /* 0x000e620000001000 */
[----:B0-----:R-:W-:Y:S01]  /*9200*/  FADD.FTZ R71, R71, 1 ;  /* 0x3f80000047477421 */ /* 0x001fe20000010000 */
[----:B---3--:R-:W-:Y:S01]  /*9210*/  FADD.FTZ R75, R75, 1 ;  /* 0x3f8000004b4b7421 */ /* 0x008fe20000010000 */
[----:B----4-:R-:W-:Y:S01]  /*9220*/  FADD.FTZ R77, R77, 1 ;  /* 0x3f8000004d4d7421 */ /* 0x010fe20000010000 */
[----:B-----5:R-:W-:Y:S01]  /*9230*/  FADD.FTZ R79, R79, 1 ;  /* 0x3f8000004f4f7421 */ /* 0x020fe20000010000 */
[----:B------:R-:W-:Y:S01]  /*9240*/  FADD.FTZ R81, R81, 1 ;  /* 0x3f80000051517421 */ /* 0x000fe20000010000 */
[----:B------:R-:W-:Y:S01]  /*9250*/  FADD.FTZ R85, R85, 1 ;  /* 0x3f80000055557421 */ /* 0x000fe20000010000 */
[----:B------:R-:W-:Y:S01]  /*9260*/  FADD.FTZ R64, R64, 1 ;  /* 0x3f80000040407421 */ /* 0x000fe20000010000 */
[----:B------:R-:W0:Y:S01]  /*9270*/  MUFU.RCP R67, R67 ;  /* 0x0000004300437308 */ /* 0x000e220000001000 */
[----:B------:R-:W-:Y:S01]  /*9280*/  FADD.FTZ R91, R91, 1 ;  /* 0x3f8000005b5b7421 */ /* 0x000fe20000010000 */
[----:B------:R-:W-:Y:S01]  /*9290*/  FADD.FTZ R65, R65, 1 ;  /* 0x3f80000041417421 */ /* 0x000fe20000010000 */
[----:B------:R-:W-:Y:S01]  /*92a0*/  FADD.FTZ R26, R41, 1 ;  /* 0x3f800000291a7421 */ /* 0x000fe20000010000 */
[----:B------:R-:W-:Y:S01]  /*92b0*/  FADD.FTZ R59, R59, 1 ;  /* 0x3f8000003b3b7421 */ /* 0x000fe20000010000 */
[----:B------:R-:W-:Y:S01]  /*92c0*/  FADD.FTZ R62, R61, 1 ;  /* 0x3f8000003d3e7421 */ /* 0x000fe20000010000 */
[----:B------:R-:W-:-:S02]  /*92d0*/  FADD.FTZ R89, R89, 1 ;  /* 0x3f80000059597421 */ /* 0x000fc40000010000 */
[----:B------:R-:W2:Y:S01]  /*92e0*/  MUFU.RCP R69, R69 ;  /* 0x0000004500457308 */ /* 0x000ea20000001000 */
[----:B-1----:R-:W-:-:S07]  /*92f0*/  FMUL.FTZ R72, R72, R73 ;  /* 0x0000004948487220 */ /* 0x002fce0000410000 */
[----:B------:R-:W1:Y:S08]  /*9300*/  MUFU.RCP R71, R71 ;  /* 0x0000004700477308 */ /* 0x000e700000001000 */
[----:B------:R-:W3:Y:S08]  /*9310*/  MUFU.RCP R75, R75 ;  /* 0x0000004b004b7308 */ /* 0x000ef00000001000 */
[----:B------:R-:W4:Y:S08]  /*9320*/  MUFU.RCP R77, R77 ;  /* 0x0000004d004d7308 */ /* 0x000f300000001000 */
        /* <DEDUP_REMOVED lines=8> */
[----:B------:R-:W5:Y:S08]  /*93b0*/  MUFU.RCP R73, R89 ;  /* 0x0000005900497308 */ /* 0x000f700000001000 */
[----:B------:R-:W5:Y:S01]  /*93c0*/  MUFU.RCP R91, R91 ;  /* 0x0000005b005b7308 */ /* 0x000f620000001000 */
[----:B0-----:R-:W-:Y:S01]  /*93d0*/  FMUL.FTZ R41, R66, R67 ;  /* 0x0000004342297220 */ /* 0x001fe20000410000 */
[----:B--2---:R-:W-:Y:S01]  /*93e0*/  FMUL.FTZ R68, R68, R69 ;  /* 0x0000004544447220 */ /* 0x004fe20000410000 */
[----:B-1----:R-:W-:Y:S01]  /*93f0*/  FMUL.FTZ R59, R70, R71 ;  /* 0x00000047463b7220 */ /* 0x002fe20000410000 */
[----:B---3--:R-:W-:Y:S01]  /*9400*/  FMUL.FTZ R61, R74, R75 ;  /* 0x0000004b4a3d7220 */ /* 0x008fe20000410000 */
[----:B------:R-:W-:Y:S01]  /*9410*/  BAR.SYNC.DEFER_BLOCKING 0x0 ;  /* 0x0000000000007b1d */ /* 0x000fe20000010000 */
[----:B----4-:R-:W-:Y:S01]  /*9420*/  FMUL.FTZ R76, R76, R77 ;  /* 0x0000004d4c4c7220 */ /* 0x010fe20000410000 */
[----:B------:R-:W-:Y:S01]  /*9430*/  FMUL.FTZ R41, R41, R92 ;  /* 0x0000005c29297220 */ /* 0x000fe20000410000 */
[----:B------:R-:W-:Y:S01]  /*9440*/  FMUL.FTZ R68, R68, R93 ;  /* 0x0000005d44447220 */ /* 0x000fe20000410000 */
[----:B------:R-:W-:Y:S01]  /*9450*/  FMUL.FTZ R59, R59, R94 ;  /* 0x0000005e3b3b7220 */ /* 0x000fe20000410000 */
[----:B------:R-:W-:Y:S01]  /*9460*/  FMUL.FTZ R72, R72, R95 ;  /* 0x0000005f48487220 */ /* 0x000fe20000410000 */
[----:B------:R-:W-:Y:S01]  /*9470*/  FMUL.FTZ R61, R61, R96 ;  /* 0x000000603d3d7220 */ /* 0x000fe20000410000 */
        /* <DEDUP_REMOVED lines=38> */
[----:B-1----:R-:W-:Y:S02]  /*96e0*/  PRMT R62, R26, 0x7632, R62 ;  /* 0x000076321a3e7816 */ /* 0x002fe4000000003e */
[----:B--2---:R-:W-:Y:S02]  /*96f0*/  PRMT R64, R69, 0x7632, R64 ;  /* 0x0000763245407816 */ /* 0x004fe40000000040 */
[----:B0-----:R-:W-:Y:S01]  /*9700*/  PRMT R66, R60, 0x7632, R66 ;  /* 0x000076323c427816 */ /* 0x001fe20000000042 */
        /* <DEDUP_REMOVED lines=34> */
[C---:B-1----:R-:W-:Y:S01]  /*9930*/  IMAD.WIDE.U32 R42, R33.reuse, UR4, RZ ;  /* 0x00000004212a7c25 */ /* 0x042fe2000f8e00ff */
[----:B------:R-:W-:Y:S03]  /*9940*/  BSSY B0, `(.L_x_1520) ;  /* 0x0000010000007945 */ /* 0x000fe60003800000 */
[----:B------:R-:W-:-:S05]  /*9950*/  IMAD R81, R33, UR5, R26 ;  /* 0x0000000521517c24 */ /* 0x000fca000f8e021a */
        /* <DEDUP_REMOVED lines=14> */
.L_x_1521:
[----:B------:R-:W-:Y:S05]  /*9a40*/  BSYNC B0 ;  /* 0x0000000000007941 */ /* 0x000fea0003800000 */
.L_x_1520:
[----:B------:R-:W-:Y:S01]  /*9a50*/  MOV R6, R42 ;  /* 0x0000002a00067202 */ /* 0x000fe20000000f00 */
[----:B------:R-:W-:Y:S01]  /*9a60*/  ULDC.64 UR4, c[0x0][0x2c8] ;  /* 0x0000b20000047ab9 */ /* 0x000fe20000000a00 */
[----:B------:R-:W-:Y:S01]  /*9a70*/  MOV R7, R79 ;  /* 0x0000004f00077202 */ /* 0x000fe20000000f00 */
[----:B0-----:R-:W-:Y:S01]  /*9a80*/  IMAD R27, R29, UR4, RZ ;  /* 0x000000041d1b7c24 */ /* 0x001fe2000f8e02ff */
[----:B------:R-:W-:Y:S01]  /*9a90*/  ULDC.64 UR8, c[0x0][0x320] ;  /* 0x0000c80000087ab9 */ /* 0x000fe20000000a00 */
[-C--:B------:R-:W-:Y:S01]  /*9aa0*/  ISETP.GE.AND P4, PT, R15, R77.reuse, PT ;  /* 0x0000004d0f00720c */ /* 0x080fe20003f86270 */
[----:B------:R-:W-:Y:S01]  /*9ab0*/  IMAD.WIDE.U32 R6, R28, UR4, R6 ;  /* 0x000000041c067c25 */ /* 0x000fe2000f8e0006 */
[-C--:B------:R-:W-:Y:S01]  /*9ac0*/  ISETP.GE.AND P5, PT, R8, R77.reuse, PT ;  /* 0x0000004d0800720c */ /* 0x080fe20003fa6270 */
[----:B------:R-:W-:Y:S01]  /*9ad0*/  ULDC UR4, c[0x0][0x224] ;  /* 0x0000890000047ab9 */ /* 0x000fe20000000800 */
[----:B------:R-:W-:Y:S01]  /*9ae0*/  ISETP.GE.AND P6, PT, R9, R77, PT ;  /* 0x0000004d0900720c */ /* 0x000fe20003fc6270 */
[----:B------:R-:W-:Y:S01]  /*9af0*/  IMAD R27, R28, UR5, R27 ;  /* 0x000000051c1b7c24 */ /* 0x000fe2000f8e021b */
[----:B------:R-:W-:-:S02]  /*9b00*/  IADD3 R6, P0, R4, R6, RZ ;  /* 0x0000000604067210 */ /* 0x000fc40007f1e0ff */
[----:B------:R-:W-:Y:S02]  /*9b10*/  IADD3 R4, P1, R24, UR8, RZ ;  /* 0x0000000818047c10 */ /* 0x000fe4000ff3e0ff */
[----:B------:R-:W-:Y:S02]  /*9b20*/  IADD3.X R5, R5, R27, R7, P0, !PT ;  /* 0x0000001b05057210 */ /* 0x000fe400007fe407 */
[----:B------:R-:W-:Y:S02]  /*9b30*/  IADD3.X R25, R25, UR9, RZ, P1, !PT ;  /* 0x0000000919197c10 */ /* 0x000fe40008ffe4ff */
[----:B------:R-:W-:Y:S02]  /*9b40*/  LEA R4, P0, R6, R4, 0x1 ;  /* 0x0000000406047211 */ /* 0x000fe400078008ff */
[----:B------:R-:W-:Y:S02]  /*9b50*/  ISETP.GE.AND P3, PT, R0, R77, PT ;  /* 0x0000004d0000720c */ /* 0x000fe40003f66270 */
[----:B------:R-:W-:-:S02]  /*9b60*/  LEA.HI.X R5, R6, R25, R5, 0x1, P0 ;  /* 0x0000001906057211 */ /* 0x000fc400000f0c05 */
[-C--:B------:R-:W-:Y:S02]  /*9b70*/  ISETP.GE.AND P0, PT, R10, R77.reuse, PT ;  /* 0x0000004d0a00720c */ /* 0x080fe40003f06270 */
[-C--:B------:R-:W-:Y:S01]  /*9b80*/  ISETP.GE.AND P1, PT, R11, R77.reuse, PT ;  /* 0x0000004d0b00720c */ /* 0x080fe20003f26270 */
[----:B------:R-:W-:Y:S01]  /*9b90*/  @!P4 STG.E.U16 desc[UR6][R4.64+0x40], R61 ;  /* 0x0000403d0400c986 */ /* 0x000fe2000c101506 */
[-C--:B------:R-:W-:Y:S02]  /*9ba0*/  ISETP.GE.AND P4, PT, R14, R77.reuse, PT ;  /* 0x0000004d0e00720c */ /* 0x080fe40003f86270 */
[-C--:B------:R-:W-:Y:S01]  /*9bb0*/  ISETP.GE.AND P2, PT, R12, R77.reuse, PT ;  /* 0x0000004d0c00720c */ /* 0x080fe20003f46270 */
[----:B------:R-:W-:Y:S01]  /*9bc0*/  @!P5 STG.E.U16 desc[UR6][R4.64+0x80], R45 ;  /* 0x0000802d0400d986 */ /* 0x000fe2000c101506 */
[-C--:B------:R-:W-:Y:S02]  /*9bd0*/  ISETP.GE.AND P5, PT, R18, R77.reuse, PT ;  /* 0x0000004d1200720c */ /* 0x080fe40003fa6270 */
[----:B------:R-:W-:Y:S01]  /*9be0*/  IADD3 R38, R38, 0x1, RZ ;  /* 0x0000000126267810 */ /* 0x000fe20007ffe0ff */
[----:B------:R-:W-:Y:S01]  /*9bf0*/  @!P6 STG.E.U16 desc[UR6][R4.64+0xc0], R65 ;  /* 0x0000c0410400e986 */ /* 0x000fe2000c101506 */
        /* <DEDUP_REMOVED lines=13> */
[----:B------:R-:W-:-:S03]  /*9cd0*/  ISETP.GE.AND P3, PT, R22, R77, PT ;  /* 0x0000004d1600720c */ /* 0x000fc60003f66270 */
[----:B------:R1:W-:Y:S01]  /*9ce0*/  @!P0 STG.E.U16 desc[UR6][R4.64+0x2c0], R73 ;  /* 0x0002c04904008986 */ /* 0x0003e2000c101506 */
[----:B------:R-:W-:-:S03]  /*9cf0*/  ISETP.GE.AND P0, PT, R38, UR4, PT ;  /* 0x0000000426007c0c */ /* 0x000fc6000bf06270 */
[----:B------:R1:W-:Y:S01]  /*9d00*/  @!P1 STG.E.U16 desc[UR6][R4.64+0x300], R55 ;  /* 0x0003003704009986 */ /* 0x0003e2000c101506 */
[----:B0-----:R-:W-:-:S03]  /*9d10*/  IADD3 R59, P1, R16, 0x400, RZ ;  /* 0x00000400103b7810 */ /* 0x001fc60007f3e0ff */
        /* <DEDUP_REMOVED lines=9> */
.L_x_1523:
        /* <DEDUP_REMOVED lines=13> */
.L_x_5195:


//--------------------- .text._Z25selective_scan_fwd_kernelI32Selective_Scan_fwd_kernel_traitsILi32ELi16ELi1ELb0ELb1ELb0ELb0EN3c108BFloat16ENS1_7complexIfEEEEv13SSMParamsBase --------------------------
	.section	.text._Z25selective_scan_fwd_kernelI32Selective_Scan_fwd_kernel_traitsILi32ELi16ELi1ELb0ELb1ELb0ELb0EN3c108BFloat16ENS1_7complexIfEEEEv13SSMParamsBase,"ax",@progbits
	.align	128
        .global         _Z25selective_scan_fwd_kernelI32Selective_Scan_fwd_kernel_traitsILi32ELi16ELi1ELb0ELb1ELb0ELb0EN3c108BFloat16ENS1_7complexIfEEEEv13SSMParamsBase
        .type           _Z25selective_scan_fwd_kernelI32Selective_Scan_fwd_kernel_traitsILi32ELi16ELi1ELb0ELb1ELb0ELb0EN3c108BFloat16ENS1_7complexIfEEEEv13SSMParamsBase,@function
        .size           _Z25selective_scan_fwd_kernelI32Selective_Scan_fwd_kernel_traitsILi32ELi16ELi1ELb0ELb1ELb0ELb0EN3c108BFloat16ENS1_7complexIfEEEEv13SSMParamsBase,(.L_x_5196 - _Z25selective_scan_fwd_kernelI32Selective_Scan_fwd_kernel_traitsILi32ELi16ELi1ELb0ELb1ELb0ELb0EN3c108BFloat16ENS1_7complexIfEEEEv13SSMParamsBase)
        .other          _Z25selective_scan_fwd_kernelI32Selective_Scan_fwd_kernel_traitsILi32ELi16ELi1ELb0ELb1ELb0ELb0EN3c108BFloat16ENS1_7complexIfEEEEv13SSMParamsBase,@"STO_CUDA_ENTRY STV_DEFAULT"
_Z25selective_scan_fwd_kernelI32Selective_Scan_fwd_kernel_traitsILi32ELi16ELi1ELb0ELb1ELb0ELb0EN3c108BFloat16ENS1_7complexIfEEEEv13SSMParamsBase:
.text._Z25selective_scan_fwd_kernelI32Selective_Scan_fwd_kernel_traitsILi32ELi16ELi1ELb0ELb1ELb0ELb0EN3c108BFloat16ENS1_7complexIfEEEEv13SSMParamsBase:
[----:B------:R-:W-:Y:S08]  /*0000*/  LDC R1, c[0x0][0x28] ;  /* 0x00000a00ff017b82 */ /* 0x000ff00000000800 */
[----:B------:R-:W0:Y:S01]  /*0010*/  LDC R15, c[0x0][0x228] ;  /* 0x00008a00ff0f7b82 */ /* 0x000e220000000800 */
[----:B------:R-:W-:Y:S01]  /*0020*/  ULDC.64 UR6, c[0x0][0x300] ;  /* 0x0000c00000067ab9 */ /* 0x000fe20000000a00 */
[----:B------:R-:W-:Y:S01]  /*0030*/  ULDC.64 UR4, c[0x0][0x2e8] ;  /* 0x0000ba0000047ab9 */ /* 0x000fe20000000a00 */
[----:B------:R-:W-:Y:S01]  /*0040*/  ISETP.NE.U32.AND P1, PT, RZ, UR6, PT ;  /* 0x00000006ff007c0c */ /* 0x000fe2000bf25070 */
[----:B------:R-:W-:Y:S01]  /*0050*/  HFMA2.MMA R68, -RZ, RZ, 0, 0 ;  /* 0x00000000ff447435 */ /* 0x000fe200000001ff */
[----:B------:R-:W-:-:S02]  /*0060*/  ISETP.NE.U32.AND P0, PT, RZ, UR4, PT ;  /* 0x00000004ff007c0c */ /* 0x000fc4000bf05070 */
[----:B------:R-:W-:Y:S01]  /*0070*/  ISETP.NE.AND.EX P1, PT, RZ, UR7, PT, P1 ;  /* 0x00000007ff007c0c */ /* 0x000fe2000bf25310 */
[----:B------:R-:W1:Y:S01]  /*0080*/  S2UR UR8, SR_CTAID.Y ;  /* 0x00000000000879c3 */ /* 0x000e620000002600 */
[----:B------:R-:W-:Y:S02]  /*0090*/  ISETP.NE.AND.EX P0, PT, RZ, UR5, PT, P0 ;  /* 0x00000005ff007c0c */ /* 0x000fe4000bf05300 */
[----:B------:R-:W-:Y:S02]  /*00a0*/  MOV R67, RZ ;  /* 0x000000ff00437202 */ /* 0x000fe40000000f00 */
        /* <DEDUP_REMOVED lines=33> */
[----:B------:R-:W-:Y:S01]  /*02c0*/  IMAD R3, R166, UR4, RZ ;  /* 0x00000004a6037c24 */ /* 0x000fe2000f8e02ff */
[----:B------:R-:W-:Y:S01]  /*02d0*/  ISETP.GE.U32.AND P0, PT, R2, R9, PT ;  /* 0x000000090200720c */ /* 0x000fe20003f06070 */
[----:B------:R-:W-:Y:S01]  /*02e0*/  IMAD.WIDE.U32 R6, R66, UR4, RZ ;  /* 0x0000000442067c25 */ /* 0x000fe2000f8e00ff */
[----:B------:R-:W-:Y:S01]  /*02f0*/  ISETP.GE.AND P2, PT, R4, RZ, PT ;  /* 0x000000ff0400720c */ /* 0x000fe20003f46270 */
[----:B------:R-:W-:Y:S01]  /*0300*/  ULDC.64 UR8, c[0x0][0x298] ;  /* 0x0000a60000087ab9 */ /* 0x000fe20000000a00 */
[----:B------:R-:W-:Y:S01]  /*0310*/  @!P1 IADD3 R0, R0, 0x1, RZ ;  /* 0x0000000100009810 */ /* 0x000fe20007ffe0ff */
[----:B------:R-:W-:Y:S01]  /*0320*/  IMAD R13, R66, UR5, R3 ;  /* 0x00000005420d7c24 */ /* 0x000fe2000f8e0203 */
[----:B------:R-:W-:Y:S01]  /*0330*/  ISETP.NE.AND P1, PT, R15, RZ, PT ;  /* 0x000000ff0f00720c */ /* 0x000fe20003f25270 */
[----:B------:R-:W-:Y:S01]  /*0340*/  ULDC.64 UR4, c[0x0][0x288] ;  /* 0x0000a20000047ab9 */ /* 0x000fe20000000a00 */
[C---:B------:R-:W-:Y:S01]  /*0350*/  IMAD R5, R69.reuse, UR8, RZ ;  /* 0x0000000845057c24 */ /* 0x040fe2000f8e02ff */
[----:B------:R-:W1:Y:S01]  /*0360*/  S2R R63, SR_LANEID ;  /* 0x00000000003f7919 */ /* 0x000e620000000000 */
[----:B------:R-:W-:Y:S01]  /*0370*/  IMAD R3, R69, UR4, RZ ;  /* 0x0000000445037c24 */ /* 0x000fe2000f8e02ff */
[----:B------:R-:W-:Y:S01]  /*0380*/  IADD3 R7, R7, R13, RZ ;  /* 0x0000000d07077210 */ /* 0x000fe20007ffe0ff */
[----:B------:R-:W-:Y:S01]  /*0390*/  IMAD R11, R70, UR9, R5 ;  /* 0x00000009460b7c24 */ /* 0x000fe2000f8e0205 */
[----:B------:R-:W-:Y:S01]  /*03a0*/  @P0 IADD3 R0, R0, 0x1, RZ ;  /* 0x0000000100000810 */ /* 0x000fe20007ffe0ff */
[C---:B------:R-:W-:Y:S01]  /*03b0*/  IMAD R9, R70.reuse, UR5, R3 ;  /* 0x0000000546097c24 */ /* 0x040fe2000f8e0203 */
[----:B------:R-:W-:Y:S01]  /*03c0*/  MOV R60, RZ ;  /* 0x000000ff003c7202 */ /* 0x000fe20000000f00 */
[----:B------:R-:W-:Y:S01]  /*03d0*/  IMAD.WIDE.U32 R2, R70, UR4, RZ ;  /* 0x0000000446027c25 */ /* 0x000fe2000f8e00ff */
[----:B------:R-:W-:Y:S01]  /*03e0*/  @!P2 IADD3 R0, -R0, RZ, RZ ;  /* 0x000000ff0000a210 */ /* 0x000fe20007ffe1ff */
[----:B------:R-:W-:Y:S01]  /*03f0*/  ULDC.64 UR4, c[0x0][0x280] ;  /* 0x0000a00000047ab9 */ /* 0x000fe20000000a00 */
[----:B------:R-:W-:Y:S01]  /*0400*/  @!P1 LOP3.LUT R0, RZ, R15, RZ, 0x33, !PT ;  /* 0x0000000fff009212 */ /* 0x000fe200078e33ff */
[----:B------:R-:W-:Y:S01]  /*0410*/  IMAD.WIDE.U32 R4, R70, UR8, RZ ;  /* 0x0000000846047c25 */ /* 0x000fe2000f8e00ff */
[----:B------:R-:W2:Y:S01]  /*0420*/  LDC.64 R14, c[0x0][0x2d8] ;  /* 0x0000b600ff0e7b82 */ /* 0x000ea20000000a00 */
[----:B------:R-:W-:Y:S01]  /*0430*/  IADD3 R3, R3, R9, RZ ;  /* 0x0000000903037210 */ /* 0x000fe20007ffe0ff */
[----:B------:R-:W-:-:S02]  /*0440*/  ULDC.64 UR8, c[0x0][0x290] ;  /* 0x0000a40000087ab9 */ /* 0x000fc40000000a00 */
[----:B------:R-:W-:Y:S01]  /*0450*/  IADD3 R9, R5, R11, RZ ;  /* 0x0000000b05097210 */ /* 0x000fe20007ffe0ff */
[----:B------:R-:W-:Y:S01]  /*0460*/  IMAD R5, R166, UR4, RZ ;  /* 0x00000004a6057c24 */ /* 0x000fe2000f8e02ff */
[----:B------:R-:W-:Y:S02]  /*0470*/  MOV R8, R4 ;  /* 0x0000000400087202 */ /* 0x000fe40000000f00 */
[C---:B0-----:R-:W-:Y:S01]  /*0480*/  SHF.L.U32 R65, R71.reuse, 0x4, RZ ;  /* 0x0000000447417819 */ /* 0x041fe200000006ff */
[C---:B------:R-:W-:Y:S01]  /*0490*/  IMAD R10, R66.reuse, UR5, R5 ;  /* 0x00000005420a7c24 */ /* 0x040fe2000f8e0205 */
[----:B------:R-:W-:Y:S01]  /*04a0*/  LOP3.LUT R64, R71, 0x1f, RZ, 0xc0, !PT ;  /* 0x0000001f47407812 */ /* 0x000fe200078ec0ff */
[----:B------:R-:W-:Y:S01]  /*04b0*/  IMAD.WIDE.U32 R4, R66, UR4, R2 ;  /* 0x0000000442047c25 */ /* 0x000fe2000f8e0002 */
[----:B------:R-:W-:Y:S01]  /*04c0*/  LOP3.LUT R65, R65, 0xfffffe00, RZ, 0xc0, !PT ;  /* 0xfffffe0041417812 */ /* 0x000fe200078ec0ff */
[----:B------:R-:W-:Y:S01]  /*04d0*/  ULDC.64 UR4, c[0x0][0x258] ;  /* 0x0000960000047ab9 */ /* 0x000fe20000000a00 */
[----:B------:R-:W-:Y:S01]  /*04e0*/  SHF.R.S32.HI R2, RZ, 0x1f, R0 ;  /* 0x0000001fff027819 */ /* 0x000fe20000011400 */
[----:B------:R-:W-:Y:S01]  /*04f0*/  IMAD R3, R166, UR8, RZ ;  /* 0x00000008a6037c24 */ /* 0x000fe2000f8e02ff */
[----:B------:R-:W-:Y:S01]  /*0500*/  LOP3.LUT R62, R65, R64, RZ, 0xfc, !PT ;  /* 0x00000040413e7212 */ /* 0x000fe200078efcff */
[----:B------:R-:W-:-:S03]  /*0510*/  IMAD.WIDE.U32 R8, R66, UR8, R8 ;  /* 0x0000000842087c25 */ /* 0x000fc6000f8e0008 */
[----:B------:R-:W-:Y:S01]  /*0520*/  SHF.R.S32.HI R61, RZ, 0x1f, R62 ;  /* 0x0000001fff3d7819 */ /* 0x000fe2000001143e */
[----:B------:R-:W-:Y:S01]  /*0530*/  IMAD R11, R2, UR4, RZ ;  /* 0x00000004020b7c24 */ /* 0x000fe2000f8e02ff */
[----:B------:R-:W-:Y:S01]  /*0540*/  IADD3 R17, P0, R62, R4, RZ ;  /* 0x000000043e117210 */ /* 0x000fe20007f1e0ff */
[----:B------:R-:W-:Y:S01]  /*0550*/  IMAD R12, R66, UR9, R3 ;  /* 0x00000009420c7c24 */ /* 0x000fe2000f8e0203 */
[----:B------:R-:W-:Y:S01]  /*0560*/  IADD3 R78, P1, R62, R8, RZ ;  /* 0x000000083e4e7210 */ /* 0x000fe20007f3e0ff */
[C---:B------:R-:W-:Y:S01]  /*0570*/  IMAD.WIDE.U32 R2, R0.reuse, UR4, R6 ;  /* 0x0000000400027c25 */ /* 0x040fe2000f8e0006 */
[C---:B------:R-:W-:Y:S01]  /*0580*/  IADD3.X R4, R61.reuse, R5, R10, P0, !PT ;  /* 0x000000053d047210 */ /* 0x040fe200007fe40a */
[----:B------:R-:W-:Y:S01]  /*0590*/  ULDC.64 UR8, c[0x0][0x2f8] ;  /* 0x0000be0000087ab9 */ /* 0x000fe20000000a00 */
[----:B------:R-:W-:Y:S01]  /*05a0*/  IADD3.X R5, R61, R9, R12, P1, !PT ;  /* 0x000000093d057210 */ /* 0x000fe20000ffe40c */
[----:B------:R-:W-:Y:S01]  /*05b0*/  IMAD R11, R0, UR5, R11 ;  /* 0x00000005000b7c24 */ /* 0x000fe2000f8e020b */
[----:B------:R-:W-:Y:S01]  /*05c0*/  ULDC.64 UR4, c[0x0][0x2f0] ;  /* 0x0000bc0000047ab9 */ /* 0x000fe20000000a00 */
[----:B--2---:R-:W-:-:S02]  /*05d0*/  LEA R59, P0, R2, R14, 0x1 ;  /* 0x0000000e023b7211 */ /* 0x004fc400078008ff */
[----:B------:R-:W-:Y:S02]  /*05e0*/  LEA R16, P1, R17, UR4, 0x1 ;  /* 0x0000000411107c11 */ /* 0x000fe4000f8208ff */
[----:B------:R-:W-:Y:S02]  /*05f0*/  IADD3 R58, R3, R11, RZ ;  /* 0x0000000b033a7210 */ /* 0x000fe40007ffe0ff */
[----:B------:R-:W-:Y:S02]  /*0600*/  LEA R9, P2, R78, UR8, 0x1 ;  /* 0x000000084e097c11 */ /* 0x000fe4000f8408ff */
[----:B------:R-:W-:Y:S02]  /*0610*/  LEA.HI.X R58, R2, R15, R58, 0x1, P0 ;  /* 0x0000000f023a7211 */ /* 0x000fe400000f0c3a */
[----:B------:R-:W-:Y:S02]  /*0620*/  LEA.HI.X R17, R17, UR5, R4, 0x1, P1 ;  /* 0x0000000511117c11 */ /* 0x000fe400088f0c04 */
[----:B-1----:R-:W-:-:S07]  /*0630*/  LEA.HI.X R78, R78, UR9, R5, 0x1, P2 ;  /* 0x000000094e4e7c11 */ /* 0x002fce00090f0c05 */
.L_x_1562:
[----:B0-----:R-:W0:Y:S01]  /*0640*/  LDC R57, c[0x0][0x218] ;  /* 0x00008600ff397b82 */ /* 0x001e220000000800 */
[----:B------:R-:W-:Y:S02]  /*0650*/  PRMT R3, RZ, 0x7610, R3 ;  /* 0x00007610ff037816 */ /* 0x000fe40000000003 */
        /* <DEDUP_REMOVED lines=39> */
[C---:B------:R-:W-:Y:S02]  /*08d0*/  LOP3.LUT R48, R65.reuse, 0x160, R64, 0xfe, !PT ;  /* 0x0000016041307812 */ /* 0x040fe400078efe40 */
        /* <DEDUP_REMOVED lines=25> */
[----:B------:R-:W-:Y:S01]  /*0a70*/  ISETP.GE.AND P1, PT, R28, R57, PT ;  /* 0x000000391c00720c */ /* 0x000fe20003f26270 */
[----:B------:R-:W-:Y:S01]  /*0a80*/  UMOV UR4, 0x400 ;  /* 0x0000040000047882 */ /* 0x000fe20000000000 */
[----:B------:R-:W-:-:S02]  /*0a90*/  IADD3 R28, R63, 0x20, RZ ;  /* 0x000000203f1c7810 */ /* 0x000fc40007ffe0ff */
[-C--:B------:R-:W-:Y:S02]  /*0aa0*/  ISETP.GE.AND P0, PT, R30, R57.reuse, PT ;  /* 0x000000391e00720c */ /* 0x080fe40003f06270 */
[----:B------:R-:W-:Y:S02]  /*0ab0*/  ISETP.GE.AND P2, PT, R32, R57, PT ;  /* 0x000000392000720c */ /* 0x000fe40003f46270 */
[C---:B------:R-:W-:Y:S02]  /*0ac0*/  IADD3 R30, R63.reuse, 0x40, RZ ;  /* 0x000000403f1e7810 */ /* 0x040fe40007ffe0ff */
[-C--:B------:R-:W-:Y:S02]  /*0ad0*/  LEA.HI.SX32 R28, R28, R63.reuse, 0x1b ;  /* 0x0000003f1c1c7211 */ /* 0x080fe400078fdaff */
[----:B------:R-:W-:Y:S02]  /*0ae0*/  LEA.HI.SX32 R56, R63, R63, 0x1b ;  /* 0x0000003f3f387211 */ /* 0x000fe400078fdaff */
[----:B------:R-:W-:-:S02]  /*0af0*/  ISETP.GE.AND P4, PT, R34, R57, PT ;  /* 0x000000392200720c */ /* 0x000fc40003f86270 */
[C---:B------:R-:W-:Y:S02]  /*0b00*/  IADD3 R32, R63.reuse, 0x60, RZ ;  /* 0x000000603f207810 */ /* 0x040fe40007ffe0ff */
[----:B------:R-:W-:Y:S01]  /*0b10*/  ISETP.GE.AND P6, PT, R36, R57, PT ;  /* 0x000000392400720c */ /* 0x000fe20003fc6270 */
[----:B0-----:R-:W-:Y:S01]  /*0b20*/  ULEA UR4, UR5, UR4, 0x18 ;  /* 0x0000000405047291 */ /* 0x001fe2000f8ec03f */
[C---:B------:R-:W-:Y:S02]  /*0b30*/  IADD3 R34, R63.reuse, 0x80, RZ ;  /* 0x000000803f227810 */ /* 0x040fe40007ffe0ff */
[----:B------:R-:W-:Y:S02]  /*0b40*/  IADD3 R36, R63, 0xa0, RZ ;  /* 0x000000a03f247810 */ /* 0x000fe40007ffe0ff */
[----:B------:R-:W-:Y:S02]  /*0b50*/  LEA.HI.SX32 R30, R30, R63, 0x1b ;  /* 0x0000003f1e1e7211 */ /* 0x000fe400078fdaff */
[----:B------:R-:W-:-:S02]  /*0b60*/  LEA R55, R28, UR4, 0x1 ;  /* 0x000000041c377c11 */ /* 0x000fc4000f8e08ff */
[----:B------:R-:W-:Y:S02]  /*0b70*/  LEA R56, R56, UR4, 0x1 ;  /* 0x0000000438387c11 */ /* 0x000fe4000f8e08ff */
[-C--:B------:R-:W-:Y:S02]  /*0b80*/  LEA.HI.SX32 R32, R32, R63.reuse, 0x1b ;  /* 0x0000003f20207211 */ /* 0x080fe400078fdaff */
[----:B------:R-:W-:Y:S02]  /*0b90*/  IADD3 R28, R63, 0xc0, RZ ;  /* 0x000000c03f1c7810 */ /* 0x000fe40007ffe0ff */
[-C--:B------:R-:W-:Y:S02]  /*0ba0*/  LEA.HI.SX32 R34, R34, R63.reuse, 0x1b ;  /* 0x0000003f22227211 */ /* 0x080fe400078fdaff */
[----:B------:R-:W-:Y:S02]  /*0bb0*/  LEA.HI.SX32 R36, R36, R63, 0x1b ;  /* 0x0000003f24247211 */ /* 0x000fe400078fdaff */
[----:B------:R-:W-:-:S02]  /*0bc0*/  LEA R54, R30, UR4, 0x1 ;  /* 0x000000041e367c11 */ /* 0x000fc4000f8e08ff */
[----:B------:R-:W-:Y:S02]  /*0bd0*/  LEA R53, R32, UR4, 0x1 ;  /* 0x0000000420357c11 */ /* 0x000fe4000f8e08ff */
[----:B------:R-:W-:Y:S02]  /*0be0*/  LEA.HI.SX32 R28, R28, R63, 0x1b ;  /* 0x0000003f1c1c7211 */ /* 0x000fe400078fdaff */
[----:B------:R-:W-:Y:S02]  /*0bf0*/  LEA R52, R34, UR4, 0x1 ;  /* 0x0000000422347c11 */ /* 0x000fe4000f8e08ff */
[----:B------:R-:W-:Y:S02]  /*0c00*/  LEA R51, R36, UR4, 0x1 ;  /* 0x0000000424337c11 */ /* 0x000fe4000f8e08ff */
[C---:B------:R-:W-:Y:S02]  /*0c10*/  IADD3 R30, R63.reuse, 0xe0, RZ ;  /* 0x000000e03f1e7810 */ /* 0x040fe40007ffe0ff */
[----:B------:R-:W-:-:S02]  /*0c20*/  IADD3 R32, R63, 0x100, RZ ;  /* 0x000001003f207810 */ /* 0x000fc40007ffe0ff */
[C---:B------:R-:W-:Y:S02]  /*0c30*/  IADD3 R34, R63.reuse, 0x120, RZ ;  /* 0x000001203f227810 */ /* 0x040fe40007ffe0ff */
[----:B------:R-:W-:Y:S02]  /*0c40*/  LEA R49, R28, UR4, 0x1 ;  /* 0x000000041c317c11 */ /* 0x000fe4000f8e08ff */
[----:B------:R-:W-:Y:S02]  /*0c50*/  IADD3 R36, R63, 0x140, RZ ;  /* 0x000001403f247810 */ /* 0x000fe40007ffe0ff */
[-C--:B------:R-:W-:Y:S02]  /*0c60*/  LEA.HI.SX32 R30, R30, R63.reuse, 0x1b ;  /* 0x0000003f1e1e7211 */ /* 0x080fe400078fdaff */
[-C--:B------:R-:W-:Y:S02]  /*0c70*/  LEA.HI.SX32 R32, R32, R63.reuse, 0x1b ;  /* 0x0000003f20207211 */ /* 0x080fe400078fdaff */
[----:B------:R-:W-:-:S02]  /*0c80*/  LEA.HI.SX32 R34, R34, R63, 0x1b ;  /* 0x0000003f22227211 */ /* 0x000fc400078fdaff */
[----:B------:R-:W-:Y:S02]  /*0c90*/  LEA.HI.SX32 R36, R36, R63, 0x1b ;  /* 0x0000003f24247211 */ /* 0x000fe400078fdaff */
[----:B------:R-:W-:Y:S02]  /*0ca0*/  IADD3 R28, R63, 0x1c0, RZ ;  /* 0x000001c03f1c7810 */ /* 0x000fe40007ffe0ff */
[----:B------:R-:W-:Y:S02]  /*0cb0*/  LEA R47, R30, UR4, 0x1 ;  /* 0x000000041e2f7c11 */ /* 0x000fe4000f8e08ff */
[----:B------:R-:W-:Y:S02]  /*0cc0*/  LEA R45, R32, UR4, 0x1 ;  /* 0x00000004202d7c11 */ /* 0x000fe4000f8e08ff */
[----:B------:R-:W-:Y:S02]  /*0cd0*/  LEA R43, R34, UR4, 0x1 ;  /* 0x00000004222b7c11 */ /* 0x000fe4000f8e08ff */
[----:B------:R-:W-:-:S02]  /*0ce0*/  LEA R41, R36, UR4, 0x1 ;  /* 0x0000000424297c11 */ /* 0x000fc4000f8e08ff */
[----:B------:R-:W-:-:S04]  /*0cf0*/  LEA.HI.SX32 R28, R28, R63, 0x1b ;  /* 0x0000003f1c1c7211 */ /* 0x000fc800078fdaff */
[----:B------:R-:W-:Y:S02]  /*0d00*/  LEA R33, R28, UR4, 0x1 ;  /* 0x000000041c217c11 */ /* 0x000fe4000f8e08ff */
[-C--:B------:R-:W-:Y:S02]  /*0d10*/  ISETP.GE.AND P5, PT, R38, R57.reuse, PT ;  /* 0x000000392600720c */ /* 0x080fe40003fa6270 */
[----:B------:R-:W-:Y:S02]  /*0d20*/  ISETP.GE.AND P3, PT, R40, R57, PT ;  /* 0x000000392800720c */ /* 0x000fe40003f66270 */
        /* <DEDUP_REMOVED lines=10> */
[----:B--2---:R-:W-:Y:S04]  /*0dd0*/  STS.U16 [R56], R3 ;  /* 0x0000000338007388 */ /* 0x004fe80000000400 */
[----:B---3--:R0:W-:Y:S04]  /*0de0*/  STS.U16 [R55+0x40], R0 ;  /* 0x0000400037007388 */ /* 0x0081e80000000400 */
[----:B------:R-:W-:Y:S04]  /*0df0*/  STS.U16 [R54+0x80], R5 ;  /* 0x0000800536007388 */ /* 0x000fe80000000400 */
[----:B----4-:R1:W-:Y:S01]  /*0e00*/  STS.U16 [R53+0xc0], R2 ;  /* 0x0000c00235007388 */ /* 0x0103e20000000400 */
[----:B0-----:R-:W-:-:S03]  /*0e10*/  IADD3 R0, R63, 0x160, RZ ;  /* 0x000001603f007810 */ /* 0x001fc60007ffe0ff */
[----:B------:R-:W-:Y:S01]  /*0e20*/  STS.U16 [R52+0x100], R7 ;  /* 0x0001000734007388 */ /* 0x000fe20000000400 */
[----:B------:R-:W-:-:S03]  /*0e30*/  LEA.HI.SX32 R0, R0, R63, 0x1b ;  /* 0x0000003f00007211 */ /* 0x000fc600078fdaff */
[----:B------:R0:W-:Y:S01]  /*0e40*/  STS.U16 [R51+0x140], R4 ;  /* 0x0001400433007388 */ /* 0x0001e20000000400 */
[C---:B-1----:R-:W-:Y:S02]  /*0e50*/  IADD3 R2, R63.reuse, 0x180, RZ ;  /* 0x000001803f027810 */ /* 0x042fe40007ffe0ff */
[----:B------:R-:W-:Y:S01]  /*0e60*/  LEA R39, R0, UR4, 0x1 ;  /* 0x0000000400277c11 */ /* 0x000fe2000f8e08ff */
[----:B------:R1:W-:Y:S01]  /*0e70*/  STS.U16 [R49+0x180], R6 ;  /* 0x0001800631007388 */ /* 0x0003e20000000400 */
[-C--:B------:R-:W-:Y:S02]  /*0e80*/  LEA.HI.SX32 R2, R2, R63.reuse, 0x1b ;  /* 0x0000003f02027211 */ /* 0x080fe400078fdaff */
[C---:B0-----:R-:W-:Y:S02]  /*0e90*/  IADD3 R4, R63.reuse, 0x1a0, RZ ;  /* 0x000001a03f047810 */ /* 0x041fe40007ffe0ff */
[----:B------:R-:W-:Y:S02]  /*0ea0*/  SHF.L.U32 R0, R63, 0x4, RZ ;  /* 0x000000043f007819 */ /* 0x000fe400000006ff */
[----:B------:R-:W-:-:S02]  /*0eb0*/  LEA.HI.SX32 R4, R4, R63, 0x1b ;  /* 0x0000003f04047211 */ /* 0x000fc400078fdaff */
[----:B-1----:R-:W-:Y:S01]  /*0ec0*/  IADD3 R6, R63, 0x1e0, RZ ;  /* 0x000001e03f067810 */ /* 0x002fe20007ffe0ff */
[----:B------:R-:W-:Y:S01]  /*0ed0*/  STS.U16 [R47+0x1c0], R8 ;  /* 0x0001c0082f007388 */ /* 0x000fe20000000400 */
[----:B------:R-:W-:Y:S02]  /*0ee0*/  LEA R37, R2, UR4, 0x1 ;  /* 0x0000000402257c11 */ /* 0x000fe4000f8e08ff */
        /* <DEDUP_REMOVED lines=9> */
[----:B------:R-:W-:Y:S01]  /*0f80*/  STS.U16 [R37+0x300], R20 ;  /* 0x0003001425007388 */ /* 0x000fe20000000400 */
[----:B------:R-:W-:-:S03]  /*0f90*/  MOV R2, R9 ;  /* 0x0000000900027202 */ /* 0x000fc60000000f00 */
        /* <DEDUP_REMOVED lines=20> */
[----:B0-----:R-:W-:-:S02]  /*10e0*/  PRMT R22, RZ, 0x7610, R22 ;  /* 0x00007610ff167816 */ /* 0x001fc40000000016 */
[----:B------:R-:W-:Y:S01]  /*10f0*/  MOV R3, R78 ;  /* 0x0000004e00037202 */ /* 0x000fe20000000f00 */
[----:B------:R-:W-:Y:S01]  /*1100*/  BAR.SYNC.DEFER_BLOCKING 0x0 ;  /* 0x0000000000007b1d */ /* 0x000fe20000010000 */
[----:B------:R-:W-:Y:S02]  /*1110*/  PRMT R0, RZ, 0x7610, R0 ;  /* 0x00007610ff007816 */ /* 0x000fe40000000000 */
[----:B-1----:R-:W-:Y:S02]  /*1120*/  PRMT R24, RZ, 0x7610, R24 ;  /* 0x00007610ff187816 */ /* 0x002fe40000000018 */
[----:B--2---:R-:W-:Y:S01]  /*1130*/  PRMT R26, RZ, 0x7610, R26 ;  /* 0x00007610ff1a7816 */ /* 0x004fe2000000001a */
        /* <DEDUP_REMOVED lines=28> */
[----:B------:R-:W-:Y:S02]  /*1300*/  BSSY B0, `(.L_x_1524) ;  /* 0x000005a000007945 */ /* 0x000fe40003800000 */
        /* <DEDUP_REMOVED lines=15> */
[----:B------:R-:W-:Y:S04]  /*1400*/  STS.U16 [R33+0x380], R42 ;  /* 0x0003802a21007388 */ /* 0x000fe80000000400 */
[----:B------:R-:W-:Y:S01]  /*1410*/  STS.U16 [R31+0x3c0], R44 ;  /* 0x0003c02c1f007388 */ /* 0x000fe20000000400 */
[----:B------:R-:W-:-:S03]  /*1420*/  NOP ;  /* 0x0000000000007918 */ /* 0x000fc60000000000 */
[----:B------:R-:W1:Y:S04]  /*1430*/  LDS.U16 R0, [R29] ;  /* 0x000000001d007984 */ /* 0x000e680000000400 */
[----:B------:R-:W2:Y:S04]  /*1440*/  LDS.U16 R25, [R29+0x2] ;  /* 0x000002001d197984 */ /* 0x000ea80000000400 */
[----:B------:R-:W3:Y:S04]  /*1450*/  LDS.U16 R26, [R29+0x4] ;  /* 0x000004001d1a7984 */ /* 0x000ee80000000400 */
[----:B------:R-:W4:Y:S04]  /*1460*/  LDS.U16 R27, [R29+0x6] ;  /* 0x000006001d1b7984 */ /* 0x000f280000000400 */
[----:B------:R-:W0:Y:S04]  /*1470*/  LDS.U16 R28, [R29+0x8] ;  /* 0x000008001d1c7984 */ /* 0x000e280000000400 */
        /* <DEDUP_REMOVED lines=12> */
[----:B-----5:R-:W-:-:S05]  /*1540*/  FADD.FTZ R50, R0, R67 ;  /* 0x0000004300327221 */ /* 0x020fca0000010000 */
[----:B------:R-:W-:Y:S02]  /*1550*/  FSETP.GTU.FTZ.AND P4, PT, R50, 20, PT ;  /* 0x41a000003200780b */ /* 0x000fe40003f9c000 */
[----:B--2---:R-:W-:Y:S02]  /*1560*/  SHF.L.U32 R48, R25, 0x10, RZ ;  /* 0x0000001019307819 */ /* 0x004fe400000006ff */
[----:B------:R-:W-:Y:S02]  /*1570*/  ISETP.EQ.OR P4, PT, RZ, UR5, P4 ;  /* 0x00000005ff007c0c */ /* 0x000fe4000a782670 */
[----:B---3--:R-:W-:Y:S01]  /*1580*/  SHF.L.U32 R26, R26, 0x10, RZ ;  /* 0x000000101a1a7819 */ /* 0x008fe200000006ff */
[----:B------:R-:W-:Y:S01]  /*1590*/  FADD.FTZ R48, R48, R67 ;  /* 0x0000004330307221 */ /* 0x000fe20000010000 */
[----:B----4-:R-:W-:Y:S02]  /*15a0*/  SHF.L.U32 R44, R27, 0x10, RZ ;  /* 0x000000101b2c7819 */ /* 0x010fe400000006ff */
[----:B0-----:R-:W-:-:S02]  /*15b0*/  SHF.L.U32 R28, R28, 0x10, RZ ;  /* 0x000000101c1c7819 */ /* 0x001fc400000006ff */
[----:B------:R-:W-:Y:S01]  /*15c0*/  SHF.L.U32 R30, R30, 0x10, RZ ;  /* 0x000000101e1e7819 */ /* 0x000fe200000006ff */
[--C-:B------:R-:W-:Y:S01]  /*15d0*/  FADD.FTZ R46, R26, R67.reuse ;  /* 0x000000431a2e7221 */ /* 0x100fe20000010000 */
[--C-:B------:R-:W-:Y:S01]  /*15e0*/  FADD.FTZ R44, R44, R67.reuse ;  /* 0x000000432c2c7221 */ /* 0x100fe20000010000 */
[--C-:B------:R-:W-:Y:S01]  /*15f0*/  FADD.FTZ R42, R28, R67.reuse ;  /* 0x000000431c2a7221 */ /* 0x100fe20000010000 */
[----:B------:R-:W-:Y:S01]  /*1600*/  SHF.L.U32 R32, R32, 0x10, RZ ;  /* 0x0000001020207819 */ /* 0x000fe200000006ff */
[--C-:B------:R-:W-:Y:S01]  /*1610*/  FADD.FTZ R40, R30, R67.reuse ;  /* 0x000000431e287221 */ /* 0x100fe20000010000 */
[----:B------:R-:W-:Y:S02]  /*1620*/  FSETP.GTU.FTZ.AND P5, PT, R48, 20, PT ;  /* 0x41a000003000780b */ /* 0x000fe40003fbc000 */
[----:B------:R-:W-:Y:S01]  /*1630*/  ISETP.GE.AND P6, PT, R36, 0x1, PT ;  /* 0x000000012400780c */ /* 0x000fe20003fc6270 */
[----:B------:R-:W-:Y:S01]  /*1640*/  FADD.FTZ R38, R32, R67 ;  /* 0x0000004320267221 */ /* 0x000fe20000010000 */
        /* <DEDUP_REMOVED lines=37> */
.L_x_1525:
[----:B------:R-:W-:Y:S05]  /*18a0*/  BSYNC B0 ;  /* 0x0000000000007941 */ /* 0x000fea0003800000 */
.L_x_1524:
        /* <DEDUP_REMOVED lines=36> */
.L_x_1527:
[----:B------:R-:W-:Y:S05]  /*1af0*/  BSYNC B0 ;  /* 0x0000000000007941 */ /* 0x000fea0003800000 */
.L_x_1526:
        /* <DEDUP_REMOVED lines=38> */
.L_x_1529:
[----:B------:R-:W-:Y:S05]  /*1d60*/  BSYNC B0 ;  /* 0x0000000000007941 */ /* 0x000fea0003800000 */
.L_x_1528:
        /* <DEDUP_REMOVED lines=36> */
.L_x_1531:
[----:B------:R-:W-:Y:S05]  /*1fb0*/  BSYNC B0 ;  /* 0x0000000000007941 */ /* 0x000fea0003800000 */
.L_x_1530:
        /* <DEDUP_REMOVED lines=38> */
.L_x_1533:
[----:B------:R-:W-:Y:S05]  /*2220*/  BSYNC B0 ;  /* 0x0000000000007941 */ /* 0x000fea0003800000 */
.L_x_1532:
        /* <DEDUP_REMOVED lines=36> */
.L_x_1535:
[----:B------:R-:W-:Y:S05]  /*2470*/  BSYNC B0 ;  /* 0x0000000000007941 */ /* 0x000fea0003800000 */
.L_x_1534:
        /* <DEDUP_REMOVED lines=38> */
.L_x_1537:
[----:B------:R-:W-:Y:S05]  /*26e0*/  BSYNC B0 ;  /* 0x0000000000007941 */ /* 0x000fea0003800000 */
.L_x_1536:
        /* <DEDUP_REMOVED lines=37> */
.L_x_1539:
[----:B------:R-:W-:Y:S05]  /*2940*/  BSYNC B0 ;  /* 0x0000000000007941 */ /* 0x000fea0003800000 */
.L_x_1538:
        /* <DEDUP_REMOVED lines=42> */
.L_x_1541:
[----:B------:R-:W-:Y:S05]  /*2bf0*/  BSYNC B0 ;  /* 0x0000000000007941 */ /* 0x000fea0003800000 */
.L_x_1540:
        /* <DEDUP_REMOVED lines=40> */
.L_x_1543:
[----:B------:R-:W-:Y:S05]  /*2e80*/  BSYNC B0 ;  /* 0x0000000000007941 */ /* 0x000fea0003800000 */
.L_x_1542:
        /* <DEDUP_REMOVED lines=46> */
.L_x_1545:
[----:B------:R-:W-:Y:S05]  /*3170*/  BSYNC B0 ;  /* 0x0000000000007941 */ /* 0x000fea0003800000 */
.L_x_1544:
        /* <DEDUP_REMOVED lines=33> */
.L_x_1547:
[----:B------:R-:W-:Y:S05]  /*3390*/  BSYNC B0 ;  /* 0x0000000000007941 */ /* 0x000fea0003800000 */
.L_x_1546:
        /* <DEDUP_REMOVED lines=33> */
.L_x_1549:
[----:B------:R-:W-:Y:S05]  /*35b0*/  BSYNC B0 ;  /* 0x0000000000007941 */ /* 0x000fea0003800000 */
.L_x_1548:
        /* <DEDUP_REMOVED lines=33> */
.L_x_1551:
[----:B------:R-:W-:Y:S05]  /*37d0*/  BSYNC B0 ;  /* 0x0000000000007941 */ /* 0x000fea0003800000 */
.L_x_1550:
        /* <DEDUP_REMOVED lines=33> */
.L_x_1553:
[----:B------:R-:W-:Y:S05]  /*39f0*/  BSYNC B0 ;  /* 0x0000000000007941 */ /* 0x000fea0003800000 */
.L_x_1552:
        /* <DEDUP_REMOVED lines=33> */
.L_x_1555:
[----:B------:R-:W-:Y:S05]  /*3c10*/  BSYNC B0 ;  /* 0x0000000000007941 */ /* 0x000fea0003800000 */
.L_x_1554:
        /* <DEDUP_REMOVED lines=19> */
[----:B------:R-:W-:Y:S01]  /*3d50*/  FMUL.FTZ R89, R21, R50 ;  /* 0x0000003215597220 */ /* 0x000fe20000410000 */
[----:B------:R-:W0:Y:S01]  /*3d60*/  LDC R102, c[0x0][0x224] ;  /* 0x00008900ff667b82 */ /* 0x000e220000000800 */
[----:B------:R-:W-:Y:S01]  /*3d70*/  ULDC.64 UR4, c[0x0][0x230] ;  /* 0x00008c0000047ab9 */ /* 0x000fe20000000a00 */
[----:B------:R-:W-:Y:S01]  /*3d80*/  IADD3 R22, R65, R62, RZ ;  /* 0x0000003e41167210 */ /* 0x000fe20007ffe0ff */
[----:B------:R-:W-:Y:S01]  /*3d90*/  IMAD R71, R69, UR4, RZ ;  /* 0x0000000445477c24 */ /* 0x000fe2000f8e02ff */
[----:B------:R-:W-:Y:S01]  /*3da0*/  SHF.L.U32 R109, R57, 0x1, RZ ;  /* 0x00000001396d7819 */ /* 0x000fe200000006ff */
[----:B------:R-:W-:-:S04]  /*3db0*/  IMAD.WIDE.U32 R18, R70, UR4, RZ ;  /* 0x0000000446127c25 */ /* 0x000fc8000f8e00ff */
[----:B------:R-:W-:Y:S01]  /*3dc0*/  FMUL.FTZ R104, R105, R0 ;  /* 0x0000000069687220 */ /* 0x000fe20000410000 */
[----:B------:R-:W-:Y:S01]  /*3dd0*/  HFMA2.MMA R111, -RZ, RZ, 0, 0 ;  /* 0x00000000ff6f7435 */ /* 0x000fe200000001ff */
[----:B------:R-:W1:Y:S01]  /*3de0*/  LDC.64 R20, c[0x0][0x310] ;  /* 0x0000c400ff147b82 */ /* 0x000e620000000a00 */
        /* <DEDUP_REMOVED lines=15> */
[----:B------:R-:W-:Y:S01]  /*3ee0*/  ISETP.GE.AND P1, PT, R22, R109, PT ;  /* 0x0000006d1600720c */ /* 0x000fe20003f26270 */
[----:B------:R-:W-:Y:S01]  /*3ef0*/  ULDC UR21, c[0x0][0x21c] ;  /* 0x0000870000157ab9 */ /* 0x000fe20000000800 */
[----:B------:R-:W-:Y:S01]  /*3f00*/  SHF.R.S32.HI R23, RZ, 0x1f, R22 ;  /* 0x0000001fff177819 */ /* 0x000fe20000011416 */
[----:B------:R-:W-:Y:S01]  /*3f10*/  ULDC UR20, c[0x0][0x214] ;  /* 0x0000850000147ab9 */ /* 0x000fe20000000800 */
[----:B------:R-:W-:Y:S01]  /*3f20*/  IADD3 R113, R19, R71, RZ ;  /* 0x0000004713717210 */ /* 0x000fe20007ffe0ff */
[----:B------:R-:W-:Y:S01]  /*3f30*/  ULDC.64 UR8, c[0x0][0x238] ;  /* 0x00008e0000087ab9 */ /* 0x000fe20000000a00 */
[----:B------:R-:W-:Y:S01]  /*3f40*/  ULDC.64 UR10, c[0x0][0x2d0] ;  /* 0x0000b400000a7ab9 */ /* 0x000fe20000000a00 */
[----:B------:R-:W-:Y:S01]  /*3f50*/  ULDC.64 UR12, c[0x0][0x250] ;  /* 0x00009400000c7ab9 */ /* 0x000fe20000000a00 */
[----:B------:R-:W-:Y:S01]  /*3f60*/  ULDC.64 UR14, c[0x0][0x268] ;  /* 0x00009a00000e7ab9 */ /* 0x000fe20000000a00 */
[----:B------:R-:W-:Y:S01]  /*3f70*/  ULDC.64 UR16, c[0x0][0x270] ;  /* 0x00009c0000107ab9 */ /* 0x000fe20000000a00 */
[----:B------:R-:W-:-:S05]  /*3f80*/  ULDC.64 UR18, c[0x0][0x2e0] ;  /* 0x0000b80000127ab9 */ /* 0x000fca0000000a00 */
.L_x_1559:
[----:B------:R-:W-:Y:S02]  /*3f90*/  SHF.R.S32.HI R10, RZ, 0x1f, R111 ;  /* 0x0000001fff0a7819 */ /* 0x000fe4000001146f */
[----:B------:R-:W-:Y:S02]  /*3fa0*/  MOV R112, R18 ;  /* 0x0000001200707202 */ /* 0x000fe40000000f00 */
[----:B------:R-:W-:Y:S01]  /*3fb0*/  IADD3 R12, R22, 0x40, RZ ;  /* 0x00000040160c7810 */ /* 0x000fe20007ffe0ff */
[----:B------:R-:W-:Y:S02]  /*3fc0*/  IMAD R6, R10, UR8, RZ ;  /* 0x000000080a067c24 */ /* 0x000fe4000f8e02ff */
[----:B------:R-:W-:Y:S01]  /*3fd0*/  IMAD.WIDE.U32 R4, R111, UR8, R112 ;  /* 0x000000086f047c25 */ /* 0x000fe2000f8e0070 */
[----:B------:R-:W-:-:S03]  /*3fe0*/  ISETP.GE.AND P0, PT, R12, R109, PT ;  /* 0x0000006d0c00720c */ /* 0x000fc60003f06270 */
[C---:B------:R-:W-:Y:S01]  /*3ff0*/  IMAD R7, R111.reuse, UR9, R6 ;  /* 0x000000096f077c24 */ /* 0x040fe2000f8e0206 */
[----:B------:R-:W-:Y:S01]  /*4000*/  LEA R8, P3, R4, UR10, 0x3 ;  /* 0x0000000a04087c11 */ /* 0x000fe2000f8618ff */
[----:B------:R-:W-:Y:S01]  /*4010*/  IMAD.WIDE.U32 R12, R111, UR12, R22 ;  /* 0x0000000c6f0c7c25 */ /* 0x000fe2000f8e0016 */
[----:B------:R-:W-:Y:S02]  /*4020*/  IADD3 R6, R22, 0x20, RZ ;  /* 0x0000002016067810 */ /* 0x000fe40007ffe0ff */
[----:B------:R-:W-:Y:S02]  /*4030*/  IADD3 R5, R5, R7, RZ ;  /* 0x0000000705057210 */ /* 0x000fe40007ffe0ff */
[----:B------:R-:W-:Y:S02]  /*4040*/  ISETP.GE.AND P2, PT, R6, R109, PT ;  /* 0x0000006d0600720c */ /* 0x000fe40003f46270 */
[----:B------:R-:W-:Y:S01]  /*4050*/  LEA.HI.X R9, R4, UR11, R5, 0x3, P3 ;  /* 0x0000000b04097c11 */ /* 0x000fe200098f1c05 */
[----:B------:R-:W-:Y:S01]  /*4060*/  IMAD R4, R10, UR12, RZ ;  /* 0x0000000c0a047c24 */ /* 0x000fe2000f8e02ff */
[----:B------:R-:W-:-:S03]  /*4070*/  IADD3 R6, R22, 0x60, RZ ;  /* 0x0000006016067810 */ /* 0x000fc60007ffe0ff */
[----:B------:R-:W-:Y:S01]  /*4080*/  IMAD R7, R111, UR13, R4 ;  /* 0x0000000d6f077c24 */ /* 0x000fe2000f8e0204 */
[----:B------:R-:W-:Y:S01]  /*4090*/  IADD3 R14, R22, 0x80, RZ ;  /* 0x00000080160e7810 */ /* 0x000fe20007ffe0ff */
[----:B------:R2:W3:Y:S01]  /*40a0*/  LDG.E.64 R4, desc[UR6][R8.64] ;  /* 0x0000000608047981 */ /* 0x0004e2000c1e1b00 */
[----:B------:R-:W-:Y:S02]  /*40b0*/  ISETP.GE.AND P4, PT, R6, R109, PT ;  /* 0x0000006d0600720c */ /* 0x000fe40003f86270 */
[----:B------:R-:W-:Y:S02]  /*40c0*/  LEA R6, P3, R12, R59, 0x1 ;  /* 0x0000003b0c067211 */ /* 0x000fe400078608ff */
[----:B------:R-:W-:Y:S02]  /*40d0*/  IADD3 R7, R13, R7, RZ ;  /* 0x000000070d077210 */ /* 0x000fe40007ffe0ff */
[----:B------:R-:W-:Y:S02]  /*40e0*/  ISETP.GE.AND P6, PT, R14, R109, PT ;  /* 0x0000006d0e00720c */ /* 0x000fe40003fc6270 */
[----:B------:R-:W-:-:S02]  /*40f0*/  PRMT R14, RZ, 0x7610, R14 ;  /* 0x00007610ff0e7816 */ /* 0x000fc4000000000e */
[----:B------:R-:W-:Y:S02]  /*4100*/  LEA.HI.X R7, R12, R58, R7, 0x1, P3 ;  /* 0x0000003a0c077211 */ /* 0x000fe400018f0c07 */
[C---:B--2---:R-:W-:Y:S02]  /*4110*/  IADD3 R8, R22.reuse, 0xe0, RZ ;  /* 0x000000e016087810 */ /* 0x044fe40007ffe0ff */
[----:B------:R-:W-:Y:S01]  /*4120*/  IADD3 R24, R22, 0xa0, RZ ;  /* 0x000000a016187810 */ /* 0x000fe20007ffe0ff */
[----:B------:R-:W2:Y:S01]  /*4130*/  @!P2 LDG.E.U16 R14, desc[UR6][R6.64+0x40] ;  /* 0x00004006060ea981 */ /* 0x000ea2000c1e1500 */
[-C--:B------:R-:W-:Y:S02]  /*4140*/  ISETP.GE.AND P2, PT, R8, R109.reuse, PT ;  /* 0x0000006d0800720c */ /* 0x080fe40003f46270 */
[----:B------:R-:W-:Y:S02]  /*4150*/  PRMT R8, RZ, 0x7610, R8 ;  /* 0x00007610ff087816 */ /* 0x000fe40000000008 */
[----:B------:R-:W-:-:S02]  /*4160*/  ISETP.GE.AND P5, PT, R24, R109, PT ;  /* 0x0000006d1800720c */ /* 0x000fc40003fa6270 */
[C---:B------:R-:W-:Y:S02]  /*4170*/  IADD3 R26, R22.reuse, 0xc0, RZ ;  /* 0x000000c0161a7810 */ /* 0x040fe40007ffe0ff */
[----:B------:R-:W-:Y:S01]  /*4180*/  IADD3 R24, R22, 0x120, RZ ;  /* 0x0000012016187810 */ /* 0x000fe20007ffe0ff */
[----:B------:R-:W4:Y:S01]  /*4190*/  @!P4 LDG.E.U16 R8, desc[UR6][R6.64+0xc0] ;  /* 0x0000c0060608c981 */ /* 0x000f22000c1e1500 */
[----:B------:R-:W-:Y:S02]  /*41a0*/  PRMT R15, RZ, 0x7610, R15 ;  /* 0x00007610ff0f7816 */ /* 0x000fe4000000000f */
[-C--:B------:R-:W-:Y:S02]  /*41b0*/  ISETP.GE.AND P3, PT, R26, R109.reuse, PT ;  /* 0x0000006d1a00720c */ /* 0x080fe40003f66270 */
[----:B------:R-:W-:Y:S02]  /*41c0*/  IADD3 R12, R22, 0x100, RZ ;  /* 0x00000100160c7810 */ /* 0x000fe40007ffe0ff */
[----:B------:R-:W-:Y:S01]  /*41d0*/  ISETP.GE.AND P4, PT, R24, R109, PT ;  /* 0x0000006d1800720c */ /* 0x000fe20003f86270 */
[----:B------:R-:W5:Y:S01]  /*41e0*/  @!P0 LDG.E.U16 R15, desc[UR6][R6.64+0x80] ;  /* 0x00008006060f8981 */ /* 0x000f62000c1e1500 */
[----:B------:R-:W-:-:S02]  /*41f0*/  PRMT R24, RZ, 0x7610, R24 ;  /* 0x00007610ff187816 */ /* 0x000fc40000000018 */
[----:B------:R-:W-:Y:S02]  /*4200*/  PRMT R25, RZ, 0x7610, R25 ;  /* 0x00007610ff197816 */ /* 0x000fe40000000019 */
[----:B------:R-:W-:Y:S02]  /*4210*/  ISETP.GE.AND P0, PT, R12, R109, PT ;  /* 0x0000006d0c00720c */ /* 0x000fe40003f06270 */
[C---:B------:R-:W-:Y:S01]  /*4220*/  IADD3 R26, R22.reuse, 0x160, RZ ;  /* 0x00000160161a7810 */ /* 0x040fe20007ffe0ff */
[----:B------:R-:W4:Y:S01]  /*4230*/  @!P5 LDG.E.U16 R24, desc[UR6][R6.64+0x140] ;  /* 0x000140060618d981 */ /* 0x000f22000c1e1500 */
[----:B------:R-:W-:Y:S02]  /*4240*/  IADD3 R12, R22, 0x140, RZ ;  /* 0x00000140160c7810 */ /* 0x000fe40007ffe0ff */
[----:B------:R-:W-:Y:S01]  /*4250*/  PRMT R112, RZ, 0x7610, R112 ;  /* 0x00007610ff707816 */ /* 0x000fe20000000070 */
[----:B------:R-:W4:Y:S01]  /*4260*/  @!P6 LDG.E.U16 R25, desc[UR6][R6.64+0x100] ;  /* 0x000100060619e981 */ /* 0x000f22000c1e1500 */
[----:B------:R-:W-:-:S02]  /*4270*/  PRMT R110, RZ, 0x7610, R110 ;  /* 0x00007610ff6e7816 */ /* 0x000fc4000000006e */
[-C--:B------:R-:W-:Y:S02]  /*4280*/  ISETP.GE.AND P5, PT, R26, R109.reuse, PT ;  /* 0x0000006d1a00720c */ /* 0x080fe40003fa6270 */
[-C--:B------:R-:W-:Y:S01]  /*4290*/  ISETP.GE.AND P6, PT, R12, R109.reuse, PT ;  /* 0x0000006d0c00720c */ /* 0x080fe20003fc6270 */
[----:B------:R-:W4:Y:S01]  /*42a0*/  @!P2 LDG.E.U16 R112, desc[UR6][R6.64+0x1c0] ;  /* 0x0001c0060670a981 */ /* 0x000f22000c1e1500 */
[C---:B------:R-:W-:Y:S02]  /*42b0*/  IADD3 R26, R22.reuse, 0x1a0, RZ ;  /* 0x000001a0161a7810 */ /* 0x040fe40007ffe0ff */
[----:B------:R-:W-:Y:S01]  /*42c0*/  IADD3 R12, R22, 0x180, RZ ;  /* 0x00000180160c7810 */ /* 0x000fe20007ffe0ff */
[----:B------:R-:W4:Y:S01]  /*42d0*/  @!P3 LDG.E.U16 R110, desc[UR6][R6.64+0x180] ;  /* 0x00018006066eb981 */ /* 0x000f22000c1e1500 */
[-C--:B------:R-:W-:Y:S02]  /*42e0*/  ISETP.GE.AND P2, PT, R26, R109.reuse, PT ;  /* 0x0000006d1a00720c */ /* 0x080fe40003f46270 */
[----:B------:R-:W-:-:S02]  /*42f0*/  ISETP.GE.AND P3, PT, R12, R109, PT ;  /* 0x0000006d0c00720c */ /* 0x000fc40003f66270 */
[----:B------:R-:W-:Y:S02]  /*4300*/  PRMT R114, RZ, 0x7610, R114 ;  /* 0x00007610ff727816 */ /* 0x000fe40000000072 */
[----:B------:R-:W-:Y:S02]  /*4310*/  IADD3 R12, R22, 0x1c0, RZ ;  /* 0x000001c0160c7810 */ /* 0x000fe40007ffe0ff */
[----:B------:R-:W-:Y:S02]  /*4320*/  PRMT R126, RZ, 0x7610, R126 ;  /* 0x00007610ff7e7816 */ /* 0x000fe4000000007e */
[----:B------:R-:W-:Y:S01]  /*4330*/  PRMT R124, RZ, 0x7610, R124 ;  /* 0x00007610ff7c7816 */ /* 0x000fe2000000007c */
[----:B------:R-:W4:Y:S01]  /*4340*/  @!P0 LDG.E.U16 R114, desc[UR6][R6.64+0x200] ;  /* 0x0002000606728981 */ /* 0x000f22000c1e1500 */
[----:B------:R-:W-:Y:S02]  /*4350*/  PRMT R118, RZ, 0x7610, R118 ;  /* 0x00007610ff767816 */ /* 0x000fe40000000076 */
[----:B------:R-:W-:Y:S01]  /*4360*/  ISETP.GE.AND P0, PT, R12, R109, PT ;  /* 0x0000006d0c00720c */ /* 0x000fe20003f06270 */
[----:B------:R-:W4:Y:S01]  /*4370*/  @!P2 LDG.E.U16 R126, desc[UR6][R6.64+0x340] ;  /* 0x00034006067ea981 */ /* 0x000f22000c1e1500 */
[----:B------:R-:W-:-:S02]  /*4380*/  IADD3 R12, R22, 0x1e0, RZ ;  /* 0x000001e0160c7810 */ /* 0x000fc40007ffe0ff */
[C---:B------:R-:W-:Y:S01]  /*4390*/  IADD3 R26, R22.reuse, 0x200, RZ ;  /* 0x00000200161a7810 */ /* 0x040fe20007ffe0ff */
[----:B------:R-:W4:Y:S01]  /*43a0*/  @!P3 LDG.E.U16 R124, desc[UR6][R6.64+0x300] ;  /* 0x00030006067cb981 */ /* 0x000f22000c1e1500 */
[----:B------:R-:W-:Y:S02]  /*43b0*/  IADD3 R108, R22, 0x220, RZ ;  /* 0x00000220166c7810 */ /* 0x000fe40007ffe0ff */
[-C--:B------:R-:W-:Y:S01]  /*43c0*/  ISETP.GE.AND P2, PT, R12, R109.reuse, PT ;  /* 0x0000006d0c00720c */ /* 0x080fe20003f46270 */
[----:B------:R-:W4:Y:S01]  /*43d0*/  @!P4 LDG.E.U16 R118, desc[UR6][R6.64+0x240] ;  /* 0x000240060676c981 */ /* 0x000f22000c1e1500 */
[-C--:B------:R-:W-:Y:S02]  /*43e0*/  ISETP.GE.AND P3, PT, R26, R109.reuse, PT ;  /* 0x0000006d1a00720c */ /* 0x080fe40003f66270 */
[----:B------:R-:W-:Y:S02]  /*43f0*/  ISETP.GE.AND P4, PT, R108, R109, PT ;  /* 0x0000006d6c00720c */ /* 0x000fe40003f86270 */
[----:B------:R-:W-:-:S02]  /*4400*/  PRMT R128, RZ, 0x7610, R128 ;  /* 0x00007610ff807816 */ /* 0x000fc40000000080 */
[----:B------:R-:W-:Y:S02]  /*4410*/  PRMT R13, RZ, 0x7610, R13 ;  /* 0x00007610ff0d7816 */ /* 0x000fe4000000000d */
[----:B------:R-:W-:Y:S02]  /*4420*/  IADD3 R12, R22, 0x260, RZ ;  /* 0x00000260160c7810 */ /* 0x000fe40007ffe0ff */
[----:B------:R-:W-:Y:S01]  /*4430*/  PRMT R130, RZ, 0x7610, R130 ;  /* 0x00007610ff827816 */ /* 0x000fe20000000082 */
[----:B------:R-:W4:Y:S01]  /*4440*/  @!P0 LDG.E.U16 R128, desc[UR6][R6.64+0x380] ;  /* 0x0003800606808981 */ /* 0x000f22000c1e1500 */
[----:B------:R-:W-:Y:S02]  /*4450*/  PRMT R27, RZ, 0x7610, R27 ;  /* 0x00007610ff1b7816 */ /* 0x000fe4000000001b */
[----:B------:R-:W-:Y:S01]  /*4460*/  PRMT R71, RZ, 0x7610, R71 ;  /* 0x00007610ff477816 */ /* 0x000fe20000000047 */
[----:B------:R-:W2:Y:S01]  /*4470*/  @!P1 LDG.E.U16 R13, desc[UR6][R6.64] ;  /* 0x00000006060d9981 */ /* 0x000ea2000c1e1500 */
[----:B------:R-:W-:-:S02]  /*4480*/  ISETP.GE.AND P0, PT, R12, R109, PT ;  /* 0x0000006d0c00720c */ /* 0x000fc40003f06270 */
[C---:B------:R-:W-:Y:S01]  /*4490*/  IADD3 R12, R22.reuse, 0x280, RZ ;  /* 0x00000280160c7810 */ /* 0x040fe20007ffe0ff */
[----:B------:R-:W4:Y:S01]  /*44a0*/  @!P2 LDG.E.U16 R130, desc[UR6][R6.64+0x3c0] ;  /* 0x0003c0060682a981 */ /* 0x000f22000c1e1500 */
[----:B------:R-:W-:Y:S02]  /*44b0*/  PRMT R122, RZ, 0x7610, R122 ;  /* 0x00007610ff7a7816 */ /* 0x000fe4000000007a */
[C---:B------:R-:W-:Y:S01]  /*44c0*/  IADD3 R26, R22.reuse, 0x2a0, RZ ;  /* 0x000002a0161a7810 */ /* 0x040fe20007ffe0ff */
[----:B------:R-:W4:Y:S01]  /*44d0*/  @!P3 LDG.E.U16 R27, desc[UR6][R6.64+0x400] ;  /* 0x00040006061bb981 */ /* 0x000f22000c1e1500 */
[C---:B------:R-:W-:Y:S02]  /*44e0*/  IADD3 R108, R22.reuse, 0x2c0, RZ ;  /* 0x000002c0166c7810 */ /* 0x040fe40007ffe0ff */
[----:B------:R-:W-:Y:S01]  /*44f0*/  PRMT R120, RZ, 0x7610, R120 ;  /* 0x00007610ff787816 */ /* 0x000fe20000000078 */
[----:B------:R-:W4:Y:S01]  /*4500*/  @!P4 LDG.E.U16 R71, desc[UR6][R6.64+0x440] ;  /* 0x000440060647c981 */ /* 0x000f22000c1e1500 */
[----:B------:R-:W-:-:S02]  /*4510*/  IADD3 R116, R22, 0x240, RZ ;  /* 0x0000024016747810 */ /* 0x000fc40007ffe0ff */
[-C--:B------:R-:W-:Y:S01]  /*4520*/  ISETP.GE.AND P2, PT, R12, R109.reuse, PT ;  /* 0x0000006d0c00720c */ /* 0x080fe20003f46270 */
[----:B------:R-:W4:Y:S01]  /*4530*/  @!P5 LDG.E.U16 R122, desc[UR6][R6.64+0x2c0] ;  /* 0x0002c006067ad981 */ /* 0x000f22000c1e1500 */
[-C--:B------:R-:W-:Y:S02]  /*4540*/  ISETP.GE.AND P3, PT, R26, R109.reuse, PT ;  /* 0x0000006d1a00720c */ /* 0x080fe40003f66270 */
[-C--:B------:R-:W-:Y:S01]  /*4550*/  ISETP.GE.AND P4, PT, R108, R109.reuse, PT ;  /* 0x0000006d6c00720c */ /* 0x080fe20003f86270 */
[----:B------:R-:W4:Y:S01]  /*4560*/  @!P6 LDG.E.U16 R120, desc[UR6][R6.64+0x280] ;  /* 0x000280060678e981 */ /* 0x000f22000c1e1500 */
[----:B------:R-:W-:Y:S02]  /*4570*/  PRMT R121, RZ, 0x7610, R121 ;  /* 0x00007610ff797816 */ /* 0x000fe40000000079 */
[----:B------:R-:W-:Y:S02]  /*4580*/  ISETP.GE.AND P5, PT, R116, R109, PT ;  /* 0x0000006d7400720c */ /* 0x000fe40003fa6270 */
[----:B------:R-:W-:-:S02]  /*4590*/  IADD3 R12, R22, 0x2e0, RZ ;  /* 0x000002e0160c7810 */ /* 0x000fc40007ffe0ff */
[----:B------:R-:W-:Y:S01]  /*45a0*/  PRMT R123, RZ, 0x7610, R123 ;  /* 0x00007610ff7b7816 */ /* 0x000fe2000000007b */
[----:B------:R-:W4:Y:S01]  /*45b0*/  @!P0 LDG.E.U16 R121, desc[UR6][R6.64+0x4c0] ;  /* 0x0004c00606798981 */ /* 0x000f22000c1e1500 */
[----:B------:R-:W-:Y:S02]  /*45c0*/  PRMT R125, RZ, 0x7610, R125 ;  /* 0x00007610ff7d7816 */ /* 0x000fe4000000007d */
[----:B------:R-:W-:Y:S02]  /*45d0*/  PRMT R127, RZ, 0x7610, R127 ;  /* 0x00007610ff7f7816 */ /* 0x000fe4000000007f */
[----:B------:R-:W-:Y:S01]  /*45e0*/  ISETP.GE.AND P0, PT, R12, R109, PT ;  /* 0x0000006d0c00720c */ /* 0x000fe20003f06270 */
[----:B------:R-:W4:Y:S01]  /*45f0*/  @!P2 LDG.E.U16 R123, desc[UR6][R6.64+0x500] ;  /* 0x00050006067ba981 */ /* 0x000f22000c1e1500 */
[C---:B------:R-:W-:Y:S02]  /*4600*/  IADD3 R12, R22.reuse, 0x300, RZ ;  /* 0x00000300160c7810 */ /* 0x040fe40007ffe0ff */
[----:B------:R-:W-:Y:S01]  /*4610*/  PRMT R119, RZ, 0x7610, R119 ;  /* 0x00007610ff777816 */ /* 0x000fe20000000077 */
[----:B------:R-:W4:Y:S01]  /*4620*/  @!P3 LDG.E.U16 R125, desc[UR6][R6.64+0x540] ;  /* 0x00054006067db981 */ /* 0x000f22000c1e1500 */
[----:B------:R-:W-:-:S02]  /*4630*/  IADD3 R26, R22, 0x320, RZ ;  /* 0x00000320161a7810 */ /* 0x000fc40007ffe0ff */
[----:B------:R-:W-:Y:S01]  /*4640*/  IADD3 R108, R22, 0x340, RZ ;  /* 0x00000340166c7810 */ /* 0x000fe20007ffe0ff */
[----:B------:R-:W4:Y:S01]  /*4650*/  @!P4 LDG.E.U16 R127, desc[UR6][R6.64+0x580] ;  /* 0x00058006067fc981 */ /* 0x000f22000c1e1500 */
[-C--:B------:R-:W-:Y:S02]  /*4660*/  ISETP.GE.AND P2, PT, R12, R109.reuse, PT ;  /* 0x0000006d0c00720c */ /* 0x080fe40003f46270 */
[-C--:B------:R-:W-:Y:S01]  /*4670*/  ISETP.GE.AND P3, PT, R26, R109.reuse, PT ;  /* 0x0000006d1a00720c */ /* 0x080fe20003f66270 */
[----:B------:R-:W4:Y:S01]  /*4680*/  @!P5 LDG.E.U16 R119, desc[UR6][R6.64+0x480] ;  /* 0x000480060677d981 */ /* 0x000f22000c1e1500 */
[----:B------:R-:W-:Y:S02]  /*4690*/  ISETP.GE.AND P4, PT, R108, R109, PT ;  /* 0x0000006d6c00720c */ /* 0x000fe40003f86270 */
[----:B------:R-:W-:Y:S02]  /*46a0*/  PRMT R129, RZ, 0x7610, R129 ;  /* 0x00007610ff817816 */ /* 0x000fe40000000081 */
[----:B------:R-:W-:-:S02]  /*46b0*/  IADD3 R12, R22, 0x380, RZ ;  /* 0x00000380160c7810 */ /* 0x000fc40007ffe0ff */
[----:B------:R-:W-:Y:S02]  /*46c0*/  PRMT R133, RZ, 0x7610, R133 ;  /* 0x00007610ff857816 */ /* 0x000fe40000000085 */
[----:B------:R-:W-:Y:S01]  /*46d0*/  IADD3 R116, R22, 0x360, RZ ;  /* 0x0000036016747810 */ /* 0x000fe20007ffe0ff */
[----:B------:R-:W4:Y:S01]  /*46e0*/  @!P0 LDG.E.U16 R129, desc[UR6][R6.64+0x5c0] ;  /* 0x0005c00606818981 */ /* 0x000f22000c1e1500 */
[----:B------:R-:W-:Y:S02]  /*46f0*/  PRMT R134, RZ, 0x7610, R134 ;  /* 0x00007610ff867816 */ /* 0x000fe40000000086 */
[----:B------:R-:W-:Y:S01]  /*4700*/  PRMT R136, RZ, 0x7610, R136 ;  /* 0x00007610ff887816 */ /* 0x000fe20000000088 */
[----:B------:R-:W4:Y:S01]  /*4710*/  @!P2 LDG.E.U16 R133, desc[UR6][R6.64+0x600] ;  /* 0x000600060685a981 */ /* 0x000f22000c1e1500 */
[----:B------:R-:W-:Y:S02]  /*4720*/  ISETP.GE.AND P0, PT, R12, R109, PT ;  /* 0x0000006d0c00720c */ /* 0x000fe40003f06270 */
[C---:B------:R-:W-:Y:S01]  /*4730*/  IADD3 R12, R22.reuse, 0x3a0, RZ ;  /* 0x000003a0160c7810 */ /* 0x040fe20007ffe0ff */
[----:B------:R-:W4:Y:S01]  /*4740*/  @!P3 LDG.E.U16 R134, desc[UR6][R6.64+0x640] ;  /* 0x000640060686b981 */ /* 0x000f22000c1e1500 */
[----:B------:R-:W-:-:S02]  /*4750*/  IADD3 R26, R22, 0x3c0, RZ ;  /* 0x000003c0161a7810 */ /* 0x000fc40007ffe0ff */
[-C--:B------:R-:W-:Y:S01]  /*4760*/  ISETP.GE.AND P5, PT, R116, R109.reuse, PT ;  /* 0x0000006d7400720c */ /* 0x080fe20003fa6270 */
[----:B------:R-:W4:Y:S01]  /*4770*/  @!P4 LDG.E.U16 R136, desc[UR6][R6.64+0x680] ;  /* 0x000680060688c981 */ /* 0x000f22000c1e1500 */
[----:B------:R-:W-:Y:S02]  /*4780*/  IADD3 R108, R22, 0x3e0, RZ ;  /* 0x000003e0166c7810 */ /* 0x000fe40007ffe0ff */
        /* <DEDUP_REMOVED lines=12> */
[----:B------:R0:W4:Y:S01]  /*4850*/  @!P4 LDG.E.U16 R141, desc[UR6][R6.64+0x7c0] ;  /* 0x0007c006068dc981 */ /* 0x000122000c1e1500 */
[----:B------:R-:W1:Y:S01]  /*4860*/  S2UR UR5, SR_CgaCtaId ;  /* 0x00000000000579c3 */ /* 0x000e620000008800 */
[----:B------:R-:W-:-:S02]  /*4870*/  UMOV UR4, 0x400 ;  /* 0x0000040000047882 */ /* 0x000fc40000000000 */
[----:B-1----:R-:W-:Y:S01]  /*4880*/  ULEA UR4, UR5, UR4, 0x18 ;  /* 0x0000000405047291 */ /* 0x002fe2000f8ec03f */
[----:B---3--:R-:W-:-:S04]  /*4890*/  FMUL.FTZ R9, R5, R50 ;  /* 0x0000003205097220 */ /* 0x008fc80000410000 */
[----:B------:R-:W-:Y:S01]  /*48a0*/  FMUL.RZ R11, R9, 0.15915493667125701904 ;  /* 0x3e22f983090b7820 */ /* 0x000fe2000040c000 */
[----:B------:R-:W-:Y:S01]  /*48b0*/  FMUL.FTZ R9, R4, 1.4426950216293334961 ;  /* 0x3fb8aa3b04097820 */ /* 0x000fe20000410000 */
[----:B------:R-:W-:-:S04]  /*48c0*/  FMUL.FTZ R4, R5, R48 ;  /* 0x0000003005047220 */ /* 0x000fc80000410000 */
[----:B------:R-:W-:Y:S01]  /*48d0*/  FMUL.RZ R131, R4, 0.15915493667125701904 ;  /* 0x3e22f98304837820 */ /* 0x000fe2000040c000 */
[----:B------:R-:W-:-:S04]  /*48e0*/  FMUL.FTZ R4, R5, R46 ;  /* 0x0000002e05047220 */ /* 0x000fc80000410000 */
[----:B0-----:R-:W-:Y:S01]  /*48f0*/  FMUL.RZ R6, R4, 0.15915493667125701904 ;  /* 0x3e22f98304067820 */ /* 0x001fe2000040c000 */
[----:B------:R-:W-:Y:S01]  /*4900*/  FMUL.FTZ R4, R5, R44 ;  /* 0x0000002c05047220 */ /* 0x000fe20000410000 */
[----:B------:R-:W-:Y:S08]  /*4910*/  MUFU.SIN R26, R131 ;  /* 0x00000083001a7308 */ /* 0x000ff00000000400 */
[----:B------:R0:W-:Y:S02]  /*4920*/  MUFU.COS R116, R131 ;  /* 0x0000008300747308 */ /* 0x0001e40000000000 */
[----:B0-----:R-:W-:Y:S01]  /*4930*/  FMUL.RZ R131, R4, 0.15915493667125701904 ;  /* 0x3e22f98304837820 */ /* 0x001fe2000040c000 */
[----:B------:R-:W-:-:S04]  /*4940*/  IADD3 R4, R63, 0x200, RZ ;  /* 0x000002003f047810 */ /* 0x000fc80007ffe0ff */
[----:B------:R-:W-:-:S04]  /*4950*/  LEA.HI.SX32 R4, R4, R63, 0x1b ;  /* 0x0000003f04047211 */ /* 0x000fc800078fdaff */
[----:B------:R-:W-:Y:S01]  /*4960*/  LEA R4, R4, UR4, 0x1 ;  /* 0x0000000404047c11 */ /* 0x000fe2000f8e08ff */
[----:B------:R-:W-:Y:S08]  /*4970*/  MUFU.SIN R108, R11 ;  /* 0x0000000b006c7308 */ /* 0x000ff00000000400 */
[----:B------:R-:W-:Y:S08]  /*4980*/  MUFU.COS R152, R11 ;  /* 0x0000000b00987308 */ /* 0x000ff00000000000 */
[----:B------:R-:W-:Y:S08]  /*4990*/  MUFU.SIN R7, R6 ;  /* 0x0000000600077308 */ /* 0x000ff00000000400 */
[----:B------:R-:W-:Y:S01]  /*49a0*/  MUFU.COS R11, R6 ;  /* 0x00000006000b7308 */ /* 0x000fe20000000000 */
[----:B--2---:R-:W-:Y:S04]  /*49b0*/  STS.U16 [R56], R13 ;  /* 0x0000000d38007388 */ /* 0x004fe80000000400 */
[----:B------:R-:W-:Y:S04]  /*49c0*/  STS.U16 [R55+0x40], R14 ;  /* 0x0000400e37007388 */ /* 0x000fe80000000400 */
[----:B-----5:R-:W-:Y:S04]  /*49d0*/  STS.U16 [R54+0x80], R15 ;  /* 0x0000800f36007388 */ /* 0x020fe80000000400 */
[----:B----4-:R0:W-:Y:S04]  /*49e0*/  STS.U16 [R53+0xc0], R8 ;  /* 0x0000c00835007388 */ /* 0x0101e80000000400 */
[----:B------:R-:W-:Y:S04]  /*49f0*/  STS.U16 [R52+0x100], R25 ;  /* 0x0001001934007388 */ /* 0x000fe80000000400 */
[----:B------:R1:W-:Y:S01]  /*4a00*/  STS.U16 [R51+0x140], R24 ;  /* 0x0001401833007388 */ /* 0x0003e20000000400 */
[----:B0-----:R-:W-:-:S03]  /*4a10*/  IADD3 R8, R63, 0x220, RZ ;  /* 0x000002203f087810 */ /* 0x001fc60007ffe0ff */
[----:B------:R0:W-:Y:S04]  /*4a20*/  STS.U16 [R49+0x180], R110 ;  /* 0x0001806e31007388 */ /* 0x0001e80000000400 */
[----:B------:R2:W-:Y:S01]  /*4a30*/  STS.U16 [R47+0x1c0], R112 ;  /* 0x0001c0702f007388 */ /* 0x0005e20000000400 */
[----:B-1----:R-:W-:-:S03]  /*4a40*/  IADD3 R24, R63, 0x240, RZ ;  /* 0x000002403f187810 */ /* 0x002fc60007ffe0ff */
[----:B------:R1:W-:Y:S01]  /*4a50*/  STS.U16 [R45+0x200], R114 ;  /* 0x000200722d007388 */ /* 0x0003e20000000400 */
[----:B------:R-:W-:-:S03]  /*4a60*/  LEA.HI.SX32 R8, R8, R63, 0x1b ;  /* 0x0000003f08087211 */ /* 0x000fc600078fdaff */
[----:B------:R3:W-:Y:S01]  /*4a70*/  STS.U16 [R43+0x240], R118 ;  /* 0x000240762b007388 */ /* 0x0007e20000000400 */
[----:B------:R-:W-:-:S03]  /*4a80*/  LEA.HI.SX32 R24, R24, R63, 0x1b ;  /* 0x0000003f18187211 */ /* 0x000fc600078fdaff */
[----:B------:R4:W-:Y:S04]  /*4a90*/  STS.U16 [R41+0x280], R120 ;  /* 0x0002807829007388 */ /* 0x0009e80000000400 */
[----:B------:R5:W-:Y:S01]  /*4aa0*/  STS.U16 [R39+0x2c0], R122 ;  /* 0x0002c07a27007388 */ /* 0x000be20000000400 */
[----:B0-----:R-:W-:-:S03]  /*4ab0*/  LEA R110, R8, UR4, 0x1 ;  /* 0x00000004086e7c11 */ /* 0x001fc6000f8e08ff */
[----:B------:R-:W-:Y:S01]  /*4ac0*/  STS.U16 [R37+0x300], R124 ;  /* 0x0003007c25007388 */ /* 0x000fe20000000400 */
[----:B------:R-:W-:-:S03]  /*4ad0*/  FMUL.FTZ R15, R5, R42 ;  /* 0x0000002a050f7220 */ /* 0x000fc60000410000 */
[----:B------:R-:W-:Y:S01]  /*4ae0*/  STS.U16 [R35+0x340], R126 ;  /* 0x0003407e23007388 */ /* 0x000fe20000000400 */
[----:B--2---:R-:W-:-:S03]  /*4af0*/  LEA R112, R24, UR4, 0x1 ;  /* 0x0000000418707c11 */ /* 0x004fc6000f8e08ff */
[----:B------:R-:W-:Y:S01]  /*4b00*/  STS.U16 [R33+0x380], R128 ;  /* 0x0003808021007388 */ /* 0x000fe20000000400 */
[----:B-1----:R-:W-:-:S03]  /*4b10*/  IADD3 R114, R63, 0x260, RZ ;  /* 0x000002603f727810 */ /* 0x002fc60007ffe0ff */
[----:B------:R-:W-:Y:S01]  /*4b20*/  STS.U16 [R31+0x3c0], R130 ;  /* 0x0003c0821f007388 */ /* 0x000fe20000000400 */
[----:B---3--:R-:W-:-:S03]  /*4b30*/  IADD3 R118, R63, 0x280, RZ ;  /* 0x000002803f767810 */ /* 0x008fc60007ffe0ff */
[----:B------:R0:W-:Y:S01]  /*4b40*/  STS.U16 [R4+0x400], R27 ;  /* 0x0004001b04007388 */ /* 0x0001e20000000400 */
[----:B------:R-:W-:Y:S01]  /*4b50*/  FMUL.RZ R15, R15, 0.15915493667125701904 ;  /* 0x3e22f9830f0f7820 */ /* 0x000fe2000040c000 */
[C---:B----4-:R-:W-:Y:S02]  /*4b60*/  IADD3 R120, R63.reuse, 0x2a0, RZ ;  /* 0x000002a03f787810 */ /* 0x050fe40007ffe0ff */
[----:B------:R1:W-:Y:S01]  /*4b70*/  STS.U16 [R110+0x440], R71 ;  /* 0x000440476e007388 */ /* 0x0003e20000000400 */
[----:B-----5:R-:W-:Y:S01]  /*4b80*/  IADD3 R122, R63, 0x2c0, RZ ;  /* 0x000002c03f7a7810 */ /* 0x020fe20007ffe0ff */
[----:B0-----:R-:W-:Y:S02]  /*4b90*/  FMUL.FTZ R4, R5, R40 ;  /* 0x0000002805047220 */ /* 0x001fe40000410000 */
[----:B------:R0:W-:Y:S01]  /*4ba0*/  STS.U16 [R112+0x480], R119 ;  /* 0x0004807770007388 */ /* 0x0001e20000000400 */
[----:B------:R-:W-:Y:S01]  /*4bb0*/  LEA.HI.SX32 R114, R114, R63, 0x1b ;  /* 0x0000003f72727211 */ /* 0x000fe200078fdaff */
[----:B-1----:R-:W-:Y:S01]  /*4bc0*/  FMUL.RZ R71, R4, 0.15915493667125701904 ;  /* 0x3e22f98304477820 */ /* 0x002fe2000040c000 */
[----:B------:R-:W-:-:S02]  /*4bd0*/  IADD3 R4, R63, 0x2e0, RZ ;  /* 0x000002e03f047810 */ /* 0x000fc40007ffe0ff */
[-C--:B------:R-:W-:Y:S01]  /*4be0*/  LEA.HI.SX32 R118, R118, R63.reuse, 0x1b ;  /* 0x0000003f76767211 */ /* 0x080fe200078fdaff */
[----:B------:R-:W-:Y:S01]  /*4bf0*/  MUFU.SIN R6, R131 ;  /* 0x0000008300067308 */ /* 0x000fe20000000400 */
[-C--:B------:R-:W-:Y:S02]  /*4c00*/  LEA.HI.SX32 R120, R120, R63.reuse, 0x1b ;  /* 0x0000003f78787211 */ /* 0x080fe400078fdaff */
[C---:B0-----:R-:W-:Y:S02]  /*4c10*/  IADD3 R112, R63.reuse, 0x320, RZ ;  /* 0x000003203f707810 */ /* 0x041fe40007ffe0ff */
[----:B------:R-:W-:Y:S02]  /*4c20*/  IADD3 R110, R63, 0x300, RZ ;  /* 0x000003003f6e7810 */ /* 0x000fe40007ffe0ff */
[----:B------:R-:W-:Y:S01]  /*4c30*/  LEA.HI.SX32 R122, R122, R63, 0x1b ;  /* 0x0000003f7a7a7211 */ /* 0x000fe200078fdaff */
[----:B------:R-:W-:Y:S01]  /*4c40*/  MUFU.COS R14, R131 ;  /* 0x00000083000e7308 */ /* 0x000fe20000000000 */
[----:B------:R-:W-:-:S02]  /*4c50*/  LEA R114, R114, UR4, 0x1 ;  /* 0x0000000472727c11 */ /* 0x000fc4000f8e08ff */
[----:B------:R-:W-:Y:S02]  /*4c60*/  IADD3 R124, R63, 0x340, RZ ;  /* 0x000003403f7c7810 */ /* 0x000fe40007ffe0ff */
[----:B------:R-:W-:-:S03]  /*4c70*/  LEA.HI.SX32 R4, R4, R63, 0x1b ;  /* 0x0000003f04047211 */ /* 0x000fc600078fdaff */
[----:B------:R-:W-:Y:S01]  /*4c80*/  MUFU.SIN R8, R15 ;  /* 0x0000000f00087308 */ /* 0x000fe20000000400 */
[----:B------:R-:W-:Y:S02]  /*4c90*/  LEA R118, R118, UR4, 0x1 ;  /* 0x0000000476767c11 */ /* 0x000fe4000f8e08ff */
[----:B------:R-:W-:Y:S02]  /*4ca0*/  LEA.HI.SX32 R112, R112, R63, 0x1b ;  /* 0x0000003f70707211 */ /* 0x000fe400078fdaff */
[----:B------:R-:W-:-:S03]  /*4cb0*/  LEA R120, R120, UR4, 0x1 ;  /* 0x0000000478787c11 */ /* 0x000fc6000f8e08ff */
[----:B------:R-:W-:Y:S01]  /*4cc0*/  MUFU.COS R24, R15 ;  /* 0x0000000f00187308 */ /* 0x000fe20000000000 */
[----:B------:R-:W-:Y:S02]  /*4cd0*/  LEA.HI.SX32 R110, R110, R63, 0x1b ;  /* 0x0000003f6e6e7211 */ /* 0x000fe400078fdaff */
[----:B------:R-:W-:-:S05]  /*4ce0*/  LEA R122, R122, UR4, 0x1 ;  /* 0x000000047a7a7c11 */ /* 0x000fca000f8e08ff */
[----:B------:R-:W-:Y:S01]  /*4cf0*/  MUFU.SIN R15, R71 ;  /* 0x00000047000f7308 */ /* 0x000fe20000000400 */
[----:B------:R-:W-:Y:S01]  /*4d00*/  LEA.HI.SX32 R124, R124, R63, 0x1b ;  /* 0x0000003f7c7c7211 */ /* 0x000fe200078fdaff */
[----:B------:R0:W-:Y:S01]  /*4d10*/  STS.U16 [R114+0x4c0], R121 ;  /* 0x0004c07972007388 */ /* 0x0001e20000000400 */
[----:B------:R-:W-:-:S05]  /*4d20*/  LEA R4, R4, UR4, 0x1 ;  /* 0x0000000404047c11 */ /* 0x000fca000f8e08ff */
[----:B------:R1:W-:Y:S01]  /*4d30*/  MUFU.COS R131, R71 ;  /* 0x0000004700837308 */ /* 0x0003e20000000000 */
[C---:B------:R-:W-:Y:S01]  /*4d40*/  IADD3 R126, R63.reuse, 0x360, RZ ;  /* 0x000003603f7e7810 */ /* 0x040fe20007ffe0ff */
[----:B------:R2:W-:Y:S01]  /*4d50*/  STS.U16 [R118+0x500], R123 ;  /* 0x0005007b76007388 */ /* 0x0005e20000000400 */
[----:B------:R-:W-:Y:S01]  /*4d60*/  LEA R119, R112, UR4, 0x1 ;  /* 0x0000000470777c11 */ /* 0x000fe2000f8e08ff */
[----:B-1----:R-:W1:Y:S01]  /*4d70*/  S2R R71, SR_TID.X ;  /* 0x0000000000477919 */ /* 0x002e620000002100 */
[----:B------:R-:W-:Y:S02]  /*4d80*/  LEA R110, R110, UR4, 0x1 ;  /* 0x000000046e6e7c11 */ /* 0x000fe4000f8e08ff */
[C---:B------:R-:W-:Y:S01]  /*4d90*/  IADD3 R112, R63.reuse, 0x380, RZ ;  /* 0x000003803f707810 */ /* 0x040fe20007ffe0ff */
[----:B------:R3:W-:Y:S01]  /*4da0*/  STS.U16 [R120+0x540], R125 ;  /* 0x0005407d78007388 */ /* 0x0007e20000000400 */
[C---:B0-----:R-:W-:Y:S02]  /*4db0*/  IADD3 R114, R63.reuse, 0x3a0, RZ ;  /* 0x000003a03f727810 */ /* 0x041fe40007ffe0ff */
[----:B------:R-:W-:Y:S01]  /*4dc0*/  LEA R121, R124, UR4, 0x1 ;  /* 0x000000047c797c11 */ /* 0x000fe2000f8e08ff */
[----:B------:R0:W-:Y:S01]  /*4dd0*/  STS.U16 [R122+0x580], R127 ;  /* 0x0005807f7a007388 */ /* 0x0001e20000000400 */
[----:B--2---:R-:W-:-:S02]  /*4de0*/  IADD3 R118, R63, 0x3c0, RZ ;  /* 0x000003c03f767810 */ /* 0x004fc40007ffe0ff */
[-C--:B------:R-:W-:Y:S01]  /*4df0*/  LEA.HI.SX32 R126, R126, R63.reuse, 0x1b ;  /* 0x0000003f7e7e7211 */ /* 0x080fe200078fdaff */
[----:B------:R2:W-:Y:S01]  /*4e00*/  STS.U16 [R4+0x5c0], R129 ;  /* 0x0005c08104007388 */ /* 0x0005e20000000400 */
[-C--:B------:R-:W-:Y:S02]  /*4e10*/  LEA.HI.SX32 R112, R112, R63.reuse, 0x1b ;  /* 0x0000003f70707211 */ /* 0x080fe400078fdaff */
[C---:B---3--:R-:W-:Y:S01]  /*4e20*/  IADD3 R120, R63.reuse, 0x3e0, RZ ;  /* 0x000003e03f787810 */ /* 0x048fe20007ffe0ff */
[----:B------:R-:W-:Y:S01]  /*4e30*/  STS.U16 [R110+0x600], R133 ;  /* 0x000600856e007388 */ /* 0x000fe20000000400 */
[-C--:B------:R-:W-:Y:S02]  /*4e40*/  LEA.HI.SX32 R114, R114, R63.reuse, 0x1b ;  /* 0x0000003f72727211 */ /* 0x080fe400078fdaff */
[----:B0-----:R-:W-:Y:S01]  /*4e50*/  SHF.L.U32 R122, R63, 0x5, RZ ;  /* 0x000000053f7a7819 */ /* 0x001fe200000006ff */
[----:B------:R0:W-:Y:S01]  /*4e60*/  STS.U16 [R119+0x640], R134 ;  /* 0x0006408677007388 */ /* 0x0001e20000000400 */
[----:B--2---:R-:W-:Y:S01]  /*4e70*/  FMUL.FTZ R4, R9, R38 ;  /* 0x0000002609047220 */ /* 0x004fe20000410000 */
[----:B------:R-:W-:-:S02]  /*4e80*/  LEA.HI.SX32 R118, R118, R63, 0x1b ;  /* 0x0000003f76767211 */ /* 0x000fc400078fdaff */
[----:B------:R2:W-:Y:S01]  /*4e90*/  STS.U16 [R121+0x680], R136 ;  /* 0x0006808879007388 */ /* 0x0005e20000000400 */
[----:B------:R-:W-:Y:S01]  /*4ea0*/  LEA R126, R126, UR4, 0x1 ;  /* 0x000000047e7e7c11 */ /* 0x000fe2000f8e08ff */
[----:B------:R-:W-:Y:S01]  /*4eb0*/  FMUL.FTZ R27, R5, R38 ;  /* 0x00000026051b7220 */ /* 0x000fe20000410000 */
[----:B------:R-:W-:Y:S02]  /*4ec0*/  LEA.HI.SX32 R120, R120, R63, 0x1b ;  /* 0x0000003f78787211 */ /* 0x000fe400078fdaff */
[----:B------:R-:W-:Y:S02]  /*4ed0*/  LEA R114, R114, UR4, 0x1 ;  /* 0x0000000472727c11 */ /* 0x000fe4000f8e08ff */
[----:B0-----:R-:W-:Y:S01]  /*4ee0*/  LEA R119, R112, UR4, 0x1 ;  /* 0x0000000470777c11 */ /* 0x001fe2000f8e08ff */
[----:B--2---:R0:W-:Y:S01]  /*4ef0*/  MUFU.EX2 R136, R4 ;  /* 0x0000000400887308 */ /* 0x0041e20000000800 */
[----:B------:R-:W-:Y:S01]  /*4f00*/  LEA R121, R118, UR4, 0x1 ;  /* 0x0000000476797c11 */ /* 0x000fe2000f8e08ff */
[----:B------:R-:W-:Y:S01]  /*4f10*/  FMUL.RZ R123, R27, 0.15915493667125701904 ;  /* 0x3e22f9831b7b7820 */ /* 0x000fe2000040c000 */
[----:B------:R-:W-:Y:S01]  /*4f20*/  LEA R120, R120, UR4, 0x1 ;  /* 0x0000000478787c11 */ /* 0x000fe2000f8e08ff */
[----:B------:R-:W-:Y:S01]  /*4f30*/  STS.U16 [R126+0x6c0], R137 ;  /* 0x0006c0897e007388 */ /* 0x000fe20000000400 */
[----:B------:R-:W-:Y:S01]  /*4f40*/  FMUL.FTZ R110, R5, R36 ;  /* 0x00000024056e7220 */ /* 0x000fe20000410000 */
[----:B0-----:R-:W-:-:S02]  /*4f50*/  LEA.HI.SX32 R4, R122, R122, 0x1b ;  /* 0x0000007a7a047211 */ /* 0x001fc400078fdaff */
[----:B------:R-:W-:Y:S02]  /*4f60*/  STS.U16 [R119+0x700], R138 ;  /* 0x0007008a77007388 */ /* 0x000fe40000000400 */
[----:B------:R-:W-:Y:S02]  /*4f70*/  LEA R4, R4, UR4, 0x1 ;  /* 0x0000000404047c11 */ /* 0x000fe4000f8e08ff */
[----:B------:R-:W-:Y:S01]  /*4f80*/  STS.U16 [R114+0x740], R139 ;  /* 0x0007408b72007388 */ /* 0x000fe20000000400 */
[----:B------:R-:W-:Y:S03]  /*4f90*/  MUFU.SIN R27, R123 ;  /* 0x0000007b001b7308 */ /* 0x000fe60000000400 */
[----:B------:R1:W-:Y:S01]  /*4fa0*/  STS.U16 [R121+0x780], R140 ;  /* 0x0007808c79007388 */ /* 0x0003e20000000400 */
[----:B------:R-:W-:-:S03]  /*4fb0*/  FMUL.FTZ R118, R5, R34 ;  /* 0x0000002205767220 */ /* 0x000fc60000410000 */
[----:B------:R0:W-:Y:S01]  /*4fc0*/  STS.U16 [R120+0x7c0], R141 ;  /* 0x0007c08d78007388 */ /* 0x0001e20000000400 */
[----:B------:R2:W-:Y:S01]  /*4fd0*/  MUFU.COS R135, R123 ;  /* 0x0000007b00877308 */ /* 0x0005e20000000000 */
[----:B------:R-:W-:Y:S02]  /*4fe0*/  NOP ;  /* 0x0000000000007918 */ /* 0x000fe40000000000 */
[----:B------:R-:W-:Y:S01]  /*4ff0*/  LDS.U16 R112, [R4+0x2] ;  /* 0x0000020004707984 */ /* 0x000fe20000000400 */
[----:B--2---:R-:W-:-:S03]  /*5000*/  FMUL.RZ R123, R110, 0.15915493667125701904 ;  /* 0x3e22f9836e7b7820 */ /* 0x004fc6000040c000 */
[----:B------:R-:W2:Y:S01]  /*5010*/  LDS.U16 R110, [R4] ;  /* 0x00000000046e7984 */ /* 0x000ea20000000400 */
[----:B------:R-:W-:Y:S01]  /*5020*/  FMUL.RZ R122, R118, 0.15915493667125701904 ;  /* 0x3e22f983767a7820 */ /* 0x000fe2000040c000 */
[----:B------:R-:W-:Y:S01]  /*5030*/  FMUL.FTZ R118, R5, R32 ;  /* 0x0000002005767220 */ /* 0x000fe20000410000 */
[----:B-1----:R-:W-:Y:S01]  /*5040*/  SHF.L.U32 R140, R71, 0x4, RZ ;  /* 0x00000004478c7819 */ /* 0x002fe200000006ff */
[----:B------:R-:W-:Y:S01]  /*5050*/  MUFU.SIN R142, R123 ;  /* 0x0000007b008e7308 */ /* 0x000fe20000000400 */
[----:B------:R-:W-:Y:S02]  /*5060*/  LDS.U16 R119, [R4+0x6] ;  /* 0x0000060004777984 */ /* 0x000fe40000000400 */
[----:B0-----:R-:W-:Y:S01]  /*5070*/  IADD3 R120, R140, 0x2, RZ ;  /* 0x000000028c787810 */ /* 0x001fe20007ffe0ff */
[C---:B------:R-:W-:Y:S01]  /*5080*/  FMUL.FTZ R117, R9.reuse, R50 ;  /* 0x0000003209757220 */ /* 0x040fe20000410000 */
[----:B------:R-:W-:Y:S03]  /*5090*/  LDS.U16 R121, [R4+0xa] ;  /* 0x00000a0004797984 */ /* 0x000fe60000000400 */
[----:B------:R0:W-:Y:S01]  /*50a0*/  MUFU.COS R146, R123 ;  /* 0x0000007b00927308 */ /* 0x0001e20000000000 */
[----:B------:R-:W-:Y:S01]  /*50b0*/  ISETP.GE.U32.AND P4, PT, R120, R57, PT ;  /* 0x000000397800720c */ /* 0x000fe20003f86070 */
[C---:B------:R-:W-:Y:S01]  /*50c0*/  FMUL.FTZ R115, R9.reuse, R48 ;  /* 0x0000003009737220 */ /* 0x040fe20000410000 */
[----:B------:R-:W-:Y:S01]  /*50d0*/  LDS.U16 R124, [R4+0xe] ;  /* 0x00000e00047c7984 */ /* 0x000fe20000000400 */
[C---:B------:R-:W-:Y:S01]  /*50e0*/  FMUL.FTZ R12, R9.reuse, R46 ;  /* 0x0000002e090c7220 */ /* 0x040fe20000410000 */
[----:B------:R-:W-:-:S02]  /*50f0*/  FMUL.FTZ R13, R9, R44 ;  /* 0x0000002c090d7220 */ /* 0x000fc40000410000 */
[----:B------:R-:W-:Y:S01]  /*5100*/  LDS.U16 R127, [R4+0x10] ;  /* 0x00001000047f7984 */ /* 0x000fe20000000400 */
[----:B0-----:R-:W-:-:S03]  /*5110*/  FMUL.RZ R123, R118, 0.15915493667125701904 ;  /* 0x3e22f983767b7820 */ /* 0x001fc6000040c000 */
[----:B------:R-:W0:Y:S01]  /*5120*/  LDS.U16 R118, [R4+0x4] ;  /* 0x0000040004767984 */ /* 0x000e220000000400 */
[----:B------:R-:W-:-:S03]  /*5130*/  IADD3 R120, R140, 0x4, RZ ;  /* 0x000000048c787810 */ /* 0x000fc60007ffe0ff */
[----:B------:R-:W-:Y:S01]  /*5140*/  LDS.U16 R128, [R4+0x12] ;  /* 0x0000120004807984 */ /* 0x000fe20000000400 */
[----:B------:R-:W-:-:S03]  /*5150*/  ISETP.GE.U32.AND P6, PT, R120, R57, PT ;  /* 0x000000397800720c */ /* 0x000fc60003fc6070 */
[----:B------:R-:W1:Y:S01]  /*5160*/  LDS.U16 R120, [R4+0x8] ;  /* 0x0000080004787984 */ /* 0x000e620000000400 */
[----:B------:R-:W3:Y:S01]  /*5170*/  MUFU.EX2 R117, R117 ;  /* 0x0000007500757308 */ /* 0x000ee20000000800 */
[----:B------:R-:W-:Y:S02]  /*5180*/  IADD3 R114, R140, 0x1, RZ ;  /* 0x000000018c727810 */ /* 0x000fe40007ffe0ff */
[----:B------:R-:W-:Y:S05]  /*5190*/  LDS.U16 R133, [R4+0x16] ;  /* 0x0000160004857984 */ /* 0x000fea0000000400 */
[----:B------:R-:W4:Y:S01]  /*51a0*/  MUFU.EX2 R115, R115 ;  /* 0x0000007300737308 */ /* 0x000f220000000800 */
[----:B------:R-:W-:-:S02]  /*51b0*/  ISETP.GE.U32.AND P3, PT, R114, R57, PT ;  /* 0x000000397200720c */ /* 0x000fc40003f66070 */
[----:B------:R-:W-:Y:S02]  /*51c0*/  IADD3 R114, R140, 0x3, RZ ;  /* 0x000000038c727810 */ /* 0x000fe40007ffe0ff */
[----:B--2---:R-:W-:Y:S02]  /*51d0*/  SHF.L.U32 R110, R110, 0x10, RZ ;  /* 0x000000106e6e7819 */ /* 0x004fe400000006ff */
[----:B------:R-:W-:Y:S01]  /*51e0*/  SHF.L.U32 R112, R112, 0x10, RZ ;  /* 0x0000001070707819 */ /* 0x000fe200000006ff */
[----:B------:R-:W-:Y:S01]  /*51f0*/  MUFU.SIN R148, R122 ;  /* 0x0000007a00947308 */ /* 0x000fe20000000400 */
[-C--:B------:R-:W-:Y:S01]  /*5200*/  ISETP.GE.U32.AND P5, PT, R114, R57.reuse, PT ;  /* 0x000000397200720c */ /* 0x080fe20003fa6070 */
[C---:B---3--:R-:W-:Y:S01]  /*5210*/  FMUL.FTZ R114, R117.reuse, R152 ;  /* 0x0000009875727220 */ /* 0x048fe20000410000 */
[----:B------:R-:W-:Y:S01]  /*5220*/  FMUL.FTZ R108, R117, R108 ;  /* 0x0000006c756c7220 */ /* 0x000fe20000410000 */
[C---:B------:R-:W-:Y:S01]  /*5230*/  FMUL.FTZ R110, R89.reuse, R110 ;  /* 0x0000006e596e7220 */ /* 0x040fe20000410000 */
[----:B------:R-:W-:Y:S01]  /*5240*/  ISETP.GE.U32.AND P2, PT, R140, R57, PT ;  /* 0x000000398c00720c */ /* 0x000fe20003f46070 */
[----:B------:R-:W-:-:S02]  /*5250*/  FMUL.FTZ R117, R89, R112 ;  /* 0x0000007059757220 */ /* 0x000fc40000410000 */
[----:B------:R2:W-:Y:S01]  /*5260*/  MUFU.COS R149, R122 ;  /* 0x0000007a00957308 */ /* 0x0005e20000000000 */
[----:B------:R-:W-:Y:S02]  /*5270*/  FSEL R112, R110, RZ, !P2 ;  /* 0x000000ff6e707208 */ /* 0x000fe40005000000 */
[----:B------:R-:W-:Y:S02]  /*5280*/  FSEL R110, R117, RZ, !P2 ;  /* 0x000000ff756e7208 */ /* 0x000fe40005000000 */
[----:B--2---:R-:W-:-:S03]  /*5290*/  IADD3 R122, R140, 0x5, RZ ;  /* 0x000000058c7a7810 */ /* 0x004fc60007ffe0ff */
[----:B------:R-:W2:Y:S01]  /*52a0*/  MUFU.EX2 R12, R12 ;  /* 0x0000000c000c7308 */ /* 0x000ea20000000800 */
[----:B------:R-:W-:Y:S01]  /*52b0*/  ISETP.GE.U32.AND P0, PT, R122, R57, PT ;  /* 0x000000397a00720c */ /* 0x000fe20003f06070 */
[----:B------:R-:W-:Y:S01]  /*52c0*/  FMUL.FTZ R122, R5, R30 ;  /* 0x0000001e057a7220 */ /* 0x000fe20000410000 */
[----:B----4-:R-:W-:Y:S01]  /*52d0*/  FMUL.FTZ R117, R115, R116 ;  /* 0x0000007473757220 */ /* 0x010fe20000410000 */
[----:B0-----:R-:W-:-:S04]  /*52e0*/  SHF.L.U32 R118, R118, 0x10, RZ ;  /* 0x0000001076767819 */ /* 0x001fc800000006ff */
[----:B------:R-:W-:Y:S01]  /*52f0*/  MUFU.SIN R139, R123 ;  /* 0x0000007b008b7308 */ /* 0x000fe20000000400 */
[----:B------:R-:W-:Y:S01]  /*5300*/  SHF.L.U32 R116, R119, 0x10, RZ ;  /* 0x0000001077747819 */ /* 0x000fe200000006ff */
[----:B------:R-:W-:Y:S01]  /*5310*/  FMUL.RZ R126, R122, 0.15915493667125701904 ;  /* 0x3e22f9837a7e7820 */ /* 0x000fe2000040c000 */
[----:B------:R-:W-:Y:S01]  /*5320*/  IADD3 R122, R140, 0x6, RZ ;  /* 0x000000068c7a7810 */ /* 0x000fe20007ffe0ff */
[----:B------:R-:W-:-:S04]  /*5330*/  FMUL.FTZ R118, R91, R118 ;  /* 0x000000765b767220 */ /* 0x000fc80000410000 */
[----:B------:R0:W-:Y:S01]  /*5340*/  MUFU.COS R141, R123 ;  /* 0x0000007b008d7308 */ /* 0x0001e20000000000 */
[----:B------:R-:W-:Y:S01]  /*5350*/  FSEL R108, R108, RZ, !P2 ;  /* 0x000000ff6c6c7208 */ /* 0x000fe20005000000 */
[----:B------:R-:W-:Y:S01]  /*5360*/  FMUL.FTZ R115, R115, R26 ;  /* 0x0000001a73737220 */ /* 0x000fe20000410000 */
[----:B------:R-:W-:Y:S01]  /*5370*/  FSEL R114, R114, 1, !P2 ;  /* 0x3f80000072727808 */ /* 0x000fe20005000000 */
[----:B------:R-:W-:Y:S01]  /*5380*/  FMUL.FTZ R119, R91, R116 ;  /* 0x000000745b777220 */ /* 0x000fe20000410000 */
[----:B0-----:R-:W0:Y:S01]  /*5390*/  LDS.U16 R123, [R4+0xc] ;  /* 0x00000c00047b7984 */ /* 0x001e220000000400 */
[----:B------:R-:W-:Y:S02]  /*53a0*/  ISETP.GE.U32.AND P2, PT, R122, R57, PT ;  /* 0x000000397a00720c */ /* 0x000fe40003f46070 */
[----:B------:R-:W3:Y:S01]  /*53b0*/  MUFU.EX2 R13, R13 ;  /* 0x0000000d000d7308 */ /* 0x000ee20000000800 */
[----:B------:R-:W-:Y:S02]  /*53c0*/  IADD3 R122, R140, 0x7, RZ ;  /* 0x000000078c7a7810 */ /* 0x000fe40007ffe0ff */
[----:B------:R-:W-:-:S02]  /*53d0*/  FSEL R116, R118, RZ, !P3 ;  /* 0x000000ff76747208 */ /* 0x000fc40005800000 */
[----:B------:R-:W-:Y:S02]  /*53e0*/  FSEL R115, R115, RZ, !P3 ;  /* 0x000000ff73737208 */ /* 0x000fe40005800000 */
[----:B------:R-:W-:Y:S02]  /*53f0*/  FSEL R118, R119, RZ, !P3 ;  /* 0x000000ff77767208 */ /* 0x000fe40005800000 */
[----:B------:R-:W-:Y:S01]  /*5400*/  FSEL R117, R117, 1, !P3 ;  /* 0x3f80000075757808 */ /* 0x000fe20005800000 */
[----:B--2---:R-:W-:Y:S01]  /*5410*/  FMUL.FTZ R11, R12, R11 ;  /* 0x0000000b0c0b7220 */ /* 0x004fe20000410000 */
[----:B------:R-:W-:Y:S02]  /*5420*/  ISETP.GE.U32.AND P3, PT, R122, R57, PT ;  /* 0x000000397a00720c */ /* 0x000fe40003f66070 */
[----:B-1----:R-:W-:Y:S01]  /*5430*/  SHF.L.U32 R120, R120, 0x10, RZ ;  /* 0x0000001078787819 */ /* 0x002fe200000006ff */
[----:B------:R-:W-:Y:S01]  /*5440*/  FMUL.FTZ R12, R12, R7 ;  /* 0x000000070c0c7220 */ /* 0x000fe20000410000 */
[----:B------:R-:W-:-:S03]  /*5450*/  SHF.L.U32 R122, R121, 0x10, RZ ;  /* 0x00000010797a7819 */ /* 0x000fc600000006ff */
[C---:B------:R-:W-:Y:S02]  /*5460*/  FMUL.FTZ R119, R93.reuse, R120 ;  /* 0x000000785d777220 */ /* 0x040fe40000410000 */
[----:B------:R-:W-:Y:S01]  /*5470*/  FMUL.FTZ R120, R93, R122 ;  /* 0x0000007a5d787220 */ /* 0x000fe20000410000 */
[----:B------:R-:W-:Y:S02]  /*5480*/  FSEL R122, R12, RZ, !P4 ;  /* 0x000000ff0c7a7208 */ /* 0x000fe40006000000 */
[----:B------:R-:W1:Y:S01]  /*5490*/  LDS.U16 R12, [R4+0x14] ;  /* 0x00001400040c7984 */ /* 0x000e620000000400 */
[----:B------:R-:W-:Y:S01]  /*54a0*/  MUFU.SIN R145, R126 ;  /* 0x0000007e00917308 */ /* 0x000fe20000000400 */
[C---:B---3--:R-:W-:Y:S01]  /*54b0*/  FMUL.FTZ R14, R13.reuse, R14 ;  /* 0x0000000e0d0e7220 */ /* 0x048fe20000410000 */
[----:B------:R-:W-:Y:S01]  /*54c0*/  FMUL.FTZ R6, R13, R6 ;  /* 0x000000060d067220 */ /* 0x000fe20000410000 */
[----:B------:R-:W-:Y:S01]  /*54d0*/  FMUL.FTZ R25, R9, R42 ;  /* 0x0000002a09197220 */ /* 0x000fe20000410000 */
[----:B------:R-:W-:-:S04]  /*54e0*/  SHF.L.U32 R13, R124, 0x10, RZ ;  /* 0x000000107c0d7819 */ /* 0x000fc800000006ff */
[----:B------:R2:W-:Y:S01]  /*54f0*/  MUFU.COS R151, R126 ;  /* 0x0000007e00977308 */ /* 0x0005e20000000000 */
[----:B------:R-:W-:Y:S02]  /*5500*/  FSEL R119, R119, RZ, !P4 ;  /* 0x000000ff77777208 */ /* 0x000fe40006000000 */
[----:B------:R-:W-:Y:S02]  /*5510*/  FSEL R120, R120, RZ, !P4 ;  /* 0x000000ff78787208 */ /* 0x000fe40006000000 */
[----:B------:R-:W-:Y:S02]  /*5520*/  FSEL R121, R11, 1, !P4 ;  /* 0x3f8000000b797808 */ /* 0x000fe40006000000 */
[----:B--2---:R-:W-:Y:S01]  /*5530*/  IADD3 R126, R140, 0x8, RZ ;  /* 0x000000088c7e7810 */ /* 0x004fe20007ffe0ff */
[----:B------:R-:W-:Y:S01]  /*5540*/  FMUL.FTZ R124, R94, R13 ;  /* 0x0000000d5e7c7220 */ /* 0x000fe20000410000 */
[----:B------:R-:W2:Y:S01]  /*5550*/  MUFU.EX2 R25, R25 ;  /* 0x0000001900197308 */ /* 0x000ea20000000800 */
[----:B------:R-:W-:Y:S01]  /*5560*/  LDS.U16 R13, [R4+0x1a] ;  /* 0x00001a00040d7984 */ /* 0x000fe20000000400 */
[----:B------:R-:W-:-:S02]  /*5570*/  ISETP.GE.U32.AND P4, PT, R126, R57, PT ;  /* 0x000000397e00720c */ /* 0x000fc40003f86070 */
[----:B------:R-:W-:Y:S02]  /*5580*/  FSEL R126, R6, RZ, !P5 ;  /* 0x000000ff067e7208 */ /* 0x000fe40006800000 */
[----:B------:R-:W3:Y:S01]  /*5590*/  LDS.U16 R6, [R4+0x18] ;  /* 0x0000180004067984 */ /* 0x000ee20000000400 */
[----:B------:R-:W-:Y:S01]  /*55a0*/  FMUL.FTZ R125, R5, R28 ;  /* 0x0000001c057d7220 */ /* 0x000fe20000410000 */
[----:B------:R-:W-:Y:S01]  /*55b0*/  FMUL.FTZ R132, R9, R40 ;  /* 0x0000002809847220 */ /* 0x000fe20000410000 */
[----:B0-----:R-:W-:Y:S02]  /*55c0*/  SHF.L.U32 R123, R123, 0x10, RZ ;  /* 0x000000107b7b7819 */ /* 0x001fe400000006ff */
[----:B------:R-:W-:Y:S01]  /*55d0*/  FMUL.RZ R125, R125, 0.15915493667125701904 ;  /* 0x3e22f9837d7d7820 */ /* 0x000fe2000040c000 */
[----:B------:R-:W-:Y:S02]  /*55e0*/  IADD3 R130, R140, 0x9, RZ ;  /* 0x000000098c827810 */ /* 0x000fe40007ffe0ff */
[----:B------:R-:W0:Y:S01]  /*55f0*/  MUFU.EX2 R132, R132 ;  /* 0x0000008400847308 */ /* 0x000e220000000800 */
[----:B------:R-:W-:Y:S01]  /*5600*/  FMUL.FTZ R123, R94, R123 ;  /* 0x0000007b5e7b7220 */ /* 0x000fe20000410000 */
[----:B--2---:R-:W-:-:S06]  /*5610*/  FMUL.FTZ R8, R25, R8 ;  /* 0x0000000819087220 */ /* 0x004fcc0000410000 */
[----:B------:R-:W-:Y:S01]  /*5620*/  MUFU.SIN R7, R125 ;  /* 0x0000007d00077308 */ /* 0x000fe20000000400 */
[----:B------:R-:W-:Y:S01]  /*5630*/  FSEL R123, R123, RZ, !P5 ;  /* 0x000000ff7b7b7208 */ /* 0x000fe20006800000 */
[----:B------:R-:W-:Y:S01]  /*5640*/  FMUL.FTZ R24, R25, R24 ;  /* 0x0000001819187220 */ /* 0x000fe20000410000 */
[----:B------:R-:W-:-:S05]  /*5650*/  FSEL R124, R124, RZ, !P5 ;  /* 0x000000ff7c7c7208 */ /* 0x000fca0006800000 */
[----:B------:R2:W-:Y:S01]  /*5660*/  MUFU.COS R11, R125 ;  /* 0x0000007d000b7308 */ /* 0x0005e20000000000 */
[----:B------:R-:W-:Y:S01]  /*5670*/  SHF.L.U32 R128, R128, 0x10, RZ ;  /* 0x0000001080807819 */ /* 0x000fe200000006ff */
[----:B------:R-:W-:Y:S01]  /*5680*/  FMUL.FTZ R134, R5, R0 ;  /* 0x0000000005867220 */ /* 0x000fe20000410000 */
[----:B--2---:R-:W-:Y:S02]  /*5690*/  FSEL R125, R14, 1, !P5 ;  /* 0x3f8000000e7d7808 */ /* 0x004fe40006800000 */
[----:B------:R-:W-:Y:S02]  /*56a0*/  SHF.L.U32 R14, R127, 0x10, RZ ;  /* 0x000000107f0e7819 */ /* 0x000fe400000006ff */
[----:B------:R-:W-:Y:S02]  /*56b0*/  ISETP.GE.U32.AND P5, PT, R130, R57, PT ;  /* 0x000000398200720c */ /* 0x000fe40003fa6070 */
[----:B------:R-:W-:Y:S01]  /*56c0*/  FSEL R130, R8, RZ, !P6 ;  /* 0x000000ff08827208 */ /* 0x000fe20007000000 */
[----:B------:R-:W-:Y:S01]  /*56d0*/  FMUL.FTZ R25, R95, R14 ;  /* 0x0000000e5f197220 */ /* 0x000fe20000410000 */
[----:B------:R-:W-:Y:S01]  /*56e0*/  LDS.U16 R8, [R4+0x1c] ;  /* 0x00001c0004087984 */ /* 0x000fe20000000400 */
[----:B------:R-:W-:-:S03]  /*56f0*/  FMUL.FTZ R129, R9, R28 ;  /* 0x0000001c09817220 */ /* 0x000fc60000410000 */
[----:B------:R-:W2:Y:S01]  /*5700*/  LDS.U16 R14, [R4+0x1e] ;  /* 0x00001e00040e7984 */ /* 0x000ea20000000400 */
[----:B------:R-:W-:Y:S01]  /*5710*/  FMUL.FTZ R127, R95, R128 ;  /* 0x000000805f7f7220 */ /* 0x000fe20000410000 */
[----:B------:R-:W-:Y:S01]  /*5720*/  FMUL.RZ R158, R134, 0.15915493667125701904 ;  /* 0x3e22f983869e7820 */ /* 0x000fe2000040c000 */
[----:B------:R-:W-:Y:S02]  /*5730*/  FSEL R128, R25, RZ, !P6 ;  /* 0x000000ff19807208 */ /* 0x000fe40007000000 */
[----:B------:R-:W-:Y:S02]  /*5740*/  IADD3 R134, R140, 0xa, RZ ;  /* 0x0000000a8c867810 */ /* 0x000fe40007ffe0ff */
[----:B-1----:R-:W-:Y:S02]  /*5750*/  SHF.L.U32 R25, R12, 0x10, RZ ;  /* 0x000000100c197819 */ /* 0x002fe400000006ff */
[----:B------:R-:W-:Y:S01]  /*5760*/  SHF.L.U32 R133, R133, 0x10, RZ ;  /* 0x0000001085857819 */ /* 0x000fe200000006ff */
[----:B------:R1:W-:Y:S01]  /*5770*/  MUFU.EX2 R154, R129 ;  /* 0x00000081009a7308 */ /* 0x0003e20000000800 */
[----:B------:R-:W-:Y:S01]  /*5780*/  FSEL R127, R127, RZ, !P6 ;  /* 0x000000ff7f7f7208 */ /* 0x000fe20007000000 */
[C---:B0-----:R-:W-:Y:S01]  /*5790*/  FMUL.FTZ R131, R132.reuse, R131 ;  /* 0x0000008384837220 */ /* 0x041fe20000410000 */
[----:B------:R-:W-:Y:S01]  /*57a0*/  FMUL.FTZ R132, R132, R15 ;  /* 0x0000000f84847220 */ /* 0x000fe20000410000 */
[----:B------:R-:W-:Y:S01]  /*57b0*/  FMUL.FTZ R25, R96, R25 ;  /* 0x0000001960197220 */ /* 0x000fe20000410000 */
[----:B------:R-:W0:Y:S01]  /*57c0*/  LDS.U16 R15, [R4+0x22] ;  /* 0x00002200040f7984 */ /* 0x000e220000000400 */
[----:B-1----:R-:W-:Y:S01]  /*57d0*/  FSEL R129, R24, 1, !P6 ;  /* 0x3f80000018817808 */ /* 0x002fe20007000000 */
[----:B------:R-:W-:Y:S01]  /*57e0*/  FMUL.FTZ R138, R136, R135 ;  /* 0x00000087888a7220 */ /* 0x000fe20000410000 */
[----:B------:R-:W-:Y:S01]  /*57f0*/  ISETP.GE.U32.AND P6, PT, R134, R57, PT ;  /* 0x000000398600720c */ /* 0x000fe20003fc6070 */
[----:B------:R-:W-:Y:S01]  /*5800*/  FMUL.FTZ R134, R96, R133 ;  /* 0x0000008560867220 */ /* 0x000fe20000410000 */
[----:B------:R-:W-:Y:S01]  /*5810*/  IADD3 R24, R140, 0xb, RZ ;  /* 0x0000000b8c187810 */ /* 0x000fe20007ffe0ff */
[----:B------:R-:W-:Y:S01]  /*5820*/  FMUL.FTZ R27, R136, R27 ;  /* 0x0000001b881b7220 */ /* 0x000fe20000410000 */
[----:B------:R-:W-:Y:S01]  /*5830*/  FSEL R132, R132, RZ, !P0 ;  /* 0x000000ff84847208 */ /* 0x000fe20004000000 */
[----:B------:R-:W-:Y:S01]  /*5840*/  FMUL.FTZ R143, R9, R36 ;  /* 0x00000024098f7220 */ /* 0x000fe20000410000 */
[----:B------:R-:W-:Y:S01]  /*5850*/  FSEL R133, R25, RZ, !P0 ;  /* 0x000000ff19857208 */ /* 0x000fe20004000000 */
[----:B------:R-:W-:Y:S01]  /*5860*/  LDS.U16 R12, [R4+0x20] ;  /* 0x00002000040c7984 */ /* 0x000fe20000000400 */
[----:B------:R-:W-:-:S02]  /*5870*/  FSEL R134, R134, RZ, !P0 ;  /* 0x000000ff86867208 */ /* 0x000fc40004000000 */
[----:B------:R-:W-:Y:S02]  /*5880*/  FSEL R131, R131, 1, !P0 ;  /* 0x3f80000083837808 */ /* 0x000fe40004000000 */
[----:B------:R-:W-:Y:S02]  /*5890*/  ISETP.GE.U32.AND P0, PT, R24, R57, PT ;  /* 0x000000391800720c */ /* 0x000fe40003f06070 */
[----:B---3--:R-:W-:Y:S02]  /*58a0*/  SHF.L.U32 R24, R6, 0x10, RZ ;  /* 0x0000001006187819 */ /* 0x008fe400000006ff */
[----:B------:R-:W-:Y:S01]  /*58b0*/  SHF.L.U32 R136, R13, 0x10, RZ ;  /* 0x000000100d887819 */ /* 0x000fe200000006ff */
[----:B------:R-:W1:Y:S04]  /*58c0*/  LDS.U16 R6, [R4+0x24] ;  /* 0x0000240004067984 */ /* 0x000e680000000400 */
[----:B------:R-:W3:Y:S01]  /*58d0*/  LDS.U16 R13, [R4+0x26] ;  /* 0x00002600040d7984 */ /* 0x000ee20000000400 */
[----:B------:R-:W4:Y:S01]  /*58e0*/  MUFU.EX2 R143, R143 ;  /* 0x0000008f008f7308 */ /* 0x000f220000000800 */
[----:B------:R-:W-:Y:S01]  /*58f0*/  FMUL.FTZ R135, R5, R72 ;  /* 0x0000004805877220 */ /* 0x000fe20000410000 */
[C---:B------:R-:W-:Y:S01]  /*5900*/  FMUL.FTZ R25, R9.reuse, R0 ;  /* 0x0000000009197220 */ /* 0x040fe20000410000 */
[----:B------:R-:W-:-:S02]  /*5910*/  FMUL.FTZ R144, R9, R32 ;  /* 0x0000002009907220 */ /* 0x000fc40000410000 */
[----:B------:R-:W-:Y:S01]  /*5920*/  FMUL.RZ R159, R135, 0.15915493667125701904 ;  /* 0x3e22f983879f7820 */ /* 0x000fe2000040c000 */
[----:B------:R-:W-:Y:S02]  /*5930*/  FSEL R135, R27, RZ, !P2 ;  /* 0x000000ff1b877208 */ /* 0x000fe40005000000 */
[----:B------:R5:W-:Y:S01]  /*5940*/  MUFU.EX2 R153, R25 ;  /* 0x0000001900997308 */ /* 0x000be20000000800 */
[----:B--2---:R-:W-:Y:S01]  /*5950*/  SHF.L.U32 R27, R14, 0x10, RZ ;  /* 0x000000100e1b7819 */ /* 0x004fe200000006ff */
[----:B------:R-:W-:Y:S01]  /*5960*/  FMUL.FTZ R150, R9, R34 ;  /* 0x0000002209967220 */ /* 0x000fe20000410000 */
[----:B-----5:R-:W-:-:S05]  /*5970*/  SHF.L.U32 R25, R8, 0x10, RZ ;  /* 0x0000001008197819 */ /* 0x020fca00000006ff */
[----:B------:R-:W2:Y:S01]  /*5980*/  MUFU.EX2 R144, R144 ;  /* 0x0000009000907308 */ /* 0x000ea20000000800 */
[C---:B----4-:R-:W-:Y:S01]  /*5990*/  FMUL.FTZ R147, R143.reuse, R146 ;  /* 0x000000928f937220 */ /* 0x050fe20000410000 */
[----:B------:R-:W-:Y:S01]  /*59a0*/  FMUL.FTZ R142, R143, R142 ;  /* 0x0000008e8f8e7220 */ /* 0x000fe20000410000 */
[C---:B------:R-:W-:Y:S01]  /*59b0*/  FMUL.FTZ R27, R98.reuse, R27 ;  /* 0x0000001b621b7220 */ /* 0x040fe20000410000 */
[----:B------:R-:W-:Y:S01]  /*59c0*/  FMUL.FTZ R25, R98, R25 ;  /* 0x0000001962197220 */ /* 0x000fe20000410000 */
[----:B------:R-:W-:Y:S02]  /*59d0*/  IADD3 R8, R140, 0xd, RZ ;  /* 0x0000000d8c087810 */ /* 0x000fe40007ffe0ff */
[----:B------:R-:W-:Y:S01]  /*59e0*/  FSEL R142, R142, RZ, !P3 ;  /* 0x000000ff8e8e7208 */ /* 0x000fe20005800000 */
[----:B------:R-:W4:Y:S01]  /*59f0*/  MUFU.EX2 R150, R150 ;  /* 0x0000009600967308 */ /* 0x000f220000000800 */
[----:B------:R-:W-:Y:S02]  /*5a00*/  FSEL R143, R25, RZ, !P3 ;  /* 0x000000ff198f7208 */ /* 0x000fe40005800000 */
[----:B------:R-:W-:-:S02]  /*5a10*/  FSEL R146, R27, RZ, !P3 ;  /* 0x000000ff1b927208 */ /* 0x000fc40005800000 */
[----:B------:R-:W-:Y:S02]  /*5a20*/  FSEL R147, R147, 1, !P3 ;  /* 0x3f80000093937808 */ /* 0x000fe40005800000 */
[----:B------:R-:W-:Y:S02]  /*5a30*/  ISETP.GE.U32.AND P3, PT, R8, R57, PT ;  /* 0x000000390800720c */ /* 0x000fe40003f66070 */
[----:B0-----:R-:W-:Y:S01]  /*5a40*/  SHF.L.U32 R8, R15, 0x10, RZ ;  /* 0x000000100f087819 */ /* 0x001fe200000006ff */
[----:B------:R-:W-:Y:S01]  /*5a50*/  FMUL.FTZ R15, R5, R74 ;  /* 0x0000004a050f7220 */ /* 0x000fe20000410000 */
[----:B------:R-:W-:Y:S01]  /*5a60*/  FMUL.FTZ R24, R97, R24 ;  /* 0x0000001861187220 */ /* 0x000fe20000410000 */
[C---:B------:R-:W-:Y:S01]  /*5a70*/  FMUL.FTZ R14, R9.reuse, R72 ;  /* 0x00000048090e7220 */ /* 0x040fe20000410000 */
[----:B------:R-:W-:Y:S01]  /*5a80*/  FMUL.FTZ R26, R9, R30 ;  /* 0x0000001e091a7220 */ /* 0x000fe20000410000 */
[----:B------:R-:W-:Y:S01]  /*5a90*/  FMUL.RZ R161, R15, 0.15915493667125701904 ;  /* 0x3e22f9830fa17820 */ /* 0x000fe2000040c000 */
[----:B------:R-:W-:Y:S01]  /*5aa0*/  FMUL.FTZ R137, R97, R136 ;  /* 0x0000008861897220 */ /* 0x000fe20000410000 */
[----:B-1----:R-:W-:-:S02]  /*5ab0*/  SHF.L.U32 R15, R6, 0x10, RZ ;  /* 0x00000010060f7819 */ /* 0x002fc400000006ff */
[----:B---3--:R-:W-:Y:S01]  /*5ac0*/  SHF.L.U32 R13, R13, 0x10, RZ ;  /* 0x000000100d0d7819 */ /* 0x008fe200000006ff */
[----:B------:R-:W-:Y:S01]  /*5ad0*/  MUFU.SIN R155, R159 ;  /* 0x0000009f009b7308 */ /* 0x000fe20000000400 */
[----:B------:R-:W-:Y:S01]  /*5ae0*/  FSEL R136, R24, RZ, !P2 ;  /* 0x000000ff18887208 */ /* 0x000fe20005000000 */
[----:B--2---:R-:W-:Y:S01]  /*5af0*/  FMUL.FTZ R139, R144, R139 ;  /* 0x0000008b908b7220 */ /* 0x004fe20000410000 */
[----:B------:R-:W-:Y:S01]  /*5b00*/  IADD3 R152, R140, 0xc, RZ ;  /* 0x0000000c8c987810 */ /* 0x000fe20007ffe0ff */
[C---:B------:R-:W-:Y:S01]  /*5b10*/  FMUL.FTZ R15, R100.reuse, R15 ;  /* 0x0000000f640f7220 */ /* 0x040fe20000410000 */
[----:B------:R-:W-:-:S03]  /*5b20*/  FMUL.FTZ R13, R100, R13 ;  /* 0x0000000d640d7220 */ /* 0x000fc60000410000 */
[----:B------:R0:W-:Y:S01]  /*5b30*/  MUFU.COS R157, R159 ;  /* 0x0000009f009d7308 */ /* 0x0001e20000000000 */
[----:B------:R-:W-:Y:S01]  /*5b40*/  FMUL.FTZ R144, R144, R141 ;  /* 0x0000008d90907220 */ /* 0x000fe20000410000 */
[----:B------:R-:W-:Y:S01]  /*5b50*/  FMUL.FTZ R25, R9, R74 ;  /* 0x0000004a09197220 */ /* 0x000fe20000410000 */
[----:B------:R-:W-:Y:S01]  /*5b60*/  FMUL.FTZ R8, R99, R8 ;  /* 0x0000000863087220 */ /* 0x000fe20000410000 */
[----:B------:R-:W-:-:S04]  /*5b70*/  IADD3 R6, R140, 0xf, RZ ;  /* 0x0000000f8c067810 */ /* 0x000fc80007ffe0ff */
[----:B------:R-:W1:Y:S01]  /*5b80*/  MUFU.EX2 R24, R14 ;  /* 0x0000000e00187308 */ /* 0x000e620000000800 */
[----:B------:R-:W-:Y:S01]  /*5b90*/  FSEL R137, R137, RZ, !P2 ;  /* 0x000000ff89897208 */ /* 0x000fe20005000000 */
[----:B0-----:R-:W-:Y:S01]  /*5ba0*/  FMUL.FTZ R159, R112, R115 ;  /* 0x00000073709f7220 */ /* 0x001fe20000410000 */
[----:B------:R-:W-:-:S05]  /*5bb0*/  FSEL R138, R138, 1, !P2 ;  /* 0x3f8000008a8a7808 */ /* 0x000fca0005000000 */
[----:B------:R-:W0:Y:S01]  /*5bc0*/  MUFU.EX2 R26, R26 ;  /* 0x0000001a001a7308 */ /* 0x000e220000000800 */
[----:B------:R-:W-:Y:S01]  /*5bd0*/  ISETP.GE.U32.AND P2, PT, R152, R57, PT ;  /* 0x000000399800720c */ /* 0x000fe20003f46070 */
[----:B----4-:R-:W-:Y:S01]  /*5be0*/  FMUL.FTZ R152, R150, R149 ;  /* 0x0000009596987220 */ /* 0x010fe20000410000 */
[----:B------:R-:W-:Y:S01]  /*5bf0*/  IADD3 R160, R140, 0xe, RZ ;  /* 0x0000000e8ca07810 */ /* 0x000fe20007ffe0ff */
[----:B------:R-:W-:Y:S01]  /*5c00*/  FMUL.FTZ R148, R150, R148 ;  /* 0x0000009496947220 */ /* 0x000fe20000410000 */
[----:B------:R-:W-:Y:S01]  /*5c10*/  FSEL R141, R139, RZ, !P5 ;  /* 0x000000ff8b8d7208 */ /* 0x000fe20006800000 */
[----:B------:R-:W-:Y:S01]  /*5c20*/  FMUL.FTZ R27, R110, R115 ;  /* 0x000000736e1b7220 */ /* 0x000fe20000410000 */
[----:B------:R-:W-:Y:S01]  /*5c30*/  FSEL R139, R15, RZ, !P5 ;  /* 0x000000ff0f8b7208 */ /* 0x000fe20006800000 */
[----:B------:R-:W-:Y:S01]  /*5c40*/  MUFU.SIN R156, R158 ;  /* 0x0000009e009c7308 */ /* 0x000fe20000000400 */
[----:B------:R-:W-:Y:S02]  /*5c50*/  FSEL R140, R13, RZ, !P5 ;  /* 0x000000ff0d8c7208 */ /* 0x000fe40006800000 */
[----:B------:R-:W-:Y:S01]  /*5c60*/  FSEL R144, R144, 1, !P5 ;  /* 0x3f80000090907808 */ /* 0x000fe20006800000 */
[----:B------:R-:W-:Y:S01]  /*5c70*/  FFMA.FTZ R159, R110, R117, R159 ;  /* 0x000000756e9f7223 */ /* 0x000fe2000001009f */
[----:B------:R-:W-:-:S02]  /*5c80*/  FSEL R150, R8, RZ, !P4 ;  /* 0x000000ff08967208 */ /* 0x000fc40006000000 */
[----:B------:R-:W-:Y:S01]  /*5c90*/  ISETP.GE.U32.AND P5, PT, R6, R57, PT ;  /* 0x000000390600720c */ /* 0x000fe20003fa6070 */
[----:B------:R-:W2:Y:S01]  /*5ca0*/  MUFU.COS R158, R158 ;  /* 0x0000009e009e7308 */ /* 0x000ea20000000000 */
[----:B------:R-:W-:Y:S01]  /*5cb0*/  FFMA.FTZ R27, R112, R117, -R27 ;  /* 0x00000075701b7223 */ /* 0x000fe2000001081b */
[----:B------:R-:W-:Y:S01]  /*5cc0*/  SHF.L.U32 R12, R12, 0x10, RZ ;  /* 0x000000100c0c7819 */ /* 0x000fe200000006ff */
[----:B------:R-:W-:-:S05]  /*5cd0*/  FADD.FTZ R159, R118, R159 ;  /* 0x0000009f769f7221 */ /* 0x000fca0000010000 */
[----:B------:R-:W-:Y:S01]  /*5ce0*/  MUFU.EX2 R25, R25 ;  /* 0x0000001900197308 */ /* 0x000fe20000000800 */
[C---:B------:R-:W-:Y:S01]  /*5cf0*/  FMUL.FTZ R13, R154.reuse, R11 ;  /* 0x0000000b9a0d7220 */ /* 0x040fe20000410000 */
[----:B------:R-:W-:-:S06]  /*5d00*/  FMUL.FTZ R15, R154, R7 ;  /* 0x000000079a0f7220 */ /* 0x000fcc0000410000 */
[----:B------:R-:W3:Y:S01]  /*5d10*/  MUFU.SIN R8, R161 ;  /* 0x000000a100087308 */ /* 0x000ee20000000400 */
[----:B------:R-:W-:-:S07]  /*5d20*/  FADD.FTZ R27, R116, R27 ;  /* 0x0000001b741b7221 */ /* 0x000fce0000010000 */
[----:B------:R-:W4:Y:S01]  /*5d30*/  MUFU.COS R6, R161 ;  /* 0x000000a100067308 */ /* 0x000f220000000000 */
[C---:B-1----:R-:W-:Y:S01]  /*5d40*/  FMUL.FTZ R7, R24.reuse, R157 ;  /* 0x0000009d18077220 */ /* 0x042fe20000410000 */
[----:B------:R-:W-:Y:S01]  /*5d50*/  FMUL.FTZ R11, R24, R155 ;  /* 0x0000009b180b7220 */ /* 0x000fe20000410000 */
[----:B------:R-:W-:Y:S01]  /*5d60*/  FMUL.FTZ R24, R122, R159 ;  /* 0x0000009f7a187220 */ /* 0x000fe20000410000 */
[----:B------:R-:W-:Y:S01]  /*5d70*/  FMUL.FTZ R12, R99, R12 ;  /* 0x0000000c630c7220 */ /* 0x000fe20000410000 */
[C---:B0-----:R-:W-:Y:S01]  /*5d80*/  FMUL.FTZ R151, R26.reuse, R151 ;  /* 0x000000971a977220 */ /* 0x041fe20000410000 */
[----:B------:R-:W-:Y:S01]  /*5d90*/  FMUL.FTZ R145, R26, R145 ;  /* 0x000000911a917220 */ /* 0x000fe20000410000 */
[-C--:B------:R-:W-:Y:S01]  /*5da0*/  FMUL.FTZ R26, R122, R27.reuse ;  /* 0x0000001b7a1a7220 */ /* 0x080fe20000410000 */
[----:B------:R-:W-:Y:S01]  /*5db0*/  FFMA.FTZ R24, R121, R27, -R24 ;  /* 0x0000001b79187223 */ /* 0x000fe20000010818 */
[----:B------:R-:W-:Y:S01]  /*5dc0*/  FSEL R149, R12, RZ, !P4 ;  /* 0x000000ff0c957208 */ /* 0x000fe20006000000 */
[C---:B--2---:R-:W-:Y:S01]  /*5dd0*/  FMUL.FTZ R12, R153.reuse, R158 ;  /* 0x0000009e990c7220 */ /* 0x044fe20000410000 */
[----:B------:R-:W-:Y:S01]  /*5de0*/  FMUL.FTZ R14, R153, R156 ;  /* 0x0000009c990e7220 */ /* 0x000fe20000410000 */
[----:B------:R-:W-:Y:S01]  /*5df0*/  FFMA.FTZ R159, R121, R159, R26 ;  /* 0x0000009f799f7223 */ /* 0x000fe2000001001a */
[----:B------:R-:W-:Y:S01]  /*5e00*/  FADD.FTZ R153, R119, R24 ;  /* 0x0000001877997221 */ /* 0x000fe20000010000 */
[C---:B---3--:R-:W-:Y:S01]  /*5e10*/  FMUL.FTZ R8, R25.reuse, R8 ;  /* 0x0000000819087220 */ /* 0x048fe20000410000 */
[-C--:B------:R-:W-:Y:S01]  /*5e20*/  FMUL.FTZ R27, R114, R115.reuse ;  /* 0x00000073721b7220 */ /* 0x080fe20000410000 */
[----:B----4-:R-:W-:Y:S01]  /*5e30*/  FMUL.FTZ R6, R25, R6 ;  /* 0x0000000619067220 */ /* 0x010fe20000410000 */
[----:B------:R-:W-:Y:S01]  /*5e40*/  FMUL.FTZ R25, R108, R115 ;  /* 0x000000736c197220 */ /* 0x000fe20000410000 */
[----:B------:R-:W-:Y:S01]  /*5e50*/  FADD.FTZ R159, R120, R159 ;  /* 0x0000009f789f7221 */ /* 0x000fe20000010000 */
[----:B------:R-:W-:Y:S01]  /*5e60*/  FMUL.FTZ R156, R126, R153 ;  /* 0x000000997e9c7220 */ /* 0x000fe20000410000 */
[-C--:B------:R-:W-:Y:S01]  /*5e70*/  FFMA.FTZ R27, R108, R117.reuse, R27 ;  /* 0x000000756c1b7223 */ /* 0x080fe2000001001b */
[----:B------:R-:W-:Y:S01]  /*5e80*/  FFMA.FTZ R25, R114, R117, -R25 ;  /* 0x0000007572197223 */ /* 0x000fe20000010819 */
[-C--:B------:R-:W-:Y:S01]  /*5e90*/  FMUL.FTZ R154, R126, R159.reuse ;  /* 0x0000009f7e9a7220 */ /* 0x080fe20000410000 */
[C---:B------:R-:W-:Y:S01]  /*5ea0*/  FFMA.FTZ R159, R125.reuse, R159, R156 ;  /* 0x0000009f7d9f7223 */ /* 0x040fe2000001009c */
[C---:B------:R-:W-:Y:S01]  /*5eb0*/  FMUL.FTZ R24, R122.reuse, R27 ;  /* 0x0000001b7a187220 */ /* 0x040fe20000410000 */
[----:B------:R-:W-:Y:S01]  /*5ec0*/  FMUL.FTZ R26, R122, R25 ;  /* 0x000000197a1a7220 */ /* 0x000fe20000410000 */
[----:B------:R-:W-:Y:S01]  /*5ed0*/  FFMA.FTZ R154, R125, R153, -R154 ;  /* 0x000000997d9a7223 */ /* 0x000fe2000001089a */
[----:B------:R-:W-:Y:S01]  /*5ee0*/  FADD.FTZ R159, R124, R159 ;  /* 0x0000009f7c9f7221 */ /* 0x000fe20000010000 */
[C---:B------:R-:W-:Y:S01]  /*5ef0*/  FFMA.FTZ R24, R121.reuse, R25, -R24 ;  /* 0x0000001979187223 */ /* 0x040fe20000010818 */
[----:B------:R-:W-:Y:S01]  /*5f00*/  FFMA.FTZ R26, R121, R27, R26 ;  /* 0x0000001b791a7223 */ /* 0x000fe2000001001a */
[----:B------:R-:W-:Y:S01]  /*5f10*/  FADD.FTZ R27, R123, R154 ;  /* 0x0000009a7b1b7221 */ /* 0x000fe20000010000 */
[----:B------:R-:W-:Y:S01]  /*5f20*/  FMUL.FTZ R156, R130, R159 ;  /* 0x0000009f829c7220 */ /* 0x000fe20000410000 */
[----:B------:R-:W-:-:S02]  /*5f30*/  FMUL.FTZ R25, R126, R24 ;  /* 0x000000187e197220 */ /* 0x000fc40000410000 */
[-C--:B------:R-:W-:Y:S01]  /*5f40*/  FMUL.FTZ R158, R130, R27.reuse ;  /* 0x0000001b829e7220 */ /* 0x080fe20000410000 */
[----:B------:R-:W-:Y:S01]  /*5f50*/  FFMA.FTZ R27, R129, R27, -R156 ;  /* 0x0000001b811b7223 */ /* 0x000fe2000001089c */
[-C--:B------:R-:W-:Y:S01]  /*5f60*/  FMUL.FTZ R154, R126, R26.reuse ;  /* 0x0000001a7e9a7220 */ /* 0x080fe20000410000 */
[----:B------:R-:W-:Y:S01]  /*5f70*/  FFMA.FTZ R25, R125, R26, R25 ;  /* 0x0000001a7d197223 */ /* 0x000fe20000010019 */
[----:B------:R-:W-:Y:S01]  /*5f80*/  FFMA.FTZ R158, R129, R159, R158 ;  /* 0x0000009f819e7223 */ /* 0x000fe2000001009e */
[----:B------:R-:W-:Y:S01]  /*5f90*/  FADD.FTZ R27, R128, R27 ;  /* 0x0000001b801b7221 */ /* 0x000fe20000010000 */
[----:B------:R-:W-:Y:S01]  /*5fa0*/  FFMA.FTZ R154, R125, R24, -R154 ;  /* 0x000000187d9a7223 */ /* 0x000fe2000001089a */
[----:B------:R-:W-:Y:S01]  /*5fb0*/  FMUL.FTZ R5, R5, R76 ;  /* 0x0000004c05057220 */ /* 0x000fe20000410000 */
[----:B------:R-:W-:Y:S01]  /*5fc0*/  FMUL.FTZ R24, R130, R25 ;  /* 0x0000001982187220 */ /* 0x000fe20000410000 */
[----:B------:R-:W-:Y:S01]  /*5fd0*/  FADD.FTZ R158, R127, R158 ;  /* 0x0000009e7f9e7221 */ /* 0x000fe20000010000 */
[C---:B------:R-:W-:Y:S01]  /*5fe0*/  FMUL.FTZ R156, R132.reuse, R27 ;  /* 0x0000001b849c7220 */ /* 0x040fe20000410000 */
[----:B------:R-:W-:Y:S01]  /*5ff0*/  FMUL.RZ R159, R5, 0.15915493667125701904 ;  /* 0x3e22f983059f7820 */ /* 0x000fe2000040c000 */
[----:B------:R-:W-:Y:S01]  /*6000*/  FFMA.FTZ R24, R129, R154, -R24 ;  /* 0x0000009a81187223 */ /* 0x000fe20000010818 */
[----:B------:R-:W-:Y:S01]  /*6010*/  FMUL.FTZ R26, R132, R158 ;  /* 0x0000009e841a7220 */ /* 0x000fe20000410000 */
[----:B------:R-:W-:Y:S01]  /*6020*/  FMUL.FTZ R154, R130, R154 ;  /* 0x0000009a829a7220 */ /* 0x000fe20000410000 */
[----:B------:R-:W-:-:S02]  /*6030*/  FFMA.FTZ R5, R131, R158, R156 ;  /* 0x0000009e83057223 */ /* 0x000fc4000001009c */
[----:B------:R-:W-:Y:S01]  /*6040*/  FFMA.FTZ R26, R131, R27, -R26 ;  /* 0x0000001b831a7223 */ /* 0x000fe2000001081a */
[----:B------:R-:W-:Y:S01]  /*6050*/  FFMA.FTZ R25, R129, R25, R154 ;  /* 0x0000001981197223 */ /* 0x000fe2000001009a */
[----:B------:R-:W-:Y:S01]  /*6060*/  FADD.FTZ R153, R134, R5 ;  /* 0x0000000586997221 */ /* 0x000fe20000010000 */
[----:B------:R-:W-:Y:S01]  /*6070*/  FMUL.FTZ R9, R9, R76 ;  /* 0x0000004c09097220 */ /* 0x000fe20000410000 */
[----:B------:R-:W-:Y:S01]  /*6080*/  FADD.FTZ R27, R133, R26 ;  /* 0x0000001a851b7221 */ /* 0x000fe20000010000 */
[C---:B------:R-:W-:Y:S01]  /*6090*/  FMUL.FTZ R26, R132.reuse, R25 ;  /* 0x00000019841a7220 */ /* 0x040fe20000410000 */
[C---:B------:R-:W-:Y:S01]  /*60a0*/  FMUL.FTZ R155, R135.reuse, R153 ;  /* 0x00000099879b7220 */ /* 0x040fe20000410000 */
[----:B------:R-:W-:Y:S01]  /*60b0*/  MUFU.COS R154, R159 ;  /* 0x0000009f009a7308 */ /* 0x000fe20000000000 */
[-C--:B------:R-:W-:Y:S01]  /*60c0*/  FMUL.FTZ R158, R135, R27.reuse ;  /* 0x0000001b879e7220 */ /* 0x080fe20000410000 */
[-C--:B------:R-:W-:Y:S01]  /*60d0*/  FMUL.FTZ R156, R132, R24.reuse ;  /* 0x00000018849c7220 */ /* 0x080fe20000410000 */
[C---:B------:R-:W-:Y:S01]  /*60e0*/  FFMA.FTZ R155, R138.reuse, R27, -R155 ;  /* 0x0000001b8a9b7223 */ /* 0x040fe2000001089b */
[----:B------:R-:W-:Y:S01]  /*60f0*/  FFMA.FTZ R5, R131, R24, -R26 ;  /* 0x0000001883057223 */ /* 0x000fe2000001081a */
[----:B------:R-:W-:-:S03]  /*6100*/  FFMA.FTZ R158, R138, R153, R158 ;  /* 0x000000998a9e7223 */ /* 0x000fc6000001009e */
[----:B------:R-:W0:Y:S01]  /*6110*/  MUFU.EX2 R9, R9 ;  /* 0x0000000900097308 */ /* 0x000e220000000800 */
[----:B------:R-:W-:Y:S01]  /*6120*/  FADD.FTZ R155, R136, R155 ;  /* 0x0000009b889b7221 */ /* 0x000fe20000010000 */
[----:B------:R-:W-:Y:S01]  /*6130*/  FFMA.FTZ R156, R131, R25, R156 ;  /* 0x00000019839c7223 */ /* 0x000fe2000001009c */
[----:B------:R-:W-:Y:S01]  /*6140*/  FSEL R148, R148, RZ, !P4 ;  /* 0x000000ff94947208 */ /* 0x000fe20006000000 */
[----:B------:R-:W1:Y:S04]  /*6150*/  LDS.U16 R25, [R4+0x2a] ;  /* 0x00002a0004197984 */ /* 0x000e680000000400 */
[----:B------:R-:W2:Y:S01]  /*6160*/  MUFU.SIN R26, R159 ;  /* 0x0000009f001a7308 */ /* 0x000ea20000000400 */
[----:B------:R-:W-:Y:S01]  /*6170*/  FADD.FTZ R158, R137, R158 ;  /* 0x0000009e899e7221 */ /* 0x000fe20000010000 */
[----:B------:R-:W-:Y:S01]  /*6180*/  FMUL.FTZ R157, R142, R155 ;  /* 0x0000009b8e9d7220 */ /* 0x000fe20000410000 */
[----:B------:R-:W-:Y:S01]  /*6190*/  FSEL R152, R152, 1, !P4 ;  /* 0x3f80000098987808 */ /* 0x000fe20006000000 */
[----:B------:R-:W3:Y:S01]  /*61a0*/  LDS.U16 R24, [R4+0x28] ;  /* 0x0000280004187984 */ /* 0x000ee20000000400 */
[----:B------:R-:W-:Y:S01]  /*61b0*/  FMUL.FTZ R153, R135, R5 ;  /* 0x0000000587997220 */ /* 0x000fe20000410000 */
[----:B------:R-:W-:Y:S01]  /*61c0*/  ISETP.GE.U32.AND P4, PT, R160, R57, PT ;  /* 0x00000039a000720c */ /* 0x000fe20003f86070 */
[----:B------:R-:W-:Y:S01]  /*61d0*/  FFMA.FTZ R157, R147, R158, R157 ;  /* 0x0000009e939d7223 */ /* 0x000fe2000001009d */
[----:B------:R-:W-:Y:S01]  /*61e0*/  FMUL.FTZ R27, R135, R156 ;  /* 0x0000009c871b7220 */ /* 0x000fe20000410000 */
[----:B------:R-:W-:Y:S01]  /*61f0*/  FMUL.FTZ R160, R142, R158 ;  /* 0x0000009e8ea07220 */ /* 0x000fe20000410000 */
[----:B------:R-:W-:Y:S01]  /*6200*/  FFMA.FTZ R153, R138, R156, R153 ;  /* 0x0000009c8a997223 */ /* 0x000fe20000010099 */
[----:B------:R-:W-:Y:S01]  /*6210*/  FADD.FTZ R157, R146, R157 ;  /* 0x0000009d929d7221 */ /* 0x000fe20000010000 */
[----:B------:R-:W-:Y:S01]  /*6220*/  FFMA.FTZ R27, R138, R5, -R27 ;  /* 0x000000058a1b7223 */ /* 0x000fe2000001081b */
[----:B------:R-:W-:Y:S01]  /*6230*/  FFMA.FTZ R160, R147, R155, -R160 ;  /* 0x0000009b93a07223 */ /* 0x000fe200000108a0 */
[C---:B0-----:R-:W-:Y:S01]  /*6240*/  FMUL.FTZ R5, R9.reuse, R154 ;  /* 0x0000009a09057220 */ /* 0x041fe20000410000 */
[----:B------:R-:W-:Y:S01]  /*6250*/  FMUL.FTZ R154, R142, R153 ;  /* 0x000000998e9a7220 */ /* 0x000fe20000410000 */
[----:B--2---:R-:W-:Y:S01]  /*6260*/  FMUL.FTZ R9, R9, R26 ;  /* 0x0000001a09097220 */ /* 0x004fe20000410000 */
[----:B------:R-:W-:Y:S01]  /*6270*/  FMUL.FTZ R26, R148, R157 ;  /* 0x0000009d941a7220 */ /* 0x000fe20000410000 */
[----:B------:R-:W-:Y:S01]  /*6280*/  FADD.FTZ R159, R143, R160 ;  /* 0x000000a08f9f7221 */ /* 0x000fe20000010000 */
[-C--:B------:R-:W-:Y:S01]  /*6290*/  FFMA.FTZ R155, R147, R27.reuse, -R154 ;  /* 0x0000001b939b7223 */ /* 0x080fe2000001089a */
[----:B------:R-:W-:-:S02]  /*62a0*/  FMUL.FTZ R154, R142, R27 ;  /* 0x0000001b8e9a7220 */ /* 0x000fc40000410000 */
[----:B------:R-:W0:Y:S01]  /*62b0*/  LDS.U16 R27, [R4+0x2e] ;  /* 0x00002e00041b7984 */ /* 0x000e220000000400 */
[-C--:B------:R-:W-:Y:S01]  /*62c0*/  FFMA.FTZ R156, R152, R159.reuse, -R26 ;  /* 0x0000009f989c7223 */ /* 0x080fe2000001081a */
[----:B------:R-:W-:Y:S02]  /*62d0*/  FMUL.FTZ R161, R148, R159 ;  /* 0x0000009f94a17220 */ /* 0x000fe40000410000 */
[----:B------:R-:W2:Y:S01]  /*62e0*/  LDS.U16 R26, [R4+0x2c] ;  /* 0x00002c00041a7984 */ /* 0x000ea20000000400 */
[----:B------:R-:W-:Y:S01]  /*62f0*/  FFMA.FTZ R153, R147, R153, R154 ;  /* 0x0000009993997223 */ /* 0x000fe2000001009a */
[----:B------:R-:W-:Y:S01]  /*6300*/  FFMA.FTZ R161, R152, R157, R161 ;  /* 0x0000009d98a17223 */ /* 0x000fe200000100a1 */
[C---:B------:R-:W-:Y:S02]  /*6310*/  FMUL.FTZ R157, R148.reuse, R155 ;  /* 0x0000009b949d7220 */ /* 0x040fe40000410000 */
[-C--:B------:R-:W-:Y:S01]  /*6320*/  FMUL.FTZ R154, R148, R153.reuse ;  /* 0x00000099949a7220 */ /* 0x080fe20000410000 */
[----:B------:R-:W-:Y:S01]  /*6330*/  FADD.FTZ R161, R150, R161 ;  /* 0x000000a196a17221 */ /* 0x000fe20000010000 */
[C---:B------:R-:W-:Y:S01]  /*6340*/  FFMA.FTZ R157, R152.reuse, R153, R157 ;  /* 0x00000099989d7223 */ /* 0x040fe2000001009d */
[----:B------:R-:W-:Y:S01]  /*6350*/  FADD.FTZ R156, R149, R156 ;  /* 0x0000009c959c7221 */ /* 0x000fe20000010000 */
[----:B------:R-:W-:Y:S01]  /*6360*/  FFMA.FTZ R155, R152, R155, -R154 ;  /* 0x0000009b989b7223 */ /* 0x000fe2000001089a */
[C---:B------:R-:W-:Y:S01]  /*6370*/  FMUL.FTZ R159, R141.reuse, R161 ;  /* 0x000000a18d9f7220 */ /* 0x040fe20000410000 */
[C---:B------:R-:W-:Y:S01]  /*6380*/  FMUL.FTZ R154, R141.reuse, R157 ;  /* 0x0000009d8d9a7220 */ /* 0x040fe20000410000 */
[----:B------:R-:W-:-:S02]  /*6390*/  FMUL.FTZ R158, R141, R156 ;  /* 0x0000009c8d9e7220 */ /* 0x000fc40000410000 */
[C---:B------:R-:W-:Y:S01]  /*63a0*/  FFMA.FTZ R156, R144.reuse, R156, -R159 ;  /* 0x0000009c909c7223 */ /* 0x040fe2000001089f */
[C---:B------:R-:W-:Y:S01]  /*63b0*/  FFMA.FTZ R162, R144.reuse, R155, -R154 ;  /* 0x0000009b90a27223 */ /* 0x040fe2000001089a */
[----:B-1----:R-:W-:Y:S01]  /*63c0*/  SHF.L.U32 R154, R25, 0x10, RZ ;  /* 0x00000010199a7819 */ /* 0x002fe200000006ff */
[----:B------:R-:W-:Y:S01]  /*63d0*/  FFMA.FTZ R159, R144, R161, R158 ;  /* 0x000000a1909f7223 */ /* 0x000fe2000001009e */
[----:B------:R-:W-:Y:S01]  /*63e0*/  FSEL R145, R145, RZ, !P6 ;  /* 0x000000ff91917208 */ /* 0x000fe20007000000 */
[----:B------:R-:W1:Y:S01]  /*63f0*/  LDS.U16 R161, [R4+0x32] ;  /* 0x0000320004a17984 */ /* 0x000e620000000400 */
[----:B------:R-:W-:Y:S01]  /*6400*/  FADD.FTZ R156, R139, R156 ;  /* 0x0000009c8b9c7221 */ /* 0x000fe20000010000 */
[----:B---3--:R-:W-:Y:S02]  /*6410*/  SHF.L.U32 R24, R24, 0x10, RZ ;  /* 0x0000001018187819 */ /* 0x008fe400000006ff */
[----:B------:R-:W3:Y:S01]  /*6420*/  LDS.U16 R25, [R4+0x30] ;  /* 0x0000300004197984 */ /* 0x000ee20000000400 */
[----:B------:R-:W-:Y:S01]  /*6430*/  FMUL.FTZ R155, R141, R155 ;  /* 0x0000009b8d9b7220 */ /* 0x000fe20000410000 */
[----:B------:R-:W-:Y:S01]  /*6440*/  FMUL.FTZ R153, R101, R154 ;  /* 0x0000009a65997220 */ /* 0x000fe20000410000 */
[----:B------:R-:W-:Y:S01]  /*6450*/  FADD.FTZ R154, R140, R159 ;  /* 0x0000009f8c9a7221 */ /* 0x000fe20000010000 */
[----:B------:R-:W-:Y:S01]  /*6460*/  FSEL R151, R151, 1, !P6 ;  /* 0x3f80000097977808 */ /* 0x000fe20007000000 */
[----:B------:R-:W-:Y:S01]  /*6470*/  FMUL.FTZ R158, R145, R156 ;  /* 0x0000009c919e7220 */ /* 0x000fe20000410000 */
[----:B------:R-:W-:Y:S01]  /*6480*/  FFMA.FTZ R164, R144, R157, R155 ;  /* 0x0000009d90a47223 */ /* 0x000fe2000001009b */
[----:B------:R-:W-:Y:S01]  /*6490*/  FMUL.FTZ R24, R101, R24 ;  /* 0x0000001865187220 */ /* 0x000fe20000410000 */
[-C--:B------:R-:W-:Y:S01]  /*64a0*/  FMUL.FTZ R155, R145, R154.reuse ;  /* 0x0000009a919b7220 */ /* 0x080fe20000410000 */
[----:B------:R-:W-:Y:S01]  /*64b0*/  FSEL R153, R153, RZ, !P6 ;  /* 0x000000ff99997208 */ /* 0x000fe20007000000 */
[----:B------:R-:W-:-:S02]  /*64c0*/  FFMA.FTZ R158, R151, R154, R158 ;  /* 0x0000009a979e7223 */ /* 0x000fc4000001009e */
[----:B------:R-:W-:Y:S01]  /*64d0*/  FFMA.FTZ R157, R151, R156, -R155 ;  /* 0x0000009c979d7223 */ /* 0x000fe2000001089b */
[----:B------:R-:W-:Y:S01]  /*64e0*/  FSEL R154, R24, RZ, !P6 ;  /* 0x000000ff189a7208 */ /* 0x000fe20007000000 */
[----:B------:R-:W-:Y:S01]  /*64f0*/  FADD.FTZ R158, R153, R158 ;  /* 0x0000009e999e7221 */ /* 0x000fe20000010000 */
[----:B------:R-:W-:Y:S02]  /*6500*/  FSEL R155, R15, RZ, !P0 ;  /* 0x000000ff0f9b7208 */ /* 0x000fe40004000000 */
[----:B------:R-:W4:Y:S01]  /*6510*/  LDS.U16 R15, [R4+0x36] ;  /* 0x00003600040f7984 */ /* 0x000f220000000400 */
[----:B------:R-:W-:Y:S01]  /*6520*/  FSEL R156, R13, 1, !P0 ;  /* 0x3f8000000d9c7808 */ /* 0x000fe20004000000 */
[----:B------:R-:W-:Y:S01]  /*6530*/  FADD.FTZ R157, R154, R157 ;  /* 0x0000009d9a9d7221 */ /* 0x000fe20000010000 */
[----:B0-----:R-:W-:Y:S01]  /*6540*/  SHF.L.U32 R24, R27, 0x10, RZ ;  /* 0x000000101b187819 */ /* 0x001fe200000006ff */
[C---:B------:R-:W-:Y:S01]  /*6550*/  FMUL.FTZ R27, R155.reuse, R158 ;  /* 0x0000009e9b1b7220 */ /* 0x040fe20000410000 */
[----:B--2---:R-:W-:Y:S01]  /*6560*/  SHF.L.U32 R26, R26, 0x10, RZ ;  /* 0x000000101a1a7819 */ /* 0x004fe200000006ff */
[----:B------:R-:W0:Y:S01]  /*6570*/  LDS.U16 R13, [R4+0x34] ;  /* 0x00003400040d7984 */ /* 0x000e220000000400 */
[-C--:B------:R-:W-:Y:S01]  /*6580*/  FMUL.FTZ R159, R155, R157.reuse ;  /* 0x0000009d9b9f7220 */ /* 0x080fe20000410000 */
[----:B------:R-:W-:Y:S01]  /*6590*/  FFMA.FTZ R27, R156, R157, -R27 ;  /* 0x0000009d9c1b7223 */ /* 0x000fe2000001081b */
[----:B------:R-:W-:Y:S01]  /*65a0*/  FSEL R157, R14, RZ, !P2 ;  /* 0x000000ff0e9d7208 */ /* 0x000fe20005000000 */
[----:B------:R-:W-:Y:S01]  /*65b0*/  FMUL.FTZ R26, R103, R26 ;  /* 0x0000001a671a7220 */ /* 0x000fe20000410000 */
[----:B------:R-:W-:Y:S01]  /*65c0*/  FMUL.FTZ R14, R145, R164 ;  /* 0x000000a4910e7220 */ /* 0x000fe20000410000 */
[----:B------:R-:W-:Y:S01]  /*65d0*/  FMUL.FTZ R24, R103, R24 ;  /* 0x0000001867187220 */ /* 0x000fe20000410000 */
[----:B------:R-:W-:-:S02]  /*65e0*/  FFMA.FTZ R168, R156, R158, R159 ;  /* 0x0000009e9ca87223 */ /* 0x000fc4000001009f */
[----:B------:R-:W-:Y:S01]  /*65f0*/  FSEL R160, R26, RZ, !P0 ;  /* 0x000000ff1aa07208 */ /* 0x000fe20004000000 */
[----:B------:R-:W-:Y:S01]  /*6600*/  FFMA.FTZ R26, R151, R162, -R14 ;  /* 0x000000a2971a7223 */ /* 0x000fe2000001080e */
[----:B------:R-:W-:Y:S01]  /*6610*/  FSEL R159, R24, RZ, !P0 ;  /* 0x000000ff189f7208 */ /* 0x000fe20004000000 */
[----:B------:R-:W2:Y:S01]  /*6620*/  LDS.U16 R14, [R4+0x3a] ;  /* 0x00003a00040e7984 */ /* 0x000ea20000000400 */
[----:B------:R-:W-:-:S03]  /*6630*/  FSEL R158, R12, 1, !P2 ;  /* 0x3f8000000c9e7808 */ /* 0x000fc60005000000 */
[----:B------:R-:W5:Y:S01]  /*6640*/  LDS.U16 R12, [R4+0x38] ;  /* 0x00003800040c7984 */ /* 0x000f620000000400 */
[----:B------:R-:W-:Y:S01]  /*6650*/  FADD.FTZ R168, R159, R168 ;  /* 0x000000a89fa87221 */ /* 0x000fe20000010000 */
[----:B------:R-:W-:Y:S01]  /*6660*/  FADD.FTZ R24, R160, R27 ;  /* 0x0000001ba0187221 */ /* 0x000fe20000010000 */
[----:B------:R-:W-:Y:S02]  /*6670*/  FMUL.FTZ R162, R145, R162 ;  /* 0x000000a291a27220 */ /* 0x000fe40000410000 */
[----:B------:R-:W-:Y:S01]  /*6680*/  FMUL.FTZ R163, R157, R168 ;  /* 0x000000a89da37220 */ /* 0x000fe20000410000 */
[----:B-1----:R-:W-:Y:S02]  /*6690*/  SHF.L.U32 R161, R161, 0x10, RZ ;  /* 0x00000010a1a17819 */ /* 0x002fe400000006ff */
[----:B---3--:R-:W-:Y:S01]  /*66a0*/  SHF.L.U32 R25, R25, 0x10, RZ ;  /* 0x0000001019197819 */ /* 0x008fe200000006ff */
[-C--:B------:R-:W-:Y:S01]  /*66b0*/  FMUL.FTZ R165, R157, R24.reuse ;  /* 0x000000189da57220 */ /* 0x080fe20000410000 */
[----:B------:R-:W-:Y:S01]  /*66c0*/  FFMA.FTZ R167, R158, R24, -R163 ;  /* 0x000000189ea77223 */ /* 0x000fe200000108a3 */
[----:B------:R-:W-:Y:S01]  /*66d0*/  FFMA.FTZ R27, R151, R164, R162 ;  /* 0x000000a4971b7223 */ /* 0x000fe200000100a2 */
[----:B------:R-:W1:Y:S01]  /*66e0*/  LDS.U16 R24, [R4+0x3c] ;  /* 0x00003c0004187984 */ /* 0x000e620000000400 */
[C---:B------:R-:W-:Y:S01]  /*66f0*/  FMUL.FTZ R161, R104.reuse, R161 ;  /* 0x000000a168a17220 */ /* 0x040fe20000410000 */
[----:B------:R-:W-:-:S02]  /*6700*/  FMUL.FTZ R162, R104, R25 ;  /* 0x0000001968a27220 */ /* 0x000fc40000410000 */
[----:B------:R0:W3:Y:S01]  /*6710*/  LDS.U16 R25, [R4+0x3e] ;  /* 0x00003e0004197984 */ /* 0x0000e20000000400 */
[----:B------:R-:W-:Y:S01]  /*6720*/  FFMA.FTZ R168, R158, R168, R165 ;  /* 0x000000a89ea87223 */ /* 0x000fe200000100a5 */
[-C--:B------:R-:W-:Y:S01]  /*6730*/  FMUL.FTZ R165, R155, R27.reuse ;  /* 0x0000001b9ba57220 */ /* 0x080fe20000410000 */
[----:B------:R-:W-:Y:S02]  /*6740*/  FSEL R161, R161, RZ, !P2 ;  /* 0x000000ffa1a17208 */ /* 0x000fe40005000000 */
[----:B------:R-:W-:Y:S02]  /*6750*/  FSEL R162, R162, RZ, !P2 ;  /* 0x000000ffa2a27208 */ /* 0x000fe40005000000 */
[----:B------:R-:W-:Y:S01]  /*6760*/  FSEL R163, R11, RZ, !P3 ;  /* 0x000000ff0ba37208 */ /* 0x000fe20005800000 */
[-C--:B------:R-:W-:Y:S01]  /*6770*/  FMUL.FTZ R11, R155, R26.reuse ;  /* 0x0000001a9b0b7220 */ /* 0x080fe20000410000 */
[----:B------:R-:W-:Y:S01]  /*6780*/  FSEL R164, R7, 1, !P3 ;  /* 0x3f80000007a47808 */ /* 0x000fe20005800000 */
[----:B------:R-:W-:Y:S01]  /*6790*/  FFMA.FTZ R7, R156, R26, -R165 ;  /* 0x0000001a9c077223 */ /* 0x000fe200000108a5 */
[----:B------:R-:W-:Y:S01]  /*67a0*/  FADD.FTZ R168, R161, R168 ;  /* 0x000000a8a1a87221 */ /* 0x000fe20000010000 */
[----:B----4-:R-:W-:Y:S01]  /*67b0*/  SHF.L.U32 R26, R15, 0x10, RZ ;  /* 0x000000100f1a7819 */ /* 0x010fe200000006ff */
[----:B------:R-:W-:Y:S01]  /*67c0*/  FADD.FTZ R167, R162, R167 ;  /* 0x000000a7a2a77221 */ /* 0x000fe20000010000 */
[----:B0-----:R-:W-:Y:S01]  /*67d0*/  SHF.L.U32 R4, R13, 0x10, RZ ;  /* 0x000000100d047819 */ /* 0x001fe200000006ff */
[C---:B------:R-:W-:Y:S01]  /*67e0*/  FMUL.FTZ R15, R163.reuse, R168 ;  /* 0x000000a8a30f7220 */ /* 0x040fe20000410000 */
[----:B------:R-:W-:Y:S01]  /*67f0*/  FFMA.FTZ R27, R156, R27, R11 ;  /* 0x0000001b9c1b7223 */ /* 0x000fe2000001000b */
[-C--:B------:R-:W-:Y:S01]  /*6800*/  FMUL.FTZ R165, R163, R167.reuse ;  /* 0x000000a7a3a57220 */ /* 0x080fe20000410000 */
[C---:B------:R-:W-:Y:S01]  /*6810*/  FMUL.FTZ R26, R105.reuse, R26 ;  /* 0x0000001a691a7220 */ /* 0x040fe20000410000 */
[----:B------:R-:W-:Y:S01]  /*6820*/  FMUL.FTZ R4, R105, R4 ;  /* 0x0000000469047220 */ /* 0x000fe20000410000 */
[C---:B------:R-:W-:Y:S01]  /*6830*/  FFMA.FTZ R170, R164.reuse, R167, -R15 ;  /* 0x000000a7a4aa7223 */ /* 0x040fe2000001080f */
[----:B------:R-:W-:Y:S01]  /*6840*/  FFMA.FTZ R15, R164, R168, R165 ;  /* 0x000000a8a40f7223 */ /* 0x000fe200000100a5 */
[----:B------:R-:W-:Y:S01]  /*6850*/  FMUL.FTZ R11, R157, R27 ;  /* 0x0000001b9d0b7220 */ /* 0x000fe20000410000 */
[----:B------:R-:W-:-:S02]  /*6860*/  FSEL R168, R26, RZ, !P3 ;  /* 0x000000ff1aa87208 */ /* 0x000fc40005800000 */
[----:B------:R-:W-:Y:S01]  /*6870*/  FSEL R167, R6, 1, !P4 ;  /* 0x3f80000006a77808 */ /* 0x000fe20006000000 */
[-C--:B------:R-:W-:Y:S01]  /*6880*/  FFMA.FTZ R6, R158, R7.reuse, -R11 ;  /* 0x000000079e067223 */ /* 0x080fe2000001080b */
[----:B------:R-:W-:Y:S01]  /*6890*/  FSEL R169, R4, RZ, !P3 ;  /* 0x000000ff04a97208 */ /* 0x000fe20005800000 */
[----:B------:R-:W-:Y:S01]  /*68a0*/  FADD.FTZ R4, R168, R15 ;  /* 0x0000000fa8047221 */ /* 0x000fe20000010000 */
[----:B------:R-:W-:Y:S02]  /*68b0*/  FSEL R165, R8, RZ, !P4 ;  /* 0x000000ff08a57208 */ /* 0x000fe40006000000 */
[----:B--2---:R-:W-:Y:S01]  /*68c0*/  SHF.L.U32 R11, R14, 0x10, RZ ;  /* 0x000000100e0b7819 */ /* 0x004fe200000006ff */
[----:B------:R-:W-:Y:S01]  /*68d0*/  FMUL.FTZ R13, R157, R7 ;  /* 0x000000079d0d7220 */ /* 0x000fe20000410000 */
[----:B------:R-:W-:Y:S01]  /*68e0*/  FADD.FTZ R170, R169, R170 ;  /* 0x000000aaa9aa7221 */ /* 0x000fe20000010000 */
[----:B-----5:R-:W-:Y:S01]  /*68f0*/  SHF.L.U32 R7, R12, 0x10, RZ ;  /* 0x000000100c077819 */ /* 0x020fe200000006ff */
[C---:B------:R-:W-:Y:S01]  /*6900*/  FMUL.FTZ R8, R165.reuse, R4 ;  /* 0x00000004a5087220 */ /* 0x040fe20000410000 */
[----:B------:R-:W-:Y:S01]  /*6910*/  FMUL.FTZ R11, R106, R11 ;  /* 0x0000000b6a0b7220 */ /* 0x000fe20000410000 */
[----:B------:R-:W-:Y:S01]  /*6920*/  FFMA.FTZ R13, R158, R27, R13 ;  /* 0x0000001b9e0d7223 */ /* 0x000fe2000001000d */
[-C--:B------:R-:W-:Y:S01]  /*6930*/  FMUL.FTZ R27, R165, R170.reuse ;  /* 0x000000aaa51b7220 */ /* 0x080fe20000410000 */
[----:B------:R-:W-:Y:S01]  /*6940*/  FMUL.FTZ R7, R106, R7 ;  /* 0x000000076a077220 */ /* 0x000fe20000410000 */
[----:B------:R-:W-:Y:S01]  /*6950*/  FFMA.FTZ R15, R167, R170, -R8 ;  /* 0x000000aaa70f7223 */ /* 0x000fe20000010808 */
[----:B------:R-:W-:Y:S01]  /*6960*/  FSEL R170, R11, RZ, !P4 ;  /* 0x000000ff0baa7208 */ /* 0x000fe20006000000 */
[----:B------:R-:W-:Y:S01]  /*6970*/  FFMA.FTZ R27, R167, R4, R27 ;  /* 0x00000004a71b7223 */ /* 0x000fe2000001001b */
[----:B------:R-:W-:-:S02]  /*6980*/  FSEL R171, R9, RZ, !P5 ;  /* 0x000000ff09ab7208 */ /* 0x000fc40006800000 */
[----:B------:R-:W-:Y:S01]  /*6990*/  FSEL R172, R7, RZ, !P4 ;  /* 0x000000ff07ac7208 */ /* 0x000fe20006000000 */
[----:B------:R-:W-:Y:S01]  /*69a0*/  FADD.FTZ R12, R170, R27 ;  /* 0x0000001baa0c7221 */ /* 0x000fe20000010000 */
[----:B-1----:R-:W-:Y:S02]  /*69b0*/  SHF.L.U32 R24, R24, 0x10, RZ ;  /* 0x0000001018187819 */ /* 0x002fe400000006ff */
[----:B---3--:R-:W-:Y:S01]  /*69c0*/  SHF.L.U32 R4, R25, 0x10, RZ ;  /* 0x0000001019047819 */ /* 0x008fe200000006ff */
[----:B------:R-:W-:Y:S01]  /*69d0*/  FADD.FTZ R8, R172, R15 ;  /* 0x0000000fac087221 */ /* 0x000fe20000010000 */
[----:B------:R-:W-:Y:S01]  /*69e0*/  FSEL R173, R5, 1, !P5 ;  /* 0x3f80000005ad7808 */ /* 0x000fe20006800000 */
[----:B------:R-:W-:Y:S01]  /*69f0*/  FMUL.FTZ R14, R171, R12 ;  /* 0x0000000cab0e7220 */ /* 0x000fe20000410000 */
[C---:B------:R-:W-:Y:S01]  /*6a00*/  FMUL.FTZ R24, R107.reuse, R24 ;  /* 0x000000186b187220 */ /* 0x040fe20000410000 */
[----:B------:R-:W-:Y:S01]  /*6a10*/  FMUL.FTZ R4, R107, R4 ;  /* 0x000000046b047220 */ /* 0x000fe20000410000 */
[-C--:B------:R-:W-:Y:S01]  /*6a20*/  FMUL.FTZ R5, R163, R13.reuse ;  /* 0x0000000da3057220 */ /* 0x080fe20000410000 */
[-C--:B------:R-:W-:Y:S01]  /*6a30*/  FFMA.FTZ R7, R173, R8.reuse, -R14 ;  /* 0x00000008ad077223 */ /* 0x080fe2000001080e */
[----:B------:R-:W-:Y:S01]  /*6a40*/  FMUL.FTZ R14, R171, R8 ;  /* 0x00000008ab0e7220 */ /* 0x000fe20000410000 */
[----:B------:R-:W-:Y:S01]  /*6a50*/  FSEL R174, R24, RZ, !P5 ;  /* 0x000000ff18ae7208 */ /* 0x000fe20006800000 */
[----:B------:R-:W-:Y:S01]  /*6a60*/  FMUL.FTZ R8, R163, R6 ;  /* 0x00000006a3087220 */ /* 0x000fe20000410000 */
[----:B------:R-:W-:Y:S01]  /*6a70*/  FSEL R175, R4, RZ, !P5 ;  /* 0x000000ff04af7208 */ /* 0x000fe20006800000 */
[----:B------:R-:W-:Y:S01]  /*6a80*/  FFMA.FTZ R14, R173, R12, R14 ;  /* 0x0000000cad0e7223 */ /* 0x000fe2000001000e */
[C---:B------:R-:W-:Y:S01]  /*6a90*/  FFMA.FTZ R4, R164.reuse, R6, -R5 ;  /* 0x00000006a4047223 */ /* 0x040fe20000010805 */
[----:B------:R-:W-:Y:S01]  /*6aa0*/  FFMA.FTZ R8, R164, R13, R8 ;  /* 0x0000000da4087223 */ /* 0x000fe20000010008 */
[----:B------:R-:W-:Y:S01]  /*6ab0*/  FADD.FTZ R6, R174, R7 ;  /* 0x00000007ae067221 */ /* 0x000fe20000010000 */
[----:B------:R-:W-:Y:S01]  /*6ac0*/  FADD.FTZ R7, R175, R14 ;  /* 0x0000000eaf077221 */ /* 0x000fe20000010000 */
[C---:B------:R-:W-:Y:S01]  /*6ad0*/  FMUL.FTZ R12, R165.reuse, R4 ;  /* 0x00000004a50c7220 */ /* 0x040fe20000410000 */
[----:B------:R-:W-:-:S02]  /*6ae0*/  FMUL.FTZ R5, R165, R8 ;  /* 0x00000008a5057220 */ /* 0x000fc40000410000 */
[----:B------:R-:W0:Y:S01]  /*6af0*/  SHFL.UP PT, R9, R6, 0x1, RZ ;  /* 0x0420000006097989 */ /* 0x000e2200000e00ff */
[C---:B------:R-:W-:Y:S01]  /*6b00*/  FFMA.FTZ R12, R167.reuse, R8, R12 ;  /* 0x00000008a70c7223 */ /* 0x040fe2000001000c */
[----:B------:R-:W-:Y:S02]  /*6b10*/  FFMA.FTZ R4, R167, R4, -R5 ;  /* 0x00000004a7047223 */ /* 0x000fe40000010805 */
[----:B------:R-:W1:Y:S01]  /*6b20*/  SHFL.UP PT, R13, R7, 0x1, RZ ;  /* 0x04200000070d7989 */ /* 0x000e6200000e00ff */
[C---:B------:R-:W-:Y:S01]  /*6b30*/  FMUL.FTZ R8, R171.reuse, R12 ;  /* 0x0000000cab087220 */ /* 0x040fe20000410000 */
[----:B------:R-:W-:-:S03]  /*6b40*/  FMUL.FTZ R5, R171, R4 ;  /* 0x00000004ab057220 */ /* 0x000fc60000410000 */
[C---:B------:R-:W-:Y:S01]  /*6b50*/  FFMA.FTZ R4, R173.reuse, R4, -R8 ;  /* 0x00000004ad047223 */ /* 0x040fe20000010808 */
[----:B------:R-:W-:-:S04]  /*6b60*/  FFMA.FTZ R5, R173, R12, R5 ;  /* 0x0000000cad057223 */ /* 0x000fc80000010005 */
[----:B------:R-:W2:Y:S01]  /*6b70*/  SHFL.UP PT, R11, R4, 0x1, RZ ;  /* 0x04200000040b7989 */ /* 0x000ea200000e00ff */
[----:B------:R-:W-:-:S03]  /*6b80*/  ISETP.GE.AND P0, PT, R63, 0x1, PT ;  /* 0x000000013f00780c */ /* 0x000fc60003f06270 */
[----:B------:R-:W3:Y:S01]  /*6b90*/  SHFL.UP PT, R12, R5, 0x1, RZ ;  /* 0x04200000050c7989 */ /* 0x000ee200000e00ff */
[C---:B0-----:R-:W-:Y:S01]  /*6ba0*/  FMUL.FTZ R15, R5.reuse, R9 ;  /* 0x00000009050f7220 */ /* 0x041fe20000410000 */
[----:B-1----:R-:W-:-:S03]  /*6bb0*/  FMUL.FTZ R8, R5, R13 ;  /* 0x0000000d05087220 */ /* 0x002fc60000410000 */
[C---:B------:R-:W-:Y:S01]  /*6bc0*/  FFMA.FTZ R14, R4.reuse, R13, R15 ;  /* 0x0000000d040e7223 */ /* 0x040fe2000001000f */
[----:B------:R-:W-:-:S04]  /*6bd0*/  FFMA.FTZ R9, R4, R9, -R8 ;  /* 0x0000000904097223 */ /* 0x000fc80000010808 */
[----:B------:R-:W-:Y:S01]  /*6be0*/  @P0 FADD.FTZ R7, R7, R14 ;  /* 0x0000000e07070221 */ /* 0x000fe20000010000 */
[----:B------:R-:W-:-:S04]  /*6bf0*/  @P0 FADD.FTZ R6, R6, R9 ;  /* 0x0000000906060221 */ /* 0x000fc80000010000 */
[----:B------:R-:W0:Y:S01]  /*6c00*/  SHFL.UP PT, R25, R7, 0x2, RZ ;  /* 0x0440000007197989 */ /* 0x000e2200000e00ff */
[----:B--2---:R-:W-:Y:S01]  /*6c10*/  FMUL.FTZ R13, R5, R11 ;  /* 0x0000000b050d7220 */ /* 0x004fe20000410000 */
[----:B------:R-:W-:Y:S02]  /*6c20*/  IMAD R27, R69, UR14, RZ ;  /* 0x0000000e451b7c24 */ /* 0x000fe4000f8e02ff */
[----:B------:R-:W1:Y:S01]  /*6c30*/  SHFL.UP PT, R15, R6, 0x2, RZ ;  /* 0x04400000060f7989 */ /* 0x000e6200000e00ff */
[-C--:B---3--:R-:W-:Y:S01]  /*6c40*/  FMUL.FTZ R14, R5, R12.reuse ;  /* 0x0000000c050e7220 */ /* 0x088fe20000410000 */
[----:B------:R-:W-:Y:S01]  /*6c50*/  FFMA.FTZ R12, R4, R12, R13 ;  /* 0x0000000c040c7223 */ /* 0x000fe2000001000d */
[----:B------:R-:W-:-:S04]  /*6c60*/  IMAD.WIDE.U32 R8, R70, UR14, RZ ;  /* 0x0000000e46087c25 */ /* 0x000fc8000f8e00ff */
[----:B------:R-:W-:Y:S01]  /*6c70*/  @P0 FFMA.FTZ R4, R4, R11, -R14 ;  /* 0x0000000b04040223 */ /* 0x000fe2000001080e */
[----:B------:R-:W-:Y:S01]  /*6c80*/  IMAD R27, R70, UR15, R27 ;  /* 0x0000000f461b7c24 */ /* 0x000fe2000f8e021b */
[----:B------:R-:W-:-:S03]  /*6c90*/  FSEL R12, R5, R12, !P0 ;  /* 0x0000000c050c7208 */ /* 0x000fc60004000000 */
[----:B------:R-:W2:Y:S01]  /*6ca0*/  SHFL.UP PT, R5, R4, 0x2, RZ ;  /* 0x0440000004057989 */ /* 0x000ea200000e00ff */
[----:B------:R-:W-:Y:S01]  /*6cb0*/  IMAD R10, R10, UR16, RZ ;  /* 0x000000100a0a7c24 */ /* 0x000fe2000f8e02ff */
[----:B------:R-:W-:Y:S02]  /*6cc0*/  IADD3 R9, R9, R27, RZ ;  /* 0x0000001b09097210 */ /* 0x000fe40007ffe0ff */
[----:B------:R-:W3:Y:S01]  /*6cd0*/  SHFL.UP PT, R11, R12, 0x2, RZ ;  /* 0x044000000c0b7989 */ /* 0x000ee200000e00ff */
[----:B------:R-:W-:Y:S01]  /*6ce0*/  IMAD R13, R111, UR17, R10 ;  /* 0x000000116f0d7c24 */ /* 0x000fe2000f8e020a */
[----:B------:R-:W-:Y:S01]  /*6cf0*/  ISETP.GE.AND P0, PT, R63, 0x2, PT ;  /* 0x000000023f00780c */ /* 0x000fe20003f06270 */
[----:B------:R-:W-:-:S05]  /*6d00*/  IMAD.WIDE.U32 R8, R111, UR16, R8 ;  /* 0x000000106f087c25 */ /* 0x000fca000f8e0008 */
[----:B------:R-:W-:Y:S01]  /*6d10*/  IADD3 R13, R9, R13, RZ ;  /* 0x0000000d090d7210 */ /* 0x000fe20007ffe0ff */
[C---:B0-----:R-:W-:Y:S01]  /*6d20*/  FMUL.FTZ R9, R12.reuse, R25 ;  /* 0x000000190c097220 */ /* 0x041fe20000410000 */
[----:B-1----:R-:W-:-:S03]  /*6d30*/  FMUL.FTZ R10, R12, R15 ;  /* 0x0000000f0c0a7220 */ /* 0x002fc60000410000 */
[C---:B------:R-:W-:Y:S01]  /*6d40*/  FFMA.FTZ R9, R4.reuse, R15, -R9 ;  /* 0x0000000f04097223 */ /* 0x040fe20000010809 */
[----:B------:R-:W-:-:S03]  /*6d50*/  FFMA.FTZ R10, R4, R25, R10 ;  /* 0x00000019040a7223 */ /* 0x000fc6000001000a */
[----:B------:R-:W-:Y:S01]  /*6d60*/  @P0 FADD.FTZ R6, R6, R9 ;  /* 0x0000000906060221 */ /* 0x000fe20000010000 */
[----:B------:R-:W-:Y:S01]  /*6d70*/  LEA R24, P2, R8, UR18, 0x3 ;  /* 0x0000001208187c11 */ /* 0x000fe2000f8418ff */
[----:B------:R-:W-:Y:S01]  /*6d80*/  @P0 FADD.FTZ R7, R7, R10 ;  /* 0x0000000a07070221 */ /* 0x000fe20000010000 */
[----:B--2---:R-:W-:Y:S02]  /*6d90*/  FMUL.FTZ R9, R12, R5 ;  /* 0x000000050c097220 */ /* 0x004fe40000410000 */
[----:B------:R-:W0:Y:S01]  /*6da0*/  SHFL.UP PT, R10, R6, 0x4, RZ ;  /* 0x04800000060a7989 */ /* 0x000e2200000e00ff */
[----:B------:R-:W-:Y:S01]  /*6db0*/  LEA.HI.X R25, R8, UR19, R13, 0x3, P2 ;  /* 0x0000001308197c11 */ /* 0x000fe200090f1c0d */
[-C--:B---3--:R-:W-:Y:S01]  /*6dc0*/  FMUL.FTZ R8, R12, R11.reuse ;  /* 0x0000000b0c087220 */ /* 0x088fe20000410000 */
[C---:B------:R-:W-:Y:S01]  /*6dd0*/  FFMA.FTZ R9, R4.reuse, R11, R9 ;  /* 0x0000000b04097223 */ /* 0x040fe20000010009 */
[----:B------:R-:W1:Y:S02]  /*6de0*/  SHFL.UP PT, R13, R7, 0x4, RZ ;  /* 0x04800000070d7989 */ /* 0x000e6400000e00ff */
[----:B------:R-:W-:-:S02]  /*6df0*/  @P0 FFMA.FTZ R4, R4, R5, -R8 ;  /* 0x0000000504040223 */ /* 0x000fc40000010808 */
[----:B------:R-:W-:Y:S01]  /*6e00*/  FSEL R9, R12, R9, !P0 ;  /* 0x000000090c097208 */ /* 0x000fe20004000000 */
[----:B------:R-:W2:Y:S04]  /*6e10*/  LDG.E.64 R24, desc[UR6][R24.64] ;  /* 0x0000000618187981 */ /* 0x000ea8000c1e1b00 */
        /* <DEDUP_REMOVED lines=8> */
[----:B------:R-:W-:Y:S01]  /*6ea0*/  @P0 FADD.FTZ R6, R6, R11 ;  /* 0x0000000b06060221 */ /* 0x000fe20000010000 */
[----:B---3--:R-:W-:-:S03]  /*6eb0*/  FMUL.FTZ R11, R9, R5 ;  /* 0x00000005090b7220 */ /* 0x008fc60000410000 */
[----:B------:R-:W0:Y:S01]  /*6ec0*/  SHFL.UP PT, R15, R7, 0x8, RZ ;  /* 0x05000000070f7989 */ /* 0x000e2200000e00ff */
[CC--:B----4-:R-:W-:Y:S01]  /*6ed0*/  FMUL.FTZ R10, R9.reuse, R8.reuse ;  /* 0x00000008090a7220 */ /* 0x0d0fe20000410000 */
[C---:B------:R-:W-:Y:S02]  /*6ee0*/  FFMA.FTZ R8, R4.reuse, R8, R11 ;  /* 0x0000000804087223 */ /* 0x040fe4000001000b */
[----:B------:R-:W1:Y:S01]  /*6ef0*/  SHFL.UP PT, R13, R6, 0x8, RZ ;  /* 0x05000000060d7989 */ /* 0x000e6200000e00ff */
[----:B------:R-:W-:Y:S02]  /*6f00*/  @P0 FFMA.FTZ R4, R4, R5, -R10 ;  /* 0x0000000504040223 */ /* 0x000fe4000001080a */
[----:B------:R-:W-:-:S03]  /*6f10*/  FSEL R8, R9, R8, !P0 ;  /* 0x0000000809087208 */ /* 0x000fc60004000000 */
[----:B------:R-:W3:Y:S04]  /*6f20*/  SHFL.UP PT, R9, R4, 0x8, RZ ;  /* 0x0500000004097989 */ /* 0x000ee800000e00ff */
[----:B------:R-:W4:Y:S01]  /*6f30*/  SHFL.UP PT, R5, R8, 0x8, RZ ;  /* 0x0500000008057989 */ /* 0x000f2200000e00ff */
[----:B------:R-:W-:Y:S01]  /*6f40*/  ISETP.GE.AND P2, PT, R63, 0x8, PT ;  /* 0x000000083f00780c */ /* 0x000fe20003f46270 */
[----:B0-----:R-:W-:-:S04]  /*6f50*/  FMUL.FTZ R11, R8, R15 ;  /* 0x0000000f080b7220 */ /* 0x001fc80000410000 */
[-C--:B-1----:R-:W-:Y:S01]  /*6f60*/  FFMA.FTZ R11, R4, R13.reuse, -R11 ;  /* 0x0000000d040b7223 */ /* 0x082fe2000001080b */
[----:B------:R-:W-:-:S07]  /*6f70*/  FMUL.FTZ R10, R8, R13 ;  /* 0x0000000d080a7220 */ /* 0x000fce0000410000 */
[----:B------:R-:W-:Y:S01]  /*6f80*/  @P2 FADD.FTZ R6, R6, R11 ;  /* 0x0000000b06062221 */ /* 0x000fe20000010000 */
[----:B------:R-:W-:Y:S01]  /*6f90*/  FFMA.FTZ R10, R4, R15, R10 ;  /* 0x0000000f040a7223 */ /* 0x000fe2000001000a */
[----:B---3--:R-:W-:-:S03]  /*6fa0*/  FMUL.FTZ R11, R8, R9 ;  /* 0x00000009080b7220 */ /* 0x008fc60000410000 */
[----:B------:R-:W-:Y:S01]  /*6fb0*/  @P2 FADD.FTZ R7, R7, R10 ;  /* 0x0000000a07072221 */ /* 0x000fe20000010000 */
[-C--:B----4-:R-:W-:Y:S01]  /*6fc0*/  FFMA.FTZ R27, R4, R5.reuse, R11 ;  /* 0x00000005041b7223 */ /* 0x090fe2000001000b */
[----:B------:R-:W-:-:S03]  /*6fd0*/  FMUL.FTZ R11, R8, R5 ;  /* 0x00000005080b7220 */ /* 0x000fc60000410000 */
[----:B------:R-:W0:Y:S01]  /*6fe0*/  SHFL.UP PT, R26, R7, 0x10, RZ ;  /* 0x06000000071a7989 */ /* 0x000e2200000e00ff */
[----:B------:R-:W-:Y:S01]  /*6ff0*/  @P2 FFMA.FTZ R4, R4, R9, -R11 ;  /* 0x0000000904042223 */ /* 0x000fe2000001080b */
[----:B------:R-:W-:Y:S02]  /*7000*/  ISETP.NE.AND P0, PT, R64, RZ, PT ;  /* 0x000000ff4000720c */ /* 0x000fe40003f05270 */
[----:B------:R-:W1:Y:S01]  /*7010*/  SHFL.UP PT, R10, R6, 0x10, RZ ;  /* 0x06000000060a7989 */ /* 0x000e6200000e00ff */
[----:B------:R-:W-:Y:S02]  /*7020*/  FSEL R27, R8, R27, !P2 ;  /* 0x0000001b081b7208 */ /* 0x000fe40005000000 */
[----:B------:R-:W-:Y:S01]  /*7030*/  ISETP.EQ.OR P0, PT, R60, RZ, P0 ;  /* 0x000000ff3c00720c */ /* 0x000fe20000702670 */
[----:B------:R-:W3:Y:S04]  /*7040*/  SHFL.UP PT, R8, R4, 0x10, RZ ;  /* 0x0600000004087989 */ /* 0x000ee800000e00ff */
[----:B------:R-:W4:Y:S01]  /*7050*/  SHFL.UP PT, R9, R27, 0x10, RZ ;  /* 0x060000001b097989 */ /* 0x000f2200000e00ff */
[----:B------:R-:W-:-:S02]  /*7060*/  MOV R13, RZ ;  /* 0x000000ff000d7202 */ /* 0x000fc40000000f00 */
[----:B------:R-:W-:Y:S02]  /*7070*/  CS2R R14, SRZ ;  /* 0x00000000000e7805 */ /* 0x000fe4000001ff00 */
[----:B------:R-:W-:-:S03]  /*7080*/  MOV R12, 0x3f800000 ;  /* 0x3f800000000c7802 */ /* 0x000fc60000000f00 */
[----:B------:R-:W-:Y:S01]  /*7090*/  @!P0 LEA R5, R111, UR4, 0x4 ;  /* 0x000000046f058c11 */ /* 0x000fe2000f8e20ff */
[----:B0-----:R-:W-:-:S04]  /*70a0*/  FMUL.FTZ R11, R27, R26 ;  /* 0x0000001a1b0b7220 */ /* 0x001fc80000410000 */
[----:B------:R0:W5:Y:S01]  /*70b0*/  @!P0 LDS.128 R12, [R5+0x880] ;  /* 0x00088000050c8984 */ /* 0x0001620000000c00 */
[----:B------:R-:W-:Y:S01]  /*70c0*/  ISETP.GE.AND P0, PT, R63, 0x10, PT ;  /* 0x000000103f00780c */ /* 0x000fe20003f06270 */
[CC--:B-1----:R-:W-:Y:S01]  /*70d0*/  FFMA.FTZ R177, R4.reuse, R10.reuse, -R11 ;  /* 0x0000000a04b17223 */ /* 0x0c2fe2000001080b */
[----:B------:R-:W-:Y:S01]  /*70e0*/  FMUL.FTZ R179, R27, R10 ;  /* 0x0000000a1bb37220 */ /* 0x000fe20000410000 */
[----:B------:R-:W-:Y:S01]  /*70f0*/  ISETP.NE.AND P2, PT, R63, 0x1f, PT ;  /* 0x0000001f3f00780c */ /* 0x000fe20003f45270 */
[C---:B---3--:R-:W-:Y:S02]  /*7100*/  FMUL.FTZ R10, R27.reuse, R8 ;  /* 0x000000081b0a7220 */ /* 0x048fe40000410000 */
[C---:B------:R-:W-:Y:S02]  /*7110*/  FFMA.FTZ R26, R4.reuse, R26, R179 ;  /* 0x0000001a041a7223 */ /* 0x040fe400000100b3 */
[-C--:B----4-:R-:W-:Y:S01]  /*7120*/  FFMA.FTZ R10, R4, R9.reuse, R10 ;  /* 0x00000009040a7223 */ /* 0x090fe2000001000a */
[----:B------:R-:W-:-:S04]  /*7130*/  FMUL.FTZ R11, R27, R9 ;  /* 0x000000091b0b7220 */ /* 0x000fc80000410000 */
[----:B------:R-:W-:Y:S01]  /*7140*/  @P0 FADD.FTZ R6, R6, R177 ;  /* 0x000000b106060221 */ /* 0x000fe20000010000 */
[----:B------:R-:W-:Y:S01]  /*7150*/  @P0 FADD.FTZ R7, R7, R26 ;  /* 0x0000001a07070221 */ /* 0x000fe20000010000 */
[----:B------:R-:W-:Y:S01]  /*7160*/  @P0 FFMA.FTZ R4, R4, R8, -R11 ;  /* 0x0000000804040223 */ /* 0x000fe2000001080b */
[----:B0-----:R-:W-:-:S05]  /*7170*/  FSEL R5, R27, R10, !P0 ;  /* 0x0000000a1b057208 */ /* 0x001fca0004000000 */
[----:B------:R-:W-:Y:S01]  /*7180*/  @!P2 STS.128 [UR4+0x840], R4 ;  /* 0x00084004ff00a988 */ /* 0x000fe20008000c04 */
[----:B------:R-:W-:Y:S01]  /*7190*/  BAR.SYNC.DEFER_BLOCKING 0x0 ;  /* 0x0000000000007b1d */ /* 0x000fe20000010000 */
[----:B------:R-:W-:Y:S02]  /*71a0*/  ISETP.NE.AND P3, PT, R63, RZ, PT ;  /* 0x000000ff3f00720c */ /* 0x000fe40003f65270 */
[----:B------:R-:W-:-:S11]  /*71b0*/  ISETP.NE.AND P4, PT, R71, RZ, PT ;  /* 0x000000ff4700720c */ /* 0x000fd60003f85270 */
[----:B-----5:R-:W-:Y:S04]  /*71c0*/  @!P3 STS.128 [UR4+0x860], R12 ;  /* 0x0008600cff00b988 */ /* 0x020fe80008000c04 */
[----:B------:R-:W-:Y:S01]  /*71d0*/  LDS.128 R8, [UR4+0x840] ;  /* 0x00084004ff087984 */ /* 0x000fe20008000c00 */
[----:B------:R-:W-:Y:S06]  /*71e0*/  BAR.SYNC.DEFER_BLOCKING 0x0 ;  /* 0x0000000000007b1d */ /* 0x000fec0000010000 */
[----:B------:R-:W0:Y:S04]  /*71f0*/  SHFL.UP PT, R176, R5, 0x1, RZ ;  /* 0x0420000005b07989 */ /* 0x000e2800000e00ff */
[----:B------:R-:W-:Y:S04]  /*7200*/  @P4 LDS.64 R26, [UR4+0x868] ;  /* 0x00086804ff1a4984 */ /* 0x000fe80008000a00 */
[----:B------:R-:W1:Y:S04]  /*7210*/  SHFL.UP PT, R178, R4, 0x1, RZ ;  /* 0x0420000004b27989 */ /* 0x000e6800000e00ff */
[----:B------:R-:W3:Y:S04]  /*7220*/  SHFL.UP PT, R177, R7, 0x1, RZ ;  /* 0x0420000007b17989 */ /* 0x000ee800000e00ff */
[----:B------:R-:W4:Y:S01]  /*7230*/  SHFL.UP PT, R179, R6, 0x1, RZ ;  /* 0x0420000006b37989 */ /* 0x000f2200000e00ff */
[----:B0-----:R-:W-:-:S02]  /*7240*/  @!P3 MOV R176, R13 ;  /* 0x0000000d00b0b202 */ /* 0x001fc40000000f00 */
[----:B-1----:R-:W-:Y:S02]  /*7250*/  @!P3 MOV R178, R12 ;  /* 0x0000000c00b2b202 */ /* 0x002fe40000000f00 */
[----:B---3--:R-:W-:Y:S02]  /*7260*/  @!P3 MOV R177, R15 ;  /* 0x0000000f00b1b202 */ /* 0x008fe40000000f00 */
[----:B----4-:R-:W-:Y:S01]  /*7270*/  @!P3 MOV R179, R14 ;  /* 0x0000000e00b3b202 */ /* 0x010fe20000000f00 */
[-C--:B------:R-:W-:Y:S01]  /*7280*/  @P4 FMUL.FTZ R180, R26, R176.reuse ;  /* 0x000000b01ab44220 */ /* 0x080fe20000410000 */
        /* <DEDUP_REMOVED lines=53> */
[CC--:B------:R-:W-:Y:S01]  /*75e0*/  FMUL.FTZ R5, R148.reuse, R146.reuse ;  /* 0x0000009294057220 */ /* 0x0c0fe20000410000 */
[-C--:B------:R-:W-:Y:S01]  /*75f0*/  FMUL.FTZ R7, R148, R143.reuse ;  /* 0x0000008f94077220 */ /* 0x080fe20000410000 */
[----:B------:R-:W-:Y:S02]  /*7600*/  ISETP.NE.AND P0, PT, R71, RZ, PT ;  /* 0x000000ff4700720c */ /* 0x000fe40003f05270 */
[C---:B------:R-:W-:Y:S01]  /*7610*/  FFMA.FTZ R4, R152.reuse, R143, -R5 ;  /* 0x0000008f98047223 */ /* 0x040fe20000010805 */
[----:B------:R-:W-:Y:S01]  /*7620*/  FFMA.FTZ R5, R152, R146, R7 ;  /* 0x0000009298057223 */ /* 0x000fe20000010007 */
[----:B------:R-:W-:-:S03]  /*7630*/  FMUL.FTZ R7, R9, R15 ;  /* 0x0000000f09077220 */ /* 0x000fc60000410000 */
[----:B------:R-:W-:Y:S01]  /*7640*/  FADD.FTZ R150, R150, R5 ;  /* 0x0000000596967221 */ /* 0x000fe20000010000 */
[CC--:B------:R-:W-:Y:S01]  /*7650*/  FFMA.FTZ R7, R8.reuse, R14.reuse, -R7 ;  /* 0x0000000e08077223 */ /* 0x0c0fe20000010807 */
[CC--:B------:R-:W-:Y:S01]  /*7660*/  FMUL.FTZ R5, R9.reuse, R13.reuse ;  /* 0x0000000d09057220 */ /* 0x0c0fe20000410000 */
[C---:B------:R-:W-:Y:S01]  /*7670*/  FMUL.FTZ R14, R9.reuse, R14 ;  /* 0x0000000e090e7220 */ /* 0x040fe20000410000 */
[-C--:B------:R-:W-:Y:S01]  /*7680*/  FMUL.FTZ R9, R9, R12.reuse ;  /* 0x0000000c09097220 */ /* 0x080fe20000410000 */
[----:B------:R-:W-:Y:S01]  /*7690*/  FADD.FTZ R26, R149, R4 ;  /* 0x00000004951a7221 */ /* 0x000fe20000010000 */
[C---:B------:R-:W-:Y:S01]  /*76a0*/  FFMA.FTZ R12, R8.reuse, R12, -R5 ;  /* 0x0000000c080c7223 */ /* 0x040fe20000010805 */
[C---:B------:R-:W-:Y:S01]  /*76b0*/  FMUL.FTZ R5, R141.reuse, R150 ;  /* 0x000000968d057220 */ /* 0x040fe20000410000 */
[C---:B------:R-:W-:Y:S01]  /*76c0*/  FFMA.FTZ R13, R8.reuse, R13, R9 ;  /* 0x0000000d080d7223 */ /* 0x040fe20000010009 */
[-C--:B------:R-:W-:Y:S01]  /*76d0*/  FMUL.FTZ R141, R141, R26.reuse ;  /* 0x0000001a8d8d7220 */ /* 0x080fe20000410000 */
[----:B------:R-:W-:Y:S01]  /*76e0*/  FFMA.FTZ R8, R8, R15, R14 ;  /* 0x0000000f08087223 */ /* 0x000fe2000001000e */
[----:B------:R-:W-:Y:S01]  /*76f0*/  BSSY B0, `(.L_x_1557) ;  /* 0x0000017000007945 */ /* 0x000fe20003800000 */
[----:B------:R-:W-:Y:S01]  /*7700*/  FADD.FTZ R14, R10, R7 ;  /* 0x000000070a0e7221 */ /* 0x000fe20000010000 */
[C---:B------:R-:W-:Y:S01]  /*7710*/  FFMA.FTZ R6, R144.reuse, R26, -R5 ;  /* 0x0000001a90067223 */ /* 0x040fe20000010805 */
[----:B------:R-:W-:Y:S01]  /*7720*/  FFMA.FTZ R141, R144, R150, R141 ;  /* 0x00000096908d7223 */ /* 0x000fe2000001008d */
[----:B--2---:R-:W-:Y:S01]  /*7730*/  FMUL.FTZ R7, R25, R110 ;  /* 0x0000006e19077220 */ /* 0x004fe20000410000 */
        /* <DEDUP_REMOVED lines=18> */
.L_x_1558:
[----:B------:R-:W-:Y:S05]  /*7860*/  BSYNC B0 ;  /* 0x0000000000007941 */ /* 0x000fea0003800000 */
.L_x_1557:
[----:B0-----:R-:W-:Y:S01]  /*7870*/  FFMA.FTZ R4, R24, R27, -R7 ;  /* 0x0000001b18047223 */ /* 0x001fe20000010807 */
[----:B------:R-:W-:Y:S01]  /*7880*/  FADD.FTZ R139, R139, R6 ;  /* 0x000000068b8b7221 */ /* 0x000fe20000010000 */
[----:B------:R-:W-:Y:S01]  /*7890*/  FADD.FTZ R140, R140, R141 ;  /* 0x0000008d8c8c7221 */ /* 0x000fe20000010000 */
[----:B------:R-:W-:Y:S01]  /*78a0*/  FMUL.FTZ R5, R25, R115 ;  /* 0x0000007319057220 */ /* 0x000fe20000410000 */
[----:B------:R-:W-:Y:S01]  /*78b0*/  FFMA.FTZ R73, R4, 2, R73 ;  /* 0x4000000004497823 */ /* 0x000fe20000010049 */
[C---:B------:R-:W-:Y:S01]  /*78c0*/  FMUL.FTZ R6, R145.reuse, R139 ;  /* 0x0000008b91067220 */ /* 0x040fe20000410000 */
[-C--:B------:R-:W-:Y:S01]  /*78d0*/  FMUL.FTZ R4, R145, R140.reuse ;  /* 0x0000008c91047220 */ /* 0x080fe20000410000 */
[C---:B------:R-:W-:Y:S01]  /*78e0*/  FFMA.FTZ R5, R24.reuse, R117, -R5 ;  /* 0x0000007518057223 */ /* 0x040fe20000010805 */
[----:B------:R-:W-:Y:S01]  /*78f0*/  FMUL.FTZ R7, R25, R121 ;  /* 0x0000007919077220 */ /* 0x000fe20000410000 */
[C---:B------:R-:W-:Y:S01]  /*7900*/  FFMA.FTZ R6, R151.reuse, R140, R6 ;  /* 0x0000008c97067223 */ /* 0x040fe20000010006 */
[----:B------:R-:W-:Y:S01]  /*7910*/  FFMA.FTZ R151, R151, R139, -R4 ;  /* 0x0000008b97977223 */ /* 0x000fe20000010804 */
[----:B------:R-:W-:Y:S01]  /*7920*/  FFMA.FTZ R78, R5, 2, R78 ;  /* 0x40000000054e7823 */ /* 0x000fe2000001004e */
[----:B------:R-:W-:Y:S01]  /*7930*/  FFMA.FTZ R4, R24, R119, -R7 ;  /* 0x0000007718047223 */ /* 0x000fe20000010807 */
[----:B------:R-:W-:Y:S01]  /*7940*/  FADD.FTZ R8, R153, R6 ;  /* 0x0000000699087221 */ /* 0x000fe20000010000 */
[----:B------:R-:W-:Y:S01]  /*7950*/  FADD.FTZ R154, R154, R151 ;  /* 0x000000979a9a7221 */ /* 0x000fe20000010000 */
[----:B------:R-:W-:Y:S01]  /*7960*/  FMUL.FTZ R9, R25, R130 ;  /* 0x0000008219097220 */ /* 0x000fe20000410000 */
[----:B------:R-:W-:Y:S01]  /*7970*/  FFMA.FTZ R75, R4, 2, R75 ;  /* 0x40000000044b7823 */ /* 0x000fe2000001004b */
[C---:B------:R-:W-:Y:S01]  /*7980*/  FMUL.FTZ R5, R155.reuse, R8 ;  /* 0x000000089b057220 */ /* 0x040fe20000410000 */
[-C--:B------:R-:W-:Y:S01]  /*7990*/  FMUL.FTZ R155, R155, R154.reuse ;  /* 0x0000009a9b9b7220 */ /* 0x080fe20000410000 */
[----:B------:R-:W-:Y:S01]  /*79a0*/  FFMA.FTZ R4, R24, R129, -R9 ;  /* 0x0000008118047223 */ /* 0x000fe20000010809 */
[----:B------:R-:W-:Y:S01]  /*79b0*/  FMUL.FTZ R7, R25, R125 ;  /* 0x0000007d19077220 */ /* 0x000fe20000410000 */
[C---:B------:R-:W-:Y:S01]  /*79c0*/  FFMA.FTZ R5, R156.reuse, R154, -R5 ;  /* 0x0000009a9c057223 */ /* 0x040fe20000010805 */
[----:B------:R-:W-:Y:S01]  /*79d0*/  FFMA.FTZ R156, R156, R8, R155 ;  /* 0x000000089c9c7223 */ /* 0x000fe2000001009b */
[----:B------:R-:W-:Y:S01]  /*79e0*/  FFMA.FTZ R77, R4, 2, R77 ;  /* 0x40000000044d7823 */ /* 0x000fe2000001004d */
[----:B------:R-:W-:Y:S01]  /*79f0*/  FFMA.FTZ R7, R24, R123, -R7 ;  /* 0x0000007b18077223 */ /* 0x000fe20000010807 */
[----:B------:R-:W-:Y:S01]  /*7a00*/  FADD.FTZ R160, R160, R5 ;  /* 0x00000005a0a07221 */ /* 0x000fe20000010000 */
[----:B------:R-:W-:Y:S01]  /*7a10*/  FADD.FTZ R156, R159, R156 ;  /* 0x0000009c9f9c7221 */ /* 0x000fe20000010000 */
[----:B------:R-:W-:Y:S01]  /*7a20*/  FMUL.FTZ R9, R25, R138 ;  /* 0x0000008a19097220 */ /* 0x000fe20000410000 */
[----:B------:R-:W-:Y:S01]  /*7a30*/  FFMA.FTZ R80, R7, 2, R80 ;  /* 0x4000000007507823 */ /* 0x000fe20000010050 */
[C---:B------:R-:W-:Y:S01]  /*7a40*/  FMUL.FTZ R5, R157.reuse, R160 ;  /* 0x000000a09d057220 */ /* 0x040fe20000410000 */
[----:B------:R-:W-:Y:S01]  /*7a50*/  FMUL.FTZ R157, R157, R156 ;  /* 0x0000009c9d9d7220 */ /* 0x000fe20000410000 */
[C---:B------:R-:W-:Y:S01]  /*7a60*/  FMUL.FTZ R7, R25.reuse, R134 ;  /* 0x0000008619077220 */ /* 0x040fe20000410000 */
[----:B------:R-:W-:Y:S01]  /*7a70*/  FFMA.FTZ R6, R24, R127, -R9 ;  /* 0x0000007f18067223 */ /* 0x000fe20000010809 */
[C---:B------:R-:W-:Y:S01]  /*7a80*/  FFMA.FTZ R4, R158.reuse, R156, R5 ;  /* 0x0000009c9e047223 */ /* 0x040fe20000010005 */
[----:B------:R-:W-:Y:S01]  /*7a90*/  FFMA.FTZ R157, R158, R160, -R157 ;  /* 0x000000a09e9d7223 */ /* 0x000fe2000001089d */
[----:B------:R-:W-:Y:S01]  /*7aa0*/  FFMA.FTZ R7, R24, R132, -R7 ;  /* 0x0000008418077223 */ /* 0x000fe20000010807 */
[----:B------:R-:W-:Y:S01]  /*7ab0*/  FMUL.FTZ R9, R25, R150 ;  /* 0x0000009619097220 */ /* 0x000fe20000410000 */
[----:B------:R-:W-:Y:S01]  /*7ac0*/  FADD.FTZ R10, R161, R4 ;  /* 0x00000004a10a7221 */ /* 0x000fe20000010000 */
[----:B------:R-:W-:Y:S01]  /*7ad0*/  FADD.FTZ R162, R162, R157 ;  /* 0x0000009da2a27221 */ /* 0x000fe20000010000 */
[----:B------:R-:W-:Y:S01]  /*7ae0*/  FFMA.FTZ R82, R7, 2, R82 ;  /* 0x4000000007527823 */ /* 0x000fe20000010052 */
[----:B------:R-:W-:Y:S01]  /*7af0*/  FMUL.FTZ R7, R25, R146 ;  /* 0x0000009219077220 */ /* 0x000fe20000410000 */
[C---:B------:R-:W-:Y:S01]  /*7b00*/  FMUL.FTZ R5, R163.reuse, R10 ;  /* 0x0000000aa3057220 */ /* 0x040fe20000410000 */
[----:B------:R-:W-:Y:S01]  /*7b10*/  FMUL.FTZ R163, R163, R162 ;  /* 0x000000a2a3a37220 */ /* 0x000fe20000410000 */
[----:B------:R-:W-:Y:S01]  /*7b20*/  FFMA.FTZ R79, R6, 2, R79 ;  /* 0x40000000064f7823 */ /* 0x000fe2000001004f */
[----:B------:R-:W-:Y:S01]  /*7b30*/  FFMA.FTZ R6, R24, R26, -R9 ;  /* 0x0000001a18067223 */ /* 0x000fe20000010809 */
[C---:B------:R-:W-:Y:S01]  /*7b40*/  FFMA.FTZ R4, R164.reuse, R162, -R5 ;  /* 0x000000a2a4047223 */ /* 0x040fe20000010805 */
[----:B------:R-:W-:Y:S01]  /*7b50*/  FFMA.FTZ R163, R164, R10, R163 ;  /* 0x0000000aa4a37223 */ /* 0x000fe200000100a3 */
[----:B------:R-:W-:Y:S01]  /*7b60*/  FFMA.FTZ R7, R24, R143, -R7 ;  /* 0x0000008f18077223 */ /* 0x000fe20000010807 */
[----:B------:R-:W-:Y:S01]  /*7b70*/  FMUL.FTZ R5, R25, R140 ;  /* 0x0000008c19057220 */ /* 0x000fe20000410000 */
[----:B------:R-:W-:Y:S01]  /*7b80*/  FADD.FTZ R169, R169, R4 ;  /* 0x00000004a9a97221 */ /* 0x000fe20000010000 */
[----:B------:R-:W-:Y:S01]  /*7b90*/  FADD.FTZ R168, R168, R163 ;  /* 0x000000a3a8a87221 */ /* 0x000fe20000010000 */
[----:B------:R-:W-:Y:S01]  /*7ba0*/  FFMA.FTZ R81, R6, 2, R81 ;  /* 0x4000000006517823 */ /* 0x000fe20000010051 */
[----:B------:R-:W-:Y:S01]  /*7bb0*/  FFMA.FTZ R84, R7, 2, R84 ;  /* 0x4000000007547823 */ /* 0x000fe20000010054 */
[C---:B------:R-:W-:Y:S01]  /*7bc0*/  FMUL.FTZ R6, R165.reuse, R169 ;  /* 0x000000a9a5067220 */ /* 0x040fe20000410000 */
[----:B------:R-:W-:Y:S01]  /*7bd0*/  FMUL.FTZ R4, R165, R168 ;  /* 0x000000a8a5047220 */ /* 0x000fe20000410000 */
[C---:B------:R-:W-:Y:S01]  /*7be0*/  FFMA.FTZ R7, R24.reuse, R139, -R5 ;  /* 0x0000008b18077223 */ /* 0x040fe20000010805 */
[----:B------:R-:W-:Y:S01]  /*7bf0*/  FMUL.FTZ R9, R25, R8 ;  /* 0x0000000819097220 */ /* 0x000fe20000410000 */
[C---:B------:R-:W-:Y:S01]  /*7c00*/  FFMA.FTZ R5, R167.reuse, R168, R6 ;  /* 0x000000a8a7057223 */ /* 0x040fe20000010006 */
[-C--:B------:R-:W-:Y:S01]  /*7c10*/  FFMA.FTZ R167, R167, R169.reuse, -R4 ;  /* 0x000000a9a7a77223 */ /* 0x080fe20000010804 */
[----:B------:R-:W-:Y:S01]  /*7c20*/  IADD3 R111, R111, 0x1, RZ ;  /* 0x000000016f6f7810 */ /* 0x000fe20007ffe0ff */
[----:B------:R-:W-:Y:S01]  /*7c30*/  FFMA.FTZ R4, R24, R154, -R9 ;  /* 0x0000009a18047223 */ /* 0x000fe20000010809 */
[----:B------:R-:W-:Y:S01]  /*7c40*/  FADD.FTZ R170, R170, R5 ;  /* 0x00000005aaaa7221 */ /* 0x000fe20000010000 */
[----:B------:R-:W-:Y:S01]  /*7c50*/  FADD.FTZ R172, R172, R167 ;  /* 0x000000a7acac7221 */ /* 0x000fe20000010000 */
[----:B------:R-:W-:Y:S01]  /*7c60*/  FMUL.FTZ R5, R25, R156 ;  /* 0x0000009c19057220 */ /* 0x000fe20000410000 */
[----:B------:R-:W-:Y:S01]  /*7c70*/  FFMA.FTZ R83, R4, 2, R83 ;  /* 0x4000000004537823 */ /* 0x000fe20000010053 */
[C---:B------:R-:W-:Y:S01]  /*7c80*/  FMUL.FTZ R4, R171.reuse, R170 ;  /* 0x000000aaab047220 */ /* 0x040fe20000410000 */
[----:B------:R-:W-:Y:S01]  /*7c90*/  FMUL.FTZ R6, R171, R172 ;  /* 0x000000acab067220 */ /* 0x000fe20000410000 */
[----:B------:R-:W-:Y:S01]  /*7ca0*/  FFMA.FTZ R86, R7, 2, R86 ;  /* 0x4000000007567823 */ /* 0x000fe20000010056 */
[----:B------:R-:W-:Y:S01]  /*7cb0*/  FFMA.FTZ R7, R24, R160, -R5 ;  /* 0x000000a018077223 */ /* 0x000fe20000010805 */
[----:B------:R-:W-:Y:S01]  /*7cc0*/  ISETP.GE.AND P0, PT, R111, UR21, PT ;  /* 0x000000156f007c0c */ /* 0x000fe2000bf06270 */
[C---:B------:R-:W-:Y:S01]  /*7cd0*/  FFMA.FTZ R6, R173.reuse, R170, R6 ;  /* 0x000000aaad067223 */ /* 0x040fe20000010006 */
[----:B------:R-:W-:Y:S01]  /*7ce0*/  FFMA.FTZ R5, R173, R172, -R4 ;  /* 0x000000acad057223 */ /* 0x000fe20000010804 */
[----:B------:R-:W-:Y:S01]  /*7cf0*/  FFMA.FTZ R88, R7, 2, R88 ;  /* 0x4000000007587823 */ /* 0x000fe20000010058 */
[----:B------:R-:W-:Y:S01]  /*7d00*/  FMUL.FTZ R9, R25, R10 ;  /* 0x0000000a19097220 */ /* 0x000fe20000410000 */
[----:B------:R-:W-:Y:S01]  /*7d10*/  FADD.FTZ R6, R175, R6 ;  /* 0x00000006af067221 */ /* 0x000fe20000010000 */
[----:B------:R-:W-:Y:S01]  /*7d20*/  FADD.FTZ R174, R174, R5 ;  /* 0x00000005aeae7221 */ /* 0x000fe20000010000 */
[C---:B------:R-:W-:Y:S01]  /*7d30*/  FMUL.FTZ R5, R25.reuse, R168 ;  /* 0x000000a819057220 */ /* 0x040fe20000410000 */
[C---:B------:R-:W-:Y:S01]  /*7d40*/  FMUL.FTZ R7, R25.reuse, R170 ;  /* 0x000000aa19077220 */ /* 0x040fe20000410000 */
[----:B------:R-:W-:Y:S01]  /*7d50*/  FMUL.FTZ R25, R25, R6 ;  /* 0x0000000619197220 */ /* 0x000fe20000410000 */
        /* <DEDUP_REMOVED lines=8> */
[----:B------:R-:W-:Y:S06]  /*7de0*/  @!P0 BRA `(.L_x_1559) ;  /* 0xffffffc000688947 */ /* 0x000fec000383ffff */
.L_x_1556:
[----:B------:R-:W-:Y:S01]  /*7df0*/  ISETP.NE.AND P0, PT, R71, RZ, PT ;  /* 0x000000ff4700720c */ /* 0x000fe20003f05270 */
[----:B------:R-:W-:Y:S01]  /*7e00*/  BAR.SYNC.DEFER_BLOCKING 0x0 ;  /* 0x0000000000007b1d */ /* 0x000fe20000010000 */
[----:B------:R-:W-:Y:S02]  /*7e10*/  F2FP.BF16.F32.PACK_AB R73, R78, R73 ;  /* 0x000000494e49723e */ /* 0x000fe400000010ff */
[----:B------:R-:W-:Y:S02]  /*7e20*/  F2FP.BF16.F32.PACK_AB R75, R80, R75 ;  /* 0x0000004b504b723e */ /* 0x000fe400000010ff */
[----:B------:R-:W-:Y:S01]  /*7e30*/  F2FP.BF16.F32.PACK_AB R77, R82, R77 ;  /* 0x0000004d524d723e */ /* 0x000fe200000010ff */
[----:B------:R-:W-:Y:S01]  /*7e40*/  BSSY B0, `(.L_x_1560) ;  /* 0x0000049000007945 */ /* 0x000fe20003800000 */
[----:B------:R-:W-:Y:S02]  /*7e50*/  PRMT R0, R73, 0x7632, R0 ;  /* 0x0000763249007816 */ /* 0x000fe40000000000 */
        /* <DEDUP_REMOVED lines=15> */
[----:B--2---:R-:W-:-:S03]  /*7f50*/  PRMT R4, R83, 0x7632, R4 ;  /* 0x0000763253047816 */ /* 0x004fc60000000004 */
[----:B------:R0:W-:Y:S01]  /*7f60*/  STS.U16 [R29+0xe], R0 ;  /* 0x00000e001d007388 */ /* 0x0001e20000000400 */
[----:B---3--:R-:W-:-:S03]  /*7f70*/  PRMT R6, R85, 0x7632, R6 ;  /* 0x0000763255067816 */ /* 0x008fc60000000006 */
[----:B------:R-:W-:Y:S04]  /*7f80*/  STS.U16 [R29+0x4], R75 ;  /* 0x0000044b1d007388 */ /* 0x000fe80000000400 */
[----:B------:R-:W-:Y:S01]  /*7f90*/  STS.U16 [R29+0x8], R77 ;  /* 0x0000084d1d007388 */ /* 0x000fe20000000400 */
[----:B0-----:R-:W-:-:S03]  /*7fa0*/  @!P0 IMAD R0, R60, -0x200, R5 ;  /* 0xfffffe003c008824 */ /* 0x001fc600078e0205 */
[----:B------:R-:W-:Y:S04]  /*7fb0*/  STS.U16 [R29+0xc], R79 ;  /* 0x00000c4f1d007388 */ /* 0x000fe80000000400 */
[----:B------:R-:W-:Y:S04]  /*7fc0*/  STS.U16 [R29+0x10], R81 ;  /* 0x000010511d007388 */ /* 0x000fe80000000400 */
[----:B------:R0:W-:Y:S04]  /*7fd0*/  STS.U16 [R29+0x12], R7 ;  /* 0x000012071d007388 */ /* 0x0001e80000000400 */
[----:B------:R-:W-:Y:S04]  /*7fe0*/  STS.U16 [R29+0x14], R83 ;  /* 0x000014531d007388 */ /* 0x000fe80000000400 */
        /* <DEDUP_REMOVED lines=46> */
.L_x_1561:
[----:B------:R-:W-:Y:S05]  /*82d0*/  BSYNC B0 ;  /* 0x0000000000007941 */ /* 0x000fea0003800000 */
.L_x_1560:
        /* <DEDUP_REMOVED lines=70> */
.L_x_1563:
        /* <DEDUP_REMOVED lines=12> */
.L_x_5196:


//--------------------- .text._Z25selective_scan_fwd_kernelI32Selective_Scan_fwd_kernel_traitsILi32ELi16ELi1ELb0ELb1ELb0ELb1EN3c108BFloat16ENS1_7complexIfEEEEv13SSMParamsBase --------------------------
	.section	.text._Z25selective_scan_fwd_kernelI32Selective_Scan_fwd_kernel_traitsILi32ELi16ELi1ELb0ELb1ELb0ELb1EN3c108BFloat16ENS1_7complexIfEEEEv13SSMParamsBase,"ax",@progbits
	.align	128
        .global         _Z25selective_scan_fwd_kernelI32Selective_Scan_fwd_kernel_traitsILi32ELi16ELi1ELb0ELb1ELb0ELb1EN3c108BFloat16ENS1_7complexIfEEEEv13SSMParamsBase
        .type           _Z25selective_scan_fwd_kernelI32Selective_Scan_fwd_kernel_traitsILi32ELi16ELi1ELb0ELb1ELb0ELb1EN3c108BFloat16ENS1_7complexIfEEEEv13SSMParamsBase,@function
        .size           _Z25selective_scan_fwd_kernelI32Selective_Scan_fwd_kernel_traitsILi32ELi16ELi1ELb0ELb1ELb0ELb1EN3c108BFloat16ENS1_7complexIfEEEEv13SSMParamsBase,(.L_x_5197 - _Z25selective_scan_fwd_kernelI32Selective_Scan_fwd_kernel_traitsILi32ELi16ELi1ELb0ELb1ELb0ELb1EN3c108BFloat16ENS1_7complexIfEEEEv13SSMParamsBase)
        .other          _Z25selective_scan_fwd_kernelI32Selective_Scan_fwd_kernel_traitsILi32ELi16ELi1ELb0ELb1ELb0ELb1EN3c108BFloat16ENS1_7complexIfEEEEv13SSMParamsBase,@"STO_CUDA_ENTRY STV_DEFAULT"
_Z25selective_scan_fwd_kernelI32Selective_Scan_fwd_kernel_traitsILi32ELi16ELi1ELb0ELb1ELb0ELb1EN3c108BFloat16ENS1_7complexIfEEEEv13SSMParamsBase:
.text._Z25selective_scan_fwd_kernelI32Selective_Scan_fwd_kernel_traitsILi32ELi16ELi1ELb0ELb1ELb0ELb1EN3c108BFloat16ENS1_7complexIfEEEEv13SSMParamsBase:
        /* <DEDUP_REMOVED lines=100> */
.L_x_1604:
        /* <DEDUP_REMOVED lines=76> */
[----:B------:R-:W-:Y:S01]  /*0b00*/  ISETP.GE.AND P6, PT, R36, R57, PT ;  /* 0x000000392400720c */ /* 0x000fe20003fc6270 */
[C---:B------:R-:W-:Y:S01]  /*0b10*/  VIADD R36, R63.reuse, 0xa0 ;  /* 0x000000a03f247836 */ /* 0x040fe20000000000 */
[C---:B------:R-:W-:Y:S01]  /*0b20*/  IADD3 R32, R63.reuse, 0x60, RZ ;  /* 0x000000603f207810 */ /* 0x040fe20007ffe0ff */
[----:B0-----:R-:W-:Y:S01]  /*0b30*/  ULEA UR4, UR5, UR4, 0x18 ;  /* 0x0000000405047291 */ /* 0x001fe2000f8ec03f */
[----:B------:R-:W-:Y:S02]  /*0b40*/  IADD3 R34, R63, 0x80, RZ ;  /* 0x000000803f227810 */ /* 0x000fe40007ffe0ff */
[-C--:B------:R-:W-:Y:S02]  /*0b50*/  LEA.HI.SX32 R30, R30, R63.reuse, 0x1b ;  /* 0x0000003f1e1e7211 */ /* 0x080fe400078fdaff */
[----:B------:R-:W-:Y:S02]  /*0b60*/  LEA.HI.SX32 R32, R32, R63, 0x1b ;  /* 0x0000003f20207211 */ /* 0x000fe400078fdaff */
[----:B------:R-:W-:-:S02]  /*0b70*/  LEA R55, R28, UR4, 0x1 ;  /* 0x000000041c377c11 */ /* 0x000fc4000f8e08ff */
[----:B------:R-:W-:Y:S02]  /*0b80*/  LEA R56, R56, UR4, 0x1 ;  /* 0x0000000438387c11 */ /* 0x000fe4000f8e08ff */
[----:B------:R-:W-:Y:S02]  /*0b90*/  IADD3 R28, R63, 0xc0, RZ ;  /* 0x000000c03f1c7810 */ /* 0x000fe40007ffe0ff */
[-C--:B------:R-:W-:Y:S02]  /*0ba0*/  LEA.HI.SX32 R34, R34, R63.reuse, 0x1b ;  /* 0x0000003f22227211 */ /* 0x080fe400078fdaff */
[----:B------:R-:W-:Y:S02]  /*0bb0*/  LEA.HI.SX32 R36, R36, R63, 0x1b ;  /* 0x0000003f24247211 */ /* 0x000fe400078fdaff */
[----:B------:R-:W-:Y:S02]  /*0bc0*/  LEA R54, R30, UR4, 0x1 ;  /* 0x000000041e367c11 */ /* 0x000fe4000f8e08ff */
[----:B------:R-:W-:-:S02]  /*0bd0*/  LEA R53, R32, UR4, 0x1 ;  /* 0x0000000420357c11 */ /* 0x000fc4000f8e08ff */
[----:B------:R-:W-:Y:S02]  /*0be0*/  LEA.HI.SX32 R28, R28, R63, 0x1b ;  /* 0x0000003f1c1c7211 */ /* 0x000fe400078fdaff */
[----:B------:R-:W-:Y:S02]  /*0bf0*/  LEA R52, R34, UR4, 0x1 ;  /* 0x0000000422347c11 */ /* 0x000fe4000f8e08ff */
[----:B------:R-:W-:Y:S02]  /*0c00*/  LEA R51, R36, UR4, 0x1 ;  /* 0x0000000424337c11 */ /* 0x000fe4000f8e08ff */
[C---:B------:R-:W-:Y:S02]  /*0c10*/  IADD3 R30, R63.reuse, 0xe0, RZ ;  /* 0x000000e03f1e7810 */ /* 0x040fe40007ffe0ff */
[C---:B------:R-:W-:Y:S02]  /*0c20*/  IADD3 R32, R63.reuse, 0x100, RZ ;  /* 0x000001003f207810 */ /* 0x040fe40007ffe0ff */
[----:B------:R-:W-:-:S02]  /*0c30*/  IADD3 R34, R63, 0x120, RZ ;  /* 0x000001203f227810 */ /* 0x000fc40007ffe0ff */
[----:B------:R-:W-:Y:S02]  /*0c40*/  LEA R49, R28, UR4, 0x1 ;  /* 0x000000041c317c11 */ /* 0x000fe4000f8e08ff */
[----:B------:R-:W-:Y:S02]  /*0c50*/  IADD3 R36, R63, 0x140, RZ ;  /* 0x000001403f247810 */ /* 0x000fe40007ffe0ff */
[-C--:B------:R-:W-:Y:S02]  /*0c60*/  LEA.HI.SX32 R30, R30, R63.reuse, 0x1b ;  /* 0x0000003f1e1e7211 */ /* 0x080fe400078fdaff */
[-C--:B------:R-:W-:Y:S02]  /*0c70*/  LEA.HI.SX32 R32, R32, R63.reuse, 0x1b ;  /* 0x0000003f20207211 */ /* 0x080fe400078fdaff */
[-C--:B------:R-:W-:Y:S02]  /*0c80*/  LEA.HI.SX32 R34, R34, R63.reuse, 0x1b ;  /* 0x0000003f22227211 */ /* 0x080fe400078fdaff */
[----:B------:R-:W-:-:S02]  /*0c90*/  LEA.HI.SX32 R36, R36, R63, 0x1b ;  /* 0x0000003f24247211 */ /* 0x000fc400078fdaff */
[----:B------:R-:W-:Y:S02]  /*0ca0*/  IADD3 R28, R63, 0x1c0, RZ ;  /* 0x000001c03f1c7810 */ /* 0x000fe40007ffe0ff */
[----:B------:R-:W-:Y:S02]  /*0cb0*/  LEA R47, R30, UR4, 0x1 ;  /* 0x000000041e2f7c11 */ /* 0x000fe4000f8e08ff */
[----:B------:R-:W-:Y:S02]  /*0cc0*/  LEA R45, R32, UR4, 0x1 ;  /* 0x00000004202d7c11 */ /* 0x000fe4000f8e08ff */
[----:B------:R-:W-:Y:S02]  /*0cd0*/  LEA R43, R34, UR4, 0x1 ;  /* 0x00000004222b7c11 */ /* 0x000fe4000f8e08ff */
[----:B------:R-:W-:Y:S02]  /*0ce0*/  LEA R41, R36, UR4, 0x1 ;  /* 0x0000000424297c11 */ /* 0x000fe4000f8e08ff */
        /* <DEDUP_REMOVED lines=187> */
.L_x_1565:
[----:B------:R-:W-:Y:S05]  /*18a0*/  BSYNC B0 ;  /* 0x0000000000007941 */ /* 0x000fea0003800000 */
.L_x_1564:
[----:B------:R-:W-:Y:S01]  /*18b0*/  SHF.L.U32 R34, R34, 0x10, RZ ;  /* 0x0000001022227819 */ /* 0x000fe200000006ff */
[----:B------:R-:W-:Y:S01]  /*18c0*/  BSSY B0, `(.L_x_1566) ;  /* 0x0000023000007945 */ /* 0x000fe20003800000 */
[----:B------:R-:W-:-:S03]  /*18d0*/  FSETP.GTU.FTZ.AND P4, PT, R38, 20, PT ;  /* 0x41a000002600780b */ /* 0x000fc60003f9c000 */
[----:B------:R-:W-:Y:S01]  /*18e0*/  FADD.FTZ R36, R34, R67 ;  /* 0x0000004322247221 */ /* 0x000fe20000010000 */
        /* <DEDUP_REMOVED lines=32> */
.L_x_1567:
[----:B------:R-:W-:Y:S05]  /*1af0*/  BSYNC B0 ;  /* 0x0000000000007941 */ /* 0x000fea0003800000 */
.L_x_1566:
        /* <DEDUP_REMOVED lines=38> */
.L_x_1569:
[----:B------:R-:W-:Y:S05]  /*1d60*/  BSYNC B0 ;  /* 0x0000000000007941 */ /* 0x000fea0003800000 */
.L_x_1568:
        /* <DEDUP_REMOVED lines=36> */
.L_x_1571:
[----:B------:R-:W-:Y:S05]  /*1fb0*/  BSYNC B0 ;  /* 0x0000000000007941 */ /* 0x000fea0003800000 */
.L_x_1570:
        /* <DEDUP_REMOVED lines=38> */
.L_x_1573:
[----:B------:R-:W-:Y:S05]  /*2220*/  BSYNC B0 ;  /* 0x0000000000007941 */ /* 0x000fea0003800000 */
.L_x_1572:
        /* <DEDUP_REMOVED lines=36> */
.L_x_1575:
[----:B------:R-:W-:Y:S05]  /*2470*/  BSYNC B0 ;  /* 0x0000000000007941 */ /* 0x000fea0003800000 */
.L_x_1574:
        /* <DEDUP_REMOVED lines=38> */
.L_x_1577:
[----:B------:R-:W-:Y:S05]  /*26e0*/  BSYNC B0 ;  /* 0x0000000000007941 */ /* 0x000fea0003800000 */
.L_x_1576:
[----:B------:R-:W-:Y:S01]  /*26f0*/  SHF.L.U32 R24, R24, 0x10, RZ ;  /* 0x0000001018187819 */ /* 0x000fe200000006ff */
[----:B------:R-:W-:Y:S01]  /*2700*/  BSSY B0, `(.L_x_1578) ;  /* 0x0000024000007945 */ /* 0x000fe20003800000 */
[----:B------:R-:W-:Y:S02]  /*2710*/  FSETP.GTU.FTZ.AND P4, PT, R0, 20, PT ;  /* 0x41a000000000780b */ /* 0x000fe40003f9c000 */
[----:B------:R-:W-:Y:S01]  /*2720*/  SHF.L.U32 R21, R21, 0x10, RZ ;  /* 0x0000001015157819 */ /* 0x000fe200000006ff */
        /* <DEDUP_REMOVED lines=33> */
.L_x_1579:
[----:B------:R-:W-:Y:S05]  /*2940*/  BSYNC B0 ;  /* 0x0000000000007941 */ /* 0x000fea0003800000 */
.L_x_1578:
        /* <DEDUP_REMOVED lines=42> */
.L_x_1581:
[----:B------:R-:W-:Y:S05]  /*2bf0*/  BSYNC B0 ;  /* 0x0000000000007941 */ /* 0x000fea0003800000 */
.L_x_1580:
        /* <DEDUP_REMOVED lines=40> */
.L_x_1583:
[----:B------:R-:W-:Y:S05]  /*2e80*/  BSYNC B0 ;  /* 0x0000000000007941 */ /* 0x000fea0003800000 */
.L_x_1582:
        /* <DEDUP_REMOVED lines=46> */
.L_x_1585:
[----:B------:R-:W-:Y:S05]  /*3170*/  BSYNC B0 ;  /* 0x0000000000007941 */ /* 0x000fea0003800000 */
.L_x_1584:
        /* <DEDUP_REMOVED lines=33> */
.L_x_1587:
[----:B------:R-:W-:Y:S05]  /*3390*/  BSYNC B0 ;  /* 0x0000000000007941 */ /* 0x000fea0003800000 */
.L_x_1586:
        /* <DEDUP_REMOVED lines=33> */
.L_x_1589:
[----:B------:R-:W-:Y:S05]  /*35b0*/  BSYNC B0 ;  /* 0x0000000000007941 */ /* 0x000fea0003800000 */
.L_x_1588:
        /* <DEDUP_REMOVED lines=33> */
.L_x_1591:
[----:B------:R-:W-:Y:S05]  /*37d0*/  BSYNC B0 ;  /* 0x0000000000007941 */ /* 0x000fea0003800000 */
.L_x_1590:
        /* <DEDUP_REMOVED lines=33> */
.L_x_1593:
[----:B------:R-:W-:Y:S05]  /*39f0*/  BSYNC B0 ;  /* 0x0000000000007941 */ /* 0x000fea0003800000 */
.L_x_1592:
        /* <DEDUP_REMOVED lines=33> */
.L_x_1595:
[----:B------:R-:W-:Y:S05]  /*3c10*/  BSYNC B0 ;  /* 0x0000000000007941 */ /* 0x000fea0003800000 */
.L_x_1594:
        /* <DEDUP_REMOVED lines=27> */
[----:B------:R-:W-:Y:S01]  /*3dd0*/  FMUL.FTZ R94, R23, R44 ;  /* 0x0000002c175e7220 */ /* 0x000fe20000410000 */
        /* <DEDUP_REMOVED lines=15> */
[----:B------:R-:W-:Y:S01]  /*3ed0*/  MOV R111, RZ ;  /* 0x000000ff006f7202 */ /* 0x000fe20000000f00 */
[----:B------:R-:W-:Y:S01]  /*3ee0*/  ULDC UR21, c[0x0][0x21c] ;  /* 0x0000870000157ab9 */ /* 0x000fe20000000800 */
[----:B------:R-:W-:Y:S01]  /*3ef0*/  ISETP.GE.AND P1, PT, R22, R109, PT ;  /* 0x0000006d1600720c */ /* 0x000fe20003f26270 */
[----:B------:R-:W-:Y:S01]  /*3f00*/  ULDC UR20, c[0x0][0x214] ;  /* 0x0000850000147ab9 */ /* 0x000fe20000000800 */
[----:B------:R-:W-:Y:S01]  /*3f10*/  SHF.R.S32.HI R23, RZ, 0x1f, R22 ;  /* 0x0000001fff177819 */ /* 0x000fe20000011416 */
[----:B------:R-:W-:Y:S01]  /*3f20*/  ULDC.64 UR8, c[0x0][0x238] ;  /* 0x00008e0000087ab9 */ /* 0x000fe20000000a00 */
[----:B------:R-:W-:Y:S01]  /*3f30*/  IADD3 R113, R19, R71, RZ ;  /* 0x0000004713717210 */ /* 0x000fe20007ffe0ff */
[----:B------:R-:W-:Y:S01]  /*3f40*/  ULDC.64 UR10, c[0x0][0x2d0] ;  /* 0x0000b400000a7ab9 */ /* 0x000fe20000000a00 */
[----:B------:R-:W-:Y:S01]  /*3f50*/  ULDC.64 UR12, c[0x0][0x250] ;  /* 0x00009400000c7ab9 */ /* 0x000fe20000000a00 */
[----:B------:R-:W-:Y:S01]  /*3f60*/  ULDC.64 UR14, c[0x0][0x268] ;  /* 0x00009a00000e7ab9 */ /* 0x000fe20000000a00 */
[----:B------:R-:W-:Y:S01]  /*3f70*/  ULDC.64 UR16, c[0x0][0x270] ;  /* 0x00009c0000107ab9 */ /* 0x000fe20000000a00 */
[----:B------:R-:W-:-:S05]  /*3f80*/  ULDC.64 UR18, c[0x0][0x2e0] ;  /* 0x0000b80000127ab9 */ /* 0x000fca0000000a00 */
.L_x_1599:
        /* <DEDUP_REMOVED lines=18> */
[----:B------:R-:W-:Y:S01]  /*40b0*/  ISETP.GE.AND P4, PT, R6, R109, PT ;  /* 0x0000006d0600720c */ /* 0x000fe20003f86270 */
[----:B------:R-:W-:Y:S01]  /*40c0*/  IMAD.IADD R7, R13, 0x1, R7 ;  /* 0x000000010d077824 */ /* 0x000fe200078e0207 */
[----:B------:R-:W-:Y:S02]  /*40d0*/  LEA R6, P3, R12, R59, 0x1 ;  /* 0x0000003b0c067211 */ /* 0x000fe400078608ff */
[----:B------:R-:W-:Y:S02]  /*40e0*/  ISETP.GE.AND P6, PT, R14, R109, PT ;  /* 0x0000006d0e00720c */ /* 0x000fe40003fc6270 */
[----:B------:R-:W-:Y:S02]  /*40f0*/  PRMT R14, RZ, 0x7610, R14 ;  /* 0x00007610ff0e7816 */ /* 0x000fe4000000000e */
[----:B------:R-:W-:-:S02]  /*4100*/  LEA.HI.X R7, R12, R58, R7, 0x1, P3 ;  /* 0x0000003a0c077211 */ /* 0x000fc400018f0c07 */
[C---:B--2---:R-:W-:Y:S02]  /*4110*/  IADD3 R8, R22.reuse, 0xe0, RZ ;  /* 0x000000e016087810 */ /* 0x044fe40007ffe0ff */
[----:B------:R-:W-:Y:S01]  /*4120*/  IADD3 R24, R22, 0xa0, RZ ;  /* 0x000000a016187810 */ /* 0x000fe20007ffe0ff */
[----:B------:R-:W2:Y:S01]  /*4130*/  @!P2 LDG.E.U16 R14, desc[UR6][R6.64+0x40] ;  /* 0x00004006060ea981 */ /* 0x000ea2000c1e1500 */
[-C--:B------:R-:W-:Y:S02]  /*4140*/  ISETP.GE.AND P2, PT, R8, R109.reuse, PT ;  /* 0x0000006d0800720c */ /* 0x080fe40003f46270 */
[----:B------:R-:W-:Y:S02]  /*4150*/  PRMT R8, RZ, 0x7610, R8 ;  /* 0x00007610ff087816 */ /* 0x000fe40000000008 */
[----:B------:R-:W-:Y:S02]  /*4160*/  ISETP.GE.AND P5, PT, R24, R109, PT ;  /* 0x0000006d1800720c */ /* 0x000fe40003fa6270 */
[----:B------:R-:W-:-:S02]  /*4170*/  IADD3 R26, R22, 0xc0, RZ ;  /* 0x000000c0161a7810 */ /* 0x000fc40007ffe0ff */
        /* <DEDUP_REMOVED lines=38> */
[----:B------:R-:W-:Y:S02]  /*43e0*/  PRMT R13, RZ, 0x7610, R13 ;  /* 0x00007610ff0d7816 */ /* 0x000fe4000000000d */
[-C--:B------:R-:W-:Y:S02]  /*43f0*/  ISETP.GE.AND P3, PT, R26, R109.reuse, PT ;  /* 0x0000006d1a00720c */ /* 0x080fe40003f66270 */
[----:B------:R-:W-:-:S02]  /*4400*/  ISETP.GE.AND P4, PT, R108, R109, PT ;  /* 0x0000006d6c00720c */ /* 0x000fc40003f86270 */
[----:B------:R-:W-:Y:S01]  /*4410*/  PRMT R128, RZ, 0x7610, R128 ;  /* 0x00007610ff807816 */ /* 0x000fe20000000080 */
[----:B------:R-:W2:Y:S01]  /*4420*/  @!P1 LDG.E.U16 R13, desc[UR6][R6.64] ;  /* 0x00000006060d9981 */ /* 0x000ea2000c1e1500 */
        /* <DEDUP_REMOVED lines=8> */
[----:B------:R-:W-:Y:S01]  /*44b0*/  PRMT R120, RZ, 0x7610, R120 ;  /* 0x00007610ff787816 */ /* 0x000fe20000000078 */
[----:B------:R-:W4:Y:S01]  /*44c0*/  @!P3 LDG.E.U16 R27, desc[UR6][R6.64+0x400] ;  /* 0x00040006061bb981 */ /* 0x000f22000c1e1500 */
[----:B------:R-:W-:Y:S02]  /*44d0*/  PRMT R122, RZ, 0x7610, R122 ;  /* 0x00007610ff7a7816 */ /* 0x000fe4000000007a */
[C---:B------:R-:W-:Y:S01]  /*44e0*/  IADD3 R26, R22.reuse, 0x2a0, RZ ;  /* 0x000002a0161a7810 */ /* 0x040fe20007ffe0ff */
[----:B------:R-:W4:Y:S01]  /*44f0*/  @!P4 LDG.E.U16 R71, desc[UR6][R6.64+0x440] ;  /* 0x000440060647c981 */ /* 0x000f22000c1e1500 */
[C---:B------:R-:W-:Y:S02]  /*4500*/  IADD3 R108, R22.reuse, 0x2c0, RZ ;  /* 0x000002c0166c7810 */ /* 0x040fe40007ffe0ff */
[----:B------:R-:W-:Y:S01]  /*4510*/  IADD3 R116, R22, 0x240, RZ ;  /* 0x0000024016747810 */ /* 0x000fe20007ffe0ff */
[----:B------:R-:W4:Y:S01]  /*4520*/  @!P6 LDG.E.U16 R120, desc[UR6][R6.64+0x280] ;  /* 0x000280060678e981 */ /* 0x000f22000c1e1500 */
[----:B------:R-:W-:-:S02]  /*4530*/  ISETP.GE.AND P2, PT, R12, R109, PT ;  /* 0x0000006d0c00720c */ /* 0x000fc40003f46270 */
[-C--:B------:R-:W-:Y:S01]  /*4540*/  ISETP.GE.AND P3, PT, R26, R109.reuse, PT ;  /* 0x0000006d1a00720c */ /* 0x080fe20003f66270 */
[----:B------:R-:W4:Y:S01]  /*4550*/  @!P5 LDG.E.U16 R122, desc[UR6][R6.64+0x2c0] ;  /* 0x0002c006067ad981 */ /* 0x000f22000c1e1500 */
[-C--:B------:R-:W-:Y:S02]  /*4560*/  ISETP.GE.AND P4, PT, R108, R109.reuse, PT ;  /* 0x0000006d6c00720c */ /* 0x080fe40003f86270 */
[----:B------:R-:W-:Y:S02]  /*4570*/  PRMT R121, RZ, 0x7610, R121 ;  /* 0x00007610ff797816 */ /* 0x000fe40000000079 */
[----:B------:R-:W-:Y:S02]  /*4580*/  ISETP.GE.AND P5, PT, R116, R109, PT ;  /* 0x0000006d7400720c */ /* 0x000fe40003fa6270 */
[----:B------:R-:W-:Y:S02]  /*4590*/  IADD3 R12, R22, 0x2e0, RZ ;  /* 0x000002e0160c7810 */ /* 0x000fe40007ffe0ff */
[----:B------:R-:W-:Y:S01]  /*45a0*/  PRMT R123, RZ, 0x7610, R123 ;  /* 0x00007610ff7b7816 */ /* 0x000fe2000000007b */
[----:B------:R-:W4:Y:S01]  /*45b0*/  @!P0 LDG.E.U16 R121, desc[UR6][R6.64+0x4c0] ;  /* 0x0004c00606798981 */ /* 0x000f22000c1e1500 */
[----:B------:R-:W-:-:S02]  /*45c0*/  PRMT R125, RZ, 0x7610, R125 ;  /* 0x00007610ff7d7816 */ /* 0x000fc4000000007d */
[----:B------:R-:W-:Y:S02]  /*45d0*/  PRMT R127, RZ, 0x7610, R127 ;  /* 0x00007610ff7f7816 */ /* 0x000fe4000000007f */
[-C--:B------:R-:W-:Y:S01]  /*45e0*/  ISETP.GE.AND P0, PT, R12, R109.reuse, PT ;  /* 0x0000006d0c00720c */ /* 0x080fe20003f06270 */
[----:B------:R-:W4:Y:S01]  /*45f0*/  @!P2 LDG.E.U16 R123, desc[UR6][R6.64+0x500] ;  /* 0x00050006067ba981 */ /* 0x000f22000c1e1500 */
[C---:B------:R-:W-:Y:S02]  /*4600*/  IADD3 R12, R22.reuse, 0x300, RZ ;  /* 0x00000300160c7810 */ /* 0x040fe40007ffe0ff */
[----:B------:R-:W-:Y:S01]  /*4610*/  PRMT R119, RZ, 0x7610, R119 ;  /* 0x00007610ff777816 */ /* 0x000fe20000000077 */
[----:B------:R-:W4:Y:S01]  /*4620*/  @!P3 LDG.E.U16 R125, desc[UR6][R6.64+0x540] ;  /* 0x00054006067db981 */ /* 0x000f22000c1e1500 */
[C---:B------:R-:W-:Y:S02]  /*4630*/  IADD3 R26, R22.reuse, 0x320, RZ ;  /* 0x00000320161a7810 */ /* 0x040fe40007ffe0ff */
[----:B------:R-:W-:Y:S01]  /*4640*/  IADD3 R108, R22, 0x340, RZ ;  /* 0x00000340166c7810 */ /* 0x000fe20007ffe0ff */
[----:B------:R-:W4:Y:S01]  /*4650*/  @!P4 LDG.E.U16 R127, desc[UR6][R6.64+0x580] ;  /* 0x00058006067fc981 */ /* 0x000f22000c1e1500 */
[----:B------:R-:W-:-:S02]  /*4660*/  ISETP.GE.AND P2, PT, R12, R109, PT ;  /* 0x0000006d0c00720c */ /* 0x000fc40003f46270 */
[-C--:B------:R-:W-:Y:S01]  /*4670*/  ISETP.GE.AND P3, PT, R26, R109.reuse, PT ;  /* 0x0000006d1a00720c */ /* 0x080fe20003f66270 */
[----:B------:R-:W4:Y:S01]  /*4680*/  @!P5 LDG.E.U16 R119, desc[UR6][R6.64+0x480] ;  /* 0x000480060677d981 */ /* 0x000f22000c1e1500 */
[----:B------:R-:W-:Y:S02]  /*4690*/  ISETP.GE.AND P4, PT, R108, R109, PT ;  /* 0x0000006d6c00720c */ /* 0x000fe40003f86270 */
[----:B------:R-:W-:Y:S01]  /*46a0*/  PRMT R129, RZ, 0x7610, R129 ;  /* 0x00007610ff817816 */ /* 0x000fe20000000081 */
[C---:B------:R-:W-:Y:S01]  /*46b0*/  VIADD R12, R22.reuse, 0x380 ;  /* 0x00000380160c7836 */ /* 0x040fe20000000000 */
[----:B------:R-:W-:Y:S02]  /*46c0*/  PRMT R133, RZ, 0x7610, R133 ;  /* 0x00007610ff857816 */ /* 0x000fe40000000085 */
[----:B------:R-:W-:Y:S02]  /*46d0*/  IADD3 R116, R22, 0x360, RZ ;  /* 0x0000036016747810 */ /* 0x000fe40007ffe0ff */
[----:B------:R-:W-:Y:S01]  /*46e0*/  PRMT R134, RZ, 0x7610, R134 ;  /* 0x00007610ff867816 */ /* 0x000fe20000000086 */
[----:B------:R-:W4:Y:S01]  /*46f0*/  @!P0 LDG.E.U16 R129, desc[UR6][R6.64+0x5c0] ;  /* 0x0005c00606818981 */ /* 0x000f22000c1e1500 */
[----:B------:R-:W-:-:S02]  /*4700*/  PRMT R136, RZ, 0x7610, R136 ;  /* 0x00007610ff887816 */ /* 0x000fc40000000088 */
[-C--:B------:R-:W-:Y:S01]  /*4710*/  ISETP.GE.AND P0, PT, R12, R109.reuse, PT ;  /* 0x0000006d0c00720c */ /* 0x080fe20003f06270 */
[----:B------:R-:W4:Y:S01]  /*4720*/  @!P2 LDG.E.U16 R133, desc[UR6][R6.64+0x600] ;  /* 0x000600060685a981 */ /* 0x000f22000c1e1500 */
[C---:B------:R-:W-:Y:S02]  /*4730*/  IADD3 R12, R22.reuse, 0x3a0, RZ ;  /* 0x000003a0160c7810 */ /* 0x040fe40007ffe0ff */
[----:B------:R-:W-:Y:S01]  /*4740*/  IADD3 R26, R22, 0x3c0, RZ ;  /* 0x000003c0161a7810 */ /* 0x000fe20007ffe0ff */
[----:B------:R-:W4:Y:S01]  /*4750*/  @!P3 LDG.E.U16 R134, desc[UR6][R6.64+0x640] ;  /* 0x000640060686b981 */ /* 0x000f22000c1e1500 */
[-C--:B------:R-:W-:Y:S02]  /*4760*/  ISETP.GE.AND P5, PT, R116, R109.reuse, PT ;  /* 0x0000006d7400720c */ /* 0x080fe40003fa6270 */
[----:B------:R-:W-:Y:S01]  /*4770*/  IADD3 R108, R22, 0x3e0, RZ ;  /* 0x000003e0166c7810 */ /* 0x000fe20007ffe0ff */
[----:B------:R-:W4:Y:S01]  /*4780*/  @!P4 LDG.E.U16 R136, desc[UR6][R6.64+0x680] ;  /* 0x000680060688c981 */ /* 0x000f22000c1e1500 */
[----:B------:R-:W-:-:S02]  /*4790*/  ISETP.GE.AND P2, PT, R12, R109, PT ;  /* 0x0000006d0c00720c */ /* 0x000fc40003f46270 */
[-C--:B------:R-:W-:Y:S02]  /*47a0*/  ISETP.GE.AND P3, PT, R26, R109.reuse, PT ;  /* 0x0000006d1a00720c */ /* 0x080fe40003f66270 */
[----:B------:R-:W-:Y:S02]  /*47b0*/  ISETP.GE.AND P4, PT, R108, R109, PT ;  /* 0x0000006d6c00720c */ /* 0x000fe40003f86270 */
        /* <DEDUP_REMOVED lines=29> */
[----:B------:R-:W-:Y:S01]  /*4990*/  MUFU.SIN R7, R6 ;  /* 0x0000000600077308 */ /* 0x000fe20000000400 */
        /* <DEDUP_REMOVED lines=9> */
[----:B------:R-:W-:-:S03]  /*4a30*/  LEA.HI.SX32 R8, R8, R63, 0x1b ;  /* 0x0000003f08087211 */ /* 0x000fc600078fdaff */
[----:B------:R3:W-:Y:S01]  /*4a40*/  STS.U16 [R45+0x200], R114 ;  /* 0x000200722d007388 */ /* 0x0007e20000000400 */
[----:B-1----:R-:W-:-:S03]  /*4a50*/  IADD3 R24, R63, 0x240, RZ ;  /* 0x000002403f187810 */ /* 0x002fc60007ffe0ff */
[----:B------:R1:W-:Y:S04]  /*4a60*/  STS.U16 [R43+0x240], R118 ;  /* 0x000240762b007388 */ /* 0x0003e80000000400 */
[----:B------:R-:W-:Y:S04]  /*4a70*/  STS.U16 [R41+0x280], R120 ;  /* 0x0002807829007388 */ /* 0x000fe80000000400 */
[----:B------:R-:W-:Y:S01]  /*4a80*/  STS.U16 [R39+0x2c0], R122 ;  /* 0x0002c07a27007388 */ /* 0x000fe20000000400 */
[----:B------:R-:W-:-:S03]  /*4a90*/  LEA.HI.SX32 R24, R24, R63, 0x1b ;  /* 0x0000003f18187211 */ /* 0x000fc600078fdaff */
[----:B------:R-:W-:Y:S01]  /*4aa0*/  STS.U16 [R37+0x300], R124 ;  /* 0x0003007c25007388 */ /* 0x000fe20000000400 */
[----:B0-----:R-:W-:-:S03]  /*4ab0*/  LEA R110, R8, UR4, 0x1 ;  /* 0x00000004086e7c11 */ /* 0x001fc6000f8e08ff */
[----:B------:R-:W-:Y:S01]  /*4ac0*/  STS.U16 [R35+0x340], R126 ;  /* 0x0003407e23007388 */ /* 0x000fe20000000400 */
[----:B------:R-:W-:-:S03]  /*4ad0*/  FMUL.FTZ R15, R5, R42 ;  /* 0x0000002a050f7220 */ /* 0x000fc60000410000 */
[----:B------:R-:W-:Y:S04]  /*4ae0*/  STS.U16 [R33+0x380], R128 ;  /* 0x0003808021007388 */ /* 0x000fe80000000400 */
[----:B------:R-:W-:Y:S01]  /*4af0*/  STS.U16 [R31+0x3c0], R130 ;  /* 0x0003c0821f007388 */ /* 0x000fe20000000400 */
[----:B--2---:R-:W-:-:S03]  /*4b00*/  LEA R112, R24, UR4, 0x1 ;  /* 0x0000000418707c11 */ /* 0x004fc6000f8e08ff */
[----:B------:R0:W-:Y:S01]  /*4b10*/  STS.U16 [R4+0x400], R27 ;  /* 0x0004001b04007388 */ /* 0x0001e20000000400 */
[----:B------:R-:W-:Y:S01]  /*4b20*/  FMUL.RZ R15, R15, 0.15915493667125701904 ;  /* 0x3e22f9830f0f7820 */ /* 0x000fe2000040c000 */
[C---:B---3--:R-:W-:Y:S02]  /*4b30*/  IADD3 R114, R63.reuse, 0x260, RZ ;  /* 0x000002603f727810 */ /* 0x048fe40007ffe0ff */
[----:B------:R2:W-:Y:S01]  /*4b40*/  STS.U16 [R110+0x440], R71 ;  /* 0x000440476e007388 */ /* 0x0005e20000000400 */
[----:B-1----:R-:W-:Y:S01]  /*4b50*/  IADD3 R118, R63, 0x280, RZ ;  /* 0x000002803f767810 */ /* 0x002fe20007ffe0ff */
[----:B0-----:R-:W-:Y:S01]  /*4b60*/  FMUL.FTZ R4, R5, R40 ;  /* 0x0000002805047220 */ /* 0x001fe20000410000 */
[----:B------:R-:W-:-:S03]  /*4b70*/  IADD3 R120, R63, 0x2a0, RZ ;  /* 0x000002a03f787810 */ /* 0x000fc60007ffe0ff */
[----:B--2---:R-:W-:Y:S01]  /*4b80*/  FMUL.RZ R71, R4, 0.15915493667125701904 ;  /* 0x3e22f98304477820 */ /* 0x004fe2000040c000 */
[C---:B------:R-:W-:Y:S01]  /*4b90*/  IADD3 R122, R63.reuse, 0x2c0, RZ ;  /* 0x000002c03f7a7810 */ /* 0x040fe20007ffe0ff */
[----:B------:R-:W-:Y:S01]  /*4ba0*/  MUFU.COS R11, R6 ;  /* 0x00000006000b7308 */ /* 0x000fe20000000000 */
[----:B------:R0:W-:Y:S01]  /*4bb0*/  STS.U16 [R112+0x480], R119 ;  /* 0x0004807770007388 */ /* 0x0001e20000000400 */
[-C--:B------:R-:W-:Y:S02]  /*4bc0*/  LEA.HI.SX32 R114, R114, R63.reuse, 0x1b ;  /* 0x0000003f72727211 */ /* 0x080fe400078fdaff */
[----:B------:R-:W-:Y:S02]  /*4bd0*/  IADD3 R4, R63, 0x2e0, RZ ;  /* 0x000002e03f047810 */ /* 0x000fe40007ffe0ff */
[-C--:B------:R-:W-:Y:S02]  /*4be0*/  LEA.HI.SX32 R118, R118, R63.reuse, 0x1b ;  /* 0x0000003f76767211 */ /* 0x080fe400078fdaff */
[----:B------:R-:W-:Y:S01]  /*4bf0*/  MUFU.SIN R6, R131 ;  /* 0x0000008300067308 */ /* 0x000fe20000000400 */
[----:B------:R-:W-:-:S02]  /*4c00*/  LEA.HI.SX32 R120, R120, R63, 0x1b ;  /* 0x0000003f78787211 */ /* 0x000fc400078fdaff */
[C---:B0-----:R-:W-:Y:S02]  /*4c10*/  IADD3 R112, R63.reuse, 0x320, RZ ;  /* 0x000003203f707810 */ /* 0x041fe40007ffe0ff */
[----:B------:R-:W-:-:S03]  /*4c20*/  IADD3 R110, R63, 0x300, RZ ;  /* 0x000003003f6e7810 */ /* 0x000fc60007ffe0ff */
[----:B------:R-:W-:Y:S01]  /*4c30*/  MUFU.COS R14, R131 ;  /* 0x00000083000e7308 */ /* 0x000fe20000000000 */
[----:B------:R-:W-:Y:S02]  /*4c40*/  LEA.HI.SX32 R122, R122, R63, 0x1b ;  /* 0x0000003f7a7a7211 */ /* 0x000fe400078fdaff */
[----:B------:R-:W-:Y:S02]  /*4c50*/  LEA R114, R114, UR4, 0x1 ;  /* 0x0000000472727c11 */ /* 0x000fe4000f8e08ff */
[----:B------:R-:W-:-:S03]  /*4c60*/  IADD3 R124, R63, 0x340, RZ ;  /* 0x000003403f7c7810 */ /* 0x000fc60007ffe0ff */
[----:B------:R-:W-:Y:S01]  /*4c70*/  MUFU.SIN R8, R15 ;  /* 0x0000000f00087308 */ /* 0x000fe20000000400 */
[----:B------:R-:W-:Y:S02]  /*4c80*/  LEA.HI.SX32 R4, R4, R63, 0x1b ;  /* 0x0000003f04047211 */ /* 0x000fe400078fdaff */
[----:B------:R-:W-:-:S05]  /*4c90*/  LEA R118, R118, UR4, 0x1 ;  /* 0x0000000476767c11 */ /* 0x000fca000f8e08ff */
[----:B------:R-:W-:Y:S01]  /*4ca0*/  MUFU.COS R24, R15 ;  /* 0x0000000f00187308 */ /* 0x000fe20000000000 */
[----:B------:R-:W-:Y:S02]  /*4cb0*/  LEA.HI.SX32 R112, R112, R63, 0x1b ;  /* 0x0000003f70707211 */ /* 0x000fe400078fdaff */
[----:B------:R-:W-:-:S05]  /*4cc0*/  LEA R120, R120, UR4, 0x1 ;  /* 0x0000000478787c11 */ /* 0x000fca000f8e08ff */
[----:B------:R-:W-:Y:S01]  /*4cd0*/  MUFU.SIN R15, R71 ;  /* 0x00000047000f7308 */ /* 0x000fe20000000400 */
[----:B------:R-:W-:Y:S02]  /*4ce0*/  LEA.HI.SX32 R110, R110, R63, 0x1b ;  /* 0x0000003f6e6e7211 */ /* 0x000fe400078fdaff */
[----:B------:R-:W-:-:S05]  /*4cf0*/  LEA R122, R122, UR4, 0x1 ;  /* 0x000000047a7a7c11 */ /* 0x000fca000f8e08ff */
[----:B------:R0:W-:Y:S01]  /*4d00*/  MUFU.COS R131, R71 ;  /* 0x0000004700837308 */ /* 0x0001e20000000000 */
[----:B------:R-:W-:Y:S01]  /*4d10*/  LEA.HI.SX32 R124, R124, R63, 0x1b ;  /* 0x0000003f7c7c7211 */ /* 0x000fe200078fdaff */
[----:B------:R1:W-:Y:S01]  /*4d20*/  STS.U16 [R114+0x4c0], R121 ;  /* 0x0004c07972007388 */ /* 0x0003e20000000400 */
[----:B------:R-:W-:Y:S01]  /*4d30*/  LEA R4, R4, UR4, 0x1 ;  /* 0x0000000404047c11 */ /* 0x000fe2000f8e08ff */
[----:B0-----:R-:W0:Y:S01]  /*4d40*/  S2R R71, SR_TID.X ;  /* 0x0000000000477919 */ /* 0x001e220000002100 */
[C---:B------:R-:W-:Y:S02]  /*4d50*/  IADD3 R126, R63.reuse, 0x360, RZ ;  /* 0x000003603f7e7810 */ /* 0x040fe40007ffe0ff */
[----:B------:R-:W-:Y:S01]  /*4d60*/  LEA R119, R112, UR4, 0x1 ;  /* 0x0000000470777c11 */ /* 0x000fe2000f8e08ff */
[----:B------:R2:W-:Y:S01]  /*4d70*/  STS.U16 [R118+0x500], R123 ;  /* 0x0005007b76007388 */ /* 0x0005e20000000400 */
[----:B------:R-:W-:Y:S02]  /*4d80*/  LEA R110, R110, UR4, 0x1 ;  /* 0x000000046e6e7c11 */ /* 0x000fe4000f8e08ff */
[C---:B------:R-:W-:Y:S01]  /*4d90*/  IADD3 R112, R63.reuse, 0x380, RZ ;  /* 0x000003803f707810 */ /* 0x040fe20007ffe0ff */
[----:B------:R3:W-:Y:S01]  /*4da0*/  STS.U16 [R120+0x540], R125 ;  /* 0x0005407d78007388 */ /* 0x0007e20000000400 */
[----:B-1----:R-:W-:-:S02]  /*4db0*/  IADD3 R114, R63, 0x3a0, RZ ;  /* 0x000003a03f727810 */ /* 0x002fc40007ffe0ff */
[----:B------:R-:W-:Y:S01]  /*4dc0*/  LEA R121, R124, UR4, 0x1 ;  /* 0x000000047c797c11 */ /* 0x000fe2000f8e08ff */
[----:B------:R1:W-:Y:S01]  /*4dd0*/  STS.U16 [R122+0x580], R127 ;  /* 0x0005807f7a007388 */ /* 0x0003e20000000400 */
[-C--:B------:R-:W-:Y:S02]  /*4de0*/  LEA.HI.SX32 R126, R126, R63.reuse, 0x1b ;  /* 0x0000003f7e7e7211 */ /* 0x080fe400078fdaff */
[C---:B--2---:R-:W-:Y:S01]  /*4df0*/  IADD3 R118, R63.reuse, 0x3c0, RZ ;  /* 0x000003c03f767810 */ /* 0x044fe20007ffe0ff */
[----:B------:R2:W-:Y:S01]  /*4e00*/  STS.U16 [R4+0x5c0], R129 ;  /* 0x0005c08104007388 */ /* 0x0005e20000000400 */
[-C--:B------:R-:W-:Y:S02]  /*4e10*/  LEA.HI.SX32 R112, R112, R63.reuse, 0x1b ;  /* 0x0000003f70707211 */ /* 0x080fe400078fdaff */
[----:B---3--:R-:W-:Y:S01]  /*4e20*/  IADD3 R120, R63, 0x3e0, RZ ;  /* 0x000003e03f787810 */ /* 0x008fe20007ffe0ff */
[----:B------:R-:W-:Y:S01]  /*4e30*/  STS.U16 [R110+0x600], R133 ;  /* 0x000600856e007388 */ /* 0x000fe20000000400 */
[----:B------:R-:W-:-:S02]  /*4e40*/  LEA.HI.SX32 R114, R114, R63, 0x1b ;  /* 0x0000003f72727211 */ /* 0x000fc400078fdaff */
[----:B-1----:R-:W-:Y:S01]  /*4e50*/  SHF.L.U32 R122, R63, 0x5, RZ ;  /* 0x000000053f7a7819 */ /* 0x002fe200000006ff */
[----:B------:R1:W-:Y:S01]  /*4e60*/  STS.U16 [R119+0x640], R134 ;  /* 0x0006408677007388 */ /* 0x0003e20000000400 */
[-C--:B--2---:R-:W-:Y:S01]  /*4e70*/  FMUL.FTZ R4, R9, R38.reuse ;  /* 0x0000002609047220 */ /* 0x084fe20000410000 */
[-C--:B------:R-:W-:Y:S02]  /*4e80*/  LEA.HI.SX32 R118, R118, R63.reuse, 0x1b ;  /* 0x0000003f76767211 */ /* 0x080fe400078fdaff */
[----:B------:R2:W-:Y:S01]  /*4e90*/  STS.U16 [R121+0x680], R136 ;  /* 0x0006808879007388 */ /* 0x0005e20000000400 */
[----:B------:R-:W-:Y:S01]  /*4ea0*/  LEA R126, R126, UR4, 0x1 ;  /* 0x000000047e7e7c11 */ /* 0x000fe2000f8e08ff */
[----:B------:R-:W-:Y:S01]  /*4eb0*/  FMUL.FTZ R27, R5, R38 ;  /* 0x00000026051b7220 */ /* 0x000fe20000410000 */
[----:B------:R-:W-:Y:S02]  /*4ec0*/  LEA.HI.SX32 R120, R120, R63, 0x1b ;  /* 0x0000003f78787211 */ /* 0x000fe400078fdaff */
[----:B------:R-:W-:-:S02]  /*4ed0*/  LEA R114, R114, UR4, 0x1 ;  /* 0x0000000472727c11 */ /* 0x000fc4000f8e08ff */
[----:B-1----:R-:W-:Y:S01]  /*4ee0*/  LEA R119, R112, UR4, 0x1 ;  /* 0x0000000470777c11 */ /* 0x002fe2000f8e08ff */
[----:B--2---:R1:W-:Y:S01]  /*4ef0*/  MUFU.EX2 R136, R4 ;  /* 0x0000000400887308 */ /* 0x0043e20000000800 */
[----:B------:R-:W-:Y:S01]  /*4f00*/  LEA R121, R118, UR4, 0x1 ;  /* 0x0000000476797c11 */ /* 0x000fe2000f8e08ff */
[----:B------:R-:W-:Y:S01]  /*4f10*/  FMUL.RZ R123, R27, 0.15915493667125701904 ;  /* 0x3e22f9831b7b7820 */ /* 0x000fe2000040c000 */
[----:B------:R-:W-:Y:S01]  /*4f20*/  LEA R120, R120, UR4, 0x1 ;  /* 0x0000000478787c11 */ /* 0x000fe2000f8e08ff */
[----:B------:R-:W-:Y:S01]  /*4f30*/  STS.U16 [R126+0x6c0], R137 ;  /* 0x0006c0897e007388 */ /* 0x000fe20000000400 */
[----:B------:R-:W-:Y:S01]  /*4f40*/  FMUL.FTZ R110, R5, R36 ;  /* 0x00000024056e7220 */ /* 0x000fe20000410000 */
[----:B-1----:R-:W-:Y:S02]  /*4f50*/  LEA.HI.SX32 R4, R122, R122, 0x1b ;  /* 0x0000007a7a047211 */ /* 0x002fe400078fdaff */
[----:B------:R-:W-:Y:S02]  /*4f60*/  STS.U16 [R119+0x700], R138 ;  /* 0x0007008a77007388 */ /* 0x000fe40000000400 */
[----:B------:R-:W-:-:S02]  /*4f70*/  LEA R4, R4, UR4, 0x1 ;  /* 0x0000000404047c11 */ /* 0x000fc4000f8e08ff */
        /* <DEDUP_REMOVED lines=12> */
[----:B0-----:R-:W-:Y:S01]  /*5040*/  SHF.L.U32 R140, R71, 0x4, RZ ;  /* 0x00000004478c7819 */ /* 0x001fe200000006ff */
[----:B------:R-:W-:Y:S01]  /*5050*/  MUFU.SIN R142, R123 ;  /* 0x0000007b008e7308 */ /* 0x000fe20000000400 */
[----:B------:R-:W-:Y:S03]  /*5060*/  LDS.U16 R119, [R4+0x6] ;  /* 0x0000060004777984 */ /* 0x000fe60000000400 */
[----:B-1----:R-:W-:Y:S02]  /*5070*/  VIADD R120, R140, 0x2 ;  /* 0x000000028c787836 */ /* 0x002fe40000000000 */
[C---:B------:R-:W-:Y:S01]  /*5080*/  FMUL.FTZ R117, R9.reuse, R50 ;  /* 0x0000003209757220 */ /* 0x040fe20000410000 */
[----:B------:R-:W-:Y:S01]  /*5090*/  LDS.U16 R121, [R4+0xa] ;  /* 0x00000a0004797984 */ /* 0x000fe20000000400 */
        /* <DEDUP_REMOVED lines=76> */
[----:B------:R-:W3:Y:S01]  /*5560*/  LDS.U16 R13, [R4+0x1a] ;  /* 0x00001a00040d7984 */ /* 0x000ee20000000400 */
[----:B------:R-:W-:-:S02]  /*5570*/  ISETP.GE.U32.AND P4, PT, R126, R57, PT ;  /* 0x000000397e00720c */ /* 0x000fc40003f86070 */
[----:B------:R-:W-:Y:S02]  /*5580*/  FSEL R126, R6, RZ, !P5 ;  /* 0x000000ff067e7208 */ /* 0x000fe40006800000 */
[----:B------:R-:W4:Y:S01]  /*5590*/  LDS.U16 R6, [R4+0x18] ;  /* 0x0000180004067984 */ /* 0x000f220000000400 */
        /* <DEDUP_REMOVED lines=46> */
[----:B------:R-:W-:Y:S01]  /*5880*/  FSEL R131, R131, 1, !P0 ;  /* 0x3f80000083837808 */ /* 0x000fe20004000000 */
[----:B---3--:R-:W-:Y:S01]  /*5890*/  IMAD.U32 R136, R13, 0x10000, RZ ;  /* 0x000100000d887824 */ /* 0x008fe200078e00ff */
[----:B------:R-:W-:Y:S01]  /*58a0*/  ISETP.GE.U32.AND P0, PT, R24, R57, PT ;  /* 0x000000391800720c */ /* 0x000fe20003f06070 */
[----:B------:R-:W-:Y:S01]  /*58b0*/  LDS.U16 R13, [R4+0x26] ;  /* 0x00002600040d7984 */ /* 0x000fe20000000400 */
[----:B----4-:R-:W-:-:S03]  /*58c0*/  SHF.L.U32 R24, R6, 0x10, RZ ;  /* 0x0000001006187819 */ /* 0x010fc600000006ff */
[----:B------:R-:W1:Y:S01]  /*58d0*/  LDS.U16 R6, [R4+0x24] ;  /* 0x0000240004067984 */ /* 0x000e620000000400 */
[----:B------:R-:W3:Y:S01]  /*58e0*/  MUFU.EX2 R143, R143 ;  /* 0x0000008f008f7308 */ /* 0x000ee20000000800 */
[----:B------:R-:W-:Y:S01]  /*58f0*/  FMUL.FTZ R135, R5, R72 ;  /* 0x0000004805877220 */ /* 0x000fe20000410000 */
[C---:B------:R-:W-:Y:S01]  /*5900*/  FMUL.FTZ R25, R9.reuse, R0 ;  /* 0x0000000009197220 */ /* 0x040fe20000410000 */
[----:B------:R-:W-:Y:S02]  /*5910*/  FMUL.FTZ R144, R9, R32 ;  /* 0x0000002009907220 */ /* 0x000fe40000410000 */
[----:B------:R-:W-:Y:S01]  /*5920*/  FMUL.RZ R159, R135, 0.15915493667125701904 ;  /* 0x3e22f983879f7820 */ /* 0x000fe2000040c000 */
[----:B------:R-:W-:Y:S02]  /*5930*/  FSEL R135, R27, RZ, !P2 ;  /* 0x000000ff1b877208 */ /* 0x000fe40005000000 */
[----:B------:R4:W-:Y:S01]  /*5940*/  MUFU.EX2 R153, R25 ;  /* 0x0000001900997308 */ /* 0x0009e20000000800 */
[----:B--2---:R-:W-:Y:S01]  /*5950*/  SHF.L.U32 R27, R14, 0x10, RZ ;  /* 0x000000100e1b7819 */ /* 0x004fe200000006ff */
[----:B------:R-:W-:Y:S01]  /*5960*/  FMUL.FTZ R150, R9, R34 ;  /* 0x0000002209967220 */ /* 0x000fe20000410000 */
[----:B----4-:R-:W-:-:S05]  /*5970*/  SHF.L.U32 R25, R8, 0x10, RZ ;  /* 0x0000001008197819 */ /* 0x010fca00000006ff */
[----:B------:R-:W2:Y:S01]  /*5980*/  MUFU.EX2 R144, R144 ;  /* 0x0000009000907308 */ /* 0x000ea20000000800 */
[C---:B---3--:R-:W-:Y:S01]  /*5990*/  FMUL.FTZ R147, R143.reuse, R146 ;  /* 0x000000928f937220 */ /* 0x048fe20000410000 */
[----:B------:R-:W-:Y:S01]  /*59a0*/  FMUL.FTZ R142, R143, R142 ;  /* 0x0000008e8f8e7220 */ /* 0x000fe20000410000 */
[C---:B------:R-:W-:Y:S01]  /*59b0*/  FMUL.FTZ R27, R98.reuse, R27 ;  /* 0x0000001b621b7220 */ /* 0x040fe20000410000 */
[----:B------:R-:W-:Y:S01]  /*59c0*/  FMUL.FTZ R25, R98, R25 ;  /* 0x0000001962197220 */ /* 0x000fe20000410000 */
[----:B------:R-:W-:Y:S02]  /*59d0*/  IADD3 R8, R140, 0xd, RZ ;  /* 0x0000000d8c087810 */ /* 0x000fe40007ffe0ff */
[----:B------:R-:W-:Y:S01]  /*59e0*/  FSEL R142, R142, RZ, !P3 ;  /* 0x000000ff8e8e7208 */ /* 0x000fe20005800000 */
[----:B------:R-:W3:Y:S01]  /*59f0*/  MUFU.EX2 R150, R150 ;  /* 0x0000009600967308 */ /* 0x000ee20000000800 */
        /* <DEDUP_REMOVED lines=12> */
[----:B------:R-:W-:Y:S01]  /*5ac0*/  SHF.L.U32 R13, R13, 0x10, RZ ;  /* 0x000000100d0d7819 */ /* 0x000fe200000006ff */
        /* <DEDUP_REMOVED lines=17> */
[----:B---3--:R-:W-:Y:S01]  /*5be0*/  FMUL.FTZ R152, R150, R149 ;  /* 0x0000009596987220 */ /* 0x008fe20000410000 */
        /* <DEDUP_REMOVED lines=258> */
[----:B--2---:R-:W-:-:S03]  /*6c10*/  FMUL.FTZ R13, R5, R11 ;  /* 0x0000000b050d7220 */ /* 0x004fc60000410000 */
[----:B------:R-:W1:Y:S01]  /*6c20*/  SHFL.UP PT, R15, R6, 0x2, RZ ;  /* 0x04400000060f7989 */ /* 0x000e6200000e00ff */
[-C--:B---3--:R-:W-:Y:S01]  /*6c30*/  FMUL.FTZ R14, R5, R12.reuse ;  /* 0x0000000c050e7220 */ /* 0x088fe20000410000 */
[----:B------:R-:W-:Y:S02]  /*6c40*/  IMAD R27, R69, UR14, RZ ;  /* 0x0000000e451b7c24 */ /* 0x000fe4000f8e02ff */
[C---:B------:R-:W-:Y:S01]  /*6c50*/  FFMA.FTZ R12, R4.reuse, R12, R13 ;  /* 0x0000000c040c7223 */ /* 0x040fe2000001000d */
[----:B------:R-:W-:Y:S01]  /*6c60*/  @P0 FFMA.FTZ R4, R4, R11, -R14 ;  /* 0x0000000b04040223 */ /* 0x000fe2000001080e */
[----:B------:R-:W-:-:S03]  /*6c70*/  IMAD.WIDE.U32 R8, R70, UR14, RZ ;  /* 0x0000000e46087c25 */ /* 0x000fc6000f8e00ff */
[----:B------:R-:W-:Y:S01]  /*6c80*/  FSEL R12, R5, R12, !P0 ;  /* 0x0000000c050c7208 */ /* 0x000fe20004000000 */
[----:B------:R-:W-:Y:S01]  /*6c90*/  IMAD R27, R70, UR15, R27 ;  /* 0x0000000f461b7c24 */ /* 0x000fe2000f8e021b */
[----:B------:R-:W2:Y:S01]  /*6ca0*/  SHFL.UP PT, R5, R4, 0x2, RZ ;  /* 0x0440000004057989 */ /* 0x000ea200000e00ff */
[----:B------:R-:W-:Y:S02]  /*6cb0*/  IMAD R10, R10, UR16, RZ ;  /* 0x000000100a0a7c24 */ /* 0x000fe4000f8e02ff */
[----:B------:R-:W-:Y:S01]  /*6cc0*/  IMAD.IADD R9, R9, 0x1, R27 ;  /* 0x0000000109097824 */ /* 0x000fe200078e021b */
        /* <DEDUP_REMOVED lines=57> */
[----:B------:R-:W-:Y:S01]  /*7060*/  HFMA2.MMA R13, -RZ, RZ, 0, 0 ;  /* 0x00000000ff0d7435 */ /* 0x000fe200000001ff */
[----:B------:R-:W-:-:S02]  /*7070*/  MOV R12, 0x3f800000 ;  /* 0x3f800000000c7802 */ /* 0x000fc40000000f00 */
[----:B------:R-:W-:-:S04]  /*7080*/  CS2R R14, SRZ ;  /* 0x00000000000e7805 */ /* 0x000fc8000001ff00 */
        /* <DEDUP_REMOVED lines=125> */
.L_x_1598:
[----:B------:R-:W-:Y:S05]  /*7860*/  BSYNC B0 ;  /* 0x0000000000007941 */ /* 0x000fea0003800000 */
.L_x_1597:
[----:B------:R-:W-:Y:S01]  /*7870*/  FADD.FTZ R139, R139, R6 ;  /* 0x000000068b8b7221 */ /* 0x000fe20000010000 */
[----:B------:R-:W-:Y:S01]  /*7880*/  FADD.FTZ R140, R140, R141 ;  /* 0x0000008d8c8c7221 */ /* 0x000fe20000010000 */
[----:B0-----:R-:W-:Y:S01]  /*7890*/  FMUL.FTZ R5, R25, R115 ;  /* 0x0000007319057220 */ /* 0x001fe20000410000 */
[C---:B------:R-:W-:Y:S01]  /*78a0*/  FFMA.FTZ R7, R24.reuse, R27, -R7 ;  /* 0x0000001b18077223 */ /* 0x040fe20000010807 */
        /* <DEDUP_REMOVED lines=14> */
[----:B------:R-:W-:Y:S01]  /*7990*/  FFMA.FTZ R4, R24, R123, -R7 ;  /* 0x0000007b18047223 */ /* 0x000fe20000010807 */
[C---:B------:R-:W-:Y:S01]  /*79a0*/  FMUL.FTZ R9, R25.reuse, R134 ;  /* 0x0000008619097220 */ /* 0x040fe20000410000 */
[C---:B------:R-:W-:Y:S01]  /*79b0*/  FFMA.FTZ R5, R156.reuse, R154, -R5 ;  /* 0x0000009a9c057223 */ /* 0x040fe20000010805 */
[----:B------:R-:W-:Y:S01]  /*79c0*/  FFMA.FTZ R156, R156, R10, R155 ;  /* 0x0000000a9c9c7223 */ /* 0x000fe2000001009b */
[----:B------:R-:W-:Y:S01]  /*79d0*/  FFMA.FTZ R85, R4, 2, R85 ;  /* 0x4000000004557823 */ /* 0x000fe20000010055 */
[----:B------:R-:W-:Y:S01]  /*79e0*/  FMUL.FTZ R7, R25, R130 ;  /* 0x0000008219077220 */ /* 0x000fe20000410000 */
[----:B------:R-:W-:Y:S01]  /*79f0*/  FADD.FTZ R160, R160, R5 ;  /* 0x00000005a0a07221 */ /* 0x000fe20000010000 */
[----:B------:R-:W-:Y:S01]  /*7a00*/  FADD.FTZ R156, R159, R156 ;  /* 0x0000009c9f9c7221 */ /* 0x000fe20000010000 */
[C---:B------:R-:W-:Y:S01]  /*7a10*/  FFMA.FTZ R6, R24.reuse, R132, -R9 ;  /* 0x0000008418067223 */ /* 0x040fe20000010809 */
[----:B------:R-:W-:Y:S01]  /*7a20*/  FMUL.FTZ R9, R25, R146 ;  /* 0x0000009219097220 */ /* 0x000fe20000410000 */
[C---:B------:R-:W-:Y:S01]  /*7a30*/  FMUL.FTZ R5, R157.reuse, R160 ;  /* 0x000000a09d057220 */ /* 0x040fe20000410000 */
[-C--:B------:R-:W-:Y:S01]  /*7a40*/  FMUL.FTZ R157, R157, R156.reuse ;  /* 0x0000009c9d9d7220 */ /* 0x080fe20000410000 */
[----:B------:R-:W-:Y:S01]  /*7a50*/  FFMA.FTZ R7, R24, R129, -R7 ;  /* 0x0000008118077223 */ /* 0x000fe20000010807 */
[----:B------:R-:W-:Y:S01]  /*7a60*/  FFMA.FTZ R83, R6, 2, R83 ;  /* 0x4000000006537823 */ /* 0x000fe20000010053 */
[C---:B------:R-:W-:Y:S01]  /*7a70*/  FFMA.FTZ R4, R158.reuse, R156, R5 ;  /* 0x0000009c9e047223 */ /* 0x040fe20000010005 */
[----:B------:R-:W-:Y:S01]  /*7a80*/  FFMA.FTZ R157, R158, R160, -R157 ;  /* 0x000000a09e9d7223 */ /* 0x000fe2000001089d */
[----:B------:R-:W-:Y:S01]  /*7a90*/  FFMA.FTZ R6, R24, R143, -R9 ;  /* 0x0000008f18067223 */ /* 0x000fe20000010809 */
[----:B------:R-:W-:Y:S01]  /*7aa0*/  FFMA.FTZ R86, R7, 2, R86 ;  /* 0x4000000007567823 */ /* 0x000fe20000010056 */
[----:B------:R-:W-:Y:S01]  /*7ab0*/  FADD.FTZ R12, R161, R4 ;  /* 0x00000004a10c7221 */ /* 0x000fe20000010000 */
[----:B------:R-:W-:Y:S01]  /*7ac0*/  FADD.FTZ R162, R162, R157 ;  /* 0x0000009da2a27221 */ /* 0x000fe20000010000 */
[----:B------:R-:W-:Y:S01]  /*7ad0*/  FMUL.FTZ R7, R25, R138 ;  /* 0x0000008a19077220 */ /* 0x000fe20000410000 */
[----:B------:R-:W-:Y:S01]  /*7ae0*/  FFMA.FTZ R81, R6, 2, R81 ;  /* 0x4000000006517823 */ /* 0x000fe20000010051 */
[C---:B------:R-:W-:Y:S01]  /*7af0*/  FMUL.FTZ R5, R163.reuse, R12 ;  /* 0x0000000ca3057220 */ /* 0x040fe20000410000 */
[-C--:B------:R-:W-:Y:S01]  /*7b00*/  FMUL.FTZ R163, R163, R162.reuse ;  /* 0x000000a2a3a37220 */ /* 0x080fe20000410000 */
[----:B------:R-:W-:Y:S01]  /*7b10*/  FFMA.FTZ R7, R24, R127, -R7 ;  /* 0x0000007f18077223 */ /* 0x000fe20000010807 */
[----:B------:R-:W-:Y:S01]  /*7b20*/  FFMA.FTZ R87, R8, 2, R87 ;  /* 0x4000000008577823 */ /* 0x000fe20000010057 */
[C---:B------:R-:W-:Y:S01]  /*7b30*/  FFMA.FTZ R4, R164.reuse, R162, -R5 ;  /* 0x000000a2a4047223 */ /* 0x040fe20000010805 */
[----:B------:R-:W-:Y:S01]  /*7b40*/  FFMA.FTZ R163, R164, R12, R163 ;  /* 0x0000000ca4a37223 */ /* 0x000fe200000100a3 */
[----:B------:R-:W-:Y:S01]  /*7b50*/  FMUL.FTZ R5, R25, R140 ;  /* 0x0000008c19057220 */ /* 0x000fe20000410000 */
[----:B------:R-:W-:Y:S01]  /*7b60*/  FFMA.FTZ R84, R7, 2, R84 ;  /* 0x4000000007547823 */ /* 0x000fe20000010054 */
[----:B------:R-:W-:Y:S01]  /*7b70*/  FADD.FTZ R169, R169, R4 ;  /* 0x00000004a9a97221 */ /* 0x000fe20000010000 */
[----:B------:R-:W-:Y:S01]  /*7b80*/  FADD.FTZ R168, R168, R163 ;  /* 0x000000a3a8a87221 */ /* 0x000fe20000010000 */
[C---:B------:R-:W-:Y:S01]  /*7b90*/  FFMA.FTZ R8, R24.reuse, R139, -R5 ;  /* 0x0000008b18087223 */ /* 0x040fe20000010805 */
[----:B------:R-:W-:Y:S01]  /*7ba0*/  FMUL.FTZ R7, R25, R150 ;  /* 0x0000009619077220 */ /* 0x000fe20000410000 */
[CC--:B------:R-:W-:Y:S01]  /*7bb0*/  FMUL.FTZ R6, R165.reuse, R169.reuse ;  /* 0x000000a9a5067220 */ /* 0x0c0fe20000410000 */
[----:B------:R-:W-:Y:S01]  /*7bc0*/  FMUL.FTZ R4, R165, R168 ;  /* 0x000000a8a5047220 */ /* 0x000fe20000410000 */
[----:B------:R-:W-:Y:S01]  /*7bd0*/  IADD3 R111, R111, 0x1, RZ ;  /* 0x000000016f6f7810 */ /* 0x000fe20007ffe0ff */
[----:B------:R-:W-:Y:S01]  /*7be0*/  FFMA.FTZ R7, R24, R26, -R7 ;  /* 0x0000001a18077223 */ /* 0x000fe20000010807 */
[C---:B------:R-:W-:Y:S01]  /*7bf0*/  FFMA.FTZ R5, R167.reuse, R168, R6 ;  /* 0x000000a8a7057223 */ /* 0x040fe20000010006 */
[----:B------:R-:W-:Y:S01]  /*7c00*/  FFMA.FTZ R167, R167, R169, -R4 ;  /* 0x000000a9a7a77223 */ /* 0x000fe20000010804 */
[----:B------:R-:W-:Y:S01]  /*7c10*/  FFMA.FTZ R79, R8, 2, R79 ;  /* 0x40000000084f7823 */ /* 0x000fe2000001004f */
[----:B------:R-:W-:Y:S01]  /*7c20*/  FFMA.FTZ R82, R7, 2, R82 ;  /* 0x4000000007527823 */ /* 0x000fe20000010052 */
[----:B------:R-:W-:Y:S01]  /*7c30*/  FADD.FTZ R9, R170, R5 ;  /* 0x00000005aa097221 */ /* 0x000fe20000010000 */
[----:B------:R-:W-:Y:S01]  /*7c40*/  FADD.FTZ R172, R172, R167 ;  /* 0x000000a7acac7221 */ /* 0x000fe20000010000 */
[C---:B------:R-:W-:Y:S01]  /*7c50*/  FMUL.FTZ R5, R25.reuse, R156 ;  /* 0x0000009c19057220 */ /* 0x040fe20000410000 */
[----:B------:R-:W-:Y:S01]  /*7c60*/  FMUL.FTZ R7, R25, R10 ;  /* 0x0000000a19077220 */ /* 0x000fe20000410000 */
[CC--:B------:R-:W-:Y:S01]  /*7c70*/  FMUL.FTZ R4, R171.reuse, R9.reuse ;  /* 0x00000009ab047220 */ /* 0x0c0fe20000410000 */
[----:B------:R-:W-:Y:S01]  /*7c80*/  FMUL.FTZ R6, R171, R172 ;  /* 0x000000acab067220 */ /* 0x000fe20000410000 */
[C---:B------:R-:W-:Y:S01]  /*7c90*/  FFMA.FTZ R8, R24.reuse, R160, -R5 ;  /* 0x000000a018087223 */ /* 0x040fe20000010805 */
[----:B------:R-:W-:Y:S01]  /*7ca0*/  ISETP.GE.AND P0, PT, R111, UR21, PT ;  /* 0x000000156f007c0c */ /* 0x000fe2000bf06270 */
[----:B------:R-:W-:Y:S01]  /*7cb0*/  FFMA.FTZ R7, R24, R154, -R7 ;  /* 0x0000009a18077223 */ /* 0x000fe20000010807 */
[CC--:B------:R-:W-:Y:S01]  /*7cc0*/  FFMA.FTZ R6, R173.reuse, R9.reuse, R6 ;  /* 0x00000009ad067223 */ /* 0x0c0fe20000010006 */
[----:B------:R-:W-:Y:S01]  /*7cd0*/  FFMA.FTZ R5, R173, R172, -R4 ;  /* 0x000000acad057223 */ /* 0x000fe20000010804 */
[----:B------:R-:W-:Y:S01]  /*7ce0*/  FMUL.FTZ R9, R25, R9 ;  /* 0x0000000919097220 */ /* 0x000fe20000410000 */
[----:B------:R-:W-:Y:S01]  /*7cf0*/  FFMA.FTZ R80, R7, 2, R80 ;  /* 0x4000000007507823 */ /* 0x000fe20000010050 */
        /* <DEDUP_REMOVED lines=14> */
[----:B------:R-:W-:Y:S06]  /*7de0*/  @!P0 BRA `(.L_x_1599) ;  /* 0xffffffc000688947 */ /* 0x000fec000383ffff */
.L_x_1596:
        /* <DEDUP_REMOVED lines=33> */
[----:B---3--:R-:W-:Y:S01]  /*8000*/  PRMT R12, R0, 0x7632, R12 ;  /* 0x00007632000c7816 */ /* 0x008fe2000000000c */
[----:B0-----:R-:W-:Y:S02]  /*8010*/  @!P0 IMAD R0, R60, -0x200, R7 ;  /* 0xfffffe003c008824 */ /* 0x001fe400078e0207 */
[----:B------:R-:W-:Y:S01]  /*8020*/  STS.U16 [R29+0x10], R13 ;  /* 0x0000100d1d007388 */ /* 0x000fe20000000400 */
[----:B-1----:R-:W-:-:S03]  /*8030*/  PRMT R6, R4, 0x7632, R6 ;  /* 0x0000763204067816 */ /* 0x002fc60000000006 */
[----:B------:R0:W-:Y:S04]  /*8040*/  STS.U16 [R29+0x12], R9 ;  /* 0x000012091d007388 */ /* 0x0001e80000000400 */
[----:B------:R1:W-:Y:S04]  /*8050*/  STS.U16 [R29+0x14], R5 ;  /* 0x000014051d007388 */ /* 0x0003e80000000400 */
[----:B------:R-:W-:Y:S01]  /*8060*/  STS.U16 [R29+0x16], R10 ;  /* 0x0000160a1d007388 */ /* 0x000fe20000000400 */
[----:B0-----:R-:W-:-:S03]  /*8070*/  IMAD.WIDE.U32 R8, R66, UR8, RZ ;  /* 0x0000000842087c25 */ /* 0x001fc6000f8e00ff */
[----:B------:R0:W-:Y:S01]  /*8080*/  STS.U16 [R29+0x18], R11 ;  /* 0x0000180b1d007388 */ /* 0x0001e20000000400 */
[----:B-1----:R-:W-:-:S03]  /*8090*/  IMAD R5, R166, UR8, RZ ;  /* 0x00000008a6057c24 */ /* 0x002fc6000f8e02ff */
[----:B------:R-:W-:Y:S04]  /*80a0*/  STS.U16 [R29+0x1a], R12 ;  /* 0x00001a0c1d007388 */ /* 0x000fe80000000400 */
[----:B------:R1:W-:Y:S01]  /*80b0*/  STS.U16 [R29+0x1c], R4 ;  /* 0x00001c041d007388 */ /* 0x0003e20000000400 */
[----:B0-----:R-:W-:-:S03]  /*80c0*/  IMAD R11, R66, UR9, R5 ;  /* 0x00000009420b7c24 */ /* 0x001fc6000f8e0205 */
[----:B------:R0:W-:Y:S01]  /*80d0*/  STS.U16 [R29+0x1e], R6 ;  /* 0x00001e061d007388 */ /* 0x0001e20000000400 */
[----:B------:R-:W-:-:S03]  /*80e0*/  NOP ;  /* 0x0000000000007918 */ /* 0x000fc60000000000 */
[----:B------:R-:W-:Y:S01]  /*80f0*/  LDS.U16 R15, [R56] ;  /* 0x00000000380f7984 */ /* 0x000fe20000000400 */
[----:B-1----:R-:W-:Y:S02]  /*8100*/  SHF.L.U32 R4, R60, 0x9, RZ ;  /* 0x000000093c047819 */ /* 0x002fe400000006ff */
[----:B------:R-:W-:Y:S01]  /*8110*/  IADD3 R13, R9, R11, RZ ;  /* 0x0000000b090d7210 */ /* 0x000fe20007ffe0ff */
[----:B------:R-:W-:Y:S01]  /*8120*/  LDS.U16 R19, [R55+0x40] ;  /* 0x0000400037137984 */ /* 0x000fe20000000400 */
[----:B------:R-:W-:Y:S02]  /*8130*/  SHF.R.S32.HI R5, RZ, 0x1f, R4 ;  /* 0x0000001fff057819 */ /* 0x000fe40000011404 */
[C---:B0-----:R-:W-:Y:S01]  /*8140*/  IADD3 R6, P2, R62.reuse, R4, RZ ;  /* 0x000000043e067210 */ /* 0x041fe20007f5e0ff */
[----:B------:R-:W-:Y:S01]  /*8150*/  LDS.U16 R21, [R54+0x80] ;  /* 0x0000800036157984 */ /* 0x000fe20000000400 */
[----:B------:R-:W-:Y:S02]  /*8160*/  MOV R12, R8 ;  /* 0x00000008000c7202 */ /* 0x000fe40000000f00 */
        /* <DEDUP_REMOVED lines=30> */
.L_x_1601:
[----:B------:R-:W-:Y:S05]  /*8350*/  BSYNC B0 ;  /* 0x0000000000007941 */ /* 0x000fea0003800000 */
.L_x_1600:
        /* <DEDUP_REMOVED lines=11> */
[----:B------:R-:W-:-:S02]  /*8410*/  ISETP.GE.AND P1, PT, R0, R111, PT ;  /* 0x0000006f0000720c */ /* 0x000fc40003f26270 */
[----:B------:R-:W-:Y:S02]  /*8420*/  IADD3.X R9, R5, R11, R9, P2, !PT ;  /* 0x0000000b05097210 */ /* 0x000fe400017fe409 */
[C---:B------:R-:W-:Y:S02]  /*8430*/  LEA R96, P2, R8.reuse, R97, 0x1 ;  /* 0x0000006108607211 */ /* 0x040fe400078408ff */
[C-C-:B------:R-:W-:Y:S02]  /*8440*/  LOP3.LUT R15, R65.reuse, 0x40, R64.reuse, 0xfe, !PT ;  /* 0x00000040410f7812 */ /* 0x140fe400078efe40 */
[----:B------:R-:W-:Y:S02]  /*8450*/  LEA.HI.X R97, R8, R10, R9, 0x1, P2 ;  /* 0x0000000a08617211 */ /* 0x000fe400010f0c09 */
[C-C-:B------:R-:W-:Y:S02]  /*8460*/  LOP3.LUT R8, R65.reuse, 0x60, R64.reuse, 0xfe, !PT ;  /* 0x0000006041087812 */ /* 0x140fe400078efe40 */
[----:B------:R-:W-:Y:S01]  /*8470*/  LOP3.LUT R9, R65, 0x80, R64, 0xfe, !PT ;  /* 0x0000008041097812 */ /* 0x000fe200078efe40 */
[----:B------:R-:W-:Y:S01]  /*8480*/  @!P1 STG.E.U16 desc[UR6][R96.64+0x40], R19 ;  /* 0x0000401360009986 */ /* 0x000fe2000c101506 */
        /* <DEDUP_REMOVED lines=11> */
[----:B------:R0:W-:Y:S01]  /*8540*/  @!P6 STG.E.U16 desc[UR6][R96.64+0xc0], R23 ;  /* 0x0000c0176000e986 */ /* 0x0001e2000c101506 */
        /* <DEDUP_REMOVED lines=8> */
[----:B0-----:R-:W-:Y:S01]  /*85d0*/  IMAD R23, R166, UR8, RZ ;  /* 0x00000008a6177c24 */ /* 0x001fe2000f8e02ff */
[----:B------:R-:W-:Y:S01]  /*85e0*/  ISETP.GE.AND P1, PT, R62, R27, PT ;  /* 0x0000001b3e00720c */ /* 0x000fe20003f26270 */
[----:B------:R0:W-:Y:S01]  /*85f0*/  @!P3 STG.E.U16 desc[UR6][R96.64+0x140], R57 ;  /* 0x000140396000b986 */ /* 0x0001e2000c101506 */
[C-C-:B------:R-:W-:Y:S01]  /*8600*/  LOP3.LUT R19, R65.reuse, 0x160, R64.reuse, 0xfe, !PT ;  /* 0x0000016041137812 */ /* 0x140fe200078efe40 */
[----:B-1----:R-:W-:Y:S01]  /*8610*/  IMAD.WIDE.U32 R24, R66, UR8, RZ ;  /* 0x0000000842187c25 */ /* 0x002fe2000f8e00ff */
[C-C-:B------:R-:W-:Y:S01]  /*8620*/  LOP3.LUT R20, R65.reuse, 0x180, R64.reuse, 0xfe, !PT ;  /* 0x0000018041147812 */ /* 0x140fe200078efe40 */
[----:B------:R-:W-:Y:S01]  /*8630*/  @!P2 STG.E.U16 desc[UR6][R96.64+0x180], R89 ;  /* 0x000180596000a986 */ /* 0x000fe2000c101506 */
[C-C-:B------:R-:W-:Y:S02]  /*8640*/  LOP3.LUT R21, R65.reuse, 0x1a0, R64.reuse, 0xfe, !PT ;  /* 0x000001a041157812 */ /* 0x140fe400078efe40 */
[----:B------:R-:W-:Y:S01]  /*8650*/  LOP3.LUT R22, R65, 0x1e0, R64, 0xfe, !PT ;  /* 0x000001e041167812 */ /* 0x000fe200078efe40 */
[----:B------:R1:W-:Y:S01]  /*8660*/  @!P6 STG.E.U16 desc[UR6][R96.64+0x200], R93 ;  /* 0x0002005d6000e986 */ /* 0x0003e2000c101506 */
[----:B------:R-:W-:-:S02]  /*8670*/  ISETP.GE.AND P2, PT, R19, R111, PT ;  /* 0x0000006f1300720c */ /* 0x000fc40003f46270 */
[-C--:B------:R-:W-:Y:S01]  /*8680*/  ISETP.GE.AND P3, PT, R20, R111.reuse, PT ;  /* 0x0000006f1400720c */ /* 0x080fe20003f66270 */
[----:B0-----:R-:W-:Y:S01]  /*8690*/  IMAD R57, R66, UR9, R23 ;  /* 0x0000000942397c24 */ /* 0x001fe2000f8e0217 */
[----:B------:R-:W-:Y:S01]  /*86a0*/  LOP3.LUT R23, R65, 0x1c0, R64, 0xfe, !PT ;  /* 0x000001c041177812 */ /* 0x000fe200078efe40 */
[----:B------:R0:W-:Y:S01]  /*86b0*/  @!P5 STG.E.U16 desc[UR6][R96.64+0x240], R95 ;  /* 0x0002405f6000d986 */ /* 0x0001e2000c101506 */
[-C--:B------:R-:W-:Y:S02]  /*86c0*/  ISETP.GE.AND P6, PT, R21, R111.reuse, PT ;  /* 0x0000006f1500720c */ /* 0x080fe40003fc6270 */
[-C--:B------:R-:W-:Y:S01]  /*86d0*/  ISETP.GE.AND P5, PT, R23, R111.reuse, PT ;  /* 0x0000006f1700720c */ /* 0x080fe20003fa6270 */
[----:B------:R-:W-:Y:S01]  /*86e0*/  @!P4 STG.E.U16 desc[UR6][R96.64+0x280], R99 ;  /* 0x000280636000c986 */ /* 0x000fe2000c101506 */
[----:B------:R-:W-:Y:S01]  /*86f0*/  ISETP.GE.AND P4, PT, R22, R111, PT ;  /* 0x0000006f1600720c */ /* 0x000fe20003f86270 */
[----:B-1----:R-:W-:Y:S01]  /*8700*/  @!P1 IMAD.WIDE.U32 R92, R66, UR8, R4 ;  /* 0x00000008425c9c25 */ /* 0x002fe2000f8e0004 */
[----:B------:R-:W-:Y:S01]  /*8710*/  IADD3 R25, R25, R57, RZ ;  /* 0x0000003919197210 */ /* 0x000fe20007ffe0ff */
[----:B------:R-:W-:Y:S01]  /*8720*/  @!P2 STG.E.U16 desc[UR6][R96.64+0x2c0], R101 ;  /* 0x0002c0656000a986 */ /* 0x000fe2000c101506 */
[----:B------:R-:W-:Y:S01]  /*8730*/  ULDC.64 UR8, c[0x0][0x2a8] ;  /* 0x0000aa0000087ab9 */ /* 0x000fe20000000a00 */
[----:B------:R-:W-:Y:S01]  /*8740*/  IADD3 R26, P2, R62, 0x20, RZ ;  /* 0x000000203e1a7810 */ /* 0x000fe20007f5e0ff */
[----:B------:R-:W-:Y:S01]  /*8750*/  IMAD R89, R69, UR8, RZ ;  /* 0x0000000845597c24 */ /* 0x000fe2000f8e02ff */
[----:B------:R-:W-:Y:S01]  /*8760*/  @!P1 IADD3 R93, R57, R93, RZ ;  /* 0x0000005d395d9210 */ /* 0x000fe20007ffe0ff */
[----:B------:R-:W-:Y:S01]  /*8770*/  @!P3 STG.E.U16 desc[UR6][R96.64+0x300], R103 ;  /* 0x000300676000b986 */ /* 0x000fe2000c101506 */
[----:B0-----:R-:W-:Y:S01]  /*8780*/  IMAD.WIDE.U32 R94, R70, UR8, R24 ;  /* 0x00000008465e7c25 */ /* 0x001fe2000f8e0018 */
[----:B------:R-:W-:-:S02]  /*8790*/  IADD3.X R57, RZ, R61, RZ, P2, !PT ;  /* 0x0000003dff397210 */ /* 0x000fc400017fe4ff */
[----:B------:R-:W-:Y:S01]  /*87a0*/  @!P6 STG.E.U16 desc[UR6][R96.64+0x340], R105 ;  /* 0x000340696000e986 */ /* 0x000fe2000c101506 */
[----:B------:R-:W-:Y:S01]  /*87b0*/  @!P1 IMAD.WIDE.U32 R92, R70, UR8, R92 ;  /* 0x00000008465c9c25 */ /* 0x000fe2000f8e005c */
[----:B------:R-:W-:Y:S02]  /*87c0*/  SHF.L.U32 R24, R26, 0x1, RZ ;  /* 0x000000011a187819 */ /* 0x000fe400000006ff */
[----:B------:R-:W-:Y:S01]  /*87d0*/  @!P5 STG.E.U16 desc[UR6][R96.64+0x380], R107 ;  /* 0x0003806b6000d986 */ /* 0x000fe2000c101506 */
[----:B------:R-:W-:Y:S01]  /*87e0*/  IMAD R91, R70, UR9, R89 ;  /* 0x00000009465b7c24 */ /* 0x000fe2000f8e0259 */
[----:B------:R-:W-:Y:S01]  /*87f0*/  ULDC.64 UR8, c[0x0][0x318] ;  /* 0x0000c60000087ab9 */ /* 0x000fe20000000a00 */
[----:B------:R-:W-:Y:S01]  /*8800*/  IADD3 R89, P3, R4, R94, RZ ;  /* 0x0000005e04597210 */ /* 0x000fe20007f7e0ff */
[----:B------:R-:W-:Y:S01]  /*8810*/  @!P4 STG.E.U16 desc[UR6][R96.64+0x3c0], R109 ;  /* 0x0003c06d6000c986 */ /* 0x000fe2000c101506 */
[----:B------:R-:W-:Y:S02]  /*8820*/  SHF.L.U64.HI R25, R26, 0x1, R57 ;  /* 0x000000011a197819 */ /* 0x000fe40000010239 */
        /* <DEDUP_REMOVED lines=19> */
[----:B------:R-:W-:Y:S02]  /*8960*/  PRMT R91, RZ, 0x7610, R91 ;  /* 0x00007610ff5b7816 */ /* 0x000fe4000000005b */
[----:B------:R-:W-:Y:S01]  /*8970*/  PRMT R30, RZ, 0x7610, R30 ;  /* 0x00007610ff1e7816 */ /* 0x000fe2000000001e */
[----:B------:R-:W2:Y:S01]  /*8980*/  @!P1 LDG.E.U16 R57, desc[UR6][R92.64] ;  /* 0x000000065c399981 */ /* 0x000ea2000c1e1500 */
        /* <DEDUP_REMOVED lines=9> */
[----:B------:R-:W-:Y:S01]  /*8a20*/  PRMT R36, RZ, 0x7610, R36 ;  /* 0x00007610ff247816 */ /* 0x000fe20000000024 */
        /* <DEDUP_REMOVED lines=52> */
[----:B-1----:R-:W-:-:S03]  /*8d70*/  IMAD.U32 R50, R30, 0x10000, RZ ;  /* 0x000100001e327824 */ /* 0x002fc600078e00ff */
        /* <DEDUP_REMOVED lines=13> */
[----:B------:R-:W-:Y:S01]  /*8e50*/  FMUL.FTZ R44, R42, -1.4426950216293334961 ;  /* 0xbfb8aa3b2a2c7820 */ /* 0x000fe20000410000 */
[----:B------:R-:W-:Y:S01]  /*8e60*/  SHF.L.U32 R100, R40, 0x10, RZ ;  /* 0x0000001028647819 */ /* 0x000fe200000006ff */
[----:B------:R-:W-:-:S04]  /*8e70*/  FMUL.FTZ R48, R46, -1.4426950216293334961 ;  /* 0xbfb8aa3b2e307820 */ /* 0x000fc80000410000 */
[----:B------:R-:W0:Y:S01]  /*8e80*/  MUFU.EX2 R44, R44 ;  /* 0x0000002c002c7308 */ /* 0x000e220000000800 */
[----:B------:R-:W-:Y:S01]  /*8e90*/  FMUL.FTZ R93, R92, -1.4426950216293334961 ;  /* 0xbfb8aa3b5c5d7820 */ /* 0x000fe20000410000 */
[----:B------:R-:W-:Y:S01]  /*8ea0*/  FMUL.FTZ R97, R96, -1.4426950216293334961 ;  /* 0xbfb8aa3b60617820 */ /* 0x000fe20000410000 */
[----:B-1----:R-:W-:Y:S01]  /*8eb0*/  SHF.L.U32 R98, R30, 0x10, RZ ;  /* 0x000000101e627819 */ /* 0x002fe200000006ff */
[----:B------:R-:W-:Y:S01]  /*8ec0*/  FMUL.FTZ R101, R100, -1.4426950216293334961 ;  /* 0xbfb8aa3b64657820 */ /* 0x000fe20000410000 */
[----:B--2---:R-:W-:Y:S01]  /*8ed0*/  SHF.L.U32 R102, R36, 0x10, RZ ;  /* 0x0000001024667819 */ /* 0x004fe200000006ff */
[----:B------:R-:W-:Y:S01]  /*8ee0*/  FMUL.FTZ R57, R50, -1.4426950216293334961 ;  /* 0xbfb8aa3b32397820 */ /* 0x000fe20000410000 */
[----:B------:R-:W-:Y:S01]  /*8ef0*/  FMUL.FTZ R74, R72, -1.4426950216293334961 ;  /* 0xbfb8aa3b484a7820 */ /* 0x000fe20000410000 */
[----:B------:R-:W-:Y:S01]  /*8f00*/  FMUL.FTZ R91, R89, -1.4426950216293334961 ;  /* 0xbfb8aa3b595b7820 */ /* 0x000fe20000410000 */
[----:B------:R-:W1:Y:S01]  /*8f10*/  MUFU.EX2 R48, R48 ;  /* 0x0000003000307308 */ /* 0x000e620000000800 */
[----:B---3--:R-:W-:-:S02]  /*8f20*/  SHF.L.U32 R28, R28, 0x10, RZ ;  /* 0x000000101c1c7819 */ /* 0x008fc400000006ff */
[----:B----4-:R-:W-:Y:S02]  /*8f30*/  SHF.L.U32 R32, R32, 0x10, RZ ;  /* 0x0000001020207819 */ /* 0x010fe400000006ff */
[----:B-----5:R-:W-:Y:S02]  /*8f40*/  SHF.L.U32 R34, R34, 0x10, RZ ;  /* 0x0000001022227819 */ /* 0x020fe400000006ff */
[----:B------:R-:W-:Y:S01]  /*8f50*/  SHF.L.U32 R38, R38, 0x10, RZ ;  /* 0x0000001026267819 */ /* 0x000fe200000006ff */
[----:B------:R-:W2:Y:S01]  /*8f60*/  MUFU.EX2 R93, R93 ;  /* 0x0000005d005d7308 */ /* 0x000ea20000000800 */
[----:B------:R-:W-:Y:S01]  /*8f70*/  FMUL.FTZ R95, R94, -1.4426950216293334961 ;  /* 0xbfb8aa3b5e5f7820 */ /* 0x000fe20000410000 */
[----:B------:R-:W-:Y:S01]  /*8f80*/  FMUL.FTZ R99, R98, -1.4426950216293334961 ;  /* 0xbfb8aa3b62637820 */ /* 0x000fe20000410000 */
[----:B------:R-:W-:Y:S01]  /*8f90*/  FMUL.FTZ R103, R102, -1.4426950216293334961 ;  /* 0xbfb8aa3b66677820 */ /* 0x000fe20000410000 */
[----:B------:R-:W-:Y:S01]  /*8fa0*/  FMUL.FTZ R30, R28, -1.4426950216293334961 ;  /* 0xbfb8aa3b1c1e7820 */ /* 0x000fe20000410000 */
[----:B------:R-:W-:Y:S01]  /*8fb0*/  FMUL.FTZ R40, R32, -1.4426950216293334961 ;  /* 0xbfb8aa3b20287820 */ /* 0x000fe20000410000 */
[----:B------:R-:W-:-:S02]  /*8fc0*/  FMUL.FTZ R36, R34, -1.4426950216293334961 ;  /* 0xbfb8aa3b22247820 */ /* 0x000fc40000410000 */
[----:B------:R-:W3:Y:S01]  /*8fd0*/  MUFU.EX2 R97, R97 ;  /* 0x0000006100617308 */ /* 0x000ee20000000800 */
[----:B0-----:R-:W-:-:S07]  /*8fe0*/  SHF.L.U32 R104, R26, 0x10, RZ ;  /* 0x000000101a687819 */ /* 0x001fce00000006ff */
[----:B------:R-:W0:Y:S01]  /*8ff0*/  MUFU.EX2 R101, R101 ;  /* 0x0000006500657308 */ /* 0x000e220000000800 */
[----:B------:R-:W-:Y:S01]  /*9000*/  FMUL.FTZ R26, R38, -1.4426950216293334961 ;  /* 0xbfb8aa3b261a7820 */ /* 0x000fe20000410000 */
[----:B------:R-:W-:-:S06]  /*9010*/  FMUL.FTZ R105, R104, -1.4426950216293334961 ;  /* 0xbfb8aa3b68697820 */ /* 0x000fcc0000410000 */
[----:B------:R-:W4:Y:S01]  /*9020*/  MUFU.EX2 R57, R57 ;  /* 0x0000003900397308 */ /* 0x000f220000000800 */
[----:B------:R-:W-:-:S07]  /*9030*/  FADD.FTZ R44, R44, 1 ;  /* 0x3f8000002c2c7421 */ /* 0x000fce0000010000 */
[----:B------:R-:W5:Y:S08]  /*9040*/  MUFU.EX2 R74, R74 ;  /* 0x0000004a004a7308 */ /* 0x000f700000000800 */
[----:B------:R-:W5:Y:S08]  /*9050*/  MUFU.EX2 R91, R91 ;  /* 0x0000005b005b7308 */ /* 0x000f700000000800 */
[----:B------:R-:W5:Y:S08]  /*9060*/  MUFU.EX2 R95, R95 ;  /* 0x0000005f005f7308 */ /* 0x000f700000000800 */
[----:B------:R-:W5:Y:S08]  /*9070*/  MUFU.EX2 R99, R99 ;  /* 0x0000006300637308 */ /* 0x000f700000000800 */
[----:B------:R-:W5:Y:S08]  /*9080*/  MUFU.EX2 R103, R103 ;  /* 0x0000006700677308 */ /* 0x000f700000000800 */
[----:B------:R-:W5:Y:S01]  /*9090*/  MUFU.EX2 R105, R105 ;  /* 0x0000006900697308 */ /* 0x000f620000000800 */
[----:B-1----:R-:W-:-:S07]  /*90a0*/  FADD.FTZ R48, R48, 1 ;  /* 0x3f80000030307421 */ /* 0x002fce0000010000 */
[----:B------:R-:W1:Y:S08]  /*90b0*/  MUFU.EX2 R30, R30 ;  /* 0x0000001e001e7308 */ /* 0x000e700000000800 */
[----:B------:R-:W1:Y:S08]  /*90c0*/  MUFU.EX2 R40, R40 ;  /* 0x0000002800287308 */ /* 0x000e700000000800 */
[----:B------:R-:W1:Y:S08]  /*90d0*/  MUFU.EX2 R36, R36 ;  /* 0x0000002400247308 */ /* 0x000e700000000800 */
[----:B------:R-:W1:Y:S01]  /*90e0*/  MUFU.EX2 R26, R26 ;  /* 0x0000001a001a7308 */ /* 0x000e620000000800 */
[----:B--2---:R-:W-:-:S07]  /*90f0*/  FADD.FTZ R93, R93, 1 ;  /* 0x3f8000005d5d7421 */ /* 0x004fce0000010000 */
[----:B------:R-:W2:Y:S01]  /*9100*/  MUFU.RCP R107, R44 ;  /* 0x0000002c006b7308 */ /* 0x000ea20000001000 */
[----:B---3--:R-:W-:Y:S01]  /*9110*/  FADD.FTZ R97, R97, 1 ;  /* 0x3f80000061617421 */ /* 0x008fe20000010000 */
[----:B0-----:R-:W-:Y:S01]  /*9120*/  FADD.FTZ R101, R101, 1 ;  /* 0x3f80000065657421 */ /* 0x001fe20000010000 */
[----:B----4-:R-:W-:Y:S01]  /*9130*/  FADD.FTZ R57, R57, 1 ;  /* 0x3f80000039397421 */ /* 0x010fe20000010000 */
[----:B-----5:R-:W-:Y:S01]  /*9140*/  FADD.FTZ R74, R74, 1 ;  /* 0x3f8000004a4a7421 */ /* 0x020fe20000010000 */
[----:B------:R-:W-:-:S03]  /*9150*/  FADD.FTZ R91, R91, 1 ;  /* 0x3f8000005b5b7421 */ /* 0x000fc60000010000 */
[----:B------:R-:W0:Y:S01]  /*9160*/  MUFU.RCP R109, R48 ;  /* 0x00000030006d7308 */ /* 0x000e220000001000 */
[----:B------:R-:W-:Y:S01]  /*9170*/  FADD.FTZ R95, R95, 1 ;  /* 0x3f8000005f5f7421 */ /* 0x000fe20000010000 */
[----:B------:R-:W-:Y:S01]  /*9180*/  FADD.FTZ R99, R99, 1 ;  /* 0x3f80000063637421 */ /* 0x000fe20000010000 */
[----:B------:R-:W-:Y:S01]  /*9190*/  FADD.FTZ R103, R103, 1 ;  /* 0x3f80000067677421 */ /* 0x000fe20000010000 */
[----:B------:R-:W-:Y:S01]  /*91a0*/  FADD.FTZ R105, R105, 1 ;  /* 0x3f80000069697421 */ /* 0x000fe20000010000 */
[----:B-1----:R-:W-:Y:S01]  /*91b0*/  FADD.FTZ R30, R30, 1 ;  /* 0x3f8000001e1e7421 */ /* 0x002fe20000010000 */
[----:B------:R-:W-:Y:S02]  /*91c0*/  FADD.FTZ R40, R40, 1 ;  /* 0x3f80000028287421 */ /* 0x000fe40000010000 */
[----:B------:R2:W1:Y:S01]  /*91d0*/  MUFU.RCP R111, R57 ;  /* 0x00000039006f7308 */ /* 0x0004620000001000 */
[----:B------:R-:W-:Y:S01]  /*91e0*/  FADD.FTZ R36, R36, 1 ;  /* 0x3f80000024247421 */ /* 0x000fe20000010000 */
[----:B------:R-:W-:-:S06]  /*91f0*/  FADD.FTZ R26, R26, 1 ;  /* 0x3f8000001a1a7421 */ /* 0x000fcc0000010000 */
[----:B------:R-:W3:Y:S01]  /*9200*/  MUFU.RCP R113, R74 ;  /* 0x0000004a00717308 */ /* 0x000ee20000001000 */
[----:B--2---:R-:W-:-:S07]  /*9210*/  FMUL.FTZ R57, R42, R107 ;  /* 0x0000006b2a397220 */ /* 0x004fce0000410000 */
[----:B------:R-:W2:Y:S08]  /*9220*/  MUFU.RCP R106, R91 ;  /* 0x0000005b006a7308 */ /* 0x000eb00000001000 */
[----:B------:R-:W4:Y:S08]  /*9230*/  MUFU.RCP R93, R93 ;  /* 0x0000005d005d7308 */ /* 0x000f300000001000 */
[----:B------:R-:W5:Y:S08]  /*9240*/  MUFU.RCP R97, R97 ;  /* 0x0000006100617308 */ /* 0x000f700000001000 */
[----:B------:R-:W5:Y:S01]  /*9250*/  MUFU.RCP R101, R101 ;  /* 0x0000006500657308 */ /* 0x000f620000001000 */
[----:B0-----:R-:W-:-:S07]  /*9260*/  FMUL.FTZ R46, R46, R109 ;  /* 0x0000006d2e2e7220 */ /* 0x001fce0000410000 */
[----:B------:R-:W0:Y:S08]  /*9270*/  MUFU.RCP R95, R95 ;  /* 0x0000005f005f7308 */ /* 0x000e300000001000 */
[----:B------:R-:W0:Y:S08]  /*9280*/  MUFU.RCP R115, R30 ;  /* 0x0000001e00737308 */ /* 0x000e300000001000 */
[----:B------:R-:W0:Y:S08]  /*9290*/  MUFU.RCP R99, R99 ;  /* 0x0000006300637308 */ /* 0x000e300000001000 */
[----:B------:R-:W0:Y:S08]  /*92a0*/  MUFU.RCP R117, R40 ;  /* 0x0000002800757308 */ /* 0x000e300000001000 */
[----:B------:R-:W0:Y:S08]  /*92b0*/  MUFU.RCP R119, R36 ;  /* 0x0000002400777308 */ /* 0x000e300000001000 */
[----:B------:R-:W0:Y:S08]  /*92c0*/  MUFU.RCP R103, R103 ;  /* 0x0000006700677308 */ /* 0x000e300000001000 */
[----:B------:R-:W0:Y:S08]  /*92d0*/  MUFU.RCP R107, R26 ;  /* 0x0000001a006b7308 */ /* 0x000e300000001000 */
[----:B------:R-:W0:Y:S01]  /*92e0*/  MUFU.RCP R105, R105 ;  /* 0x0000006900697308 */ /* 0x000e220000001000 */
[----:B------:R-:W-:Y:S01]  /*92f0*/  FMUL.FTZ R46, R46, R87 ;  /* 0x000000572e2e7220 */ /* 0x000fe20000410000 */
[----:B-1----:R-:W-:Y:S01]  /*9300*/  FMUL.FTZ R87, R50, R111 ;  /* 0x0000006f32577220 */ /* 0x002fe20000410000 */
[----:B---3--:R-:W-:Y:S01]  /*9310*/  FMUL.FTZ R72, R72, R113 ;  /* 0x0000007148487220 */ /* 0x008fe20000410000 */
[----:B--2---:R-:W-:Y:S01]  /*9320*/  FMUL.FTZ R89, R89, R106 ;  /* 0x0000006a59597220 */ /* 0x004fe20000410000 */
[----:B----4-:R-:W-:Y:S01]  /*9330*/  FMUL.FTZ R92, R92, R93 ;  /* 0x0000005d5c5c7220 */ /* 0x010fe20000410000 */
        /* <DEDUP_REMOVED lines=37> */
[----:B------:R0:W-:Y:S01]  /*9590*/  STS.U16 [R29+0x2], R26 ;  /* 0x0000021a1d007388 */ /* 0x0001e20000000400 */
[----:B------:R-:W-:Y:S02]  /*95a0*/  PRMT R32, R91, 0x7632, R32 ;  /* 0x000076325b207816 */ /* 0x000fe40000000020 */
[----:B------:R-:W-:Y:S01]  /*95b0*/  PRMT R34, R77, 0x7632, R34 ;  /* 0x000076324d227816 */ /* 0x000fe20000000022 */
[----:B------:R1:W-:Y:S04]  /*95c0*/  STS.U16 [R29+0x6], R28 ;  /* 0x0000061c1d007388 */ /* 0x0003e80000000400 */
[----:B------:R2:W-:Y:S01]  /*95d0*/  STS.U16 [R29+0xa], R30 ;  /* 0x00000a1e1d007388 */ /* 0x0005e20000000400 */
[----:B0-----:R-:W-:-:S02]  /*95e0*/  PRMT R26, R85, 0x7632, R26 ;  /* 0x00007632551a7816 */ /* 0x001fc4000000001a */
[----:B-1----:R-:W-:Y:S02]  /*95f0*/  PRMT R28, R81, 0x7632, R28 ;  /* 0x00007632511c7816 */ /* 0x002fe4000000001c */
[----:B--2---:R-:W-:Y:S01]  /*9600*/  PRMT R30, R83, 0x7632, R30 ;  /* 0x00007632531e7816 */ /* 0x004fe2000000001e */
[----:B------:R-:W-:Y:S04]  /*9610*/  STS.U16 [R29], R46 ;  /* 0x0000002e1d007388 */ /* 0x000fe80000000400 */
        /* <DEDUP_REMOVED lines=33> */
[----:B------:R-:W-:Y:S02]  /*9830*/  IMAD R79, R166, UR4, RZ ;  /* 0x00000004a64f7c24 */ /* 0x000fe4000f8e02ff */
[C---:B0-----:R-:W-:Y:S01]  /*9840*/  IMAD.WIDE.U32 R28, R66.reuse, UR4, RZ ;  /* 0x00000004421c7c25 */ /* 0x041fe2000f8e00ff */
        /* <DEDUP_REMOVED lines=16> */
.L_x_1603:
[----:B------:R-:W-:Y:S05]  /*9950*/  BSYNC B0 ;  /* 0x0000000000007941 */ /* 0x000fea0003800000 */
.L_x_1602:
        /* <DEDUP_REMOVED lines=24> */
[-C--:B------:R-:W-:Y:S02]  /*9ae0*/  ISETP.GE.AND P5, PT, R18, R77.reuse, PT ;  /* 0x0000004d1200720c */ /* 0x080fe40003fa6270 */
[----:B------:R-:W-:Y:S01]  /*9af0*/  IADD3 R60, R60, 0x1, RZ ;  /* 0x000000013c3c7810 */ /* 0x000fe20007ffe0ff */
        /* <DEDUP_REMOVED lines=28> */
.L_x_1605:
        /* <DEDUP_REMOVED lines=12> */
.L_x_5197:


//--------------------- .text._Z25selective_scan_fwd_kernelI32Selective_Scan_fwd_kernel_traitsILi32ELi16ELi1ELb0ELb1ELb1ELb0EN3c108BFloat16ENS1_7complexIfEEEEv13SSMParamsBase --------------------------
	.section	.text._Z25selective_scan_fwd_kernelI32Selective_Scan_fwd_kernel_traitsILi32ELi16ELi1ELb0ELb1ELb1ELb0EN3c108BFloat16ENS1_7complexIfEEEEv13SSMParamsBase,"ax",@progbits
	.align	128
        .global         _Z25selective_scan_fwd_kernelI32Selective_Scan_fwd_kernel_traitsILi32ELi16ELi1ELb0ELb1ELb1ELb0EN3c108BFloat16ENS1_7complexIfEEEEv13SSMParamsBase
        .type           _Z25selective_scan_fwd_kernelI32Selective_Scan_fwd_kernel_traitsILi32ELi16ELi1ELb0ELb1ELb1ELb0EN3c108BFloat16ENS1_7complexIfEEEEv13SSMParamsBase,@function
        .size           _Z25selective_scan_fwd_kernelI32Selective_Scan_fwd_kernel_traitsILi32ELi16ELi1ELb0ELb1ELb1ELb0EN3c108BFloat16ENS1_7complexIfEEEEv13SSMParamsBase,(.L_x_5198 - _Z25selective_scan_fwd_kernelI32Selective_Scan_fwd_kernel_traitsILi32ELi16ELi1ELb0ELb1ELb1ELb0EN3c108BFloat16ENS1_7complexIfEEEEv13SSMParamsBase)
        .other          _Z25selective_scan_fwd_kernelI32Selective_Scan_fwd_kernel_traitsILi32ELi16ELi1ELb0ELb1ELb1ELb0EN3c108BFloat16ENS1_7complexIfEEEEv13SSMParamsBase,@"STO_CUDA_ENTRY STV_DEFAULT"
_Z25selective_scan_fwd_kernelI32Selective_Scan_fwd_kernel_traitsILi32ELi16ELi1ELb0ELb1ELb1ELb0EN3c108BFloat16ENS1_7complexIfEEEEv13SSMParamsBase:
.text._Z25selective_scan_fwd_kernelI32Selective_Scan_fwd_kernel_traitsILi32ELi16ELi1ELb0ELb1ELb1ELb0EN3c108BFloat16ENS1_7complexIfEEEEv13SSMParamsBase:
        /* <DEDUP_REMOVED lines=23> */
[----:B------:R-:W3:Y:S01]  /*0170*/  S2UR UR4, SR_CTAID.X ;  /* 0x00000000000479c3 */ /* 0x000ee20000002500 */
[----:B-1----:R-:W-:Y:S01]  /*0180*/  IABS R2, R56 ;  /* 0x0000003800027213 */ /* 0x002fe20000000000 */
[----:B0-----:R-:W-:-:S04]  /*0190*/  VIADD R6, R0, 0xffffffe ;  /* 0x0ffffffe00067836 */ /* 0x001fc80000000000 */
[----:B------:R0:W1:Y:S02]  /*01a0*/  F2I.FTZ.U32.TRUNC.NTZ R7, R6 ;  /* 0x0000000600077305 */ /* 0x000064000021f000 */
[----:B0-----:R-:W-:Y:S01]  /*01b0*/  HFMA2.MMA R6, -RZ, RZ, 0, 0 ;  /* 0x00000000ff067435 */ /* 0x001fe200000001ff */
[----:B---3--:R-:W-:Y:S01]  /*01c0*/  MOV R51, UR4 ;  /* 0x0000000400337c02 */ /* 0x008fe20008000f00 */
[----:B------:R-:W-:Y:S01]  /*01d0*/  ULDC.64 UR4, c[0x0][0x240] ;  /* 0x0000900000047ab9 */ /* 0x000fe20000000a00 */
[----:B-1----:R-:W-:Y:S02]  /*01e0*/  IADD3 R8, RZ, -R7, RZ ;  /* 0x80000007ff087210 */ /* 0x002fe40007ffe0ff */
[----:B------:R-:W-:-:S03]  /*01f0*/  SHF.R.S32.HI R209, RZ, 0x1f, R51 ;  /* 0x0000001fffd17819 */ /* 0x000fc60000011433 */
[----:B------:R-:W-:-:S04]  /*0200*/  IMAD R3, R8, R9, RZ ;  /* 0x0000000908037224 */ /* 0x000fc800078e02ff */
[----:B------:R-:W-:-:S06]  /*0210*/  IMAD.HI.U32 R7, R7, R3, R6 ;  /* 0x0000000307077227 */ /* 0x000fcc00078e0006 */
[----:B------:R-:W-:-:S05]  /*0220*/  IMAD.HI.U32 R7, R7, R2, RZ ;  /* 0x0000000207077227 */ /* 0x000fca00078e00ff */
[----:B------:R-:W-:-:S05]  /*0230*/  IADD3 R0, -R7, RZ, RZ ;  /* 0x000000ff07007210 */ /* 0x000fca0007ffe1ff */
[C---:B------:R-:W-:Y:S02]  /*0240*/  IMAD R0, R9.reuse, R0, R2 ;  /* 0x0000000009007224 */ /* 0x040fe400078e0202 */
[----:B------:R-:W0:Y:S03]  /*0250*/  LDC R2, c[0x0][0x224] ;  /* 0x00008900ff027b82 */ /* 0x000e260000000800 */
[----:B------:R-:W-:-:S13]  /*0260*/  ISETP.GT.U32.AND P1, PT, R9, R0, PT ;  /* 0x000000000900720c */ /* 0x000fda0003f24070 */
[----:B------:R-:W-:Y:S01]  /*0270*/  @!P1 IMAD.IADD R0, R0, 0x1, -R9 ;  /* 0x0000000100009824 */ /* 0x000fe200078e0a09 */
[----:B------:R-:W-:Y:S02]  /*0280*/  @!P1 IADD3 R7, R7, 0x1, RZ ;  /* 0x0000000107079810 */ /* 0x000fe40007ffe0ff */
[----:B------:R-:W-:Y:S02]  /*0290*/  ISETP.NE.AND P1, PT, R11, RZ, PT ;  /* 0x000000ff0b00720c */ /* 0x000fe40003f25270 */
[----:B------:R-:W-:Y:S02]  /*02a0*/  ISETP.GE.U32.AND P0, PT, R0, R9, PT ;  /* 0x000000090000720c */ /* 0x000fe40003f06070 */
[----:B------:R-:W-:-:S04]  /*02b0*/  LOP3.LUT R0, R56, R11, RZ, 0x3c, !PT ;  /* 0x0000000b38007212 */ /* 0x000fc800078e3cff */
[----:B------:R-:W-:Y:S01]  /*02c0*/  ISETP.GE.AND P2, PT, R0, RZ, PT ;  /* 0x000000ff0000720c */ /* 0x000fe20003f46270 */
[----:B------:R-:W-:-:S06]  /*02d0*/  IMAD R0, R209, UR4, RZ ;  /* 0x00000004d1007c24 */ /* 0x000fcc000f8e02ff */
[----:B------:R-:W-:Y:S02]  /*02e0*/  @P0 IADD3 R7, R7, 0x1, RZ ;  /* 0x0000000107070810 */ /* 0x000fe40007ffe0ff */
[----:B0-----:R-:W-:-:S03]  /*02f0*/  ISETP.GE.AND P0, PT, R2, 0x1, PT ;  /* 0x000000010200780c */ /* 0x001fc60003f06270 */
[----:B------:R-:W-:-:S05]  /*0300*/  IMAD.MOV.U32 R13, RZ, RZ, R7 ;  /* 0x000000ffff0d7224 */ /* 0x000fca00078e0007 */
[----:B------:R-:W-:Y:S02]  /*0310*/  @!P2 IADD3 R13, -R13, RZ, RZ ;  /* 0x000000ff0d0da210 */ /* 0x000fe40007ffe1ff */
[----:B------:R-:W-:-:S03]  /*0320*/  @!P1 LOP3.LUT R13, RZ, R11, RZ, 0x33, !PT ;  /* 0x0000000bff0d9212 */ /* 0x000fc600078e33ff */
[----:B--2---:R-:W-:Y:S05]  /*0330*/  @!P0 EXIT ;  /* 0x000000000000894d */ /* 0x004fea0003800000 */
[----:B------:R-:W0:Y:S01]  /*0340*/  S2R R60, SR_TID.X ;  /* 0x00000000003c7919 */ /* 0x000e220000002100 */
[----:B------:R-:W-:Y:S01]  /*0350*/  ULDC.64 UR10, c[0x0][0x260] ;  /* 0x00009800000a7ab9 */ /* 0x000fe20000000a00 */
[C---:B------:R-:W-:Y:S01]  /*0360*/  IMAD.WIDE.U32 R6, R51.reuse, UR4, RZ ;  /* 0x0000000433067c25 */ /* 0x040fe2000f8e00ff */
[----:B------:R-:W-:Y:S01]  /*0370*/  ULDC.64 UR8, c[0x0][0x298] ;  /* 0x0000a60000087ab9 */ /* 0x000fe20000000a00 */
[----:B------:R-:W1:Y:S01]  /*0380*/  LDC.64 R18, c[0x0][0x2d8] ;  /* 0x0000b600ff127b82 */ /* 0x000e620000000a00 */
[----:B------:R-:W2:Y:S01]  /*0390*/  S2R R47, SR_LANEID ;  /* 0x00000000002f7919 */ /* 0x000ea20000000000 */
[----:B------:R-:W-:Y:S01]  /*03a0*/  IMAD R11, R51, UR5, R0 ;  /* 0x00000005330b7c24 */ /* 0x000fe2000f8e0200 */
[----:B------:R-:W-:Y:S01]  /*03b0*/  ULDC.64 UR4, c[0x0][0x288] ;  /* 0x0000a20000047ab9 */ /* 0x000fe20000000a00 */
[----:B------:R-:W-:Y:S01]  /*03c0*/  IMAD R0, R209, UR10, RZ ;  /* 0x0000000ad1007c24 */ /* 0x000fe2000f8e02ff */
[----:B------:R-:W-:Y:S01]  /*03d0*/  MOV R43, RZ ;  /* 0x000000ff002b7202 */ /* 0x000fe20000000f00 */
[----:B------:R-:W-:Y:S01]  /*03e0*/  IMAD R3, R55, UR4, RZ ;  /* 0x0000000437037c24 */ /* 0x000fe2000f8e02ff */
[----:B------:R-:W-:Y:S01]  /*03f0*/  IADD3 R7, R7, R11, RZ ;  /* 0x0000000b07077210 */ /* 0x000fe20007ffe0ff */
[----:B------:R-:W-:Y:S01]  /*0400*/  IMAD R17, R51, UR11, R0 ;  /* 0x0000000b33117c24 */ /* 0x000fe2000f8e0200 */
[----:B------:R-:W-:Y:S01]  /*0410*/  SHF.R.S32.HI R0, RZ, 0x1f, R13 ;  /* 0x0000001fff007819 */ /* 0x000fe2000001140d */
[C---:B------:R-:W-:Y:S01]  /*0420*/  IMAD R11, R56.reuse, UR5, R3 ;  /* 0x00000005380b7c24 */ /* 0x040fe2000f8e0203 */
[----:B------:R-:W3:Y:S01]  /*0430*/  LDC.64 R20, c[0x0][0x2e0] ;  /* 0x0000b800ff147b82 */ /* 0x000ee20000000a00 */
[----:B------:R-:W-:Y:S01]  /*0440*/  IMAD.WIDE.U32 R2, R56, UR4, RZ ;  /* 0x0000000438027c25 */ /* 0x000fe2000f8e00ff */
[----:B------:R-:W-:-:S03]  /*0450*/  ULDC.64 UR4, c[0x0][0x258] ;  /* 0x0000960000047ab9 */ /* 0x000fc60000000a00 */
[----:B------:R-:W-:Y:S01]  /*0460*/  IMAD R5, R55, UR8, RZ ;  /* 0x0000000837057c24 */ /* 0x000fe2000f8e02ff */
[----:B------:R-:W-:Y:S01]  /*0470*/  MOV R10, R2 ;  /* 0x00000002000a7202 */ /* 0x000fe20000000f00 */
[----:B------:R-:W-:Y:S02]  /*0480*/  IMAD R12, R0, UR4, RZ ;  /* 0x00000004000c7c24 */ /* 0x000fe4000f8e02ff */
[C---:B------:R-:W-:Y:S02]  /*0490*/  IMAD R15, R56.reuse, UR9, R5 ;  /* 0x00000009380f7c24 */ /* 0x040fe4000f8e0205 */
[----:B------:R-:W-:Y:S02]  /*04a0*/  IMAD.IADD R11, R3, 0x1, R11 ;  /* 0x00000001030b7824 */ /* 0x000fe400078e020b */
[----:B------:R-:W-:Y:S01]  /*04b0*/  IMAD.WIDE.U32 R4, R56, UR8, RZ ;  /* 0x0000000838047c25 */ /* 0x000fe2000f8e00ff */
[----:B------:R-:W-:-:S03]  /*04c0*/  ULDC.64 UR8, c[0x0][0x290] ;  /* 0x0000a40000087ab9 */ /* 0x000fc60000000a00 */
[----:B------:R-:W-:Y:S01]  /*04d0*/  IMAD.WIDE.U32 R2, R13, UR4, R6 ;  /* 0x000000040d027c25 */ /* 0x000fe2000f8e0006 */
[C---:B0-----:R-:W-:Y:S02]  /*04e0*/  SHF.L.U32 R49, R60.reuse, 0x4, RZ ;  /* 0x000000043c317819 */ /* 0x041fe400000006ff */
[----:B------:R-:W-:Y:S01]  /*04f0*/  IADD3 R5, R5, R15, RZ ;  /* 0x0000000f05057210 */ /* 0x000fe20007ffe0ff */
[----:B------:R-:W-:Y:S01]  /*0500*/  IMAD R37, R13, UR5, R12 ;  /* 0x000000050d257c24 */ /* 0x000fe2000f8e020c */
[----:B------:R-:W-:Y:S01]  /*0510*/  ULDC.64 UR4, c[0x0][0x280] ;  /* 0x0000a00000047ab9 */ /* 0x000fe20000000a00 */
[----:B------:R-:W-:Y:S01]  /*0520*/  IMAD.WIDE.U32 R8, R51, UR10, RZ ;  /* 0x0000000a33087c25 */ /* 0x000fe2000f8e00ff */
[----:B------:R-:W-:Y:S02]  /*0530*/  LOP3.LUT R52, R60, 0x1f, RZ, 0xc0, !PT ;  /* 0x0000001f3c347812 */ /* 0x000fe400078ec0ff */
[----:B------:R-:W-:Y:S01]  /*0540*/  LOP3.LUT R49, R49, 0xfffffe00, RZ, 0xc0, !PT ;  /* 0xfffffe0031317812 */ /* 0x000fe200078ec0ff */
[----:B------:R-:W-:Y:S01]  /*0550*/  IMAD R6, R209, UR4, RZ ;  /* 0x00000004d1067c24 */ /* 0x000fe2000f8e02ff */
[----:B------:R-:W-:Y:S01]  /*0560*/  IADD3 R9, R9, R17, RZ ;  /* 0x0000001109097210 */ /* 0x000fe20007ffe0ff */
[----:B------:R-:W-:Y:S01]  /*0570*/  IMAD R14, R209, UR8, RZ ;  /* 0x00000008d10e7c24 */ /* 0x000fe2000f8e02ff */
[----:B------:R-:W-:Y:S01]  /*0580*/  LOP3.LUT R50, R49, R52, RZ, 0xfc, !PT ;  /* 0x0000003431327212 */ /* 0x000fe200078efcff */
[----:B------:R-:W-:-:S02]  /*0590*/  IMAD R12, R51, UR5, R6 ;  /* 0x00000005330c7c24 */ /* 0x000fc4000f8e0206 */
[C---:B------:R-:W-:Y:S01]  /*05a0*/  IMAD.WIDE.U32 R6, R51.reuse, UR4, R10 ;  /* 0x0000000433067c25 */ /* 0x040fe2000f8e000a */
[----:B------:R-:W-:Y:S01]  /*05b0*/  ULDC.64 UR4, c[0x0][0x278] ;  /* 0x00009e0000047ab9 */ /* 0x000fe20000000a00 */
[----:B------:R-:W-:Y:S02]  /*05c0*/  SHF.R.S32.HI R45, RZ, 0x1f, R50 ;  /* 0x0000001fff2d7819 */ /* 0x000fe40000011432 */
[----:B------:R-:W-:Y:S01]  /*05d0*/  IMAD.WIDE.U32 R10, R51, UR8, R4 ;  /* 0x00000008330a7c25 */ /* 0x000fe2000f8e0004 */
[----:B------:R-:W-:-:S03]  /*05e0*/  IADD3 R6, P0, R50, R6, RZ ;  /* 0x0000000632067210 */ /* 0x000fc60007f1e0ff */
[----:B------:R-:W-:Y:S01]  /*05f0*/  IMAD R0, R0, UR4, RZ ;  /* 0x0000000400007c24 */ /* 0x000fe2000f8e02ff */
[----:B------:R-:W-:Y:S01]  /*0600*/  IADD3 R17, P1, R50, R10, RZ ;  /* 0x0000000a32117210 */ /* 0x000fe20007f3e0ff */
[----:B------:R-:W-:Y:S01]  /*0610*/  IMAD R14, R51, UR9, R14 ;  /* 0x00000009330e7c24 */ /* 0x000fe2000f8e020e */
[----:B------:R-:W-:Y:S01]  /*0620*/  ULDC.64 UR8, c[0x0][0x2f8] ;  /* 0x0000be0000087ab9 */ /* 0x000fe20000000a00 */
[----:B------:R-:W-:Y:S01]  /*0630*/  IMAD.WIDE.U32 R4, R13, UR4, R8 ;  /* 0x000000040d047c25 */ /* 0x000fe2000f8e0008 */
[C---:B------:R-:W-:Y:S02]  /*0640*/  IADD3.X R7, R45.reuse, R7, R12, P0, !PT ;  /* 0x000000072d077210 */ /* 0x040fe400007fe40c */
[----:B------:R-:W-:Y:S01]  /*0650*/  IADD3.X R10, R45, R11, R14, P1, !PT ;  /* 0x0000000b2d0a7210 */ /* 0x000fe20000ffe40e */
[----:B------:R-:W-:Y:S01]  /*0660*/  IMAD R35, R13, UR5, R0 ;  /* 0x000000050d237c24 */ /* 0x000fe2000f8e0200 */
[----:B------:R-:W-:Y:S01]  /*0670*/  ULDC.64 UR4, c[0x0][0x2f0] ;  /* 0x0000bc0000047ab9 */ /* 0x000fe20000000a00 */
[----:B------:R-:W-:Y:S01]  /*0680*/  IMAD.IADD R37, R3, 0x1, R37 ;  /* 0x0000000103257824 */ /* 0x000fe200078e0225 */
[----:B-1----:R-:W-:-:S02]  /*0690*/  LEA R41, P0, R2, R18, 0x1 ;  /* 0x0000001202297211 */ /* 0x002fc400078008ff */
[----:B---3--:R-:W-:Y:S02]  /*06a0*/  LEA R39, P1, R4, R20, 0x1 ;  /* 0x0000001404277211 */ /* 0x008fe400078208ff */
[----:B------:R-:W-:Y:S02]  /*06b0*/  IADD3 R35, R5, R35, RZ ;  /* 0x0000002305237210 */ /* 0x000fe40007ffe0ff */
[----:B------:R-:W-:Y:S02]  /*06c0*/  LEA R0, P2, R6, UR4, 0x1 ;  /* 0x0000000406007c11 */ /* 0x000fe4000f8408ff */
[----:B------:R-:W-:Y:S02]  /*06d0*/  LEA R23, P3, R17, UR8, 0x1 ;  /* 0x0000000811177c11 */ /* 0x000fe4000f8608ff */
[----:B------:R-:W-:Y:S02]  /*06e0*/  LEA.HI.X R37, R2, R19, R37, 0x1, P0 ;  /* 0x0000001302257211 */ /* 0x000fe400000f0c25 */
[----:B------:R-:W-:-:S02]  /*06f0*/  LEA.HI.X R35, R4, R21, R35, 0x1, P1 ;  /* 0x0000001504237211 */ /* 0x000fc400008f0c23 */
[----:B------:R-:W-:Y:S02]  /*0700*/  LEA.HI.X R3, R6, UR5, R7, 0x1, P2 ;  /* 0x0000000506037c11 */ /* 0x000fe400090f0c07 */
[----:B--2---:R-:W-:-:S07]  /*0710*/  LEA.HI.X R17, R17, UR9, R10, 0x1, P3 ;  /* 0x0000000911117c11 */ /* 0x004fce00098f0c0a */
.L_x_1644:
[----:B0-----:R-:W0:Y:S01]  /*0720*/  LDC R2, c[0x0][0x218] ;  /* 0x00008600ff027b82 */ /* 0x001e220000000800 */
[C-C-:B------:R-:W-:Y:S02]  /*0730*/  LOP3.LUT R24, R49.reuse, 0x20, R52.reuse, 0xfe, !PT ;  /* 0x0000002031187812 */ /* 0x140fe400078efe34 */
[C-C-:B------:R-:W-:Y:S02]  /*0740*/  LOP3.LUT R26, R49.reuse, 0x40, R52.reuse, 0xfe, !PT ;  /* 0x00000040311a7812 */ /* 0x140fe400078efe34 */
[----:B------:R-:W-:Y:S01]  /*0750*/  LOP3.LUT R28, R49, 0x60, R52, 0xfe, !PT ;  /* 0x00000060311c7812 */ /* 0x000fe200078efe34 */
[----:B0-----:R-:W-:Y:S01]  /*0760*/  IMAD R33, R43, -0x200, R2 ;  /* 0xfffffe002b217824 */ /* 0x001fe200078e0202 */
[----:B------:R-:W-:Y:S02]  /*0770*/  MOV R2, R0 ;  /* 0x0000000000027202 */ /* 0x000fe40000000f00 */
[----:B------:R-:W-:Y:S02]  /*0780*/  PRMT R0, RZ, 0x7610, R0 ;  /* 0x00007610ff007816 */ /* 0x000fe40000000000 */
[----:B------:R-:W-:Y:S01]  /*0790*/  ISETP.GE.AND P0, PT, R50, R33, PT ;  /* 0x000000213200720c */ /* 0x000fe20003f06270 */
[----:B------:R-:W-:Y:S01]  /*07a0*/  BAR.SYNC.DEFER_BLOCKING 0x0 ;  /* 0x0000000000007b1d */ /* 0x000fe20000010000 */
[----:B------:R-:W-:-:S02]  /*07b0*/  LOP3.LUT R30, R49, 0x80, R52, 0xfe, !PT ;  /* 0x00000080311e7812 */ /* 0x000fc400078efe34 */
[----:B------:R-:W-:Y:S02]  /*07c0*/  LOP3.LUT R32, R49, 0xa0, R52, 0xfe, !PT ;  /* 0x000000a031207812 */ /* 0x000fe400078efe34 */
[-C--:B------:R-:W-:Y:S02]  /*07d0*/  ISETP.GE.AND P1, PT, R26, R33.reuse, PT ;  /* 0x000000211a00720c */ /* 0x080fe40003f26270 */
[-C--:B------:R-:W-:Y:S02]  /*07e0*/  ISETP.GE.AND P2, PT, R28, R33.reuse, PT ;  /* 0x000000211c00720c */ /* 0x080fe40003f46270 */
[-C--:B------:R-:W-:Y:S02]  /*07f0*/  ISETP.GE.AND P3, PT, R30, R33.reuse, PT ;  /* 0x000000211e00720c */ /* 0x080fe40003f66270 */
[----:B------:R-:W-:Y:S02]  /*0800*/  ISETP.GE.AND P4, PT, R32, R33, PT ;  /* 0x000000212000720c */ /* 0x000fe40003f86270 */
[----:B------:R-:W-:-:S02]  /*0810*/  PRMT R4, RZ, 0x7610, R4 ;  /* 0x00007610ff047816 */ /* 0x000fc40000000004 */
[----:B------:R-:W-:Y:S01]  /*0820*/  PRMT R6, RZ, 0x7610, R6 ;  /* 0x00007610ff067816 */ /* 0x000fe20000000006 */
[----:B------:R-:W2:Y:S01]  /*0830*/  @!P0 LDG.E.U16 R0, desc[UR6][R2.64] ;  /* 0x0000000602008981 */ /* 0x000ea2000c1e1500 */
[----:B------:R-:W-:Y:S02]  /*0840*/  ISETP.GE.AND P0, PT, R24, R33, PT ;  /* 0x000000211800720c */ /* 0x000fe40003f06270 */
[----:B------:R-:W-:Y:S02]  /*0850*/  PRMT R8, RZ, 0x7610, R8 ;  /* 0x00007610ff087816 */ /* 0x000fe40000000008 */
[----:B------:R-:W3:Y:S01]  /*0860*/  @!P1 LDG.E.U16 R6, desc[UR6][R2.64+0x80] ;  /* 0x0000800602069981 */ /* 0x000ee2000c1e1500 */
[----:B------:R-:W-:Y:S02]  /*0870*/  PRMT R5, RZ, 0x7610, R5 ;  /* 0x00007610ff057816 */ /* 0x000fe40000000005 */
[C---:B------:R-:W-:Y:S02]  /*0880*/  LOP3.LUT R34, R49.reuse, 0xc0, R52, 0xfe, !PT ;  /* 0x000000c031227812 */ /* 0x040fe400078efe34 */
[----:B------:R-:W-:Y:S01]  /*0890*/  PRMT R10, RZ, 0x7610, R10 ;  /* 0x00007610ff0a7816 */ /* 0x000fe2000000000a */
[----:B------:R-:W4:Y:S01]  /*08a0*/  @!P2 LDG.E.U16 R8, desc[UR6][R2.64+0xc0] ;  /* 0x0000c0060208a981 */ /* 0x000f22000c1e1500 */
[----:B------:R-:W-:-:S02]  /*08b0*/  LOP3.LUT R36, R49, 0xe0, R52, 0xfe, !PT ;  /* 0x000000e031247812 */ /* 0x000fc400078efe34 */
[C-C-:B------:R-:W-:Y:S01]  /*08c0*/  LOP3.LUT R38, R49.reuse, 0x100, R52.reuse, 0xfe, !PT ;  /* 0x0000010031267812 */ /* 0x140fe200078efe34 */
[----:B------:R-:W3:Y:S01]  /*08d0*/  @!P0 LDG.E.U16 R4, desc[UR6][R2.64+0x40] ;  /* 0x0000400602048981 */ /* 0x000ee2000c1e1500 */
[C-C-:B------:R-:W-:Y:S02]  /*08e0*/  LOP3.LUT R40, R49.reuse, 0x120, R52.reuse, 0xfe, !PT ;  /* 0x0000012031287812 */ /* 0x140fe400078efe34 */
[-C--:B------:R-:W-:Y:S01]  /*08f0*/  ISETP.GE.AND P0, PT, R34, R33.reuse, PT ;  /* 0x000000212200720c */ /* 0x080fe20003f06270 */
[----:B------:R-:W4:Y:S01]  /*0900*/  @!P3 LDG.E.U16 R5, desc[UR6][R2.64+0x100] ;  /* 0x000100060205b981 */ /* 0x000f22000c1e1500 */
[----:B------:R-:W-:Y:S02]  /*0910*/  LOP3.LUT R42, R49, 0x140, R52, 0xfe, !PT ;  /* 0x00000140312a7812 */ /* 0x000fe400078efe34 */
[-C--:B------:R-:W-:Y:S01]  /*0920*/  ISETP.GE.AND P1, PT, R36, R33.reuse, PT ;  /* 0x000000212400720c */ /* 0x080fe20003f26270 */
        /* <DEDUP_REMOVED lines=9> */
[----:B------:R-:W-:-:S02]  /*09c0*/  LOP3.LUT R44, R49, 0x160, R52, 0xfe, !PT ;  /* 0x00000160312c7812 */ /* 0x000fc400078efe34 */
[----:B------:R-:W-:Y:S01]  /*09d0*/  PRMT R9, RZ, 0x7610, R9 ;  /* 0x00007610ff097816 */ /* 0x000fe20000000009 */
[----:B------:R-:W4:Y:S01]  /*09e0*/  @!P1 LDG.E.U16 R14, desc[UR6][R2.64+0x1c0] ;  /* 0x0001c006020e9981 */ /* 0x000f22000c1e1500 */
[C-C-:B------:R-:W-:Y:S02]  /*09f0*/  LOP3.LUT R46, R49.reuse, 0x180, R52.reuse, 0xfe, !PT ;  /* 0x00000180312e7812 */ /* 0x140fe400078efe34 */
[C-C-:B------:R-:W-:Y:S01]  /*0a00*/  LOP3.LUT R48, R49.reuse, 0x1a0, R52.reuse, 0xfe, !PT ;  /* 0x000001a031307812 */ /* 0x140fe200078efe34 */
[----:B------:R-:W4:Y:S01]  /*0a10*/  @!P2 LDG.E.U16 R7, desc[UR6][R2.64+0x200] ;  /* 0x000200060207a981 */ /* 0x000f22000c1e1500 */
        /* <DEDUP_REMOVED lines=22> */
[-C--:B------:R-:W-:Y:S01]  /*0b80*/  ISETP.GE.AND P1, PT, R24, R33.reuse, PT ;  /* 0x000000211800720c */ /* 0x080fe20003f26270 */
[C---:B------:R-:W-:Y:S01]  /*0b90*/  VIADD R24, R47.reuse, 0x20 ;  /* 0x000000202f187836 */ /* 0x040fe20000000000 */
[-C--:B------:R-:W-:Y:S02]  /*0ba0*/  ISETP.GE.AND P0, PT, R26, R33.reuse, PT ;  /* 0x000000211a00720c */ /* 0x080fe40003f06270 */
[-C--:B------:R-:W-:Y:S02]  /*0bb0*/  ISETP.GE.AND P2, PT, R28, R33.reuse, PT ;  /* 0x000000211c00720c */ /* 0x080fe40003f46270 */
[----:B------:R-:W-:Y:S02]  /*0bc0*/  IADD3 R26, R47, 0x40, RZ ;  /* 0x000000402f1a7810 */ /* 0x000fe40007ffe0ff */
[----:B------:R-:W-:Y:S01]  /*0bd0*/  ISETP.GE.AND P4, PT, R30, R33, PT ;  /* 0x000000211e00720c */ /* 0x000fe20003f86270 */
[----:B0-----:R-:W-:-:S06]  /*0be0*/  ULEA UR4, UR5, UR4, 0x18 ;  /* 0x0000000405047291 */ /* 0x001fcc000f8ec03f */
[----:B------:R-:W-:Y:S02]  /*0bf0*/  LEA R31, R31, UR4, 0x1 ;  /* 0x000000041f1f7c11 */ /* 0x000fe4000f8e08ff */
[----:B------:R-:W-:Y:S01]  /*0c00*/  ISETP.GE.AND P6, PT, R32, R33, PT ;  /* 0x000000212000720c */ /* 0x000fe20003fc6270 */
[C---:B------:R-:W-:Y:S01]  /*0c10*/  VIADD R32, R47.reuse, 0xa0 ;  /* 0x000000a02f207836 */ /* 0x040fe20000000000 */
[C---:B------:R-:W-:Y:S02]  /*0c20*/  IADD3 R28, R47.reuse, 0x60, RZ ;  /* 0x000000602f1c7810 */ /* 0x040fe40007ffe0ff */
[----:B------:R-:W-:Y:S02]  /*0c30*/  IADD3 R30, R47, 0x80, RZ ;  /* 0x000000802f1e7810 */ /* 0x000fe40007ffe0ff */
[-C--:B------:R-:W-:Y:S02]  /*0c40*/  LEA.HI.SX32 R24, R24, R47.reuse, 0x1b ;  /* 0x0000002f18187211 */ /* 0x080fe400078fdaff */
[----:B------:R-:W-:-:S02]  /*0c50*/  LEA.HI.SX32 R26, R26, R47, 0x1b ;  /* 0x0000002f1a1a7211 */ /* 0x000fc400078fdaff */
[-C--:B------:R-:W-:Y:S02]  /*0c60*/  LEA.HI.SX32 R28, R28, R47.reuse, 0x1b ;  /* 0x0000002f1c1c7211 */ /* 0x080fe400078fdaff */
[-C--:B------:R-:W-:Y:S02]  /*0c70*/  LEA.HI.SX32 R30, R30, R47.reuse, 0x1b ;  /* 0x0000002f1e1e7211 */ /* 0x080fe400078fdaff */
[----:B------:R-:W-:Y:S02]  /*0c80*/  LEA.HI.SX32 R32, R32, R47, 0x1b ;  /* 0x0000002f20207211 */ /* 0x000fe400078fdaff */
[----:B------:R-:W-:Y:S02]  /*0c90*/  LEA R29, R24, UR4, 0x1 ;  /* 0x00000004181d7c11 */ /* 0x000fe4000f8e08ff */
[----:B------:R-:W-:Y:S02]  /*0ca0*/  LEA R59, R26, UR4, 0x1 ;  /* 0x000000041a3b7c11 */ /* 0x000fe4000f8e08ff */
[----:B------:R-:W-:Y:S01]  /*0cb0*/  LEA R57, R28, UR4, 0x1 ;  /* 0x000000041c397c11 */ /* 0x000fe2000f8e08ff */
[C---:B------:R-:W-:Y:S01]  /*0cc0*/  VIADD R28, R47.reuse, 0x120 ;  /* 0x000001202f1c7836 */ /* 0x040fe20000000000 */
[----:B------:R-:W-:-:S02]  /*0cd0*/  IADD3 R24, R47, 0xe0, RZ ;  /* 0x000000e02f187810 */ /* 0x000fc40007ffe0ff */
[----:B------:R-:W-:Y:S02]  /*0ce0*/  LEA R62, R30, UR4, 0x1 ;  /* 0x000000041e3e7c11 */ /* 0x000fe4000f8e08ff */
[C---:B------:R-:W-:Y:S02]  /*0cf0*/  IADD3 R26, R47.reuse, 0x100, RZ ;  /* 0x000001002f1a7810 */ /* 0x040fe40007ffe0ff */
[----:B------:R-:W-:Y:S02]  /*0d00*/  LEA R61, R32, UR4, 0x1 ;  /* 0x00000004203d7c11 */ /* 0x000fe4000f8e08ff */
[----:B------:R-:W-:Y:S02]  /*0d10*/  IADD3 R30, R47, 0x140, RZ ;  /* 0x000001402f1e7810 */ /* 0x000fe40007ffe0ff */
[-C--:B------:R-:W-:Y:S02]  /*0d20*/  LEA.HI.SX32 R24, R24, R47.reuse, 0x1b ;  /* 0x0000002f18187211 */ /* 0x080fe400078fdaff */
[----:B------:R-:W-:-:S02]  /*0d30*/  LEA.HI.SX32 R26, R26, R47, 0x1b ;  /* 0x0000002f1a1a7211 */ /* 0x000fc400078fdaff */
[-C--:B------:R-:W-:Y:S02]  /*0d40*/  LEA.HI.SX32 R28, R28, R47.reuse, 0x1b ;  /* 0x0000002f1c1c7211 */ /* 0x080fe400078fdaff */
[----:B------:R-:W-:Y:S02]  /*0d50*/  LEA.HI.SX32 R30, R30, R47, 0x1b ;  /* 0x0000002f1e1e7211 */ /* 0x000fe400078fdaff */
[----:B------:R-:W-:Y:S02]  /*0d60*/  LEA R67, R24, UR4, 0x1 ;  /* 0x0000000418437c11 */ /* 0x000fe4000f8e08ff */
[----:B------:R-:W-:Y:S02]  /*0d70*/  LEA R66, R26, UR4, 0x1 ;  /* 0x000000041a427c11 */ /* 0x000fe4000f8e08ff */
[----:B------:R-:W-:Y:S02]  /*0d80*/  LEA R65, R28, UR4, 0x1 ;  /* 0x000000041c417c11 */ /* 0x000fe4000f8e08ff */
[----:B------:R-:W-:-:S02]  /*0d90*/  LEA R70, R30, UR4, 0x1 ;  /* 0x000000041e467c11 */ /* 0x000fc4000f8e08ff */
[----:B------:R-:W-:Y:S02]  /*0da0*/  PRMT R24, RZ, 0x7610, R24 ;  /* 0x00007610ff187816 */ /* 0x000fe40000000018 */
        /* <DEDUP_REMOVED lines=12> */
[----:B--2---:R0:W-:Y:S02]  /*0e70*/  STS.U16 [R31], R0 ;  /* 0x000000001f007388 */ /* 0x0041e40000000400 */
[----:B0-----:R-:W-:-:S04]  /*0e80*/  IADD3 R0, R47, 0xc0, RZ ;  /* 0x000000c02f007810 */ /* 0x001fc80007ffe0ff */
[-C--:B------:R-:W-:Y:S01]  /*0e90*/  LEA.HI.SX32 R0, R0, R47.reuse, 0x1b ;  /* 0x0000002f00007211 */ /* 0x080fe200078fdaff */
[----:B---3--:R0:W-:Y:S03]  /*0ea0*/  STS.U16 [R29+0x40], R4 ;  /* 0x000040041d007388 */ /* 0x0081e60000000400 */
[----:B------:R-:W-:Y:S02]  /*0eb0*/  LEA R63, R0, UR4, 0x1 ;  /* 0x00000004003f7c11 */ /* 0x000fe4000f8e08ff */
[C---:B------:R-:W-:Y:S01]  /*0ec0*/  IADD3 R0, R47.reuse, 0x160, RZ ;  /* 0x000001602f007810 */ /* 0x040fe20007ffe0ff */
[----:B------:R1:W-:Y:S03]  /*0ed0*/  STS.U16 [R59+0x80], R6 ;  /* 0x000080063b007388 */ /* 0x0003e60000000400 */
[----:B------:R-:W-:Y:S01]  /*0ee0*/  LEA.HI.SX32 R0, R0, R47, 0x1b ;  /* 0x0000002f00007211 */ /* 0x000fe200078fdaff */
[----:B----4-:R2:W-:Y:S01]  /*0ef0*/  STS.U16 [R57+0xc0], R8 ;  /* 0x0000c00839007388 */ /* 0x0105e20000000400 */
[----:B0-----:R-:W-:-:S03]  /*0f00*/  IADD3 R4, R47, 0x180, RZ ;  /* 0x000001802f047810 */ /* 0x001fc60007ffe0ff */
[----:B------:R-:W-:Y:S01]  /*0f10*/  STS.U16 [R62+0x100], R5 ;  /* 0x000100053e007388 */ /* 0x000fe20000000400 */
[----:B-1----:R-:W-:-:S03]  /*0f20*/  VIADD R6, R47, 0x1a0 ;  /* 0x000001a02f067836 */ /* 0x002fc60000000000 */
[----:B------:R0:W-:Y:S01]  /*0f30*/  STS.U16 [R61+0x140], R10 ;  /* 0x0001400a3d007388 */ /* 0x0001e20000000400 */
[C---:B--2---:R-:W-:Y:S02]  /*0f40*/  IADD3 R8, R47.reuse, 0x1c0, RZ ;  /* 0x000001c02f087810 */ /* 0x044fe40007ffe0ff */
[-C--:B------:R-:W-:Y:S02]  /*0f50*/  LEA.HI.SX32 R4, R4, R47.reuse, 0x1b ;  /* 0x0000002f04047211 */ /* 0x080fe400078fdaff */
[----:B------:R-:W-:Y:S02]  /*0f60*/  LEA R69, R0, UR4, 0x1 ;  /* 0x0000000400457c11 */ /* 0x000fe4000f8e08ff */
[-C--:B------:R-:W-:Y:S02]  /*0f70*/  LEA.HI.SX32 R6, R6, R47.reuse, 0x1b ;  /* 0x0000002f06067211 */ /* 0x080fe400078fdaff */
[C---:B0-----:R-:W-:Y:S02]  /*0f80*/  IADD3 R10, R47.reuse, 0x1e0, RZ ;  /* 0x000001e02f0a7810 */ /* 0x041fe40007ffe0ff */
[----:B------:R-:W-:Y:S01]  /*0f90*/  SHF.L.U32 R0, R47, 0x4, RZ ;  /* 0x000000042f007819 */ /* 0x000fe200000006ff */
[----:B------:R-:W-:Y:S01]  /*0fa0*/  STS.U16 [R63+0x180], R12 ;  /* 0x0001800c3f007388 */ /* 0x000fe20000000400 */
[----:B------:R-:W-:-:S02]  /*0fb0*/  LEA.HI.SX32 R8, R8, R47, 0x1b ;  /* 0x0000002f08087211 */ /* 0x000fc400078fdaff */
[----:B------:R-:W-:Y:S01]  /*0fc0*/  LEA.HI.SX32 R10, R10, R47, 0x1b ;  /* 0x0000002f0a0a7211 */ /* 0x000fe200078fdaff */
[----:B------:R-:W-:Y:S01]  /*0fd0*/  STS.U16 [R67+0x1c0], R14 ;  /* 0x0001c00e43007388 */ /* 0x000fe20000000400 */
[----:B------:R-:W-:Y:S02]  /*0fe0*/  LEA R71, R4, UR4, 0x1 ;  /* 0x0000000404477c11 */ /* 0x000fe4000f8e08ff */
[----:B------:R-:W-:Y:S01]  /*0ff0*/  LEA R73, R6, UR4, 0x1 ;  /* 0x0000000406497c11 */ /* 0x000fe2000f8e08ff */
[----:B------:R-:W-:Y:S01]  /*1000*/  STS.U16 [R66+0x200], R7 ;  /* 0x0002000742007388 */ /* 0x000fe20000000400 */
[----:B------:R-:W-:Y:S02]  /*1010*/  LEA.HI.SX32 R27, R0, R0, 0x1b ;  /* 0x00000000001b7211 */ /* 0x000fe400078fdaff */
[----:B------:R-:W-:Y:S01]  /*1020*/  LEA R72, R8, UR4, 0x1 ;  /* 0x0000000408487c11 */ /* 0x000fe2000f8e08ff */
[----:B------:R-:W-:Y:S01]  /*1030*/  STS.U16 [R65+0x240], R16 ;  /* 0x0002401041007388 */ /* 0x000fe20000000400 */
[----:B------:R-:W-:-:S03]  /*1040*/  LEA R74, R10, UR4, 0x1 ;  /* 0x000000040a4a7c11 */ /* 0x000fc6000f8e08ff */
[----:B------:R-:W-:Y:S01]  /*1050*/  STS.U16 [R70+0x280], R9 ;  /* 0x0002800946007388 */ /* 0x000fe20000000400 */
[----:B------:R-:W-:-:S03]  /*1060*/  LEA R27, R27, UR4, 0x1 ;  /* 0x000000041b1b7c11 */ /* 0x000fc6000f8e08ff */
        /* <DEDUP_REMOVED lines=23> */
[--C-:B------:R-:W-:Y:S01]  /*11e0*/  IMAD.MOV.U32 R16, RZ, RZ, R23.reuse ;  /* 0x000000ffff107224 */ /* 0x100fe200078e0017 */
[----:B------:R-:W-:Y:S01]  /*11f0*/  BAR.SYNC.DEFER_BLOCKING 0x0 ;  /* 0x0000000000007b1d */ /* 0x000fe20000010000 */
[----:B------:R-:W-:-:S02]  /*1200*/  PRMT R23, RZ, 0x7610, R23 ;  /* 0x00007610ff177816 */ /* 0x000fc40000000017 */
[----:B------:R-:W-:-:S03]  /*1210*/  PRMT R0, RZ, 0x7610, R0 ;  /* 0x00007610ff007816 */ /* 0x000fc60000000000 */
        /* <DEDUP_REMOVED lines=49> */
[----:B------:R-:W-:Y:S04]  /*1530*/  LDS.U16 R25, [R27+0x4] ;  /* 0x000004001b197984 */ /* 0x000fe80000000400 */
[----:B------:R-:W-:Y:S04]  /*1540*/  LDS.U16 R30, [R27+0x8] ;  /* 0x000008001b1e7984 */ /* 0x000fe80000000400 */
[----:B------:R-:W-:Y:S04]  /*1550*/  LDS.U16 R32, [R27+0xa] ;  /* 0x00000a001b207984 */ /* 0x000fe80000000400 */
[----:B------:R-:W3:Y:S04]  /*1560*/  LDS.U16 R28, [R27+0x6] ;  /* 0x000006001b1c7984 */ /* 0x000ee80000000400 */
[----:B------:R-:W4:Y:S04]  /*1570*/  LDS.U16 R34, [R27+0xc] ;  /* 0x00000c001b227984 */ /* 0x000f280000000400 */
        /* <DEDUP_REMOVED lines=13> */
[----:B------:R-:W-:Y:S01]  /*1650*/  ISETP.EQ.OR P4, PT, RZ, UR5, P4 ;  /* 0x00000005ff007c0c */ /* 0x000fe2000a782670 */
[----:B---3--:R-:W-:Y:S01]  /*1660*/  IMAD.U32 R28, R28, 0x10000, RZ ;  /* 0x000100001c1c7824 */ /* 0x008fe200078e00ff */
[----:B------:R-:W-:Y:S01]  /*1670*/  SHF.L.U32 R44, R25, 0x10, RZ ;  /* 0x00000010192c7819 */ /* 0x000fe200000006ff */
[--C-:B------:R-:W-:Y:S01]  /*1680*/  FADD.FTZ R46, R26, R53.reuse ;  /* 0x000000351a2e7221 */ /* 0x100fe20000010000 */
[----:B------:R-:W-:Y:S02]  /*1690*/  SHF.L.U32 R30, R30, 0x10, RZ ;  /* 0x000000101e1e7819 */ /* 0x000fe400000006ff */
[----:B------:R-:W-:Y:S01]  /*16a0*/  SHF.L.U32 R32, R32, 0x10, RZ ;  /* 0x0000001020207819 */ /* 0x000fe200000006ff */
[--C-:B------:R-:W-:Y:S01]  /*16b0*/  FADD.FTZ R44, R44, R53.reuse ;  /* 0x000000352c2c7221 */ /* 0x100fe20000010000 */
[--C-:B------:R-:W-:Y:S01]  /*16c0*/  FADD.FTZ R42, R28, R53.reuse ;  /* 0x000000351c2a7221 */ /* 0x100fe20000010000 */
[--C-:B------:R-:W-:Y:S01]  /*16d0*/  FADD.FTZ R40, R30, R53.reuse ;  /* 0x000000351e287221 */ /* 0x100fe20000010000 */
[----:B----4-:R-:W-:Y:S01]  /*16e0*/  SHF.L.U32 R34, R34, 0x10, RZ ;  /* 0x0000001022227819 */ /* 0x010fe200000006ff */
[----:B------:R-:W-:Y:S01]  /*16f0*/  FADD.FTZ R38, R32, R53 ;  /* 0x0000003520267221 */ /* 0x000fe20000010000 */
[----:B------:R-:W-:-:S02]  /*1700*/  FSETP.GTU.FTZ.AND P5, PT, R46, 20, PT ;  /* 0x41a000002e00780b */ /* 0x000fc40003fbc000 */
[----:B0-----:R-:W-:Y:S01]  /*1710*/  ISETP.GE.AND P6, PT, R36, 0x1, PT ;  /* 0x000000012400780c */ /* 0x001fe20003fc6270 */
[----:B------:R-:W-:Y:S01]  /*1720*/  FADD.FTZ R36, R34, R53 ;  /* 0x0000003522247221 */ /* 0x000fe20000010000 */
[----:B------:R-:W-:Y:S02]  /*1730*/  FSETP.GTU.FTZ.AND P3, PT, R44, 20, PT ;  /* 0x41a000002c00780b */ /* 0x000fe40003f7c000 */
        /* <DEDUP_REMOVED lines=36> */
.L_x_1607:
[----:B------:R-:W-:Y:S05]  /*1980*/  BSYNC B0 ;  /* 0x0000000000007941 */ /* 0x000fea0003800000 */
.L_x_1606:
        /* <DEDUP_REMOVED lines=36> */
.L_x_1609:
[----:B------:R-:W-:Y:S05]  /*1bd0*/  BSYNC B0 ;  /* 0x0000000000007941 */ /* 0x000fea0003800000 */
.L_x_1608:
        /* <DEDUP_REMOVED lines=38> */
.L_x_1611:
[----:B------:R-:W-:Y:S05]  /*1e40*/  BSYNC B0 ;  /* 0x0000000000007941 */ /* 0x000fea0003800000 */
.L_x_1610:
        /* <DEDUP_REMOVED lines=36> */
.L_x_1613:
[----:B------:R-:W-:Y:S05]  /*2090*/  BSYNC B0 ;  /* 0x0000000000007941 */ /* 0x000fea0003800000 */
.L_x_1612:
        /* <DEDUP_REMOVED lines=38> */
.L_x_1615:
[----:B------:R-:W-:Y:S05]  /*2300*/  BSYNC B0 ;  /* 0x0000000000007941 */ /* 0x000fea0003800000 */
.L_x_1614:
        /* <DEDUP_REMOVED lines=36> */
.L_x_1617:
[----:B------:R-:W-:Y:S05]  /*2550*/  BSYNC B0 ;  /* 0x0000000000007941 */ /* 0x000fea0003800000 */
.L_x_1616:
        /* <DEDUP_REMOVED lines=38> */
.L_x_1619:
[----:B------:R-:W-:Y:S05]  /*27c0*/  BSYNC B0 ;  /* 0x0000000000007941 */ /* 0x000fea0003800000 */
.L_x_1618:
[----:B------:R-:W-:Y:S01]  /*27d0*/  SHF.L.U32 R24, R24, 0x10, RZ ;  /* 0x0000001018187819 */ /* 0x000fe200000006ff */
[----:B------:R-:W-:Y:S01]  /*27e0*/  BSSY B0, `(.L_x_1620) ;  /* 0x0000024000007945 */ /* 0x000fe20003800000 */
[----:B------:R-:W-:Y:S02]  /*27f0*/  FSETP.GTU.FTZ.AND P4, PT, R0, 20, PT ;  /* 0x41a000000000780b */ /* 0x000fe40003f9c000 */
[----:B------:R-:W-:Y:S01]  /*2800*/  SHF.L.U32 R21, R21, 0x10, RZ ;  /* 0x0000001015157819 */ /* 0x000fe200000006ff */
[----:B------:R-:W-:Y:S01]  /*2810*/  FADD.FTZ R58, R24, R53 ;  /* 0x00000035183a7221 */ /* 0x000fe20000010000 */
        /* <DEDUP_REMOVED lines=32> */
.L_x_1621:
[----:B------:R-:W-:Y:S05]  /*2a20*/  BSYNC B0 ;  /* 0x0000000000007941 */ /* 0x000fea0003800000 */
.L_x_1620:
[----:B------:R-:W-:Y:S01]  /*2a30*/  ISETP.EQ.OR P3, PT, RZ, UR5, P3 ;  /* 0x00000005ff007c0c */ /* 0x000fe20009f62670 */
[----:B------:R-:W-:Y:S01]  /*2a40*/  IMAD.U32 R64, R23, 0x10000, RZ ;  /* 0x0001000017407824 */ /* 0x000fe200078e00ff */
[----:B------:R-:W-:Y:S01]  /*2a50*/  BSSY B0, `(.L_x_1622) ;  /* 0x0000028000007945 */ /* 0x000fe20003800000 */
[----:B------:R-:W-:Y:S01]  /*2a60*/  FSETP.GTU.FTZ.AND P5, PT, R58, 20, PT ;  /* 0x41a000003a00780b */ /* 0x000fe20003fbc000 */
[----:B------:R-:W-:Y:S01]  /*2a70*/  IMAD.U32 R15, R15, 0x10000, RZ ;  /* 0x000100000f0f7824 */ /* 0x000fe200078e00ff */
[----:B------:R-:W-:Y:S01]  /*2a80*/  ISETP.EQ.OR P2, PT, RZ, UR5, P2 ;  /* 0x00000005ff007c0c */ /* 0x000fe20009742670 */
[----:B------:R-:W-:Y:S01]  /*2a90*/  FADD.FTZ R64, R64, R53 ;  /* 0x0000003540407221 */ /* 0x000fe20000010000 */
[----:B------:R-:W-:Y:S02]  /*2aa0*/  SHF.L.U32 R23, R20, 0x10, RZ ;  /* 0x0000001014177819 */ /* 0x000fe400000006ff */
[----:B------:R-:W-:Y:S02]  /*2ab0*/  SHF.L.U32 R93, R19, 0x10, RZ ;  /* 0x00000010135d7819 */ /* 0x000fe400000006ff */
[----:B------:R-:W-:-:S02]  /*2ac0*/  SHF.L.U32 R25, R18, 0x10, RZ ;  /* 0x0000001012197819 */ /* 0x000fc400000006ff */
        /* <DEDUP_REMOVED lines=32> */
.L_x_1623:
[----:B------:R-:W-:Y:S05]  /*2cd0*/  BSYNC B0 ;  /* 0x0000000000007941 */ /* 0x000fea0003800000 */
.L_x_1622:
[----:B------:R-:W-:Y:S01]  /*2ce0*/  SHF.L.U32 R22, R22, 0x10, RZ ;  /* 0x0000001016167819 */ /* 0x000fe200000006ff */
[----:B------:R-:W-:Y:S01]  /*2cf0*/  BSSY B0, `(.L_x_1624) ;  /* 0x0000027000007945 */ /* 0x000fe20003800000 */
[----:B------:R-:W-:Y:S01]  /*2d00*/  IMAD.U32 R97, R13, 0x10000, RZ ;  /* 0x000100000d617824 */ /* 0x000fe200078e00ff */
[----:B------:R-:W-:Y:S02]  /*2d10*/  FSETP.GTU.FTZ.AND P3, PT, R64, 20, PT ;  /* 0x41a000004000780b */ /* 0x000fe40003f7c000 */
[----:B------:R-:W-:Y:S01]  /*2d20*/  SHF.L.U32 R99, R14, 0x10, RZ ;  /* 0x000000100e637819 */ /* 0x000fe200000006ff */
[----:B------:R-:W-:Y:S01]  /*2d30*/  FADD.FTZ R68, R22, R53 ;  /* 0x0000003516447221 */ /* 0x000fe20000010000 */
        /* <DEDUP_REMOVED lines=34> */
.L_x_1625:
[----:B------:R-:W-:Y:S05]  /*2f60*/  BSYNC B0 ;  /* 0x0000000000007941 */ /* 0x000fea0003800000 */
.L_x_1624:
        /* <DEDUP_REMOVED lines=46> */
.L_x_1627:
[----:B------:R-:W-:Y:S05]  /*3250*/  BSYNC B0 ;  /* 0x0000000000007941 */ /* 0x000fea0003800000 */
.L_x_1626:
        /* <DEDUP_REMOVED lines=33> */
.L_x_1629:
[----:B------:R-:W-:Y:S05]  /*3470*/  BSYNC B0 ;  /* 0x0000000000007941 */ /* 0x000fea0003800000 */
.L_x_1628:
        /* <DEDUP_REMOVED lines=33> */
.L_x_1631:
[----:B------:R-:W-:Y:S05]  /*3690*/  BSYNC B0 ;  /* 0x0000000000007941 */ /* 0x000fea0003800000 */
.L_x_1630:
        /* <DEDUP_REMOVED lines=33> */
.L_x_1633:
[----:B------:R-:W-:Y:S05]  /*38b0*/  BSYNC B0 ;  /* 0x0000000000007941 */ /* 0x000fea0003800000 */
.L_x_1632:
        /* <DEDUP_REMOVED lines=33> */
.L_x_1635:
[----:B------:R-:W-:Y:S05]  /*3ad0*/  BSYNC B0 ;  /* 0x0000000000007941 */ /* 0x000fea0003800000 */
.L_x_1634:
        /* <DEDUP_REMOVED lines=33> */
.L_x_1637:
[----:B------:R-:W-:Y:S05]  /*3cf0*/  BSYNC B0 ;  /* 0x0000000000007941 */ /* 0x000fea0003800000 */
.L_x_1636:
        /* <DEDUP_REMOVED lines=44> */
[----:B------:R-:W-:Y:S01]  /*3fc0*/  IMAD.MOV.U32 R109, RZ, RZ, RZ ;  /* 0x000000ffff6d7224 */ /* 0x000fe200078e00ff */
[----:B------:R-:W-:Y:S01]  /*3fd0*/  SHF.R.S32.HI R23, RZ, 0x1f, R22 ;  /* 0x0000001fff177819 */ /* 0x000fe20000011416 */
[----:B------:R-:W-:Y:S01]  /*3fe0*/  ULDC UR17, c[0x0][0x21c] ;  /* 0x0000870000117ab9 */ /* 0x000fe20000000800 */
[----:B------:R-:W-:Y:S01]  /*3ff0*/  IADD3 R111, R19, R111, RZ ;  /* 0x0000006f136f7210 */ /* 0x000fe20007ffe0ff */
[----:B------:R-:W-:Y:S01]  /*4000*/  ULDC UR16, c[0x0][0x214] ;  /* 0x0000850000107ab9 */ /* 0x000fe20000000800 */
[----:B------:R-:W-:Y:S01]  /*4010*/  ULDC.64 UR8, c[0x0][0x238] ;  /* 0x00008e0000087ab9 */ /* 0x000fe20000000a00 */
[----:B------:R-:W-:Y:S01]  /*4020*/  ULDC.64 UR10, c[0x0][0x2d0] ;  /* 0x0000b400000a7ab9 */ /* 0x000fe20000000a00 */
[----:B------:R-:W-:Y:S01]  /*4030*/  ULDC.64 UR12, c[0x0][0x250] ;  /* 0x00009400000c7ab9 */ /* 0x000fe20000000a00 */
[----:B------:R-:W-:-:S05]  /*4040*/  ULDC.64 UR14, c[0x0][0x270] ;  /* 0x00009c00000e7ab9 */ /* 0x000fca0000000a00 */
.L_x_1641:
[----:B------:R-:W-:Y:S01]  /*4050*/  SHF.R.S32.HI R198, RZ, 0x1f, R109 ;  /* 0x0000001fffc67819 */ /* 0x000fe2000001146d */
[C---:B------:R-:W-:Y:S01]  /*4060*/  IMAD.WIDE.U32 R10, R109.reuse, UR12, R22 ;  /* 0x0000000c6d0a7c25 */ /* 0x040fe2000f8e0016 */
[----:B------:R-:W-:Y:S02]  /*4070*/  MOV R110, R18 ;  /* 0x00000012006e7202 */ /* 0x000fe40000000f00 */
[----:B------:R-:W-:Y:S01]  /*4080*/  IADD3 R192, R22, 0x80, RZ ;  /* 0x0000008016c07810 */ /* 0x000fe20007ffe0ff */
[----:B------:R-:W-:Y:S01]  /*4090*/  IMAD R6, R198, UR12, RZ ;  /* 0x0000000cc6067c24 */ /* 0x000fe2000f8e02ff */
[----:B------:R-:W-:Y:S01]  /*40a0*/  LEA R8, P2, R10, R41, 0x1 ;  /* 0x000000290a087211 */ /* 0x000fe200078408ff */
[----:B------:R-:W-:Y:S01]  /*40b0*/  IMAD R4, R198, UR8, RZ ;  /* 0x00000008c6047c24 */ /* 0x000fe2000f8e02ff */
[----:B------:R-:W-:Y:S01]  /*40c0*/  IADD3 R190, R22, 0x60, RZ ;  /* 0x0000006016be7810 */ /* 0x000fe20007ffe0ff */
[C---:B------:R-:W-:Y:S01]  /*40d0*/  IMAD R5, R109.reuse, UR13, R6 ;  /* 0x0000000d6d057c24 */ /* 0x040fe2000f8e0206 */
[----:B------:R-:W-:Y:S01]  /*40e0*/  PRMT R13, RZ, 0x7610, R13 ;  /* 0x00007610ff0d7816 */ /* 0x000fe2000000000d */
[----:B------:R-:W-:Y:S01]  /*40f0*/  IMAD.WIDE.U32 R6, R109, UR8, R110 ;  /* 0x000000086d067c25 */ /* 0x000fe2000f8e006e */
[----:B------:R-:W-:-:S02]  /*4100*/  PRMT R114, RZ, 0x7610, R114 ;  /* 0x00007610ff727816 */ /* 0x000fc40000000072 */
[----:B------:R-:W-:Y:S01]  /*4110*/  IADD3 R5, R11, R5, RZ ;  /* 0x000000050b057210 */ /* 0x000fe20007ffe0ff */
[----:B------:R-:W-:Y:S01]  /*4120*/  IMAD R9, R109, UR9, R4 ;  /* 0x000000096d097c24 */ /* 0x000fe2000f8e0204 */
[----:B------:R-:W-:Y:S01]  /*4130*/  LEA R4, P0, R6, UR10, 0x3 ;  /* 0x0000000a06047c11 */ /* 0x000fe2000f8018ff */
[C---:B------:R-:W-:Y:S01]  /*4140*/  VIADD R196, R22.reuse, 0xc0 ;  /* 0x000000c016c47836 */ /* 0x040fe20000000000 */
[----:B------:R-:W-:Y:S01]  /*4150*/  PRMT R110, RZ, 0x7610, R110 ;  /* 0x00007610ff6e7816 */ /* 0x000fe2000000006e */
[----:B------:R-:W-:Y:S01]  /*4160*/  VIADD R156, R22, 0x160 ;  /* 0x00000160169c7836 */ /* 0x000fe20000000000 */
[----:B------:R-:W-:Y:S02]  /*4170*/  IADD3 R7, R7, R9, RZ ;  /* 0x0000000907077210 */ /* 0x000fe40007ffe0ff */
[----:B------:R-:W-:Y:S02]  /*4180*/  LEA.HI.X R9, R10, R37, R5, 0x1, P2 ;  /* 0x000000250a097211 */ /* 0x000fe400010f0c05 */
[----:B------:R-:W-:Y:S01]  /*4190*/  LEA.HI.X R5, R6, UR11, R7, 0x3, P0 ;  /* 0x0000000b06057c11 */ /* 0x000fe200080f1c07 */
[----:B------:R-:W-:Y:S01]  /*41a0*/  VIADD R6, R22, 0x20 ;  /* 0x0000002016067836 */ /* 0x000fe20000000000 */
[----:B------:R-:W-:-:S02]  /*41b0*/  ISETP.GE.AND P0, PT, R192, R107, PT ;  /* 0x0000006bc000720c */ /* 0x000fc40003f06270 */
[-C--:B------:R-:W-:Y:S02]  /*41c0*/  ISETP.GE.AND P2, PT, R190, R107.reuse, PT ;  /* 0x0000006bbe00720c */ /* 0x080fe40003f46270 */
[-C--:B------:R-:W-:Y:S02]  /*41d0*/  ISETP.GE.AND P3, PT, R6, R107.reuse, PT ;  /* 0x0000006b0600720c */ /* 0x080fe40003f66270 */
[C---:B------:R-:W-:Y:S02]  /*41e0*/  IADD3 R174, R22.reuse, 0x120, RZ ;  /* 0x0000012016ae7810 */ /* 0x040fe40007ffe0ff */
[C---:B------:R-:W-:Y:S02]  /*41f0*/  IADD3 R176, R22.reuse, 0x100, RZ ;  /* 0x0000010016b07810 */ /* 0x040fe40007ffe0ff */
[----:B------:R-:W-:Y:S02]  /*4200*/  IADD3 R134, R22, 0xe0, RZ ;  /* 0x000000e016867810 */ /* 0x000fe40007ffe0ff */
        /* <DEDUP_REMOVED lines=8> */
[----:B------:R-:W-:Y:S02]  /*4290*/  ISETP.GE.AND P3, PT, R134, R107, PT ;  /* 0x0000006b8600720c */ /* 0x000fe40003f66270 */
[C---:B------:R-:W-:Y:S02]  /*42a0*/  IADD3 R170, R22.reuse, 0x40, RZ ;  /* 0x0000004016aa7810 */ /* 0x040fe40007ffe0ff */
[C---:B------:R-:W-:Y:S01]  /*42b0*/  IADD3 R158, R22.reuse, 0x1c0, RZ ;  /* 0x000001c0169e7810 */ /* 0x040fe20007ffe0ff */
[----:B------:R-:W5:Y:S01]  /*42c0*/  @!P0 LDG.E.U16 R140, desc[UR6][R8.64+0x240] ;  /* 0x00024006088c8981 */ /* 0x000f62000c1e1500 */
[----:B------:R-:W-:-:S02]  /*42d0*/  IADD3 R194, R22, 0xa0, RZ ;  /* 0x000000a016c27810 */ /* 0x000fc40007ffe0ff */
[C---:B------:R-:W-:Y:S01]  /*42e0*/  IADD3 R162, R22.reuse, 0x1a0, RZ ;  /* 0x000001a016a27810 */ /* 0x040fe20007ffe0ff */
[----:B------:R-:W5:Y:S01]  /*42f0*/  @!P2 LDG.E.U16 R15, desc[UR6][R8.64+0x200] ;  /* 0x00020006080fa981 */ /* 0x000f62000c1e1500 */
[----:B------:R-:W-:Y:S02]  /*4300*/  IADD3 R166, R22, 0x180, RZ ;  /* 0x0000018016a67810 */ /* 0x000fe40007ffe0ff */
[-C--:B------:R-:W-:Y:S01]  /*4310*/  ISETP.GE.AND P6, PT, R170, R107.reuse, PT ;  /* 0x0000006baa00720c */ /* 0x080fe20003fc6270 */
[----:B------:R-:W5:Y:S01]  /*4320*/  @!P3 LDG.E.U16 R132, desc[UR6][R8.64+0x1c0] ;  /* 0x0001c0060884b981 */ /* 0x000f62000c1e1500 */
[-C--:B------:R-:W-:Y:S02]  /*4330*/  ISETP.GE.AND P0, PT, R158, R107.reuse, PT ;  /* 0x0000006b9e00720c */ /* 0x080fe40003f06270 */
[----:B------:R-:W-:Y:S02]  /*4340*/  ISETP.GE.AND P5, PT, R194, R107, PT ;  /* 0x0000006bc200720c */ /* 0x000fe40003fa6270 */
[----:B------:R-:W-:-:S02]  /*4350*/  PRMT R24, RZ, 0x7610, R24 ;  /* 0x00007610ff187816 */ /* 0x000fc40000000018 */
[----:B------:R-:W-:Y:S02]  /*4360*/  PRMT R112, RZ, 0x7610, R112 ;  /* 0x00007610ff707816 */ /* 0x000fe40000000070 */
[----:B------:R-:W-:Y:S01]  /*4370*/  PRMT R113, RZ, 0x7610, R113 ;  /* 0x00007610ff717816 */ /* 0x000fe20000000071 */
[----:B------:R-:W-:Y:S01]  /*4380*/  VIADD R154, R22, 0x200 ;  /* 0x00000200169a7836 */ /* 0x000fe20000000000 */
[-C--:B------:R-:W-:Y:S01]  /*4390*/  ISETP.GE.AND P2, PT, R162, R107.reuse, PT ;  /* 0x0000006ba200720c */ /* 0x080fe20003f46270 */
[----:B------:R-:W2:Y:S01]  /*43a0*/  @!P1 LDG.E.U16 R24, desc[UR6][R8.64] ;  /* 0x0000000608189981 */ /* 0x000ea2000c1e1500 */
[-C--:B------:R-:W-:Y:S02]  /*43b0*/  ISETP.GE.AND P3, PT, R166, R107.reuse, PT ;  /* 0x0000006ba600720c */ /* 0x080fe40003f66270 */
[----:B------:R-:W-:Y:S01]  /*43c0*/  ISETP.GE.AND P4, PT, R196, R107, PT ;  /* 0x0000006bc400720c */ /* 0x000fe20003f86270 */
[----:B------:R-:W3:Y:S01]  /*43d0*/  @!P6 LDG.E.U16 R112, desc[UR6][R8.64+0x80] ;  /* 0x000080060870e981 */ /* 0x000ee2000c1e1500 */
[----:B------:R-:W-:-:S02]  /*43e0*/  PRMT R116, RZ, 0x7610, R116 ;  /* 0x00007610ff747816 */ /* 0x000fc40000000074 */
[----:B------:R-:W-:Y:S01]  /*43f0*/  PRMT R168, RZ, 0x7610, R168 ;  /* 0x00007610ffa87816 */ /* 0x000fe200000000a8 */
[----:B------:R-:W5:Y:S01]  /*4400*/  @!P0 LDG.E.U16 R113, desc[UR6][R8.64+0x380] ;  /* 0x0003800608718981 */ /* 0x000f62000c1e1500 */
[----:B------:R-:W-:Y:S02]  /*4410*/  PRMT R164, RZ, 0x7610, R164 ;  /* 0x00007610ffa47816 */ /* 0x000fe400000000a4 */
[----:B------:R-:W-:Y:S01]  /*4420*/  PRMT R118, RZ, 0x7610, R118 ;  /* 0x00007610ff767816 */ /* 0x000fe20000000076 */
[----:B------:R-:W5:Y:S01]  /*4430*/  @!P5 LDG.E.U16 R116, desc[UR6][R8.64+0x140] ;  /* 0x000140060874d981 */ /* 0x000f62000c1e1500 */
[C---:B------:R-:W-:Y:S02]  /*4440*/  IADD3 R126, R22.reuse, 0x140, RZ ;  /* 0x00000140167e7810 */ /* 0x040fe40007ffe0ff */
[C---:B------:R-:W-:Y:S01]  /*4450*/  IADD3 R120, R22.reuse, 0x220, RZ ;  /* 0x0000022016787810 */ /* 0x040fe20007ffe0ff */
[----:B------:R-:W5:Y:S01]  /*4460*/  @!P2 LDG.E.U16 R168, desc[UR6][R8.64+0x340] ;  /* 0x0003400608a8a981 */ /* 0x000f62000c1e1500 */
[----:B------:R-:W-:-:S02]  /*4470*/  IADD3 R152, R22, 0x240, RZ ;  /* 0x0000024016987810 */ /* 0x000fc40007ffe0ff */
[-C--:B------:R-:W-:Y:S01]  /*4480*/  ISETP.GE.AND P0, PT, R154, R107.reuse, PT ;  /* 0x0000006b9a00720c */ /* 0x080fe20003f06270 */
[----:B------:R-:W5:Y:S01]  /*4490*/  @!P3 LDG.E.U16 R164, desc[UR6][R8.64+0x300] ;  /* 0x0003000608a4b981 */ /* 0x000f62000c1e1500 */
[-C--:B------:R-:W-:Y:S02]  /*44a0*/  ISETP.GE.AND P5, PT, R126, R107.reuse, PT ;  /* 0x0000006b7e00720c */ /* 0x080fe40003fa6270 */
[-C--:B------:R-:W-:Y:S01]  /*44b0*/  ISETP.GE.AND P2, PT, R120, R107.reuse, PT ;  /* 0x0000006b7800720c */ /* 0x080fe20003f46270 */
[----:B------:R-:W5:Y:S01]  /*44c0*/  @!P4 LDG.E.U16 R118, desc[UR6][R8.64+0x180] ;  /* 0x000180060876c981 */ /* 0x000f62000c1e1500 */
[-C--:B------:R-:W-:Y:S02]  /*44d0*/  ISETP.GE.AND P3, PT, R152, R107.reuse, PT ;  /* 0x0000006b9800720c */ /* 0x080fe40003f66270 */
[----:B------:R-:W-:Y:S01]  /*44e0*/  ISETP.GE.AND P4, PT, R156, R107, PT ;  /* 0x0000006b9c00720c */ /* 0x000fe20003f86270 */
[----:B------:R-:W5:Y:S01]  /*44f0*/  LDG.E.64 R4, desc[UR6][R4.64] ;  /* 0x0000000604047981 */ /* 0x000f62000c1e1b00 */
[----:B------:R-:W-:Y:S01]  /*4500*/  PRMT R172, RZ, 0x7610, R172 ;  /* 0x00007610ffac7816 */ /* 0x000fe200000000ac */
[----:B------:R-:W-:Y:S01]  /*4510*/  VIADD R148, R22, 0x2a0 ;  /* 0x000002a016947836 */ /* 0x000fe20000000000 */
[----:B------:R-:W-:-:S02]  /*4520*/  PRMT R25, RZ, 0x7610, R25 ;  /* 0x00007610ff197816 */ /* 0x000fc40000000019 */
[----:B------:R-:W-:Y:S02]  /*4530*/  PRMT R117, RZ, 0x7610, R117 ;  /* 0x00007610ff757816 */ /* 0x000fe40000000075 */
[----:B------:R-:W-:Y:S01]  /*4540*/  PRMT R119, RZ, 0x7610, R119 ;  /* 0x00007610ff777816 */ /* 0x000fe20000000077 */
[----:B------:R-:W5:Y:S01]  /*4550*/  @!P0 LDG.E.U16 R172, desc[UR6][R8.64+0x400] ;  /* 0x0004000608ac8981 */ /* 0x000f62000c1e1500 */
[----:B------:R-:W-:Y:S02]  /*4560*/  PRMT R160, RZ, 0x7610, R160 ;  /* 0x00007610ffa07816 */ /* 0x000fe400000000a0 */
[C---:B------:R-:W-:Y:S01]  /*4570*/  IADD3 R60, R22.reuse, 0x2c0, RZ ;  /* 0x000002c0163c7810 */ /* 0x040fe20007ffe0ff */
[----:B------:R-:W5:Y:S01]  /*4580*/  @!P5 LDG.E.U16 R25, desc[UR6][R8.64+0x280] ;  /* 0x000280060819d981 */ /* 0x000f62000c1e1500 */
[C---:B------:R-:W-:Y:S02]  /*4590*/  IADD3 R128, R22.reuse, 0x2e0, RZ ;  /* 0x000002e016807810 */ /* 0x040fe40007ffe0ff */
[----:B------:R-:W-:Y:S01]  /*45a0*/  IADD3 R124, R22, 0x260, RZ ;  /* 0x00000260167c7810 */ /* 0x000fe20007ffe0ff */
[----:B------:R-:W5:Y:S01]  /*45b0*/  @!P2 LDG.E.U16 R117, desc[UR6][R8.64+0x440] ;  /* 0x000440060875a981 */ /* 0x000f62000c1e1500 */
[----:B------:R-:W-:-:S02]  /*45c0*/  ISETP.GE.AND P0, PT, R148, R107, PT ;  /* 0x0000006b9400720c */ /* 0x000fc40003f06270 */
[-C--:B------:R-:W-:Y:S01]  /*45d0*/  ISETP.GE.AND P2, PT, R60, R107.reuse, PT ;  /* 0x0000006b3c00720c */ /* 0x080fe20003f46270 */
[----:B------:R-:W5:Y:S01]  /*45e0*/  @!P3 LDG.E.U16 R119, desc[UR6][R8.64+0x480] ;  /* 0x000480060877b981 */ /* 0x000f62000c1e1500 */
[----:B------:R-:W-:-:S03]  /*45f0*/  ISETP.GE.AND P3, PT, R128, R107, PT ;  /* 0x0000006b8000720c */ /* 0x000fc60003f66270 */
[----:B------:R-:W5:Y:S01]  /*4600*/  @!P4 LDG.E.U16 R160, desc[UR6][R8.64+0x2c0] ;  /* 0x0002c00608a0c981 */ /* 0x000f62000c1e1500 */
[----:B------:R-:W-:Y:S02]  /*4610*/  ISETP.GE.AND P4, PT, R124, R107, PT ;  /* 0x0000006b7c00720c */ /* 0x000fe40003f86270 */
[----:B------:R-:W-:Y:S02]  /*4620*/  PRMT R121, RZ, 0x7610, R121 ;  /* 0x00007610ff797816 */ /* 0x000fe40000000079 */
[----:B------:R-:W-:Y:S01]  /*4630*/  PRMT R182, RZ, 0x7610, R182 ;  /* 0x00007610ffb67816 */ /* 0x000fe200000000b6 */
[C---:B------:R-:W-:Y:S01]  /*4640*/  VIADD R144, R22.reuse, 0x340 ;  /* 0x0000034016907836 */ /* 0x040fe20000000000 */
[----:B------:R-:W-:Y:S02]  /*4650*/  PRMT R123, RZ, 0x7610, R123 ;  /* 0x00007610ff7b7816 */ /* 0x000fe4000000007b */
[----:B------:R-:W-:Y:S01]  /*4660*/  PRMT R178, RZ, 0x7610, R178 ;  /* 0x00007610ffb27816 */ /* 0x000fe200000000b2 */
[----:B------:R-:W5:Y:S01]  /*4670*/  @!P0 LDG.E.U16 R121, desc[UR6][R8.64+0x540] ;  /* 0x0005400608798981 */ /* 0x000f62000c1e1500 */
[----:B------:R-:W-:-:S02]  /*4680*/  IADD3 R136, R22, 0x320, RZ ;  /* 0x0000032016887810 */ /* 0x000fc40007ffe0ff */
[C---:B------:R-:W-:Y:S01]  /*4690*/  IADD3 R122, R22.reuse, 0x1e0, RZ ;  /* 0x000001e0167a7810 */ /* 0x040fe20007ffe0ff */
[----:B------:R-:W5:Y:S01]  /*46a0*/  @!P2 LDG.E.U16 R182, desc[UR6][R8.64+0x580] ;  /* 0x0005800608b6a981 */ /* 0x000f62000c1e1500 */
[C---:B------:R-:W-:Y:S02]  /*46b0*/  IADD3 R146, R22.reuse, 0x360, RZ ;  /* 0x0000036016927810 */ /* 0x040fe40007ffe0ff */
[----:B------:R-:W-:Y:S01]  /*46c0*/  IADD3 R130, R22, 0x300, RZ ;  /* 0x0000030016827810 */ /* 0x000fe20007ffe0ff */
[----:B------:R-:W5:Y:S01]  /*46d0*/  @!P3 LDG.E.U16 R123, desc[UR6][R8.64+0x5c0] ;  /* 0x0005c006087bb981 */ /* 0x000f62000c1e1500 */
[-C--:B------:R-:W-:Y:S02]  /*46e0*/  ISETP.GE.AND P0, PT, R136, R107.reuse, PT ;  /* 0x0000006b8800720c */ /* 0x080fe40003f06270 */
[-C--:B------:R-:W-:Y:S01]  /*46f0*/  ISETP.GE.AND P6, PT, R122, R107.reuse, PT ;  /* 0x0000006b7a00720c */ /* 0x080fe20003fc6270 */
[----:B------:R-:W5:Y:S01]  /*4700*/  @!P4 LDG.E.U16 R178, desc[UR6][R8.64+0x4c0] ;  /* 0x0004c00608b2c981 */ /* 0x000f62000c1e1500 */
[----:B------:R-:W-:-:S02]  /*4710*/  ISETP.GE.AND P2, PT, R144, R107, PT ;  /* 0x0000006b9000720c */ /* 0x000fc40003f46270 */
[----:B------:R-:W-:Y:S02]  /*4720*/  IADD3 R150, R22, 0x280, RZ ;  /* 0x0000028016967810 */ /* 0x000fe40007ffe0ff */
[-C--:B------:R-:W-:Y:S02]  /*4730*/  ISETP.GE.AND P3, PT, R146, R107.reuse, PT ;  /* 0x0000006b9200720c */ /* 0x080fe40003f66270 */
[-C--:B------:R-:W-:Y:S02]  /*4740*/  ISETP.GE.AND P4, PT, R130, R107.reuse, PT ;  /* 0x0000006b8200720c */ /* 0x080fe40003f86270 */
[----:B------:R-:W-:Y:S02]  /*4750*/  ISETP.GE.AND P5, PT, R150, R107, PT ;  /* 0x0000006b9600720c */ /* 0x000fe40003fa6270 */
[----:B------:R-:W-:Y:S02]  /*4760*/  PRMT R127, RZ, 0x7610, R127 ;  /* 0x00007610ff7f7816 */ /* 0x000fe4000000007f */
[----:B------:R-:W-:-:S02]  /*4770*/  PRMT R115, RZ, 0x7610, R115 ;  /* 0x00007610ff737816 */ /* 0x000fc40000000073 */
[----:B------:R-:W-:Y:S02]  /*4780*/  PRMT R184, RZ, 0x7610, R184 ;  /* 0x00007610ffb87816 */ /* 0x000fe400000000b8 */
[----:B------:R-:W-:Y:S02]  /*4790*/  PRMT R129, RZ, 0x7610, R129 ;  /* 0x00007610ff817816 */ /* 0x000fe40000000081 */
[----:B------:R-:W-:Y:S02]  /*47a0*/  PRMT R125, RZ, 0x7610, R125 ;  /* 0x00007610ff7d7816 */ /* 0x000fe4000000007d */
[C---:B------:R-:W-:Y:S01]  /*47b0*/  IADD3 R142, R22.reuse, 0x380, RZ ;  /* 0x00000380168e7810 */ /* 0x040fe20007ffe0ff */
[C---:B------:R-:W-:Y:S01]  /*47c0*/  VIADD R12, R22.reuse, 0x3e0 ;  /* 0x000003e0160c7836 */ /* 0x040fe20000000000 */
[C---:B------:R-:W-:Y:S01]  /*47d0*/  IADD3 R138, R22.reuse, 0x3a0, RZ ;  /* 0x000003a0168a7810 */ /* 0x040fe20007ffe0ff */
[----:B------:R-:W5:Y:S01]  /*47e0*/  @!P0 LDG.E.U16 R127, desc[UR6][R8.64+0x640] ;  /* 0x00064006087f8981 */ /* 0x000f62000c1e1500 */
[----:B------:R-:W-:-:S02]  /*47f0*/  IADD3 R14, R22, 0x3c0, RZ ;  /* 0x000003c0160e7810 */ /* 0x000fc40007ffe0ff */
[----:B------:R-:W-:Y:S01]  /*4800*/  PRMT R180, RZ, 0x7610, R180 ;  /* 0x00007610ffb47816 */ /* 0x000fe200000000b4 */
        /* <DEDUP_REMOVED lines=9> */
[----:B------:R-:W-:Y:S02]  /*48a0*/  PRMT R186, RZ, 0x7610, R186 ;  /* 0x00007610ffba7816 */ /* 0x000fe400000000ba */
[----:B------:R-:W-:Y:S02]  /*48b0*/  PRMT R131, RZ, 0x7610, R131 ;  /* 0x00007610ff837816 */ /* 0x000fe40000000083 */
[----:B------:R-:W-:Y:S02]  /*48c0*/  PRMT R188, RZ, 0x7610, R188 ;  /* 0x00007610ffbc7816 */ /* 0x000fe400000000bc */
[----:B------:R-:W-:Y:S01]  /*48d0*/  PRMT R137, RZ, 0x7610, R137 ;  /* 0x00007610ff897816 */ /* 0x000fe20000000089 */
[----:B------:R-:W5:Y:S04]  /*48e0*/  @!P0 LDG.E.U16 R186, desc[UR6][R8.64+0x700] ;  /* 0x0007000608ba8981 */ /* 0x000f68000c1e1500 */
[----:B------:R-:W5:Y:S04]  /*48f0*/  @!P2 LDG.E.U16 R131, desc[UR6][R8.64+0x740] ;  /* 0x000740060883a981 */ /* 0x000f68000c1e1500 */
[----:B------:R-:W5:Y:S04]  /*4900*/  @!P3 LDG.E.U16 R188, desc[UR6][R8.64+0x780] ;  /* 0x0007800608bcb981 */ /* 0x000f68000c1e1500 */
[----:B------:R0:W5:Y:S01]  /*4910*/  @!P4 LDG.E.U16 R137, desc[UR6][R8.64+0x7c0] ;  /* 0x0007c0060889c981 */ /* 0x000162000c1e1500 */
[----:B------:R-:W1:Y:S01]  /*4920*/  S2UR UR5, SR_CgaCtaId ;  /* 0x00000000000579c3 */ /* 0x000e620000008800 */
[----:B------:R-:W-:Y:S01]  /*4930*/  IMAD R198, R198, UR14, RZ ;  /* 0x0000000ec6c67c24 */ /* 0x000fe2000f8e02ff */
[----:B------:R-:W-:Y:S01]  /*4940*/  SHF.L.U32 R133, R33, 0x1, RZ ;  /* 0x0000000121857819 */ /* 0x000fe200000006ff */
[----:B------:R-:W-:-:S04]  /*4950*/  IMAD.WIDE.U32 R10, R109, UR14, R22 ;  /* 0x0000000e6d0a7c25 */ /* 0x000fc8000f8e0016 */
[----:B------:R-:W-:Y:S01]  /*4960*/  IMAD R7, R109, UR15, R198 ;  /* 0x0000000f6d077c24 */ /* 0x000fe2000f8e02c6 */
[----:B------:R-:W-:Y:S02]  /*4970*/  ISETP.GE.AND P0, PT, R6, R133, PT ;  /* 0x000000850600720c */ /* 0x000fe40003f06270 */
[----:B------:R-:W-:Y:S02]  /*4980*/  LEA R6, P2, R10, R39, 0x1 ;  /* 0x000000270a067211 */ /* 0x000fe400078408ff */
[----:B------:R-:W-:Y:S01]  /*4990*/  IADD3 R7, R11, R7, RZ ;  /* 0x000000070b077210 */ /* 0x000fe20007ffe0ff */
[----:B------:R-:W-:-:S03]  /*49a0*/  UMOV UR4, 0x400 ;  /* 0x0000040000047882 */ /* 0x000fc60000000000 */
[----:B------:R-:W-:Y:S02]  /*49b0*/  LEA.HI.X R7, R10, R35, R7, 0x1, P2 ;  /* 0x000000230a077211 */ /* 0x000fe400010f0c07 */
[----:B------:R-:W-:Y:S01]  /*49c0*/  IADD3 R10, R47, 0x220, RZ ;  /* 0x000002202f0a7810 */ /* 0x000fe20007ffe0ff */
[----:B-1----:R-:W-:-:S03]  /*49d0*/  ULEA UR4, UR5, UR4, 0x18 ;  /* 0x0000000405047291 */ /* 0x002fc6000f8ec03f */
[----:B------:R-:W-:Y:S02]  /*49e0*/  LEA.HI.SX32 R10, R10, R47, 0x1b ;  /* 0x0000002f0a0a7211 */ /* 0x000fe400078fdaff */
[-C--:B------:R-:W-:Y:S02]  /*49f0*/  ISETP.GE.AND P3, PT, R194, R133.reuse, PT ;  /* 0x00000085c200720c */ /* 0x080fe40003f66270 */
[-C--:B------:R-:W-:Y:S02]  /*4a00*/  ISETP.GE.AND P4, PT, R192, R133.reuse, PT ;  /* 0x00000085c000720c */ /* 0x080fe40003f86270 */
[-C--:B------:R-:W-:Y:S02]  /*4a10*/  ISETP.GE.AND P2, PT, R22, R133.reuse, PT ;  /* 0x000000851600720c */ /* 0x080fe40003f46270 */
[-C--:B------:R-:W-:Y:S02]  /*4a20*/  ISETP.GE.AND P5, PT, R190, R133.reuse, PT ;  /* 0x00000085be00720c */ /* 0x080fe40003fa6270 */
[----:B------:R-:W-:Y:S01]  /*4a30*/  ISETP.GE.AND P6, PT, R170, R133, PT ;  /* 0x00000085aa00720c */ /* 0x000fe20003fc6270 */
[----:B--2---:R-:W-:Y:S04]  /*4a40*/  STS.U16 [R31], R24 ;  /* 0x000000181f007388 */ /* 0x004fe80000000400 */
[----:B----4-:R-:W-:Y:S04]  /*4a50*/  STS.U16 [R29+0x40], R110 ;  /* 0x0000406e1d007388 */ /* 0x010fe80000000400 */
[----:B---3--:R-:W-:Y:S04]  /*4a60*/  STS.U16 [R59+0x80], R112 ;  /* 0x000080703b007388 */ /* 0x008fe80000000400 */
[----:B------:R-:W-:Y:S04]  /*4a70*/  STS.U16 [R57+0xc0], R114 ;  /* 0x0000c07239007388 */ /* 0x000fe80000000400 */
[----:B------:R1:W-:Y:S04]  /*4a80*/  STS.U16 [R62+0x100], R13 ;  /* 0x0001000d3e007388 */ /* 0x0003e80000000400 */
[----:B-----5:R-:W-:Y:S04]  /*4a90*/  STS.U16 [R61+0x140], R116 ;  /* 0x000140743d007388 */ /* 0x020fe80000000400 */
[----:B------:R-:W-:Y:S04]  /*4aa0*/  STS.U16 [R63+0x180], R118 ;  /* 0x000180763f007388 */ /* 0x000fe80000000400 */
[----:B------:R-:W-:Y:S01]  /*4ab0*/  STS.U16 [R67+0x1c0], R132 ;  /* 0x0001c08443007388 */ /* 0x000fe20000000400 */
[----:B0-----:R-:W-:-:S03]  /*4ac0*/  FMUL.FTZ R8, R5, R48 ;  /* 0x0000003005087220 */ /* 0x001fc60000410000 */
[----:B------:R0:W-:Y:S01]  /*4ad0*/  STS.U16 [R66+0x200], R15 ;  /* 0x0002000f42007388 */ /* 0x0001e20000000400 */
[----:B------:R-:W-:Y:S01]  /*4ae0*/  FMUL.RZ R9, R8, 0.15915493667125701904 ;  /* 0x3e22f98308097820 */ /* 0x000fe2000040c000 */
[C---:B------:R-:W-:Y:S02]  /*4af0*/  IADD3 R8, R47.reuse, 0x200, RZ ;  /* 0x000002002f087810 */ /* 0x040fe40007ffe0ff */
[C---:B-1----:R-:W-:Y:S01]  /*4b00*/  IADD3 R62, R47.reuse, 0x260, RZ ;  /* 0x000002602f3e7810 */ /* 0x042fe20007ffe0ff */
[----:B0-----:R-:W-:Y:S01]  /*4b10*/  FMUL.FTZ R15, R4, 1.4426950216293334961 ;  /* 0x3fb8aa3b040f7820 */ /* 0x001fe20000410000 */
[----:B------:R-:W-:Y:S01]  /*4b20*/  IADD3 R4, R47, 0x280, RZ ;  /* 0x000002802f047810 */ /* 0x000fe20007ffe0ff */
[----:B------:R-:W-:Y:S01]  /*4b30*/  STS.U16 [R65+0x240], R140 ;  /* 0x0002408c41007388 */ /* 0x000fe20000000400 */
[-C--:B------:R-:W-:Y:S02]  /*4b40*/  LEA.HI.SX32 R8, R8, R47.reuse, 0x1b ;  /* 0x0000002f08087211 */ /* 0x080fe400078fdaff */
[----:B------:R-:W-:Y:S01]  /*4b50*/  LEA.HI.SX32 R4, R4, R47, 0x1b ;  /* 0x0000002f04047211 */ /* 0x000fe200078fdaff */
[----:B------:R0:W-:Y:S01]  /*4b60*/  STS.U16 [R70+0x280], R25 ;  /* 0x0002801946007388 */ /* 0x0001e20000000400 */
[----:B------:R-:W-:Y:S02]  /*4b70*/  MUFU.SIN R57, R9 ;  /* 0x0000000900397308 */ /* 0x000fe40000000400 */
[----:B------:R-:W-:-:S02]  /*4b80*/  LEA R13, R4, UR4, 0x1 ;  /* 0x00000004040d7c11 */ /* 0x000fc4000f8e08ff */
[----:B------:R-:W-:Y:S01]  /*4b90*/  IADD3 R4, R47, 0x2a0, RZ ;  /* 0x000002a02f047810 */ /* 0x000fe20007ffe0ff */
[----:B------:R-:W-:-:S03]  /*4ba0*/  FMUL.FTZ R11, R5, R46 ;  /* 0x0000002e050b7220 */ /* 0x000fc60000410000 */
[----:B------:R1:W-:Y:S01]  /*4bb0*/  MUFU.COS R135, R9 ;  /* 0x0000000900877308 */ /* 0x0003e20000000000 */
[-C--:B0-----:R-:W-:Y:S01]  /*4bc0*/  LEA.HI.SX32 R25, R62, R47.reuse, 0x1b ;  /* 0x0000002f3e197211 */ /* 0x081fe200078fdaff */
[----:B------:R-:W-:Y:S01]  /*4bd0*/  VIADD R62, R47, 0x2e0 ;  /* 0x000002e02f3e7836 */ /* 0x000fe20000000000 */
[-C--:B------:R-:W-:Y:S01]  /*4be0*/  LEA.HI.SX32 R4, R4, R47.reuse, 0x1b ;  /* 0x0000002f04047211 */ /* 0x080fe200078fdaff */
[----:B------:R-:W-:Y:S01]  /*4bf0*/  FMUL.RZ R59, R11, 0.15915493667125701904 ;  /* 0x3e22f9830b3b7820 */ /* 0x000fe2000040c000 */
[----:B-1----:R-:W-:Y:S02]  /*4c00*/  LEA R9, R8, UR4, 0x1 ;  /* 0x0000000408097c11 */ /* 0x002fe4000f8e08ff */
[----:B------:R-:W-:Y:S02]  /*4c10*/  LEA R8, R10, UR4, 0x1 ;  /* 0x000000040a087c11 */ /* 0x000fe4000f8e08ff */
[----:B------:R-:W-:Y:S02]  /*4c20*/  IADD3 R10, R47, 0x2c0, RZ ;  /* 0x000002c02f0a7810 */ /* 0x000fe40007ffe0ff */
[----:B------:R-:W-:-:S02]  /*4c30*/  LEA.HI.SX32 R62, R62, R47, 0x1b ;  /* 0x0000002f3e3e7211 */ /* 0x000fc400078fdaff */
[-C--:B------:R-:W-:Y:S02]  /*4c40*/  LEA.HI.SX32 R11, R10, R47.reuse, 0x1b ;  /* 0x0000002f0a0b7211 */ /* 0x080fe400078fdaff */
[----:B------:R-:W-:Y:S02]  /*4c50*/  LEA R10, R4, UR4, 0x1 ;  /* 0x00000004040a7c11 */ /* 0x000fe4000f8e08ff */
[C---:B------:R-:W-:Y:S02]  /*4c60*/  IADD3 R66, R47.reuse, 0x300, RZ ;  /* 0x000003002f427810 */ /* 0x040fe40007ffe0ff */
[----:B------:R-:W-:Y:S02]  /*4c70*/  LEA R4, R62, UR4, 0x1 ;  /* 0x000000043e047c11 */ /* 0x000fe4000f8e08ff */
[C---:B------:R-:W-:Y:S02]  /*4c80*/  IADD3 R62, R47.reuse, 0x320, RZ ;  /* 0x000003202f3e7810 */ /* 0x040fe40007ffe0ff */
[-C--:B------:R-:W-:Y:S01]  /*4c90*/  LEA.HI.SX32 R66, R66, R47.reuse, 0x1b ;  /* 0x0000002f42427211 */ /* 0x080fe200078fdaff */
[----:B------:R-:W-:Y:S01]  /*4ca0*/  VIADD R24, R47, 0x240 ;  /* 0x000002402f187836 */ /* 0x000fe20000000000 */
[----:B------:R-:W-:-:S02]  /*4cb0*/  LEA.HI.SX32 R62, R62, R47, 0x1b ;  /* 0x0000002f3e3e7211 */ /* 0x000fc400078fdaff */
[----:B------:R-:W-:Y:S02]  /*4cc0*/  LEA R110, R66, UR4, 0x1 ;  /* 0x00000004426e7c11 */ /* 0x000fe4000f8e08ff */
[C---:B------:R-:W-:Y:S02]  /*4cd0*/  IADD3 R66, R47.reuse, 0x340, RZ ;  /* 0x000003402f427810 */ /* 0x040fe40007ffe0ff */
[----:B------:R-:W-:Y:S01]  /*4ce0*/  LEA R112, R62, UR4, 0x1 ;  /* 0x000000043e707c11 */ /* 0x000fe2000f8e08ff */
[C---:B------:R-:W-:Y:S01]  /*4cf0*/  VIADD R62, R47.reuse, 0x380 ;  /* 0x000003802f3e7836 */ /* 0x040fe20000000000 */
[----:B------:R-:W-:Y:S02]  /*4d00*/  IADD3 R70, R47, 0x360, RZ ;  /* 0x000003602f467810 */ /* 0x000fe40007ffe0ff */
[-C--:B------:R-:W-:Y:S01]  /*4d10*/  LEA.HI.SX32 R24, R24, R47.reuse, 0x1b ;  /* 0x0000002f18187211 */ /* 0x080fe200078fdaff */
[----:B------:R-:W-:Y:S01]  /*4d20*/  STS.U16 [R69+0x2c0], R160 ;  /* 0x0002c0a045007388 */ /* 0x000fe20000000400 */
[----:B------:R-:W-:-:S02]  /*4d30*/  LEA.HI.SX32 R66, R66, R47, 0x1b ;  /* 0x0000002f42427211 */ /* 0x000fc400078fdaff */
[-C--:B------:R-:W-:Y:S01]  /*4d40*/  LEA.HI.SX32 R70, R70, R47.reuse, 0x1b ;  /* 0x0000002f46467211 */ /* 0x080fe200078fdaff */
[----:B------:R-:W-:Y:S01]  /*4d50*/  STS.U16 [R71+0x300], R164 ;  /* 0x000300a447007388 */ /* 0x000fe20000000400 */
[----:B------:R-:W-:Y:S02]  /*4d60*/  LEA R24, R24, UR4, 0x1 ;  /* 0x0000000418187c11 */ /* 0x000fe4000f8e08ff */
[----:B------:R-:W-:Y:S01]  /*4d70*/  LEA.HI.SX32 R62, R62, R47, 0x1b ;  /* 0x0000002f3e3e7211 */ /* 0x000fe200078fdaff */
[----:B------:R-:W-:Y:S01]  /*4d80*/  STS.U16 [R73+0x340], R168 ;  /* 0x000340a849007388 */ /* 0x000fe20000000400 */
[----:B------:R-:W-:-:S03]  /*4d90*/  LEA R25, R25, UR4, 0x1 ;  /* 0x0000000419197c11 */ /* 0x000fc6000f8e08ff */
[----:B------:R0:W-:Y:S01]  /*4da0*/  STS.U16 [R72+0x380], R113 ;  /* 0x0003807148007388 */ /* 0x0001e20000000400 */
[----:B------:R-:W-:-:S03]  /*4db0*/  LEA R114, R70, UR4, 0x1 ;  /* 0x0000000446727c11 */ /* 0x000fc6000f8e08ff */
[----:B------:R1:W-:Y:S01]  /*4dc0*/  STS.U16 [R74+0x3c0], R115 ;  /* 0x0003c0734a007388 */ /* 0x0003e20000000400 */
[----:B------:R-:W-:Y:S02]  /*4dd0*/  LEA R11, R11, UR4, 0x1 ;  /* 0x000000040b0b7c11 */ /* 0x000fe4000f8e08ff */
[C---:B------:R-:W-:Y:S01]  /*4de0*/  IADD3 R70, R47.reuse, 0x3c0, RZ ;  /* 0x000003c02f467810 */ /* 0x040fe20007ffe0ff */
[----:B------:R-:W-:Y:S01]  /*4df0*/  STS.U16 [R9+0x400], R172 ;  /* 0x000400ac09007388 */ /* 0x000fe20000000400 */
[----:B0-----:R-:W-:Y:S02]  /*4e00*/  LEA R113, R66, UR4, 0x1 ;  /* 0x0000000442717c11 */ /* 0x001fe4000f8e08ff */
[C---:B------:R-:W-:Y:S01]  /*4e10*/  IADD3 R66, R47.reuse, 0x3a0, RZ ;  /* 0x000003a02f427810 */ /* 0x040fe20007ffe0ff */
[----:B------:R0:W-:Y:S01]  /*4e20*/  STS.U16 [R8+0x440], R117 ;  /* 0x0004407508007388 */ /* 0x0001e20000000400 */
[----:B-1----:R-:W-:Y:S02]  /*4e30*/  LEA R115, R62, UR4, 0x1 ;  /* 0x000000043e737c11 */ /* 0x002fe4000f8e08ff */
[----:B------:R-:W-:Y:S01]  /*4e40*/  IADD3 R62, R47, 0x3e0, RZ ;  /* 0x000003e02f3e7810 */ /* 0x000fe20007ffe0ff */
[----:B------:R-:W-:Y:S01]  /*4e50*/  STS.U16 [R24+0x480], R119 ;  /* 0x0004807718007388 */ /* 0x000fe20000000400 */
[----:B------:R-:W-:-:S03]  /*4e60*/  LEA.HI.SX32 R66, R66, R47, 0x1b ;  /* 0x0000002f42427211 */ /* 0x000fc600078fdaff */
[----:B------:R-:W-:Y:S01]  /*4e70*/  STS.U16 [R25+0x4c0], R178 ;  /* 0x0004c0b219007388 */ /* 0x000fe20000000400 */
[----:B------:R-:W-:-:S03]  /*4e80*/  LEA.HI.SX32 R70, R70, R47, 0x1b ;  /* 0x0000002f46467211 */ /* 0x000fc600078fdaff */
[----:B------:R-:W-:Y:S01]  /*4e90*/  STS.U16 [R13+0x500], R180 ;  /* 0x000500b40d007388 */ /* 0x000fe20000000400 */
[----:B------:R-:W-:-:S03]  /*4ea0*/  LEA.HI.SX32 R62, R62, R47, 0x1b ;  /* 0x0000002f3e3e7211 */ /* 0x000fc600078fdaff */
[----:B------:R1:W-:Y:S01]  /*4eb0*/  STS.U16 [R10+0x540], R121 ;  /* 0x000540790a007388 */ /* 0x0003e20000000400 */
[----:B------:R-:W-:-:S03]  /*4ec0*/  LEA R116, R66, UR4, 0x1 ;  /* 0x0000000442747c11 */ /* 0x000fc6000f8e08ff */
[----:B------:R-:W-:Y:S01]  /*4ed0*/  STS.U16 [R11+0x580], R182 ;  /* 0x000580b60b007388 */ /* 0x000fe20000000400 */
[----:B0-----:R-:W-:-:S03]  /*4ee0*/  LEA R117, R70, UR4, 0x1 ;  /* 0x0000000446757c11 */ /* 0x001fc6000f8e08ff */
[----:B------:R0:W-:Y:S01]  /*4ef0*/  STS.U16 [R4+0x5c0], R123 ;  /* 0x0005c07b04007388 */ /* 0x0001e20000000400 */
[----:B------:R-:W-:-:S03]  /*4f00*/  LEA R118, R62, UR4, 0x1 ;  /* 0x000000043e767c11 */ /* 0x000fc6000f8e08ff */
[----:B------:R2:W-:Y:S01]  /*4f10*/  STS.U16 [R110+0x600], R125 ;  /* 0x0006007d6e007388 */ /* 0x0005e20000000400 */
[----:B------:R-:W-:-:S03]  /*4f20*/  PRMT R62, RZ, 0x7610, R62 ;  /* 0x00007610ff3e7816 */ /* 0x000fc6000000003e */
[----:B------:R3:W-:Y:S04]  /*4f30*/  STS.U16 [R112+0x640], R127 ;  /* 0x0006407f70007388 */ /* 0x0007e80000000400 */
[----:B------:R-:W-:Y:S04]  /*4f40*/  STS.U16 [R113+0x680], R184 ;  /* 0x000680b871007388 */ /* 0x000fe80000000400 */
[----:B------:R-:W-:Y:S04]  /*4f50*/  STS.U16 [R114+0x6c0], R129 ;  /* 0x0006c08172007388 */ /* 0x000fe80000000400 */
[----:B------:R-:W-:Y:S04]  /*4f60*/  STS.U16 [R115+0x700], R186 ;  /* 0x000700ba73007388 */ /* 0x000fe80000000400 */
[----:B------:R4:W-:Y:S01]  /*4f70*/  STS.U16 [R116+0x740], R131 ;  /* 0x0007408374007388 */ /* 0x0009e20000000400 */
[----:B------:R-:W-:-:S03]  /*4f80*/  PRMT R66, RZ, 0x7610, R66 ;  /* 0x00007610ff427816 */ /* 0x000fc60000000042 */
[----:B------:R-:W-:Y:S04]  /*4f90*/  STS.U16 [R117+0x780], R188 ;  /* 0x000780bc75007388 */ /* 0x000fe80000000400 */
[----:B------:R-:W-:Y:S01]  /*4fa0*/  STS.U16 [R118+0x7c0], R137 ;  /* 0x0007c08976007388 */ /* 0x000fe20000000400 */
[----:B------:R-:W-:-:S03]  /*4fb0*/  NOP ;  /* 0x0000000000007918 */ /* 0x000fc60000000000 */
[----:B------:R-:W5:Y:S01]  /*4fc0*/  @!P0 LDG.E.U16 R62, desc[UR6][R6.64+0x40] ;  /* 0x00004006063e8981 */ /* 0x000f62000c1e1500 */
[-C--:B------:R-:W-:Y:S02]  /*4fd0*/  ISETP.GE.AND P0, PT, R134, R133.reuse, PT ;  /* 0x000000858600720c */ /* 0x080fe40003f06270 */
[----:B------:R-:W-:Y:S01]  /*4fe0*/  PRMT R65, RZ, 0x7610, R65 ;  /* 0x00007610ff417816 */ /* 0x000fe20000000041 */
[----:B------:R-:W5:Y:S01]  /*4ff0*/  @!P3 LDG.E.U16 R66, desc[UR6][R6.64+0x140] ;  /* 0x000140060642b981 */ /* 0x000f62000c1e1500 */
[----:B------:R-:W-:Y:S02]  /*5000*/  PRMT R140, RZ, 0x7610, R140 ;  /* 0x00007610ff8c7816 */ /* 0x000fe4000000008c */
[----:B------:R-:W-:Y:S02]  /*5010*/  ISETP.GE.AND P3, PT, R156, R133, PT ;  /* 0x000000859c00720c */ /* 0x000fe40003f66270 */
[----:B------:R-:W5:Y:S01]  /*5020*/  @!P4 LDG.E.U16 R65, desc[UR6][R6.64+0x100] ;  /* 0x000100060641c981 */ /* 0x000f62000c1e1500 */
[----:B------:R-:W-:-:S02]  /*5030*/  PRMT R70, RZ, 0x7610, R70 ;  /* 0x00007610ff467816 */ /* 0x000fc40000000046 */
[-C--:B------:R-:W-:Y:S01]  /*5040*/  ISETP.GE.AND P4, PT, R126, R133.reuse, PT ;  /* 0x000000857e00720c */ /* 0x080fe20003f86270 */
[----:B------:R-:W5:Y:S01]  /*5050*/  @!P2 LDG.E.U16 R140, desc[UR6][R6.64] ;  /* 0x00000006068ca981 */ /* 0x000f62000c1e1500 */
[----:B------:R-:W-:Y:S02]  /*5060*/  PRMT R134, RZ, 0x7610, R134 ;  /* 0x00007610ff867816 */ /* 0x000fe40000000086 */
[-C--:B------:R-:W-:Y:S01]  /*5070*/  ISETP.GE.AND P2, PT, R196, R133.reuse, PT ;  /* 0x00000085c400720c */ /* 0x080fe20003f46270 */
[----:B------:R-:W5:Y:S01]  /*5080*/  @!P0 LDG.E.U16 R70, desc[UR6][R6.64+0x1c0] ;  /* 0x0001c00606468981 */ /* 0x000f62000c1e1500 */
[----:B------:R-:W-:Y:S01]  /*5090*/  PRMT R74, RZ, 0x7610, R74 ;  /* 0x00007610ff4a7816 */ /* 0x000fe2000000004a */
[----:B------:R-:W-:Y:S01]  /*50a0*/  FMUL.FTZ R29, R5, R44 ;  /* 0x0000002c051d7220 */ /* 0x000fe20000410000 */
[-C--:B------:R-:W-:Y:S02]  /*50b0*/  ISETP.GE.AND P0, PT, R162, R133.reuse, PT ;  /* 0x00000085a200720c */ /* 0x080fe40003f06270 */
[----:B------:R-:W-:Y:S01]  /*50c0*/  PRMT R132, RZ, 0x7610, R132 ;  /* 0x00007610ff847816 */ /* 0x000fe20000000084 */
[----:B------:R-:W-:Y:S01]  /*50d0*/  MUFU.SIN R31, R59 ;  /* 0x0000003b001f7308 */ /* 0x000fe20000000400 */
[----:B-1----:R-:W-:Y:S01]  /*50e0*/  PRMT R121, RZ, 0x7610, R121 ;  /* 0x00007610ff797816 */ /* 0x002fe20000000079 */
[----:B------:R-:W5:Y:S01]  /*50f0*/  @!P5 LDG.E.U16 R134, desc[UR6][R6.64+0xc0] ;  /* 0x0000c0060686d981 */ /* 0x000f62000c1e1500 */
[----:B------:R-:W-:-:S02]  /*5100*/  ISETP.GE.AND P5, PT, R174, R133, PT ;  /* 0x00000085ae00720c */ /* 0x000fc40003fa6270 */
[----:B------:R-:W-:Y:S01]  /*5110*/  PRMT R126, RZ, 0x7610, R126 ;  /* 0x00007610ff7e7816 */ /* 0x000fe2000000007e */
[----:B------:R-:W5:Y:S02]  /*5120*/  @!P3 LDG.E.U16 R74, desc[UR6][R6.64+0x2c0] ;  /* 0x0002c006064ab981 */ /* 0x000f64000c1e1500 */
[----:B------:R1:W-:Y:S01]  /*5130*/  MUFU.COS R145, R59 ;  /* 0x0000003b00917308 */ /* 0x0003e20000000000 */
[-C--:B------:R-:W-:Y:S01]  /*5140*/  ISETP.GE.AND P3, PT, R120, R133.reuse, PT ;  /* 0x000000857800720c */ /* 0x080fe20003f66270 */
[----:B------:R-:W5:Y:S01]  /*5150*/  @!P6 LDG.E.U16 R132, desc[UR6][R6.64+0x80] ;  /* 0x000080060684e981 */ /* 0x000f62000c1e1500 */
[----:B------:R-:W-:Y:S02]  /*5160*/  PRMT R120, RZ, 0x7610, R120 ;  /* 0x00007610ff787816 */ /* 0x000fe40000000078 */
[-C--:B------:R-:W-:Y:S01]  /*5170*/  ISETP.GE.AND P6, PT, R176, R133.reuse, PT ;  /* 0x00000085b000720c */ /* 0x080fe20003fc6270 */
[----:B------:R-:W5:Y:S01]  /*5180*/  @!P4 LDG.E.U16 R121, desc[UR6][R6.64+0x280] ;  /* 0x000280060679c981 */ /* 0x000f62000c1e1500 */
[----:B-1----:R-:W-:Y:S01]  /*5190*/  FMUL.RZ R59, R29, 0.15915493667125701904 ;  /* 0x3e22f9831d3b7820 */ /* 0x002fe2000040c000 */
[----:B------:R-:W-:Y:S01]  /*51a0*/  FMUL.FTZ R29, R5, R42 ;  /* 0x0000002a051d7220 */ /* 0x000fe20000410000 */
[----:B------:R-:W-:Y:S01]  /*51b0*/  ISETP.GE.AND P4, PT, R154, R133, PT ;  /* 0x000000859a00720c */ /* 0x000fe20003f86270 */
[----:B------:R-:W5:Y:S01]  /*51c0*/  @!P2 LDG.E.U16 R126, desc[UR6][R6.64+0x180] ;  /* 0x00018006067ea981 */ /* 0x000f62000c1e1500 */
[----:B------:R-:W-:Y:S01]  /*51d0*/  MUFU.SIN R61, R59 ;  /* 0x0000003b003d7308 */ /* 0x000fe20000000400 */
[----:B------:R-:W-:-:S02]  /*51e0*/  PRMT R72, RZ, 0x7610, R72 ;  /* 0x00007610ff487816 */ /* 0x000fc40000000048 */
[-C--:B------:R-:W-:Y:S01]  /*51f0*/  ISETP.GE.AND P2, PT, R166, R133.reuse, PT ;  /* 0x00000085a600720c */ /* 0x080fe20003f46270 */
[----:B------:R-:W5:Y:S04]  /*5200*/  @!P0 LDG.E.U16 R120, desc[UR6][R6.64+0x340] ;  /* 0x0003400606788981 */ /* 0x000f68000c1e1500 */
[----:B------:R1:W-:Y:S01]  /*5210*/  MUFU.COS R147, R59 ;  /* 0x0000003b00937308 */ /* 0x0003e20000000000 */
[----:B------:R-:W-:Y:S01]  /*5220*/  ISETP.GE.AND P0, PT, R124, R133, PT ;  /* 0x000000857c00720c */ /* 0x000fe20003f06270 */
[----:B------:R-:W5:Y:S01]  /*5230*/  @!P5 LDG.E.U16 R72, desc[UR6][R6.64+0x240] ;  /* 0x000240060648d981 */ /* 0x000f62000c1e1500 */
[----:B------:R-:W-:Y:S01]  /*5240*/  PRMT R69, RZ, 0x7610, R69 ;  /* 0x00007610ff457816 */ /* 0x000fe20000000045 */
[----:B-1----:R-:W-:Y:S01]  /*5250*/  FMUL.RZ R59, R29, 0.15915493667125701904 ;  /* 0x3e22f9831d3b7820 */ /* 0x002fe2000040c000 */
[----:B------:R-:W-:Y:S01]  /*5260*/  FMUL.FTZ R29, R5, R40 ;  /* 0x00000028051d7220 */ /* 0x000fe20000410000 */
[----:B------:R-:W-:-:S03]  /*5270*/  PRMT R124, RZ, 0x7610, R124 ;  /* 0x00007610ff7c7816 */ /* 0x000fc6000000007c */
[----:B------:R-:W5:Y:S01]  /*5280*/  @!P6 LDG.E.U16 R69, desc[UR6][R6.64+0x200] ;  /* 0x000200060645e981 */ /* 0x000f62000c1e1500 */
[----:B------:R-:W-:Y:S01]  /*5290*/  MUFU.SIN R157, R59 ;  /* 0x0000003b009d7308 */ /* 0x000fe20000000400 */
[----:B------:R-:W-:-:S07]  /*52a0*/  ISETP.GE.AND P5, PT, R122, R133, PT ;  /* 0x000000857a00720c */ /* 0x000fce0003fa6270 */
[----:B------:R1:W-:Y:S01]  /*52b0*/  MUFU.COS R159, R59 ;  /* 0x0000003b009f7308 */ /* 0x0003e20000000000 */
[----:B------:R-:W-:Y:S01]  /*52c0*/  PRMT R122, RZ, 0x7610, R122 ;  /* 0x00007610ff7a7816 */ /* 0x000fe2000000007a */
[----:B------:R-:W5:Y:S01]  /*52d0*/  @!P4 LDG.E.U16 R124, desc[UR6][R6.64+0x400] ;  /* 0x00040006067cc981 */ /* 0x000f62000c1e1500 */
[----:B-1----:R-:W-:Y:S01]  /*52e0*/  FMUL.RZ R59, R29, 0.15915493667125701904 ;  /* 0x3e22f9831d3b7820 */ /* 0x002fe2000040c000 */
[----:B------:R-:W-:Y:S01]  /*52f0*/  FMUL.FTZ R29, R5, R38 ;  /* 0x00000026051d7220 */ /* 0x000fe20000410000 */
[-C--:B------:R-:W-:Y:S02]  /*5300*/  ISETP.GE.AND P6, PT, R158, R133.reuse, PT ;  /* 0x000000859e00720c */ /* 0x080fe40003fc6270 */
[----:B------:R-:W5:Y:S01]  /*5310*/  @!P2 LDG.E.U16 R122, desc[UR6][R6.64+0x300] ;  /* 0x00030006067aa981 */ /* 0x000f62000c1e1500 */
[----:B------:R-:W-:Y:S01]  /*5320*/  MUFU.SIN R164, R59 ;  /* 0x0000003b00a47308 */ /* 0x000fe20000000400 */
[-C--:B------:R-:W-:Y:S02]  /*5330*/  ISETP.GE.AND P4, PT, R60, R133.reuse, PT ;  /* 0x000000853c00720c */ /* 0x080fe40003f86270 */
[----:B------:R-:W1:Y:S05]  /*5340*/  S2R R60, SR_TID.X ;  /* 0x00000000003c7919 */ /* 0x000e6a0000002100 */
[----:B------:R0:W-:Y:S01]  /*5350*/  MUFU.COS R167, R59 ;  /* 0x0000003b00a77308 */ /* 0x0001e20000000000 */
[----:B------:R-:W-:Y:S01]  /*5360*/  ISETP.GE.AND P2, PT, R152, R133, PT ;  /* 0x000000859800720c */ /* 0x000fe20003f46270 */
[----:B0-----:R-:W-:Y:S01]  /*5370*/  FMUL.RZ R59, R29, 0.15915493667125701904 ;  /* 0x3e22f9831d3b7820 */ /* 0x001fe2000040c000 */
[----:B------:R-:W-:-:S05]  /*5380*/  FMUL.FTZ R29, R5, R36 ;  /* 0x00000024051d7220 */ /* 0x000fca0000410000 */
[----:B------:R-:W-:Y:S01]  /*5390*/  MUFU.SIN R156, R59 ;  /* 0x0000003b009c7308 */ /* 0x000fe20000000400 */
[----:B------:R-:W-:Y:S02]  /*53a0*/  PRMT R123, RZ, 0x7610, R123 ;  /* 0x00007610ff7b7816 */ /* 0x000fe4000000007b */
[----:B--2---:R-:W-:Y:S02]  /*53b0*/  PRMT R125, RZ, 0x7610, R125 ;  /* 0x00007610ff7d7816 */ /* 0x004fe4000000007d */
[----:B---3--:R-:W-:Y:S02]  /*53c0*/  PRMT R127, RZ, 0x7610, R127 ;  /* 0x00007610ff7f7816 */ /* 0x008fe4000000007f */
[----:B------:R-:W2:Y:S01]  /*53d0*/  @!P6 LDG.E.U16 R123, desc[UR6][R6.64+0x380] ;  /* 0x00038006067be981 */ /* 0x000ea2000c1e1500 */
[----:B------:R0:W-:Y:S03]  /*53e0*/  MUFU.COS R165, R59 ;  /* 0x0000003b00a57308 */ /* 0x0001e60000000000 */
[----:B------:R-:W3:Y:S01]  /*53f0*/  @!P3 LDG.E.U16 R125, desc[UR6][R6.64+0x440] ;  /* 0x00044006067db981 */ /* 0x000ee2000c1e1500 */
[----:B------:R-:W-:-:S03]  /*5400*/  PRMT R119, RZ, 0x7610, R119 ;  /* 0x00007610ff777816 */ /* 0x000fc60000000077 */
[----:B------:R-:W3:Y:S01]  /*5410*/  @!P2 LDG.E.U16 R127, desc[UR6][R6.64+0x480] ;  /* 0x00048006067fa981 */ /* 0x000ee2000c1e1500 */
[----:B0-----:R-:W-:Y:S01]  /*5420*/  FMUL.RZ R59, R29, 0.15915493667125701904 ;  /* 0x3e22f9831d3b7820 */ /* 0x001fe2000040c000 */
[----:B------:R-:W-:Y:S01]  /*5430*/  FMUL.FTZ R29, R5, R34 ;  /* 0x00000022051d7220 */ /* 0x000fe20000410000 */
[----:B------:R-:W-:Y:S01]  /*5440*/  ISETP.GE.AND P6, PT, R150, R133, PT ;  /* 0x000000859600720c */ /* 0x000fe20003fc6270 */
[----:B------:R-:W3:Y:S02]  /*5450*/  @!P5 LDG.E.U16 R119, desc[UR6][R6.64+0x3c0] ;  /* 0x0003c0060677d981 */ /* 0x000ee4000c1e1500 */
[----:B------:R-:W-:Y:S01]  /*5460*/  FMUL.RZ R67, R29, 0.15915493667125701904 ;  /* 0x3e22f9831d437820 */ /* 0x000fe2000040c000 */
[----:B------:R-:W-:-:S04]  /*5470*/  SHF.L.U32 R29, R47, 0x5, RZ ;  /* 0x000000052f1d7819 */ /* 0x000fc800000006ff */
[----:B----4-:R-:W-:Y:S02]  /*5480*/  LEA.HI.SX32 R131, R29, R29, 0x1b ;  /* 0x0000001d1d837211 */ /* 0x010fe400078fdaff */
[-C--:B------:R-:W-:Y:S02]  /*5490*/  ISETP.GE.AND P3, PT, R128, R133.reuse, PT ;  /* 0x000000858000720c */ /* 0x080fe40003f66270 */
[----:B------:R-:W-:Y:S02]  /*54a0*/  PRMT R128, RZ, 0x7610, R128 ;  /* 0x00007610ff807816 */ /* 0x000fe40000000080 */
[----:B------:R-:W-:Y:S02]  /*54b0*/  LEA R131, R131, UR4, 0x1 ;  /* 0x0000000483837c11 */ /* 0x000fe4000f8e08ff */
[----:B------:R-:W-:Y:S02]  /*54c0*/  ISETP.GE.AND P2, PT, R130, R133, PT ;  /* 0x000000858200720c */ /* 0x000fe40003f46270 */
[----:B------:R-:W-:Y:S01]  /*54d0*/  PRMT R130, RZ, 0x7610, R130 ;  /* 0x00007610ff827816 */ /* 0x000fe20000000082 */
[----:B------:R-:W0:Y:S04]  /*54e0*/  LDS.U16 R73, [R131] ;  /* 0x0000000083497984 */ /* 0x000e280000000400 */
[----:B------:R-:W4:Y:S01]  /*54f0*/  LDS.U16 R137, [R131+0x2] ;  /* 0x0000020083897984 */ /* 0x000f220000000400 */
[----:B------:R-:W-:-:S03]  /*5500*/  PRMT R141, RZ, 0x7610, R141 ;  /* 0x00007610ff8d7816 */ /* 0x000fc6000000008d */
[----:B------:R-:W3:Y:S01]  /*5510*/  @!P0 LDG.E.U16 R128, desc[UR6][R6.64+0x4c0] ;  /* 0x0004c00606808981 */ /* 0x000ee2000c1e1500 */
[-C--:B------:R-:W-:Y:S02]  /*5520*/  ISETP.GE.AND P0, PT, R136, R133.reuse, PT ;  /* 0x000000858800720c */ /* 0x080fe40003f06270 */
[----:B------:R-:W-:Y:S01]  /*5530*/  PRMT R136, RZ, 0x7610, R136 ;  /* 0x00007610ff887816 */ /* 0x000fe20000000088 */
[----:B------:R-:W3:Y:S01]  /*5540*/  @!P6 LDG.E.U16 R130, desc[UR6][R6.64+0x500] ;  /* 0x000500060682e981 */ /* 0x000ee2000c1e1500 */
[-C--:B------:R-:W-:Y:S01]  /*5550*/  ISETP.GE.AND P5, PT, R148, R133.reuse, PT ;  /* 0x000000859400720c */ /* 0x080fe20003fa6270 */
[----:B------:R-:W-:Y:S01]  /*5560*/  FMUL.FTZ R29, R5, R32 ;  /* 0x00000020051d7220 */ /* 0x000fe20000410000 */
[----:B------:R-:W-:Y:S01]  /*5570*/  ISETP.GE.AND P6, PT, R144, R133, PT ;  /* 0x000000859000720c */ /* 0x000fe20003fc6270 */
[----:B------:R-:W-:Y:S01]  /*5580*/  FMUL.FTZ R170, R15, R48 ;  /* 0x000000300faa7220 */ /* 0x000fe20000410000 */
[----:B------:R-:W3:Y:S01]  /*5590*/  @!P4 LDG.E.U16 R136, desc[UR6][R6.64+0x580] ;  /* 0x000580060688c981 */ /* 0x000ee2000c1e1500 */
[----:B------:R-:W-:-:S02]  /*55a0*/  PRMT R143, RZ, 0x7610, R143 ;  /* 0x00007610ff8f7816 */ /* 0x000fc4000000008f */
[-C--:B------:R-:W-:Y:S01]  /*55b0*/  ISETP.GE.AND P4, PT, R142, R133.reuse, PT ;  /* 0x000000858e00720c */ /* 0x080fe20003f86270 */
[----:B------:R-:W3:Y:S01]  /*55c0*/  @!P2 LDG.E.U16 R141, desc[UR6][R6.64+0x600] ;  /* 0x00060006068da981 */ /* 0x000ee2000c1e1500 */
[----:B------:R-:W-:Y:S01]  /*55d0*/  FMUL.RZ R142, R29, 0.15915493667125701904 ;  /* 0x3e22f9831d8e7820 */ /* 0x000fe2000040c000 */
[-C--:B------:R-:W-:Y:S01]  /*55e0*/  ISETP.GE.AND P2, PT, R14, R133.reuse, PT ;  /* 0x000000850e00720c */ /* 0x080fe20003f46270 */
[----:B-1----:R-:W-:Y:S01]  /*55f0*/  IMAD.SHL.U32 R14, R60, 0x10, RZ ;  /* 0x000000103c0e7824 */ /* 0x002fe200078e00ff */
[----:B------:R-:W-:Y:S01]  /*5600*/  PRMT R129, RZ, 0x7610, R129 ;  /* 0x00007610ff817816 */ /* 0x000fe20000000081 */
[----:B------:R-:W-:Y:S01]  /*5610*/  MUFU.SIN R63, R59 ;  /* 0x0000003b003f7308 */ /* 0x000fe20000000400 */
[----:B------:R-:W-:Y:S01]  /*5620*/  PRMT R148, RZ, 0x7610, R148 ;  /* 0x00007610ff947816 */ /* 0x000fe20000000094 */
[----:B------:R-:W3:Y:S01]  /*5630*/  @!P0 LDG.E.U16 R143, desc[UR6][R6.64+0x640] ;  /* 0x00064006068f8981 */ /* 0x000ee2000c1e1500 */
[----:B------:R-:W-:Y:S02]  /*5640*/  ISETP.GE.AND P0, PT, R12, R133, PT ;  /* 0x000000850c00720c */ /* 0x000fe40003f06270 */
[----:B------:R-:W-:Y:S01]  /*5650*/  IADD3 R12, R14, 0x1, RZ ;  /* 0x000000010e0c7810 */ /* 0x000fe20007ffe0ff */
[----:B------:R-:W3:Y:S02]  /*5660*/  @!P5 LDG.E.U16 R129, desc[UR6][R6.64+0x540] ;  /* 0x000540060681d981 */ /* 0x000ee4000c1e1500 */
[----:B------:R-:W-:Y:S01]  /*5670*/  MUFU.COS R71, R59 ;  /* 0x0000003b00477308 */ /* 0x000fe20000000000 */
[----:B------:R-:W-:Y:S01]  /*5680*/  PRMT R139, RZ, 0x7610, R139 ;  /* 0x00007610ff8b7816 */ /* 0x000fe2000000008b */
[----:B------:R-:W3:Y:S01]  /*5690*/  @!P6 LDG.E.U16 R148, desc[UR6][R6.64+0x680] ;  /* 0x000680060694e981 */ /* 0x000ee2000c1e1500 */
[----:B------:R-:W-:-:S03]  /*56a0*/  PRMT R150, RZ, 0x7610, R150 ;  /* 0x00007610ff967816 */ /* 0x000fc60000000096 */
[----:B------:R-:W-:Y:S02]  /*56b0*/  LDS.U16 R144, [R131+0x6] ;  /* 0x0000060083907984 */ /* 0x000fe40000000400 */
[----:B------:R-:W-:Y:S01]  /*56c0*/  MUFU.SIN R59, R67 ;  /* 0x00000043003b7308 */ /* 0x000fe20000000400 */
[----:B------:R-:W-:Y:S01]  /*56d0*/  ISETP.GE.AND P5, PT, R146, R133, PT ;  /* 0x000000859200720c */ /* 0x000fe20003fa6270 */
[----:B------:R-:W3:Y:S06]  /*56e0*/  @!P3 LDG.E.U16 R139, desc[UR6][R6.64+0x5c0] ;  /* 0x0005c006068bb981 */ /* 0x000eec000c1e1500 */
[----:B------:R-:W-:Y:S01]  /*56f0*/  MUFU.COS R173, R67 ;  /* 0x0000004300ad7308 */ /* 0x000fe20000000000 */
[----:B------:R-:W-:-:S02]  /*5700*/  ISETP.GE.U32.AND P6, PT, R12, R33, PT ;  /* 0x000000210c00720c */ /* 0x000fc40003fc6070 */
[----:B------:R-:W-:Y:S02]  /*5710*/  PRMT R154, RZ, 0x7610, R154 ;  /* 0x00007610ff9a7816 */ /* 0x000fe4000000009a */
[----:B------:R-:W-:Y:S01]  /*5720*/  PRMT R151, RZ, 0x7610, R151 ;  /* 0x00007610ff977816 */ /* 0x000fe20000000097 */
[C---:B------:R-:W-:Y:S01]  /*5730*/  FMUL.FTZ R168, R15.reuse, R46 ;  /* 0x0000002e0fa87220 */ /* 0x040fe20000410000 */
[-C--:B------:R-:W-:Y:S01]  /*5740*/  FMUL.FTZ R158, R15, R30.reuse ;  /* 0x0000001e0f9e7220 */ /* 0x080fe20000410000 */
[----:B------:R-:W1:Y:S01]  /*5750*/  MUFU.EX2 R170, R170 ;  /* 0x000000aa00aa7308 */ /* 0x000e620000000800 */
[----:B------:R-:W-:Y:S01]  /*5760*/  IADD3 R12, R14, 0x3, RZ ;  /* 0x000000030e0c7810 */ /* 0x000fe20007ffe0ff */
[----:B------:R-:W-:Y:S01]  /*5770*/  FMUL.FTZ R29, R5, R30 ;  /* 0x0000001e051d7220 */ /* 0x000fe20000410000 */
[----:B------:R-:W-:Y:S01]  /*5780*/  PRMT R155, RZ, 0x7610, R155 ;  /* 0x00007610ff9b7816 */ /* 0x000fe2000000009b */
[----:B------:R-:W3:Y:S04]  /*5790*/  @!P4 LDG.E.U16 R150, desc[UR6][R6.64+0x700] ;  /* 0x000700060696c981 */ /* 0x000ee8000c1e1500 */
[----:B------:R-:W-:Y:S01]  /*57a0*/  MUFU.SIN R67, R142 ;  /* 0x0000008e00437308 */ /* 0x000fe20000000400 */
[----:B------:R-:W-:Y:S04]  /*57b0*/  LDS.U16 R149, [R131+0x8] ;  /* 0x0000080083957984 */ /* 0x000fe80000000400 */
[----:B------:R-:W-:Y:S03]  /*57c0*/  LDS.U16 R152, [R131+0xa] ;  /* 0x00000a0083987984 */ /* 0x000fe60000000400 */
[----:B------:R0:W-:Y:S01]  /*57d0*/  MUFU.COS R177, R142 ;  /* 0x0000008e00b17308 */ /* 0x0001e20000000000 */
[----:B------:R-:W-:Y:S01]  /*57e0*/  ISETP.GE.AND P3, PT, R138, R133, PT ;  /* 0x000000858a00720c */ /* 0x000fe20003f66270 */
[----:B------:R-:W3:Y:S04]  /*57f0*/  @!P2 LDG.E.U16 R154, desc[UR6][R6.64+0x780] ;  /* 0x00078006069aa981 */ /* 0x000ee8000c1e1500 */
[----:B------:R-:W3:Y:S04]  /*5800*/  @!P5 LDG.E.U16 R151, desc[UR6][R6.64+0x6c0] ;  /* 0x0006c0060697d981 */ /* 0x000ee8000c1e1500 */
[----:B0-----:R-:W0:Y:S01]  /*5810*/  LDS.U16 R142, [R131+0x4] ;  /* 0x00000400838e7984 */ /* 0x001e220000000400 */
[----:B------:R-:W-:Y:S01]  /*5820*/  ISETP.GE.U32.AND P4, PT, R12, R33, PT ;  /* 0x000000210c00720c */ /* 0x000fe20003f86070 */
[----:B------:R-:W-:-:S02]  /*5830*/  VIADD R12, R14, 0x5 ;  /* 0x000000050e0c7836 */ /* 0x000fc40000000000 */
[----:B------:R-:W-:Y:S01]  /*5840*/  FMUL.RZ R161, R29, 0.15915493667125701904 ;  /* 0x3e22f9831da17820 */ /* 0x000fe2000040c000 */
[----:B------:R-:W-:Y:S01]  /*5850*/  IADD3 R138, R14, 0x2, RZ ;  /* 0x000000020e8a7810 */ /* 0x000fe20007ffe0ff */
[----:B-1----:R-:W-:Y:S01]  /*5860*/  FMUL.FTZ R133, R170, R57 ;  /* 0x00000039aa857220 */ /* 0x002fe20000410000 */
[----:B------:R-:W1:Y:S01]  /*5870*/  MUFU.EX2 R168, R168 ;  /* 0x000000a800a87308 */ /* 0x000e620000000800 */
[-C--:B------:R-:W-:Y:S01]  /*5880*/  ISETP.GE.U32.AND P2, PT, R12, R33.reuse, PT ;  /* 0x000000210c00720c */ /* 0x080fe20003f46070 */
[----:B------:R-:W3:Y:S01]  /*5890*/  @!P3 LDG.E.U16 R155, desc[UR6][R6.64+0x740] ;  /* 0x00074006069bb981 */ /* 0x000ee2000c1e1500 */
[-C--:B------:R-:W-:Y:S02]  /*58a0*/  ISETP.GE.U32.AND P5, PT, R138, R33.reuse, PT ;  /* 0x000000218a00720c */ /* 0x080fe40003fa6070 */
[----:B------:R-:W-:Y:S02]  /*58b0*/  IADD3 R138, R14, 0x4, RZ ;  /* 0x000000040e8a7810 */ /* 0x000fe40007ffe0ff */
[----:B------:R-:W-:Y:S01]  /*58c0*/  PRMT R163, RZ, 0x7610, R163 ;  /* 0x00007610ffa37816 */ /* 0x000fe200000000a3 */
[----:B------:R-:W-:Y:S01]  /*58d0*/  MUFU.SIN R29, R161 ;  /* 0x000000a1001d7308 */ /* 0x000fe20000000400 */
[----:B------:R-:W-:Y:S01]  /*58e0*/  ISETP.GE.U32.AND P3, PT, R138, R33, PT ;  /* 0x000000218a00720c */ /* 0x000fe20003f66070 */
[----:B------:R-:W-:Y:S01]  /*58f0*/  FMUL.FTZ R153, R170, R135 ;  /* 0x00000087aa997220 */ /* 0x000fe20000410000 */
[----:B------:R-:W-:Y:S01]  /*5900*/  FMUL.FTZ R160, R15, R44 ;  /* 0x0000002c0fa07220 */ /* 0x000fe20000410000 */
[----:B------:R-:W-:Y:S04]  /*5910*/  LDS.U16 R171, [R131+0x14] ;  /* 0x0000140083ab7984 */ /* 0x000fe80000000400 */
[----:B------:R4:W-:Y:S01]  /*5920*/  MUFU.COS R12, R161 ;  /* 0x000000a1000c7308 */ /* 0x0009e20000000000 */
[----:B------:R-:W-:Y:S01]  /*5930*/  FMUL.FTZ R135, R5, R28 ;  /* 0x0000001c05877220 */ /* 0x000fe20000410000 */
[----:B------:R-:W-:Y:S01]  /*5940*/  SHF.L.U32 R138, R73, 0x10, RZ ;  /* 0x00000010498a7819 */ /* 0x000fe200000006ff */
[----:B------:R0:W3:Y:S01]  /*5950*/  @!P0 LDG.E.U16 R163, desc[UR6][R6.64+0x7c0] ;  /* 0x0007c00606a38981 */ /* 0x0000e2000c1e1500 */
[C---:B------:R-:W-:Y:S01]  /*5960*/  FMUL.FTZ R172, R15.reuse, R42 ;  /* 0x0000002a0fac7220 */ /* 0x040fe20000410000 */
[----:B------:R-:W-:-:S02]  /*5970*/  FMUL.FTZ R166, R15, R38 ;  /* 0x000000260fa67220 */ /* 0x000fc40000410000 */
[----:B------:R-:W-:Y:S01]  /*5980*/  LDS.U16 R175, [R131+0x16] ;  /* 0x0000160083af7984 */ /* 0x000fe20000000400 */
[----:B------:R1:W-:Y:S03]  /*5990*/  MUFU.EX2 R57, R158 ;  /* 0x0000009e00397308 */ /* 0x0003e60000000800 */
[----:B----4-:R-:W4:Y:S01]  /*59a0*/  LDS.U16 R161, [R131+0xe] ;  /* 0x00000e0083a17984 */ /* 0x010f220000000400 */
[----:B------:R-:W-:Y:S01]  /*59b0*/  SHF.L.U32 R146, R137, 0x10, RZ ;  /* 0x0000001089927819 */ /* 0x000fe200000006ff */
[C---:B------:R-:W-:Y:S01]  /*59c0*/  FMUL.FTZ R162, R15.reuse, R36 ;  /* 0x000000240fa27220 */ /* 0x040fe20000410000 */
[----:B------:R-:W-:Y:S01]  /*59d0*/  FMUL.FTZ R169, R15, R40 ;  /* 0x000000280fa97220 */ /* 0x000fe20000410000 */
[----:B------:R-:W-:Y:S01]  /*59e0*/  FMUL.FTZ R181, R5, R0 ;  /* 0x0000000005b57220 */ /* 0x000fe20000410000 */
[----:B------:R-:W-:Y:S04]  /*59f0*/  LDS.U16 R182, [R131+0x20] ;  /* 0x0000200083b67984 */ /* 0x000fe80000000400 */
[----:B-1----:R-:W1:Y:S01]  /*5a00*/  LDS.U16 R158, [R131+0xc] ;  /* 0x00000c00839e7984 */ /* 0x002e620000000400 */
[----:B------:R-:W-:Y:S01]  /*5a10*/  FMUL.RZ R170, R135, 0.15915493667125701904 ;  /* 0x3e22f98387aa7820 */ /* 0x000fe2000040c000 */
[C---:B------:R-:W-:Y:S01]  /*5a20*/  FMUL.FTZ R135, R91.reuse, R138 ;  /* 0x0000008a5b877220 */ /* 0x040fe20000410000 */
[----:B------:R-:W-:Y:S01]  /*5a30*/  FMUL.FTZ R137, R91, R146 ;  /* 0x000000925b897220 */ /* 0x000fe20000410000 */
[C---:B------:R-:W-:Y:S01]  /*5a40*/  ISETP.GE.U32.AND P0, PT, R14.reuse, R33, PT ;  /* 0x000000210e00720c */ /* 0x040fe20003f06070 */
[----:B------:R-:W-:Y:S01]  /*5a50*/  LDS.U16 R184, [R131+0x26] ;  /* 0x0000260083b87984 */ /* 0x000fe20000000400 */
[----:B------:R-:W-:-:S02]  /*5a60*/  IADD3 R146, R14, 0x6, RZ ;  /* 0x000000060e927810 */ /* 0x000fc40007ffe0ff */
[----:B------:R-:W-:Y:S01]  /*5a70*/  FSEL R133, R133, RZ, !P0 ;  /* 0x000000ff85857208 */ /* 0x000fe20004000000 */
[----:B------:R-:W-:Y:S01]  /*5a80*/  LDS.U16 R183, [R131+0x22] ;  /* 0x0000220083b77984 */ /* 0x000fe20000000400 */
[----:B------:R-:W-:Y:S02]  /*5a90*/  FSEL R135, R135, RZ, !P0 ;  /* 0x000000ff87877208 */ /* 0x000fe40004000000 */
[----:B------:R-:W-:Y:S02]  /*5aa0*/  FSEL R137, R137, RZ, !P0 ;  /* 0x000000ff89897208 */ /* 0x000fe40004000000 */
[----:B------:R-:W-:Y:S01]  /*5ab0*/  FSEL R138, R153, 1, !P0 ;  /* 0x3f800000998a7808 */ /* 0x000fe20004000000 */
[----:B------:R-:W4:Y:S01]  /*5ac0*/  MUFU.EX2 R160, R160 ;  /* 0x000000a000a07308 */ /* 0x000f220000000800 */
[----:B------:R-:W-:Y:S01]  /*5ad0*/  ISETP.GE.U32.AND P0, PT, R146, R33, PT ;  /* 0x000000219200720c */ /* 0x000fe20003f06070 */
[C---:B------:R-:W-:Y:S01]  /*5ae0*/  FMUL.FTZ R146, R168.reuse, R145 ;  /* 0x00000091a8927220 */ /* 0x040fe20000410000 */
[----:B------:R-:W-:Y:S01]  /*5af0*/  FMUL.FTZ R168, R168, R31 ;  /* 0x0000001fa8a87220 */ /* 0x000fe20000410000 */
[----:B0-----:R-:W-:-:S04]  /*5b00*/  SHF.L.U32 R31, R142, 0x10, RZ ;  /* 0x000000108e1f7819 */ /* 0x001fc800000006ff */
[----:B------:R-:W0:Y:S01]  /*5b10*/  MUFU.EX2 R172, R172 ;  /* 0x000000ac00ac7308 */ /* 0x000e220000000800 */
[----:B------:R-:W-:Y:S02]  /*5b20*/  FSEL R142, R168, RZ, !P6 ;  /* 0x000000ffa88e7208 */ /* 0x000fe40007000000 */
[----:B------:R-:W5:Y:S01]  /*5b30*/  LDS.U16 R168, [R131+0x10] ;  /* 0x0000100083a87984 */ /* 0x000f620000000400 */
[----:B------:R-:W-:-:S04]  /*5b40*/  IMAD.U32 R145, R144, 0x10000, RZ ;  /* 0x0001000090917824 */ /* 0x000fc800078e00ff */
[----:B------:R-:W-:Y:S08]  /*5b50*/  MUFU.SIN R73, R170 ;  /* 0x000000aa00497308 */ /* 0x000ff00000000400 */
[----:B------:R4:W-:Y:S01]  /*5b60*/  MUFU.COS R6, R170 ;  /* 0x000000aa00067308 */ /* 0x0009e20000000000 */
[----:B------:R-:W-:Y:S01]  /*5b70*/  FMUL.FTZ R153, R5, R26 ;  /* 0x0000001a05997220 */ /* 0x000fe20000410000 */
[C---:B------:R-:W-:Y:S01]  /*5b80*/  FMUL.FTZ R31, R92.reuse, R31 ;  /* 0x0000001f5c1f7220 */ /* 0x040fe20000410000 */
[----:B----4-:R-:W4:Y:S01]  /*5b90*/  LDS.U16 R170, [R131+0x12] ;  /* 0x0000120083aa7984 */ /* 0x010f220000000400 */
[----:B------:R-:W-:Y:S01]  /*5ba0*/  FMUL.FTZ R145, R92, R145 ;  /* 0x000000915c917220 */ /* 0x000fe20000410000 */
[----:B------:R-:W-:Y:S01]  /*5bb0*/  IADD3 R180, R14, 0x7, RZ ;  /* 0x000000070eb47810 */ /* 0x000fe20007ffe0ff */
[----:B------:R-:W-:Y:S01]  /*5bc0*/  FMUL.FTZ R61, R160, R61 ;  /* 0x0000003da03d7220 */ /* 0x000fe20000410000 */
[----:B------:R-:W-:Y:S01]  /*5bd0*/  FMUL.RZ R179, R153, 0.15915493667125701904 ;  /* 0x3e22f98399b37820 */ /* 0x000fe2000040c000 */
[----:B------:R-:W4:Y:S01]  /*5be0*/  MUFU.EX2 R166, R166 ;  /* 0x000000a600a67308 */ /* 0x000f220000000800 */
[----:B------:R-:W-:-:S02]  /*5bf0*/  FSEL R144, R31, RZ, !P6 ;  /* 0x000000ff1f907208 */ /* 0x000fc40007000000 */
[----:B------:R-:W-:Y:S02]  /*5c00*/  FSEL R145, R145, RZ, !P6 ;  /* 0x000000ff91917208 */ /* 0x000fe40007000000 */
[----:B------:R-:W-:Y:S02]  /*5c10*/  FSEL R146, R146, 1, !P6 ;  /* 0x3f80000092927808 */ /* 0x000fe40007000000 */
[----:B------:R-:W-:Y:S02]  /*5c20*/  SHF.L.U32 R176, R149, 0x10, RZ ;  /* 0x0000001095b07819 */ /* 0x000fe400000006ff */
[----:B------:R-:W-:Y:S02]  /*5c30*/  SHF.L.U32 R152, R152, 0x10, RZ ;  /* 0x0000001098987819 */ /* 0x000fe400000006ff */
[----:B------:R-:W-:Y:S01]  /*5c40*/  ISETP.GE.U32.AND P6, PT, R180, R33, PT ;  /* 0x00000021b400720c */ /* 0x000fe20003fc6070 */
[C---:B0-----:R-:W-:Y:S01]  /*5c50*/  FMUL.FTZ R180, R172.reuse, R159 ;  /* 0x0000009facb47220 */ /* 0x041fe20000410000 */
[----:B------:R-:W-:Y:S01]  /*5c60*/  FSEL R149, R61, RZ, !P5 ;  /* 0x000000ff3d957208 */ /* 0x000fe20006800000 */
[----:B------:R-:W-:Y:S01]  /*5c70*/  FMUL.FTZ R159, R172, R157 ;  /* 0x0000009dac9f7220 */ /* 0x000fe20000410000 */
[----:B------:R-:W-:Y:S01]  /*5c80*/  SHF.L.U32 R161, R161, 0x10, RZ ;  /* 0x00000010a1a17819 */ /* 0x000fe200000006ff */
[----:B------:R-:W-:Y:S01]  /*5c90*/  MUFU.SIN R31, R179 ;  /* 0x000000b3001f7308 */ /* 0x000fe20000000400 */
[----:B-1----:R-:W-:-:S02]  /*5ca0*/  IMAD.U32 R157, R158, 0x10000, RZ ;  /* 0x000100009e9d7824 */ /* 0x002fc400078e00ff */
[C---:B------:R-:W-:Y:S01]  /*5cb0*/  FMUL.FTZ R153, R93.reuse, R176 ;  /* 0x000000b05d997220 */ /* 0x040fe20000410000 */
[----:B------:R-:W-:Y:S01]  /*5cc0*/  FMUL.FTZ R152, R93, R152 ;  /* 0x000000985d987220 */ /* 0x000fe20000410000 */
[----:B------:R-:W-:-:S03]  /*5cd0*/  FMUL.FTZ R147, R160, R147 ;  /* 0x00000093a0937220 */ /* 0x000fc60000410000 */
[----:B------:R0:W-:Y:S01]  /*5ce0*/  MUFU.COS R61, R179 ;  /* 0x000000b3003d7308 */ /* 0x0001e20000000000 */
[----:B------:R-:W-:Y:S01]  /*5cf0*/  IADD3 R160, R14, 0x8, RZ ;  /* 0x000000080ea07810 */ /* 0x000fe20007ffe0ff */
[C---:B------:R-:W-:Y:S01]  /*5d00*/  FMUL.FTZ R157, R94.reuse, R157 ;  /* 0x0000009d5e9d7220 */ /* 0x040fe20000410000 */
[----:B------:R-:W-:Y:S01]  /*5d10*/  FMUL.FTZ R161, R94, R161 ;  /* 0x000000a15ea17220 */ /* 0x000fe20000410000 */
[----:B------:R-:W1:Y:S04]  /*5d20*/  LDS.U16 R176, [R131+0x18] ;  /* 0x0000180083b07984 */ /* 0x000e680000000400 */
[----:B------:R-:W4:Y:S01]  /*5d30*/  MUFU.EX2 R162, R162 ;  /* 0x000000a200a27308 */ /* 0x000f220000000800 */
[----:B0-----:R-:W0:Y:S01]  /*5d40*/  LDS.U16 R179, [R131+0x1a] ;  /* 0x00001a0083b37984 */ /* 0x001e220000000400 */
[----:B------:R-:W-:-:S02]  /*5d50*/  IADD3 R172, R14, 0x9, RZ ;  /* 0x000000090eac7810 */ /* 0x000fc40007ffe0ff */
[----:B------:R-:W-:Y:S02]  /*5d60*/  FSEL R153, R153, RZ, !P5 ;  /* 0x000000ff99997208 */ /* 0x000fe40006800000 */
[----:B------:R-:W-:Y:S02]  /*5d70*/  FSEL R152, R152, RZ, !P5 ;  /* 0x000000ff98987208 */ /* 0x000fe40006800000 */
[----:B------:R-:W-:Y:S02]  /*5d80*/  FSEL R147, R147, 1, !P5 ;  /* 0x3f80000093937808 */ /* 0x000fe40006800000 */
[----:B------:R-:W-:Y:S02]  /*5d90*/  ISETP.GE.U32.AND P5, PT, R160, R33, PT ;  /* 0x00000021a000720c */ /* 0x000fe40003fa6070 */
[----:B------:R-:W-:Y:S02]  /*5da0*/  FSEL R159, R159, RZ, !P4 ;  /* 0x000000ff9f9f7208 */ /* 0x000fe40006000000 */
[----:B------:R-:W-:-:S02]  /*5db0*/  FSEL R160, R157, RZ, !P4 ;  /* 0x000000ff9da07208 */ /* 0x000fc40006000000 */
[----:B------:R-:W-:Y:S02]  /*5dc0*/  FSEL R161, R161, RZ, !P4 ;  /* 0x000000ffa1a17208 */ /* 0x000fe40006000000 */
[----:B------:R-:W-:Y:S01]  /*5dd0*/  FSEL R158, R180, 1, !P4 ;  /* 0x3f800000b49e7808 */ /* 0x000fe20006000000 */
[----:B------:R-:W1:Y:S01]  /*5de0*/  MUFU.EX2 R169, R169 ;  /* 0x000000a900a97308 */ /* 0x000e620000000800 */
[----:B------:R-:W-:Y:S01]  /*5df0*/  ISETP.GE.U32.AND P4, PT, R172, R33, PT ;  /* 0x00000021ac00720c */ /* 0x000fe20003f86070 */
[----:B------:R-:W-:Y:S01]  /*5e00*/  FMUL.RZ R172, R181, 0.15915493667125701904 ;  /* 0x3e22f983b5ac7820 */ /* 0x000fe2000040c000 */
[----:B------:R-:W-:Y:S01]  /*5e10*/  LDS.U16 R180, [R131+0x1c] ;  /* 0x00001c0083b47984 */ /* 0x000fe20000000400 */
[----:B------:R-:W-:Y:S01]  /*5e20*/  FMUL.FTZ R157, R5, R58 ;  /* 0x0000003a059d7220 */ /* 0x000fe20000410000 */
[----:B------:R-:W-:Y:S01]  /*5e30*/  SHF.L.U32 R171, R171, 0x10, RZ ;  /* 0x00000010abab7819 */ /* 0x000fe200000006ff */
[----:B----4-:R-:W-:Y:S01]  /*5e40*/  FMUL.FTZ R165, R166, R165 ;  /* 0x000000a5a6a57220 */ /* 0x010fe20000410000 */
[----:B------:R-:W4:Y:S01]  /*5e50*/  LDS.U16 R181, [R131+0x1e] ;  /* 0x00001e0083b57984 */ /* 0x000f220000000400 */
[----:B------:R-:W-:-:S02]  /*5e60*/  FMUL.RZ R198, R157, 0.15915493667125701904 ;  /* 0x3e22f9839dc67820 */ /* 0x000fc4000040c000 */
[----:B------:R-:W-:Y:S01]  /*5e70*/  FMUL.FTZ R157, R96, R171 ;  /* 0x000000ab609d7220 */ /* 0x000fe20000410000 */
[----:B------:R-:W-:Y:S01]  /*5e80*/  FSEL R171, R165, 1, !P2 ;  /* 0x3f800000a5ab7808 */ /* 0x000fe20005000000 */
[----:B------:R-:W-:Y:S02]  /*5e90*/  FMUL.FTZ R165, R162, R63 ;  /* 0x0000003fa2a57220 */ /* 0x000fe40000410000 */
[----:B------:R-:W2:Y:S01]  /*5ea0*/  LDS.U16 R63, [R131+0x24] ;  /* 0x00002400833f7984 */ /* 0x000ea20000000400 */
[----:B-----5:R-:W-:Y:S02]  /*5eb0*/  SHF.L.U32 R168, R168, 0x10, RZ ;  /* 0x00000010a8a87819 */ /* 0x020fe400000006ff */
[----:B------:R-:W-:Y:S01]  /*5ec0*/  SHF.L.U32 R170, R170, 0x10, RZ ;  /* 0x00000010aaaa7819 */ /* 0x000fe200000006ff */
[----:B-1----:R-:W-:Y:S01]  /*5ed0*/  FMUL.FTZ R167, R169, R167 ;  /* 0x000000a7a9a77220 */ /* 0x002fe20000410000 */
[----:B------:R-:W-:Y:S01]  /*5ee0*/  FMUL.FTZ R174, R15, R34 ;  /* 0x000000220fae7220 */ /* 0x000fe20000410000 */
[----:B------:R-:W-:Y:S01]  /*5ef0*/  FMUL.FTZ R169, R169, R164 ;  /* 0x000000a4a9a97220 */ /* 0x000fe20000410000 */
[C---:B------:R-:W-:Y:S01]  /*5f00*/  FMUL.FTZ R168, R95.reuse, R168 ;  /* 0x000000a85fa87220 */ /* 0x040fe20000410000 */
[----:B------:R-:W-:Y:S01]  /*5f10*/  FMUL.FTZ R170, R95, R170 ;  /* 0x000000aa5faa7220 */ /* 0x000fe20000410000 */
[----:B------:R-:W-:Y:S01]  /*5f20*/  SHF.L.U32 R175, R175, 0x10, RZ ;  /* 0x00000010afaf7819 */ /* 0x000fe200000006ff */
[----:B------:R-:W-:-:S02]  /*5f30*/  VIADD R164, R14, 0xa ;  /* 0x0000000a0ea47836 */ /* 0x000fc40000000000 */
[----:B------:R-:W-:Y:S01]  /*5f40*/  FMUL.FTZ R156, R166, R156 ;  /* 0x0000009ca69c7220 */ /* 0x000fe20000410000 */
[----:B------:R-:W-:Y:S01]  /*5f50*/  FSEL R169, R169, RZ, !P3 ;  /* 0x000000ffa9a97208 */ /* 0x000fe20005800000 */
[----:B------:R-:W1:Y:S01]  /*5f60*/  MUFU.EX2 R174, R174 ;  /* 0x000000ae00ae7308 */ /* 0x000e620000000800 */
[----:B------:R-:W-:Y:S01]  /*5f70*/  FSEL R168, R168, RZ, !P3 ;  /* 0x000000ffa8a87208 */ /* 0x000fe20005800000 */
[----:B------:R-:W-:Y:S01]  /*5f80*/  FMUL.FTZ R175, R96, R175 ;  /* 0x000000af60af7220 */ /* 0x000fe20000410000 */
[----:B------:R-:W-:Y:S01]  /*5f90*/  FSEL R170, R170, RZ, !P3 ;  /* 0x000000ffaaaa7208 */ /* 0x000fe20005800000 */
[----:B------:R-:W-:Y:S01]  /*5fa0*/  FMUL.FTZ R178, R15, R32 ;  /* 0x000000200fb27220 */ /* 0x000fe20000410000 */
[----:B------:R-:W-:Y:S02]  /*5fb0*/  FSEL R167, R167, 1, !P3 ;  /* 0x3f800000a7a77808 */ /* 0x000fe40005800000 */
[----:B------:R-:W-:Y:S01]  /*5fc0*/  ISETP.GE.U32.AND P3, PT, R164, R33, PT ;  /* 0x00000021a400720c */ /* 0x000fe20003f66070 */
[----:B------:R-:W-:Y:S01]  /*5fd0*/  MUFU.SIN R185, R172 ;  /* 0x000000ac00b97308 */ /* 0x000fe20000000400 */
[----:B------:R-:W-:-:S02]  /*5fe0*/  IADD3 R164, R14, 0xb, RZ ;  /* 0x0000000b0ea47810 */ /* 0x000fc40007ffe0ff */
[----:B------:R-:W-:-:S05]  /*5ff0*/  FSEL R157, R157, RZ, !P2 ;  /* 0x000000ff9d9d7208 */ /* 0x000fca0005000000 */
[----:B------:R5:W-:Y:S01]  /*6000*/  MUFU.COS R187, R172 ;  /* 0x000000ac00bb7308 */ /* 0x000be20000000000 */
[----:B------:R-:W-:Y:S02]  /*6010*/  SHF.L.U32 R176, R176, 0x10, RZ ;  /* 0x00000010b0b07819 */ /* 0x000fe400000006ff */
[----:B-----5:R-:W-:Y:S02]  /*6020*/  FSEL R172, R156, RZ, !P2 ;  /* 0x000000ff9cac7208 */ /* 0x020fe40005000000 */
[----:B------:R-:W-:-:S03]  /*6030*/  FSEL R156, R175, RZ, !P2 ;  /* 0x000000ffaf9c7208 */ /* 0x000fc60005000000 */
[----:B------:R-:W5:Y:S01]  /*6040*/  MUFU.EX2 R178, R178 ;  /* 0x000000b200b27308 */ /* 0x000f620000000800 */
[----:B------:R-:W-:Y:S01]  /*6050*/  ISETP.GE.U32.AND P2, PT, R164, R33, PT ;  /* 0x00000021a400720c */ /* 0x000fe20003f46070 */
[----:B0-----:R-:W-:Y:S02]  /*6060*/  IMAD.U32 R164, R179, 0x10000, RZ ;  /* 0x00010000b3a47824 */ /* 0x001fe400078e00ff */
[----:B------:R-:W-:Y:S02]  /*6070*/  FMUL.FTZ R71, R162, R71 ;  /* 0x00000047a2477220 */ /* 0x000fe40000410000 */
[----:B------:R-:W-:Y:S01]  /*6080*/  FMUL.FTZ R166, R97, R164 ;  /* 0x000000a461a67220 */ /* 0x000fe20000410000 */
[----:B------:R-:W-:Y:S01]  /*6090*/  FSEL R162, R165, RZ, !P0 ;  /* 0x000000ffa5a27208 */ /* 0x000fe20004000000 */
[----:B------:R-:W-:Y:S01]  /*60a0*/  FMUL.FTZ R176, R97, R176 ;  /* 0x000000b061b07220 */ /* 0x000fe20000410000 */
[----:B----4-:R-:W-:Y:S02]  /*60b0*/  SHF.L.U32 R181, R181, 0x10, RZ ;  /* 0x00000010b5b57819 */ /* 0x010fe400000006ff */
[----:B------:R-:W-:Y:S01]  /*60c0*/  FSEL R165, R166, RZ, !P0 ;  /* 0x000000ffa6a57208 */ /* 0x000fe20004000000 */
[----:B-1----:R-:W-:Y:S01]  /*60d0*/  FMUL.FTZ R59, R174, R59 ;  /* 0x0000003bae3b7220 */ /* 0x002fe20000410000 */
[----:B------:R-:W-:-:S02]  /*60e0*/  FSEL R166, R71, 1, !P0 ;  /* 0x3f80000047a67808 */ /* 0x000fc40004000000 */
[----:B------:R-:W-:Y:S01]  /*60f0*/  SHF.L.U32 R71, R180, 0x10, RZ ;  /* 0x00000010b4477819 */ /* 0x000fe200000006ff */
[----:B------:R-:W-:Y:S01]  /*6100*/  IMAD.U32 R182, R182, 0x10000, RZ ;  /* 0x00010000b6b67824 */ /* 0x000fe200078e00ff */
[----:B------:R-:W-:Y:S01]  /*6110*/  FSEL R164, R176, RZ, !P0 ;  /* 0x000000ffb0a47208 */ /* 0x000fe20004000000 */
[C---:B------:R-:W-:Y:S01]  /*6120*/  FMUL.FTZ R7, R15.reuse, R28 ;  /* 0x0000001c0f077220 */ /* 0x040fe20000410000 */
[----:B------:R-:W-:Y:S01]  /*6130*/  FMUL.FTZ R176, R174, R173 ;  /* 0x000000adaeb07220 */ /* 0x000fe20000410000 */
[----:B------:R-:W-:Y:S01]  /*6140*/  FMUL.FTZ R188, R15, R0 ;  /* 0x000000000fbc7220 */ /* 0x000fe20000410000 */
[C---:B------:R-:W-:Y:S01]  /*6150*/  FMUL.FTZ R71, R98.reuse, R71 ;  /* 0x0000004762477220 */ /* 0x040fe20000410000 */
[----:B------:R-:W-:Y:S01]  /*6160*/  FMUL.FTZ R175, R98, R181 ;  /* 0x000000b562af7220 */ /* 0x000fe20000410000 */
[----:B------:R-:W-:Y:S01]  /*6170*/  FSEL R173, R59, RZ, !P6 ;  /* 0x000000ff3bad7208 */ /* 0x000fe20007000000 */
[C---:B-----5:R-:W-:Y:S01]  /*6180*/  FMUL.FTZ R59, R178.reuse, R177 ;  /* 0x000000b1b23b7220 */ /* 0x060fe20000410000 */
[----:B------:R-:W-:Y:S01]  /*6190*/  FMUL.FTZ R67, R178, R67 ;  /* 0x00000043b2437220 */ /* 0x000fe20000410000 */
[C---:B------:R-:W-:Y:S01]  /*61a0*/  IADD3 R180, R14.reuse, 0xd, RZ ;  /* 0x0000000d0eb47810 */ /* 0x040fe20007ffe0ff */
[----:B------:R-:W-:Y:S01]  /*61b0*/  FMUL.FTZ R178, R99, R182 ;  /* 0x000000b663b27220 */ /* 0x000fe20000410000 */
[----:B------:R-:W-:Y:S01]  /*61c0*/  FMUL.FTZ R186, R15, R26 ;  /* 0x0000001a0fba7220 */ /* 0x000fe20000410000 */
[----:B--2---:R-:W-:Y:S01]  /*61d0*/  SHF.L.U32 R182, R63, 0x10, RZ ;  /* 0x000000103fb67819 */ /* 0x004fe200000006ff */
[----:B------:R-:W0:Y:S01]  /*61e0*/  MUFU.EX2 R7, R7 ;  /* 0x0000000700077308 */ /* 0x000e220000000800 */
[----:B------:R-:W-:-:S02]  /*61f0*/  IADD3 R190, R14, 0xc, RZ ;  /* 0x0000000c0ebe7810 */ /* 0x000fc40007ffe0ff */
[----:B------:R-:W-:Y:S02]  /*6200*/  SHF.L.U32 R184, R184, 0x10, RZ ;  /* 0x00000010b8b87819 */ /* 0x000fe400000006ff */
[----:B------:R-:W-:Y:S02]  /*6210*/  FSEL R174, R71, RZ, !P6 ;  /* 0x000000ff47ae7208 */ /* 0x000fe40007000000 */
[----:B------:R-:W-:Y:S01]  /*6220*/  FSEL R175, R175, RZ, !P6 ;  /* 0x000000ffafaf7208 */ /* 0x000fe20007000000 */
[----:B------:R-:W1:Y:S01]  /*6230*/  MUFU.EX2 R188, R188 ;  /* 0x000000bc00bc7308 */ /* 0x000e620000000800 */
[----:B------:R-:W-:Y:S02]  /*6240*/  FSEL R176, R176, 1, !P6 ;  /* 0x3f800000b0b07808 */ /* 0x000fe40007000000 */
[-C--:B------:R-:W-:Y:S02]  /*6250*/  ISETP.GE.U32.AND P6, PT, R180, R33.reuse, PT ;  /* 0x00000021b400720c */ /* 0x080fe40003fc6070 */
[----:B------:R-:W-:Y:S01]  /*6260*/  SHF.L.U32 R180, R183, 0x10, RZ ;  /* 0x00000010b7b47819 */ /* 0x000fe200000006ff */
[----:B------:R-:W-:Y:S01]  /*6270*/  FMUL.FTZ R183, R101, R182 ;  /* 0x000000b665b77220 */ /* 0x000fe20000410000 */
[----:B------:R-:W-:Y:S01]  /*6280*/  ISETP.GE.U32.AND P0, PT, R190, R33, PT ;  /* 0x00000021be00720c */ /* 0x000fe20003f06070 */
[----:B------:R-:W2:Y:S01]  /*6290*/  MUFU.EX2 R186, R186 ;  /* 0x000000ba00ba7308 */ /* 0x000ea20000000800 */
[----:B------:R-:W-:Y:S01]  /*62a0*/  FMUL.FTZ R181, R15, R64 ;  /* 0x000000400fb57220 */ /* 0x000fe20000410000 */
[C---:B------:R-:W-:Y:S01]  /*62b0*/  IADD3 R190, R14.reuse, 0xe, RZ ;  /* 0x0000000e0ebe7810 */ /* 0x040fe20007ffe0ff */
[C---:B------:R-:W-:Y:S01]  /*62c0*/  FMUL.FTZ R12, R57.reuse, R12 ;  /* 0x0000000c390c7220 */ /* 0x040fe20000410000 */
[----:B------:R-:W-:Y:S01]  /*62d0*/  FMUL.FTZ R29, R57, R29 ;  /* 0x0000001d391d7220 */ /* 0x000fe20000410000 */
[----:B------:R-:W-:Y:S01]  /*62e0*/  FMUL.FTZ R182, R101, R184 ;  /* 0x000000b865b67220 */ /* 0x000fe20000410000 */
[----:B------:R-:W-:Y:S01]  /*62f0*/  VIADD R14, R14, 0xf ;  /* 0x0000000f0e0e7836 */ /* 0x000fe20000000000 */
[----:B------:R-:W-:Y:S01]  /*6300*/  FSEL R183, R183, RZ, !P4 ;  /* 0x000000ffb7b77208 */ /* 0x000fe20006000000 */
[----:B------:R4:W-:Y:S01]  /*6310*/  MUFU.EX2 R200, R181 ;  /* 0x000000b500c87308 */ /* 0x0009e20000000800 */
[----:B------:R-:W-:-:S02]  /*6320*/  FSEL R184, R29, RZ, !P4 ;  /* 0x000000ff1db87208 */ /* 0x000fc40006000000 */
[----:B------:R-:W-:Y:S01]  /*6330*/  FSEL R182, R182, RZ, !P4 ;  /* 0x000000ffb6b67208 */ /* 0x000fe20006000000 */
[----:B------:R-:W-:Y:S01]  /*6340*/  FMUL.FTZ R179, R15, R58 ;  /* 0x0000003a0fb37220 */ /* 0x000fe20000410000 */
[----:B----4-:R-:W-:Y:S02]  /*6350*/  FSEL R181, R12, 1, !P4 ;  /* 0x3f8000000cb57808 */ /* 0x010fe40006000000 */
[----:B------:R-:W-:Y:S01]  /*6360*/  ISETP.GE.U32.AND P4, PT, R14, R33, PT ;  /* 0x000000210e00720c */ /* 0x000fe20003f86070 */
[-C--:B------:R-:W-:Y:S01]  /*6370*/  FMUL.FTZ R14, R135, R142.reuse ;  /* 0x0000008e870e7220 */ /* 0x080fe20000410000 */
[C---:B------:R-:W-:Y:S01]  /*6380*/  FMUL.FTZ R12, R137.reuse, R142 ;  /* 0x0000008e890c7220 */ /* 0x040fe20000410000 */
[----:B------:R4:W-:Y:S02]  /*6390*/  MUFU.EX2 R197, R179 ;  /* 0x000000b300c57308 */ /* 0x0009e40000000800 */
[----:B------:R-:W-:Y:S01]  /*63a0*/  FFMA.FTZ R14, R137, R146, R14 ;  /* 0x00000092890e7223 */ /* 0x000fe2000001000e */
[C---:B0-----:R-:W-:Y:S01]  /*63b0*/  FMUL.FTZ R6, R7.reuse, R6 ;  /* 0x0000000607067220 */ /* 0x041fe20000410000 */
[----:B------:R-:W-:Y:S01]  /*63c0*/  FMUL.FTZ R73, R7, R73 ;  /* 0x0000004907497220 */ /* 0x000fe20000410000 */
[C---:B-1----:R-:W-:Y:S01]  /*63d0*/  FMUL.FTZ R195, R188.reuse, R187 ;  /* 0x000000bbbcc37220 */ /* 0x042fe20000410000 */
[----:B------:R-:W-:Y:S01]  /*63e0*/  FMUL.FTZ R191, R188, R185 ;  /* 0x000000b9bcbf7220 */ /* 0x000fe20000410000 */
[----:B------:R-:W-:Y:S01]  /*63f0*/  FFMA.FTZ R7, R135, R146, -R12 ;  /* 0x0000009287077223 */ /* 0x000fe2000001080c */
[----:B----4-:R-:W-:Y:S01]  /*6400*/  FMUL.FTZ R179, R99, R180 ;  /* 0x000000b463b37220 */ /* 0x010fe20000410000 */
[----:B------:R-:W-:Y:S01]  /*6410*/  FADD.FTZ R188, R145, R14 ;  /* 0x0000000e91bc7221 */ /* 0x000fe20000010000 */
[----:B------:R-:W-:Y:S01]  /*6420*/  FSEL R177, R67, RZ, !P5 ;  /* 0x000000ff43b17208 */ /* 0x000fe20006800000 */
[----:B--2---:R-:W-:Y:S01]  /*6430*/  FMUL.FTZ R61, R186, R61 ;  /* 0x0000003dba3d7220 */ /* 0x004fe20000410000 */
[----:B------:R-:W-:Y:S01]  /*6440*/  FSEL R178, R178, RZ, !P5 ;  /* 0x000000ffb2b27208 */ /* 0x000fe20006800000 */
[----:B------:R-:W-:Y:S01]  /*6450*/  FMUL.FTZ R31, R186, R31 ;  /* 0x0000001fba1f7220 */ /* 0x000fe20000410000 */
[----:B------:R-:W-:Y:S01]  /*6460*/  FSEL R179, R179, RZ, !P5 ;  /* 0x000000ffb3b37208 */ /* 0x000fe20006800000 */
[----:B------:R-:W-:Y:S01]  /*6470*/  FADD.FTZ R186, R144, R7 ;  /* 0x0000000790ba7221 */ /* 0x000fe20000010000 */
[----:B------:R-:W-:-:S02]  /*6480*/  FSEL R180, R59, 1, !P5 ;  /* 0x3f8000003bb47808 */ /* 0x000fc40006800000 */
[----:B------:R-:W-:Y:S01]  /*6490*/  ISETP.GE.U32.AND P5, PT, R190, R33, PT ;  /* 0x00000021be00720c */ /* 0x000fe20003fa6070 */
[----:B------:R-:W-:Y:S01]  /*64a0*/  FMUL.FTZ R190, R149, R188 ;  /* 0x000000bc95be7220 */ /* 0x000fe20000410000 */
[CC--:B------:R-:W-:Y:S01]  /*64b0*/  FMUL.FTZ R12, R138.reuse, R142.reuse ;  /* 0x0000008e8a0c7220 */ /* 0x0c0fe20000410000 */
[----:B------:R-:W-:Y:S01]  /*64c0*/  FMUL.FTZ R7, R133, R142 ;  /* 0x0000008e85077220 */ /* 0x000fe20000410000 */
[-C--:B------:R-:W-:Y:S01]  /*64d0*/  FMUL.FTZ R29, R149, R186.reuse ;  /* 0x000000ba951d7220 */ /* 0x080fe20000410000 */
[----:B------:R-:W-:Y:S01]  /*64e0*/  FFMA.FTZ R190, R147, R186, -R190 ;  /* 0x000000ba93be7223 */ /* 0x000fe200000108be */
[-C--:B------:R-:W-:Y:S01]  /*64f0*/  FFMA.FTZ R14, R133, R146.reuse, R12 ;  /* 0x00000092850e7223 */ /* 0x080fe2000001000c */
[----:B------:R-:W-:Y:S01]  /*6500*/  FFMA.FTZ R12, R138, R146, -R7 ;  /* 0x000000928a0c7223 */ /* 0x000fe20000010807 */
[----:B------:R-:W-:Y:S01]  /*6510*/  FFMA.FTZ R29, R147, R188, R29 ;  /* 0x000000bc931d7223 */ /* 0x000fe2000001001d */
[----:B------:R-:W-:Y:S02]  /*6520*/  FADD.FTZ R190, R153, R190 ;  /* 0x000000be99be7221 */ /* 0x000fe40000010000 */
[----:B------:R-:W-:Y:S01]  /*6530*/  FMUL.FTZ R7, R149, R12 ;  /* 0x0000000c95077220 */ /* 0x000fe20000410000 */
[----:B------:R-:W-:Y:S01]  /*6540*/  FADD.FTZ R29, R152, R29 ;  /* 0x0000001d981d7221 */ /* 0x000fe20000010000 */
[----:B------:R-:W-:Y:S01]  /*6550*/  FMUL.FTZ R63, R159, R190 ;  /* 0x000000be9f3f7220 */ /* 0x000fe20000410000 */
[-C--:B------:R-:W-:Y:S01]  /*6560*/  FMUL.FTZ R186, R149, R14.reuse ;  /* 0x0000000e95ba7220 */ /* 0x080fe20000410000 */
[----:B------:R-:W-:Y:S01]  /*6570*/  FFMA.FTZ R7, R147, R14, R7 ;  /* 0x0000000e93077223 */ /* 0x000fe20000010007 */
[-C--:B------:R-:W-:Y:S01]  /*6580*/  FMUL.FTZ R59, R159, R29.reuse ;  /* 0x0000001d9f3b7220 */ /* 0x080fe20000410000 */
[C---:B------:R-:W-:Y:S01]  /*6590*/  FFMA.FTZ R14, R158.reuse, R29, R63 ;  /* 0x0000001d9e0e7223 */ /* 0x040fe2000001003f */
[----:B------:R-:W-:Y:S01]  /*65a0*/  FMUL.FTZ R71, R5, R64 ;  /* 0x0000004005477220 */ /* 0x000fe20000410000 */
[----:B------:R-:W-:Y:S01]  /*65b0*/  FFMA.FTZ R186, R147, R12, -R186 ;  /* 0x0000000c93ba7223 */ /* 0x000fe200000108ba */
[-C--:B------:R-:W-:Y:S01]  /*65c0*/  FMUL.FTZ R57, R159, R7.reuse ;  /* 0x000000079f397220 */ /* 0x080fe20000410000 */
[C---:B------:R-:W-:Y:S01]  /*65d0*/  FFMA.FTZ R59, R158.reuse, R190, -R59 ;  /* 0x000000be9e3b7223 */ /* 0x040fe2000001083b */
[----:B------:R-:W-:Y:S01]  /*65e0*/  FADD.FTZ R188, R161, R14 ;  /* 0x0000000ea1bc7221 */ /* 0x000fe20000010000 */
[----:B------:R-:W-:Y:S01]  /*65f0*/  FMUL.RZ R203, R71, 0.15915493667125701904 ;  /* 0x3e22f98347cb7820 */ /* 0x000fe2000040c000 */
[-C--:B------:R-:W-:Y:S01]  /*6600*/  FMUL.FTZ R12, R159, R186.reuse ;  /* 0x000000ba9f0c7220 */ /* 0x080fe20000410000 */
[----:B------:R-:W-:Y:S01]  /*6610*/  FFMA.FTZ R186, R158, R186, -R57 ;  /* 0x000000ba9eba7223 */ /* 0x000fe20000010839 */
[----:B------:R-:W-:Y:S01]  /*6620*/  FADD.FTZ R14, R160, R59 ;  /* 0x0000003ba00e7221 */ /* 0x000fe20000010000 */
[C---:B------:R-:W-:Y:S01]  /*6630*/  FMUL.FTZ R29, R169.reuse, R188 ;  /* 0x000000bca91d7220 */ /* 0x040fe20000410000 */
[----:B------:R-:W-:Y:S01]  /*6640*/  FFMA.FTZ R12, R158, R7, R12 ;  /* 0x000000079e0c7223 */ /* 0x000fe2000001000c */
[----:B------:R-:W-:Y:S01]  /*6650*/  MUFU.SIN R71, R203 ;  /* 0x000000cb00477308 */ /* 0x000fe20000000400 */
[C---:B------:R-:W-:Y:S01]  /*6660*/  FMUL.FTZ R7, R169.reuse, R186 ;  /* 0x000000baa9077220 */ /* 0x040fe20000410000 */
[-C--:B------:R-:W-:Y:S01]  /*6670*/  FMUL.FTZ R57, R169, R14.reuse ;  /* 0x0000000ea9397220 */ /* 0x080fe20000410000 */
[----:B------:R-:W-:Y:S01]  /*6680*/  FFMA.FTZ R29, R167, R14, -R29 ;  /* 0x0000000ea71d7223 */ /* 0x000fe2000001081d */
[-C--:B------:R-:W-:Y:S01]  /*6690*/  FMUL.FTZ R190, R169, R12.reuse ;  /* 0x0000000ca9be7220 */ /* 0x080fe20000410000 */
[----:B------:R-:W-:-:S03]  /*66a0*/  FFMA.FTZ R7, R167, R12, R7 ;  /* 0x0000000ca7077223 */ /* 0x000fc60000010007 */
[----:B------:R-:W0:Y:S01]  /*66b0*/  MUFU.COS R203, R203 ;  /* 0x000000cb00cb7308 */ /* 0x000e220000000000 */
[C---:B------:R-:W-:Y:S01]  /*66c0*/  FFMA.FTZ R57, R167.reuse, R188, R57 ;  /* 0x000000bca7397223 */ /* 0x040fe20000010039 */
[----:B------:R-:W-:Y:S01]  /*66d0*/  FADD.FTZ R29, R168, R29 ;  /* 0x0000001da81d7221 */ /* 0x000fe20000010000 */
[----:B------:R-:W-:Y:S01]  /*66e0*/  FFMA.FTZ R190, R167, R186, -R190 ;  /* 0x000000baa7be7223 */ /* 0x000fe200000108be */
[----:B------:R-:W-:Y:S01]  /*66f0*/  FMUL.FTZ R12, R172, R7 ;  /* 0x00000007ac0c7220 */ /* 0x000fe20000410000 */
[----:B------:R-:W-:Y:S01]  /*6700*/  FADD.FTZ R57, R170, R57 ;  /* 0x00000039aa397221 */ /* 0x000fe20000010000 */
[C---:B------:R-:W-:Y:S02]  /*6710*/  FMUL.FTZ R14, R172.reuse, R29 ;  /* 0x0000001dac0e7220 */ /* 0x040fe40000410000 */
[C---:B------:R-:W-:Y:S01]  /*6720*/  FFMA.FTZ R59, R171.reuse, R190, -R12 ;  /* 0x000000beab3b7223 */ /* 0x040fe2000001080c */
[-C--:B------:R-:W-:Y:S01]  /*6730*/  FMUL.FTZ R12, R172, R57.reuse ;  /* 0x00000039ac0c7220 */ /* 0x080fe20000410000 */
[----:B------:R-:W-:Y:S01]  /*6740*/  FFMA.FTZ R57, R171, R57, R14 ;  /* 0x00000039ab397223 */ /* 0x000fe2000001000e */
[----:B------:R-:W-:-:S02]  /*6750*/  FMUL.FTZ R5, R5, R68 ;  /* 0x0000004405057220 */ /* 0x000fc40000410000 */
[----:B------:R-:W-:Y:S01]  /*6760*/  FFMA.FTZ R12, R171, R29, -R12 ;  /* 0x0000001dab0c7223 */ /* 0x000fe2000001080c */
[----:B------:R-:W-:Y:S01]  /*6770*/  FADD.FTZ R57, R156, R57 ;  /* 0x000000399c397221 */ /* 0x000fe20000010000 */
[C---:B0-----:R-:W-:Y:S01]  /*6780*/  FMUL.FTZ R203, R200.reuse, R203 ;  /* 0x000000cbc8cb7220 */ /* 0x041fe20000410000 */
[----:B------:R-:W-:Y:S01]  /*6790*/  FMUL.FTZ R200, R200, R71 ;  /* 0x00000047c8c87220 */ /* 0x000fe20000410000 */
[----:B------:R-:W-:Y:S01]  /*67a0*/  FMUL.RZ R71, R5, 0.15915493667125701904 ;  /* 0x3e22f98305477820 */ /* 0x000fe2000040c000 */
[----:B------:R-:W-:Y:S01]  /*67b0*/  FMUL.FTZ R190, R172, R190 ;  /* 0x000000beacbe7220 */ /* 0x000fe20000410000 */
[----:B------:R-:W-:Y:S01]  /*67c0*/  FADD.FTZ R5, R157, R12 ;  /* 0x0000000c9d057221 */ /* 0x000fe20000010000 */
[C---:B------:R-:W-:Y:S01]  /*67d0*/  FMUL.FTZ R186, R162.reuse, R57 ;  /* 0x00000039a2ba7220 */ /* 0x040fe20000410000 */
[C---:B------:R-:W-:Y:S01]  /*67e0*/  FMUL.FTZ R12, R162.reuse, R59 ;  /* 0x0000003ba20c7220 */ /* 0x040fe20000410000 */
[----:B------:R-:W-:Y:S01]  /*67f0*/  FFMA.FTZ R7, R171, R7, R190 ;  /* 0x00000007ab077223 */ /* 0x000fe200000100be */
[-C--:B------:R-:W-:Y:S01]  /*6800*/  FMUL.FTZ R188, R162, R5.reuse ;  /* 0x00000005a2bc7220 */ /* 0x080fe20000410000 */
[----:B------:R-:W-:Y:S01]  /*6810*/  FFMA.FTZ R5, R166, R5, -R186 ;  /* 0x00000005a6057223 */ /* 0x000fe200000108ba */
[----:B------:R-:W-:Y:S01]  /*6820*/  FMUL.FTZ R15, R15, R68 ;  /* 0x000000440f0f7220 */ /* 0x000fe20000410000 */
[-C--:B------:R-:W-:Y:S01]  /*6830*/  FMUL.FTZ R29, R162, R7.reuse ;  /* 0x00000007a21d7220 */ /* 0x080fe20000410000 */
[C---:B------:R-:W-:Y:S01]  /*6840*/  FFMA.FTZ R14, R166.reuse, R7, R12 ;  /* 0x00000007a60e7223 */ /* 0x040fe2000001000c */
[----:B------:R-:W-:Y:S01]  /*6850*/  FFMA.FTZ R188, R166, R57, R188 ;  /* 0x00000039a6bc7223 */ /* 0x000fe200000100bc */
[----:B------:R-:W0:Y:S01]  /*6860*/  LDS.U16 R7, [R131+0x2a] ;  /* 0x00002a0083077984 */ /* 0x000e220000000400 */
[----:B------:R-:W-:-:S03]  /*6870*/  FADD.FTZ R57, R164, R5 ;  /* 0x00000005a4397221 */ /* 0x000fc60000010000 */
[----:B------:R-:W1:Y:S01]  /*6880*/  LDS.U16 R5, [R131+0x28] ;  /* 0x0000280083057984 */ /* 0x000e620000000400 */
[----:B------:R-:W-:Y:S01]  /*6890*/  MUFU.EX2 R15, R15 ;  /* 0x0000000f000f7308 */ /* 0x000fe20000000800 */
[----:B------:R-:W-:Y:S01]  /*68a0*/  FADD.FTZ R188, R165, R188 ;  /* 0x000000bca5bc7221 */ /* 0x000fe20000010000 */
[----:B------:R-:W-:-:S06]  /*68b0*/  FFMA.FTZ R29, R166, R59, -R29 ;  /* 0x0000003ba61d7223 */ /* 0x000fcc000001081d */
[----:B------:R-:W2:Y:S01]  /*68c0*/  MUFU.SIN R12, R71 ;  /* 0x00000047000c7308 */ /* 0x000ea20000000400 */
[C---:B------:R-:W-:Y:S01]  /*68d0*/  FMUL.FTZ R186, R173.reuse, R188 ;  /* 0x000000bcadba7220 */ /* 0x040fe20000410000 */
[----:B------:R-:W-:-:S06]  /*68e0*/  FMUL.FTZ R67, R173, R57 ;  /* 0x00000039ad437220 */ /* 0x000fcc0000410000 */
[----:B------:R-:W4:Y:S01]  /*68f0*/  MUFU.COS R208, R71 ;  /* 0x0000004700d07308 */ /* 0x000f220000000000 */
[C---:B------:R-:W-:Y:S01]  /*6900*/  FMUL.FTZ R63, R173.reuse, R29 ;  /* 0x0000001dad3f7220 */ /* 0x040fe20000410000 */
[----:B------:R-:W-:Y:S01]  /*6910*/  FMUL.FTZ R59, R173, R14 ;  /* 0x0000000ead3b7220 */ /* 0x000fe20000410000 */
[C---:B------:R-:W-:Y:S01]  /*6920*/  FFMA.FTZ R57, R176.reuse, R57, -R186 ;  /* 0x00000039b0397223 */ /* 0x040fe200000108ba */
[C---:B------:R-:W-:Y:S01]  /*6930*/  FFMA.FTZ R188, R176.reuse, R188, R67 ;  /* 0x000000bcb0bc7223 */ /* 0x040fe20000010043 */
[----:B------:R-:W-:-:S03]  /*6940*/  FFMA.FTZ R63, R176, R14, R63 ;  /* 0x0000000eb03f7223 */ /* 0x000fc6000001003f */
[----:B------:R-:W-:Y:S01]  /*6950*/  MUFU.SIN R192, R198 ;  /* 0x000000c600c07308 */ /* 0x000fe20000000400 */
[----:B------:R-:W-:Y:S01]  /*6960*/  FFMA.FTZ R59, R176, R29, -R59 ;  /* 0x0000001db03b7223 */ /* 0x000fe2000001083b */
[----:B------:R-:W-:Y:S01]  /*6970*/  FADD.FTZ R57, R174, R57 ;  /* 0x00000039ae397221 */ /* 0x000fe20000010000 */
[----:B------:R-:W5:Y:S05]  /*6980*/  LDS.U16 R14, [R131+0x2e] ;  /* 0x00002e00830e7984 */ /* 0x000f6a0000000400 */
[----:B------:R-:W3:Y:S01]  /*6990*/  MUFU.COS R198, R198 ;  /* 0x000000c600c67308 */ /* 0x000ee20000000000 */
[----:B------:R-:W-:Y:S01]  /*69a0*/  FADD.FTZ R188, R175, R188 ;  /* 0x000000bcafbc7221 */ /* 0x000fe20000010000 */
[----:B--2---:R-:W-:Y:S01]  /*69b0*/  FMUL.FTZ R205, R15, R12 ;  /* 0x0000000c0fcd7220 */ /* 0x004fe20000410000 */
[C---:B------:R-:W-:Y:S01]  /*69c0*/  FMUL.FTZ R29, R177.reuse, R59 ;  /* 0x0000003bb11d7220 */ /* 0x040fe20000410000 */
[----:B------:R-:W2:Y:S01]  /*69d0*/  LDS.U16 R12, [R131+0x2c] ;  /* 0x00002c00830c7984 */ /* 0x000ea20000000400 */
[----:B------:R-:W-:Y:S01]  /*69e0*/  FMUL.FTZ R67, R177, R57 ;  /* 0x00000039b1437220 */ /* 0x000fe20000410000 */
[----:B----4-:R-:W-:Y:S01]  /*69f0*/  FMUL.FTZ R208, R15, R208 ;  /* 0x000000d00fd07220 */ /* 0x010fe20000410000 */
[CC--:B------:R-:W-:Y:S01]  /*6a00*/  FMUL.FTZ R15, R177.reuse, R188.reuse ;  /* 0x000000bcb10f7220 */ /* 0x0c0fe20000410000 */
[CC--:B------:R-:W-:Y:S01]  /*6a10*/  FFMA.FTZ R29, R180.reuse, R63.reuse, R29 ;  /* 0x0000003fb41d7223 */ /* 0x0c0fe2000001001d */
[----:B------:R-:W-:Y:S01]  /*6a20*/  FMUL.FTZ R186, R177, R63 ;  /* 0x0000003fb1ba7220 */ /* 0x000fe20000410000 */
[C---:B------:R-:W-:Y:S01]  /*6a30*/  FFMA.FTZ R188, R180.reuse, R188, R67 ;  /* 0x000000bcb4bc7223 */ /* 0x040fe20000010043 */
[----:B------:R-:W-:Y:S01]  /*6a40*/  FFMA.FTZ R15, R180, R57, -R15 ;  /* 0x00000039b40f7223 */ /* 0x000fe2000001080f */
[----:B------:R-:W-:Y:S01]  /*6a50*/  FMUL.FTZ R190, R184, R29 ;  /* 0x0000001db8be7220 */ /* 0x000fe20000410000 */
[----:B------:R-:W-:Y:S01]  /*6a60*/  FFMA.FTZ R186, R180, R59, -R186 ;  /* 0x0000003bb4ba7223 */ /* 0x000fe200000108ba */
[----:B------:R-:W-:Y:S01]  /*6a70*/  FADD.FTZ R188, R179, R188 ;  /* 0x000000bcb3bc7221 */ /* 0x000fe20000010000 */
[----:B------:R-:W-:Y:S01]  /*6a80*/  FADD.FTZ R15, R178, R15 ;  /* 0x0000000fb20f7221 */ /* 0x000fe20000010000 */
[C---:B---3--:R-:W-:Y:S01]  /*6a90*/  FMUL.FTZ R198, R197.reuse, R198 ;  /* 0x000000c6c5c67220 */ /* 0x048fe20000410000 */
[----:B------:R-:W-:Y:S01]  /*6aa0*/  FMUL.FTZ R197, R197, R192 ;  /* 0x000000c0c5c57220 */ /* 0x000fe20000410000 */
[C---:B------:R-:W-:Y:S01]  /*6ab0*/  FMUL.FTZ R192, R184.reuse, R186 ;  /* 0x000000bab8c07220 */ /* 0x040fe20000410000 */
[----:B------:R-:W-:Y:S01]  /*6ac0*/  FMUL.FTZ R194, R184, R188 ;  /* 0x000000bcb8c27220 */ /* 0x000fe20000410000 */
[C---:B------:R-:W-:Y:S01]  /*6ad0*/  FFMA.FTZ R57, R181.reuse, R186, -R190 ;  /* 0x000000bab5397223 */ /* 0x040fe200000108be */
[----:B------:R-:W-:Y:S01]  /*6ae0*/  FSEL R186, R6, 1, !P3 ;  /* 0x3f80000006ba7808 */ /* 0x000fe20005800000 */
[-C--:B------:R-:W-:Y:S01]  /*6af0*/  FMUL.FTZ R59, R184, R15.reuse ;  /* 0x0000000fb83b7220 */ /* 0x080fe20000410000 */
[----:B------:R-:W3:Y:S01]  /*6b00*/  LDS.U16 R6, [R131+0x32] ;  /* 0x0000320083067984 */ /* 0x000ee20000000400 */
[----:B------:R-:W-:Y:S01]  /*6b10*/  FFMA.FTZ R194, R181, R15, -R194 ;  /* 0x0000000fb5c27223 */ /* 0x000fe200000108c2 */
[----:B0-----:R-:W-:Y:S01]  /*6b20*/  SHF.L.U32 R15, R7, 0x10, RZ ;  /* 0x00000010070f7819 */ /* 0x001fe200000006ff */
[----:B------:R-:W-:Y:S01]  /*6b30*/  FFMA.FTZ R59, R181, R188, R59 ;  /* 0x000000bcb53b7223 */ /* 0x000fe2000001003b */
[----:B-1----:R-:W-:-:S02]  /*6b40*/  SHF.L.U32 R7, R5, 0x10, RZ ;  /* 0x0000001005077819 */ /* 0x002fc400000006ff */
[----:B------:R-:W0:Y:S01]  /*6b50*/  LDS.U16 R5, [R131+0x30] ;  /* 0x0000300083057984 */ /* 0x000e220000000400 */
[----:B------:R-:W-:Y:S01]  /*6b60*/  FSEL R185, R73, RZ, !P3 ;  /* 0x000000ff49b97208 */ /* 0x000fe20005800000 */
[----:B------:R-:W-:Y:S01]  /*6b70*/  FADD.FTZ R59, R182, R59 ;  /* 0x0000003bb63b7221 */ /* 0x000fe20000010000 */
[----:B------:R-:W-:Y:S01]  /*6b80*/  FADD.FTZ R194, R183, R194 ;  /* 0x000000c2b7c27221 */ /* 0x000fe20000010000 */
[----:B------:R-:W-:Y:S01]  /*6b90*/  FFMA.FTZ R192, R181, R29, R192 ;  /* 0x0000001db5c07223 */ /* 0x000fe200000100c0 */
[C---:B------:R-:W-:Y:S01]  /*6ba0*/  FMUL.FTZ R7, R102.reuse, R7 ;  /* 0x0000000766077220 */ /* 0x040fe20000410000 */
[C---:B------:R-:W-:Y:S01]  /*6bb0*/  FMUL.FTZ R29, R185.reuse, R59 ;  /* 0x0000003bb91d7220 */ /* 0x040fe20000410000 */
[-C--:B------:R-:W-:Y:S01]  /*6bc0*/  FMUL.FTZ R188, R185, R194.reuse ;  /* 0x000000c2b9bc7220 */ /* 0x080fe20000410000 */
[----:B------:R-:W-:Y:S02]  /*6bd0*/  FMUL.FTZ R15, R102, R15 ;  /* 0x0000000f660f7220 */ /* 0x000fe40000410000 */
[C---:B------:R-:W-:Y:S01]  /*6be0*/  FFMA.FTZ R63, R186.reuse, R194, -R29 ;  /* 0x000000c2ba3f7223 */ /* 0x040fe2000001081d */
[----:B------:R-:W-:Y:S01]  /*6bf0*/  FFMA.FTZ R194, R186, R59, R188 ;  /* 0x0000003bbac27223 */ /* 0x000fe200000100bc */
[----:B------:R-:W-:Y:S01]  /*6c00*/  FSEL R188, R7, RZ, !P3 ;  /* 0x000000ff07bc7208 */ /* 0x000fe20005800000 */
[----:B------:R-:W-:Y:S01]  /*6c10*/  FMUL.FTZ R29, R185, R192 ;  /* 0x000000c0b91d7220 */ /* 0x000fe20000410000 */
[----:B------:R-:W-:Y:S01]  /*6c20*/  FSEL R189, R15, RZ, !P3 ;  /* 0x000000ff0fbd7208 */ /* 0x000fe20005800000 */
[----:B------:R-:W1:Y:S01]  /*6c30*/  LDS.U16 R7, [R131+0x34] ;  /* 0x0000340083077984 */ /* 0x000e620000000400 */
[----:B------:R-:W-:Y:S01]  /*6c40*/  FSEL R187, R31, RZ, !P2 ;  /* 0x000000ff1fbb7208 */ /* 0x000fe20005000000 */
[----:B------:R-:W-:Y:S01]  /*6c50*/  FADD.FTZ R63, R188, R63 ;  /* 0x0000003fbc3f7221 */ /* 0x000fe20000010000 */
[----:B-----5:R-:W-:Y:S01]  /*6c60*/  SHF.L.U32 R14, R14, 0x10, RZ ;  /* 0x000000100e0e7819 */ /* 0x020fe200000006ff */
[-C--:B------:R-:W-:Y:S01]  /*6c70*/  FFMA.FTZ R29, R186, R57.reuse, -R29 ;  /* 0x00000039ba1d7223 */ /* 0x080fe2000001081d */
[----:B------:R-:W-:Y:S01]  /*6c80*/  FADD.FTZ R194, R189, R194 ;  /* 0x000000c2bdc27221 */ /* 0x000fe20000010000 */
[----:B--2---:R-:W-:Y:S01]  /*6c90*/  SHF.L.U32 R12, R12, 0x10, RZ ;  /* 0x000000100c0c7819 */ /* 0x004fe200000006ff */
[----:B------:R-:W-:Y:S01]  /*6ca0*/  FMUL.FTZ R57, R185, R57 ;  /* 0x00000039b9397220 */ /* 0x000fe20000410000 */
[----:B------:R-:W-:Y:S01]  /*6cb0*/  FSEL R190, R61, 1, !P2 ;  /* 0x3f8000003dbe7808 */ /* 0x000fe20005000000 */
[----:B------:R-:W2:Y:S01]  /*6cc0*/  LDS.U16 R15, [R131+0x36] ;  /* 0x00003600830f7984 */ /* 0x000ea20000000400 */
[-C--:B------:R-:W-:Y:S01]  /*6cd0*/  FMUL.FTZ R59, R187, R63.reuse ;  /* 0x0000003fbb3b7220 */ /* 0x080fe20000410000 */
[----:B------:R-:W-:Y:S01]  /*6ce0*/  FMUL.FTZ R14, R103, R14 ;  /* 0x0000000e670e7220 */ /* 0x000fe20000410000 */
[----:B------:R-:W-:Y:S01]  /*6cf0*/  FMUL.FTZ R31, R187, R194 ;  /* 0x000000c2bb1f7220 */ /* 0x000fe20000410000 */
[----:B------:R-:W-:Y:S01]  /*6d00*/  FFMA.FTZ R57, R186, R192, R57 ;  /* 0x000000c0ba397223 */ /* 0x000fe20000010039 */
[----:B------:R-:W-:Y:S01]  /*6d10*/  FMUL.FTZ R12, R103, R12 ;  /* 0x0000000c670c7220 */ /* 0x000fe20000410000 */
[----:B------:R-:W-:Y:S01]  /*6d20*/  FFMA.FTZ R59, R190, R194, R59 ;  /* 0x000000c2be3b7223 */ /* 0x000fe2000001003b */
[----:B------:R-:W-:Y:S01]  /*6d30*/  FSEL R194, R14, RZ, !P2 ;  /* 0x000000ff0ec27208 */ /* 0x000fe20005000000 */
[----:B------:R-:W-:Y:S01]  /*6d40*/  FFMA.FTZ R192, R190, R63, -R31 ;  /* 0x0000003fbec07223 */ /* 0x000fe2000001081f */
[----:B------:R-:W-:Y:S01]  /*6d50*/  FMUL.FTZ R31, R187, R57 ;  /* 0x00000039bb1f7220 */ /* 0x000fe20000410000 */
[----:B------:R-:W-:Y:S01]  /*6d60*/  FSEL R193, R12, RZ, !P2 ;  /* 0x000000ff0cc17208 */ /* 0x000fe20005000000 */
[----:B------:R-:W-:Y:S01]  /*6d70*/  LDS.U16 R14, [R131+0x3a] ;  /* 0x00003a00830e7984 */ /* 0x000fe20000000400 */
[----:B------:R-:W-:Y:S01]  /*6d80*/  FSEL R191, R191, RZ, !P0 ;  /* 0x000000ffbfbf7208 */ /* 0x000fe20004000000 */
[----:B------:R-:W-:-:S02]  /*6d90*/  FADD.FTZ R196, R194, R59 ;  /* 0x0000003bc2c47221 */ /* 0x000fc40000010000 */
[----:B------:R-:W4:Y:S01]  /*6da0*/  LDS.U16 R12, [R131+0x38] ;  /* 0x00003800830c7984 */ /* 0x000f220000000400 */
[-C--:B------:R-:W-:Y:S01]  /*6db0*/  FFMA.FTZ R202, R190, R29.reuse, -R31 ;  /* 0x0000001dbeca7223 */ /* 0x080fe2000001081f */
[----:B------:R-:W-:Y:S01]  /*6dc0*/  FMUL.FTZ R31, R187, R29 ;  /* 0x0000001dbb1f7220 */ /* 0x000fe20000410000 */
[----:B---3--:R-:W-:Y:S01]  /*6dd0*/  IMAD.U32 R29, R6, 0x10000, RZ ;  /* 0x00010000061d7824 */ /* 0x008fe200078e00ff */
[----:B------:R-:W-:Y:S01]  /*6de0*/  FSEL R195, R195, 1, !P0 ;  /* 0x3f800000c3c37808 */ /* 0x000fe20004000000 */
[----:B------:R-:W-:Y:S01]  /*6df0*/  FADD.FTZ R192, R193, R192 ;  /* 0x000000c0c1c07221 */ /* 0x000fe20000010000 */
[----:B------:R-:W-:Y:S01]  /*6e00*/  FMUL.FTZ R6, R191, R196 ;  /* 0x000000c4bf067220 */ /* 0x000fe20000410000 */
[----:B------:R-:W-:Y:S01]  /*6e10*/  FFMA.FTZ R206, R190, R57, R31 ;  /* 0x00000039bece7223 */ /* 0x000fe2000001001f */
[----:B0-----:R-:W-:Y:S01]  /*6e20*/  SHF.L.U32 R5, R5, 0x10, RZ ;  /* 0x0000001005057819 */ /* 0x001fe200000006ff */
[-C--:B------:R-:W-:Y:S01]  /*6e30*/  FMUL.FTZ R59, R191, R192.reuse ;  /* 0x000000c0bf3b7220 */ /* 0x080fe20000410000 */
[----:B------:R-:W-:-:S02]  /*6e40*/  FFMA.FTZ R31, R195, R192, -R6 ;  /* 0x000000c0c31f7223 */ /* 0x000fc40000010806 */
[----:B------:R-:W0:Y:S01]  /*6e50*/  LDS.U16 R6, [R131+0x3e] ;  /* 0x00003e0083067984 */ /* 0x000e220000000400 */
[----:B------:R-:W-:Y:S01]  /*6e60*/  FFMA.FTZ R59, R195, R196, R59 ;  /* 0x000000c4c33b7223 */ /* 0x000fe2000001003b */
[C---:B------:R-:W-:Y:S02]  /*6e70*/  FMUL.FTZ R196, R104.reuse, R5 ;  /* 0x0000000568c47220 */ /* 0x040fe40000410000 */
[----:B------:R-:W3:Y:S01]  /*6e80*/  LDS.U16 R5, [R131+0x3c] ;  /* 0x00003c0083057984 */ /* 0x000ee20000000400 */
[----:B------:R-:W-:Y:S01]  /*6e90*/  FMUL.FTZ R29, R104, R29 ;  /* 0x0000001d681d7220 */ /* 0x000fe20000410000 */
[C---:B------:R-:W-:Y:S01]  /*6ea0*/  FMUL.FTZ R204, R191.reuse, R206 ;  /* 0x000000cebfcc7220 */ /* 0x040fe20000410000 */
[----:B------:R-:W-:-:S03]  /*6eb0*/  FMUL.FTZ R210, R191, R202 ;  /* 0x000000cabfd27220 */ /* 0x000fc60000410000 */
[----:B------:R-:W-:Y:S01]  /*6ec0*/  FSEL R192, R29, RZ, !P0 ;  /* 0x000000ff1dc07208 */ /* 0x000fe20004000000 */
[----:B------:R-:W-:Y:S01]  /*6ed0*/  FFMA.FTZ R29, R195, R202, -R204 ;  /* 0x000000cac31d7223 */ /* 0x000fe200000108cc */
[----:B------:R-:W-:Y:S02]  /*6ee0*/  FSEL R196, R196, RZ, !P0 ;  /* 0x000000ffc4c47208 */ /* 0x000fe40004000000 */
[----:B-1----:R-:W-:Y:S01]  /*6ef0*/  SHF.L.U32 R202, R7, 0x10, RZ ;  /* 0x0000001007ca7819 */ /* 0x002fe200000006ff */
[----:B------:R-:W-:Y:S01]  /*6f00*/  FADD.FTZ R59, R192, R59 ;  /* 0x0000003bc03b7221 */ /* 0x000fe20000010000 */
[----:B------:R-:W-:Y:S01]  /*6f10*/  FSEL R197, R197, RZ, !P6 ;  /* 0x000000ffc5c57208 */ /* 0x000fe20007000000 */
[----:B------:R-:W-:Y:S01]  /*6f20*/  FFMA.FTZ R210, R195, R206, R210 ;  /* 0x000000cec3d27223 */ /* 0x000fe200000100d2 */
[----:B--2---:R-:W-:Y:S01]  /*6f30*/  SHF.L.U32 R204, R15, 0x10, RZ ;  /* 0x000000100fcc7819 */ /* 0x004fe200000006ff */
[----:B------:R-:W-:Y:S01]  /*6f40*/  FADD.FTZ R31, R196, R31 ;  /* 0x0000001fc41f7221 */ /* 0x000fe20000010000 */
[----:B------:R-:W-:Y:S01]  /*6f50*/  FSEL R198, R198, 1, !P6 ;  /* 0x3f800000c6c67808 */ /* 0x000fe20007000000 */
[----:B------:R-:W-:Y:S01]  /*6f60*/  FMUL.FTZ R202, R105, R202 ;  /* 0x000000ca69ca7220 */ /* 0x000fe20000410000 */
[----:B------:R-:W-:Y:S01]  /*6f70*/  FMUL.FTZ R15, R197, R59 ;  /* 0x0000003bc50f7220 */ /* 0x000fe20000410000 */
[----:B------:R-:W-:Y:S01]  /*6f80*/  FMUL.FTZ R199, R105, R204 ;  /* 0x000000cc69c77220 */ /* 0x000fe20000410000 */
[C---:B------:R-:W-:Y:S01]  /*6f90*/  FMUL.FTZ R7, R197.reuse, R210 ;  /* 0x000000d2c5077220 */ /* 0x040fe20000410000 */
[-C--:B------:R-:W-:Y:S01]  /*6fa0*/  FMUL.FTZ R212, R197, R31.reuse ;  /* 0x0000001fc5d47220 */ /* 0x080fe20000410000 */
[----:B------:R-:W-:Y:S01]  /*6fb0*/  FFMA.FTZ R15, R198, R31, -R15 ;  /* 0x0000001fc60f7223 */ /* 0x000fe2000001080f */
[----:B------:R-:W-:Y:S01]  /*6fc0*/  FSEL R202, R202, RZ, !P6 ;  /* 0x000000ffcaca7208 */ /* 0x000fe20007000000 */
[C---:B------:R-:W-:Y:S01]  /*6fd0*/  FFMA.FTZ R31, R198.reuse, R29, -R7 ;  /* 0x0000001dc61f7223 */ /* 0x040fe20000010807 */
[----:B------:R-:W-:Y:S01]  /*6fe0*/  FSEL R199, R199, RZ, !P6 ;  /* 0x000000ffc7c77208 */ /* 0x000fe20007000000 */
[----:B------:R-:W-:Y:S01]  /*6ff0*/  FFMA.FTZ R212, R198, R59, R212 ;  /* 0x0000003bc6d47223 */ /* 0x000fe200000100d4 */
[----:B----4-:R-:W-:Y:S01]  /*7000*/  SHF.L.U32 R7, R12, 0x10, RZ ;  /* 0x000000100c077819 */ /* 0x010fe200000006ff */
[----:B------:R-:W-:Y:S01]  /*7010*/  FADD.FTZ R12, R202, R15 ;  /* 0x0000000fca0c7221 */ /* 0x000fe20000010000 */
[----:B------:R-:W-:Y:S01]  /*7020*/  FSEL R200, R200, RZ, !P5 ;  /* 0x000000ffc8c87208 */ /* 0x000fe20006800000 */
[----:B------:R-:W-:-:S02]  /*7030*/  IMAD.U32 R15, R14, 0x10000, RZ ;  /* 0x000100000e0f7824 */ /* 0x000fc400078e00ff */
[----:B------:R-:W-:Y:S01]  /*7040*/  FADD.FTZ R212, R199, R212 ;  /* 0x000000d4c7d47221 */ /* 0x000fe20000010000 */
[C---:B------:R-:W-:Y:S01]  /*7050*/  FMUL.FTZ R7, R106.reuse, R7 ;  /* 0x000000076a077220 */ /* 0x040fe20000410000 */
[----:B------:R-:W-:Y:S01]  /*7060*/  FSEL R203, R203, 1, !P5 ;  /* 0x3f800000cbcb7808 */ /* 0x000fe20006800000 */
[----:B------:R-:W-:Y:S01]  /*7070*/  FMUL.FTZ R15, R106, R15 ;  /* 0x0000000f6a0f7220 */ /* 0x000fe20000410000 */
[C---:B------:R-:W-:Y:S01]  /*7080*/  FMUL.FTZ R14, R200.reuse, R212 ;  /* 0x000000d4c80e7220 */ /* 0x040fe20000410000 */
[-C--:B------:R-:W-:Y:S01]  /*7090*/  FMUL.FTZ R57, R200, R12.reuse ;  /* 0x0000000cc8397220 */ /* 0x080fe20000410000 */
[----:B------:R-:W-:Y:S02]  /*70a0*/  FSEL R201, R7, RZ, !P5 ;  /* 0x000000ff07c97208 */ /* 0x000fe40006800000 */
[----:B0-----:R-:W-:Y:S01]  /*70b0*/  SHF.L.U32 R7, R6, 0x10, RZ ;  /* 0x0000001006077819 */ /* 0x001fe200000006ff */
[----:B------:R-:W-:Y:S01]  /*70c0*/  FFMA.FTZ R14, R203, R12, -R14 ;  /* 0x0000000ccb0e7223 */ /* 0x000fe2000001080e */
[----:B------:R-:W-:Y:S01]  /*70d0*/  FSEL R204, R15, RZ, !P5 ;  /* 0x000000ff0fcc7208 */ /* 0x000fe20006800000 */
[----:B------:R-:W-:Y:S01]  /*70e0*/  FFMA.FTZ R57, R203, R212, R57 ;  /* 0x000000d4cb397223 */ /* 0x000fe20000010039 */
[----:B---3--:R-:W-:Y:S01]  /*70f0*/  SHF.L.U32 R5, R5, 0x10, RZ ;  /* 0x0000001005057819 */ /* 0x008fe200000006ff */
[----:B------:R-:W-:Y:S01]  /*7100*/  FMUL.FTZ R7, R108, R7 ;  /* 0x000000076c077220 */ /* 0x000fe20000410000 */
[----:B------:R-:W-:Y:S01]  /*7110*/  FSEL R205, R205, RZ, !P4 ;  /* 0x000000ffcdcd7208 */ /* 0x000fe20006000000 */
[----:B------:R-:W-:Y:S01]  /*7120*/  FADD.FTZ R14, R201, R14 ;  /* 0x0000000ec90e7221 */ /* 0x000fe20000010000 */
[----:B------:R-:W-:Y:S01]  /*7130*/  FADD.FTZ R57, R204, R57 ;  /* 0x00000039cc397221 */ /* 0x000fe20000010000 */
[----:B------:R-:W-:Y:S01]  /*7140*/  FSEL R208, R208, 1, !P4 ;  /* 0x3f800000d0d07808 */ /* 0x000fe20006000000 */
[----:B------:R-:W-:Y:S01]  /*7150*/  FMUL.FTZ R5, R108, R5 ;  /* 0x000000056c057220 */ /* 0x000fe20000410000 */
[-C--:B------:R-:W-:Y:S01]  /*7160*/  FMUL.FTZ R15, R205, R14.reuse ;  /* 0x0000000ecd0f7220 */ /* 0x080fe20000410000 */
[----:B------:R-:W-:Y:S01]  /*7170*/  FSEL R207, R7, RZ, !P4 ;  /* 0x000000ff07cf7208 */ /* 0x000fe20006000000 */
[----:B------:R-:W-:Y:S01]  /*7180*/  FMUL.FTZ R7, R205, R57 ;  /* 0x00000039cd077220 */ /* 0x000fe20000410000 */
[----:B------:R-:W-:Y:S01]  /*7190*/  FMUL.FTZ R29, R197, R29 ;  /* 0x0000001dc51d7220 */ /* 0x000fe20000410000 */
[C---:B------:R-:W-:Y:S01]  /*71a0*/  FFMA.FTZ R12, R208.reuse, R57, R15 ;  /* 0x00000039d00c7223 */ /* 0x040fe2000001000f */
[----:B------:R-:W-:Y:S01]  /*71b0*/  FSEL R206, R5, RZ, !P4 ;  /* 0x000000ff05ce7208 */ /* 0x000fe20006000000 */
[----:B------:R-:W-:Y:S01]  /*71c0*/  FFMA.FTZ R7, R208, R14, -R7 ;  /* 0x0000000ed0077223 */ /* 0x000fe20000010807 */
[----:B------:R-:W-:Y:S01]  /*71d0*/  FFMA.FTZ R29, R198, R210, R29 ;  /* 0x000000d2c61d7223 */ /* 0x000fe2000001001d */
[----:B------:R-:W-:Y:S01]  /*71e0*/  FMUL.FTZ R6, R200, R31 ;  /* 0x0000001fc8067220 */ /* 0x000fe20000410000 */
[----:B------:R-:W-:Y:S01]  /*71f0*/  FADD.FTZ R15, R207, R12 ;  /* 0x0000000ccf0f7221 */ /* 0x000fe20000010000 */
[----:B------:R-:W-:-:S02]  /*7200*/  FADD.FTZ R14, R206, R7 ;  /* 0x00000007ce0e7221 */ /* 0x000fc40000010000 */
[CC--:B------:R-:W-:Y:S01]  /*7210*/  FFMA.FTZ R5, R203.reuse, R29.reuse, R6 ;  /* 0x0000001dcb057223 */ /* 0x0c0fe20000010006 */
[----:B------:R-:W-:Y:S01]  /*7220*/  FMUL.FTZ R6, R200, R29 ;  /* 0x0000001dc8067220 */ /* 0x000fe20000410000 */
[----:B------:R-:W0:Y:S04]  /*7230*/  SHFL.UP PT, R57, R15, 0x1, RZ ;  /* 0x042000000f397989 */ /* 0x000e2800000e00ff */
[----:B------:R-:W1:Y:S01]  /*7240*/  SHFL.UP PT, R29, R14, 0x1, RZ ;  /* 0x042000000e1d7989 */ /* 0x000e6200000e00ff */
[----:B------:R-:W-:Y:S01]  /*7250*/  FFMA.FTZ R6, R203, R31, -R6 ;  /* 0x0000001fcb067223 */ /* 0x000fe20000010806 */
[----:B------:R-:W-:-:S03]  /*7260*/  FMUL.FTZ R7, R205, R5 ;  /* 0x00000005cd077220 */ /* 0x000fc60000410000 */
[-C--:B------:R-:W-:Y:S01]  /*7270*/  FMUL.FTZ R210, R205, R6.reuse ;  /* 0x00000006cdd27220 */ /* 0x080fe20000410000 */
[C---:B------:R-:W-:Y:S01]  /*7280*/  FFMA.FTZ R12, R208.reuse, R6, -R7 ;  /* 0x00000006d00c7223 */ /* 0x040fe20000010807 */
[----:B------:R-:W-:Y:S02]  /*7290*/  ISETP.GE.AND P0, PT, R47, 0x1, PT ;  /* 0x000000012f00780c */ /* 0x000fe40003f06270 */
        /* <DEDUP_REMOVED lines=8> */
[----:B------:R-:W-:-:S04]  /*7320*/  @P0 FADD.FTZ R15, R15, R6 ;  /* 0x000000060f0f0221 */ /* 0x000fc80000010000 */
[----:B------:R-:W0:Y:S04]  /*7330*/  SHFL.UP PT, R61, R14, 0x2, RZ ;  /* 0x044000000e3d7989 */ /* 0x000e2800000e00ff */
[----:B------:R-:W1:Y:S01]  /*7340*/  SHFL.UP PT, R63, R15, 0x2, RZ ;  /* 0x044000000f3f7989 */ /* 0x000e6200000e00ff */
[C---:B--2---:R-:W-:Y:S01]  /*7350*/  FMUL.FTZ R29, R210.reuse, R5 ;  /* 0x00000005d21d7220 */ /* 0x044fe20000410000 */
[----:B---3--:R-:W-:-:S03]  /*7360*/  FMUL.FTZ R6, R210, R7 ;  /* 0x00000007d2067220 */ /* 0x008fc60000410000 */
[C---:B------:R-:W-:Y:S01]  /*7370*/  FFMA.FTZ R29, R12.reuse, R7, R29 ;  /* 0x000000070c1d7223 */ /* 0x040fe2000001001d */
[----:B------:R-:W-:Y:S01]  /*7380*/  @P0 FFMA.FTZ R12, R12, R5, -R6 ;  /* 0x000000050c0c0223 */ /* 0x000fe20000010806 */
[C---:B------:R-:W-:Y:S01]  /*7390*/  IADD3 R6, R47.reuse, 0x60, RZ ;  /* 0x000000602f067810 */ /* 0x040fe20007ffe0ff */
[C---:B------:R-:W-:Y:S02]  /*73a0*/  VIADD R212, R47.reuse, 0x40 ;  /* 0x000000402fd47836 */ /* 0x040fe40000000000 */
[----:B------:R-:W-:Y:S01]  /*73b0*/  FSEL R210, R210, R29, !P0 ;  /* 0x0000001dd2d27208 */ /* 0x000fe20004000000 */
[----:B------:R-:W2:Y:S01]  /*73c0*/  SHFL.UP PT, R5, R12, 0x2, RZ ;  /* 0x044000000c057989 */ /* 0x000ea200000e00ff */
[----:B------:R-:W-:Y:S02]  /*73d0*/  ISETP.GE.AND P0, PT, R47, 0x2, PT ;  /* 0x000000022f00780c */ /* 0x000fe40003f06270 */
[-C--:B------:R-:W-:Y:S01]  /*73e0*/  LEA.HI.SX32 R6, R6, R47.reuse, 0x1b ;  /* 0x0000002f06067211 */ /* 0x080fe200078fdaff */
[----:B------:R-:W3:Y:S01]  /*73f0*/  SHFL.UP PT, R7, R210, 0x2, RZ ;  /* 0x04400000d2077989 */ /* 0x000ee200000e00ff */
[----:B------:R-:W-:-:S02]  /*7400*/  LEA.HI.SX32 R212, R212, R47, 0x1b ;  /* 0x0000002fd4d47211 */ /* 0x000fc400078fdaff */
[----:B------:R-:W-:Y:S01]  /*7410*/  LEA R57, R6, UR4, 0x1 ;  /* 0x0000000406397c11 */ /* 0x000fe2000f8e08ff */
[----:B0-----:R-:W-:Y:S01]  /*7420*/  FMUL.FTZ R67, R210, R61 ;  /* 0x0000003dd2437220 */ /* 0x001fe20000410000 */
[----:B------:R-:W-:Y:S01]  /*7430*/  LEA R59, R212, UR4, 0x1 ;  /* 0x00000004d43b7c11 */ /* 0x000fe2000f8e08ff */
[-C--:B-1----:R-:W-:Y:S02]  /*7440*/  FMUL.FTZ R6, R210, R63.reuse ;  /* 0x0000003fd2067220 */ /* 0x082fe40000410000 */
[C---:B------:R-:W-:Y:S02]  /*7450*/  FFMA.FTZ R212, R12.reuse, R63, R67 ;  /* 0x0000003f0cd47223 */ /* 0x040fe40000010043 */
[----:B------:R-:W-:Y:S02]  /*7460*/  FFMA.FTZ R63, R12, R61, -R6 ;  /* 0x0000003d0c3f7223 */ /* 0x000fe40000010806 */
[----:B------:R-:W-:Y:S02]  /*7470*/  @P0 FADD.FTZ R15, R15, R212 ;  /* 0x000000d40f0f0221 */ /* 0x000fe40000010000 */
[----:B------:R-:W-:Y:S01]  /*7480*/  @P0 FADD.FTZ R14, R14, R63 ;  /* 0x0000003f0e0e0221 */ /* 0x000fe20000010000 */
[----:B------:R-:W-:-:S02]  /*7490*/  LEA.HI.SX32 R31, R47, R47, 0x1b ;  /* 0x0000002f2f1f7211 */ /* 0x000fc400078fdaff */
[C---:B------:R-:W-:Y:S02]  /*74a0*/  IADD3 R6, R47.reuse, 0xa0, RZ ;  /* 0x000000a02f067810 */ /* 0x040fe40007ffe0ff */
[----:B------:R-:W-:Y:S01]  /*74b0*/  SHFL.UP PT, R71, R14, 0x4, RZ ;  /* 0x048000000e477989 */ /* 0x000fe200000e00ff */
[----:B------:R-:W-:Y:S01]  /*74c0*/  IADD3 R214, R47, 0x20, RZ ;  /* 0x000000202fd67810 */ /* 0x000fe20007ffe0ff */
[----:B--2---:R-:W-:Y:S01]  /*74d0*/  FMUL.FTZ R61, R210, R5 ;  /* 0x00000005d23d7220 */ /* 0x004fe20000410000 */
[----:B------:R-:W-:Y:S01]  /*74e0*/  LEA R31, R31, UR4, 0x1 ;  /* 0x000000041f1f7c11 */ /* 0x000fe2000f8e08ff */
[----:B------:R-:W0:Y:S01]  /*74f0*/  SHFL.UP PT, R73, R15, 0x4, RZ ;  /* 0x048000000f497989 */ /* 0x000e2200000e00ff */
[----:B------:R-:W-:Y:S01]  /*7500*/  LEA.HI.SX32 R6, R6, R47, 0x1b ;  /* 0x0000002f06067211 */ /* 0x000fe200078fdaff */
[----:B---3--:R-:W-:Y:S01]  /*7510*/  FFMA.FTZ R63, R12, R7, R61 ;  /* 0x000000070c3f7223 */ /* 0x008fe2000001003d */
[----:B------:R-:W-:Y:S01]  /*7520*/  LEA.HI.SX32 R214, R214, R47, 0x1b ;  /* 0x0000002fd6d67211 */ /* 0x000fe200078fdaff */
[----:B------:R1:W-:Y:S01]  /*7530*/  STS.U16 [R31+0x840], R140 ;  /* 0x0008408c1f007388 */ /* 0x0003e20000000400 */
[----:B------:R-:W-:Y:S01]  /*7540*/  FMUL.FTZ R7, R210, R7 ;  /* 0x00000007d2077220 */ /* 0x000fe20000410000 */
[----:B------:R-:W-:-:S02]  /*7550*/  LEA R61, R6, UR4, 0x1 ;  /* 0x00000004063d7c11 */ /* 0x000fc4000f8e08ff */
[C---:B------:R-:W-:Y:S02]  /*7560*/  IADD3 R6, R47.reuse, 0xc0, RZ ;  /* 0x000000c02f067810 */ /* 0x040fe40007ffe0ff */
[----:B------:R-:W-:Y:S02]  /*7570*/  LEA R29, R214, UR4, 0x1 ;  /* 0x00000004d61d7c11 */ /* 0x000fe4000f8e08ff */
[C---:B-1----:R-:W-:Y:S01]  /*7580*/  IADD3 R140, R47.reuse, 0x80, RZ ;  /* 0x000000802f8c7810 */ /* 0x042fe20007ffe0ff */
[----:B------:R-:W-:Y:S01]  /*7590*/  @P0 FFMA.FTZ R12, R12, R5, -R7 ;  /* 0x000000050c0c0223 */ /* 0x000fe20000010807 */
[----:B------:R-:W-:Y:S02]  /*75a0*/  FSEL R210, R210, R63, !P0 ;  /* 0x0000003fd2d27208 */ /* 0x000fe40004000000 */
[-C--:B------:R-:W-:Y:S02]  /*75b0*/  LEA.HI.SX32 R140, R140, R47.reuse, 0x1b ;  /* 0x0000002f8c8c7211 */ /* 0x080fe400078fdaff */
[----:B------:R-:W-:Y:S01]  /*75c0*/  LEA.HI.SX32 R63, R6, R47, 0x1b ;  /* 0x0000002f063f7211 */ /* 0x000fe200078fdaff */
[----:B------:R1:W-:Y:S01]  /*75d0*/  STS.U16 [R29+0x880], R62 ;  /* 0x0008803e1d007388 */ /* 0x0003e20000000400 */
[----:B------:R-:W-:-:S02]  /*75e0*/  IADD3 R6, R47, 0x120, RZ ;  /* 0x000001202f067810 */ /* 0x000fc40007ffe0ff */
[C---:B------:R-:W-:Y:S01]  /*75f0*/  ISETP.GE.AND P0, PT, R47.reuse, 0x4, PT ;  /* 0x000000042f00780c */ /* 0x040fe20003f06270 */
[----:B------:R-:W2:Y:S01]  /*7600*/  SHFL.UP PT, R5, R12, 0x4, RZ ;  /* 0x048000000c057989 */ /* 0x000ea200000e00ff */
[----:B------:R-:W-:Y:S02]  /*7610*/  LEA.HI.SX32 R6, R6, R47, 0x1b ;  /* 0x0000002f06067211 */ /* 0x000fe400078fdaff */
[----:B-1----:R-:W-:Y:S01]  /*7620*/  LEA R62, R140, UR4, 0x1 ;  /* 0x000000048c3e7c11 */ /* 0x002fe2000f8e08ff */
[----:B------:R-:W-:Y:S04]  /*7630*/  STS.U16 [R59+0x8c0], R132 ;  /* 0x0008c0843b007388 */ /* 0x000fe80000000400 */
[----:B------:R-:W-:Y:S04]  /*7640*/  STS.U16 [R57+0x900], R134 ;  /* 0x0009008639007388 */ /* 0x000fe80000000400 */
[----:B------:R1:W-:Y:S04]  /*7650*/  STS.U16 [R62+0x940], R65 ;  /* 0x000940413e007388 */ /* 0x0003e80000000400 */
[----:B------:R-:W3:Y:S01]  /*7660*/  SHFL.UP PT, R7, R210, 0x4, RZ ;  /* 0x04800000d2077989 */ /* 0x000ee200000e00ff */
[----:B0-----:R-:W-:Y:S01]  /*7670*/  FMUL.FTZ R211, R210, R73 ;  /* 0x00000049d2d37220 */ /* 0x001fe20000410000 */
[----:B-1----:R-:W-:Y:S01]  /*7680*/  LEA R65, R6, UR4, 0x1 ;  /* 0x0000000406417c11 */ /* 0x002fe2000f8e08ff */
[----:B------:R-:W-:Y:S01]  /*7690*/  FMUL.FTZ R6, R210, R71 ;  /* 0x00000047d2067220 */ /* 0x000fe20000410000 */
[----:B------:R-:W-:-:S03]  /*76a0*/  VIADD R134, R47, 0xe0 ;  /* 0x000000e02f867836 */ /* 0x000fc60000000000 */
[C---:B------:R-:W-:Y:S01]  /*76b0*/  FFMA.FTZ R6, R12.reuse, R73, R6 ;  /* 0x000000490c067223 */ /* 0x040fe20000010006 */
[----:B------:R-:W-:-:S03]  /*76c0*/  FFMA.FTZ R211, R12, R71, -R211 ;  /* 0x000000470cd37223 */ /* 0x000fc600000108d3 */
[----:B------:R-:W-:Y:S01]  /*76d0*/  @P0 FADD.FTZ R15, R15, R6 ;  /* 0x000000060f0f0221 */ /* 0x000fe20000010000 */
[----:B------:R-:W-:Y:S01]  /*76e0*/  @P0 FADD.FTZ R14, R14, R211 ;  /* 0x000000d30e0e0221 */ /* 0x000fe20000010000 */
[----:B------:R-:W-:-:S03]  /*76f0*/  LEA.HI.SX32 R134, R134, R47, 0x1b ;  /* 0x0000002f86867211 */ /* 0x000fc600078fdaff */
[----:B------:R-:W0:Y:S01]  /*7700*/  SHFL.UP PT, R213, R15, 0x8, RZ ;  /* 0x050000000fd57989 */ /* 0x000e2200000e00ff */
[----:B------:R-:W-:Y:S02]  /*7710*/  IADD3 R132, R47, 0x100, RZ ;  /* 0x000001002f847810 */ /* 0x000fe40007ffe0ff */
[----:B------:R-:W-:Y:S01]  /*7720*/  LEA R63, R63, UR4, 0x1 ;  /* 0x000000043f3f7c11 */ /* 0x000fe2000f8e08ff */
[----:B------:R-:W1:Y:S01]  /*7730*/  SHFL.UP PT, R211, R14, 0x8, RZ ;  /* 0x050000000ed37989 */ /* 0x000e6200000e00ff */
[----:B------:R-:W-:Y:S01]  /*7740*/  LEA R67, R134, UR4, 0x1 ;  /* 0x0000000486437c11 */ /* 0x000fe2000f8e08ff */
[----:B--2---:R-:W-:Y:S01]  /*7750*/  FMUL.FTZ R71, R210, R5 ;  /* 0x00000005d2477220 */ /* 0x004fe20000410000 */
[----:B------:R-:W-:Y:S01]  /*7760*/  IADD3 R6, R47, 0x140, RZ ;  /* 0x000001402f067810 */ /* 0x000fe20007ffe0ff */
[----:B------:R2:W-:Y:S01]  /*7770*/  STS.U16 [R61+0x980], R66 ;  /* 0x000980423d007388 */ /* 0x0005e20000000400 */
[----:B------:R-:W-:Y:S01]  /*7780*/  LEA.HI.SX32 R132, R132, R47, 0x1b ;  /* 0x0000002f84847211 */ /* 0x000fe200078fdaff */
[----:B---3--:R-:W-:-:S02]  /*7790*/  FFMA.FTZ R71, R12, R7, R71 ;  /* 0x000000070c477223 */ /* 0x008fc40000010047 */
[----:B------:R-:W-:Y:S01]  /*77a0*/  STS.U16 [R63+0x9c0], R126 ;  /* 0x0009c07e3f007388 */ /* 0x000fe20000000400 */
[----:B------:R-:W-:-:S03]  /*77b0*/  FMUL.FTZ R7, R210, R7 ;  /* 0x00000007d2077220 */ /* 0x000fc60000410000 */
[----:B------:R3:W-:Y:S01]  /*77c0*/  STS.U16 [R67+0xa00], R70 ;  /* 0x000a004643007388 */ /* 0x0007e20000000400 */
[----:B--2---:R-:W-:Y:S01]  /*77d0*/  LEA R66, R132, UR4, 0x1 ;  /* 0x0000000484427c11 */ /* 0x004fe2000f8e08ff */
[----:B------:R-:W-:Y:S01]  /*77e0*/  @P0 FFMA.FTZ R12, R12, R5, -R7 ;  /* 0x000000050c0c0223 */ /* 0x000fe20000010807 */
[----:B------:R-:W-:Y:S02]  /*77f0*/  FSEL R210, R210, R71, !P0 ;  /* 0x00000047d2d27208 */ /* 0x000fe40004000000 */
[-C--:B---3--:R-:W-:Y:S02]  /*7800*/  LEA.HI.SX32 R70, R6, R47.reuse, 0x1b ;  /* 0x0000002f06467211 */ /* 0x088fe400078fdaff */
[C---:B------:R-:W-:Y:S01]  /*7810*/  IADD3 R6, R47.reuse, 0x180, RZ ;  /* 0x000001802f067810 */ /* 0x040fe20007ffe0ff */
[----:B------:R-:W-:Y:S03]  /*7820*/  STS.U16 [R66+0xa40], R69 ;  /* 0x000a404542007388 */ /* 0x000fe60000000400 */
[----:B------:R-:W-:Y:S01]  /*7830*/  LEA.HI.SX32 R6, R6, R47, 0x1b ;  /* 0x0000002f06067211 */ /* 0x000fe200078fdaff */
[----:B------:R2:W-:Y:S01]  /*7840*/  STS.U16 [R65+0xa80], R72 ;  /* 0x000a804841007388 */ /* 0x0005e20000000400 */
[----:B------:R-:W-:-:S02]  /*7850*/  IADD3 R126, R47, 0x160, RZ ;  /* 0x000001602f7e7810 */ /* 0x000fc40007ffe0ff */
[----:B------:R-:W-:Y:S01]  /*7860*/  LEA R71, R6, UR4, 0x1 ;  /* 0x0000000406477c11 */ /* 0x000fe2000f8e08ff */
[----:B------:R-:W3:Y:S01]  /*7870*/  SHFL.UP PT, R5, R12, 0x8, RZ ;  /* 0x050000000c057989 */ /* 0x000ee200000e00ff */
[C---:B------:R-:W-:Y:S02]  /*7880*/  IADD3 R6, R47.reuse, 0x1c0, RZ ;  /* 0x000001c02f067810 */ /* 0x040fe40007ffe0ff */
[C---:B------:R-:W-:Y:S01]  /*7890*/  ISETP.GE.AND P0, PT, R47.reuse, 0x8, PT ;  /* 0x000000082f00780c */ /* 0x040fe20003f06270 */
[----:B--2---:R-:W-:Y:S01]  /*78a0*/  VIADD R72, R47, 0x1a0 ;  /* 0x000001a02f487836 */ /* 0x004fe20000000000 */
[----:B------:R-:W2:Y:S01]  /*78b0*/  SHFL.UP PT, R7, R210, 0x8, RZ ;  /* 0x05000000d2077989 */ /* 0x000ea200000e00ff */
[-C--:B------:R-:W-:Y:S02]  /*78c0*/  LEA.HI.SX32 R126, R126, R47.reuse, 0x1b ;  /* 0x0000002f7e7e7211 */ /* 0x080fe400078fdaff */
[----:B------:R-:W-:Y:S02]  /*78d0*/  LEA R70, R70, UR4, 0x1 ;  /* 0x0000000446467c11 */ /* 0x000fe4000f8e08ff */
[----:B------:R-:W-:-:S02]  /*78e0*/  LEA.HI.SX32 R73, R72, R47, 0x1b ;  /* 0x0000002f48497211 */ /* 0x000fc400078fdaff */
[----:B------:R-:W-:Y:S01]  /*78f0*/  LEA.HI.SX32 R72, R6, R47, 0x1b ;  /* 0x0000002f06487211 */ /* 0x000fe200078fdaff */
[----:B0-----:R-:W-:Y:S01]  /*7900*/  FMUL.FTZ R6, R210, R213 ;  /* 0x000000d5d2067220 */ /* 0x001fe20000410000 */
[----:B------:R-:W-:Y:S01]  /*7910*/  LEA R69, R126, UR4, 0x1 ;  /* 0x000000047e457c11 */ /* 0x000fe2000f8e08ff */
[----:B------:R1:W-:Y:S01]  /*7920*/  STS.U16 [R70+0xac0], R121 ;  /* 0x000ac07946007388 */ /* 0x0003e20000000400 */
[----:B------:R-:W-:-:S03]  /*7930*/  LEA R73, R73, UR4, 0x1 ;  /* 0x0000000449497c11 */ /* 0x000fc6000f8e08ff */
[----:B------:R0:W-:Y:S01]  /*7940*/  STS.U16 [R69+0xb00], R74 ;  /* 0x000b004a45007388 */ /* 0x0001e20000000400 */
[-C--:B-1----:R-:W-:Y:S01]  /*7950*/  FMUL.FTZ R121, R210, R211.reuse ;  /* 0x000000d3d2797220 */ /* 0x082fe20000410000 */
[----:B------:R-:W-:-:S03]  /*7960*/  FFMA.FTZ R211, R12, R211, -R6 ;  /* 0x000000d30cd37223 */ /* 0x000fc60000010806 */
[----:B0-----:R-:W-:Y:S01]  /*7970*/  FFMA.FTZ R74, R12, R213, R121 ;  /* 0x000000d50c4a7223 */ /* 0x001fe20000010079 */
[----:B------:R-:W-:Y:S01]  /*7980*/  @P0 FADD.FTZ R14, R14, R211 ;  /* 0x000000d30e0e0221 */ /* 0x000fe20000010000 */
[----:B------:R-:W-:Y:S02]  /*7990*/  STS.U16 [R71+0xb40], R122 ;  /* 0x000b407a47007388 */ /* 0x000fe40000000400 */
[----:B------:R-:W-:Y:S02]  /*79a0*/  @P0 FADD.FTZ R15, R15, R74 ;  /* 0x0000004a0f0f0221 */ /* 0x000fe40000010000 */
[----:B------:R-:W-:Y:S04]  /*79b0*/  STS.U16 [R73+0xb80], R120 ;  /* 0x000b807849007388 */ /* 0x000fe80000000400 */
[----:B------:R-:W-:Y:S01]  /*79c0*/  SHFL.UP PT, R120, R14, 0x10, RZ ;  /* 0x060000000e787989 */ /* 0x000fe200000e00ff */
[----:B---3--:R-:W-:-:S03]  /*79d0*/  FMUL.FTZ R121, R210, R5 ;  /* 0x00000005d2797220 */ /* 0x008fc60000410000 */
[----:B------:R-:W0:Y:S01]  /*79e0*/  SHFL.UP PT, R122, R15, 0x10, RZ ;  /* 0x060000000f7a7989 */ /* 0x000e2200000e00ff */
[-C--:B--2---:R-:W-:Y:S01]  /*79f0*/  FMUL.FTZ R6, R210, R7.reuse ;  /* 0x00000007d2067220 */ /* 0x084fe20000410000 */
[----:B------:R-:W-:Y:S01]  /*7a00*/  IADD3 R126, R47, 0x1e0, RZ ;  /* 0x000001e02f7e7810 */ /* 0x000fe20007ffe0ff */
[C---:B------:R-:W-:Y:S02]  /*7a10*/  FFMA.FTZ R121, R12.reuse, R7, R121 ;  /* 0x000000070c797223 */ /* 0x040fe40000010079 */
[----:B------:R-:W-:Y:S01]  /*7a20*/  @P0 FFMA.FTZ R12, R12, R5, -R6 ;  /* 0x000000050c0c0223 */ /* 0x000fe20000010806 */
[----:B------:R-:W-:Y:S02]  /*7a30*/  LEA.HI.SX32 R126, R126, R47, 0x1b ;  /* 0x0000002f7e7e7211 */ /* 0x000fe400078fdaff */
[----:B------:R-:W-:Y:S02]  /*7a40*/  LEA R72, R72, UR4, 0x1 ;  /* 0x0000000448487c11 */ /* 0x000fe4000f8e08ff */
[----:B------:R-:W-:Y:S01]  /*7a50*/  FSEL R121, R210, R121, !P0 ;  /* 0x00000079d2797208 */ /* 0x000fe20004000000 */
[----:B------:R-:W1:Y:S01]  /*7a60*/  SHFL.UP PT, R5, R12, 0x10, RZ ;  /* 0x060000000c057989 */ /* 0x000e6200000e00ff */
[----:B------:R-:W-:-:S02]  /*7a70*/  LEA R74, R126, UR4, 0x1 ;  /* 0x000000047e4a7c11 */ /* 0x000fc4000f8e08ff */
[----:B------:R-:W-:Y:S01]  /*7a80*/  ISETP.NE.AND P0, PT, R52, RZ, PT ;  /* 0x000000ff3400720c */ /* 0x000fe20003f05270 */
[----:B------:R-:W-:Y:S03]  /*7a90*/  STS.U16 [R72+0xbc0], R123 ;  /* 0x000bc07b48007388 */ /* 0x000fe60000000400 */
[----:B------:R-:W-:Y:S01]  /*7aa0*/  ISETP.EQ.OR P0, PT, R43, RZ, P0 ;  /* 0x000000ff2b00720c */ /* 0x000fe20000702670 */
[----:B------:R-:W2:Y:S04]  /*7ab0*/  SHFL.UP PT, R6, R121, 0x10, RZ ;  /* 0x0600000079067989 */ /* 0x000ea800000e00ff */
[----:B------:R-:W-:Y:S04]  /*7ac0*/  STS.U16 [R74+0xc00], R119 ;  /* 0x000c00774a007388 */ /* 0x000fe80000000400 */
[----:B------:R3:W-:Y:S04]  /*7ad0*/  STS.U16 [R9+0xc40], R124 ;  /* 0x000c407c09007388 */ /* 0x0007e80000000400 */
[----:B------:R4:W-:Y:S01]  /*7ae0*/  STS.U16 [R8+0xc80], R125 ;  /* 0x000c807d08007388 */ /* 0x0009e20000000400 */
[----:B0-----:R-:W-:-:S03]  /*7af0*/  FMUL.FTZ R7, R121, R122 ;  /* 0x0000007a79077220 */ /* 0x001fc60000410000 */
[----:B------:R-:W-:Y:S01]  /*7b00*/  STS.U16 [R24+0xcc0], R127 ;  /* 0x000cc07f18007388 */ /* 0x000fe20000000400 */
[----:B---3--:R-:W-:-:S03]  /*7b10*/  FMUL.FTZ R9, R121, R120 ;  /* 0x0000007879097220 */ /* 0x008fc60000410000 */
[----:B------:R-:W-:Y:S01]  /*7b20*/  STS.U16 [R25+0xd00], R128 ;  /* 0x000d008019007388 */ /* 0x000fe20000000400 */
[----:B------:R-:W-:-:S03]  /*7b30*/  FFMA.FTZ R122, R12, R122, R9 ;  /* 0x0000007a0c7a7223 */ /* 0x000fc60000010009 */
[----:B------:R-:W-:Y:S01]  /*7b40*/  STS.U16 [R13+0xd40], R130 ;  /* 0x000d40820d007388 */ /* 0x000fe20000000400 */
[----:B------:R-:W-:-:S03]  /*7b50*/  HFMA2.MMA R9, -RZ, RZ, 0, 0 ;  /* 0x00000000ff097435 */ /* 0x000fc600000001ff */
[----:B------:R-:W-:Y:S04]  /*7b60*/  STS.U16 [R10+0xd80], R129 ;  /* 0x000d80810a007388 */ /* 0x000fe80000000400 */
[----:B------:R0:W-:Y:S04]  /*7b70*/  STS.U16 [R11+0xdc0], R136 ;  /* 0x000dc0880b007388 */ /* 0x0001e80000000400 */
[----:B------:R3:W-:Y:S01]  /*7b80*/  STS.U16 [R4+0xe00], R139 ;  /* 0x000e008b04007388 */ /* 0x0007e20000000400 */
[----:B----4-:R-:W-:-:S03]  /*7b90*/  MOV R8, 0x3f800000 ;  /* 0x3f80000000087802 */ /* 0x010fc60000000f00 */
[----:B------:R-:W-:Y:S01]  /*7ba0*/  STS.U16 [R110+0xe40], R141 ;  /* 0x000e408d6e007388 */ /* 0x000fe20000000400 */
[----:B0-----:R-:W-:-:S03]  /*7bb0*/  CS2R R10, SRZ ;  /* 0x00000000000a7805 */ /* 0x001fc6000001ff00 */
[----:B------:R-:W-:Y:S01]  /*7bc0*/  STS.U16 [R112+0xe80], R143 ;  /* 0x000e808f70007388 */ /* 0x000fe20000000400 */
[----:B------:R-:W-:-:S03]  /*7bd0*/  ISETP.GE.AND P2, PT, R47, 0x10, PT ;  /* 0x000000102f00780c */ /* 0x000fc60003f46270 */
[----:B------:R-:W-:Y:S01]  /*7be0*/  STS.U16 [R113+0xec0], R148 ;  /* 0x000ec09471007388 */ /* 0x000fe20000000400 */
[----:B---3--:R-:W-:-:S03]  /*7bf0*/  @!P0 LEA R4, R109, UR4, 0x4 ;  /* 0x000000046d048c11 */ /* 0x008fc6000f8e20ff */
[----:B------:R-:W-:Y:S04]  /*7c00*/  STS.U16 [R114+0xf00], R151 ;  /* 0x000f009772007388 */ /* 0x000fe80000000400 */
[----:B------:R-:W-:Y:S04]  /*7c10*/  STS.U16 [R115+0xf40], R150 ;  /* 0x000f409673007388 */ /* 0x000fe80000000400 */
[----:B------:R-:W-:Y:S01]  /*7c20*/  STS.U16 [R116+0xf80], R155 ;  /* 0x000f809b74007388 */ /* 0x000fe20000000400 */
[----:B------:R-:W-:-:S03]  /*7c30*/  FFMA.FTZ R13, R12, R120, -R7 ;  /* 0x000000780c0d7223 */ /* 0x000fc60000010807 */
[----:B------:R-:W-:Y:S01]  /*7c40*/  STS.U16 [R117+0xfc0], R154 ;  /* 0x000fc09a75007388 */ /* 0x000fe20000000400 */
[----:B-1----:R-:W-:-:S03]  /*7c50*/  FMUL.FTZ R7, R121, R5 ;  /* 0x0000000579077220 */ /* 0x002fc60000410000 */
[----:B------:R-:W-:Y:S01]  /*7c60*/  STS.U16 [R118+0x1000], R163 ;  /* 0x001000a376007388 */ /* 0x000fe20000000400 */
[----:B------:R-:W-:-:S03]  /*7c70*/  NOP ;  /* 0x0000000000007918 */ /* 0x000fc60000000000 */
[----:B------:R-:W0:Y:S01]  /*7c80*/  @!P0 LDS.128 R8, [R4+0x10c0] ;  /* 0x0010c00004088984 */ /* 0x000e220000000c00 */
[----:B------:R-:W-:Y:S01]  /*7c90*/  ISETP.NE.AND P0, PT, R47, 0x1f, PT ;  /* 0x0000001f2f00780c */ /* 0x000fe20003f05270 */
[-C--:B--2---:R-:W-:Y:S01]  /*7ca0*/  FFMA.FTZ R24, R12, R6.reuse, R7 ;  /* 0x000000060c187223 */ /* 0x084fe20000010007 */
[----:B------:R-:W-:Y:S01]  /*7cb0*/  FMUL.FTZ R7, R121, R6 ;  /* 0x0000000679077220 */ /* 0x000fe20000410000 */
[----:B------:R-:W-:Y:S01]  /*7cc0*/  @P2 FADD.FTZ R14, R14, R13 ;  /* 0x0000000d0e0e2221 */ /* 0x000fe20000010000 */
[----:B------:R-:W-:Y:S01]  /*7cd0*/  @P2 FADD.FTZ R15, R15, R122 ;  /* 0x0000007a0f0f2221 */ /* 0x000fe20000010000 */
[----:B------:R-:W-:Y:S01]  /*7ce0*/  LDS.U16 R151, [R131+0x840] ;  /* 0x0008400083977984 */ /* 0x000fe20000000400 */
[----:B------:R-:W-:Y:S01]  /*7cf0*/  @P2 FFMA.FTZ R12, R12, R5, -R7 ;  /* 0x000000050c0c2223 */ /* 0x000fe20000010807 */
[----:B------:R-:W-:Y:S02]  /*7d00*/  FSEL R13, R121, R24, !P2 ;  /* 0x00000018790d7208 */ /* 0x000fe40005000000 */
        /* <DEDUP_REMOVED lines=40> */
[----:B------:R-:W1:Y:S04]  /*7f90*/  SHFL.UP PT, R212, R12, 0x1, RZ ;  /* 0x042000000cd47989 */ /* 0x000e6800000e00ff */
[----:B------:R-:W2:Y:S04]  /*7fa0*/  SHFL.UP PT, R163, R15, 0x1, RZ ;  /* 0x042000000fa37989 */ /* 0x000ea800000e00ff */
[----:B------:R-:W3:Y:S01]  /*7fb0*/  SHFL.UP PT, R210, R14, 0x1, RZ ;  /* 0x042000000ed27989 */ /* 0x000ee200000e00ff */
[----:B0-----:R-:W-:Y:S01]  /*7fc0*/  @!P2 IMAD.MOV.U32 R211, RZ, RZ, R9 ;  /* 0x000000ffffd3a224 */ /* 0x001fe200078e0009 */
[----:B-1----:R-:W-:-:S02]  /*7fd0*/  @!P2 MOV R212, R8 ;  /* 0x0000000800d4a202 */ /* 0x002fc40000000f00 */
[----:B--2---:R-:W-:Y:S01]  /*7fe0*/  @!P2 MOV R163, R11 ;  /* 0x0000000b00a3a202 */ /* 0x004fe20000000f00 */
[CC--:B------:R-:W-:Y:S01]  /*7ff0*/  @P3 FMUL.FTZ R214, R24.reuse, R211.reuse ;  /* 0x000000d318d63220 */ /* 0x0c0fe20000410000 */
[C---:B------:R-:W-:Y:S01]  /*8000*/  @P3 FMUL.FTZ R211, R25.reuse, R211 ;  /* 0x000000d319d33220 */ /* 0x040fe20000410000 */
[----:B---3--:R-:W-:Y:S02]  /*8010*/  @!P2 MOV R210, R10 ;  /* 0x0000000a00d2a202 */ /* 0x008fe40000000f00 */
        /* <DEDUP_REMOVED lines=29> */
[-C--:B------:R-:W-:Y:S01]  /*81f0*/  FMUL.FTZ R14, R169, R160.reuse ;  /* 0x000000a0a90e7220 */ /* 0x080fe20000410000 */
[----:B------:R-:W-:Y:S01]  /*8200*/  FMUL.FTZ R15, R5, R11 ;  /* 0x0000000b050f7220 */ /* 0x000fe20000410000 */
[----:B------:R-:W-:Y:S01]  /*8210*/  ISETP.NE.AND P0, PT, R60, RZ, PT ;  /* 0x000000ff3c00720c */ /* 0x000fe20003f05270 */
[C---:B------:R-:W-:Y:S01]  /*8220*/  FFMA.FTZ R13, R167.reuse, R160, -R12 ;  /* 0x000000a0a70d7223 */ /* 0x040fe2000001080c */
[----:B------:R-:W-:Y:S01]  /*8230*/  FFMA.FTZ R167, R167, R161, R14 ;  /* 0x000000a1a7a77223 */ /* 0x000fe2000001000e */
[-C--:B------:R-:W-:Y:S01]  /*8240*/  FFMA.FTZ R15, R4, R10.reuse, -R15 ;  /* 0x0000000a040f7223 */ /* 0x080fe2000001080f */
[C---:B------:R-:W-:Y:S01]  /*8250*/  FMUL.FTZ R10, R5.reuse, R10 ;  /* 0x0000000a050a7220 */ /* 0x040fe20000410000 */
[----:B------:R-:W-:Y:S01]  /*8260*/  FADD.FTZ R168, R168, R13 ;  /* 0x0000000da8a87221 */ /* 0x000fe20000010000 */
[C---:B------:R-:W-:Y:S01]  /*8270*/  FMUL.FTZ R13, R5.reuse, R9 ;  /* 0x00000009050d7220 */ /* 0x040fe20000410000 */
[----:B------:R-:W-:Y:S01]  /*8280*/  FADD.FTZ R167, R170, R167 ;  /* 0x000000a7aaa77221 */ /* 0x000fe20000010000 */
[----:B------:R-:W-:-:S02]  /*8290*/  FMUL.FTZ R5, R5, R8 ;  /* 0x0000000805057220 */ /* 0x000fc40000410000 */
[----:B------:R-:W-:Y:S01]  /*82a0*/  FFMA.FTZ R8, R4, R8, -R13 ;  /* 0x0000000804087223 */ /* 0x000fe2000001080d */
[----:B------:R-:W-:Y:S01]  /*82b0*/  FMUL.FTZ R12, R172, R167 ;  /* 0x000000a7ac0c7220 */ /* 0x000fe20000410000 */
[----:B------:R-:W-:Y:S01]  /*82c0*/  FFMA.FTZ R9, R4, R9, R5 ;  /* 0x0000000904097223 */ /* 0x000fe20000010005 */
[-C--:B------:R-:W-:Y:S01]  /*82d0*/  FMUL.FTZ R172, R172, R168.reuse ;  /* 0x000000a8acac7220 */ /* 0x080fe20000410000 */
[----:B------:R-:W-:Y:S01]  /*82e0*/  FFMA.FTZ R4, R4, R11, R10 ;  /* 0x0000000b04047223 */ /* 0x000fe2000001000a */
[----:B------:R-:W-:Y:S01]  /*82f0*/  BSSY B0, `(.L_x_1639) ;  /* 0x0000017000007945 */ /* 0x000fe20003800000 */
[C---:B------:R-:W-:Y:S01]  /*8300*/  FFMA.FTZ R12, R171.reuse, R168, -R12 ;  /* 0x000000a8ab0c7223 */ /* 0x040fe2000001080c */
[----:B------:R-:W-:Y:S01]  /*8310*/  FFMA.FTZ R171, R171, R167, R172 ;  /* 0x000000a7abab7223 */ /* 0x000fe200000100ac */
[----:B------:R-:W-:Y:S01]  /*8320*/  FADD.FTZ R10, R6, R15 ;  /* 0x0000000f060a7221 */ /* 0x000fe20000010000 */
[----:B------:R-:W-:Y:S01]  /*8330*/  SHF.L.U32 R155, R155, 0x10, RZ ;  /* 0x000000109b9b7819 */ /* 0x000fe200000006ff */
[----:B------:R-:W-:Y:S01]  /*8340*/  FADD.FTZ R11, R7, R4 ;  /* 0x00000004070b7221 */ /* 0x000fe20000010000 */
[----:B------:R-:W-:Y:S06]  /*8350*/  @P0 BRA `(.L_x_1640) ;  /* 0x0000000000400947 */ /* 0x000fec0003800000 */
[----:B------:R-:W0:Y:S01]  /*8360*/  S2UR UR18, SR_CTAID.X ;  /* 0x00000000001279c3 */ /* 0x000e220000002500 */
[----:B------:R-:W-:-:S07]  /*8370*/  IMAD R4, R43, UR17, R109 ;  /* 0x000000112b047c24 */ /* 0x000fce000f8e026d */
[----:B------:R-:W1:Y:S01]  /*8380*/  S2UR UR5, SR_CTAID.Y ;  /* 0x00000000000579c3 */ /* 0x000e620000002600 */
[----:B0-----:R-:W-:Y:S01]  /*8390*/  MOV R51, UR18 ;  /* 0x0000001200337c02 */ /* 0x001fe20008000f00 */
[----:B-1----:R-:W-:-:S04]  /*83a0*/  IMAD.U32 R56, RZ, RZ, UR5 ;  /* 0x00000005ff387e24 */ /* 0x002fc8000f8e00ff */
        /* <DEDUP_REMOVED lines=11> */
.L_x_1640:
[----:B------:R-:W-:Y:S05]  /*8460*/  BSYNC B0 ;  /* 0x0000000000007941 */ /* 0x000fea0003800000 */
.L_x_1639:
[----:B------:R-:W-:Y:S01]  /*8470*/  FADD.FTZ R171, R156, R171 ;  /* 0x000000ab9cab7221 */ /* 0x000fe20000010000 */
[----:B------:R-:W-:Y:S01]  /*8480*/  FADD.FTZ R157, R157, R12 ;  /* 0x0000000c9d9d7221 */ /* 0x000fe20000010000 */
[----:B0-----:R-:W-:Y:S01]  /*8490*/  SHF.L.U32 R4, R151, 0x10, RZ ;  /* 0x0000001097047819 */ /* 0x001fe200000006ff */
[----:B------:R-:W-:Y:S01]  /*84a0*/  FMUL.FTZ R155, R155, R137 ;  /* 0x000000899b9b7220 */ /* 0x000fe20000410000 */
[C---:B------:R-:W-:Y:S01]  /*84b0*/  FMUL.FTZ R5, R162.reuse, R171 ;  /* 0x000000aba2057220 */ /* 0x040fe20000410000 */
[----:B------:R-:W-:Y:S01]  /*84c0*/  FMUL.FTZ R7, R162, R157 ;  /* 0x0000009da2077220 */ /* 0x000fe20000410000 */
[----:B------:R-:W-:Y:S02]  /*84d0*/  IMAD.U32 R148, R148, 0x10000, RZ ;  /* 0x0001000094947824 */ /* 0x000fe400078e00ff */
[----:B------:R-:W-:Y:S01]  /*84e0*/  FFMA.FTZ R4, R4, R135, -R155 ;  /* 0x0000008704047223 */ /* 0x000fe2000001089b */
[C---:B------:R-:W-:Y:S01]  /*84f0*/  FFMA.FTZ R5, R166.reuse, R157, -R5 ;  /* 0x0000009da6057223 */ /* 0x040fe20000010805 */
[----:B------:R-:W-:Y:S01]  /*8500*/  FFMA.FTZ R166, R166, R171, R7 ;  /* 0x000000aba6a67223 */ /* 0x000fe20000010007 */
[----:B------:R-:W-:Y:S01]  /*8510*/  FMUL.FTZ R7, R148, R147 ;  /* 0x0000009394077220 */ /* 0x000fe20000410000 */
[----:B------:R-:W-:Y:S01]  /*8520*/  FFMA.FTZ R75, R4, 2, R75 ;  /* 0x40000000044b7823 */ /* 0x000fe2000001004b */
[----:B------:R-:W-:Y:S01]  /*8530*/  FADD.FTZ R164, R164, R5 ;  /* 0x00000005a4a47221 */ /* 0x000fe20000010000 */
[----:B------:R-:W-:Y:S01]  /*8540*/  FADD.FTZ R166, R165, R166 ;  /* 0x000000a6a5a67221 */ /* 0x000fe20000010000 */
[----:B------:R-:W-:Y:S01]  /*8550*/  SHF.L.U32 R4, R141, 0x10, RZ ;  /* 0x000000108d047819 */ /* 0x000fe200000006ff */
[----:B------:R-:W-:Y:S01]  /*8560*/  IMAD.U32 R136, R136, 0x10000, RZ ;  /* 0x0001000088887824 */ /* 0x000fe200078e00ff */
[----:B------:R-:W-:Y:S01]  /*8570*/  SHF.L.U32 R139, R139, 0x10, RZ ;  /* 0x000000108b8b7819 */ /* 0x000fe200000006ff */
[C---:B------:R-:W-:Y:S01]  /*8580*/  FMUL.FTZ R5, R173.reuse, R166 ;  /* 0x000000a6ad057220 */ /* 0x040fe20000410000 */
[-C--:B------:R-:W-:Y:S01]  /*8590*/  FMUL.FTZ R173, R173, R164.reuse ;  /* 0x000000a4adad7220 */ /* 0x080fe20000410000 */
[----:B------:R-:W-:Y:S01]  /*85a0*/  FFMA.FTZ R4, R4, R153, -R7 ;  /* 0x0000009904047223 */ /* 0x000fe20000010807 */
[----:B------:R-:W-:Y:S01]  /*85b0*/  SHF.L.U32 R129, R129, 0x10, RZ ;  /* 0x0000001081817819 */ /* 0x000fe200000006ff */
[C---:B------:R-:W-:Y:S01]  /*85c0*/  FFMA.FTZ R5, R176.reuse, R164, -R5 ;  /* 0x000000a4b0057223 */ /* 0x040fe20000010805 */
[----:B------:R-:W-:Y:S01]  /*85d0*/  FFMA.FTZ R176, R176, R166, R173 ;  /* 0x000000a6b0b07223 */ /* 0x000fe200000100ad */
[----:B------:R-:W-:Y:S01]  /*85e0*/  FFMA.FTZ R77, R4, 2, R77 ;  /* 0x40000000044d7823 */ /* 0x000fe2000001004d */
[----:B------:R-:W-:Y:S01]  /*85f0*/  FMUL.FTZ R6, R139, R167 ;  /* 0x000000a78b067220 */ /* 0x000fe20000410000 */
[----:B------:R-:W-:Y:S01]  /*8600*/  FADD.FTZ R174, R174, R5 ;  /* 0x00000005aeae7221 */ /* 0x000fe20000010000 */
[----:B------:R-:W-:Y:S01]  /*8610*/  FADD.FTZ R176, R175, R176 ;  /* 0x000000b0afb07221 */ /* 0x000fe20000010000 */
[----:B------:R-:W-:Y:S01]  /*8620*/  SHF.L.U32 R127, R127, 0x10, RZ ;  /* 0x000000107f7f7819 */ /* 0x000fe200000006ff */
[----:B------:R-:W-:Y:S01]  /*8630*/  FMUL.FTZ R7, R136, R171 ;  /* 0x000000ab88077220 */ /* 0x000fe20000410000 */
[C---:B------:R-:W-:Y:S01]  /*8640*/  FMUL.FTZ R5, R177.reuse, R174 ;  /* 0x000000aeb1057220 */ /* 0x040fe20000410000 */
[----:B------:R-:W-:Y:S01]  /*8650*/  FMUL.FTZ R177, R177, R176 ;  /* 0x000000b0b1b17220 */ /* 0x000fe20000410000 */
[----:B------:R-:W-:Y:S01]  /*8660*/  SHF.L.U32 R154, R154, 0x10, RZ ;  /* 0x000000109a9a7819 */ /* 0x000fe200000006ff */
[----:B------:R-:W-:-:S02]  /*8670*/  IMAD.U32 R128, R128, 0x10000, RZ ;  /* 0x0001000080807824 */ /* 0x000fc400078e00ff */
[C---:B------:R-:W-:Y:S01]  /*8680*/  FFMA.FTZ R4, R180.reuse, R176, R5 ;  /* 0x000000b0b4047223 */ /* 0x040fe20000010005 */
[----:B------:R-:W-:Y:S01]  /*8690*/  FFMA.FTZ R177, R180, R174, -R177 ;  /* 0x000000aeb4b17223 */ /* 0x000fe200000108b1 */
[----:B------:R-:W-:Y:S01]  /*86a0*/  SHF.L.U32 R5, R134, 0x10, RZ ;  /* 0x0000001086057819 */ /* 0x000fe200000006ff */
[----:B------:R-:W-:Y:S01]  /*86b0*/  FMUL.FTZ R9, R154, R145 ;  /* 0x000000919a097220 */ /* 0x000fe20000410000 */
[----:B------:R-:W-:Y:S01]  /*86c0*/  FADD.FTZ R179, R179, R4 ;  /* 0x00000004b3b37221 */ /* 0x000fe20000010000 */
[----:B------:R-:W-:Y:S01]  /*86d0*/  FADD.FTZ R177, R178, R177 ;  /* 0x000000b1b2b17221 */ /* 0x000fe20000010000 */
[----:B------:R-:W-:Y:S01]  /*86e0*/  SHF.L.U32 R150, R150, 0x10, RZ ;  /* 0x0000001096967819 */ /* 0x000fe200000006ff */
[----:B------:R-:W-:Y:S01]  /*86f0*/  FFMA.FTZ R6, R5, R168, -R6 ;  /* 0x000000a805067223 */ /* 0x000fe20000010806 */
[C---:B------:R-:W-:Y:S01]  /*8700*/  FMUL.FTZ R4, R184.reuse, R179 ;  /* 0x000000b3b8047220 */ /* 0x040fe20000410000 */
[-C--:B------:R-:W-:Y:S01]  /*8710*/  FMUL.FTZ R184, R184, R177.reuse ;  /* 0x000000b1b8b87220 */ /* 0x080fe20000410000 */
[----:B------:R-:W-:Y:S01]  /*8720*/  SHF.L.U32 R121, R121, 0x10, RZ ;  /* 0x0000001079797819 */ /* 0x000fe200000006ff */
[----:B------:R-:W-:Y:S01]  /*8730*/  FFMA.FTZ R79, R6, 2, R79 ;  /* 0x40000000064f7823 */ /* 0x000fe2000001004f */
[C---:B------:R-:W-:Y:S01]  /*8740*/  FFMA.FTZ R4, R181.reuse, R177, -R4 ;  /* 0x000000b1b5047223 */ /* 0x040fe20000010804 */
[----:B------:R-:W-:Y:S01]  /*8750*/  FFMA.FTZ R181, R181, R179, R184 ;  /* 0x000000b3b5b57223 */ /* 0x000fe200000100b8 */
[----:B------:R-:W-:Y:S01]  /*8760*/  FFMA.FTZ R9, R150, R144, -R9 ;  /* 0x0000009096097223 */ /* 0x000fe20000010809 */
[----:B------:R-:W-:Y:S01]  /*8770*/  SHF.L.U32 R119, R119, 0x10, RZ ;  /* 0x0000001077777819 */ /* 0x000fe200000006ff */
[----:B------:R-:W-:Y:S01]  /*8780*/  FADD.FTZ R10, R183, R4 ;  /* 0x00000004b70a7221 */ /* 0x000fe20000010000 */
[----:B------:R-:W-:Y:S01]  /*8790*/  FADD.FTZ R8, R182, R181 ;  /* 0x000000b5b6087221 */ /* 0x000fe20000010000 */
[----:B------:R-:W-:Y:S01]  /*87a0*/  FMUL.FTZ R4, R129, R176 ;  /* 0x000000b081047220 */ /* 0x000fe20000410000 */
[----:B------:R-:W-:Y:S01]  /*87b0*/  FFMA.FTZ R76, R9, 2, R76 ;  /* 0x40000000094c7823 */ /* 0x000fe2000001004c */
[----:B------:R-:W-:Y:S01]  /*87c0*/  SHF.L.U32 R132, R132, 0x10, RZ ;  /* 0x0000001084847819 */ /* 0x000fe200000006ff */
[C---:B------:R-:W-:Y:S01]  /*87d0*/  FMUL.FTZ R5, R185.reuse, R8 ;  /* 0x00000008b9057220 */ /* 0x040fe20000410000 */
[----:B------:R-:W-:Y:S01]  /*87e0*/  FMUL.FTZ R185, R185, R10 ;  /* 0x0000000ab9b97220 */ /* 0x000fe20000410000 */
[----:B------:R-:W-:Y:S01]  /*87f0*/  FFMA.FTZ R127, R127, R174, -R4 ;  /* 0x000000ae7f7f7223 */ /* 0x000fe20000010804 */
[----:B------:R-:W-:Y:S01]  /*8800*/  SHF.L.U32 R130, R130, 0x10, RZ ;  /* 0x0000001082827819 */ /* 0x000fe200000006ff */
[C---:B------:R-:W-:Y:S01]  /*8810*/  FFMA.FTZ R5, R186.reuse, R10, -R5 ;  /* 0x0000000aba057223 */ /* 0x040fe20000010805 */
[----:B------:R-:W-:Y:S01]  /*8820*/  FFMA.FTZ R186, R186, R8, R185 ;  /* 0x00000008baba7223 */ /* 0x000fe200000100b9 */
[----:B------:R-:W-:Y:S01]  /*8830*/  FFMA.FTZ R7, R132, R157, -R7 ;  /* 0x0000009d84077223 */ /* 0x000fe20000010807 */
[----:B------:R-:W-:Y:S01]  /*8840*/  SHF.L.U32 R126, R126, 0x10, RZ ;  /* 0x000000107e7e7819 */ /* 0x000fe200000006ff */
[----:B------:R-:W-:Y:S01]  /*8850*/  FADD.FTZ R188, R188, R5 ;  /* 0x00000005bcbc7221 */ /* 0x000fe20000010000 */
[----:B------:R-:W-:Y:S01]  /*8860*/  FADD.FTZ R186, R189, R186 ;  /* 0x000000babdba7221 */ /* 0x000fe20000010000 */
[----:B------:R-:W-:Y:S01]  /*8870*/  FFMA.FTZ R80, R7, 2, R80 ;  /* 0x4000000007507823 */ /* 0x000fe20000010050 */
[----:B------:R-:W-:Y:S01]  /*8880*/  FMUL.FTZ R7, R130, R166 ;  /* 0x000000a682077220 */ /* 0x000fe20000410000 */
[C---:B------:R-:W-:Y:S01]  /*8890*/  FMUL.FTZ R5, R187.reuse, R188 ;  /* 0x000000bcbb057220 */ /* 0x040fe20000410000 */
[----:B------:R-:W-:Y:S01]  /*88a0*/  FMUL.FTZ R187, R187, R186 ;  /* 0x000000babbbb7220 */ /* 0x000fe20000410000 */
[----:B------:R-:W-:Y:S01]  /*88b0*/  SHF.L.U32 R124, R124, 0x10, RZ ;  /* 0x000000107c7c7819 */ /* 0x000fe200000006ff */
[----:B------:R-:W-:Y:S01]  /*88c0*/  FFMA.FTZ R128, R128, R164, -R7 ;  /* 0x000000a480807223 */ /* 0x000fe20000010807 */
[C---:B------:R-:W-:Y:S01]  /*88d0*/  FFMA.FTZ R5, R190.reuse, R186, R5 ;  /* 0x000000babe057223 */ /* 0x040fe20000010005 */
[----:B------:R-:W-:Y:S01]  /*88e0*/  FFMA.FTZ R190, R190, R188, -R187 ;  /* 0x000000bcbebe7223 */ /* 0x000fe200000108bb */
[----:B------:R-:W-:Y:S01]  /*88f0*/  IADD3 R109, R109, 0x1, RZ ;  /* 0x000000016d6d7810 */ /* 0x000fe20007ffe0ff */
[----:B------:R-:W-:Y:S01]  /*8900*/  FMUL.FTZ R7, R126, R179 ;  /* 0x000000b37e077220 */ /* 0x000fe20000410000 */
[----:B------:R-:W-:Y:S01]  /*8910*/  FADD.FTZ R194, R194, R5 ;  /* 0x00000005c2c27221 */ /* 0x000fe20000010000 */
[----:B------:R-:W-:Y:S01]  /*8920*/  FADD.FTZ R190, R193, R190 ;  /* 0x000000bec1be7221 */ /* 0x000fe20000010000 */
[----:B------:R-:W-:Y:S01]  /*8930*/  SHF.L.U32 R122, R122, 0x10, RZ ;  /* 0x000000107a7a7819 */ /* 0x000fe200000006ff */
[----:B------:R-:W-:Y:S01]  /*8940*/  FFMA.FTZ R124, R124, R177, -R7 ;  /* 0x000000b17c7c7223 */ /* 0x000fe20000010807 */
[C---:B------:R-:W-:Y:S01]  /*8950*/  FMUL.FTZ R4, R191.reuse, R194 ;  /* 0x000000c2bf047220 */ /* 0x040fe20000410000 */
[----:B------:R-:W-:Y:S01]  /*8960*/  FMUL.FTZ R6, R191, R190 ;  /* 0x000000bebf067220 */ /* 0x000fe20000410000 */
[----:B------:R-:W-:Y:S01]  /*8970*/  ISETP.GE.AND P0, PT, R109, UR17, PT ;  /* 0x000000116d007c0c */ /* 0x000fe2000bf06270 */
[----:B------:R-:W-:Y:S01]  /*8980*/  FMUL.FTZ R7, R122, R186 ;  /* 0x000000ba7a077220 */ /* 0x000fe20000410000 */
[C---:B------:R-:W-:Y:S01]  /*8990*/  FFMA.FTZ R5, R195.reuse, R190, -R4 ;  /* 0x000000bec3057223 */ /* 0x040fe20000010804 */
[-C--:B------:R-:W-:Y:S01]  /*89a0*/  FFMA.FTZ R195, R195, R194.reuse, R6 ;  /* 0x000000c2c3c37223 */ /* 0x080fe20000010006 */
[----:B------:R-:W-:Y:S01]  /*89b0*/  FMUL.FTZ R4, R121, R194 ;  /* 0x000000c279047220 */ /* 0x000fe20000410000 */
[----:B------:R-:W-:Y:S01]  /*89c0*/  SHF.L.U32 R120, R120, 0x10, RZ ;  /* 0x0000001078787819 */ /* 0x000fe200000006ff */
[----:B------:R-:W-:Y:S01]  /*89d0*/  FADD.FTZ R196, R196, R5 ;  /* 0x00000005c4c47221 */ /* 0x000fe20000010000 */
[----:B------:R-:W-:Y:S01]  /*89e0*/  FADD.FTZ R192, R192, R195 ;  /* 0x000000c3c0c07221 */ /* 0x000fe20000010000 */
[----:B------:R-:W-:Y:S01]  /*89f0*/  FFMA.FTZ R119, R119, R190, -R4 ;  /* 0x000000be77777223 */ /* 0x000fe20000010804 */
[----:B------:R-:W-:Y:S01]  /*8a00*/  SHF.L.U32 R143, R143, 0x10, RZ ;  /* 0x000000108f8f7819 */ /* 0x000fe200000006ff */
[----:B------:R-:W-:-:S02]  /*8a10*/  IMAD.U32 R118, R118, 0x10000, RZ ;  /* 0x0001000076767824 */ /* 0x000fc400078e00ff */
[C---:B------:R-:W-:Y:S01]  /*8a20*/  FMUL.FTZ R5, R197.reuse, R192 ;  /* 0x000000c0c5057220 */ /* 0x040fe20000410000 */
[----:B------:R-:W-:Y:S01]  /*8a30*/  FMUL.FTZ R197, R197, R196 ;  /* 0x000000c4c5c57220 */ /* 0x000fe20000410000 */
[----:B------:R-:W-:Y:S01]  /*8a40*/  SHF.L.U32 R125, R125, 0x10, RZ ;  /* 0x000000107d7d7819 */ /* 0x000fe200000006ff */
[----:B------:R-:W-:Y:S01]  /*8a50*/  FFMA.FTZ R120, R120, R188, -R7 ;  /* 0x000000bc78787223 */ /* 0x000fe20000010807 */
[C---:B------:R-:W-:Y:S01]  /*8a60*/  FFMA.FTZ R5, R198.reuse, R196, -R5 ;  /* 0x000000c4c6057223 */ /* 0x040fe20000010805 */
[----:B------:R-:W-:Y:S01]  /*8a70*/  FFMA.FTZ R198, R198, R192, R197 ;  /* 0x000000c0c6c67223 */ /* 0x000fe200000100c5 */
[----:B------:R-:W-:Y:S01]  /*8a80*/  SHF.L.U32 R116, R116, 0x10, RZ ;  /* 0x0000001074747819 */ /* 0x000fe200000006ff */
[----:B------:R-:W-:Y:S01]  /*8a90*/  FMUL.FTZ R143, R143, R161 ;  /* 0x000000a18f8f7220 */ /* 0x000fe20000410000 */
[----:B------:R-:W-:Y:S01]  /*8aa0*/  FADD.FTZ R9, R202, R5 ;  /* 0x00000005ca097221 */ /* 0x000fe20000010000 */
[----:B------:R-:W-:Y:S01]  /*8ab0*/  FADD.FTZ R199, R199, R198 ;  /* 0x000000c6c7c77221 */ /* 0x000fe20000010000 */
[----:B------:R-:W-:Y:S01]  /*8ac0*/  SHF.L.U32 R114, R114, 0x10, RZ ;  /* 0x0000001072727819 */ /* 0x000fe200000006ff */
[----:B------:R-:W-:-:S02]  /*8ad0*/  IMAD.U32 R123, R123, 0x10000, RZ ;  /* 0x000100007b7b7824 */ /* 0x000fc400078e00ff */
[C---:B------:R-:W-:Y:S01]  /*8ae0*/  FMUL.FTZ R4, R200.reuse, R9 ;  /* 0x00000009c8047220 */ /* 0x040fe20000410000 */
[-C--:B------:R-:W-:Y:S01]  /*8af0*/  FMUL.FTZ R200, R200, R199.reuse ;  /* 0x000000c7c8c87220 */ /* 0x080fe20000410000 */
[----:B------:R-:W-:Y:S01]  /*8b00*/  SHF.L.U32 R115, R115, 0x10, RZ ;  /* 0x0000001073737819 */ /* 0x000fe200000006ff */
[----:B------:R-:W-:Y:S01]  /*8b10*/  FMUL.FTZ R8, R125, R8 ;  /* 0x000000087d087220 */ /* 0x000fe20000410000 */
[C---:B------:R-:W-:Y:S01]  /*8b20*/  FFMA.FTZ R5, R203.reuse, R199, R4 ;  /* 0x000000c7cb057223 */ /* 0x040fe20000010004 */
[----:B------:R-:W-:Y:S01]  /*8b30*/  FFMA.FTZ R200, R203, R9, -R200 ;  /* 0x00000009cbc87223 */ /* 0x000fe200000108c8 */
[----:B------:R-:W-:Y:S01]  /*8b40*/  SHF.L.U32 R140, R140, 0x10, RZ ;  /* 0x000000108c8c7819 */ /* 0x000fe200000006ff */
        /* <DEDUP_REMOVED lines=9> */
[C---:B------:R-:W-:Y:S01]  /*8be0*/  FFMA.FTZ R5, R208.reuse, R200, -R5 ;  /* 0x000000c8d0057223 */ /* 0x040fe20000010805 */
[----:B------:R-:W-:Y:S01]  /*8bf0*/  FFMA.FTZ R208, R208, R204, R205 ;  /* 0x000000ccd0d07223 */ /* 0x000fe200000100cd */
[----:B------:R-:W-:Y:S01]  /*8c00*/  SHF.L.U32 R110, R110, 0x10, RZ ;  /* 0x000000106e6e7819 */ /* 0x000fe200000006ff */
[----:B------:R-:W-:-:S02]  /*8c10*/  IMAD.U32 R113, R113, 0x10000, RZ ;  /* 0x0001000071717824 */ /* 0x000fc400078e00ff */
[----:B------:R-:W-:Y:S01]  /*8c20*/  FADD.FTZ R5, R206, R5 ;  /* 0x00000005ce057221 */ /* 0x000fe20000010000 */
[----:B------:R-:W-:Y:S01]  /*8c30*/  FADD.FTZ R208, R207, R208 ;  /* 0x000000d0cfd07221 */ /* 0x000fe20000010000 */
[----:B------:R-:W-:Y:S01]  /*8c40*/  FFMA.FTZ R143, R140, R160, -R143 ;  /* 0x000000a08c8f7223 */ /* 0x000fe2000001088f */
[----:B------:R-:W-:Y:S01]  /*8c50*/  FFMA.FTZ R123, R123, R10, -R8 ;  /* 0x0000000a7b7b7223 */ /* 0x000fe20000010808 */
[----:B------:R-:W-:Y:S01]  /*8c60*/  FFMA.FTZ R118, R117, R196, -R118 ;  /* 0x000000c475767223 */ /* 0x000fe20000010876 */
[----:B------:R-:W-:Y:S01]  /*8c70*/  FMUL.FTZ R115, R115, R208 ;  /* 0x000000d073737220 */ /* 0x000fe20000410000 */
[----:B------:R-:W-:Y:S01]  /*8c80*/  FFMA.FTZ R113, R113, R9, -R116 ;  /* 0x0000000971717223 */ /* 0x000fe20000010874 */
[----:B------:R-:W-:Y:S01]  /*8c90*/  FFMA.FTZ R112, R112, R200, -R7 ;  /* 0x000000c870707223 */ /* 0x000fe20000010807 */
[----:B------:R-:W-:Y:S01]  /*8ca0*/  FFMA.FTZ R78, R143, 2, R78 ;  /* 0x400000008f4e7823 */ /* 0x000fe2000001004e */
        /* <DEDUP_REMOVED lines=12> */
.L_x_1638:
        /* <DEDUP_REMOVED lines=58> */
[----:B------:R-:W-:Y:S02]  /*9110*/  IMAD R0, R209, UR4, RZ ;  /* 0x00000004d1007c24 */ /* 0x000fe4000f8e02ff */
[----:B0-----:R-:W-:-:S04]  /*9120*/  IMAD.WIDE.U32 R4, R51, UR4, RZ ;  /* 0x0000000433047c25 */ /* 0x001fc8000f8e00ff */
[----:B-1----:R-:W-:-:S05]  /*9130*/  IMAD R9, R51, UR5, R0 ;  /* 0x0000000533097c24 */ /* 0x002fca000f8e0200 */
[----:B------:R-:W-:Y:S02]  /*9140*/  IADD3 R25, R5, R9, RZ ;  /* 0x0000000905197210 */ /* 0x000fe40007ffe0ff */
[----:B--2---:R-:W-:-:S13]  /*9150*/  ISETP.GE.AND P0, PT, R50, R23, PT ;  /* 0x000000173200720c */ /* 0x004fda0003f06270 */
[----:B------:R-:W-:Y:S05]  /*9160*/  @P0 BRA `(.L_x_1643) ;  /* 0x0000000000380947 */ /* 0x000fea0003800000 */
[----:B------:R-:W-:Y:S01]  /*9170*/  IMAD.SHL.U32 R0, R43, 0x200, RZ ;  /* 0x000002002b007824 */ /* 0x000fe200078e00ff */
[----:B------:R-:W-:Y:S02]  /*9180*/  ULDC.64 UR8, c[0x0][0x2b8] ;  /* 0x0000ae0000087ab9 */ /* 0x000fe40000000a00 */
[----:B------:R-:W-:Y:S02]  /*9190*/  IMAD R27, R55, UR8, RZ ;  /* 0x00000008371b7c24 */ /* 0x000fe4000f8e02ff */
[----:B------:R-:W-:Y:S02]  /*91a0*/  IADD3 R6, P0, R50, R0, RZ ;  /* 0x0000000032067210 */ /* 0x000fe40007f1e0ff */
[----:B------:R-:W-:Y:S02]  /*91b0*/  IMAD R27, R56, UR9, R27 ;  /* 0x00000009381b7c24 */ /* 0x000fe4000f8e021b */
        /* <DEDUP_REMOVED lines=9> */
.L_x_1643:
[----:B------:R-:W-:Y:S05]  /*9250*/  BSYNC B0 ;  /* 0x0000000000007941 */ /* 0x000fea0003800000 */
.L_x_1642:
        /* <DEDUP_REMOVED lines=8> */
[C---:B------:R-:W-:Y:S01]  /*92e0*/  SHF.L.U32 R7, R43.reuse, 0x9, RZ ;  /* 0x000000092b077819 */ /* 0x040fe200000006ff */
[----:B------:R-:W-:Y:S01]  /*92f0*/  ULDC.64 UR4, c[0x0][0x308] ;  /* 0x0000c20000047ab9 */ /* 0x000fe20000000a00 */
[----:B------:R-:W-:Y:S01]  /*9300*/  ISETP.GE.AND P3, PT, R0, R23, PT ;  /* 0x000000170000720c */ /* 0x000fe20003f66270 */
[----:B------:R-:W-:Y:S01]  /*9310*/  VIADD R43, R43, 0x1 ;  /* 0x000000012b2b7836 */ /* 0x000fe20000000000 */
[----:B0-----:R-:W-:-:S02]  /*9320*/  SHF.R.S32.HI R9, RZ, 0x1f, R7 ;  /* 0x0000001fff097819 */ /* 0x001fc40000011407 */
[----:B------:R-:W-:Y:S02]  /*9330*/  IADD3 R0, P1, R7, R4, RZ ;  /* 0x0000000407007210 */ /* 0x000fe40007f3e0ff */
[C---:B------:R-:W-:Y:S01]  /*9340*/  LEA R7, P0, R50.reuse, UR4, 0x1 ;  /* 0x0000000432077c11 */ /* 0x040fe2000f8008ff */
[----:B------:R-:W-:Y:S01]  /*9350*/  ULDC UR4, c[0x0][0x224] ;  /* 0x0000890000047ab9 */ /* 0x000fe20000000800 */
[C-C-:B------:R-:W-:Y:S02]  /*9360*/  LOP3.LUT R8, R49.reuse, 0x60, R52.reuse, 0xfe, !PT ;  /* 0x0000006031087812 */ /* 0x140fe400078efe34 */
[----:B------:R-:W-:Y:S02]  /*9370*/  LOP3.LUT R10, R49, 0x80, R52, 0xfe, !PT ;  /* 0x00000080310a7812 */ /* 0x000fe400078efe34 */
[----:B------:R-:W-:Y:S02]  /*9380*/  IADD3.X R5, R9, R6, R5, P1, !PT ;  /* 0x0000000609057210 */ /* 0x000fe40000ffe405 */
[----:B------:R-:W-:-:S02]  /*9390*/  LEA.HI.X R6, R50, UR5, R45, 0x1, P0 ;  /* 0x0000000532067c11 */ /* 0x000fc400080f0c2d */
[----:B------:R-:W-:Y:S02]  /*93a0*/  LEA R4, P0, R0, R7, 0x1 ;  /* 0x0000000700047211 */ /* 0x000fe400078008ff */
[-C--:B------:R-:W-:Y:S02]  /*93b0*/  ISETP.GE.AND P5, PT, R8, R23.reuse, PT ;  /* 0x000000170800720c */ /* 0x080fe40003fa6270 */
[-C--:B------:R-:W-:Y:S02]  /*93c0*/  ISETP.GE.AND P6, PT, R10, R23.reuse, PT ;  /* 0x000000170a00720c */ /* 0x080fe40003fc6270 */
[----:B------:R-:W-:Y:S02]  /*93d0*/  LOP3.LUT R8, R49, 0xa0, R52, 0xfe, !PT ;  /* 0x000000a031087812 */ /* 0x000fe400078efe34 */
[----:B------:R-:W-:Y:S02]  /*93e0*/  LEA.HI.X R5, R0, R6, R5, 0x1, P0 ;  /* 0x0000000600057211 */ /* 0x000fe400000f0c05 */
[----:B------:R-:W-:-:S02]  /*93f0*/  ISETP.GE.AND P0, PT, R8, R23, PT ;  /* 0x000000170800720c */ /* 0x000fc40003f06270 */
        /* <DEDUP_REMOVED lines=27> */
[----:B------:R-:W-:Y:S01]  /*95b0*/  IADD3 R39, P4, R39, 0x800, RZ ;  /* 0x0000080027277810 */ /* 0x000fe20007f9e0ff */
[----:B------:R0:W-:Y:S01]  /*95c0*/  @!P6 STG.E.U16 desc[UR6][R4.64+0x2c0], R69 ;  /* 0x0002c0450400e986 */ /* 0x0001e2000c101506 */
[----:B------:R-:W-:Y:S02]  /*95d0*/  ISETP.GE.AND P3, PT, R6, R23, PT ;  /* 0x000000170600720c */ /* 0x000fe40003f66270 */
[----:B------:R-:W-:Y:S01]  /*95e0*/  IADD3.X R35, RZ, R35, RZ, P4, !PT ;  /* 0x00000023ff237210 */ /* 0x000fe200027fe4ff */
        /* <DEDUP_REMOVED lines=15> */
.L_x_1645:
        /* <DEDUP_REMOVED lines=10> */
.L_x_5198:


//--------------------- .text._Z25selective_scan_fwd_kernelI32Selective_Scan_fwd_kernel_traitsILi32ELi16ELi1ELb0ELb1ELb1ELb1EN3c108BFloat16ENS1_7complexIfEEEEv13SSMParamsBase --------------------------
	.section	.text._Z25selective_scan_fwd_kernelI32Selective_Scan_fwd_kernel_traitsILi32ELi16ELi1ELb0ELb1ELb1ELb1EN3c108BFloat16ENS1_7complexIfEEEEv13SSMParamsBase,"ax",@progbits
	.align	128
        .global         _Z25selective_scan_fwd_kernelI32Selective_Scan_fwd_kernel_traitsILi32ELi16ELi1ELb0ELb1ELb1ELb1EN3c108BFloat16ENS1_7complexIfEEEEv13SSMParamsBase
        .type           _Z25selective_scan_fwd_kernelI32Selective_Scan_fwd_kernel_traitsILi32ELi16ELi1ELb0ELb1ELb1ELb1EN3c108BFloat16ENS1_7complexIfEEEEv13SSMParamsBase,@function
        .size           _Z25selective_scan_fwd_kernelI32Selective_Scan_fwd_kernel_traitsILi32ELi16ELi1ELb0ELb1ELb1ELb1EN3c108BFloat16ENS1_7complexIfEEEEv13SSMParamsBase,(.L_x_5199 - _Z25selective_scan_fwd_kernelI32Selective_Scan_fwd_kernel_traitsILi32ELi16ELi1ELb0ELb1ELb1ELb1EN3c108BFloat16ENS1_7complexIfEEEEv13SSMParamsBase)
        .other          _Z25selective_scan_fwd_kernelI32Selective_Scan_fwd_kernel_traitsILi32ELi16ELi1ELb0ELb1ELb1ELb1EN3c108BFloat16ENS1_7complexIfEEEEv13SSMParamsBase,@"STO_CUDA_ENTRY STV_DEFAULT"
_Z25selective_scan_fwd_kernelI32Selective_Scan_fwd_kernel_traitsILi32ELi16ELi1ELb0ELb1ELb1ELb1EN3c108BFloat16ENS1_7complexIfEEEEv13SSMParamsBase:
.text._Z25selective_scan_fwd_kernelI32Selective_Scan_fwd_kernel_traitsILi32ELi16ELi1ELb0ELb1ELb1ELb1EN3c108BFloat16ENS1_7complexIfEEEEv13SSMParamsBase:
        /* <DEDUP_REMOVED lines=114> */
.L_x_1686:
        /* <DEDUP_REMOVED lines=15> */
[----:B-1----:R-:W-:-:S02]  /*0810*/  PRMT R4, RZ, 0x7610, R4 ;  /* 0x00007610ff047816 */ /* 0x002fc40000000004 */
        /* <DEDUP_REMOVED lines=130> */
[----:B------:R0:W-:Y:S01]  /*1040*/  STS.U16 [R65+0x240], R16 ;  /* 0x0002401041007388 */ /* 0x0001e20000000400 */
[----:B------:R-:W-:-:S03]  /*1050*/  LEA R74, R10, UR4, 0x1 ;  /* 0x000000040a4a7c11 */ /* 0x000fc6000f8e08ff */
[----:B------:R-:W-:Y:S01]  /*1060*/  STS.U16 [R70+0x280], R9 ;  /* 0x0002800946007388 */ /* 0x000fe20000000400 */
[----:B------:R-:W-:-:S03]  /*1070*/  LEA R27, R27, UR4, 0x1 ;  /* 0x000000041b1b7c11 */ /* 0x000fc6000f8e08ff */
[----:B------:R-:W-:Y:S04]  /*1080*/  STS.U16 [R69+0x2c0], R18 ;  /* 0x0002c01245007388 */ /* 0x000fe80000000400 */
[----:B------:R-:W-:Y:S01]  /*1090*/  STS.U16 [R71+0x300], R20 ;  /* 0x0003001447007388 */ /* 0x000fe20000000400 */
[----:B0-----:R-:W-:-:S03]  /*10a0*/  IMAD.MOV.U32 R16, RZ, RZ, R15 ;  /* 0x000000ffff107224 */ /* 0x001fc600078e000f */
        /* <DEDUP_REMOVED lines=22> */
[----:B------:R-:W-:-:S04]  /*1210*/  PRMT R0, RZ, 0x7610, R0 ;  /* 0x00007610ff007816 */ /* 0x000fc80000000000 */
        /* <DEDUP_REMOVED lines=118> */
.L_x_1647:
[----:B------:R-:W-:Y:S05]  /*1980*/  BSYNC B0 ;  /* 0x0000000000007941 */ /* 0x000fea0003800000 */
.L_x_1646:
        /* <DEDUP_REMOVED lines=36> */
.L_x_1649:
[----:B------:R-:W-:Y:S05]  /*1bd0*/  BSYNC B0 ;  /* 0x0000000000007941 */ /* 0x000fea0003800000 */
.L_x_1648:
        /* <DEDUP_REMOVED lines=38> */
.L_x_1651:
[----:B------:R-:W-:Y:S05]  /*1e40*/  BSYNC B0 ;  /* 0x0000000000007941 */ /* 0x000fea0003800000 */
.L_x_1650:
        /* <DEDUP_REMOVED lines=36> */
.L_x_1653:
[----:B------:R-:W-:Y:S05]  /*2090*/  BSYNC B0 ;  /* 0x0000000000007941 */ /* 0x000fea0003800000 */
.L_x_1652:
        /* <DEDUP_REMOVED lines=38> */
.L_x_1655:
[----:B------:R-:W-:Y:S05]  /*2300*/  BSYNC B0 ;  /* 0x0000000000007941 */ /* 0x000fea0003800000 */
.L_x_1654:
        /* <DEDUP_REMOVED lines=36> */
.L_x_1657:
[----:B------:R-:W-:Y:S05]  /*2550*/  BSYNC B0 ;  /* 0x0000000000007941 */ /* 0x000fea0003800000 */
.L_x_1656:
        /* <DEDUP_REMOVED lines=38> */
.L_x_1659:
[----:B------:R-:W-:Y:S05]  /*27c0*/  BSYNC B0 ;  /* 0x0000000000007941 */ /* 0x000fea0003800000 */
.L_x_1658:
        /* <DEDUP_REMOVED lines=37> */
.L_x_1661:
[----:B------:R-:W-:Y:S05]  /*2a20*/  BSYNC B0 ;  /* 0x0000000000007941 */ /* 0x000fea0003800000 */
.L_x_1660:
        /* <DEDUP_REMOVED lines=42> */
.L_x_1663:
[----:B------:R-:W-:Y:S05]  /*2cd0*/  BSYNC B0 ;  /* 0x0000000000007941 */ /* 0x000fea0003800000 */
.L_x_1662:
        /* <DEDUP_REMOVED lines=40> */
.L_x_1665:
[----:B------:R-:W-:Y:S05]  /*2f60*/  BSYNC B0 ;  /* 0x0000000000007941 */ /* 0x000fea0003800000 */
.L_x_1664:
        /* <DEDUP_REMOVED lines=46> */
.L_x_1667:
[----:B------:R-:W-:Y:S05]  /*3250*/  BSYNC B0 ;  /* 0x0000000000007941 */ /* 0x000fea0003800000 */
.L_x_1666:
        /* <DEDUP_REMOVED lines=33> */
.L_x_1669:
[----:B------:R-:W-:Y:S05]  /*3470*/  BSYNC B0 ;  /* 0x0000000000007941 */ /* 0x000fea0003800000 */
.L_x_1668:
        /* <DEDUP_REMOVED lines=33> */
.L_x_1671:
[----:B------:R-:W-:Y:S05]  /*3690*/  BSYNC B0 ;  /* 0x0000000000007941 */ /* 0x000fea0003800000 */
.L_x_1670:
        /* <DEDUP_REMOVED lines=33> */
.L_x_1673:
[----:B------:R-:W-:Y:S05]  /*38b0*/  BSYNC B0 ;  /* 0x0000000000007941 */ /* 0x000fea0003800000 */
.L_x_1672:
        /* <DEDUP_REMOVED lines=33> */
.L_x_1675:
[----:B------:R-:W-:Y:S05]  /*3ad0*/  BSYNC B0 ;  /* 0x0000000000007941 */ /* 0x000fea0003800000 */
.L_x_1674:
        /* <DEDUP_REMOVED lines=33> */
.L_x_1677:
[----:B------:R-:W-:Y:S05]  /*3cf0*/  BSYNC B0 ;  /* 0x0000000000007941 */ /* 0x000fea0003800000 */
.L_x_1676:
[----:B------:R-:W-:Y:S01]  /*3d00*/  IMAD.U32 R109, R4, 0x10000, RZ ;  /* 0x00010000046d7824 */ /* 0x000fe200078e00ff */
        /* <DEDUP_REMOVED lines=44> */
[----:B------:R-:W-:Y:S01]  /*3fd0*/  IMAD.IADD R111, R19, 0x1, R111 ;  /* 0x00000001136f7824 */ /* 0x000fe200078e026f */
[----:B------:R-:W-:Y:S01]  /*3fe0*/  SHF.R.S32.HI R23, RZ, 0x1f, R22 ;  /* 0x0000001fff177819 */ /* 0x000fe20000011416 */
[----:B------:R-:W-:Y:S01]  /*3ff0*/  ULDC UR17, c[0x0][0x21c] ;  /* 0x0000870000117ab9 */ /* 0x000fe20000000800 */
[----:B------:R-:W-:Y:S01]  /*4000*/  ULDC UR16, c[0x0][0x214] ;  /* 0x0000850000107ab9 */ /* 0x000fe20000000800 */
[----:B------:R-:W-:Y:S01]  /*4010*/  ULDC.64 UR8, c[0x0][0x238] ;  /* 0x00008e0000087ab9 */ /* 0x000fe20000000a00 */
[----:B------:R-:W-:Y:S01]  /*4020*/  ULDC.64 UR10, c[0x0][0x2d0] ;  /* 0x0000b400000a7ab9 */ /* 0x000fe20000000a00 */
[----:B------:R-:W-:Y:S01]  /*4030*/  ULDC.64 UR12, c[0x0][0x250] ;  /* 0x00009400000c7ab9 */ /* 0x000fe20000000a00 */
[----:B------:R-:W-:-:S05]  /*4040*/  ULDC.64 UR14, c[0x0][0x270] ;  /* 0x00009c00000e7ab9 */ /* 0x000fca0000000a00 */
.L_x_1681:
        /* <DEDUP_REMOVED lines=26> */
[----:B------:R-:W-:Y:S02]  /*41f0*/  IADD3 R134, R22, 0xe0, RZ ;  /* 0x000000e016867810 */ /* 0x000fe40007ffe0ff */
[----:B------:R-:W-:Y:S02]  /*4200*/  PRMT R140, RZ, 0x7610, R140 ;  /* 0x00007610ff8c7816 */ /* 0x000fe4000000008c */
[----:B------:R-:W-:Y:S01]  /*4210*/  PRMT R15, RZ, 0x7610, R15 ;  /* 0x00007610ff0f7816 */ /* 0x000fe2000000000f */
[----:B------:R-:W2:Y:S01]  /*4220*/  @!P0 LDG.E.U16 R13, desc[UR6][R8.64+0x100] ;  /* 0x00010006080d8981 */ /* 0x000ea2000c1e1500 */
[-C--:B------:R-:W-:Y:S01]  /*4230*/  ISETP.GE.AND P0, PT, R174, R107.reuse, PT ;  /* 0x0000006bae00720c */ /* 0x080fe20003f06270 */
[----:B------:R-:W-:Y:S01]  /*4240*/  VIADD R162, R22, 0x1a0 ;  /* 0x000001a016a27836 */ /* 0x000fe20000000000 */
[----:B------:R-:W-:Y:S01]  /*4250*/  PRMT R132, RZ, 0x7610, R132 ;  /* 0x00007610ff847816 */ /* 0x000fe20000000084 */
[----:B------:R-:W3:Y:S01]  /*4260*/  @!P2 LDG.E.U16 R114, desc[UR6][R8.64+0xc0] ;  /* 0x0000c0060872a981 */ /* 0x000ee2000c1e1500 */
[----:B------:R-:W-:-:S02]  /*4270*/  ISETP.GE.AND P2, PT, R176, R107, PT ;  /* 0x0000006bb000720c */ /* 0x000fc40003f46270 */
[----:B------:R-:W-:Y:S01]  /*4280*/  IADD3 R170, R22, 0x40, RZ ;  /* 0x0000004016aa7810 */ /* 0x000fe20007ffe0ff */
[----:B------:R-:W4:Y:S01]  /*4290*/  @!P3 LDG.E.U16 R110, desc[UR6][R8.64+0x40] ;  /* 0x00004006086eb981 */ /* 0x000f22000c1e1500 */
[-C--:B------:R-:W-:Y:S02]  /*42a0*/  ISETP.GE.AND P3, PT, R134, R107.reuse, PT ;  /* 0x0000006b8600720c */ /* 0x080fe40003f66270 */
[C---:B------:R-:W-:Y:S02]  /*42b0*/  IADD3 R158, R22.reuse, 0x1c0, RZ ;  /* 0x000001c0169e7810 */ /* 0x040fe40007ffe0ff */
[C---:B------:R-:W-:Y:S01]  /*42c0*/  IADD3 R166, R22.reuse, 0x180, RZ ;  /* 0x0000018016a67810 */ /* 0x040fe20007ffe0ff */
[----:B------:R-:W5:Y:S01]  /*42d0*/  @!P0 LDG.E.U16 R140, desc[UR6][R8.64+0x240] ;  /* 0x00024006088c8981 */ /* 0x000f62000c1e1500 */
[----:B------:R-:W-:Y:S02]  /*42e0*/  IADD3 R196, R22, 0xc0, RZ ;  /* 0x000000c016c47810 */ /* 0x000fe40007ffe0ff */
[-C--:B------:R-:W-:Y:S01]  /*42f0*/  ISETP.GE.AND P6, PT, R170, R107.reuse, PT ;  /* 0x0000006baa00720c */ /* 0x080fe20003fc6270 */
[----:B------:R-:W5:Y:S01]  /*4300*/  @!P2 LDG.E.U16 R15, desc[UR6][R8.64+0x200] ;  /* 0x00020006080fa981 */ /* 0x000f62000c1e1500 */
[----:B------:R-:W-:-:S02]  /*4310*/  ISETP.GE.AND P0, PT, R158, R107, PT ;  /* 0x0000006b9e00720c */ /* 0x000fc40003f06270 */
[-C--:B------:R-:W-:Y:S01]  /*4320*/  ISETP.GE.AND P5, PT, R194, R107.reuse, PT ;  /* 0x0000006bc200720c */ /* 0x080fe20003fa6270 */
[----:B------:R-:W5:Y:S01]  /*4330*/  @!P3 LDG.E.U16 R132, desc[UR6][R8.64+0x1c0] ;  /* 0x0001c0060884b981 */ /* 0x000f62000c1e1500 */
[-C--:B------:R-:W-:Y:S02]  /*4340*/  ISETP.GE.AND P2, PT, R162, R107.reuse, PT ;  /* 0x0000006ba200720c */ /* 0x080fe40003f46270 */
[----:B------:R-:W-:Y:S02]  /*4350*/  ISETP.GE.AND P3, PT, R166, R107, PT ;  /* 0x0000006ba600720c */ /* 0x000fe40003f66270 */
[----:B------:R-:W-:Y:S02]  /*4360*/  PRMT R24, RZ, 0x7610, R24 ;  /* 0x00007610ff187816 */ /* 0x000fe40000000018 */
[----:B------:R-:W-:Y:S02]  /*4370*/  PRMT R112, RZ, 0x7610, R112 ;  /* 0x00007610ff707816 */ /* 0x000fe40000000070 */
[----:B------:R-:W-:-:S02]  /*4380*/  PRMT R113, RZ, 0x7610, R113 ;  /* 0x00007610ff717816 */ /* 0x000fc40000000071 */
[----:B------:R-:W-:Y:S02]  /*4390*/  PRMT R116, RZ, 0x7610, R116 ;  /* 0x00007610ff747816 */ /* 0x000fe40000000074 */
[----:B------:R-:W-:Y:S01]  /*43a0*/  PRMT R168, RZ, 0x7610, R168 ;  /* 0x00007610ffa87816 */ /* 0x000fe200000000a8 */
[----:B------:R-:W-:Y:S01]  /*43b0*/  VIADD R120, R22, 0x220 ;  /* 0x0000022016787836 */ /* 0x000fe20000000000 */
[----:B------:R-:W-:Y:S01]  /*43c0*/  ISETP.GE.AND P4, PT, R196, R107, PT ;  /* 0x0000006bc400720c */ /* 0x000fe20003f86270 */
[----:B------:R-:W2:Y:S01]  /*43d0*/  @!P1 LDG.E.U16 R24, desc[UR6][R8.64] ;  /* 0x0000000608189981 */ /* 0x000ea2000c1e1500 */
[----:B------:R-:W-:Y:S02]  /*43e0*/  PRMT R164, RZ, 0x7610, R164 ;  /* 0x00007610ffa47816 */ /* 0x000fe400000000a4 */
[----:B------:R-:W-:Y:S01]  /*43f0*/  PRMT R118, RZ, 0x7610, R118 ;  /* 0x00007610ff767816 */ /* 0x000fe20000000076 */
[----:B------:R-:W3:Y:S01]  /*4400*/  @!P6 LDG.E.U16 R112, desc[UR6][R8.64+0x80] ;  /* 0x000080060870e981 */ /* 0x000ee2000c1e1500 */
        /* <DEDUP_REMOVED lines=10> */
[----:B------:R-:W-:Y:S01]  /*44b0*/  PRMT R25, RZ, 0x7610, R25 ;  /* 0x00007610ff197816 */ /* 0x000fe20000000019 */
[----:B------:R-:W5:Y:S01]  /*44c0*/  @!P3 LDG.E.U16 R164, desc[UR6][R8.64+0x300] ;  /* 0x0003000608a4b981 */ /* 0x000f62000c1e1500 */
[----:B------:R-:W-:-:S03]  /*44d0*/  ISETP.GE.AND P3, PT, R152, R107, PT ;  /* 0x0000006b9800720c */ /* 0x000fc60003f66270 */
[----:B------:R-:W5:Y:S01]  /*44e0*/  @!P4 LDG.E.U16 R118, desc[UR6][R8.64+0x180] ;  /* 0x000180060876c981 */ /* 0x000f62000c1e1500 */
[----:B------:R-:W-:-:S03]  /*44f0*/  ISETP.GE.AND P4, PT, R156, R107, PT ;  /* 0x0000006b9c00720c */ /* 0x000fc60003f86270 */
[----:B------:R-:W5:Y:S01]  /*4500*/  LDG.E.64 R4, desc[UR6][R4.64] ;  /* 0x0000000604047981 */ /* 0x000f62000c1e1b00 */
[----:B------:R-:W-:Y:S01]  /*4510*/  PRMT R172, RZ, 0x7610, R172 ;  /* 0x00007610ffac7816 */ /* 0x000fe200000000ac */
[C---:B------:R-:W-:Y:S01]  /*4520*/  VIADD R148, R22.reuse, 0x2a0 ;  /* 0x000002a016947836 */ /* 0x040fe20000000000 */
        /* <DEDUP_REMOVED lines=14> */
[----:B------:R-:W-:Y:S02]  /*4610*/  ISETP.GE.AND P4, PT, R124, R107, PT ;  /* 0x0000006b7c00720c */ /* 0x000fe40003f86270 */
[----:B------:R-:W-:Y:S01]  /*4620*/  PRMT R121, RZ, 0x7610, R121 ;  /* 0x00007610ff797816 */ /* 0x000fe20000000079 */
[----:B------:R-:W-:Y:S01]  /*4630*/  VIADD R136, R22, 0x320 ;  /* 0x0000032016887836 */ /* 0x000fe20000000000 */
[----:B------:R-:W-:-:S02]  /*4640*/  PRMT R182, RZ, 0x7610, R182 ;  /* 0x00007610ffb67816 */ /* 0x000fc400000000b6 */
[----:B------:R-:W-:Y:S02]  /*4650*/  PRMT R123, RZ, 0x7610, R123 ;  /* 0x00007610ff7b7816 */ /* 0x000fe4000000007b */
[----:B------:R-:W-:Y:S01]  /*4660*/  PRMT R178, RZ, 0x7610, R178 ;  /* 0x00007610ffb27816 */ /* 0x000fe200000000b2 */
[----:B------:R-:W5:Y:S01]  /*4670*/  @!P0 LDG.E.U16 R121, desc[UR6][R8.64+0x540] ;  /* 0x0005400608798981 */ /* 0x000f62000c1e1500 */
[C---:B------:R-:W-:Y:S02]  /*4680*/  IADD3 R122, R22.reuse, 0x1e0, RZ ;  /* 0x000001e0167a7810 */ /* 0x040fe40007ffe0ff */
        /* <DEDUP_REMOVED lines=8> */
[-C--:B------:R-:W-:Y:S02]  /*4710*/  ISETP.GE.AND P2, PT, R144, R107.reuse, PT ;  /* 0x0000006b9000720c */ /* 0x080fe40003f46270 */
[----:B------:R-:W-:Y:S02]  /*4720*/  IADD3 R150, R22, 0x280, RZ ;  /* 0x0000028016967810 */ /* 0x000fe40007ffe0ff */
[-C--:B------:R-:W-:Y:S02]  /*4730*/  ISETP.GE.AND P3, PT, R146, R107.reuse, PT ;  /* 0x0000006b9200720c */ /* 0x080fe40003f66270 */
[-C--:B------:R-:W-:Y:S02]  /*4740*/  ISETP.GE.AND P4, PT, R130, R107.reuse, PT ;  /* 0x0000006b8200720c */ /* 0x080fe40003f86270 */
[----:B------:R-:W-:-:S02]  /*4750*/  ISETP.GE.AND P5, PT, R150, R107, PT ;  /* 0x0000006b9600720c */ /* 0x000fc40003fa6270 */
[----:B------:R-:W-:Y:S02]  /*4760*/  PRMT R127, RZ, 0x7610, R127 ;  /* 0x00007610ff7f7816 */ /* 0x000fe4000000007f */
[----:B------:R-:W-:Y:S02]  /*4770*/  PRMT R115, RZ, 0x7610, R115 ;  /* 0x00007610ff737816 */ /* 0x000fe40000000073 */
[----:B------:R-:W-:Y:S01]  /*4780*/  PRMT R184, RZ, 0x7610, R184 ;  /* 0x00007610ffb87816 */ /* 0x000fe200000000b8 */
[C---:B------:R-:W-:Y:S01]  /*4790*/  VIADD R138, R22.reuse, 0x3a0 ;  /* 0x000003a0168a7836 */ /* 0x040fe20000000000 */
[----:B------:R-:W-:Y:S01]  /*47a0*/  PRMT R129, RZ, 0x7610, R129 ;  /* 0x00007610ff817816 */ /* 0x000fe20000000081 */
[----:B------:R-:W5:Y:S01]  /*47b0*/  @!P0 LDG.E.U16 R127, desc[UR6][R8.64+0x640] ;  /* 0x00064006087f8981 */ /* 0x000f62000c1e1500 */
[----:B------:R-:W-:Y:S02]  /*47c0*/  PRMT R125, RZ, 0x7610, R125 ;  /* 0x00007610ff7d7816 */ /* 0x000fe4000000007d */
[C---:B------:R-:W-:Y:S01]  /*47d0*/  IADD3 R142, R22.reuse, 0x380, RZ ;  /* 0x00000380168e7810 */ /* 0x040fe20007ffe0ff */
[----:B------:R-:W5:Y:S01]  /*47e0*/  @!P6 LDG.E.U16 R115, desc[UR6][R8.64+0x3c0] ;  /* 0x0003c0060873e981 */ /* 0x000f62000c1e1500 */
[----:B------:R-:W-:-:S02]  /*47f0*/  IADD3 R14, R22, 0x3c0, RZ ;  /* 0x000003c0160e7810 */ /* 0x000fc40007ffe0ff */
[----:B------:R-:W-:Y:S01]  /*4800*/  PRMT R180, RZ, 0x7610, R180 ;  /* 0x00007610ffb47816 */ /* 0x000fe200000000b4 */
[----:B------:R-:W5:Y:S01]  /*4810*/  @!P2 LDG.E.U16 R184, desc[UR6][R8.64+0x680] ;  /* 0x0006800608b8a981 */ /* 0x000f62000c1e1500 */
[----:B------:R-:W-:Y:S02]  /*4820*/  IADD3 R12, R22, 0x3e0, RZ ;  /* 0x000003e0160c7810 */ /* 0x000fe40007ffe0ff */
[-C--:B------:R-:W-:Y:S01]  /*4830*/  ISETP.GE.AND P0, PT, R142, R107.reuse, PT ;  /* 0x0000006b8e00720c */ /* 0x080fe20003f06270 */
[----:B------:R-:W5:Y:S01]  /*4840*/  @!P3 LDG.E.U16 R129, desc[UR6][R8.64+0x6c0] ;  /* 0x0006c0060881b981 */ /* 0x000f62000c1e1500 */
[-C--:B------:R-:W-:Y:S02]  /*4850*/  ISETP.GE.AND P2, PT, R138, R107.reuse, PT ;  /* 0x0000006b8a00720c */ /* 0x080fe40003f46270 */
[-C--:B------:R-:W-:Y:S01]  /*4860*/  ISETP.GE.AND P3, PT, R14, R107.reuse, PT ;  /* 0x0000006b0e00720c */ /* 0x080fe20003f66270 */
        /* <DEDUP_REMOVED lines=17> */
[----:B------:R-:W-:Y:S01]  /*4980*/  LEA R6, P2, R10, R39, 0x1 ;  /* 0x000000270a067211 */ /* 0x000fe200078408ff */
[----:B------:R-:W-:Y:S01]  /*4990*/  IMAD.IADD R7, R11, 0x1, R7 ;  /* 0x000000010b077824 */ /* 0x000fe200078e0207 */
[----:B------:R-:W-:-:S04]  /*49a0*/  UMOV UR4, 0x400 ;  /* 0x0000040000047882 */ /* 0x000fc80000000000 */
        /* <DEDUP_REMOVED lines=8> */
[----:B------:R-:W-:-:S02]  /*4a30*/  ISETP.GE.AND P6, PT, R170, R133, PT ;  /* 0x00000085aa00720c */ /* 0x000fc40003fc6270 */
[----:B------:R-:W-:Y:S02]  /*4a40*/  PRMT R141, RZ, 0x7610, R141 ;  /* 0x00007610ff8d7816 */ /* 0x000fe4000000008d */
[----:B------:R-:W-:Y:S01]  /*4a50*/  PRMT R143, RZ, 0x7610, R143 ;  /* 0x00007610ff8f7816 */ /* 0x000fe2000000008f */
        /* <DEDUP_REMOVED lines=11> */
[C---:B------:R-:W-:Y:S01]  /*4b10*/  IADD3 R8, R47.reuse, 0x200, RZ ;  /* 0x000002002f087810 */ /* 0x040fe20007ffe0ff */
[C---:B-1----:R-:W-:Y:S02]  /*4b20*/  VIADD R62, R47.reuse, 0x260 ;  /* 0x000002602f3e7836 */ /* 0x042fe40000000000 */
        /* <DEDUP_REMOVED lines=23> */
[----:B------:R-:W-:Y:S02]  /*4ca0*/  IADD3 R62, R47, 0x320, RZ ;  /* 0x000003202f3e7810 */ /* 0x000fe40007ffe0ff */
[----:B------:R-:W-:-:S02]  /*4cb0*/  LEA.HI.SX32 R66, R66, R47, 0x1b ;  /* 0x0000002f42427211 */ /* 0x000fc400078fdaff */
[----:B------:R-:W-:Y:S02]  /*4cc0*/  LEA.HI.SX32 R62, R62, R47, 0x1b ;  /* 0x0000002f3e3e7211 */ /* 0x000fe400078fdaff */
[C---:B------:R-:W-:Y:S01]  /*4cd0*/  IADD3 R24, R47.reuse, 0x240, RZ ;  /* 0x000002402f187810 */ /* 0x040fe20007ffe0ff */
[C---:B------:R-:W-:Y:S01]  /*4ce0*/  VIADD R70, R47.reuse, 0x360 ;  /* 0x000003602f467836 */ /* 0x040fe20000000000 */
[----:B------:R-:W-:Y:S02]  /*4cf0*/  LEA R110, R66, UR4, 0x1 ;  /* 0x00000004426e7c11 */ /* 0x000fe4000f8e08ff */
[C---:B------:R-:W-:Y:S02]  /*4d00*/  IADD3 R66, R47.reuse, 0x340, RZ ;  /* 0x000003402f427810 */ /* 0x040fe40007ffe0ff */
[----:B------:R-:W-:Y:S02]  /*4d10*/  LEA R112, R62, UR4, 0x1 ;  /* 0x000000043e707c11 */ /* 0x000fe4000f8e08ff */
[----:B------:R-:W-:-:S02]  /*4d20*/  IADD3 R62, R47, 0x380, RZ ;  /* 0x000003802f3e7810 */ /* 0x000fc40007ffe0ff */
[-C--:B------:R-:W-:Y:S01]  /*4d30*/  LEA.HI.SX32 R24, R24, R47.reuse, 0x1b ;  /* 0x0000002f18187211 */ /* 0x080fe200078fdaff */
[----:B------:R-:W-:Y:S01]  /*4d40*/  STS.U16 [R69+0x2c0], R160 ;  /* 0x0002c0a045007388 */ /* 0x000fe20000000400 */
[-C--:B------:R-:W-:Y:S02]  /*4d50*/  LEA.HI.SX32 R66, R66, R47.reuse, 0x1b ;  /* 0x0000002f42427211 */ /* 0x080fe400078fdaff */
[-C--:B------:R-:W-:Y:S01]  /*4d60*/  LEA.HI.SX32 R70, R70, R47.reuse, 0x1b ;  /* 0x0000002f46467211 */ /* 0x080fe200078fdaff */
[----:B------:R-:W-:Y:S01]  /*4d70*/  STS.U16 [R71+0x300], R164 ;  /* 0x000300a447007388 */ /* 0x000fe20000000400 */
[----:B------:R-:W-:Y:S02]  /*4d80*/  LEA.HI.SX32 R62, R62, R47, 0x1b ;  /* 0x0000002f3e3e7211 */ /* 0x000fe400078fdaff */
[----:B------:R-:W-:Y:S01]  /*4d90*/  LEA R24, R24, UR4, 0x1 ;  /* 0x0000000418187c11 */ /* 0x000fe2000f8e08ff */
        /* <DEDUP_REMOVED lines=11> */
[----:B-1----:R-:W-:Y:S01]  /*4e50*/  LEA R115, R62, UR4, 0x1 ;  /* 0x000000043e737c11 */ /* 0x002fe2000f8e08ff */
[----:B------:R-:W-:-:S02]  /*4e60*/  VIADD R62, R47, 0x3e0 ;  /* 0x000003e02f3e7836 */ /* 0x000fc40000000000 */
        /* <DEDUP_REMOVED lines=33> */
[----:B------:R-:W-:Y:S01]  /*5080*/  PRMT R134, RZ, 0x7610, R134 ;  /* 0x00007610ff867816 */ /* 0x000fe20000000086 */
[----:B------:R-:W-:Y:S01]  /*5090*/  FMUL.FTZ R29, R5, R44 ;  /* 0x0000002c051d7220 */ /* 0x000fe20000410000 */
[-C--:B------:R-:W-:Y:S01]  /*50a0*/  ISETP.GE.AND P2, PT, R196, R133.reuse, PT ;  /* 0x00000085c400720c */ /* 0x080fe20003f46270 */
[----:B------:R-:W5:Y:S01]  /*50b0*/  @!P0 LDG.E.U16 R70, desc[UR6][R6.64+0x1c0] ;  /* 0x0001c00606468981 */ /* 0x000f62000c1e1500 */
[----:B------:R-:W-:Y:S02]  /*50c0*/  PRMT R74, RZ, 0x7610, R74 ;  /* 0x00007610ff4a7816 */ /* 0x000fe4000000004a */
[----:B------:R-:W-:Y:S01]  /*50d0*/  PRMT R132, RZ, 0x7610, R132 ;  /* 0x00007610ff847816 */ /* 0x000fe20000000084 */
[----:B------:R-:W-:Y:S01]  /*50e0*/  MUFU.SIN R31, R59 ;  /* 0x0000003b001f7308 */ /* 0x000fe20000000400 */
[----:B------:R-:W-:Y:S01]  /*50f0*/  ISETP.GE.AND P0, PT, R162, R133, PT ;  /* 0x00000085a200720c */ /* 0x000fe20003f06270 */
[----:B------:R-:W5:Y:S01]  /*5100*/  @!P5 LDG.E.U16 R134, desc[UR6][R6.64+0xc0] ;  /* 0x0000c0060686d981 */ /* 0x000f62000c1e1500 */
[----:B-1----:R-:W-:-:S02]  /*5110*/  PRMT R121, RZ, 0x7610, R121 ;  /* 0x00007610ff797816 */ /* 0x002fc40000000079 */
[-C--:B------:R-:W-:Y:S01]  /*5120*/  ISETP.GE.AND P5, PT, R174, R133.reuse, PT ;  /* 0x00000085ae00720c */ /* 0x080fe20003fa6270 */
[----:B------:R-:W5:Y:S02]  /*5130*/  @!P3 LDG.E.U16 R74, desc[UR6][R6.64+0x2c0] ;  /* 0x0002c006064ab981 */ /* 0x000f64000c1e1500 */
[----:B------:R1:W-:Y:S01]  /*5140*/  MUFU.COS R145, R59 ;  /* 0x0000003b00917308 */ /* 0x0003e20000000000 */
[----:B------:R-:W-:Y:S01]  /*5150*/  PRMT R126, RZ, 0x7610, R126 ;  /* 0x00007610ff7e7816 */ /* 0x000fe2000000007e */
[----:B------:R-:W5:Y:S01]  /*5160*/  @!P6 LDG.E.U16 R132, desc[UR6][R6.64+0x80] ;  /* 0x000080060684e981 */ /* 0x000f62000c1e1500 */
[-C--:B------:R-:W-:Y:S02]  /*5170*/  ISETP.GE.AND P3, PT, R120, R133.reuse, PT ;  /* 0x000000857800720c */ /* 0x080fe40003f66270 */
[-C--:B------:R-:W-:Y:S01]  /*5180*/  ISETP.GE.AND P6, PT, R176, R133.reuse, PT ;  /* 0x00000085b000720c */ /* 0x080fe20003fc6270 */
[----:B------:R-:W5:Y:S01]  /*5190*/  @!P4 LDG.E.U16 R121, desc[UR6][R6.64+0x280] ;  /* 0x000280060679c981 */ /* 0x000f62000c1e1500 */
[----:B-1----:R-:W-:Y:S01]  /*51a0*/  FMUL.RZ R59, R29, 0.15915493667125701904 ;  /* 0x3e22f9831d3b7820 */ /* 0x002fe2000040c000 */
[----:B------:R-:W-:Y:S01]  /*51b0*/  FMUL.FTZ R29, R5, R42 ;  /* 0x0000002a051d7220 */ /* 0x000fe20000410000 */
[----:B------:R-:W-:Y:S01]  /*51c0*/  PRMT R120, RZ, 0x7610, R120 ;  /* 0x00007610ff787816 */ /* 0x000fe20000000078 */
[----:B------:R-:W5:Y:S01]  /*51d0*/  @!P2 LDG.E.U16 R126, desc[UR6][R6.64+0x180] ;  /* 0x00018006067ea981 */ /* 0x000f62000c1e1500 */
[----:B------:R-:W-:Y:S01]  /*51e0*/  MUFU.SIN R61, R59 ;  /* 0x0000003b003d7308 */ /* 0x000fe20000000400 */
[----:B------:R-:W-:-:S02]  /*51f0*/  ISETP.GE.AND P4, PT, R154, R133, PT ;  /* 0x000000859a00720c */ /* 0x000fc40003f86270 */
[----:B------:R-:W-:Y:S01]  /*5200*/  PRMT R72, RZ, 0x7610, R72 ;  /* 0x00007610ff487816 */ /* 0x000fe20000000048 */
[----:B------:R-:W5:Y:S04]  /*5210*/  @!P0 LDG.E.U16 R120, desc[UR6][R6.64+0x340] ;  /* 0x0003400606788981 */ /* 0x000f68000c1e1500 */
[----:B------:R1:W-:Y:S01]  /*5220*/  MUFU.COS R147, R59 ;  /* 0x0000003b00937308 */ /* 0x0003e20000000000 */
[-C--:B------:R-:W-:Y:S01]  /*5230*/  ISETP.GE.AND P2, PT, R166, R133.reuse, PT ;  /* 0x00000085a600720c */ /* 0x080fe20003f46270 */
[----:B------:R-:W5:Y:S01]  /*5240*/  @!P5 LDG.E.U16 R72, desc[UR6][R6.64+0x240] ;  /* 0x000240060648d981 */ /* 0x000f62000c1e1500 */
[----:B------:R-:W-:Y:S01]  /*5250*/  PRMT R69, RZ, 0x7610, R69 ;  /* 0x00007610ff457816 */ /* 0x000fe20000000045 */
[----:B-1----:R-:W-:Y:S01]  /*5260*/  FMUL.RZ R59, R29, 0.15915493667125701904 ;  /* 0x3e22f9831d3b7820 */ /* 0x002fe2000040c000 */
[----:B------:R-:W-:Y:S01]  /*5270*/  FMUL.FTZ R29, R5, R40 ;  /* 0x00000028051d7220 */ /* 0x000fe20000410000 */
[----:B------:R-:W-:-:S03]  /*5280*/  ISETP.GE.AND P0, PT, R124, R133, PT ;  /* 0x000000857c00720c */ /* 0x000fc60003f06270 */
[----:B------:R-:W5:Y:S01]  /*5290*/  @!P6 LDG.E.U16 R69, desc[UR6][R6.64+0x200] ;  /* 0x000200060645e981 */ /* 0x000f62000c1e1500 */
[----:B------:R-:W-:Y:S01]  /*52a0*/  MUFU.SIN R157, R59 ;  /* 0x0000003b009d7308 */ /* 0x000fe20000000400 */
[----:B------:R-:W-:-:S07]  /*52b0*/  PRMT R124, RZ, 0x7610, R124 ;  /* 0x00007610ff7c7816 */ /* 0x000fce000000007c */
        /* <DEDUP_REMOVED lines=9> */
[----:B------:R-:W-:-:S07]  /*5350*/  ISETP.GE.AND P4, PT, R60, R133, PT ;  /* 0x000000853c00720c */ /* 0x000fce0003f86270 */
[----:B------:R1:W-:Y:S01]  /*5360*/  MUFU.COS R167, R59 ;  /* 0x0000003b00a77308 */ /* 0x0003e20000000000 */
[----:B------:R-:W4:Y:S01]  /*5370*/  S2R R60, SR_TID.X ;  /* 0x00000000003c7919 */ /* 0x000f220000002100 */
[----:B-1----:R-:W-:Y:S01]  /*5380*/  FMUL.RZ R59, R29, 0.15915493667125701904 ;  /* 0x3e22f9831d3b7820 */ /* 0x002fe2000040c000 */
[----:B------:R-:W-:-:S05]  /*5390*/  FMUL.FTZ R29, R5, R36 ;  /* 0x00000024051d7220 */ /* 0x000fca0000410000 */
[----:B------:R-:W-:Y:S01]  /*53a0*/  MUFU.SIN R156, R59 ;  /* 0x0000003b009c7308 */ /* 0x000fe20000000400 */
[----:B------:R-:W-:-:S07]  /*53b0*/  ISETP.GE.AND P2, PT, R152, R133, PT ;  /* 0x000000859800720c */ /* 0x000fce0003f46270 */
[----:B------:R1:W-:Y:S01]  /*53c0*/  MUFU.COS R165, R59 ;  /* 0x0000003b00a57308 */ /* 0x0003e20000000000 */
[----:B0-----:R-:W-:Y:S02]  /*53d0*/  PRMT R123, RZ, 0x7610, R123 ;  /* 0x00007610ff7b7816 */ /* 0x001fe4000000007b */
[----:B--2---:R-:W-:Y:S02]  /*53e0*/  PRMT R125, RZ, 0x7610, R125 ;  /* 0x00007610ff7d7816 */ /* 0x004fe4000000007d */
[----:B---3--:R-:W-:Y:S02]  /*53f0*/  PRMT R127, RZ, 0x7610, R127 ;  /* 0x00007610ff7f7816 */ /* 0x008fe4000000007f */
[----:B------:R-:W2:Y:S01]  /*5400*/  @!P6 LDG.E.U16 R123, desc[UR6][R6.64+0x380] ;  /* 0x00038006067be981 */ /* 0x000ea2000c1e1500 */
[----:B-1----:R-:W-:Y:S01]  /*5410*/  FMUL.RZ R59, R29, 0.15915493667125701904 ;  /* 0x3e22f9831d3b7820 */ /* 0x002fe2000040c000 */
[----:B------:R-:W-:Y:S02]  /*5420*/  FMUL.FTZ R29, R5, R34 ;  /* 0x00000022051d7220 */ /* 0x000fe40000410000 */
[----:B------:R-:W3:Y:S02]  /*5430*/  @!P3 LDG.E.U16 R125, desc[UR6][R6.64+0x440] ;  /* 0x00044006067db981 */ /* 0x000ee4000c1e1500 */
[----:B------:R-:W-:Y:S01]  /*5440*/  FMUL.RZ R67, R29, 0.15915493667125701904 ;  /* 0x3e22f9831d437820 */ /* 0x000fe2000040c000 */
[----:B------:R-:W-:Y:S01]  /*5450*/  SHF.L.U32 R29, R47, 0x5, RZ ;  /* 0x000000052f1d7819 */ /* 0x000fe200000006ff */
[----:B------:R-:W3:Y:S01]  /*5460*/  @!P2 LDG.E.U16 R127, desc[UR6][R6.64+0x480] ;  /* 0x00048006067fa981 */ /* 0x000ee2000c1e1500 */
[----:B------:R-:W-:-:S02]  /*5470*/  ISETP.GE.AND P6, PT, R150, R133, PT ;  /* 0x000000859600720c */ /* 0x000fc40003fc6270 */
[----:B----4-:R-:W-:Y:S02]  /*5480*/  LEA.HI.SX32 R131, R29, R29, 0x1b ;  /* 0x0000001d1d837211 */ /* 0x010fe400078fdaff */
[-C--:B------:R-:W-:Y:S02]  /*5490*/  ISETP.GE.AND P3, PT, R128, R133.reuse, PT ;  /* 0x000000858000720c */ /* 0x080fe40003f66270 */
[----:B------:R-:W-:Y:S02]  /*54a0*/  PRMT R128, RZ, 0x7610, R128 ;  /* 0x00007610ff807816 */ /* 0x000fe40000000080 */
[----:B------:R-:W-:Y:S02]  /*54b0*/  LEA R131, R131, UR4, 0x1 ;  /* 0x0000000483837c11 */ /* 0x000fe4000f8e08ff */
[----:B------:R-:W-:Y:S02]  /*54c0*/  ISETP.GE.AND P2, PT, R130, R133, PT ;  /* 0x000000858200720c */ /* 0x000fe40003f46270 */
[----:B------:R-:W-:Y:S01]  /*54d0*/  PRMT R119, RZ, 0x7610, R119 ;  /* 0x00007610ff777816 */ /* 0x000fe20000000077 */
[----:B------:R-:W0:Y:S01]  /*54e0*/  LDS.U16 R137, [R131+0x2] ;  /* 0x0000020083897984 */ /* 0x000e220000000400 */
[----:B------:R-:W-:-:S03]  /*54f0*/  PRMT R130, RZ, 0x7610, R130 ;  /* 0x00007610ff827816 */ /* 0x000fc60000000082 */
[----:B------:R-:W4:Y:S01]  /*5500*/  @!P0 LDG.E.U16 R128, desc[UR6][R6.64+0x4c0] ;  /* 0x0004c00606808981 */ /* 0x000f22000c1e1500 */
[----:B------:R-:W-:-:S03]  /*5510*/  ISETP.GE.AND P0, PT, R136, R133, PT ;  /* 0x000000858800720c */ /* 0x000fc60003f06270 */
[----:B------:R-:W1:Y:S01]  /*5520*/  LDS.U16 R73, [R131] ;  /* 0x0000000083497984 */ /* 0x000e620000000400 */
[----:B------:R-:W-:Y:S01]  /*5530*/  PRMT R136, RZ, 0x7610, R136 ;  /* 0x00007610ff887816 */ /* 0x000fe20000000088 */
[----:B------:R-:W-:Y:S02]  /*5540*/  FMUL.FTZ R29, R5, R32 ;  /* 0x00000020051d7220 */ /* 0x000fe40000410000 */
[----:B------:R-:W3:Y:S01]  /*5550*/  @!P5 LDG.E.U16 R119, desc[UR6][R6.64+0x3c0] ;  /* 0x0003c0060677d981 */ /* 0x000ee2000c1e1500 */
[----:B------:R-:W-:-:S03]  /*5560*/  ISETP.GE.AND P5, PT, R148, R133, PT ;  /* 0x000000859400720c */ /* 0x000fc60003fa6270 */
[----:B------:R-:W4:Y:S01]  /*5570*/  @!P6 LDG.E.U16 R130, desc[UR6][R6.64+0x500] ;  /* 0x000500060682e981 */ /* 0x000f22000c1e1500 */
[-C--:B------:R-:W-:Y:S01]  /*5580*/  ISETP.GE.AND P6, PT, R144, R133.reuse, PT ;  /* 0x000000859000720c */ /* 0x080fe20003fc6270 */
[----:B------:R-:W-:Y:S02]  /*5590*/  FMUL.FTZ R170, R15, R48 ;  /* 0x000000300faa7220 */ /* 0x000fe40000410000 */
[----:B------:R-:W4:Y:S01]  /*55a0*/  @!P4 LDG.E.U16 R136, desc[UR6][R6.64+0x580] ;  /* 0x000580060688c981 */ /* 0x000f22000c1e1500 */
[-C--:B------:R-:W-:Y:S01]  /*55b0*/  ISETP.GE.AND P4, PT, R142, R133.reuse, PT ;  /* 0x000000858e00720c */ /* 0x080fe20003f86270 */
[----:B------:R-:W-:Y:S02]  /*55c0*/  FMUL.RZ R142, R29, 0.15915493667125701904 ;  /* 0x3e22f9831d8e7820 */ /* 0x000fe4000040c000 */
[----:B------:R-:W4:Y:S01]  /*55d0*/  @!P2 LDG.E.U16 R141, desc[UR6][R6.64+0x600] ;  /* 0x00060006068da981 */ /* 0x000f22000c1e1500 */
[----:B------:R-:W-:Y:S01]  /*55e0*/  ISETP.GE.AND P2, PT, R14, R133, PT ;  /* 0x000000850e00720c */ /* 0x000fe20003f46270 */
[----:B------:R-:W-:Y:S01]  /*55f0*/  MUFU.SIN R63, R59 ;  /* 0x0000003b003f7308 */ /* 0x000fe20000000400 */
[----:B------:R-:W-:Y:S01]  /*5600*/  SHF.L.U32 R14, R60, 0x4, RZ ;  /* 0x000000043c0e7819 */ /* 0x000fe200000006ff */
[----:B------:R-:W4:Y:S01]  /*5610*/  @!P0 LDG.E.U16 R143, desc[UR6][R6.64+0x640] ;  /* 0x00064006068f8981 */ /* 0x000f22000c1e1500 */
[----:B------:R-:W-:-:S02]  /*5620*/  PRMT R129, RZ, 0x7610, R129 ;  /* 0x00007610ff817816 */ /* 0x000fc40000000081 */
[----:B------:R-:W-:Y:S01]  /*5630*/  PRMT R148, RZ, 0x7610, R148 ;  /* 0x00007610ff947816 */ /* 0x000fe20000000094 */
[----:B------:R-:W-:Y:S02]  /*5640*/  LDS.U16 R144, [R131+0x6] ;  /* 0x0000060083907984 */ /* 0x000fe40000000400 */
[----:B------:R-:W-:Y:S01]  /*5650*/  MUFU.COS R71, R59 ;  /* 0x0000003b00477308 */ /* 0x000fe20000000000 */
[----:B------:R-:W-:Y:S01]  /*5660*/  ISETP.GE.AND P0, PT, R12, R133, PT ;  /* 0x000000850c00720c */ /* 0x000fe20003f06270 */
[----:B------:R-:W4:Y:S01]  /*5670*/  @!P5 LDG.E.U16 R129, desc[UR6][R6.64+0x540] ;  /* 0x000540060681d981 */ /* 0x000f22000c1e1500 */
[----:B------:R-:W-:-:S05]  /*5680*/  IADD3 R12, R14, 0x1, RZ ;  /* 0x000000010e0c7810 */ /* 0x000fca0007ffe0ff */
[----:B------:R-:W-:Y:S01]  /*5690*/  MUFU.COS R173, R67 ;  /* 0x0000004300ad7308 */ /* 0x000fe20000000000 */
[----:B------:R-:W-:Y:S01]  /*56a0*/  PRMT R139, RZ, 0x7610, R139 ;  /* 0x00007610ff8b7816 */ /* 0x000fe2000000008b */
[----:B------:R-:W4:Y:S01]  /*56b0*/  @!P6 LDG.E.U16 R148, desc[UR6][R6.64+0x680] ;  /* 0x000680060694e981 */ /* 0x000f22000c1e1500 */
[----:B------:R-:W-:Y:S02]  /*56c0*/  PRMT R150, RZ, 0x7610, R150 ;  /* 0x00007610ff967816 */ /* 0x000fe40000000096 */
[----:B------:R-:W-:Y:S01]  /*56d0*/  PRMT R154, RZ, 0x7610, R154 ;  /* 0x00007610ff9a7816 */ /* 0x000fe2000000009a */
[-C--:B------:R-:W-:Y:S01]  /*56e0*/  FMUL.FTZ R158, R15, R30.reuse ;  /* 0x0000001e0f9e7220 */ /* 0x080fe20000410000 */
[----:B------:R-:W-:Y:S01]  /*56f0*/  PRMT R151, RZ, 0x7610, R151 ;  /* 0x00007610ff977816 */ /* 0x000fe20000000097 */
[----:B------:R-:W0:Y:S01]  /*5700*/  MUFU.EX2 R170, R170 ;  /* 0x000000aa00aa7308 */ /* 0x000e220000000800 */
[----:B------:R-:W-:Y:S01]  /*5710*/  ISETP.GE.AND P5, PT, R146, R133, PT ;  /* 0x000000859200720c */ /* 0x000fe20003fa6270 */
[----:B------:R-:W-:Y:S01]  /*5720*/  FMUL.FTZ R29, R5, R30 ;  /* 0x0000001e051d7220 */ /* 0x000fe20000410000 */
[----:B------:R-:W-:Y:S01]  /*5730*/  FMUL.FTZ R168, R15, R46 ;  /* 0x0000002e0fa87220 */ /* 0x000fe20000410000 */
[----:B------:R-:W-:Y:S04]  /*5740*/  LDS.U16 R149, [R131+0x8] ;  /* 0x0000080083957984 */ /* 0x000fe80000000400 */
[----:B------:R-:W-:Y:S01]  /*5750*/  MUFU.SIN R59, R67 ;  /* 0x00000043003b7308 */ /* 0x000fe20000000400 */
[----:B------:R-:W-:Y:S01]  /*5760*/  ISETP.GE.U32.AND P6, PT, R12, R33, PT ;  /* 0x000000210c00720c */ /* 0x000fe20003fc6070 */
[----:B------:R-:W4:Y:S04]  /*5770*/  @!P3 LDG.E.U16 R139, desc[UR6][R6.64+0x5c0] ;  /* 0x0005c006068bb981 */ /* 0x000f28000c1e1500 */
[----:B------:R-:W4:Y:S02]  /*5780*/  @!P4 LDG.E.U16 R150, desc[UR6][R6.64+0x700] ;  /* 0x000700060696c981 */ /* 0x000f24000c1e1500 */
[----:B------:R-:W-:Y:S01]  /*5790*/  MUFU.SIN R67, R142 ;  /* 0x0000008e00437308 */ /* 0x000fe20000000400 */
[----:B------:R-:W-:Y:S01]  /*57a0*/  IADD3 R12, R14, 0x3, RZ ;  /* 0x000000030e0c7810 */ /* 0x000fe20007ffe0ff */
[----:B------:R-:W4:Y:S01]  /*57b0*/  @!P2 LDG.E.U16 R154, desc[UR6][R6.64+0x780] ;  /* 0x00078006069aa981 */ /* 0x000f22000c1e1500 */
[----:B------:R-:W-:-:S03]  /*57c0*/  PRMT R155, RZ, 0x7610, R155 ;  /* 0x00007610ff9b7816 */ /* 0x000fc6000000009b */
[----:B------:R-:W-:Y:S02]  /*57d0*/  LDS.U16 R152, [R131+0xa] ;  /* 0x00000a0083987984 */ /* 0x000fe40000000400 */
[----:B------:R1:W-:Y:S02]  /*57e0*/  MUFU.COS R177, R142 ;  /* 0x0000008e00b17308 */ /* 0x0003e40000000000 */
[----:B------:R-:W4:Y:S01]  /*57f0*/  @!P5 LDG.E.U16 R151, desc[UR6][R6.64+0x6c0] ;  /* 0x0006c0060697d981 */ /* 0x000f22000c1e1500 */
[----:B------:R-:W-:Y:S01]  /*5800*/  PRMT R163, RZ, 0x7610, R163 ;  /* 0x00007610ffa37816 */ /* 0x000fe200000000a3 */
[----:B------:R-:W-:Y:S02]  /*5810*/  FMUL.FTZ R160, R15, R44 ;  /* 0x0000002c0fa07220 */ /* 0x000fe40000410000 */
[----:B------:R-:W-:Y:S04]  /*5820*/  LDS.U16 R171, [R131+0x14] ;  /* 0x0000140083ab7984 */ /* 0x000fe80000000400 */
[----:B-1----:R-:W1:Y:S01]  /*5830*/  LDS.U16 R142, [R131+0x4] ;  /* 0x00000400838e7984 */ /* 0x002e620000000400 */
[----:B------:R-:W-:-:S02]  /*5840*/  ISETP.GE.AND P3, PT, R138, R133, PT ;  /* 0x000000858a00720c */ /* 0x000fc40003f66270 */
[----:B------:R-:W-:Y:S01]  /*5850*/  ISETP.GE.U32.AND P4, PT, R12, R33, PT ;  /* 0x000000210c00720c */ /* 0x000fe20003f86070 */
[----:B------:R-:W-:Y:S01]  /*5860*/  FMUL.RZ R161, R29, 0.15915493667125701904 ;  /* 0x3e22f9831da17820 */ /* 0x000fe2000040c000 */
[C---:B------:R-:W-:Y:S01]  /*5870*/  IADD3 R12, R14.reuse, 0x5, RZ ;  /* 0x000000050e0c7810 */ /* 0x040fe20007ffe0ff */
[----:B------:R-:W-:Y:S02]  /*5880*/  VIADD R138, R14, 0x2 ;  /* 0x000000020e8a7836 */ /* 0x000fe40000000000 */
[----:B0-----:R-:W-:Y:S01]  /*5890*/  FMUL.FTZ R133, R170, R57 ;  /* 0x00000039aa857220 */ /* 0x001fe20000410000 */
[----:B------:R-:W-:Y:S01]  /*58a0*/  MUFU.SIN R29, R161 ;  /* 0x000000a1001d7308 */ /* 0x000fe20000000400 */
[----:B------:R-:W-:Y:S01]  /*58b0*/  ISETP.GE.U32.AND P2, PT, R12, R33, PT ;  /* 0x000000210c00720c */ /* 0x000fe20003f46070 */
[----:B------:R-:W-:Y:S01]  /*58c0*/  FMUL.FTZ R153, R170, R135 ;  /* 0x00000087aa997220 */ /* 0x000fe20000410000 */
[----:B------:R-:W-:Y:S01]  /*58d0*/  ISETP.GE.U32.AND P5, PT, R138, R33, PT ;  /* 0x000000218a00720c */ /* 0x000fe20003fa6070 */
[----:B------:R-:W4:Y:S01]  /*58e0*/  @!P0 LDG.E.U16 R163, desc[UR6][R6.64+0x7c0] ;  /* 0x0007c00606a38981 */ /* 0x000f22000c1e1500 */
[----:B------:R-:W-:-:S03]  /*58f0*/  IADD3 R138, R14, 0x4, RZ ;  /* 0x000000040e8a7810 */ /* 0x000fc60007ffe0ff */
[----:B------:R0:W-:Y:S01]  /*5900*/  MUFU.COS R12, R161 ;  /* 0x000000a1000c7308 */ /* 0x0001e20000000000 */
[----:B------:R1:W4:Y:S01]  /*5910*/  @!P3 LDG.E.U16 R155, desc[UR6][R6.64+0x740] ;  /* 0x00074006069bb981 */ /* 0x000322000c1e1500 */
[C---:B------:R-:W-:Y:S01]  /*5920*/  FMUL.FTZ R172, R15.reuse, R42 ;  /* 0x0000002a0fac7220 */ /* 0x040fe20000410000 */
[----:B------:R-:W-:Y:S02]  /*5930*/  FMUL.FTZ R166, R15, R38 ;  /* 0x000000260fa67220 */ /* 0x000fe40000410000 */
[----:B------:R-:W-:Y:S03]  /*5940*/  LDS.U16 R175, [R131+0x16] ;  /* 0x0000160083af7984 */ /* 0x000fe60000000400 */
[----:B------:R1:W-:Y:S01]  /*5950*/  MUFU.EX2 R57, R158 ;  /* 0x0000009e00397308 */ /* 0x0003e20000000800 */
[----:B0-----:R-:W-:Y:S01]  /*5960*/  LDS.U16 R161, [R131+0xe] ;  /* 0x00000e0083a17984 */ /* 0x001fe20000000400 */
[----:B------:R-:W-:Y:S01]  /*5970*/  ISETP.GE.U32.AND P3, PT, R138, R33, PT ;  /* 0x000000218a00720c */ /* 0x000fe20003f66070 */
[----:B------:R-:W-:Y:S01]  /*5980*/  FMUL.FTZ R135, R5, R28 ;  /* 0x0000001c05877220 */ /* 0x000fe20000410000 */
[C---:B------:R-:W-:Y:S01]  /*5990*/  FMUL.FTZ R162, R15.reuse, R36 ;  /* 0x000000240fa27220 */ /* 0x040fe20000410000 */
[----:B------:R-:W-:Y:S01]  /*59a0*/  FMUL.FTZ R169, R15, R40 ;  /* 0x000000280fa97220 */ /* 0x000fe20000410000 */
[----:B------:R-:W-:Y:S01]  /*59b0*/  FMUL.FTZ R181, R5, R0 ;  /* 0x0000000005b57220 */ /* 0x000fe20000410000 */
[----:B------:R-:W-:Y:S01]  /*59c0*/  LDS.U16 R182, [R131+0x20] ;  /* 0x0000200083b67984 */ /* 0x000fe20000000400 */
[----:B------:R-:W0:Y:S03]  /*59d0*/  MUFU.EX2 R168, R168 ;  /* 0x000000a800a87308 */ /* 0x000e260000000800 */
[----:B-1----:R-:W1:Y:S01]  /*59e0*/  LDS.U16 R158, [R131+0xc] ;  /* 0x00000c00839e7984 */ /* 0x002e620000000400 */
[----:B------:R-:W-:Y:S01]  /*59f0*/  SHF.L.U32 R146, R137, 0x10, RZ ;  /* 0x0000001089927819 */ /* 0x000fe200000006ff */
[----:B------:R-:W-:-:S02]  /*5a00*/  IMAD.U32 R138, R73, 0x10000, RZ ;  /* 0x00010000498a7824 */ /* 0x000fc400078e00ff */
[----:B------:R-:W-:Y:S01]  /*5a10*/  FMUL.RZ R170, R135, 0.15915493667125701904 ;  /* 0x3e22f98387aa7820 */ /* 0x000fe2000040c000 */
[C---:B------:R-:W-:Y:S01]  /*5a20*/  ISETP.GE.U32.AND P0, PT, R14.reuse, R33, PT ;  /* 0x000000210e00720c */ /* 0x040fe20003f06070 */
[----:B------:R-:W-:Y:S01]  /*5a30*/  LDS.U16 R184, [R131+0x26] ;  /* 0x0000260083b87984 */ /* 0x000fe20000000400 */
[C---:B------:R-:W-:Y:S01]  /*5a40*/  FMUL.FTZ R135, R91.reuse, R138 ;  /* 0x0000008a5b877220 */ /* 0x040fe20000410000 */
[----:B------:R-:W-:Y:S01]  /*5a50*/  FMUL.FTZ R137, R91, R146 ;  /* 0x000000925b897220 */ /* 0x000fe20000410000 */
[----:B------:R-:W-:Y:S01]  /*5a60*/  IADD3 R146, R14, 0x6, RZ ;  /* 0x000000060e927810 */ /* 0x000fe20007ffe0ff */
[----:B------:R-:W1:Y:S01]  /*5a70*/  MUFU.EX2 R160, R160 ;  /* 0x000000a000a07308 */ /* 0x000e620000000800 */
[----:B------:R-:W-:Y:S01]  /*5a80*/  FSEL R133, R133, RZ, !P0 ;  /* 0x000000ff85857208 */ /* 0x000fe20004000000 */
[----:B------:R-:W-:Y:S01]  /*5a90*/  LDS.U16 R183, [R131+0x22] ;  /* 0x0000220083b77984 */ /* 0x000fe20000000400 */
[----:B------:R-:W-:Y:S02]  /*5aa0*/  FSEL R135, R135, RZ, !P0 ;  /* 0x000000ff87877208 */ /* 0x000fe40004000000 */
[----:B------:R-:W-:-:S02]  /*5ab0*/  FSEL R137, R137, RZ, !P0 ;  /* 0x000000ff89897208 */ /* 0x000fc40004000000 */
[----:B------:R-:W-:Y:S02]  /*5ac0*/  FSEL R138, R153, 1, !P0 ;  /* 0x3f800000998a7808 */ /* 0x000fe40004000000 */
[----:B------:R-:W-:Y:S01]  /*5ad0*/  ISETP.GE.U32.AND P0, PT, R146, R33, PT ;  /* 0x000000219200720c */ /* 0x000fe20003f06070 */
[C---:B0-----:R-:W-:Y:S01]  /*5ae0*/  FMUL.FTZ R146, R168.reuse, R145 ;  /* 0x00000091a8927220 */ /* 0x041fe20000410000 */
[----:B------:R-:W-:Y:S01]  /*5af0*/  FMUL.FTZ R168, R168, R31 ;  /* 0x0000001fa8a87220 */ /* 0x000fe20000410000 */
[----:B------:R-:W0:Y:S01]  /*5b00*/  MUFU.EX2 R172, R172 ;  /* 0x000000ac00ac7308 */ /* 0x000e220000000800 */
[----:B------:R-:W-:-:S03]  /*5b10*/  SHF.L.U32 R31, R142, 0x10, RZ ;  /* 0x000000108e1f7819 */ /* 0x000fc600000006ff */
[----:B------:R-:W-:Y:S02]  /*5b20*/  FSEL R142, R168, RZ, !P6 ;  /* 0x000000ffa88e7208 */ /* 0x000fe40007000000 */
[----:B------:R-:W-:Y:S02]  /*5b30*/  LDS.U16 R168, [R131+0x10] ;  /* 0x0000100083a87984 */ /* 0x000fe40000000400 */
[----:B------:R-:W-:Y:S01]  /*5b40*/  MUFU.SIN R73, R170 ;  /* 0x000000aa00497308 */ /* 0x000fe20000000400 */
[----:B------:R-:W-:-:S07]  /*5b50*/  IMAD.U32 R145, R144, 0x10000, RZ ;  /* 0x0001000090917824 */ /* 0x000fce00078e00ff */
[----:B------:R0:W-:Y:S01]  /*5b60*/  MUFU.COS R6, R170 ;  /* 0x000000aa00067308 */ /* 0x0001e20000000000 */
[----:B------:R-:W-:Y:S01]  /*5b70*/  FMUL.FTZ R153, R5, R26 ;  /* 0x0000001a05997220 */ /* 0x000fe20000410000 */
[C---:B------:R-:W-:Y:S01]  /*5b80*/  FMUL.FTZ R31, R92.reuse, R31 ;  /* 0x0000001f5c1f7220 */ /* 0x040fe20000410000 */
[----:B0-----:R-:W0:Y:S01]  /*5b90*/  LDS.U16 R170, [R131+0x12] ;  /* 0x0000120083aa7984 */ /* 0x001e220000000400 */
[----:B------:R-:W-:Y:S01]  /*5ba0*/  FMUL.FTZ R145, R92, R145 ;  /* 0x000000915c917220 */ /* 0x000fe20000410000 */
[----:B------:R-:W-:Y:S01]  /*5bb0*/  IADD3 R180, R14, 0x7, RZ ;  /* 0x000000070eb47810 */ /* 0x000fe20007ffe0ff */
[----:B-1----:R-:W-:Y:S01]  /*5bc0*/  FMUL.FTZ R61, R160, R61 ;  /* 0x0000003da03d7220 */ /* 0x002fe20000410000 */
[----:B------:R-:W-:Y:S01]  /*5bd0*/  FMUL.RZ R179, R153, 0.15915493667125701904 ;  /* 0x3e22f98399b37820 */ /* 0x000fe2000040c000 */
[----:B------:R-:W-:Y:S01]  /*5be0*/  FSEL R144, R31, RZ, !P6 ;  /* 0x000000ff1f907208 */ /* 0x000fe20007000000 */
[----:B------:R-:W1:Y:S01]  /*5bf0*/  MUFU.EX2 R166, R166 ;  /* 0x000000a600a67308 */ /* 0x000e620000000800 */
[----:B------:R-:W-:-:S02]  /*5c00*/  FSEL R145, R145, RZ, !P6 ;  /* 0x000000ff91917208 */ /* 0x000fc40007000000 */
[----:B------:R-:W-:Y:S02]  /*5c10*/  FSEL R146, R146, 1, !P6 ;  /* 0x3f80000092927808 */ /* 0x000fe40007000000 */
[----:B------:R-:W-:Y:S01]  /*5c20*/  ISETP.GE.U32.AND P6, PT, R180, R33, PT ;  /* 0x00000021b400720c */ /* 0x000fe20003fc6070 */
[C---:B------:R-:W-:Y:S01]  /*5c30*/  FMUL.FTZ R180, R172.reuse, R159 ;  /* 0x0000009facb47220 */ /* 0x040fe20000410000 */
[----:B------:R-:W-:Y:S01]  /*5c40*/  SHF.L.U32 R176, R149, 0x10, RZ ;  /* 0x0000001095b07819 */ /* 0x000fe200000006ff */
[----:B------:R-:W-:Y:S01]  /*5c50*/  FMUL.FTZ R159, R172, R157 ;  /* 0x0000009dac9f7220 */ /* 0x000fe20000410000 */
[----:B------:R-:W-:Y:S01]  /*5c60*/  SHF.L.U32 R152, R152, 0x10, RZ ;  /* 0x0000001098987819 */ /* 0x000fe200000006ff */
[----:B------:R-:W-:Y:S01]  /*5c70*/  MUFU.SIN R31, R179 ;  /* 0x000000b3001f7308 */ /* 0x000fe20000000400 */
[----:B------:R-:W-:Y:S02]  /*5c80*/  FSEL R149, R61, RZ, !P5 ;  /* 0x000000ff3d957208 */ /* 0x000fe40006800000 */
[----:B------:R-:W-:-:S02]  /*5c90*/  SHF.L.U32 R157, R158, 0x10, RZ ;  /* 0x000000109e9d7819 */ /* 0x000fc400000006ff */
[----:B------:R-:W-:-:S03]  /*5ca0*/  SHF.L.U32 R161, R161, 0x10, RZ ;  /* 0x00000010a1a17819 */ /* 0x000fc600000006ff */
[----:B------:R1:W-:Y:S01]  /*5cb0*/  MUFU.COS R61, R179 ;  /* 0x000000b3003d7308 */ /* 0x0003e20000000000 */
[C---:B------:R-:W-:Y:S01]  /*5cc0*/  FMUL.FTZ R153, R93.reuse, R176 ;  /* 0x000000b05d997220 */ /* 0x040fe20000410000 */
[----:B------:R-:W-:Y:S01]  /*5cd0*/  FMUL.FTZ R152, R93, R152 ;  /* 0x000000985d987220 */ /* 0x000fe20000410000 */
[----:B------:R-:W-:Y:S01]  /*5ce0*/  FMUL.FTZ R147, R160, R147 ;  /* 0x00000093a0937220 */ /* 0x000fe20000410000 */
[----:B------:R-:W-:Y:S02]  /*5cf0*/  VIADD R160, R14, 0x8 ;  /* 0x000000080ea07836 */ /* 0x000fe40000000000 */
[C---:B------:R-:W-:Y:S01]  /*5d00*/  FMUL.FTZ R157, R94.reuse, R157 ;  /* 0x0000009d5e9d7220 */ /* 0x040fe20000410000 */
[----:B------:R-:W-:Y:S01]  /*5d10*/  FMUL.FTZ R161, R94, R161 ;  /* 0x000000a15ea17220 */ /* 0x000fe20000410000 */
[----:B------:R-:W5:Y:S01]  /*5d20*/  LDS.U16 R176, [R131+0x18] ;  /* 0x0000180083b07984 */ /* 0x000f620000000400 */
[----:B------:R-:W0:Y:S03]  /*5d30*/  MUFU.EX2 R162, R162 ;  /* 0x000000a200a27308 */ /* 0x000e260000000800 */
[----:B-1----:R-:W1:Y:S01]  /*5d40*/  LDS.U16 R179, [R131+0x1a] ;  /* 0x00001a0083b37984 */ /* 0x002e620000000400 */
[----:B------:R-:W-:-:S02]  /*5d50*/  IADD3 R172, R14, 0x9, RZ ;  /* 0x000000090eac7810 */ /* 0x000fc40007ffe0ff */
[----:B------:R-:W-:Y:S02]  /*5d60*/  FSEL R153, R153, RZ, !P5 ;  /* 0x000000ff99997208 */ /* 0x000fe40006800000 */
[----:B------:R-:W-:Y:S02]  /*5d70*/  FSEL R152, R152, RZ, !P5 ;  /* 0x000000ff98987208 */ /* 0x000fe40006800000 */
[----:B------:R-:W-:Y:S02]  /*5d80*/  FSEL R147, R147, 1, !P5 ;  /* 0x3f80000093937808 */ /* 0x000fe40006800000 */
[----:B------:R-:W-:Y:S01]  /*5d90*/  ISETP.GE.U32.AND P5, PT, R160, R33, PT ;  /* 0x00000021a000720c */ /* 0x000fe20003fa6070 */
[----:B------:R-:W0:Y:S01]  /*5da0*/  MUFU.EX2 R169, R169 ;  /* 0x000000a900a97308 */ /* 0x000e220000000800 */
[----:B------:R-:W-:Y:S02]  /*5db0*/  FSEL R159, R159, RZ, !P4 ;  /* 0x000000ff9f9f7208 */ /* 0x000fe40006000000 */
[----:B------:R-:W-:-:S02]  /*5dc0*/  FSEL R160, R157, RZ, !P4 ;  /* 0x000000ff9da07208 */ /* 0x000fc40006000000 */
[----:B------:R-:W-:Y:S02]  /*5dd0*/  FSEL R161, R161, RZ, !P4 ;  /* 0x000000ffa1a17208 */ /* 0x000fe40006000000 */
[----:B------:R-:W-:Y:S02]  /*5de0*/  FSEL R158, R180, 1, !P4 ;  /* 0x3f800000b49e7808 */ /* 0x000fe40006000000 */
[----:B------:R-:W-:Y:S01]  /*5df0*/  ISETP.GE.U32.AND P4, PT, R172, R33, PT ;  /* 0x00000021ac00720c */ /* 0x000fe20003f86070 */
[----:B------:R-:W-:Y:S01]  /*5e00*/  FMUL.RZ R172, R181, 0.15915493667125701904 ;  /* 0x3e22f983b5ac7820 */ /* 0x000fe2000040c000 */
[----:B------:R-:W-:Y:S01]  /*5e10*/  LDS.U16 R180, [R131+0x1c] ;  /* 0x00001c0083b47984 */ /* 0x000fe20000000400 */
[----:B------:R-:W-:Y:S01]  /*5e20*/  FMUL.FTZ R157, R5, R58 ;  /* 0x0000003a059d7220 */ /* 0x000fe20000410000 */
[----:B------:R-:W-:Y:S01]  /*5e30*/  SHF.L.U32 R171, R171, 0x10, RZ ;  /* 0x00000010abab7819 */ /* 0x000fe200000006ff */
[----:B------:R-:W-:Y:S01]  /*5e40*/  FMUL.FTZ R165, R166, R165 ;  /* 0x000000a5a6a57220 */ /* 0x000fe20000410000 */
[----:B------:R-:W1:Y:S01]  /*5e50*/  LDS.U16 R181, [R131+0x1e] ;  /* 0x00001e0083b57984 */ /* 0x000e620000000400 */
[----:B------:R-:W-:-:S02]  /*5e60*/  FMUL.RZ R198, R157, 0.15915493667125701904 ;  /* 0x3e22f9839dc67820 */ /* 0x000fc4000040c000 */
[----:B------:R-:W-:Y:S01]  /*5e70*/  FMUL.FTZ R157, R96, R171 ;  /* 0x000000ab609d7220 */ /* 0x000fe20000410000 */
[----:B------:R-:W-:Y:S01]  /*5e80*/  FSEL R171, R165, 1, !P2 ;  /* 0x3f800000a5ab7808 */ /* 0x000fe20005000000 */
[----:B0-----:R-:W-:Y:S02]  /*5e90*/  FMUL.FTZ R165, R162, R63 ;  /* 0x0000003fa2a57220 */ /* 0x001fe40000410000 */
[----:B------:R-:W0:Y:S01]  /*5ea0*/  LDS.U16 R63, [R131+0x24] ;  /* 0x00002400833f7984 */ /* 0x000e220000000400 */
[----:B------:R-:W-:Y:S01]  /*5eb0*/  SHF.L.U32 R170, R170, 0x10, RZ ;  /* 0x00000010aaaa7819 */ /* 0x000fe200000006ff */
[----:B------:R-:W-:Y:S02]  /*5ec0*/  IMAD.U32 R168, R168, 0x10000, RZ ;  /* 0x00010000a8a87824 */ /* 0x000fe400078e00ff */
[C---:B------:R-:W-:Y:S01]  /*5ed0*/  FMUL.FTZ R167, R169.reuse, R167 ;  /* 0x000000a7a9a77220 */ /* 0x040fe20000410000 */
[----:B------:R-:W-:Y:S01]  /*5ee0*/  FMUL.FTZ R169, R169, R164 ;  /* 0x000000a4a9a97220 */ /* 0x000fe20000410000 */
[----:B------:R-:W-:Y:S01]  /*5ef0*/  FMUL.FTZ R174, R15, R34 ;  /* 0x000000220fae7220 */ /* 0x000fe20000410000 */
[C---:B------:R-:W-:Y:S01]  /*5f00*/  FMUL.FTZ R168, R95.reuse, R168 ;  /* 0x000000a85fa87220 */ /* 0x040fe20000410000 */
[----:B------:R-:W-:Y:S01]  /*5f10*/  FMUL.FTZ R170, R95, R170 ;  /* 0x000000aa5faa7220 */ /* 0x000fe20000410000 */
[----:B------:R-:W-:Y:S01]  /*5f20*/  IMAD.U32 R175, R175, 0x10000, RZ ;  /* 0x00010000afaf7824 */ /* 0x000fe200078e00ff */
[----:B------:R-:W-:Y:S01]  /*5f30*/  IADD3 R164, R14, 0xa, RZ ;  /* 0x0000000a0ea47810 */ /* 0x000fe20007ffe0ff */
[----:B------:R-:W-:Y:S01]  /*5f40*/  FMUL.FTZ R156, R166, R156 ;  /* 0x0000009ca69c7220 */ /* 0x000fe20000410000 */
[----:B------:R-:W-:Y:S01]  /*5f50*/  FSEL R169, R169, RZ, !P3 ;  /* 0x000000ffa9a97208 */ /* 0x000fe20005800000 */
[----:B------:R-:W-:Y:S01]  /*5f60*/  FMUL.FTZ R175, R96, R175 ;  /* 0x000000af60af7220 */ /* 0x000fe20000410000 */
[----:B------:R-:W-:-:S02]  /*5f70*/  FSEL R168, R168, RZ, !P3 ;  /* 0x000000ffa8a87208 */ /* 0x000fc40005800000 */
[----:B------:R-:W-:Y:S02]  /*5f80*/  FSEL R170, R170, RZ, !P3 ;  /* 0x000000ffaaaa7208 */ /* 0x000fe40005800000 */
[----:B------:R-:W-:Y:S01]  /*5f90*/  FSEL R167, R167, 1, !P3 ;  /* 0x3f800000a7a77808 */ /* 0x000fe20005800000 */
[----:B------:R-:W0:Y:S01]  /*5fa0*/  MUFU.EX2 R174, R174 ;  /* 0x000000ae00ae7308 */ /* 0x000e220000000800 */
[----:B------:R-:W-:Y:S01]  /*5fb0*/  ISETP.GE.U32.AND P3, PT, R164, R33, PT ;  /* 0x00000021a400720c */ /* 0x000fe20003f66070 */
[----:B------:R-:W-:Y:S01]  /*5fc0*/  FMUL.FTZ R178, R15, R32 ;  /* 0x000000200fb27220 */ /* 0x000fe20000410000 */
[----:B------:R-:W-:Y:S02]  /*5fd0*/  IADD3 R164, R14, 0xb, RZ ;  /* 0x0000000b0ea47810 */ /* 0x000fe40007ffe0ff */
[----:B------:R-:W-:-:S03]  /*5fe0*/  FSEL R157, R157, RZ, !P2 ;  /* 0x000000ff9d9d7208 */ /* 0x000fc60005000000 */
[----:B------:R-:W-:Y:S08]  /*5ff0*/  MUFU.SIN R185, R172 ;  /* 0x000000ac00b97308 */ /* 0x000ff00000000400 */
[----:B------:R1:W-:Y:S01]  /*6000*/  MUFU.COS R187, R172 ;  /* 0x000000ac00bb7308 */ /* 0x0003e20000000000 */
[----:B-----5:R-:W-:Y:S02]  /*6010*/  SHF.L.U32 R176, R176, 0x10, RZ ;  /* 0x00000010b0b07819 */ /* 0x020fe400000006ff */
[----:B-1----:R-:W-:-:S02]  /*6020*/  FSEL R172, R156, RZ, !P2 ;  /* 0x000000ff9cac7208 */ /* 0x002fc40005000000 */
[----:B------:R-:W-:Y:S02]  /*6030*/  FSEL R156, R175, RZ, !P2 ;  /* 0x000000ffaf9c7208 */ /* 0x000fe40005000000 */
[----:B------:R-:W-:Y:S01]  /*6040*/  ISETP.GE.U32.AND P2, PT, R164, R33, PT ;  /* 0x00000021a400720c */ /* 0x000fe20003f46070 */
[----:B------:R-:W1:Y:S01]  /*6050*/  MUFU.EX2 R178, R178 ;  /* 0x000000b200b27308 */ /* 0x000e620000000800 */
[----:B------:R-:W-:Y:S01]  /*6060*/  SHF.L.U32 R164, R179, 0x10, RZ ;  /* 0x00000010b3a47819 */ /* 0x000fe200000006ff */
[----:B------:R-:W-:-:S04]  /*6070*/  FMUL.FTZ R71, R162, R71 ;  /* 0x00000047a2477220 */ /* 0x000fc80000410000 */
[----:B------:R-:W-:Y:S01]  /*6080*/  FMUL.FTZ R166, R97, R164 ;  /* 0x000000a461a67220 */ /* 0x000fe20000410000 */
[----:B------:R-:W-:Y:S01]  /*6090*/  FSEL R162, R165, RZ, !P0 ;  /* 0x000000ffa5a27208 */ /* 0x000fe20004000000 */
[----:B------:R-:W-:Y:S01]  /*60a0*/  FMUL.FTZ R176, R97, R176 ;  /* 0x000000b061b07220 */ /* 0x000fe20000410000 */
[----:B------:R-:W-:Y:S02]  /*60b0*/  SHF.L.U32 R181, R181, 0x10, RZ ;  /* 0x00000010b5b57819 */ /* 0x000fe400000006ff */
[----:B------:R-:W-:Y:S01]  /*60c0*/  FSEL R165, R166, RZ, !P0 ;  /* 0x000000ffa6a57208 */ /* 0x000fe20004000000 */
[----:B0-----:R-:W-:Y:S01]  /*60d0*/  FMUL.FTZ R59, R174, R59 ;  /* 0x0000003bae3b7220 */ /* 0x001fe20000410000 */
[----:B------:R-:W-:Y:S02]  /*60e0*/  FSEL R166, R71, 1, !P0 ;  /* 0x3f80000047a67808 */ /* 0x000fe40004000000 */
        /* <DEDUP_REMOVED lines=9> */
[C---:B-1----:R-:W-:Y:S01]  /*6180*/  FMUL.FTZ R59, R178.reuse, R177 ;  /* 0x000000b1b23b7220 */ /* 0x042fe20000410000 */
[----:B------:R-:W-:Y:S01]  /*6190*/  FMUL.FTZ R67, R178, R67 ;  /* 0x00000043b2437220 */ /* 0x000fe20000410000 */
[C---:B------:R-:W-:Y:S01]  /*61a0*/  IADD3 R180, R14.reuse, 0xd, RZ ;  /* 0x0000000d0eb47810 */ /* 0x040fe20007ffe0ff */
[----:B------:R-:W-:Y:S01]  /*61b0*/  FMUL.FTZ R178, R99, R182 ;  /* 0x000000b663b27220 */ /* 0x000fe20000410000 */
[----:B------:R-:W-:Y:S01]  /*61c0*/  FMUL.FTZ R186, R15, R26 ;  /* 0x0000001a0fba7220 */ /* 0x000fe20000410000 */
[----:B------:R-:W-:Y:S01]  /*61d0*/  SHF.L.U32 R182, R63, 0x10, RZ ;  /* 0x000000103fb67819 */ /* 0x000fe200000006ff */
[----:B------:R-:W-:Y:S01]  /*61e0*/  VIADD R190, R14, 0xc ;  /* 0x0000000c0ebe7836 */ /* 0x000fe20000000000 */
[----:B------:R-:W0:Y:S01]  /*61f0*/  MUFU.EX2 R7, R7 ;  /* 0x0000000700077308 */ /* 0x000e220000000800 */
[----:B------:R-:W-:Y:S01]  /*6200*/  FSEL R174, R71, RZ, !P6 ;  /* 0x000000ff47ae7208 */ /* 0x000fe20007000000 */
[----:B------:R-:W-:Y:S01]  /*6210*/  IMAD.U32 R184, R184, 0x10000, RZ ;  /* 0x00010000b8b87824 */ /* 0x000fe200078e00ff */
[----:B------:R-:W-:-:S02]  /*6220*/  FSEL R175, R175, RZ, !P6 ;  /* 0x000000ffafaf7208 */ /* 0x000fc40007000000 */
[----:B------:R-:W-:Y:S02]  /*6230*/  FSEL R176, R176, 1, !P6 ;  /* 0x3f800000b0b07808 */ /* 0x000fe40007000000 */
[-C--:B------:R-:W-:Y:S01]  /*6240*/  ISETP.GE.U32.AND P6, PT, R180, R33.reuse, PT ;  /* 0x00000021b400720c */ /* 0x080fe20003fc6070 */
[----:B------:R-:W1:Y:S01]  /*6250*/  MUFU.EX2 R188, R188 ;  /* 0x000000bc00bc7308 */ /* 0x000e620000000800 */
[----:B------:R-:W-:Y:S01]  /*6260*/  SHF.L.U32 R180, R183, 0x10, RZ ;  /* 0x00000010b7b47819 */ /* 0x000fe200000006ff */
[----:B------:R-:W-:Y:S01]  /*6270*/  FMUL.FTZ R183, R101, R182 ;  /* 0x000000b665b77220 */ /* 0x000fe20000410000 */
[----:B------:R-:W-:Y:S01]  /*6280*/  ISETP.GE.U32.AND P0, PT, R190, R33, PT ;  /* 0x00000021be00720c */ /* 0x000fe20003f06070 */
[----:B------:R-:W-:Y:S01]  /*6290*/  FMUL.FTZ R181, R15, R64 ;  /* 0x000000400fb57220 */ /* 0x000fe20000410000 */
[C---:B------:R-:W-:Y:S01]  /*62a0*/  FMUL.FTZ R12, R57.reuse, R12 ;  /* 0x0000000c390c7220 */ /* 0x040fe20000410000 */
[----:B------:R-:W-:Y:S01]  /*62b0*/  FMUL.FTZ R29, R57, R29 ;  /* 0x0000001d391d7220 */ /* 0x000fe20000410000 */
[----:B------:R-:W-:Y:S01]  /*62c0*/  FMUL.FTZ R182, R101, R184 ;  /* 0x000000b865b67220 */ /* 0x000fe20000410000 */
[----:B------:R-:W5:Y:S01]  /*62d0*/  MUFU.EX2 R186, R186 ;  /* 0x000000ba00ba7308 */ /* 0x000f620000000800 */
[----:B------:R-:W-:-:S02]  /*62e0*/  IADD3 R190, R14, 0xe, RZ ;  /* 0x0000000e0ebe7810 */ /* 0x000fc40007ffe0ff */
[----:B------:R-:W-:Y:S02]  /*62f0*/  IADD3 R14, R14, 0xf, RZ ;  /* 0x0000000f0e0e7810 */ /* 0x000fe40007ffe0ff */
[----:B------:R-:W-:Y:S02]  /*6300*/  FSEL R184, R29, RZ, !P4 ;  /* 0x000000ff1db87208 */ /* 0x000fe40006000000 */
[----:B------:R-:W-:Y:S01]  /*6310*/  FSEL R183, R183, RZ, !P4 ;  /* 0x000000ffb7b77208 */ /* 0x000fe20006000000 */
[----:B------:R2:W-:Y:S01]  /*6320*/  MUFU.EX2 R200, R181 ;  /* 0x000000b500c87308 */ /* 0x0005e20000000800 */
[----:B------:R-:W-:Y:S01]  /*6330*/  FSEL R182, R182, RZ, !P4 ;  /* 0x000000ffb6b67208 */ /* 0x000fe20006000000 */
[----:B------:R-:W-:Y:S01]  /*6340*/  FMUL.FTZ R179, R15, R58 ;  /* 0x0000003a0fb37220 */ /* 0x000fe20000410000 */
[----:B--2---:R-:W-:Y:S02]  /*6350*/  FSEL R181, R12, 1, !P4 ;  /* 0x3f8000000cb57808 */ /* 0x004fe40006000000 */
        /* <DEDUP_REMOVED lines=10> */
[----:B--2---:R-:W-:Y:S01]  /*6400*/  FMUL.FTZ R179, R99, R180 ;  /* 0x000000b463b37220 */ /* 0x004fe20000410000 */
[----:B------:R-:W-:Y:S01]  /*6410*/  FADD.FTZ R188, R145, R14 ;  /* 0x0000000e91bc7221 */ /* 0x000fe20000010000 */
[----:B------:R-:W-:Y:S01]  /*6420*/  FSEL R177, R67, RZ, !P5 ;  /* 0x000000ff43b17208 */ /* 0x000fe20006800000 */
[----:B-----5:R-:W-:Y:S01]  /*6430*/  FMUL.FTZ R61, R186, R61 ;  /* 0x0000003dba3d7220 */ /* 0x020fe20000410000 */
        /* <DEDUP_REMOVED lines=70> */
[----:B------:R-:W-:-:S07]  /*68a0*/  FADD.FTZ R188, R165, R188 ;  /* 0x000000bca5bc7221 */ /* 0x000fce0000010000 */
[----:B------:R-:W2:Y:S01]  /*68b0*/  MUFU.SIN R12, R71 ;  /* 0x00000047000c7308 */ /* 0x000ea20000000400 */
[----:B------:R-:W-:Y:S01]  /*68c0*/  FMUL.FTZ R186, R173, R188 ;  /* 0x000000bcadba7220 */ /* 0x000fe20000410000 */
[----:B------:R-:W-:-:S06]  /*68d0*/  FFMA.FTZ R29, R166, R59, -R29 ;  /* 0x0000003ba61d7223 */ /* 0x000fcc000001081d */
[----:B------:R-:W5:Y:S01]  /*68e0*/  MUFU.COS R208, R71 ;  /* 0x0000004700d07308 */ /* 0x000f620000000000 */
[CC--:B------:R-:W-:Y:S01]  /*68f0*/  FMUL.FTZ R67, R173.reuse, R57.reuse ;  /* 0x00000039ad437220 */ /* 0x0c0fe20000410000 */
[C---:B------:R-:W-:Y:S01]  /*6900*/  FFMA.FTZ R57, R176.reuse, R57, -R186 ;  /* 0x00000039b0397223 */ /* 0x040fe200000108ba */
[C---:B------:R-:W-:Y:S01]  /*6910*/  FMUL.FTZ R59, R173.reuse, R14 ;  /* 0x0000000ead3b7220 */ /* 0x040fe20000410000 */
[----:B------:R-:W-:Y:S01]  /*6920*/  FMUL.FTZ R63, R173, R29 ;  /* 0x0000001dad3f7220 */ /* 0x000fe20000410000 */
[----:B------:R-:W-:-:S03]  /*6930*/  FFMA.FTZ R188, R176, R188, R67 ;  /* 0x000000bcb0bc7223 */ /* 0x000fc60000010043 */
[----:B------:R-:W-:Y:S01]  /*6940*/  MUFU.SIN R192, R198 ;  /* 0x000000c600c07308 */ /* 0x000fe20000000400 */
[----:B------:R-:W-:Y:S01]  /*6950*/  FADD.FTZ R57, R174, R57 ;  /* 0x00000039ae397221 */ /* 0x000fe20000010000 */
[C---:B------:R-:W-:Y:S01]  /*6960*/  FFMA.FTZ R59, R176.reuse, R29, -R59 ;  /* 0x0000001db03b7223 */ /* 0x040fe2000001083b */
[----:B------:R-:W-:Y:S01]  /*6970*/  FFMA.FTZ R63, R176, R14, R63 ;  /* 0x0000000eb03f7223 */ /* 0x000fe2000001003f */
[----:B------:R-:W-:Y:S01]  /*6980*/  FADD.FTZ R188, R175, R188 ;  /* 0x000000bcafbc7221 */ /* 0x000fe20000010000 */
[----:B------:R-:W3:Y:S03]  /*6990*/  LDS.U16 R14, [R131+0x2e] ;  /* 0x00002e00830e7984 */ /* 0x000ee60000000400 */
[----:B------:R-:W4:Y:S01]  /*69a0*/  MUFU.COS R198, R198 ;  /* 0x000000c600c67308 */ /* 0x000f220000000000 */
[----:B--2---:R-:W-:Y:S01]  /*69b0*/  FMUL.FTZ R205, R15, R12 ;  /* 0x0000000c0fcd7220 */ /* 0x004fe20000410000 */
[C---:B------:R-:W-:Y:S01]  /*69c0*/  FMUL.FTZ R67, R177.reuse, R57 ;  /* 0x00000039b1437220 */ /* 0x040fe20000410000 */
[----:B------:R-:W2:Y:S01]  /*69d0*/  LDS.U16 R12, [R131+0x2c] ;  /* 0x00002c00830c7984 */ /* 0x000ea20000000400 */
[----:B------:R-:W-:Y:S01]  /*69e0*/  FMUL.FTZ R29, R177, R59 ;  /* 0x0000003bb11d7220 */ /* 0x000fe20000410000 */
[----:B-----5:R-:W-:Y:S01]  /*69f0*/  FMUL.FTZ R208, R15, R208 ;  /* 0x000000d00fd07220 */ /* 0x020fe20000410000 */
[CC--:B------:R-:W-:Y:S01]  /*6a00*/  FMUL.FTZ R15, R177.reuse, R188.reuse ;  /* 0x000000bcb10f7220 */ /* 0x0c0fe20000410000 */
[C---:B------:R-:W-:Y:S01]  /*6a10*/  FFMA.FTZ R188, R180.reuse, R188, R67 ;  /* 0x000000bcb4bc7223 */ /* 0x040fe20000010043 */
[CC--:B------:R-:W-:Y:S01]  /*6a20*/  FFMA.FTZ R29, R180.reuse, R63.reuse, R29 ;  /* 0x0000003fb41d7223 */ /* 0x0c0fe2000001001d */
[----:B------:R-:W-:Y:S01]  /*6a30*/  FMUL.FTZ R186, R177, R63 ;  /* 0x0000003fb1ba7220 */ /* 0x000fe20000410000 */
[----:B------:R-:W-:Y:S01]  /*6a40*/  FFMA.FTZ R15, R180, R57, -R15 ;  /* 0x00000039b40f7223 */ /* 0x000fe2000001080f */
[----:B------:R-:W-:Y:S01]  /*6a50*/  FADD.FTZ R188, R179, R188 ;  /* 0x000000bcb3bc7221 */ /* 0x000fe20000010000 */
[----:B------:R-:W-:Y:S01]  /*6a60*/  FMUL.FTZ R190, R184, R29 ;  /* 0x0000001db8be7220 */ /* 0x000fe20000410000 */
[----:B------:R-:W-:Y:S01]  /*6a70*/  FFMA.FTZ R186, R180, R59, -R186 ;  /* 0x0000003bb4ba7223 */ /* 0x000fe200000108ba */
[----:B------:R-:W-:Y:S01]  /*6a80*/  FADD.FTZ R15, R178, R15 ;  /* 0x0000000fb20f7221 */ /* 0x000fe20000010000 */
[C---:B------:R-:W-:Y:S01]  /*6a90*/  FMUL.FTZ R194, R184.reuse, R188 ;  /* 0x000000bcb8c27220 */ /* 0x040fe20000410000 */
[C---:B----4-:R-:W-:Y:S01]  /*6aa0*/  FMUL.FTZ R198, R197.reuse, R198 ;  /* 0x000000c6c5c67220 */ /* 0x050fe20000410000 */
[----:B------:R-:W-:Y:S01]  /*6ab0*/  FMUL.FTZ R197, R197, R192 ;  /* 0x000000c0c5c57220 */ /* 0x000fe20000410000 */
[-C--:B------:R-:W-:Y:S01]  /*6ac0*/  FMUL.FTZ R192, R184, R186.reuse ;  /* 0x000000bab8c07220 */ /* 0x080fe20000410000 */
[C---:B------:R-:W-:Y:S01]  /*6ad0*/  FFMA.FTZ R57, R181.reuse, R186, -R190 ;  /* 0x000000bab5397223 */ /* 0x040fe200000108be */
[----:B------:R-:W-:Y:S01]  /*6ae0*/  FSEL R186, R6, 1, !P3 ;  /* 0x3f80000006ba7808 */ /* 0x000fe20005800000 */
[-C--:B------:R-:W-:Y:S01]  /*6af0*/  FMUL.FTZ R59, R184, R15.reuse ;  /* 0x0000000fb83b7220 */ /* 0x080fe20000410000 */
[----:B------:R-:W4:Y:S01]  /*6b00*/  LDS.U16 R6, [R131+0x32] ;  /* 0x0000320083067984 */ /* 0x000f220000000400 */
        /* <DEDUP_REMOVED lines=21> */
[----:B---3--:R-:W-:-:S02]  /*6c60*/  IMAD.U32 R14, R14, 0x10000, RZ ;  /* 0x000100000e0e7824 */ /* 0x008fc400078e00ff */
        /* <DEDUP_REMOVED lines=19> */
[----:B------:R-:W3:Y:S01]  /*6da0*/  LDS.U16 R12, [R131+0x38] ;  /* 0x00003800830c7984 */ /* 0x000ee20000000400 */
[-C--:B------:R-:W-:Y:S01]  /*6db0*/  FFMA.FTZ R202, R190, R29.reuse, -R31 ;  /* 0x0000001dbeca7223 */ /* 0x080fe2000001081f */
[----:B------:R-:W-:Y:S01]  /*6dc0*/  FMUL.FTZ R31, R187, R29 ;  /* 0x0000001dbb1f7220 */ /* 0x000fe20000410000 */
[----:B------:R-:W-:Y:S01]  /*6dd0*/  FADD.FTZ R192, R193, R192 ;  /* 0x000000c0c1c07221 */ /* 0x000fe20000010000 */
[----:B----4-:R-:W-:Y:S01]  /*6de0*/  SHF.L.U32 R29, R6, 0x10, RZ ;  /* 0x00000010061d7819 */ /* 0x010fe200000006ff */
[----:B------:R-:W-:Y:S01]  /*6df0*/  FMUL.FTZ R6, R191, R196 ;  /* 0x000000c4bf067220 */ /* 0x000fe20000410000 */
[----:B------:R-:W-:Y:S01]  /*6e00*/  FSEL R195, R195, 1, !P0 ;  /* 0x3f800000c3c37808 */ /* 0x000fe20004000000 */
[-C--:B------:R-:W-:Y:S01]  /*6e10*/  FMUL.FTZ R59, R191, R192.reuse ;  /* 0x000000c0bf3b7220 */ /* 0x080fe20000410000 */
[----:B0-----:R-:W-:Y:S01]  /*6e20*/  SHF.L.U32 R5, R5, 0x10, RZ ;  /* 0x0000001005057819 */ /* 0x001fe200000006ff */
[----:B------:R-:W-:Y:S02]  /*6e30*/  FFMA.FTZ R206, R190, R57, R31 ;  /* 0x00000039bece7223 */ /* 0x000fe4000001001f */
[C---:B------:R-:W-:Y:S01]  /*6e40*/  FFMA.FTZ R31, R195.reuse, R192, -R6 ;  /* 0x000000c0c31f7223 */ /* 0x040fe20000010806 */
[----:B------:R-:W-:Y:S01]  /*6e50*/  FFMA.FTZ R59, R195, R196, R59 ;  /* 0x000000c4c33b7223 */ /* 0x000fe2000001003b */
[----:B------:R-:W0:Y:S01]  /*6e60*/  LDS.U16 R6, [R131+0x3e] ;  /* 0x00003e0083067984 */ /* 0x000e220000000400 */
[----:B------:R-:W-:-:S03]  /*6e70*/  FMUL.FTZ R196, R104, R5 ;  /* 0x0000000568c47220 */ /* 0x000fc60000410000 */
[----:B------:R-:W4:Y:S01]  /*6e80*/  LDS.U16 R5, [R131+0x3c] ;  /* 0x00003c0083057984 */ /* 0x000f220000000400 */
[----:B------:R-:W-:Y:S01]  /*6e90*/  FMUL.FTZ R29, R104, R29 ;  /* 0x0000001d681d7220 */ /* 0x000fe20000410000 */
[C---:B------:R-:W-:Y:S01]  /*6ea0*/  FMUL.FTZ R204, R191.reuse, R206 ;  /* 0x000000cebfcc7220 */ /* 0x040fe20000410000 */
[----:B------:R-:W-:-:S03]  /*6eb0*/  FMUL.FTZ R210, R191, R202 ;  /* 0x000000cabfd27220 */ /* 0x000fc60000410000 */
[----:B------:R-:W-:Y:S01]  /*6ec0*/  FSEL R192, R29, RZ, !P0 ;  /* 0x000000ff1dc07208 */ /* 0x000fe20004000000 */
[----:B------:R-:W-:Y:S01]  /*6ed0*/  FFMA.FTZ R29, R195, R202, -R204 ;  /* 0x000000cac31d7223 */ /* 0x000fe200000108cc */
[----:B-1----:R-:W-:Y:S02]  /*6ee0*/  SHF.L.U32 R202, R7, 0x10, RZ ;  /* 0x0000001007ca7819 */ /* 0x002fe400000006ff */
[----:B------:R-:W-:Y:S01]  /*6ef0*/  FSEL R196, R196, RZ, !P0 ;  /* 0x000000ffc4c47208 */ /* 0x000fe20004000000 */
[----:B------:R-:W-:Y:S01]  /*6f00*/  FADD.FTZ R59, R192, R59 ;  /* 0x0000003bc03b7221 */ /* 0x000fe20000010000 */
[----:B------:R-:W-:Y:S01]  /*6f10*/  FSEL R197, R197, RZ, !P6 ;  /* 0x000000ffc5c57208 */ /* 0x000fe20007000000 */
[----:B--2---:R-:W-:Y:S02]  /*6f20*/  IMAD.U32 R204, R15, 0x10000, RZ ;  /* 0x000100000fcc7824 */ /* 0x004fe400078e00ff */
[----:B------:R-:W-:Y:S01]  /*6f30*/  FFMA.FTZ R210, R195, R206, R210 ;  /* 0x000000cec3d27223 */ /* 0x000fe200000100d2 */
[----:B------:R-:W-:Y:S01]  /*6f40*/  FMUL.FTZ R202, R105, R202 ;  /* 0x000000ca69ca7220 */ /* 0x000fe20000410000 */
[----:B------:R-:W-:Y:S01]  /*6f50*/  FSEL R198, R198, 1, !P6 ;  /* 0x3f800000c6c67808 */ /* 0x000fe20007000000 */
[----:B------:R-:W-:Y:S01]  /*6f60*/  FADD.FTZ R31, R196, R31 ;  /* 0x0000001fc41f7221 */ /* 0x000fe20000010000 */
[----:B------:R-:W-:Y:S01]  /*6f70*/  FMUL.FTZ R15, R197, R59 ;  /* 0x0000003bc50f7220 */ /* 0x000fe20000410000 */
[----:B------:R-:W-:Y:S01]  /*6f80*/  FMUL.FTZ R199, R105, R204 ;  /* 0x000000cc69c77220 */ /* 0x000fe20000410000 */
[C---:B------:R-:W-:Y:S01]  /*6f90*/  FMUL.FTZ R7, R197.reuse, R210 ;  /* 0x000000d2c5077220 */ /* 0x040fe20000410000 */
[-C--:B------:R-:W-:Y:S01]  /*6fa0*/  FMUL.FTZ R212, R197, R31.reuse ;  /* 0x0000001fc5d47220 */ /* 0x080fe20000410000 */
[----:B------:R-:W-:Y:S01]  /*6fb0*/  FSEL R202, R202, RZ, !P6 ;  /* 0x000000ffcaca7208 */ /* 0x000fe20007000000 */
[C---:B------:R-:W-:Y:S01]  /*6fc0*/  FFMA.FTZ R15, R198.reuse, R31, -R15 ;  /* 0x0000001fc60f7223 */ /* 0x040fe2000001080f */
[----:B------:R-:W-:Y:S01]  /*6fd0*/  FSEL R199, R199, RZ, !P6 ;  /* 0x000000ffc7c77208 */ /* 0x000fe20007000000 */
[C---:B------:R-:W-:Y:S01]  /*6fe0*/  FFMA.FTZ R31, R198.reuse, R29, -R7 ;  /* 0x0000001dc61f7223 */ /* 0x040fe20000010807 */
[----:B------:R-:W-:Y:S01]  /*6ff0*/  FFMA.FTZ R212, R198, R59, R212 ;  /* 0x0000003bc6d47223 */ /* 0x000fe200000100d4 */
[----:B---3--:R-:W-:Y:S01]  /*7000*/  SHF.L.U32 R7, R12, 0x10, RZ ;  /* 0x000000100c077819 */ /* 0x008fe200000006ff */
[----:B------:R-:W-:Y:S01]  /*7010*/  FADD.FTZ R12, R202, R15 ;  /* 0x0000000fca0c7221 */ /* 0x000fe20000010000 */
[----:B------:R-:W-:Y:S01]  /*7020*/  SHF.L.U32 R15, R14, 0x10, RZ ;  /* 0x000000100e0f7819 */ /* 0x000fe200000006ff */
[----:B------:R-:W-:Y:S01]  /*7030*/  FADD.FTZ R212, R199, R212 ;  /* 0x000000d4c7d47221 */ /* 0x000fe20000010000 */
[----:B------:R-:W-:Y:S01]  /*7040*/  FSEL R200, R200, RZ, !P5 ;  /* 0x000000ffc8c87208 */ /* 0x000fe20006800000 */
[C---:B------:R-:W-:Y:S01]  /*7050*/  FMUL.FTZ R7, R106.reuse, R7 ;  /* 0x000000076a077220 */ /* 0x040fe20000410000 */
[----:B------:R-:W-:Y:S01]  /*7060*/  FSEL R203, R203, 1, !P5 ;  /* 0x3f800000cbcb7808 */ /* 0x000fe20006800000 */
[----:B------:R-:W-:-:S02]  /*7070*/  FMUL.FTZ R15, R106, R15 ;  /* 0x0000000f6a0f7220 */ /* 0x000fc40000410000 */
[C---:B------:R-:W-:Y:S01]  /*7080*/  FMUL.FTZ R14, R200.reuse, R212 ;  /* 0x000000d4c80e7220 */ /* 0x040fe20000410000 */
[-C--:B------:R-:W-:Y:S01]  /*7090*/  FMUL.FTZ R57, R200, R12.reuse ;  /* 0x0000000cc8397220 */ /* 0x080fe20000410000 */
[----:B------:R-:W-:Y:S01]  /*70a0*/  FSEL R201, R7, RZ, !P5 ;  /* 0x000000ff07c97208 */ /* 0x000fe20006800000 */
[----:B0-----:R-:W-:Y:S02]  /*70b0*/  IMAD.U32 R7, R6, 0x10000, RZ ;  /* 0x0001000006077824 */ /* 0x001fe400078e00ff */
[----:B------:R-:W-:Y:S01]  /*70c0*/  FFMA.FTZ R14, R203, R12, -R14 ;  /* 0x0000000ccb0e7223 */ /* 0x000fe2000001080e */
[----:B------:R-:W-:Y:S01]  /*70d0*/  FSEL R204, R15, RZ, !P5 ;  /* 0x000000ff0fcc7208 */ /* 0x000fe20006800000 */
[----:B------:R-:W-:Y:S01]  /*70e0*/  FFMA.FTZ R57, R203, R212, R57 ;  /* 0x000000d4cb397223 */ /* 0x000fe20000010039 */
[----:B----4-:R-:W-:Y:S01]  /*70f0*/  SHF.L.U32 R5, R5, 0x10, RZ ;  /* 0x0000001005057819 */ /* 0x010fe200000006ff */
        /* <DEDUP_REMOVED lines=24> */
[----:B------:R-:W-:-:S03]  /*7280*/  FFMA.FTZ R12, R208, R6, -R7 ;  /* 0x00000006d00c7223 */ /* 0x000fc60000010807 */
[----:B------:R-:W-:Y:S02]  /*7290*/  FFMA.FTZ R210, R208, R5, R210 ;  /* 0x00000005d0d27223 */ /* 0x000fe400000100d2 */
[----:B------:R-:W2:Y:S01]  /*72a0*/  SHFL.UP PT, R5, R12, 0x1, RZ ;  /* 0x042000000c057989 */ /* 0x000ea200000e00ff */
[----:B------:R-:W-:-:S03]  /*72b0*/  ISETP.GE.AND P0, PT, R47, 0x1, PT ;  /* 0x000000012f00780c */ /* 0x000fc60003f06270 */
[----:B------:R-:W3:Y:S01]  /*72c0*/  SHFL.UP PT, R7, R210, 0x1, RZ ;  /* 0x04200000d2077989 */ /* 0x000ee200000e00ff */
[C---:B0-----:R-:W-:Y:S01]  /*72d0*/  FMUL.FTZ R31, R210.reuse, R57 ;  /* 0x00000039d21f7220 */ /* 0x041fe20000410000 */
[----:B-1----:R-:W-:-:S03]  /*72e0*/  FMUL.FTZ R6, R210, R29 ;  /* 0x0000001dd2067220 */ /* 0x002fc60000410000 */
[C---:B------:R-:W-:Y:S01]  /*72f0*/  FFMA.FTZ R31, R12.reuse, R29, -R31 ;  /* 0x0000001d0c1f7223 */ /* 0x040fe2000001081f */
[----:B------:R-:W-:-:S04]  /*7300*/  FFMA.FTZ R6, R12, R57, R6 ;  /* 0x000000390c067223 */ /* 0x000fc80000010006 */
[----:B------:R-:W-:Y:S01]  /*7310*/  @P0 FADD.FTZ R14, R14, R31 ;  /* 0x0000001f0e0e0221 */ /* 0x000fe20000010000 */
[----:B------:R-:W-:-:S04]  /*7320*/  @P0 FADD.FTZ R15, R15, R6 ;  /* 0x000000060f0f0221 */ /* 0x000fc80000010000 */
[----:B------:R-:W0:Y:S01]  /*7330*/  SHFL.UP PT, R61, R14, 0x2, RZ ;  /* 0x044000000e3d7989 */ /* 0x000e2200000e00ff */
[----:B--2---:R-:W-:-:S03]  /*7340*/  FMUL.FTZ R29, R210, R5 ;  /* 0x00000005d21d7220 */ /* 0x004fc60000410000 */
[----:B------:R-:W1:Y:S01]  /*7350*/  SHFL.UP PT, R63, R15, 0x2, RZ ;  /* 0x044000000f3f7989 */ /* 0x000e6200000e00ff */
[-C--:B---3--:R-:W-:Y:S01]  /*7360*/  FMUL.FTZ R6, R210, R7.reuse ;  /* 0x00000007d2067220 */ /* 0x088fe20000410000 */
[----:B------:R-:W-:-:S03]  /*7370*/  FFMA.FTZ R29, R12, R7, R29 ;  /* 0x000000070c1d7223 */ /* 0x000fc6000001001d */
[----:B------:R-:W-:Y:S02]  /*7380*/  @P0 FFMA.FTZ R12, R12, R5, -R6 ;  /* 0x000000050c0c0223 */ /* 0x000fe40000010806 */
[----:B------:R-:W-:-:S03]  /*7390*/  FSEL R210, R210, R29, !P0 ;  /* 0x0000001dd2d27208 */ /* 0x000fc60004000000 */
[----:B------:R-:W2:Y:S01]  /*73a0*/  SHFL.UP PT, R5, R12, 0x2, RZ ;  /* 0x044000000c057989 */ /* 0x000ea200000e00ff */
[C---:B------:R-:W-:Y:S01]  /*73b0*/  IADD3 R6, R47.reuse, 0x60, RZ ;  /* 0x000000602f067810 */ /* 0x040fe20007ffe0ff */
[C---:B------:R-:W-:Y:S02]  /*73c0*/  VIADD R212, R47.reuse, 0x40 ;  /* 0x000000402fd47836 */ /* 0x040fe40000000000 */
[----:B------:R-:W3:Y:S01]  /*73d0*/  SHFL.UP PT, R7, R210, 0x2, RZ ;  /* 0x04400000d2077989 */ /* 0x000ee200000e00ff */
[----:B------:R-:W-:Y:S02]  /*73e0*/  ISETP.GE.AND P0, PT, R47, 0x2, PT ;  /* 0x000000022f00780c */ /* 0x000fe40003f06270 */
[-C--:B------:R-:W-:Y:S02]  /*73f0*/  LEA.HI.SX32 R6, R6, R47.reuse, 0x1b ;  /* 0x0000002f06067211 */ /* 0x080fe400078fdaff */
[----:B------:R-:W-:Y:S01]  /*7400*/  LEA.HI.SX32 R212, R212, R47, 0x1b ;  /* 0x0000002fd4d47211 */ /* 0x000fe200078fdaff */
[----:B0-----:R-:W-:Y:S01]  /*7410*/  FMUL.FTZ R67, R210, R61 ;  /* 0x0000003dd2437220 */ /* 0x001fe20000410000 */
[----:B------:R-:W-:Y:S01]  /*7420*/  LEA R57, R6, UR4, 0x1 ;  /* 0x0000000406397c11 */ /* 0x000fe2000f8e08ff */
[-C--:B-1----:R-:W-:Y:S01]  /*7430*/  FMUL.FTZ R6, R210, R63.reuse ;  /* 0x0000003fd2067220 */ /* 0x082fe20000410000 */
[----:B------:R-:W-:Y:S01]  /*7440*/  LEA R59, R212, UR4, 0x1 ;  /* 0x00000004d43b7c11 */ /* 0x000fe2000f8e08ff */
[----:B------:R-:W-:-:S02]  /*7450*/  FFMA.FTZ R212, R12, R63, R67 ;  /* 0x0000003f0cd47223 */ /* 0x000fc40000010043 */
[----:B------:R-:W-:-:S04]  /*7460*/  FFMA.FTZ R63, R12, R61, -R6 ;  /* 0x0000003d0c3f7223 */ /* 0x000fc80000010806 */
[----:B------:R-:W-:Y:S01]  /*7470*/  @P0 FADD.FTZ R14, R14, R63 ;  /* 0x0000003f0e0e0221 */ /* 0x000fe20000010000 */
[----:B------:R-:W-:Y:S01]  /*7480*/  @P0 FADD.FTZ R15, R15, R212 ;  /* 0x000000d40f0f0221 */ /* 0x000fe20000010000 */
[C---:B------:R-:W-:Y:S01]  /*7490*/  LEA.HI.SX32 R31, R47.reuse, R47, 0x1b ;  /* 0x0000002f2f1f7211 */ /* 0x040fe200078fdaff */
[----:B--2---:R-:W-:Y:S01]  /*74a0*/  FMUL.FTZ R61, R210, R5 ;  /* 0x00000005d23d7220 */ /* 0x004fe20000410000 */
[C---:B------:R-:W-:Y:S01]  /*74b0*/  IADD3 R6, R47.reuse, 0xa0, RZ ;  /* 0x000000a02f067810 */ /* 0x040fe20007ffe0ff */
[----:B------:R-:W-:Y:S01]  /*74c0*/  SHFL.UP PT, R71, R14, 0x4, RZ ;  /* 0x048000000e477989 */ /* 0x000fe200000e00ff */
[----:B------:R-:W-:Y:S01]  /*74d0*/  IADD3 R214, R47, 0x20, RZ ;  /* 0x000000202fd67810 */ /* 0x000fe20007ffe0ff */
[----:B---3--:R-:W-:Y:S01]  /*74e0*/  FFMA.FTZ R63, R12, R7, R61 ;  /* 0x000000070c3f7223 */ /* 0x008fe2000001003d */
[----:B------:R-:W-:Y:S01]  /*74f0*/  LEA R31, R31, UR4, 0x1 ;  /* 0x000000041f1f7c11 */ /* 0x000fe2000f8e08ff */
[----:B------:R-:W0:Y:S01]  /*7500*/  SHFL.UP PT, R73, R15, 0x4, RZ ;  /* 0x048000000f497989 */ /* 0x000e2200000e00ff */
[----:B------:R-:W-:Y:S01]  /*7510*/  LEA.HI.SX32 R6, R6, R47, 0x1b ;  /* 0x0000002f06067211 */ /* 0x000fe200078fdaff */
[----:B------:R-:W-:Y:S01]  /*7520*/  FMUL.FTZ R7, R210, R7 ;  /* 0x00000007d2077220 */ /* 0x000fe20000410000 */
[----:B------:R-:W-:Y:S01]  /*7530*/  LEA.HI.SX32 R214, R214, R47, 0x1b ;  /* 0x0000002fd6d67211 */ /* 0x000fe200078fdaff */
[----:B------:R1:W-:Y:S01]  /*7540*/  STS.U16 [R31+0x840], R140 ;  /* 0x0008408c1f007388 */ /* 0x0003e20000000400 */
[----:B------:R-:W-:Y:S01]  /*7550*/  LEA R61, R6, UR4, 0x1 ;  /* 0x00000004063d7c11 */ /* 0x000fe2000f8e08ff */
[----:B------:R-:W-:Y:S01]  /*7560*/  @P0 FFMA.FTZ R12, R12, R5, -R7 ;  /* 0x000000050c0c0223 */ /* 0x000fe20000010807 */
[----:B------:R-:W-:-:S02]  /*7570*/  IADD3 R6, R47, 0xc0, RZ ;  /* 0x000000c02f067810 */ /* 0x000fc40007ffe0ff */
[----:B------:R-:W-:Y:S02]  /*7580*/  LEA R29, R214, UR4, 0x1 ;  /* 0x00000004d61d7c11 */ /* 0x000fe4000f8e08ff */
[----:B------:R-:W-:Y:S02]  /*7590*/  FSEL R210, R210, R63, !P0 ;  /* 0x0000003fd2d27208 */ /* 0x000fe40004000000 */
[C---:B-1----:R-:W-:Y:S01]  /*75a0*/  IADD3 R140, R47.reuse, 0x80, RZ ;  /* 0x000000802f8c7810 */ /* 0x042fe20007ffe0ff */
[----:B------:R-:W1:Y:S01]  /*75b0*/  SHFL.UP PT, R5, R12, 0x4, RZ ;  /* 0x048000000c057989 */ /* 0x000e6200000e00ff */
[-C--:B------:R-:W-:Y:S01]  /*75c0*/  LEA.HI.SX32 R63, R6, R47.reuse, 0x1b ;  /* 0x0000002f063f7211 */ /* 0x080fe200078fdaff */
[C---:B------:R-:W-:Y:S01]  /*75d0*/  VIADD R6, R47.reuse, 0x120 ;  /* 0x000001202f067836 */ /* 0x040fe20000000000 */
[----:B------:R-:W-:Y:S01]  /*75e0*/  LEA.HI.SX32 R140, R140, R47, 0x1b ;  /* 0x0000002f8c8c7211 */ /* 0x000fe200078fdaff */
[----:B------:R2:W-:Y:S01]  /*75f0*/  STS.U16 [R29+0x880], R62 ;  /* 0x0008803e1d007388 */ /* 0x0005e20000000400 */
[----:B------:R-:W-:-:S02]  /*7600*/  ISETP.GE.AND P0, PT, R47, 0x4, PT ;  /* 0x000000042f00780c */ /* 0x000fc40003f06270 */
[----:B------:R-:W-:Y:S01]  /*7610*/  LEA.HI.SX32 R6, R6, R47, 0x1b ;  /* 0x0000002f06067211 */ /* 0x000fe200078fdaff */
[----:B------:R-:W3:Y:S01]  /*7620*/  SHFL.UP PT, R7, R210, 0x4, RZ ;  /* 0x04800000d2077989 */ /* 0x000ee200000e00ff */
[----:B--2---:R-:W-:-:S03]  /*7630*/  LEA R62, R140, UR4, 0x1 ;  /* 0x000000048c3e7c11 */ /* 0x004fc6000f8e08ff */
[----:B------:R-:W-:Y:S04]  /*7640*/  STS.U16 [R59+0x8c0], R132 ;  /* 0x0008c0843b007388 */ /* 0x000fe80000000400 */
[----:B------:R-:W-:Y:S04]  /*7650*/  STS.U16 [R57+0x900], R134 ;  /* 0x0009008639007388 */ /* 0x000fe80000000400 */
[----:B------:R2:W-:Y:S01]  /*7660*/  STS.U16 [R62+0x940], R65 ;  /* 0x000940413e007388 */ /* 0x0005e20000000400 */
[----:B0-----:R-:W-:Y:S01]  /*7670*/  FMUL.FTZ R211, R210, R73 ;  /* 0x00000049d2d37220 */ /* 0x001fe20000410000 */
[----:B--2---:R-:W-:Y:S01]  /*7680*/  LEA R65, R6, UR4, 0x1 ;  /* 0x0000000406417c11 */ /* 0x004fe2000f8e08ff */
[----:B------:R-:W-:-:S02]  /*7690*/  FMUL.FTZ R6, R210, R71 ;  /* 0x00000047d2067220 */ /* 0x000fc40000410000 */
[C---:B------:R-:W-:Y:S02]  /*76a0*/  FFMA.FTZ R211, R12.reuse, R71, -R211 ;  /* 0x000000470cd37223 */ /* 0x040fe400000108d3 */
[----:B------:R-:W-:Y:S01]  /*76b0*/  FFMA.FTZ R6, R12, R73, R6 ;  /* 0x000000490c067223 */ /* 0x000fe20000010006 */
[----:B------:R-:W-:-:S03]  /*76c0*/  IADD3 R134, R47, 0xe0, RZ ;  /* 0x000000e02f867810 */ /* 0x000fc60007ffe0ff */
[----:B------:R-:W-:Y:S01]  /*76d0*/  @P0 FADD.FTZ R15, R15, R6 ;  /* 0x000000060f0f0221 */ /* 0x000fe20000010000 */
[----:B------:R-:W-:Y:S01]  /*76e0*/  @P0 FADD.FTZ R14, R14, R211 ;  /* 0x000000d30e0e0221 */ /* 0x000fe20000010000 */
[----:B------:R-:W-:Y:S01]  /*76f0*/  LEA.HI.SX32 R134, R134, R47, 0x1b ;  /* 0x0000002f86867211 */ /* 0x000fe200078fdaff */
[----:B-1----:R-:W-:Y:S02]  /*7700*/  FMUL.FTZ R71, R210, R5 ;  /* 0x00000005d2477220 */ /* 0x002fe40000410000 */
[----:B------:R-:W0:Y:S01]  /*7710*/  SHFL.UP PT, R213, R15, 0x8, RZ ;  /* 0x050000000fd57989 */ /* 0x000e2200000e00ff */
[----:B------:R-:W-:Y:S01]  /*7720*/  LEA R63, R63, UR4, 0x1 ;  /* 0x000000043f3f7c11 */ /* 0x000fe2000f8e08ff */
[C---:B------:R-:W-:Y:S01]  /*7730*/  VIADD R6, R47.reuse, 0x140 ;  /* 0x000001402f067836 */ /* 0x040fe20000000000 */
[----:B------:R-:W-:Y:S01]  /*7740*/  IADD3 R132, R47, 0x100, RZ ;  /* 0x000001002f847810 */ /* 0x000fe20007ffe0ff */
[----:B------:R-:W1:Y:S01]  /*7750*/  SHFL.UP PT, R211, R14, 0x8, RZ ;  /* 0x050000000ed37989 */ /* 0x000e6200000e00ff */
[----:B------:R-:W-:Y:S01]  /*7760*/  LEA R67, R134, UR4, 0x1 ;  /* 0x0000000486437c11 */ /* 0x000fe2000f8e08ff */
[-C--:B---3--:R-:W-:Y:S01]  /*7770*/  FFMA.FTZ R71, R12, R7.reuse, R71 ;  /* 0x000000070c477223 */ /* 0x088fe20000010047 */
[----:B------:R-:W-:Y:S01]  /*7780*/  FMUL.FTZ R7, R210, R7 ;  /* 0x00000007d2077220 */ /* 0x000fe20000410000 */
[----:B------:R2:W-:Y:S01]  /*7790*/  STS.U16 [R61+0x980], R66 ;  /* 0x000980423d007388 */ /* 0x0005e20000000400 */
[----:B------:R-:W-:-:S03]  /*77a0*/  LEA.HI.SX32 R132, R132, R47, 0x1b ;  /* 0x0000002f84847211 */ /* 0x000fc600078fdaff */
[----:B------:R-:W-:Y:S01]  /*77b0*/  STS.U16 [R63+0x9c0], R126 ;  /* 0x0009c07e3f007388 */ /* 0x000fe20000000400 */
[----:B------:R-:W-:-:S03]  /*77c0*/  @P0 FFMA.FTZ R12, R12, R5, -R7 ;  /* 0x000000050c0c0223 */ /* 0x000fc60000010807 */
[----:B------:R3:W-:Y:S01]  /*77d0*/  STS.U16 [R67+0xa00], R70 ;  /* 0x000a004643007388 */ /* 0x0007e20000000400 */
[----:B------:R-:W-:Y:S02]  /*77e0*/  FSEL R210, R210, R71, !P0 ;  /* 0x00000047d2d27208 */ /* 0x000fe40004000000 */
[----:B--2---:R-:W-:Y:S01]  /*77f0*/  LEA R66, R132, UR4, 0x1 ;  /* 0x0000000484427c11 */ /* 0x004fe2000f8e08ff */
[----:B------:R-:W2:Y:S01]  /*7800*/  SHFL.UP PT, R5, R12, 0x8, RZ ;  /* 0x050000000c057989 */ /* 0x000ea200000e00ff */
[-C--:B---3--:R-:W-:Y:S02]  /*7810*/  LEA.HI.SX32 R70, R6, R47.reuse, 0x1b ;  /* 0x0000002f06467211 */ /* 0x088fe400078fdaff */
[C---:B------:R-:W-:Y:S01]  /*7820*/  IADD3 R6, R47.reuse, 0x180, RZ ;  /* 0x000001802f067810 */ /* 0x040fe20007ffe0ff */
[----:B------:R-:W-:Y:S03]  /*7830*/  STS.U16 [R66+0xa40], R69 ;  /* 0x000a404542007388 */ /* 0x000fe60000000400 */
[----:B------:R-:W-:Y:S01]  /*7840*/  LEA.HI.SX32 R6, R6, R47, 0x1b ;  /* 0x0000002f06067211 */ /* 0x000fe200078fdaff */
[----:B------:R-:W3:Y:S01]  /*7850*/  SHFL.UP PT, R7, R210, 0x8, RZ ;  /* 0x05000000d2077989 */ /* 0x000ee200000e00ff */
[----:B------:R-:W-:-:S02]  /*7860*/  IADD3 R126, R47, 0x160, RZ ;  /* 0x000001602f7e7810 */ /* 0x000fc40007ffe0ff */
[----:B------:R-:W-:Y:S01]  /*7870*/  LEA R71, R6, UR4, 0x1 ;  /* 0x0000000406477c11 */ /* 0x000fe2000f8e08ff */
[----:B------:R4:W-:Y:S01]  /*7880*/  STS.U16 [R65+0xa80], R72 ;  /* 0x000a804841007388 */ /* 0x0009e20000000400 */
[C---:B------:R-:W-:Y:S02]  /*7890*/  IADD3 R6, R47.reuse, 0x1c0, RZ ;  /* 0x000001c02f067810 */ /* 0x040fe40007ffe0ff */
[C---:B------:R-:W-:Y:S02]  /*78a0*/  ISETP.GE.AND P0, PT, R47.reuse, 0x8, PT ;  /* 0x000000082f00780c */ /* 0x040fe40003f06270 */
[----:B------:R-:W-:Y:S02]  /*78b0*/  LEA.HI.SX32 R126, R126, R47, 0x1b ;  /* 0x0000002f7e7e7211 */ /* 0x000fe400078fdaff */
[----:B------:R-:W-:Y:S02]  /*78c0*/  LEA R70, R70, UR4, 0x1 ;  /* 0x0000000446467c11 */ /* 0x000fe4000f8e08ff */
[----:B----4-:R-:W-:-:S04]  /*78d0*/  IADD3 R72, R47, 0x1a0, RZ ;  /* 0x000001a02f487810 */ /* 0x010fc80007ffe0ff */
[-C--:B------:R-:W-:Y:S02]  /*78e0*/  LEA.HI.SX32 R73, R72, R47.reuse, 0x1b ;  /* 0x0000002f48497211 */ /* 0x080fe400078fdaff */
        /* <DEDUP_REMOVED lines=12> */
[----:B------:R-:W-:Y:S01]  /*79b0*/  STS.U16 [R73+0xb80], R120 ;  /* 0x000b807849007388 */ /* 0x000fe20000000400 */
[----:B--2---:R-:W-:-:S03]  /*79c0*/  FMUL.FTZ R121, R210, R5 ;  /* 0x00000005d2797220 */ /* 0x004fc60000410000 */
[----:B------:R-:W0:Y:S01]  /*79d0*/  SHFL.UP PT, R120, R14, 0x10, RZ ;  /* 0x060000000e787989 */ /* 0x000e2200000e00ff */
[----:B------:R-:W-:Y:S02]  /*79e0*/  VIADD R126, R47, 0x1e0 ;  /* 0x000001e02f7e7836 */ /* 0x000fe40000000000 */
[-C--:B---3--:R-:W-:Y:S01]  /*79f0*/  FMUL.FTZ R6, R210, R7.reuse ;  /* 0x00000007d2067220 */ /* 0x088fe20000410000 */
[----:B------:R-:W1:Y:S01]  /*7a00*/  SHFL.UP PT, R122, R15, 0x10, RZ ;  /* 0x060000000f7a7989 */ /* 0x000e6200000e00ff */
[C---:B------:R-:W-:Y:S02]  /*7a10*/  FFMA.FTZ R121, R12.reuse, R7, R121 ;  /* 0x000000070c797223 */ /* 0x040fe40000010079 */
[----:B------:R-:W-:Y:S01]  /*7a20*/  @P0 FFMA.FTZ R12, R12, R5, -R6 ;  /* 0x000000050c0c0223 */ /* 0x000fe20000010806 */
[----:B------:R-:W-:Y:S02]  /*7a30*/  LEA.HI.SX32 R126, R126, R47, 0x1b ;  /* 0x0000002f7e7e7211 */ /* 0x000fe400078fdaff */
[----:B------:R-:W-:-:S02]  /*7a40*/  LEA R72, R72, UR4, 0x1 ;  /* 0x0000000448487c11 */ /* 0x000fc4000f8e08ff */
[----:B------:R-:W-:Y:S01]  /*7a50*/  FSEL R121, R210, R121, !P0 ;  /* 0x00000079d2797208 */ /* 0x000fe20004000000 */
[----:B------:R-:W2:Y:S01]  /*7a60*/  SHFL.UP PT, R5, R12, 0x10, RZ ;  /* 0x060000000c057989 */ /* 0x000ea200000e00ff */
[----:B------:R-:W-:Y:S02]  /*7a70*/  LEA R74, R126, UR4, 0x1 ;  /* 0x000000047e4a7c11 */ /* 0x000fe4000f8e08ff */
[----:B------:R-:W-:Y:S01]  /*7a80*/  ISETP.NE.AND P0, PT, R52, RZ, PT ;  /* 0x000000ff3400720c */ /* 0x000fe20003f05270 */
[----:B------:R-:W-:Y:S03]  /*7a90*/  STS.U16 [R72+0xbc0], R123 ;  /* 0x000bc07b48007388 */ /* 0x000fe60000000400 */
[----:B------:R-:W-:Y:S01]  /*7aa0*/  ISETP.EQ.OR P0, PT, R43, RZ, P0 ;  /* 0x000000ff2b00720c */ /* 0x000fe20000702670 */
[----:B------:R-:W3:Y:S04]  /*7ab0*/  SHFL.UP PT, R6, R121, 0x10, RZ ;  /* 0x0600000079067989 */ /* 0x000ee800000e00ff */
[----:B------:R-:W-:Y:S04]  /*7ac0*/  STS.U16 [R74+0xc00], R119 ;  /* 0x000c00774a007388 */ /* 0x000fe80000000400 */
[----:B------:R0:W-:Y:S04]  /*7ad0*/  STS.U16 [R9+0xc40], R124 ;  /* 0x000c407c09007388 */ /* 0x0001e80000000400 */
[----:B------:R4:W-:Y:S04]  /*7ae0*/  STS.U16 [R8+0xc80], R125 ;  /* 0x000c807d08007388 */ /* 0x0009e80000000400 */
[----:B------:R-:W-:Y:S04]  /*7af0*/  STS.U16 [R24+0xcc0], R127 ;  /* 0x000cc07f18007388 */ /* 0x000fe80000000400 */
[----:B------:R-:W-:Y:S01]  /*7b00*/  STS.U16 [R25+0xd00], R128 ;  /* 0x000d008019007388 */ /* 0x000fe20000000400 */
[----:B0-----:R-:W-:-:S03]  /*7b10*/  FMUL.FTZ R9, R121, R120 ;  /* 0x0000007879097220 */ /* 0x001fc60000410000 */
[----:B------:R-:W-:Y:S04]  /*7b20*/  STS.U16 [R13+0xd40], R130 ;  /* 0x000d40820d007388 */ /* 0x000fe80000000400 */
[----:B------:R-:W-:Y:S01]  /*7b30*/  STS.U16 [R10+0xd80], R129 ;  /* 0x000d80810a007388 */ /* 0x000fe20000000400 */
[----:B-1----:R-:W-:-:S03]  /*7b40*/  FMUL.FTZ R7, R121, R122 ;  /* 0x0000007a79077220 */ /* 0x002fc60000410000 */
[----:B------:R0:W-:Y:S01]  /*7b50*/  STS.U16 [R11+0xdc0], R136 ;  /* 0x000dc0880b007388 */ /* 0x0001e20000000400 */
[----:B------:R-:W-:-:S03]  /*7b60*/  FFMA.FTZ R122, R12, R122, R9 ;  /* 0x0000007a0c7a7223 */ /* 0x000fc60000010009 */
[----:B------:R1:W-:Y:S01]  /*7b70*/  STS.U16 [R4+0xe00], R139 ;  /* 0x000e008b04007388 */ /* 0x0003e20000000400 */
[----:B------:R-:W-:-:S03]  /*7b80*/  MOV R9, RZ ;  /* 0x000000ff00097202 */ /* 0x000fc60000000f00 */
[----:B------:R-:W-:Y:S01]  /*7b90*/  STS.U16 [R110+0xe40], R141 ;  /* 0x000e408d6e007388 */ /* 0x000fe20000000400 */
[----:B----4-:R-:W-:Y:S02]  /*7ba0*/  MOV R8, 0x3f800000 ;  /* 0x3f80000000087802 */ /* 0x010fe40000000f00 */
[----:B0-----:R-:W-:Y:S01]  /*7bb0*/  CS2R R10, SRZ ;  /* 0x00000000000a7805 */ /* 0x001fe2000001ff00 */
[----:B------:R-:W-:Y:S01]  /*7bc0*/  STS.U16 [R112+0xe80], R143 ;  /* 0x000e808f70007388 */ /* 0x000fe20000000400 */
[----:B------:R-:W-:-:S03]  /*7bd0*/  ISETP.GE.AND P2, PT, R47, 0x10, PT ;  /* 0x000000102f00780c */ /* 0x000fc60003f46270 */
[----:B------:R-:W-:Y:S01]  /*7be0*/  STS.U16 [R113+0xec0], R148 ;  /* 0x000ec09471007388 */ /* 0x000fe20000000400 */
[----:B-1----:R-:W-:-:S03]  /*7bf0*/  @!P0 LEA R4, R109, UR4, 0x4 ;  /* 0x000000046d048c11 */ /* 0x002fc6000f8e20ff */
[----:B------:R-:W-:Y:S04]  /*7c00*/  STS.U16 [R114+0xf00], R151 ;  /* 0x000f009772007388 */ /* 0x000fe80000000400 */
[----:B------:R-:W-:Y:S04]  /*7c10*/  STS.U16 [R115+0xf40], R150 ;  /* 0x000f409673007388 */ /* 0x000fe80000000400 */
[----:B------:R-:W-:Y:S01]  /*7c20*/  STS.U16 [R116+0xf80], R155 ;  /* 0x000f809b74007388 */ /* 0x000fe20000000400 */
[----:B------:R-:W-:-:S03]  /*7c30*/  FFMA.FTZ R13, R12, R120, -R7 ;  /* 0x000000780c0d7223 */ /* 0x000fc60000010807 */
[----:B------:R-:W-:Y:S01]  /*7c40*/  STS.U16 [R117+0xfc0], R154 ;  /* 0x000fc09a75007388 */ /* 0x000fe20000000400 */
[----:B--2---:R-:W-:-:S03]  /*7c50*/  FMUL.FTZ R7, R121, R5 ;  /* 0x0000000579077220 */ /* 0x004fc60000410000 */
[----:B------:R-:W-:Y:S01]  /*7c60*/  STS.U16 [R118+0x1000], R163 ;  /* 0x001000a376007388 */ /* 0x000fe20000000400 */
[----:B------:R-:W-:-:S03]  /*7c70*/  NOP ;  /* 0x0000000000007918 */ /* 0x000fc60000000000 */
[----:B------:R-:W0:Y:S01]  /*7c80*/  @!P0 LDS.128 R8, [R4+0x10c0] ;  /* 0x0010c00004088984 */ /* 0x000e220000000c00 */
[----:B------:R-:W-:Y:S01]  /*7c90*/  ISETP.NE.AND P0, PT, R47, 0x1f, PT ;  /* 0x0000001f2f00780c */ /* 0x000fe20003f05270 */
[-C--:B---3--:R-:W-:Y:S01]  /*7ca0*/  FFMA.FTZ R24, R12, R6.reuse, R7 ;  /* 0x000000060c187223 */ /* 0x088fe20000010007 */
        /* <DEDUP_REMOVED lines=49> */
[----:B0-----:R-:W-:Y:S01]  /*7fc0*/  @!P2 MOV R211, R9 ;  /* 0x0000000900d3a202 */ /* 0x001fe20000000f00 */
[----:B-1----:R-:W-:Y:S01]  /*7fd0*/  @!P2 IMAD.MOV.U32 R212, RZ, RZ, R8 ;  /* 0x000000ffffd4a224 */ /* 0x002fe200078e0008 */
[----:B--2---:R-:W-:-:S03]  /*7fe0*/  @!P2 MOV R163, R11 ;  /* 0x0000000b00a3a202 */ /* 0x004fc60000000f00 */
        /* <DEDUP_REMOVED lines=71> */
.L_x_1680:
[----:B------:R-:W-:Y:S05]  /*8460*/  BSYNC B0 ;  /* 0x0000000000007941 */ /* 0x000fea0003800000 */
.L_x_1679:
[----:B------:R-:W-:Y:S01]  /*8470*/  FADD.FTZ R171, R156, R171 ;  /* 0x000000ab9cab7221 */ /* 0x000fe20000010000 */
[----:B------:R-:W-:Y:S01]  /*8480*/  FADD.FTZ R157, R157, R12 ;  /* 0x0000000c9d9d7221 */ /* 0x000fe20000010000 */
[----:B0-----:R-:W-:Y:S01]  /*8490*/  SHF.L.U32 R4, R151, 0x10, RZ ;  /* 0x0000001097047819 */ /* 0x001fe200000006ff */
[----:B------:R-:W-:Y:S01]  /*84a0*/  FMUL.FTZ R155, R155, R137 ;  /* 0x000000899b9b7220 */ /* 0x000fe20000410000 */
[C---:B------:R-:W-:Y:S01]  /*84b0*/  FMUL.FTZ R5, R162.reuse, R171 ;  /* 0x000000aba2057220 */ /* 0x040fe20000410000 */
[----:B------:R-:W-:Y:S01]  /*84c0*/  FMUL.FTZ R7, R162, R157 ;  /* 0x0000009da2077220 */ /* 0x000fe20000410000 */
[----:B------:R-:W-:Y:S01]  /*84d0*/  SHF.L.U32 R148, R148, 0x10, RZ ;  /* 0x0000001094947819 */ /* 0x000fe200000006ff */
[----:B------:R-:W-:Y:S01]  /*84e0*/  FFMA.FTZ R4, R4, R135, -R155 ;  /* 0x0000008704047223 */ /* 0x000fe2000001089b */
[C---:B------:R-:W-:Y:S01]  /*84f0*/  FFMA.FTZ R5, R166.reuse, R157, -R5 ;  /* 0x0000009da6057223 */ /* 0x040fe20000010805 */
[----:B------:R-:W-:Y:S01]  /*8500*/  FFMA.FTZ R166, R166, R171, R7 ;  /* 0x000000aba6a67223 */ /* 0x000fe20000010007 */
[----:B------:R-:W-:Y:S01]  /*8510*/  SHF.L.U32 R139, R139, 0x10, RZ ;  /* 0x000000108b8b7819 */ /* 0x000fe200000006ff */
[----:B------:R-:W-:Y:S01]  /*8520*/  FFMA.FTZ R75, R4, 2, R75 ;  /* 0x40000000044b7823 */ /* 0x000fe2000001004b */
[----:B------:R-:W-:Y:S01]  /*8530*/  FADD.FTZ R164, R164, R5 ;  /* 0x00000005a4a47221 */ /* 0x000fe20000010000 */
[----:B------:R-:W-:Y:S01]  /*8540*/  FADD.FTZ R166, R165, R166 ;  /* 0x000000a6a5a67221 */ /* 0x000fe20000010000 */
[----:B------:R-:W-:Y:S01]  /*8550*/  SHF.L.U32 R4, R141, 0x10, RZ ;  /* 0x000000108d047819 */ /* 0x000fe200000006ff */
[----:B------:R-:W-:Y:S01]  /*8560*/  FMUL.FTZ R7, R148, R147 ;  /* 0x0000009394077220 */ /* 0x000fe20000410000 */
[----:B------:R-:W-:Y:S01]  /*8570*/  FMUL.FTZ R6, R139, R167 ;  /* 0x000000a78b067220 */ /* 0x000fe20000410000 */
[C---:B------:R-:W-:Y:S01]  /*8580*/  FMUL.FTZ R5, R173.reuse, R166 ;  /* 0x000000a6ad057220 */ /* 0x040fe20000410000 */
[-C--:B------:R-:W-:Y:S01]  /*8590*/  FMUL.FTZ R173, R173, R164.reuse ;  /* 0x000000a4adad7220 */ /* 0x080fe20000410000 */
[----:B------:R-:W-:Y:S01]  /*85a0*/  FFMA.FTZ R4, R4, R153, -R7 ;  /* 0x0000009904047223 */ /* 0x000fe20000010807 */
[----:B------:R-:W-:Y:S01]  /*85b0*/  SHF.L.U32 R129, R129, 0x10, RZ ;  /* 0x0000001081817819 */ /* 0x000fe200000006ff */
[C---:B------:R-:W-:Y:S01]  /*85c0*/  FFMA.FTZ R5, R176.reuse, R164, -R5 ;  /* 0x000000a4b0057223 */ /* 0x040fe20000010805 */
[----:B------:R-:W-:Y:S01]  /*85d0*/  FFMA.FTZ R176, R176, R166, R173 ;  /* 0x000000a6b0b07223 */ /* 0x000fe200000100ad */
[----:B------:R-:W-:Y:S01]  /*85e0*/  FFMA.FTZ R77, R4, 2, R77 ;  /* 0x40000000044d7823 */ /* 0x000fe2000001004d */
[----:B------:R-:W-:-:S02]  /*85f0*/  IMAD.U32 R127, R127, 0x10000, RZ ;  /* 0x000100007f7f7824 */ /* 0x000fc400078e00ff */
[----:B------:R-:W-:Y:S01]  /*8600*/  FADD.FTZ R174, R174, R5 ;  /* 0x00000005aeae7221 */ /* 0x000fe20000010000 */
[----:B------:R-:W-:Y:S01]  /*8610*/  FADD.FTZ R176, R175, R176 ;  /* 0x000000b0afb07221 */ /* 0x000fe20000010000 */
[----:B------:R-:W-:Y:S01]  /*8620*/  SHF.L.U32 R154, R154, 0x10, RZ ;  /* 0x000000109a9a7819 */ /* 0x000fe200000006ff */
[----:B------:R-:W-:Y:S02]  /*8630*/  IMAD.U32 R150, R150, 0x10000, RZ ;  /* 0x0001000096967824 */ /* 0x000fe400078e00ff */
[C---:B------:R-:W-:Y:S01]  /*8640*/  FMUL.FTZ R5, R177.reuse, R174 ;  /* 0x000000aeb1057220 */ /* 0x040fe20000410000 */
[-C--:B------:R-:W-:Y:S01]  /*8650*/  FMUL.FTZ R177, R177, R176.reuse ;  /* 0x000000b0b1b17220 */ /* 0x080fe20000410000 */
[----:B------:R-:W-:Y:S01]  /*8660*/  SHF.L.U32 R121, R121, 0x10, RZ ;  /* 0x0000001079797819 */ /* 0x000fe200000006ff */
[----:B------:R-:W-:Y:S01]  /*8670*/  FMUL.FTZ R9, R154, R145 ;  /* 0x000000919a097220 */ /* 0x000fe20000410000 */
[C---:B------:R-:W-:Y:S01]  /*8680*/  FFMA.FTZ R4, R180.reuse, R176, R5 ;  /* 0x000000b0b4047223 */ /* 0x040fe20000010005 */
[----:B------:R-:W-:Y:S01]  /*8690*/  FFMA.FTZ R177, R180, R174, -R177 ;  /* 0x000000aeb4b17223 */ /* 0x000fe200000108b1 */
[----:B------:R-:W-:Y:S01]  /*86a0*/  SHF.L.U32 R5, R134, 0x10, RZ ;  /* 0x0000001086057819 */ /* 0x000fe200000006ff */
[----:B------:R-:W-:Y:S01]  /*86b0*/  FFMA.FTZ R9, R150, R144, -R9 ;  /* 0x0000009096097223 */ /* 0x000fe20000010809 */
[----:B------:R-:W-:Y:S01]  /*86c0*/  FADD.FTZ R179, R179, R4 ;  /* 0x00000004b3b37221 */ /* 0x000fe20000010000 */
[----:B------:R-:W-:Y:S01]  /*86d0*/  FADD.FTZ R177, R178, R177 ;  /* 0x000000b1b2b17221 */ /* 0x000fe20000010000 */
[----:B------:R-:W-:-:S02]  /*86e0*/  IMAD.U32 R119, R119, 0x10000, RZ ;  /* 0x0001000077777824 */ /* 0x000fc400078e00ff */
[----:B------:R-:W-:Y:S01]  /*86f0*/  FFMA.FTZ R6, R5, R168, -R6 ;  /* 0x000000a805067223 */ /* 0x000fe20000010806 */
[C---:B------:R-:W-:Y:S01]  /*8700*/  FMUL.FTZ R4, R184.reuse, R179 ;  /* 0x000000b3b8047220 */ /* 0x040fe20000410000 */
[-C--:B------:R-:W-:Y:S01]  /*8710*/  FMUL.FTZ R184, R184, R177.reuse ;  /* 0x000000b1b8b87220 */ /* 0x080fe20000410000 */
[----:B------:R-:W-:Y:S01]  /*8720*/  FFMA.FTZ R76, R9, 2, R76 ;  /* 0x40000000094c7823 */ /* 0x000fe2000001004c */
[----:B------:R-:W-:Y:S01]  /*8730*/  FFMA.FTZ R79, R6, 2, R79 ;  /* 0x40000000064f7823 */ /* 0x000fe2000001004f */
[C---:B------:R-:W-:Y:S01]  /*8740*/  FFMA.FTZ R4, R181.reuse, R177, -R4 ;  /* 0x000000b1b5047223 */ /* 0x040fe20000010804 */
[----:B------:R-:W-:Y:S01]  /*8750*/  FFMA.FTZ R181, R181, R179, R184 ;  /* 0x000000b3b5b57223 */ /* 0x000fe200000100b8 */
[----:B------:R-:W-:Y:S01]  /*8760*/  SHF.L.U32 R136, R136, 0x10, RZ ;  /* 0x0000001088887819 */ /* 0x000fe200000006ff */
[----:B------:R-:W-:Y:S02]  /*8770*/  IMAD.U32 R132, R132, 0x10000, RZ ;  /* 0x0001000084847824 */ /* 0x000fe400078e00ff */
[----:B------:R-:W-:Y:S01]  /*8780*/  FADD.FTZ R10, R183, R4 ;  /* 0x00000004b70a7221 */ /* 0x000fe20000010000 */
[----:B------:R-:W-:Y:S01]  /*8790*/  FADD.FTZ R8, R182, R181 ;  /* 0x000000b5b6087221 */ /* 0x000fe20000010000 */
[----:B------:R-:W-:Y:S01]  /*87a0*/  FMUL.FTZ R4, R129, R176 ;  /* 0x000000b081047220 */ /* 0x000fe20000410000 */
[----:B------:R-:W-:Y:S01]  /*87b0*/  FMUL.FTZ R7, R136, R171 ;  /* 0x000000ab88077220 */ /* 0x000fe20000410000 */
[----:B------:R-:W-:Y:S01]  /*87c0*/  SHF.L.U32 R130, R130, 0x10, RZ ;  /* 0x0000001082827819 */ /* 0x000fe200000006ff */
[C---:B------:R-:W-:Y:S01]  /*87d0*/  FMUL.FTZ R5, R185.reuse, R8 ;  /* 0x00000008b9057220 */ /* 0x040fe20000410000 */
[----:B------:R-:W-:Y:S01]  /*87e0*/  FMUL.FTZ R185, R185, R10 ;  /* 0x0000000ab9b97220 */ /* 0x000fe20000410000 */
[----:B------:R-:W-:Y:S01]  /*87f0*/  FFMA.FTZ R127, R127, R174, -R4 ;  /* 0x000000ae7f7f7223 */ /* 0x000fe20000010804 */
[----:B------:R-:W-:Y:S01]  /*8800*/  FFMA.FTZ R7, R132, R157, -R7 ;  /* 0x0000009d84077223 */ /* 0x000fe20000010807 */
[C---:B------:R-:W-:Y:S01]  /*8810*/  FFMA.FTZ R5, R186.reuse, R10, -R5 ;  /* 0x0000000aba057223 */ /* 0x040fe20000010805 */
[----:B------:R-:W-:Y:S01]  /*8820*/  FFMA.FTZ R186, R186, R8, R185 ;  /* 0x00000008baba7223 */ /* 0x000fe200000100b9 */
[----:B------:R-:W-:Y:S01]  /*8830*/  SHF.L.U32 R128, R128, 0x10, RZ ;  /* 0x0000001080807819 */ /* 0x000fe200000006ff */
[----:B------:R-:W-:Y:S01]  /*8840*/  FFMA.FTZ R80, R7, 2, R80 ;  /* 0x4000000007507823 */ /* 0x000fe20000010050 */
[----:B------:R-:W-:Y:S01]  /*8850*/  FADD.FTZ R188, R188, R5 ;  /* 0x00000005bcbc7221 */ /* 0x000fe20000010000 */
[----:B------:R-:W-:Y:S01]  /*8860*/  FADD.FTZ R186, R189, R186 ;  /* 0x000000babdba7221 */ /* 0x000fe20000010000 */
[----:B------:R-:W-:Y:S01]  /*8870*/  FMUL.FTZ R7, R130, R166 ;  /* 0x000000a682077220 */ /* 0x000fe20000410000 */
[----:B------:R-:W-:Y:S01]  /*8880*/  SHF.L.U32 R126, R126, 0x10, RZ ;  /* 0x000000107e7e7819 */ /* 0x000fe200000006ff */
[C---:B------:R-:W-:Y:S01]  /*8890*/  FMUL.FTZ R5, R187.reuse, R188 ;  /* 0x000000bcbb057220 */ /* 0x040fe20000410000 */
[----:B------:R-:W-:Y:S01]  /*88a0*/  FMUL.FTZ R187, R187, R186 ;  /* 0x000000babbbb7220 */ /* 0x000fe20000410000 */
[----:B------:R-:W-:-:S02]  /*88b0*/  VIADD R109, R109, 0x1 ;  /* 0x000000016d6d7836 */ /* 0x000fc40000000000 */
[----:B------:R-:W-:Y:S01]  /*88c0*/  FFMA.FTZ R128, R128, R164, -R7 ;  /* 0x000000a480807223 */ /* 0x000fe20000010807 */
        /* <DEDUP_REMOVED lines=28> */
[----:B------:R-:W-:Y:S02]  /*8a90*/  IMAD.U32 R140, R140, 0x10000, RZ ;  /* 0x000100008c8c7824 */ /* 0x000fe400078e00ff */
        /* <DEDUP_REMOVED lines=17> */
[-C--:B------:R-:W-:Y:S01]  /*8bb0*/  FMUL.FTZ R205, R205, R200.reuse ;  /* 0x000000c8cdcd7220 */ /* 0x080fe20000410000 */
[----:B------:R-:W-:Y:S01]  /*8bc0*/  SHF.L.U32 R112, R112, 0x10, RZ ;  /* 0x0000001070707819 */ /* 0x000fe200000006ff */
[----:B------:R-:W-:Y:S01]  /*8bd0*/  FMUL.FTZ R116, R116, R199 ;  /* 0x000000c774747220 */ /* 0x000fe20000410000 */
[C---:B------:R-:W-:Y:S01]  /*8be0*/  FFMA.FTZ R5, R208.reuse, R200, -R5 ;  /* 0x000000c8d0057223 */ /* 0x040fe20000010805 */
[-C--:B------:R-:W-:Y:S01]  /*8bf0*/  FFMA.FTZ R208, R208, R204.reuse, R205 ;  /* 0x000000ccd0d07223 */ /* 0x080fe200000100cd */
[----:B------:R-:W-:Y:S01]  /*8c00*/  SHF.L.U32 R110, R110, 0x10, RZ ;  /* 0x000000106e6e7819 */ /* 0x000fe200000006ff */
[----:B------:R-:W-:Y:S01]  /*8c10*/  FMUL.FTZ R7, R114, R204 ;  /* 0x000000cc72077220 */ /* 0x000fe20000410000 */
        /* <DEDUP_REMOVED lines=21> */
.L_x_1678:
        /* <DEDUP_REMOVED lines=9> */
[----:B------:R-:W-:Y:S02]  /*8e00*/  F2FP.BF16.F32.PACK_AB R5, R80, R79 ;  /* 0x0000004f5005723e */ /* 0x000fe400000010ff */
[----:B------:R-:W-:Y:S02]  /*8e10*/  PRMT R9, R4, 0x7632, R9 ;  /* 0x0000763204097816 */ /* 0x000fe40000000009 */
[----:B------:R-:W-:Y:S02]  /*8e20*/  F2FP.BF16.F32.PACK_AB R0, R82, R81 ;  /* 0x000000515200723e */ /* 0x000fe400000010ff */
[----:B------:R-:W-:Y:S02]  /*8e30*/  F2FP.BF16.F32.PACK_AB R4, R84, R83 ;  /* 0x000000535404723e */ /* 0x000fe400000010ff */
[C---:B------:R-:W-:Y:S02]  /*8e40*/  PRMT R11, R5.reuse, 0x7632, R11 ;  /* 0x00007632050b7816 */ /* 0x040fe4000000000b */
[----:B------:R-:W-:Y:S01]  /*8e50*/  PRMT R12, R0, 0x7610, R12 ;  /* 0x00007610000c7816 */ /* 0x000fe2000000000c */
[----:B------:R0:W-:Y:S01]  /*8e60*/  STS.U16 [R27], R6 ;  /* 0x000000061b007388 */ /* 0x0001e20000000400 */
[----:B------:R-:W-:-:S02]  /*8e70*/  PRMT R10, R5, 0x7610, R10 ;  /* 0x00007610050a7816 */ /* 0x000fc4000000000a */
[----:B------:R-:W-:Y:S01]  /*8e80*/  PRMT R13, R4, 0x7610, R13 ;  /* 0x00007610040d7816 */ /* 0x000fe2000000000d */
[----:B------:R1:W-:Y:S01]  /*8e90*/  STS.U16 [R27+0x2], R7 ;  /* 0x000002071b007388 */ /* 0x0003e20000000400 */
[----:B------:R-:W-:-:S03]  /*8ea0*/  F2FP.BF16.F32.PACK_AB R5, R86, R85 ;  /* 0x000000555605723e */ /* 0x000fc600000010ff */
[----:B------:R2:W-:Y:S01]  /*8eb0*/  STS.U16 [R27+0x4], R8 ;  /* 0x000004081b007388 */ /* 0x0005e20000000400 */
[----:B0-----:R-:W0:Y:S03]  /*8ec0*/  @!P0 LDC R6, c[0x0][0x218] ;  /* 0x00008600ff068b82 */ /* 0x001e260000000800 */
[----:B------:R3:W-:Y:S01]  /*8ed0*/  STS.U16 [R27+0x6], R9 ;  /* 0x000006091b007388 */ /* 0x0007e20000000400 */
[----:B-1----:R-:W-:Y:S02]  /*8ee0*/  PRMT R7, R0, 0x7632, R7 ;  /* 0x0000763200077816 */ /* 0x002fe40000000007 */
[----:B------:R-:W-:Y:S01]  /*8ef0*/  F2FP.BF16.F32.PACK_AB R0, R88, R87 ;  /* 0x000000575800723e */ /* 0x000fe200000010ff */
[----:B------:R1:W-:Y:S01]  /*8f00*/  STS.U16 [R27+0xa], R11 ;  /* 0x00000a0b1b007388 */ /* 0x0003e20000000400 */
[----:B--2---:R-:W-:Y:S02]  /*8f10*/  PRMT R8, R4, 0x7632, R8 ;  /* 0x0000763204087816 */ /* 0x004fe40000000008 */
[----:B------:R-:W-:Y:S01]  /*8f20*/  F2FP.BF16.F32.PACK_AB R4, R90, R89 ;  /* 0x000000595a04723e */ /* 0x000fe200000010ff */
[----:B------:R2:W-:Y:S01]  /*8f30*/  STS.U16 [R27+0xc], R12 ;  /* 0x00000c0c1b007388 */ /* 0x0005e20000000400 */
[----:B---3--:R-:W-:-:S03]  /*8f40*/  PRMT R9, R5, 0x7632, R9 ;  /* 0x0000763205097816 */ /* 0x008fc60000000009 */
[----:B------:R0:W-:Y:S01]  /*8f50*/  STS.U16 [R27+0x8], R10 ;  /* 0x0000080a1b007388 */ /* 0x0001e20000000400 */
[----:B-1----:R-:W-:-:S03]  /*8f60*/  PRMT R11, R0, 0x7632, R11 ;  /* 0x00007632000b7816 */ /* 0x002fc6000000000b */
[----:B------:R-:W-:Y:S01]  /*8f70*/  STS.U16 [R27+0xe], R7 ;  /* 0x00000e071b007388 */ /* 0x000fe20000000400 */
[----:B--2---:R-:W-:-:S03]  /*8f80*/  PRMT R12, R4, 0x7632, R12 ;  /* 0x00007632040c7816 */ /* 0x004fc6000000000c */
[----:B------:R-:W-:Y:S01]  /*8f90*/  STS.U16 [R27+0x10], R13 ;  /* 0x0000100d1b007388 */ /* 0x000fe20000000400 */
[----:B0-----:R-:W-:-:S03]  /*8fa0*/  @!P0 IMAD R10, R43, -0x200, R6 ;  /* 0xfffffe002b0a8824 */ /* 0x001fc600078e0206 */
[----:B------:R-:W-:Y:S04]  /*8fb0*/  STS.U16 [R27+0x12], R8 ;  /* 0x000012081b007388 */ /* 0x000fe80000000400 */
[----:B------:R-:W-:Y:S04]  /*8fc0*/  STS.U16 [R27+0x14], R5 ;  /* 0x000014051b007388 */ /* 0x000fe80000000400 */
[----:B------:R0:W-:Y:S04]  /*8fd0*/  STS.U16 [R27+0x16], R9 ;  /* 0x000016091b007388 */ /* 0x0001e80000000400 */
[----:B------:R1:W-:Y:S04]  /*8fe0*/  STS.U16 [R27+0x18], R0 ;  /* 0x000018001b007388 */ /* 0x0003e80000000400 */
[----:B------:R-:W-:Y:S01]  /*8ff0*/  STS.U16 [R27+0x1a], R11 ;  /* 0x00001a0b1b007388 */ /* 0x000fe20000000400 */
[----:B0-----:R-:W-:-:S03]  /*9000*/  IMAD.WIDE.U32 R8, R51, UR8, RZ ;  /* 0x0000000833087c25 */ /* 0x001fc6000f8e00ff */
[----:B------:R0:W-:Y:S01]  /*9010*/  STS.U16 [R27+0x1c], R4 ;  /* 0x00001c041b007388 */ /* 0x0001e20000000400 */
[----:B-1----:R-:W-:-:S03]  /*9020*/  IMAD R0, R209, UR8, RZ ;  /* 0x00000008d1007c24 */ /* 0x002fc6000f8e02ff */
[----:B------:R1:W-:Y:S01]  /*9030*/  STS.U16 [R27+0x1e], R12 ;  /* 0x00001e0c1b007388 */ /* 0x0003e20000000400 */
[----:B------:R-:W-:-:S03]  /*9040*/  NOP ;  /* 0x0000000000007918 */ /* 0x000fc60000000000 */
[----:B------:R-:W-:Y:S01]  /*9050*/  LDS.U16 R15, [R31] ;  /* 0x000000001f0f7984 */ /* 0x000fe20000000400 */
[----:B0-----:R-:W-:Y:S01]  /*9060*/  SHF.L.U32 R4, R43, 0x9, RZ ;  /* 0x000000092b047819 */ /* 0x001fe200000006ff */
[----:B------:R-:W-:Y:S01]  /*9070*/  IMAD R11, R51, UR9, R0 ;  /* 0x00000009330b7c24 */ /* 0x000fe2000f8e0200 */
[----:B-1----:R-:W-:Y:S01]  /*9080*/  MOV R12, R8 ;  /* 0x00000008000c7202 */ /* 0x002fe20000000f00 */
[----:B------:R-:W-:Y:S01]  /*9090*/  LDS.U16 R19, [R29+0x40] ;  /* 0x000040001d137984 */ /* 0x000fe20000000400 */
[----:B------:R-:W-:Y:S02]  /*90a0*/  SHF.R.S32.HI R5, RZ, 0x1f, R4 ;  /* 0x0000001fff057819 */ /* 0x000fe40000011404 */
[----:B------:R-:W-:Y:S01]  /*90b0*/  IADD3 R6, P2, R50, R4, RZ ;  /* 0x0000000432067210 */ /* 0x000fe20007f5e0ff */
[----:B------:R-:W-:Y:S01]  /*90c0*/  LDS.U16 R21, [R59+0x80] ;  /* 0x000080003b157984 */ /* 0x000fe20000000400 */
[----:B------:R-:W-:-:S03]  /*90d0*/  IADD3 R13, R9, R11, RZ ;  /* 0x0000000b090d7210 */ /* 0x000fc60007ffe0ff */
[----:B------:R-:W-:Y:S01]  /*90e0*/  LDS.U16 R23, [R57+0xc0] ;  /* 0x0000c00039177984 */ /* 0x000fe20000000400 */
[----:B------:R-:W-:-:S03]  /*90f0*/  IMAD.X R7, R45, 0x1, R5, P2 ;  /* 0x000000012d077824 */ /* 0x000fc600010e0605 */
        /* <DEDUP_REMOVED lines=28> */
.L_x_1683:
[----:B------:R-:W-:Y:S05]  /*92c0*/  BSYNC B0 ;  /* 0x0000000000007941 */ /* 0x000fea0003800000 */
.L_x_1682:
        /* <DEDUP_REMOVED lines=26> */
[----:B------:R-:W-:Y:S02]  /*9470*/  LOP3.LUT R11, R49, 0xc0, R52, 0xfe, !PT ;  /* 0x000000c0310b7812 */ /* 0x000fe400078efe34 */
[-C--:B------:R-:W-:Y:S01]  /*9480*/  ISETP.GE.AND P1, PT, R12, R115.reuse, PT ;  /* 0x000000730c00720c */ /* 0x080fe20003f26270 */
[----:B------:R-:W-:Y:S01]  /*9490*/  @!P5 STG.E.U16 desc[UR6][R96.64+0x80], R21 ;  /* 0x000080156000d986 */ /* 0x000fe2000c101506 */
[----:B------:R-:W-:-:S02]  /*94a0*/  ISETP.GE.AND P3, PT, R10, R115, PT ;  /* 0x000000730a00720c */ /* 0x000fc40003f66270 */
[C-C-:B------:R-:W-:Y:S01]  /*94b0*/  LOP3.LUT R13, R49.reuse, 0x100, R52.reuse, 0xfe, !PT ;  /* 0x00000100310d7812 */ /* 0x140fe200078efe34 */
[----:B------:R-:W-:Y:S01]  /*94c0*/  @!P6 STG.E.U16 desc[UR6][R96.64+0xc0], R23 ;  /* 0x0000c0176000e986 */ /* 0x000fe2000c101506 */
[--C-:B------:R-:W-:Y:S02]  /*94d0*/  LOP3.LUT R14, R49, 0x120, R52.reuse, 0xfe, !PT ;  /* 0x00000120310e7812 */ /* 0x100fe400078efe34 */
[-C--:B------:R-:W-:Y:S01]  /*94e0*/  ISETP.GE.AND P2, PT, R11, R115.reuse, PT ;  /* 0x000000730b00720c */ /* 0x080fe20003f46270 */
[----:B------:R0:W-:Y:S01]  /*94f0*/  @!P4 STG.E.U16 desc[UR6][R96.64+0x100], R25 ;  /* 0x000100196000c986 */ /* 0x0001e2000c101506 */
[----:B------:R-:W-:Y:S02]  /*9500*/  LOP3.LUT R18, R49, 0x140, R52, 0xfe, !PT ;  /* 0x0000014031127812 */ /* 0x000fe400078efe34 */
[-C--:B------:R-:W-:Y:S01]  /*9510*/  ISETP.GE.AND P6, PT, R13, R115.reuse, PT ;  /* 0x000000730d00720c */ /* 0x080fe20003fc6270 */
[----:B------:R-:W-:Y:S01]  /*9520*/  @!P1 STG.E.U16 desc[UR6][R96.64+0x1c0], R95 ;  /* 0x0001c05f60009986 */ /* 0x000fe2000c101506 */
[----:B------:R-:W-:-:S02]  /*9530*/  ISETP.GE.AND P5, PT, R14, R115, PT ;  /* 0x000000730e00720c */ /* 0x000fc40003fa6270 */
[----:B------:R-:W-:Y:S01]  /*9540*/  ISETP.GE.AND P4, PT, R18, R115, PT ;  /* 0x000000731200720c */ /* 0x000fe20003f86270 */
[----:B------:R2:W-:Y:S01]  /*9550*/  @!P3 STG.E.U16 desc[UR6][R96.64+0x140], R91 ;  /* 0x0001405b6000b986 */ /* 0x0005e2000c101506 */
[C-C-:B-1----:R-:W-:Y:S02]  /*9560*/  LOP3.LUT R19, R49.reuse, 0x160, R52.reuse, 0xfe, !PT ;  /* 0x0000016031137812 */ /* 0x142fe400078efe34 */
[----:B------:R-:W-:Y:S01]  /*9570*/  ISETP.GE.AND P1, PT, R50, R33, PT ;  /* 0x000000213200720c */ /* 0x000fe20003f26270 */
[----:B------:R1:W-:Y:S01]  /*9580*/  @!P2 STG.E.U16 desc[UR6][R96.64+0x180], R93 ;  /* 0x0001805d6000a986 */ /* 0x0003e2000c101506 */
[--C-:B------:R-:W-:Y:S01]  /*9590*/  LOP3.LUT R20, R49, 0x180, R52.reuse, 0xfe, !PT ;  /* 0x0000018031147812 */ /* 0x100fe200078efe34 */
[----:B0-----:R-:W-:Y:S01]  /*95a0*/  IMAD.WIDE.U32 R24, R51, UR8, RZ ;  /* 0x0000000833187c25 */ /* 0x001fe2000f8e00ff */
[----:B------:R-:W-:Y:S01]  /*95b0*/  LOP3.LUT R21, R49, 0x1a0, R52, 0xfe, !PT ;  /* 0x000001a031157812 */ /* 0x000fe200078efe34 */
[----:B------:R0:W-:Y:S01]  /*95c0*/  @!P6 STG.E.U16 desc[UR6][R96.64+0x200], R99 ;  /* 0x000200636000e986 */ /* 0x0001e2000c101506 */
[----:B------:R-:W-:-:S02]  /*95d0*/  ISETP.GE.AND P2, PT, R19, R115, PT ;  /* 0x000000731300720c */ /* 0x000fc40003f46270 */
[----:B------:R-:W-:Y:S01]  /*95e0*/  LOP3.LUT R23, R49, 0x1e0, R52, 0xfe, !PT ;  /* 0x000001e031177812 */ /* 0x000fe200078efe34 */
[----:B--2---:R-:W-:Y:S01]  /*95f0*/  IMAD R91, R51, UR9, R22 ;  /* 0x00000009335b7c24 */ /* 0x004fe2000f8e0216 */
[----:B------:R-:W-:Y:S01]  /*9600*/  LOP3.LUT R22, R49, 0x1c0, R52, 0xfe, !PT ;  /* 0x000001c031167812 */ /* 0x000fe200078efe34 */
[----:B------:R-:W-:Y:S01]  /*9610*/  @!P5 STG.E.U16 desc[UR6][R96.64+0x240], R101 ;  /* 0x000240656000d986 */ /* 0x000fe2000c101506 */
[-C--:B------:R-:W-:Y:S01]  /*9620*/  ISETP.GE.AND P3, PT, R20, R115.reuse, PT ;  /* 0x000000731400720c */ /* 0x080fe20003f66270 */
[----:B-1----:R-:W-:Y:S01]  /*9630*/  @!P1 IMAD.WIDE.U32 R92, R51, UR8, R4 ;  /* 0x00000008335c9c25 */ /* 0x002fe2000f8e0004 */
[-C--:B------:R-:W-:Y:S01]  /*9640*/  ISETP.GE.AND P6, PT, R21, R115.reuse, PT ;  /* 0x000000731500720c */ /* 0x080fe20003fc6270 */
[----:B------:R-:W-:Y:S01]  /*9650*/  @!P4 STG.E.U16 desc[UR6][R96.64+0x280], R103 ;  /* 0x000280676000c986 */ /* 0x000fe2000c101506 */
[-C--:B------:R-:W-:Y:S01]  /*9660*/  ISETP.GE.AND P5, PT, R22, R115.reuse, PT ;  /* 0x000000731600720c */ /* 0x080fe20003fa6270 */
[----:B------:R-:W-:Y:S01]  /*9670*/  ULDC.64 UR8, c[0x0][0x2a8] ;  /* 0x0000aa0000087ab9 */ /* 0x000fe20000000a00 */
[----:B------:R-:W-:Y:S01]  /*9680*/  ISETP.GE.AND P4, PT, R23, R115, PT ;  /* 0x000000731700720c */ /* 0x000fe20003f86270 */
[----:B------:R-:W-:Y:S01]  /*9690*/  @!P2 STG.E.U16 desc[UR6][R96.64+0x2c0], R105 ;  /* 0x0002c0696000a986 */ /* 0x000fe2000c101506 */
[----:B------:R-:W-:Y:S01]  /*96a0*/  IMAD R95, R55, UR8, RZ ;  /* 0x00000008375f7c24 */ /* 0x000fe2000f8e02ff */
[----:B------:R-:W-:Y:S01]  /*96b0*/  @!P1 IADD3 R93, R91, R93, RZ ;  /* 0x0000005d5b5d9210 */ /* 0x000fe20007ffe0ff */
[----:B------:R-:W-:Y:S01]  /*96c0*/  IMAD.IADD R25, R25, 0x1, R91 ;  /* 0x0000000119197824 */ /* 0x000fe200078e025b */
[----:B------:R-:W-:Y:S01]  /*96d0*/  IADD3 R26, P2, R50, 0x20, RZ ;  /* 0x00000020321a7810 */ /* 0x000fe20007f5e0ff */
[C---:B0-----:R-:W-:Y:S01]  /*96e0*/  IMAD R99, R56.reuse, UR9, R95 ;  /* 0x0000000938637c24 */ /* 0x041fe2000f8e025f */
[----:B------:R-:W-:Y:S01]  /*96f0*/  @!P3 STG.E.U16 desc[UR6][R96.64+0x300], R107 ;  /* 0x0003006b6000b986 */ /* 0x000fe2000c101506 */
[----:B------:R-:W-:Y:S01]  /*9700*/  IMAD.WIDE.U32 R94, R56, UR8, R24 ;  /* 0x00000008385e7c25 */ /* 0x000fe2000f8e0018 */
[----:B------:R-:W-:-:S02]  /*9710*/  IADD3.X R91, RZ, R45, RZ, P2, !PT ;  /* 0x0000002dff5b7210 */ /* 0x000fc400017fe4ff */
        /* <DEDUP_REMOVED lines=8> */
[----:B------:R-:W-:Y:S02]  /*97a0*/  @!P1 IADD3 R26, P2, R50, R92, RZ ;  /* 0x0000005c321a9210 */ /* 0x000fe40007f5e0ff */
[----:B------:R-:W-:-:S02]  /*97b0*/  IADD3 R94, P5, R24, UR8, RZ ;  /* 0x00000008185e7c10 */ /* 0x000fc4000ffbe0ff */
[----:B------:R-:W-:Y:S02]  /*97c0*/  IADD3.X R95, R5, R99, R95, P3, !PT ;  /* 0x00000063055f7210 */ /* 0x000fe40001ffe45f */
[----:B------:R-:W-:Y:S02]  /*97d0*/  @!P1 IADD3.X R93, R45, R93, R99, P2, !PT ;  /* 0x0000005d2d5d9210 */ /* 0x000fe400017fe463 */
[----:B------:R-:W-:Y:S02]  /*97e0*/  IADD3.X R28, R25, UR9, RZ, P5, !PT ;  /* 0x00000009191c7c10 */ /* 0x000fe4000affe4ff */
[C---:B------:R-:W-:Y:S02]  /*97f0*/  LEA R94, P3, R91.reuse, R94, 0x1 ;  /* 0x0000005e5b5e7211 */ /* 0x040fe400078608ff */
[----:B------:R-:W-:Y:S02]  /*9800*/  @!P1 LEA R92, P2, R26, UR8, 0x1 ;  /* 0x000000081a5c9c11 */ /* 0x000fe4000f8408ff */
[----:B------:R-:W-:-:S02]  /*9810*/  LEA.HI.X R95, R91, R28, R95, 0x1, P3 ;  /* 0x0000001c5b5f7211 */ /* 0x000fc400018f0c5f */
        /* <DEDUP_REMOVED lines=23> */
[----:B-1----:R-:W-:Y:S01]  /*9990*/  PRMT R93, RZ, 0x7610, R93 ;  /* 0x00007610ff5d7816 */ /* 0x002fe2000000005d */
        /* <DEDUP_REMOVED lines=13> */
[----:B0-----:R-:W-:Y:S02]  /*9a70*/  PRMT R97, RZ, 0x7610, R97 ;  /* 0x00007610ff617816 */ /* 0x001fe40000000061 */
        /* <DEDUP_REMOVED lines=48> */
[----:B------:R-:W-:-:S03]  /*9d80*/  IMAD.U32 R96, R38, 0x10000, RZ ;  /* 0x0001000026607824 */ /* 0x000fc600078e00ff */
[----:B------:R-:W5:Y:S01]  /*9d90*/  LDS.U16 R38, [R27+0x1c] ;  /* 0x00001c001b267984 */ /* 0x000f620000000400 */
[----:B0-----:R-:W-:-:S03]  /*9da0*/  SHF.L.U32 R98, R26, 0x10, RZ ;  /* 0x000000101a627819 */ /* 0x001fc600000006ff */
[----:B------:R-:W0:Y:S01]  /*9db0*/  LDS.U16 R26, [R27+0x1e] ;  /* 0x00001e001b1a7984 */ /* 0x000e220000000400 */
[----:B------:R-:W-:Y:S01]  /*9dc0*/  FMUL.FTZ R93, R92, -1.4426950216293334961 ;  /* 0xbfb8aa3b5c5d7820 */ /* 0x000fe20000410000 */
[----:B------:R-:W-:Y:S01]  /*9dd0*/  FMUL.FTZ R44, R42, -1.4426950216293334961 ;  /* 0xbfb8aa3b2a2c7820 */ /* 0x000fe20000410000 */
[----:B------:R-:W-:-:S04]  /*9de0*/  FMUL.FTZ R64, R58, -1.4426950216293334961 ;  /* 0xbfb8aa3b3a407820 */ /* 0x000fc80000410000 */
[----:B------:R-:W0:Y:S01]  /*9df0*/  MUFU.EX2 R93, R93 ;  /* 0x0000005d005d7308 */ /* 0x000e220000000800 */
[----:B-1----:R-:W-:Y:S02]  /*9e00*/  SHF.L.U32 R28, R28, 0x10, RZ ;  /* 0x000000101c1c7819 */ /* 0x002fe400000006ff */
[----:B--2---:R-:W-:Y:S02]  /*9e10*/  SHF.L.U32 R32, R32, 0x10, RZ ;  /* 0x0000001020207819 */ /* 0x004fe400000006ff */
[----:B---3--:R-:W-:Y:S01]  /*9e20*/  SHF.L.U32 R34, R34, 0x10, RZ ;  /* 0x0000001022227819 */ /* 0x008fe200000006ff */
[----:B------:R-:W-:Y:S01]  /*9e30*/  FMUL.FTZ R95, R94, -1.4426950216293334961 ;  /* 0xbfb8aa3b5e5f7820 */ /* 0x000fe20000410000 */
[----:B------:R-:W-:Y:S01]  /*9e40*/  FMUL.FTZ R97, R96, -1.4426950216293334961 ;  /* 0xbfb8aa3b60617820 */ /* 0x000fe20000410000 */
[----:B----4-:R-:W-:Y:S01]  /*9e50*/  SHF.L.U32 R100, R30, 0x10, RZ ;  /* 0x000000101e647819 */ /* 0x010fe200000006ff */
[----:B------:R-:W-:Y:S01]  /*9e60*/  FMUL.FTZ R48, R46, -1.4426950216293334961 ;  /* 0xbfb8aa3b2e307820 */ /* 0x000fe20000410000 */
[----:B------:R-:W-:Y:S01]  /*9e70*/  FMUL.FTZ R91, R68, -1.4426950216293334961 ;  /* 0xbfb8aa3b445b7820 */ /* 0x000fe20000410000 */
[----:B-----5:R-:W-:Y:S01]  /*9e80*/  SHF.L.U32 R104, R36, 0x10, RZ ;  /* 0x0000001024687819 */ /* 0x020fe200000006ff */
[----:B------:R-:W-:Y:S01]  /*9e90*/  IMAD.U32 R102, R40, 0x10000, RZ ;  /* 0x0001000028667824 */ /* 0x000fe200078e00ff */
[----:B------:R-:W1:Y:S01]  /*9ea0*/  MUFU.EX2 R44, R44 ;  /* 0x0000002c002c7308 */ /* 0x000e620000000800 */
[----:B------:R-:W-:Y:S01]  /*9eb0*/  FMUL.FTZ R30, R28, -1.4426950216293334961 ;  /* 0xbfb8aa3b1c1e7820 */ /* 0x000fe20000410000 */
[----:B------:R-:W-:Y:S01]  /*9ec0*/  FMUL.FTZ R40, R32, -1.4426950216293334961 ;  /* 0xbfb8aa3b20287820 */ /* 0x000fe20000410000 */
[----:B------:R-:W-:Y:S01]  /*9ed0*/  FMUL.FTZ R36, R34, -1.4426950216293334961 ;  /* 0xbfb8aa3b22247820 */ /* 0x000fe20000410000 */
[----:B------:R-:W-:Y:S01]  /*9ee0*/  SHF.L.U32 R38, R38, 0x10, RZ ;  /* 0x0000001026267819 */ /* 0x000fe200000006ff */
[----:B------:R-:W-:-:S03]  /*9ef0*/  FMUL.FTZ R99, R98, -1.4426950216293334961 ;  /* 0xbfb8aa3b62637820 */ /* 0x000fc60000410000 */
[----:B------:R-:W2:Y:S01]  /*9f00*/  MUFU.EX2 R64, R64 ;  /* 0x0000004000407308 */ /* 0x000ea20000000800 */
[----:B------:R-:W-:Y:S01]  /*9f10*/  FMUL.FTZ R101, R100, -1.4426950216293334961 ;  /* 0xbfb8aa3b64657820 */ /* 0x000fe20000410000 */
[----:B------:R-:W-:Y:S01]  /*9f20*/  FMUL.FTZ R103, R102, -1.4426950216293334961 ;  /* 0xbfb8aa3b66677820 */ /* 0x000fe20000410000 */
[----:B------:R-:W-:Y:S01]  /*9f30*/  FMUL.FTZ R105, R104, -1.4426950216293334961 ;  /* 0xbfb8aa3b68697820 */ /* 0x000fe20000410000 */
[----:B0-----:R-:W-:-:S04]  /*9f40*/  SHF.L.U32 R106, R26, 0x10, RZ ;  /* 0x000000101a6a7819 */ /* 0x001fc800000006ff */
[----:B------:R-:W0:Y:S01]  /*9f50*/  MUFU.EX2 R95, R95 ;  /* 0x0000005f005f7308 */ /* 0x000e220000000800 */
[----:B------:R-:W-:Y:S01]  /*9f60*/  FMUL.FTZ R26, R38, -1.4426950216293334961 ;  /* 0xbfb8aa3b261a7820 */ /* 0x000fe20000410000 */
[----:B------:R-:W-:-:S06]  /*9f70*/  FMUL.FTZ R107, R106, -1.4426950216293334961 ;  /* 0xbfb8aa3b6a6b7820 */ /* 0x000fcc0000410000 */
[----:B------:R-:W3:Y:S01]  /*9f80*/  MUFU.EX2 R97, R97 ;  /* 0x0000006100617308 */ /* 0x000ee20000000800 */
[----:B------:R-:W-:-:S07]  /*9f90*/  FADD.FTZ R93, R93, 1 ;  /* 0x3f8000005d5d7421 */ /* 0x000fce0000010000 */
        /* <DEDUP_REMOVED lines=9> */
[----:B------:R-:W5:Y:S01]  /*a030*/  MUFU.EX2 R107, R107 ;  /* 0x0000006b006b7308 */ /* 0x000f620000000800 */
[----:B-1----:R-:W-:Y:S01]  /*a040*/  FADD.FTZ R44, R44, 1 ;  /* 0x3f8000002c2c7421 */ /* 0x002fe20000010000 */
[----:B--2---:R-:W-:-:S06]  /*a050*/  FADD.FTZ R64, R64, 1 ;  /* 0x3f80000040407421 */ /* 0x004fcc0000010000 */
[----:B------:R-:W1:Y:S01]  /*a060*/  MUFU.EX2 R26, R26 ;  /* 0x0000001a001a7308 */ /* 0x000e620000000800 */
[----:B0-----:R-:W-:-:S07]  /*a070*/  FADD.FTZ R95, R95, 1 ;  /* 0x3f8000005f5f7421 */ /* 0x001fce0000010000 */
[----:B------:R-:W0:Y:S01]  /*a080*/  MUFU.RCP R93, R93 ;  /* 0x0000005d005d7308 */ /* 0x000e220000001000 */
[----:B---3--:R-:W-:Y:S01]  /*a090*/  FADD.FTZ R97, R97, 1 ;  /* 0x3f80000061617421 */ /* 0x008fe20000010000 */
[----:B----4-:R-:W-:Y:S01]  /*a0a0*/  FADD.FTZ R48, R48, 1 ;  /* 0x3f80000030307421 */ /* 0x010fe20000010000 */
[----:B-----5:R-:W-:Y:S01]  /*a0b0*/  FADD.FTZ R91, R91, 1 ;  /* 0x3f8000005b5b7421 */ /* 0x020fe20000010000 */
[----:B------:R-:W-:Y:S01]  /*a0c0*/  FADD.FTZ R30, R30, 1 ;  /* 0x3f8000001e1e7421 */ /* 0x000fe20000010000 */
[----:B------:R-:W-:Y:S01]  /*a0d0*/  FADD.FTZ R40, R40, 1 ;  /* 0x3f80000028287421 */ /* 0x000fe20000010000 */
[----:B------:R-:W-:Y:S02]  /*a0e0*/  FADD.FTZ R36, R36, 1 ;  /* 0x3f80000024247421 */ /* 0x000fe40000010000 */
[----:B------:R-:W2:Y:S01]  /*a0f0*/  MUFU.RCP R109, R44 ;  /* 0x0000002c006d7308 */ /* 0x000ea20000001000 */
[----:B------:R-:W-:Y:S01]  /*a100*/  FADD.FTZ R99, R99, 1 ;  /* 0x3f80000063637421 */ /* 0x000fe20000010000 */
[----:B------:R-:W-:Y:S01]  /*a110*/  FADD.FTZ R101, R101, 1 ;  /* 0x3f80000065657421 */ /* 0x000fe20000010000 */
[----:B------:R-:W-:-:S05]  /*a120*/  FADD.FTZ R103, R103, 1 ;  /* 0x3f80000067677421 */ /* 0x000fca0000010000 */
[----:B------:R-:W3:Y:S01]  /*a130*/  MUFU.RCP R113, R64 ;  /* 0x0000004000717308 */ /* 0x000ee20000001000 */
[----:B------:R-:W-:Y:S01]  /*a140*/  FADD.FTZ R105, R105, 1 ;  /* 0x3f80000069697421 */ /* 0x000fe20000010000 */
[----:B------:R-:W-:Y:S01]  /*a150*/  FADD.FTZ R107, R107, 1 ;  /* 0x3f8000006b6b7421 */ /* 0x000fe20000010000 */
[----:B-1----:R-:W-:-:S05]  /*a160*/  FADD.FTZ R26, R26, 1 ;  /* 0x3f8000001a1a7421 */ /* 0x002fca0000010000 */
[----:B------:R-:W1:Y:S01]  /*a170*/  MUFU.RCP R111, R48 ;  /* 0x00000030006f7308 */ /* 0x000e620000001000 */
[----:B0-----:R-:W-:-:S07]  /*a180*/  FMUL.FTZ R92, R92, R93 ;  /* 0x0000005d5c5c7220 */ /* 0x001fce0000410000 */
[----:B------:R1:W0:Y:S08]  /*a190*/  MUFU.RCP R115, R91 ;  /* 0x0000005b00737308 */ /* 0x0002300000001000 */
[----:B------:R-:W4:Y:S08]  /*a1a0*/  MUFU.RCP R95, R95 ;  /* 0x0000005f005f7308 */ /* 0x000f300000001000 */
[----:B------:R-:W5:Y:S08]  /*a1b0*/  MUFU.RCP R97, R97 ;  /* 0x0000006100617308 */ /* 0x000f700000001000 */
[----:B------:R-:W5:Y:S08]  /*a1c0*/  MUFU.RCP R117, R30 ;  /* 0x0000001e00757308 */ /* 0x000f700000001000 */
[----:B------:R-:W5:Y:S08]  /*a1d0*/  MUFU.RCP R119, R40 ;  /* 0x0000002800777308 */ /* 0x000f700000001000 */
[----:B------:R-:W5:Y:S01]  /*a1e0*/  MUFU.RCP R121, R36 ;  /* 0x0000002400797308 */ /* 0x000f620000001000 */
[----:B--2---:R-:W-:Y:S01]  /*a1f0*/  FMUL.FTZ R42, R42, R109 ;  /* 0x0000006d2a2a7220 */ /* 0x004fe20000410000 */
[----:B---3--:R-:W-:-:S06]  /*a200*/  FMUL.FTZ R58, R58, R113 ;  /* 0x000000713a3a7220 */ /* 0x008fcc0000410000 */
[----:B------:R-:W2:Y:S08]  /*a210*/  MUFU.RCP R99, R99 ;  /* 0x0000006300637308 */ /* 0x000eb00000001000 */
[----:B------:R-:W3:Y:S08]  /*a220*/  MUFU.RCP R101, R101 ;  /* 0x0000006500657308 */ /* 0x000ef00000001000 */
[----:B------:R-:W3:Y:S08]  /*a230*/  MUFU.RCP R103, R103 ;  /* 0x0000006700677308 */ /* 0x000ef00000001000 */
[----:B------:R-:W3:Y:S08]  /*a240*/  MUFU.RCP R105, R105 ;  /* 0x0000006900697308 */ /* 0x000ef00000001000 */
[----:B------:R-:W3:Y:S08]  /*a250*/  MUFU.RCP R93, R26 ;  /* 0x0000001a005d7308 */ /* 0x000ef00000001000 */
[----:B------:R-:W3:Y:S01]  /*a260*/  MUFU.RCP R107, R107 ;  /* 0x0000006b006b7308 */ /* 0x000ee20000001000 */
[----:B------:R-:W-:Y:S01]  /*a270*/  FMUL.FTZ R42, R42, R75 ;  /* 0x0000004b2a2a7220 */ /* 0x000fe20000410000 */
[----:B------:R-:W-:Y:S01]  /*a280*/  FMUL.FTZ R58, R58, R77 ;  /* 0x0000004d3a3a7220 */ /* 0x000fe20000410000 */
[----:B-1----:R-:W-:Y:S01]  /*a290*/  FMUL.FTZ R91, R46, R111 ;  /* 0x0000006f2e5b7220 */ /* 0x002fe20000410000 */
[----:B0-----:R-:W-:Y:S01]  /*a2a0*/  FMUL.FTZ R75, R68, R115 ;  /* 0x00000073444b7220 */ /* 0x001fe20000410000 */
        /* <DEDUP_REMOVED lines=13> */
[----:B--2---:R-:W-:Y:S01]  /*a380*/  FMUL.FTZ R79, R98, R99 ;  /* 0x00000063624f7220 */ /* 0x004fe20000410000 */
[----:B---3--:R-:W-:Y:S01]  /*a390*/  FMUL.FTZ R81, R100, R101 ;  /* 0x0000006564517220 */ /* 0x008fe20000410000 */
        /* <DEDUP_REMOVED lines=22> */
[----:B------:R0:W-:Y:S01]  /*a500*/  STS.U16 [R27], R42 ;  /* 0x0000002a1b007388 */ /* 0x0001e20000000400 */
[----:B------:R-:W-:-:S03]  /*a510*/  PRMT R40, R28, 0x7632, R40 ;  /* 0x000076321c287816 */ /* 0x000fc60000000028 */
        /* <DEDUP_REMOVED lines=40> */
[----:B0-----:R-:W-:Y:S01]  /*a7a0*/  IMAD R28, R209, UR4, RZ ;  /* 0x00000004d11c7c24 */ /* 0x001fe2000f8e02ff */
[----:B------:R-:W-:Y:S01]  /*a7b0*/  BSSY B0, `(.L_x_1684) ;  /* 0x0000011000007945 */ /* 0x000fe20003800000 */
[----:B-1----:R-:W-:-:S04]  /*a7c0*/  IMAD.WIDE.U32 R26, R51, UR4, RZ ;  /* 0x00000004331a7c25 */ /* 0x002fc8000f8e00ff */
[----:B--2---:R-:W-:-:S04]  /*a7d0*/  IMAD R29, R51, UR5, R28 ;  /* 0x00000005331d7c24 */ /* 0x004fc8000f8e021c */
[----:B------:R-:W-:Y:S01]  /*a7e0*/  IMAD.IADD R89, R27, 0x1, R29 ;  /* 0x000000011b597824 */ /* 0x000fe200078e021d */
[----:B---3--:R-:W-:-:S13]  /*a7f0*/  ISETP.GE.AND P0, PT, R50, R87, PT ;  /* 0x000000573200720c */ /* 0x008fda0003f06270 */
        /* <DEDUP_REMOVED lines=12> */
.L_x_1685:
[----:B------:R-:W-:Y:S05]  /*a8c0*/  BSYNC B0 ;  /* 0x0000000000007941 */ /* 0x000fea0003800000 */
.L_x_1684:
[----:B------:R-:W-:Y:S01]  /*a8d0*/  MOV R6, R26 ;  /* 0x0000001a00067202 */ /* 0x000fe20000000f00 */
[----:B------:R-:W-:Y:S01]  /*a8e0*/  ULDC.64 UR4, c[0x0][0x2c8] ;  /* 0x0000b20000047ab9 */ /* 0x000fe20000000a00 */
[----:B------:R-:W-:Y:S01]  /*a8f0*/  MOV R7, R89 ;  /* 0x0000005900077202 */ /* 0x000fe20000000f00 */
[----:B------:R-:W-:Y:S01]  /*a900*/  IMAD R27, R55, UR4, RZ ;  /* 0x00000004371b7c24 */ /* 0x000fe2000f8e02ff */
[----:B------:R-:W-:Y:S01]  /*a910*/  ULDC.64 UR8, c[0x0][0x320] ;  /* 0x0000c80000087ab9 */ /* 0x000fe20000000a00 */
[-C--:B------:R-:W-:Y:S01]  /*a920*/  ISETP.GE.AND P5, PT, R8, R87.reuse, PT ;  /* 0x000000570800720c */ /* 0x080fe20003fa6270 */
[----:B------:R-:W-:Y:S01]  /*a930*/  VIADD R43, R43, 0x1 ;  /* 0x000000012b2b7836 */ /* 0x000fe20000000000 */
        /* <DEDUP_REMOVED lines=10> */
[C---:B------:R-:W-:Y:S02]  /*a9e0*/  LEA R4, P0, R6.reuse, R4, 0x1 ;  /* 0x0000000406047211 */ /* 0x040fe400078008ff */
[----:B------:R-:W-:Y:S02]  /*a9f0*/  ISETP.GE.AND P1, PT, R11, R87, PT ;  /* 0x000000570b00720c */ /* 0x000fe40003f26270 */
        /* <DEDUP_REMOVED lines=30> */
[----:B------:R-:W-:Y:S01]  /*abe0*/  IADD3.X R17, RZ, R17, RZ, P1, !PT ;  /* 0x00000011ff117210 */ /* 0x000fe20000ffe4ff */
[----:B------:R1:W-:Y:S01]  /*abf0*/  @!P3 STG.E.U16 desc[UR6][R4.64+0x380], R85 ;  /* 0x000380550400b986 */ /* 0x0003e2000c101506 */
[----:B------:R-:W-:Y:S02]  /*ac00*/  IADD3 R41, P3, R41, 0x800, RZ ;  /* 0x0000080029297810 */ /* 0x000fe40007f7e0ff */
[----:B------:R-:W-:-:S02]  /*ac10*/  IADD3.X R3, RZ, R3, RZ, P2, !PT ;  /* 0x00000003ff037210 */ /* 0x000fc400017fe4ff */
[----:B------:R-:W-:Y:S01]  /*ac20*/  IADD3.X R37, RZ, R37, RZ, P3, !PT ;  /* 0x00000025ff257210 */ /* 0x000fe20001ffe4ff */
[----:B------:R-:W-:Y:S08]  /*ac30*/  @!P0 BRA `(.L_x_1686) ;  /* 0xffffff5800b88947 */ /* 0x000ff0000383ffff */
[----:B------:R-:W-:Y:S05]  /*ac40*/  EXIT ;  /* 0x000000000000794d */ /* 0x000fea0003800000 */
.L_x_1687:
        /* <DEDUP_REMOVED lines=11> */
.L_x_5199:


//--------------------- .text._Z25selective_scan_fwd_kernelI32Selective_Scan_fwd_kernel_traitsILi32ELi16ELi1ELb1ELb0ELb0ELb0EN3c108BFloat16ENS1_7complexIfEEEEv13SSMParamsBase --------------------------
	.section	.text._Z25selective_scan_fwd_kernelI32Selective_Scan_fwd_kernel_traitsILi32ELi16ELi1ELb1ELb0ELb0ELb0EN3c108BFloat16ENS1_7complexIfEEEEv13SSMParamsBase,"ax",@progbits
	.align	128
        .global         _Z25selective_scan_fwd_kernelI32Selective_Scan_fwd_kernel_traitsILi32ELi16ELi1ELb1ELb0ELb0ELb0EN3c108BFloat16ENS1_7complexIfEEEEv13SSMParamsBase
        .type           _Z25selective_scan_fwd_kernelI32Selective_Scan_fwd_kernel_traitsILi32ELi16ELi1ELb1ELb0ELb0ELb0EN3c108BFloat16ENS1_7complexIfEEEEv13SSMParamsBase,@function
        .size           _Z25selective_scan_fwd_kernelI32Selective_Scan_fwd_kernel_traitsILi32ELi16ELi1ELb1ELb0ELb0ELb0EN3c108BFloat16ENS1_7complexIfEEEEv13SSMParamsBase,(.L_x_5200 - _Z25selective_scan_fwd_kernelI32Selective_Scan_fwd_kernel_traitsILi32ELi16ELi1ELb1ELb0ELb0ELb0EN3c108BFloat16ENS1_7complexIfEEEEv13SSMParamsBase)
        .other          _Z25selective_scan_fwd_kernelI32Selective_Scan_fwd_kernel_traitsILi32ELi16ELi1ELb1ELb0ELb0ELb0EN3c108BFloat16ENS1_7complexIfEEEEv13SSMParamsBase,@"STO_CUDA_ENTRY STV_DEFAULT"
_Z25selective_scan_fwd_kernelI32Selective_Scan_fwd_kernel_traitsILi32ELi16ELi1ELb1ELb0ELb0ELb0EN3c108BFloat16ENS1_7complexIfEEEEv13SSMParamsBase:
.text._Z25selective_scan_fwd_kernelI32Selective_Scan_fwd_kernel_traitsILi32ELi16ELi1ELb1ELb0ELb0ELb0EN3c108BFloat16ENS1_7complexIfEEEEv13SSMParamsBase:
[----:B------:R-:W-:Y:S08]  /*0000*/  LDC R1, c[0x0][0x28] ;  /* 0x00000a00ff017b82 */ /* 0x000ff00000000800 */
[----:B------:R-:W0:Y:S01]  /*0010*/  LDC.64 R4, c[0x0][0x300] ;  /* 0x0000c000ff047b82 */ /* 0x000e220000000a00 */
[----:B------:R-:W-:Y:S01]  /*0020*/  CS2R R28, SRZ ;  /* 0x00000000001c7805 */ /* 0x000fe2000001ff00 */
[----:B------:R-:W-:Y:S01]  /*0030*/  ULDC.64 UR14, c[0x0][0x208] ;  /* 0x00008200000e7ab9 */ /* 0x000fe20000000a00 */
[----:B------:R-:W-:Y:S01]  /*0040*/  ULDC.64 UR8, c[0x0][0x280] ;  /* 0x0000a00000087ab9 */ /* 0x000fe20000000a00 */
[----:B------:R-:W-:-:S04]  /*0050*/  ULDC.64 UR12, c[0x0][0x290] ;  /* 0x0000a400000c7ab9 */ /* 0x000fc80000000a00 */
[----:B------:R-:W1:Y:S08]  /*0060*/  S2UR UR4, SR_CTAID.Y ;  /* 0x00000000000479c3 */ /* 0x000e700000002600 */
[----:B------:R-:W2:Y:S01]  /*0070*/  LDC.64 R2, c[0x0][0x2e8] ;  /* 0x0000ba00ff027b82 */ /* 0x000ea20000000a00 */
[----:B0-----:R-:W-:-:S07]  /*0080*/  ISETP.NE.U32.AND P1, PT, R4, RZ, PT ;  /* 0x000000ff0400720c */ /* 0x001fce0003f25070 */
[----:B------:R-:W0:Y:S01]  /*0090*/  LDC R0, c[0x0][0x224] ;  /* 0x00008900ff007b82 */ /* 0x000e220000000800 */
[----:B------:R-:W-:Y:S02]  /*00a0*/  ISETP.NE.AND.EX P1, PT, R5, RZ, PT, P1 ;  /* 0x000000ff0500720c */ /* 0x000fe40003f25310 */
[----:B-1----:R-:W-:-:S05]  /*00b0*/  MOV R26, UR4 ;  /* 0x00000004001a7c02 */ /* 0x002fca0008000f00 */
[----:B------:R-:W1:Y:S01]  /*00c0*/  LDC.64 R34, c[0x0][0x288] ;  /* 0x0000a200ff227b82 */ /* 0x000e620000000a00 */
[----:B------:R-:W-:Y:S02]  /*00d0*/  SHF.R.S32.HI R27, RZ, 0x1f, R26 ;  /* 0x0000001fff1b7819 */ /* 0x000fe4000001141a */
[----:B--2---:R-:W-:-:S05]  /*00e0*/  ISETP.NE.U32.AND P0, PT, R2, RZ, PT ;  /* 0x000000ff0200720c */ /* 0x004fca0003f05070 */
[----:B------:R-:W2:Y:S01]  /*00f0*/  LDC.64 R36, c[0x0][0x298] ;  /* 0x0000a600ff247b82 */ /* 0x000ea20000000a00 */
[C---:B------:R-:W-:Y:S02]  /*0100*/  @P1 LEA R4, P3, R26.reuse, R4, 0x2 ;  /* 0x000000041a041211 */ /* 0x040fe400078610ff */
[----:B------:R-:W-:Y:S02]  /*0110*/  ISETP.NE.AND.EX P0, PT, R3, RZ, PT, P0 ;  /* 0x000000ff0300720c */ /* 0x000fe40003f05300 */
[----:B------:R-:W-:-:S05]  /*0120*/  @P1 LEA.HI.X R5, R26, R5, R27, 0x2, P3 ;  /* 0x000000051a051211 */ /* 0x000fca00018f141b */
[----:B------:R3:W5:Y:S06]  /*0130*/  @P1 LDG.E R29, desc[UR14][R4.64] ;  /* 0x0000000e041d1981 */ /* 0x00076c000c1e1900 */
[----:B------:R-:W-:-:S04]  /*0140*/  @P0 LEA R2, P2, R26, R2, 0x2 ;  /* 0x000000021a020211 */ /* 0x000fc800078410ff */
[----:B------:R-:W-:-:S05]  /*0150*/  @P0 LEA.HI.X R3, R26, R3, R27, 0x2, P2 ;  /* 0x000000031a030211 */ /* 0x000fca00010f141b */
[----:B------:R3:W5:Y:S01]  /*0160*/  @P0 LDG.E R28, desc[UR14][R2.64] ;  /* 0x0000000e021c0981 */ /* 0x000762000c1e1900 */
[----:B0-----:R-:W-:Y:S01]  /*0170*/  ISETP.GE.AND P0, PT, R0, 0x1, PT ;  /* 0x000000010000780c */ /* 0x001fe20003f06270 */
[----:B------:R-:W0:-:S12]  /*0180*/  S2UR UR16, SR_CTAID.X ;  /* 0x00000000001079c3 */ /* 0x000e180000002500 */
[----:B01-3--:R-:W-:Y:S05]  /*0190*/  @!P0 EXIT ;  /* 0x000000000000894d */ /* 0x00bfea0003800000 */
[----:B------:R-:W0:Y:S01]  /*01a0*/  S2R R30, SR_TID.X ;  /* 0x00000000001e7919 */ /* 0x000e220000002100 */
[----:B------:R-:W-:Y:S01]  /*01b0*/  USHF.R.S32.HI UR17, URZ, 0x1f, UR16 ;  /* 0x0000001f3f117899 */ /* 0x000fe20008011410 */
[----:B------:R-:W1:Y:S01]  /*01c0*/  LDC.64 R32, c[0x0][0x2f0] ;  /* 0x0000bc00ff207b82 */ /* 0x000e620000000a00 */
[----:B------:R-:W-:Y:S01]  /*01d0*/  UIMAD.WIDE.U32 UR4, UR16, UR8, URZ ;  /* 0x00000008100472a5 */ /* 0x000fe2000f8e003f */
[----:B------:R-:W3:Y:S01]  /*01e0*/  S2R R109, SR_LANEID ;  /* 0x00000000006d7919 */ /* 0x000ee20000000000 */
[----:B------:R-:W-:Y:S01]  /*01f0*/  UIMAD UR6, UR17, UR8, URZ ;  /* 0x00000008110672a4 */ /* 0x000fe2000f8e023f */
[C---:B--2---:R-:W-:Y:S01]  /*0200*/  IMAD R2, R27.reuse, R36, RZ ;  /* 0x000000241b027224 */ /* 0x044fe200078e02ff */
[----:B------:R-:W-:Y:S01]  /*0210*/  UIMAD UR10, UR17, UR12, URZ ;  /* 0x0000000c110a72a4 */ /* 0x000fe2000f8e023f */
[----:B------:R-:W-:Y:S01]  /*0220*/  IMAD R0, R27, R34, RZ ;  /* 0x000000221b007224 */ /* 0x000fe200078e02ff */
[----:B------:R-:W-:Y:S01]  /*0230*/  UIMAD UR9, UR16, UR9, UR6 ;  /* 0x00000009100972a4 */ /* 0x000fe2000f8e0206 */
[----:B------:R-:W2:Y:S01]  /*0240*/  S2UR UR8, SR_CgaCtaId ;  /* 0x00000000000879c3 */ /* 0x000ea20000008800 */
[----:B------:R-:W-:Y:S01]  /*0250*/  UIMAD.WIDE.U32 UR6, UR16, UR12, URZ ;  /* 0x0000000c100672a5 */ /* 0x000fe2000f8e003f */
[C---:B------:R-:W-:Y:S01]  /*0260*/  IMAD R37, R26.reuse, R37, R2 ;  /* 0x000000251a257224 */ /* 0x040fe200078e0202 */
[----:B------:R-:W-:Y:S01]  /*0270*/  UIADD3 UR5, UR5, UR9, URZ ;  /* 0x0000000905057290 */ /* 0x000fe2000fffe03f */
[----:B------:R-:W-:Y:S01]  /*0280*/  IMAD R35, R26, R35, R0 ;  /* 0x000000231a237224 */ /* 0x000fe200078e0200 */
[----:B------:R-:W-:-:S03]  /*0290*/  UIMAD UR10, UR16, UR13, UR10 ;  /* 0x0000000d100a72a4 */ /* 0x000fc6000f8e020a */
[----:B------:R-:W4:Y:S01]  /*02a0*/  LDC.64 R6, c[0x0][0x2f8] ;  /* 0x0000be00ff067b82 */ /* 0x000f220000000a00 */
[----:B------:R-:W-:Y:S01]  /*02b0*/  UIADD3 UR7, UR7, UR10, URZ ;  /* 0x0000000a07077290 */ /* 0x000fe2000fffe03f */
[----:B------:R-:W-:Y:S01]  /*02c0*/  IMAD.WIDE.U32 R2, R26, R34, UR4 ;  /* 0x000000041a027e25 */ /* 0x000fe2000f8e0022 */
[----:B------:R-:W-:-:S04]  /*02d0*/  UMOV UR4, 0x400 ;  /* 0x0000040000047882 */ /* 0x000fc80000000000 */
[----:B------:R-:W-:Y:S01]  /*02e0*/  IMAD.WIDE.U32 R4, R26, R36, UR6 ;  /* 0x000000061a047e25 */ /* 0x000fe2000f8e0024 */
[----:B------:R-:W-:Y:S02]  /*02f0*/  IADD3 R35, R3, R35, RZ ;  /* 0x0000002303237210 */ /* 0x000fe40007ffe0ff */
[----:B-1----:R-:W-:Y:S02]  /*0300*/  LEA R32, P0, R2, R32, 0x1 ;  /* 0x0000002002207211 */ /* 0x002fe400078008ff */
[----:B------:R-:W-:Y:S02]  /*0310*/  IADD3 R37, R5, R37, RZ ;  /* 0x0000002505257210 */ /* 0x000fe40007ffe0ff */
[----:B0-----:R-:W-:Y:S01]  /*0320*/  SHF.L.U32 R0, R30, 0x1, RZ ;  /* 0x000000011e007819 */ /* 0x001fe200000006ff */
[----:B--2---:R-:W-:Y:S01]  /*0330*/  ULEA UR8, UR8, UR4, 0x18 ;  /* 0x0000000408087291 */ /* 0x004fe2000f8ec03f */
[----:B------:R-:W-:Y:S02]  /*0340*/  LEA.HI.X R35, R2, R33, R35, 0x1, P0 ;  /* 0x0000002102237211 */ /* 0x000fe400000f0c23 */
[----:B------:R-:W-:Y:S01]  /*0350*/  LOP3.LUT R33, R0, 0xffffffc0, RZ, 0xc0, !PT ;  /* 0xffffffc000217812 */ /* 0x000fe200078ec0ff */
[----:B------:R-:W-:Y:S01]  /*0360*/  UMOV UR4, URZ ;  /* 0x0000003f00047c82 */ /* 0x000fe20008000000 */
[----:B------:R-:W-:-:S02]  /*0370*/  LOP3.LUT R111, R30, 0x1f, RZ, 0xc0, !PT ;  /* 0x0000001f1e6f7812 */ /* 0x000fc400078ec0ff */
[----:B---3--:R-:W-:Y:S02]  /*0380*/  LEA R31, R109, UR8, 0x4 ;  /* 0x000000086d1f7c11 */ /* 0x008fe4000f8e20ff */
[C---:B----4-:R-:W-:Y:S02]  /*0390*/  LEA R34, P1, R4.reuse, R6, 0x1 ;  /* 0x0000000604227211 */ /* 0x050fe400078208ff */
[----:B------:R-:W-:Y:S02]  /*03a0*/  LOP3.LUT R33, R33, 0x1f, R30, 0xf8, !PT ;  /* 0x0000001f21217812 */ /* 0x000fe400078ef81e */
[----:B------:R-:W-:-:S09]  /*03b0*/  LEA.HI.X R37, R4, R7, R37, 0x1, P1 ;  /* 0x0000000704257211 */ /* 0x000fd200008f0c25 */
.L_x_1722:
[----:B------:R-:W-:Y:S01]  /*03c0*/  BAR.SYNC.DEFER_BLOCKING 0x0 ;  /* 0x0000000000007b1d */ /* 0x000fe20000010000 */
[----:B-1----:R-:W-:Y:S02]  /*03d0*/  MOV R2, R32 ;  /* 0x0000002000027202 */ /* 0x002fe40000000f00 */
[----:B------:R-:W-:Y:S02]  /*03e0*/  MOV R3, R35 ;  /* 0x0000002300037202 */ /* 0x000fe40000000f00 */
[----:B------:R-:W-:-:S03]  /*03f0*/  LEA R22, R109, UR8, 0x5 ;  /* 0x000000086d167c11 */ /* 0x000fc6000f8e28ff */
[----:B------:R-:W0:Y:S01]  /*0400*/  LDC R0, c[0x0][0x21c] ;  /* 0x00008700ff007b82 */ /* 0x000e220000000800 */
[----:B------:R-:W-:-:S05]  /*0410*/  IMAD.WIDE R2, R33, 0x10, R2 ;  /* 0x0000001021027825 */ /* 0x000fca00078e0202 */
[----:B------:R-:W2:Y:S04]  /*0420*/  LDG.E.128 R4, desc[UR14][R2.64] ;  /* 0x0000000e02047981 */ /* 0x000ea8000c1e1d00 */
[----:B------:R-:W3:Y:S01]  /*0430*/  LDG.E.128 R12, desc[UR14][R2.64+0x200] ;  /* 0x0002000e020c7981 */ /* 0x000ee2000c1e1d00 */
[----:B------:R-:W-:-:S05]  /*0440*/  MOV R36, R34 ;  /* 0x0000002200247202 */ /* 0x000fca0000000f00 */
[----:B------:R-:W-:Y:S01]  /*0450*/  IMAD.WIDE R20, R33, 0x10, R36 ;  /* 0x0000001021147825 */ /* 0x000fe200078e0224 */
        /* <DEDUP_REMOVED lines=73> */
.L_x_1689:
[----:B------:R-:W-:Y:S05]  /*08f0*/  BSYNC B0 ;  /* 0x0000000000007941 */ /* 0x000fea0003800000 */
.L_x_1688:
        /* <DEDUP_REMOVED lines=42> */
.L_x_1691:
[----:B------:R-:W-:Y:S05]  /*0ba0*/  BSYNC B0 ;  /* 0x0000000000007941 */ /* 0x000fea0003800000 */
.L_x_1690:
        /* <DEDUP_REMOVED lines=40> */
.L_x_1693:
[----:B------:R-:W-:Y:S05]  /*0e30*/  BSYNC B0 ;  /* 0x0000000000007941 */ /* 0x000fea0003800000 */
.L_x_1692:
        /* <DEDUP_REMOVED lines=42> */
.L_x_1695:
[----:B------:R-:W-:Y:S05]  /*10e0*/  BSYNC B0 ;  /* 0x0000000000007941 */ /* 0x000fea0003800000 */
.L_x_1694:
        /* <DEDUP_REMOVED lines=40> */
.L_x_1697:
[----:B------:R-:W-:Y:S05]  /*1370*/  BSYNC B0 ;  /* 0x0000000000007941 */ /* 0x000fea0003800000 */
.L_x_1696:
[----:B------:R-:W-:Y:S01]  /*1380*/  ISETP.EQ.OR P4, PT, RZ, UR5, P4 ;  /* 0x00000005ff007c0c */ /* 0x000fe2000a782670 */
[----:B------:R-:W-:Y:S01]  /*1390*/  BSSY B0, `(.L_x_1698) ;  /* 0x0000029000007945 */ /* 0x000fe20003800000 */
[----:B------:R-:W-:Y:S02]  /*13a0*/  PRMT R5, R4, 0x7632, R5 ;  /* 0x0000763204057816 */ /* 0x000fe40000000005 */
[----:B------:R-:W-:Y:S02]  /*13b0*/  SHF.L.U32 R58, R15, 0x10, RZ ;  /* 0x000000100f3a7819 */ /* 0x000fe400000006ff */
[----:B------:R-:W-:Y:S02]  /*13c0*/  PRMT R6, R5, 0x7632, R6 ;  /* 0x0000763205067816 */ /* 0x000fe40000000006 */
[----:B------:R-:W-:Y:S01]  /*13d0*/  FSETP.GTU.FTZ.AND P2, PT, R56, 20, PT ;  /* 0x41a000003800780b */ /* 0x000fe20003f5c000 */
[----:B------:R-:W-:Y:S01]  /*13e0*/  FADD.FTZ R58, R58, R29 ;  /* 0x0000001d3a3a7221 */ /* 0x000fe20000010000 */
[----:B------:R-:W-:-:S02]  /*13f0*/  PRMT R7, R6, 0x7632, R7 ;  /* 0x0000763206077816 */ /* 0x000fc40000000007 */
[----:B------:R-:W-:Y:S02]  /*1400*/  ISETP.EQ.OR P3, PT, RZ, UR5, P3 ;  /* 0x00000005ff007c0c */ /* 0x000fe40009f62670 */
        /* <DEDUP_REMOVED lines=33> */
.L_x_1699:
[----:B------:R-:W-:Y:S05]  /*1620*/  BSYNC B0 ;  /* 0x0000000000007941 */ /* 0x000fea0003800000 */
.L_x_1698:
        /* <DEDUP_REMOVED lines=41> */
.L_x_1701:
[----:B------:R-:W-:Y:S05]  /*18c0*/  BSYNC B0 ;  /* 0x0000000000007941 */ /* 0x000fea0003800000 */
.L_x_1700:
        /* <DEDUP_REMOVED lines=42> */
.L_x_1703:
[----:B------:R-:W-:Y:S05]  /*1b70*/  BSYNC B0 ;  /* 0x0000000000007941 */ /* 0x000fea0003800000 */
.L_x_1702:
        /* <DEDUP_REMOVED lines=42> */
.L_x_1705:
[----:B------:R-:W-:Y:S05]  /*1e20*/  BSYNC B0 ;  /* 0x0000000000007941 */ /* 0x000fea0003800000 */
.L_x_1704:
        /* <DEDUP_REMOVED lines=40> */
.L_x_1707:
[----:B------:R-:W-:Y:S05]  /*20b0*/  BSYNC B0 ;  /* 0x0000000000007941 */ /* 0x000fea0003800000 */
.L_x_1706:
        /* <DEDUP_REMOVED lines=44> */
.L_x_1709:
[----:B------:R-:W-:Y:S05]  /*2380*/  BSYNC B0 ;  /* 0x0000000000007941 */ /* 0x000fea0003800000 */
.L_x_1708:
        /* <DEDUP_REMOVED lines=33> */
.L_x_1711:
[----:B------:R-:W-:Y:S05]  /*25a0*/  BSYNC B0 ;  /* 0x0000000000007941 */ /* 0x000fea0003800000 */
.L_x_1710:
        /* <DEDUP_REMOVED lines=33> */
.L_x_1713:
[----:B------:R-:W-:Y:S05]  /*27c0*/  BSYNC B0 ;  /* 0x0000000000007941 */ /* 0x000fea0003800000 */
.L_x_1712:
        /* <DEDUP_REMOVED lines=33> */
.L_x_1715:
[----:B------:R-:W-:Y:S05]  /*29e0*/  BSYNC B0 ;  /* 0x0000000000007941 */ /* 0x000fea0003800000 */
.L_x_1714:
        /* <DEDUP_REMOVED lines=33> */
.L_x_1717:
[----:B------:R-:W-:Y:S05]  /*2c00*/  BSYNC B0 ;  /* 0x0000000000007941 */ /* 0x000fea0003800000 */
.L_x_1716:
        /* <DEDUP_REMOVED lines=33> */
.L_x_1719:
[----:B------:R-:W-:Y:S05]  /*2e20*/  BSYNC B0 ;  /* 0x0000000000007941 */ /* 0x000fea0003800000 */
.L_x_1718:
        /* <DEDUP_REMOVED lines=19> */
[----:B------:R-:W0:Y:S01]  /*2f60*/  S2R R26, SR_CTAID.Y ;  /* 0x00000000001a7919 */ /* 0x000e220000002600 */
[----:B------:R-:W1:Y:S01]  /*2f70*/  S2UR UR16, SR_CTAID.X ;  /* 0x00000000001079c3 */ /* 0x000e620000002500 */
[----:B------:R-:W-:Y:S01]  /*2f80*/  ULDC.64 UR6, c[0x0][0x230] ;  /* 0x00008c0000067ab9 */ /* 0x000fe20000000a00 */
[----:B------:R-:W-:Y:S01]  /*2f90*/  ULDC.64 UR10, c[0x0][0x268] ;  /* 0x00009a00000a7ab9 */ /* 0x000fe20000000a00 */
[----:B------:R-:W-:Y:S01]  /*2fa0*/  ULDC.64 UR12, c[0x0][0x248] ;  /* 0x00009200000c7ab9 */ /* 0x000fe20000000a00 */
[----:B------:R-:W-:Y:S02]  /*2fb0*/  IMAD R15, R27, UR6, RZ ;  /* 0x000000061b0f7c24 */ /* 0x000fe4000f8e02ff */
[----:B------:R-:W-:Y:S01]  /*2fc0*/  FMUL.FTZ R92, R5, R76 ;  /* 0x0000004c055c7220 */ /* 0x000fe20000410000 */
[C---:B------:R-:W-:Y:S01]  /*2fd0*/  IMAD R21, R27.reuse, UR10, RZ ;  /* 0x0000000a1b157c24 */ /* 0x040fe2000f8e02ff */
[----:B------:R-:W-:Y:S01]  /*2fe0*/  UMOV UR5, URZ ;  /* 0x0000003f00057c82 */ /* 0x000fe20008000000 */
[----:B------:R-:W1:Y:S01]  /*2ff0*/  LDC R3, c[0x0][0x214] ;  /* 0x00008500ff037b82 */ /* 0x000e620000000800 */
[----:B------:R-:W-:-:S07]  /*3000*/  IMAD R85, R27, UR12, RZ ;  /* 0x0000000c1b557c24 */ /* 0x000fce000f8e02ff */
[----:B------:R-:W2:Y:S08]  /*3010*/  LDC R7, c[0x0][0x224] ;  /* 0x00008900ff077b82 */ /* 0x000eb00000000800 */
[----:B------:R-:W3:Y:S01]  /*3020*/  LDC.64 R12, c[0x0][0x310] ;  /* 0x0000c400ff0c7b82 */ /* 0x000ee20000000a00 */
[----:B0-----:R-:W-:-:S07]  /*3030*/  IMAD R23, R26, UR7, R15 ;  /* 0x000000071a177c24 */ /* 0x001fce000f8e020f */
[----:B------:R-:W0:Y:S01]  /*3040*/  LDC.64 R10, c[0x0][0x2d0] ;  /* 0x0000b400ff0a7b82 */ /* 0x000e220000000a00 */
[----:B-1----:R-:W-:Y:S02]  /*3050*/  IMAD R2, R3, UR16, R26 ;  /* 0x0000001003027c24 */ /* 0x002fe4000f8e021a */
[C---:B------:R-:W-:Y:S02]  /*3060*/  IMAD R25, R26.reuse, UR11, R21 ;  /* 0x0000000b1a197c24 */ /* 0x040fe4000f8e0215 */
[----:B------:R-:W-:Y:S01]  /*3070*/  IMAD.WIDE.U32 R88, R26, UR6, RZ ;  /* 0x000000061a587c25 */ /* 0x000fe2000f8e00ff */
[----:B------:R-:W-:Y:S02]  /*3080*/  UMOV UR6, UR8 ;  /* 0x0000000800067c82 */ /* 0x000fe40008000000 */
[----:B------:R-:W1:Y:S01]  /*3090*/  LDC.64 R8, c[0x0][0x2d8] ;  /* 0x0000b600ff087b82 */ /* 0x000e620000000a00 */
[----:B--2---:R-:W-:Y:S02]  /*30a0*/  IMAD R3, R2, R7, RZ ;  /* 0x0000000702037224 */ /* 0x004fe400078e02ff */
[----:B------:R-:W-:-:S04]  /*30b0*/  IMAD.WIDE.U32 R14, R26, UR10, RZ ;  /* 0x0000000a1a0e7c25 */ /* 0x000fc8000f8e00ff */
[----:B------:R-:W-:Y:S01]  /*30c0*/  IMAD R3, R3, R0, RZ ;  /* 0x0000000003037224 */ /* 0x000fe200078e02ff */
[----:B------:R-:W2:Y:S01]  /*30d0*/  LDC.64 R6, c[0x0][0x2e0] ;  /* 0x0000b800ff067b82 */ /* 0x000ea20000000a00 */
[----:B------:R-:W-:Y:S01]  /*30e0*/  IMAD.WIDE.U32 R20, R26, UR12, RZ ;  /* 0x0000000c1a147c25 */ /* 0x000fe2000f8e00ff */
[----:B------:R-:W-:-:S03]  /*30f0*/  IADD3 R90, R15, R25, RZ ;  /* 0x000000190f5a7210 */ /* 0x000fc60007ffe0ff */
[----:B---3--:R-:W-:-:S03]  /*3100*/  IMAD.WIDE R12, R3, 0x10, R12 ;  /* 0x00000010030c7825 */ /* 0x008fc600078e020c */
[----:B------:R-:W3:Y:S01]  /*3110*/  LDC.64 R16, c[0x0][0x270] ;  /* 0x00009c00ff107b82 */ /* 0x000ee20000000a00 */
[----:B------:R-:W-:Y:S01]  /*3120*/  IMAD R3, R0, UR4, RZ ;  /* 0x0000000400037c24 */ /* 0x000fe2000f8e02ff */
[----:B------:R-:W-:Y:S01]  /*3130*/  IADD3 R0, R89, R23, RZ ;  /* 0x0000001759007210 */ /* 0x000fe20007ffe0ff */
[----:B------:R-:W-:Y:S01]  /*3140*/  IMAD R93, R26, UR13, R85 ;  /* 0x0000000d1a5d7c24 */ /* 0x000fe2000f8e0255 */
[----:B0-----:R-:W-:Y:S01]  /*3150*/  LEA R85, P0, R88, R10, 0x3 ;  /* 0x0000000a58557211 */ /* 0x001fe200078018ff */
[----:B------:R-:W-:-:S03]  /*3160*/  IMAD.WIDE R12, R3, 0x10, R12 ;  /* 0x00000010030c7825 */ /* 0x000fc600078e020c */
[----:B------:R-:W0:Y:S01]  /*3170*/  LDC.64 R2, c[0x0][0x250] ;  /* 0x00009400ff027b82 */ /* 0x000e220000000a00 */
[----:B-1----:R-:W-:Y:S02]  /*3180*/  LEA R91, P2, R20, R8, 0x3 ;  /* 0x00000008145b7211 */ /* 0x002fe400078418ff */
[----:B------:R-:W-:Y:S02]  /*3190*/  IADD3 R84, R21, R93, RZ ;  /* 0x0000005d15547210 */ /* 0x000fe40007ffe0ff */
[----:B------:R-:W-:Y:S02]  /*31a0*/  LEA.HI.X R88, R88, R11, R0, 0x3, P0 ;  /* 0x0000000b58587211 */ /* 0x000fe400000f1c00 */
[----:B------:R-:W-:Y:S01]  /*31b0*/  LEA.HI.X R84, R20, R9, R84, 0x3, P2 ;  /* 0x0000000914547211 */ /* 0x000fe200010f1c54 */
[----:B------:R-:W1:Y:S01]  /*31c0*/  LDC.64 R18, c[0x0][0x238] ;  /* 0x00008e00ff127b82 */ /* 0x000e620000000a00 */
[----:B--2---:R-:W-:Y:S02]  /*31d0*/  LEA R87, P1, R14, R6, 0x3 ;  /* 0x000000060e577211 */ /* 0x004fe400078218ff */
[----:B------:R-:W-:-:S02]  /*31e0*/  MOV R86, R12 ;  /* 0x0000000c00567202 */ /* 0x000fc40000000f00 */
[----:B------:R-:W-:Y:S02]  /*31f0*/  LEA.HI.X R90, R14, R7, R90, 0x3, P1 ;  /* 0x000000070e5a7211 */ /* 0x000fe400008f1c5a */
[----:B------:R-:W-:Y:S01]  /*3200*/  MOV R89, R13 ;  /* 0x0000000d00597202 */ /* 0x000fe20000000f00 */
[----:B------:R-:W2:Y:S01]  /*3210*/  LDC R126, c[0x0][0x21c] ;  /* 0x00008700ff7e7b82 */ /* 0x000ea20000000800 */
[----:B---3--:R-:W-:Y:S02]  /*3220*/  SHF.L.U64.HI R17, R16, 0x3, R17 ;  /* 0x0000000310117819 */ /* 0x008fe40000010211 */
[----:B0-----:R-:W-:Y:S02]  /*3230*/  SHF.L.U64.HI R3, R2, 0x3, R3 ;  /* 0x0000000302037819 */ /* 0x001fe40000010203 */
[----:B-1----:R-:W-:-:S07]  /*3240*/  SHF.L.U64.HI R19, R18, 0x3, R19 ;  /* 0x0000000312137819 */ /* 0x002fce0000010213 */
.L_x_1721:
[----:B------:R-:W-:Y:S02]  /*3250*/  MOV R4, R85 ;  /* 0x0000005500047202 */ /* 0x000fe40000000f00 */
[----:B------:R-:W-:-:S06]  /*3260*/  MOV R5, R88 ;  /* 0x0000005800057202 */ /* 0x000fcc0000000f00 */
[----:B------:R-:W3:Y:S01]  /*3270*/  LDG.E.64 R4, desc[UR14][R4.64] ;  /* 0x0000000e04047981 */ /* 0x000ee2000c1e1b00 */
[----:B------:R-:W-:Y:S01]  /*3280*/  ISETP.GE.AND P0, PT, R109, 0x1, PT ;  /* 0x000000016d00780c */ /* 0x000fe20003f06270 */
[----:B---3--:R-:W-:Y:S01]  /*3290*/  FMUL.FTZ R13, R4, 1.4426950216293334961 ;  /* 0x3fb8aa3b040d7820 */ /* 0x008fe20000410000 */
[C---:B------:R-:W-:Y:S01]  /*32a0*/  FMUL.FTZ R6, R5.reuse, R46 ;  /* 0x0000002e05067220 */ /* 0x040fe20000410000 */
[----:B------:R-:W-:Y:S02]  /*32b0*/  FMUL.FTZ R0, R5, R36 ;  /* 0x0000002405007220 */ /* 0x000fe40000410000 */
[----:B------:R-:W-:Y:S01]  /*32c0*/  FMUL.FTZ R4, R13, R46 ;  /* 0x0000002e0d047220 */ /* 0x000fe20000410000 */
[----:B------:R-:W-:Y:S01]  /*32d0*/  FMUL.RZ R8, R6, 0.15915493667125701904 ;  /* 0x3e22f98306087820 */ /* 0x000fe2000040c000 */
[----:B------:R-:W-:Y:S01]  /*32e0*/  FMUL.RZ R7, R0, 0.15915493667125701904 ;  /* 0x3e22f98300077820 */ /* 0x000fe2000040c000 */
[----:B------:R-:W-:Y:S01]  /*32f0*/  FMUL.FTZ R6, R5, R38 ;  /* 0x0000002605067220 */ /* 0x000fe20000410000 */
[----:B------:R0:W-:Y:S01]  /*3300*/  MUFU.EX2 R110, R4 ;  /* 0x00000004006e7308 */ /* 0x0001e20000000800 */
[C---:B------:R-:W-:Y:S01]  /*3310*/  FMUL.FTZ R0, R13.reuse, R36 ;  /* 0x000000240d007220 */ /* 0x040fe20000410000 */
[C---:B------:R-:W-:Y:S01]  /*3320*/  FMUL.FTZ R15, R13.reuse, R58 ;  /* 0x0000003a0d0f7220 */ /* 0x040fe20000410000 */
[----:B------:R-:W-:Y:S01]  /*3330*/  FMUL.RZ R9, R6, 0.15915493667125701904 ;  /* 0x3e22f98306097820 */ /* 0x000fe2000040c000 */
[C---:B------:R-:W-:Y:S01]  /*3340*/  FMUL.FTZ R6, R13.reuse, R38 ;  /* 0x000000260d067220 */ /* 0x040fe20000410000 */
[C---:B------:R-:W-:Y:S01]  /*3350*/  FMUL.FTZ R11, R13.reuse, R44 ;  /* 0x0000002c0d0b7220 */ /* 0x040fe20000410000 */
[----:B------:R-:W-:-:S02]  /*3360*/  FMUL.FTZ R123, R13, R56 ;  /* 0x000000380d7b7220 */ /* 0x000fc40000410000 */
[----:B------:R-:W-:Y:S01]  /*3370*/  MUFU.SIN R107, R7 ;  /* 0x00000007006b7308 */ /* 0x000fe20000000400 */
[----:B0-----:R-:W-:-:S07]  /*3380*/  FMUL.FTZ R4, R5, R40 ;  /* 0x0000002805047220 */ /* 0x001fce0000410000 */
[----:B------:R0:W-:Y:S08]  /*3390*/  MUFU.COS R105, R7 ;  /* 0x0000000700697308 */ /* 0x0001f00000000000 */
[----:B------:R-:W-:Y:S01]  /*33a0*/  MUFU.SIN R21, R8 ;  /* 0x0000000800157308 */ /* 0x000fe20000000400 */
[----:B0-----:R-:W-:-:S04]  /*33b0*/  FMUL.FTZ R7, R5, R50 ;  /* 0x0000003205077220 */ /* 0x001fc80000410000 */
[----:B------:R-:W-:Y:S01]  /*33c0*/  FMUL.RZ R10, R7, 0.15915493667125701904 ;  /* 0x3e22f983070a7820 */ /* 0x000fe2000040c000 */
[C---:B------:R-:W-:Y:S02]  /*33d0*/  FMUL.FTZ R7, R13.reuse, R50 ;  /* 0x000000320d077220 */ /* 0x040fe40000410000 */
[----:B------:R0:W-:Y:S08]  /*33e0*/  MUFU.COS R23, R8 ;  /* 0x0000000800177308 */ /* 0x0001f00000000000 */
[----:B------:R1:W-:Y:S01]  /*33f0*/  MUFU.EX2 R114, R6 ;  /* 0x0000000600727308 */ /* 0x0003e20000000800 */
[----:B0-----:R-:W-:Y:S01]  /*3400*/  FMUL.RZ R8, R4, 0.15915493667125701904 ;  /* 0x3e22f98304087820 */ /* 0x001fe2000040c000 */
[----:B------:R-:W-:-:S06]  /*3410*/  FMUL.FTZ R4, R13, R40 ;  /* 0x000000280d047220 */ /* 0x000fcc0000410000 */
[----:B------:R0:W-:Y:S01]  /*3420*/  MUFU.EX2 R116, R4 ;  /* 0x0000000400747308 */ /* 0x0001e20000000800 */
[----:B-1----:R-:W-:-:S07]  /*3430*/  FMUL.FTZ R6, R5, R54 ;  /* 0x0000003605067220 */ /* 0x002fce0000410000 */
[----:B------:R-:W-:Y:S01]  /*3440*/  MUFU.SIN R25, R9 ;  /* 0x0000000900197308 */ /* 0x000fe20000000400 */
[----:B0-----:R-:W-:-:S07]  /*3450*/  FMUL.FTZ R4, R5, R58 ;  /* 0x0000003a05047220 */ /* 0x001fce0000410000 */
[----:B------:R0:W1:Y:S08]  /*3460*/  MUFU.COS R93, R9 ;  /* 0x00000009005d7308 */ /* 0x0000700000000000 */
[----:B------:R3:W-:Y:S01]  /*3470*/  MUFU.EX2 R115, R7 ;  /* 0x0000000700737308 */ /* 0x0007e20000000800 */
[----:B0-----:R-:W-:Y:S01]  /*3480*/  FMUL.RZ R9, R6, 0.15915493667125701904 ;  /* 0x3e22f98306097820 */ /* 0x001fe2000040c000 */
[----:B------:R-:W-:-:S06]  /*3490*/  FMUL.FTZ R6, R13, R54 ;  /* 0x000000360d067220 */ /* 0x000fcc0000410000 */
[----:B------:R-:W-:Y:S01]  /*34a0*/  MUFU.SIN R95, R8 ;  /* 0x00000008005f7308 */ /* 0x000fe20000000400 */
[----:B---3--:R-:W-:Y:S01]  /*34b0*/  FMUL.FTZ R7, R5, R42 ;  /* 0x0000002a05077220 */ /* 0x008fe20000410000 */
[C---:B-1----:R-:W-:Y:S01]  /*34c0*/  FMUL.FTZ R108, R114.reuse, R93 ;  /* 0x0000005d726c7220 */ /* 0x042fe20000410000 */
[----:B------:R-:W-:-:S05]  /*34d0*/  FMUL.FTZ R114, R114, R25 ;  /* 0x0000001972727220 */ /* 0x000fca0000410000 */
[----:B------:R0:W1:Y:S08]  /*34e0*/  MUFU.COS R113, R8 ;  /* 0x0000000800717308 */ /* 0x0000700000000000 */
[----:B------:R-:W-:Y:S01]  /*34f0*/  MUFU.SIN R20, R10 ;  /* 0x0000000a00147308 */ /* 0x000fe20000000400 */
[----:B0-----:R-:W-:Y:S01]  /*3500*/  FMUL.RZ R8, R4, 0.15915493667125701904 ;  /* 0x3e22f98304087820 */ /* 0x001fe2000040c000 */
[----:B------:R-:W-:-:S06]  /*3510*/  FMUL.FTZ R4, R5, R44 ;  /* 0x0000002c05047220 */ /* 0x000fcc0000410000 */
[----:B------:R0:W3:Y:S01]  /*3520*/  MUFU.COS R112, R10 ;  /* 0x0000000a00707308 */ /* 0x0000e20000000000 */
[C---:B-1----:R-:W-:Y:S01]  /*3530*/  FMUL.FTZ R113, R116.reuse, R113 ;  /* 0x0000007174717220 */ /* 0x042fe20000410000 */
[----:B------:R-:W-:-:S06]  /*3540*/  FMUL.FTZ R116, R116, R95 ;  /* 0x0000005f74747220 */ /* 0x000fcc0000410000 */
[----:B------:R1:W-:Y:S01]  /*3550*/  MUFU.EX2 R98, R6 ;  /* 0x0000000600627308 */ /* 0x0003e20000000800 */
[----:B0-----:R-:W-:Y:S01]  /*3560*/  FMUL.RZ R10, R7, 0.15915493667125701904 ;  /* 0x3e22f983070a7820 */ /* 0x001fe2000040c000 */
[----:B------:R-:W-:-:S06]  /*3570*/  FMUL.FTZ R7, R13, R42 ;  /* 0x0000002a0d077220 */ /* 0x000fcc0000410000 */
[----:B------:R0:W-:Y:S01]  /*3580*/  MUFU.EX2 R22, R7 ;  /* 0x0000000700167308 */ /* 0x0001e20000000800 */
[----:B-1----:R-:W-:Y:S01]  /*3590*/  FMUL.RZ R6, R4, 0.15915493667125701904 ;  /* 0x3e22f98304067820 */ /* 0x002fe2000040c000 */
[----:B------:R-:W-:Y:S01]  /*35a0*/  FMUL.FTZ R4, R5, R60 ;  /* 0x0000003c05047220 */ /* 0x000fe20000410000 */
[C---:B---3--:R-:W-:Y:S01]  /*35b0*/  FMUL.FTZ R112, R115.reuse, R112 ;  /* 0x0000007073707220 */ /* 0x048fe20000410000 */
[----:B------:R-:W-:-:S04]  /*35c0*/  FMUL.FTZ R115, R115, R20 ;  /* 0x0000001473737220 */ /* 0x000fc80000410000 */
[----:B------:R-:W1:Y:S01]  /*35d0*/  MUFU.EX2 R0, R0 ;  /* 0x0000000000007308 */ /* 0x000e620000000800 */
[----:B0-----:R-:W-:Y:S01]  /*35e0*/  FMUL.RZ R7, R4, 0.15915493667125701904 ;  /* 0x3e22f98304077820 */ /* 0x001fe2000040c000 */
[----:B------:R-:W-:-:S04]  /*35f0*/  FMUL.FTZ R4, R5, R48 ;  /* 0x0000003005047220 */ /* 0x000fc80000410000 */
[----:B------:R-:W-:Y:S01]  /*3600*/  FMUL.RZ R24, R4, 0.15915493667125701904 ;  /* 0x3e22f98304187820 */ /* 0x000fe2000040c000 */
[C---:B------:R-:W-:Y:S01]  /*3610*/  FMUL.FTZ R4, R5.reuse, R62 ;  /* 0x0000003e05047220 */ /* 0x040fe20000410000 */
[----:B------:R-:W-:Y:S03]  /*3620*/  MUFU.SIN R102, R8 ;  /* 0x0000000800667308 */ /* 0x000fe60000000400 */
[----:B------:R-:W-:Y:S01]  /*3630*/  FMUL.RZ R96, R4, 0.15915493667125701904 ;  /* 0x3e22f98304607820 */ /* 0x000fe2000040c000 */
[----:B------:R-:W-:-:S04]  /*3640*/  FMUL.FTZ R4, R5, R52 ;  /* 0x0000003405047220 */ /* 0x000fc80000410000 */
[----:B------:R-:W-:Y:S01]  /*3650*/  FMUL.RZ R106, R4, 0.15915493667125701904 ;  /* 0x3e22f983046a7820 */ /* 0x000fe2000040c000 */
[----:B------:R-:W-:Y:S01]  /*3660*/  MUFU.COS R14, R8 ;  /* 0x00000008000e7308 */ /* 0x000fe20000000000 */
[C---:B-1----:R-:W-:Y:S01]  /*3670*/  FMUL.FTZ R105, R0.reuse, R105 ;  /* 0x0000006900697220 */ /* 0x042fe20000410000 */
[----:B------:R-:W-:Y:S01]  /*3680*/  FMUL.FTZ R107, R0, R107 ;  /* 0x0000006b006b7220 */ /* 0x000fe20000410000 */
[----:B------:R-:W-:-:S05]  /*3690*/  FMUL.FTZ R4, R13, R52 ;  /* 0x000000340d047220 */ /* 0x000fca0000410000 */
[----:B------:R-:W-:Y:S08]  /*36a0*/  MUFU.SIN R119, R106 ;  /* 0x0000006a00777308 */ /* 0x000ff00000000400 */
[----:B------:R0:W-:Y:S08]  /*36b0*/  MUFU.COS R118, R106 ;  /* 0x0000006a00767308 */ /* 0x0001f00000000000 */
[----:B------:R-:W1:Y:S01]  /*36c0*/  MUFU.EX2 R15, R15 ;  /* 0x0000000f000f7308 */ /* 0x000e620000000800 */
[C---:B0-----:R-:W-:Y:S01]  /*36d0*/  FMUL.FTZ R106, R110.reuse, R23 ;  /* 0x000000176e6a7220 */ /* 0x041fe20000410000 */
[----:B------:R-:W-:Y:S01]  /*36e0*/  FMUL.FTZ R110, R110, R21 ;  /* 0x000000156e6e7220 */ /* 0x000fe20000410000 */
[----:B------:R-:W-:-:S03]  /*36f0*/  FMUL.FTZ R21, R13, R76 ;  /* 0x0000004c0d157220 */ /* 0x000fc60000410000 */
[-C--:B------:R-:W-:Y:S01]  /*3700*/  FMUL.FTZ R0, R55, R110.reuse ;  /* 0x0000006e37007220 */ /* 0x080fe20000410000 */
[----:B------:R-:W-:Y:S01]  /*3710*/  FMUL.FTZ R20, RZ, R110 ;  /* 0x0000006eff147220 */ /* 0x000fe20000410000 */
[----:B------:R-:W-:Y:S02]  /*3720*/  MUFU.SIN R100, R6 ;  /* 0x0000000600647308 */ /* 0x000fe40000000400 */
[----:B------:R-:W-:-:S04]  /*3730*/  FFMA.FTZ R0, RZ, R106, R0 ;  /* 0x0000006aff007223 */ /* 0x000fc80000010000 */
[----:B------:R-:W-:Y:S02]  /*3740*/  FADD.FTZ R23, RZ, R0 ;  /* 0x00000000ff177221 */ /* 0x000fe40000010000 */
[----:B------:R0:W-:Y:S01]  /*3750*/  MUFU.COS R12, R6 ;  /* 0x00000006000c7308 */ /* 0x0001e20000000000 */
[C---:B-1----:R-:W-:Y:S01]  /*3760*/  FMUL.FTZ R95, R15.reuse, R14 ;  /* 0x0000000e0f5f7220 */ /* 0x042fe20000410000 */
[----:B------:R-:W-:Y:S01]  /*3770*/  FMUL.FTZ R102, R15, R102 ;  /* 0x000000660f667220 */ /* 0x000fe20000410000 */
[----:B------:R-:W-:-:S05]  /*3780*/  FMUL.FTZ R0, R114, R23 ;  /* 0x0000001772007220 */ /* 0x000fca0000410000 */
[----:B------:R-:W-:Y:S01]  /*3790*/  MUFU.SIN R103, R24 ;  /* 0x0000001800677308 */ /* 0x000fe20000000400 */
[----:B0-----:R-:W-:-:S07]  /*37a0*/  FMUL.FTZ R6, R5, R70 ;  /* 0x0000004605067220 */ /* 0x001fce0000410000 */
[----:B------:R0:W-:Y:S08]  /*37b0*/  MUFU.COS R101, R24 ;  /* 0x0000001800657308 */ /* 0x0001f00000000000 */
[----:B------:R-:W-:Y:S01]  /*37c0*/  MUFU.SIN R125, R9 ;  /* 0x00000009007d7308 */ /* 0x000fe20000000400 */
[----:B0-----:R-:W-:Y:S01]  /*37d0*/  FMUL.RZ R24, R6, 0.15915493667125701904 ;  /* 0x3e22f98306187820 */ /* 0x001fe2000040c000 */
[----:B------:R-:W-:-:S06]  /*37e0*/  FMUL.FTZ R6, R13, R70 ;  /* 0x000000460d067220 */ /* 0x000fcc0000410000 */
[----:B------:R0:W1:Y:S08]  /*37f0*/  MUFU.COS R97, R9 ;  /* 0x0000000900617308 */ /* 0x0000700000000000 */
[----:B------:R-:W3:Y:S01]  /*3800*/  MUFU.SIN R99, R10 ;  /* 0x0000000a00637308 */ /* 0x000ee20000000400 */
[----:B0-----:R-:W-:-:S07]  /*3810*/  FMUL.FTZ R9, R13, R60 ;  /* 0x0000003c0d097220 */ /* 0x001fce0000410000 */
[----:B------:R0:W-:Y:S01]  /*3820*/  MUFU.COS R127, R10 ;  /* 0x0000000a007f7308 */ /* 0x0001e20000000000 */
[C---:B-1----:R-:W-:Y:S01]  /*3830*/  FMUL.FTZ R97, R98.reuse, R97 ;  /* 0x0000006162617220 */ /* 0x042fe20000410000 */
[----:B------:R-:W-:-:S06]  /*3840*/  FMUL.FTZ R98, R98, R125 ;  /* 0x0000007d62627220 */ /* 0x000fcc0000410000 */
[----:B------:R-:W-:Y:S01]  /*3850*/  MUFU.SIN R94, R7 ;  /* 0x00000007005e7308 */ /* 0x000fe20000000400 */
[----:B0-----:R-:W-:Y:S01]  /*3860*/  FMUL.FTZ R10, R13, R48 ;  /* 0x000000300d0a7220 */ /* 0x001fe20000410000 */
[----:B---3--:R-:W-:-:S06]  /*3870*/  FMUL.FTZ R99, R22, R99 ;  /* 0x0000006316637220 */ /* 0x008fcc0000410000 */
[----:B------:R0:W-:Y:S08]  /*3880*/  MUFU.COS R8, R7 ;  /* 0x0000000700087308 */ /* 0x0001f00000000000 */
[----:B------:R-:W-:Y:S01]  /*3890*/  MUFU.SIN R121, R24 ;  /* 0x0000001800797308 */ /* 0x000fe20000000400 */
[----:B0-----:R-:W-:Y:S01]  /*38a0*/  FMUL.FTZ R7, R13, R62 ;  /* 0x0000003e0d077220 */ /* 0x001fe20000410000 */
[C---:B------:R-:W-:Y:S01]  /*38b0*/  FMUL.FTZ R13, R5.reuse, R56 ;  /* 0x00000038050d7220 */ /* 0x040fe20000410000 */
[----:B------:R-:W-:-:S03]  /*38c0*/  FMUL.FTZ R5, R5, R76 ;  /* 0x0000004c05057220 */ /* 0x000fc60000410000 */
[----:B------:R-:W-:Y:S02]  /*38d0*/  FMUL.RZ R25, R13, 0.15915493667125701904 ;  /* 0x3e22f9830d197820 */ /* 0x000fe4000040c000 */
[----:B------:R0:W-:Y:S08]  /*38e0*/  MUFU.COS R120, R24 ;  /* 0x0000001800787308 */ /* 0x0001f00000000000 */
[----:B------:R-:W1:Y:S01]  /*38f0*/  MUFU.EX2 R9, R9 ;  /* 0x0000000900097308 */ /* 0x000e620000000800 */
[----:B0-----:R-:W-:-:S04]  /*3900*/  FFMA.FTZ R24, R55, R106, -R20 ;  /* 0x0000006a37187223 */ /* 0x001fc80000010814 */
[----:B------:R-:W-:-:S03]  /*3910*/  FADD.FTZ R13, R57, R24 ;  /* 0x00000018390d7221 */ /* 0x000fc60000010000 */
[----:B------:R-:W-:Y:S01]  /*3920*/  MUFU.SIN R117, R96 ;  /* 0x0000006000757308 */ /* 0x000fe20000000400 */
[-C--:B------:R-:W-:Y:S01]  /*3930*/  FMUL.FTZ R15, R114, R13.reuse ;  /* 0x0000000d720f7220 */ /* 0x080fe20000410000 */
[C---:B------:R-:W-:Y:S01]  /*3940*/  FFMA.FTZ R14, R108.reuse, R13, -R0 ;  /* 0x0000000d6c0e7223 */ /* 0x040fe20000010800 */
[----:B------:R-:W-:Y:S02]  /*3950*/  FMUL.RZ R13, R5, 0.15915493667125701904 ;  /* 0x3e22f983050d7820 */ /* 0x000fe4000040c000 */
[----:B------:R-:W-:Y:S01]  /*3960*/  FFMA.FTZ R15, R108, R23, R15 ;  /* 0x000000176c0f7223 */ /* 0x000fe2000001000f */
[----:B------:R-:W-:Y:S02]  /*3970*/  FADD.FTZ R14, R59, R14 ;  /* 0x0000000e3b0e7221 */ /* 0x000fe40000010000 */
[----:B------:R0:W-:Y:S01]  /*3980*/  MUFU.COS R104, R96 ;  /* 0x0000006000687308 */ /* 0x0001e20000000000 */
[----:B------:R-:W-:Y:S01]  /*3990*/  FADD.FTZ R15, RZ, R15 ;  /* 0x0000000fff0f7221 */ /* 0x000fe20000010000 */
[C---:B-1----:R-:W-:Y:S01]  /*39a0*/  FMUL.FTZ R93, R9.reuse, R8 ;  /* 0x00000008095d7220 */ /* 0x042fe20000410000 */
[----:B------:R-:W-:-:S02]  /*39b0*/  FMUL.FTZ R94, R9, R94 ;  /* 0x0000005e095e7220 */ /* 0x000fc40000410000 */
[----:B------:R-:W-:-:S03]  /*39c0*/  FMUL.FTZ R5, R115, R15 ;  /* 0x0000000f73057220 */ /* 0x000fc60000410000 */
[----:B------:R-:W1:Y:S01]  /*39d0*/  MUFU.EX2 R6, R6 ;  /* 0x0000000600067308 */ /* 0x000e620000000800 */
[----:B0-----:R-:W-:Y:S01]  /*39e0*/  FMUL.FTZ R96, R22, R127 ;  /* 0x0000007f16607220 */ /* 0x001fe20000410000 */
[-C--:B------:R-:W-:Y:S01]  /*39f0*/  FMUL.FTZ R22, R115, R14.reuse ;  /* 0x0000000e73167220 */ /* 0x080fe20000410000 */
[----:B------:R-:W-:-:S03]  /*3a00*/  FFMA.FTZ R14, R112, R14, -R5 ;  /* 0x0000000e700e7223 */ /* 0x000fc60000010805 */
[----:B------:R-:W-:Y:S01]  /*3a10*/  FFMA.FTZ R22, R112, R15, R22 ;  /* 0x0000000f70167223 */ /* 0x000fe20000010016 */
[----:B------:R-:W-:Y:S01]  /*3a20*/  FADD.FTZ R14, R61, R14 ;  /* 0x0000000e3d0e7221 */ /* 0x000fe20000010000 */
[----:B------:R-:W0:Y:S02]  /*3a30*/  MUFU.EX2 R7, R7 ;  /* 0x0000000700077308 */ /* 0x000e240000000800 */
[----:B------:R-:W-:Y:S01]  /*3a40*/  FADD.FTZ R22, RZ, R22 ;  /* 0x00000016ff167221 */ /* 0x000fe20000010000 */
[----:B------:R-:W-:-:S03]  /*3a50*/  FMUL.FTZ R5, R116, R14 ;  /* 0x0000000e74057220 */ /* 0x000fc60000410000 */
[-C--:B------:R-:W-:Y:S01]  /*3a60*/  FMUL.FTZ R8, R116, R22.reuse ;  /* 0x0000001674087220 */ /* 0x080fe20000410000 */
[C---:B------:R-:W-:Y:S01]  /*3a70*/  FFMA.FTZ R5, R113.reuse, R22, R5 ;  /* 0x0000001671057223 */ /* 0x040fe20000010005 */
[----:B------:R-:W3:Y:S01]  /*3a80*/  MUFU.EX2 R4, R4 ;  /* 0x0000000400047308 */ /* 0x000ee20000000800 */
[C---:B-1----:R-:W-:Y:S01]  /*3a90*/  FMUL.FTZ R120, R6.reuse, R120 ;  /* 0x0000007806787220 */ /* 0x042fe20000410000 */
[----:B------:R-:W-:Y:S01]  /*3aa0*/  FFMA.FTZ R8, R113, R14, -R8 ;  /* 0x0000000e71087223 */ /* 0x000fe20000010808 */
[----:B------:R-:W-:Y:S01]  /*3ab0*/  FADD.FTZ R5, RZ, R5 ;  /* 0x00000005ff057221 */ /* 0x000fe20000010000 */
[----:B------:R-:W-:Y:S02]  /*3ac0*/  FMUL.FTZ R121, R6, R121 ;  /* 0x0000007906797220 */ /* 0x000fe40000410000 */
[----:B------:R-:W-:Y:S02]  /*3ad0*/  FADD.FTZ R8, R63, R8 ;  /* 0x000000083f087221 */ /* 0x000fe40000010000 */
[----:B------:R-:W1:Y:S01]  /*3ae0*/  MUFU.EX2 R10, R10 ;  /* 0x0000000a000a7308 */ /* 0x000e620000000800 */
[C---:B0-----:R-:W-:Y:S01]  /*3af0*/  FMUL.FTZ R104, R7.reuse, R104 ;  /* 0x0000006807687220 */ /* 0x041fe20000410000 */
[----:B------:R-:W-:Y:S01]  /*3b00*/  FMUL.FTZ R117, R7, R117 ;  /* 0x0000007507757220 */ /* 0x000fe20000410000 */
[C---:B------:R-:W-:Y:S01]  /*3b10*/  FMUL.FTZ R6, R98.reuse, R8 ;  /* 0x0000000862067220 */ /* 0x040fe20000410000 */
[----:B------:R-:W-:-:S03]  /*3b20*/  FMUL.FTZ R7, R98, R5 ;  /* 0x0000000562077220 */ /* 0x000fc60000410000 */
[----:B------:R-:W-:Y:S01]  /*3b30*/  FFMA.FTZ R9, R97, R5, R6 ;  /* 0x0000000561097223 */ /* 0x000fe20000010006 */
[----:B------:R-:W0:Y:S01]  /*3b40*/  MUFU.EX2 R11, R11 ;  /* 0x0000000b000b7308 */ /* 0x000e220000000800 */
[C---:B---3--:R-:W-:Y:S01]  /*3b50*/  FMUL.FTZ R118, R4.reuse, R118 ;  /* 0x0000007604767220 */ /* 0x048fe20000410000 */
[----:B------:R-:W-:Y:S01]  /*3b60*/  FMUL.FTZ R119, R4, R119 ;  /* 0x0000007704777220 */ /* 0x000fe20000410000 */
[----:B------:R-:W-:Y:S01]  /*3b70*/  FMUL.FTZ R4, R107, R110 ;  /* 0x0000006e6b047220 */ /* 0x000fe20000410000 */
[----:B------:R-:W-:Y:S01]  /*3b80*/  FFMA.FTZ R8, R97, R8, -R7 ;  /* 0x0000000861087223 */ /* 0x000fe20000010807 */
[C---:B------:R-:W-:Y:S02]  /*3b90*/  FMUL.FTZ R6, R105.reuse, R110 ;  /* 0x0000006e69067220 */ /* 0x040fe40000410000 */
[-C--:B------:R-:W-:Y:S01]  /*3ba0*/  FFMA.FTZ R5, R105, R106.reuse, -R4 ;  /* 0x0000006a69057223 */ /* 0x080fe20000010804 */
[----:B------:R-:W-:Y:S01]  /*3bb0*/  FADD.FTZ R8, R65, R8 ;  /* 0x0000000841087221 */ /* 0x000fe20000010000 */
[C---:B-1----:R-:W-:Y:S01]  /*3bc0*/  FMUL.FTZ R101, R10.reuse, R101 ;  /* 0x000000650a657220 */ /* 0x042fe20000410000 */
[----:B------:R-:W-:Y:S01]  /*3bd0*/  FMUL.FTZ R103, R10, R103 ;  /* 0x000000670a677220 */ /* 0x000fe20000410000 */
[----:B------:R-:W-:Y:S01]  /*3be0*/  FADD.FTZ R10, RZ, R9 ;  /* 0x00000009ff0a7221 */ /* 0x000fe20000010000 */
[----:B------:R-:W-:Y:S01]  /*3bf0*/  FFMA.FTZ R7, R107, R106, R6 ;  /* 0x0000006a6b077223 */ /* 0x000fe20000010006 */
[----:B------:R-:W-:Y:S01]  /*3c00*/  MUFU.COS R124, R13 ;  /* 0x0000000d007c7308 */ /* 0x000fe20000000000 */
[----:B------:R-:W-:-:S02]  /*3c10*/  FMUL.FTZ R9, R114, R5 ;  /* 0x0000000572097220 */ /* 0x000fc40000410000 */
[-C--:B------:R-:W-:Y:S01]  /*3c20*/  FMUL.FTZ R4, R114, R7.reuse ;  /* 0x0000000772047220 */ /* 0x080fe20000410000 */
[C---:B0-----:R-:W-:Y:S01]  /*3c30*/  FMUL.FTZ R0, R11.reuse, R12 ;  /* 0x0000000c0b007220 */ /* 0x041fe20000410000 */
[----:B------:R-:W-:Y:S01]  /*3c40*/  FMUL.FTZ R100, R11, R100 ;  /* 0x000000640b647220 */ /* 0x000fe20000410000 */
[----:B------:R-:W-:Y:S01]  /*3c50*/  FMUL.FTZ R11, R99, R10 ;  /* 0x0000000a630b7220 */ /* 0x000fe20000410000 */
[C---:B------:R-:W-:Y:S01]  /*3c60*/  FFMA.FTZ R9, R108.reuse, R7, R9 ;  /* 0x000000076c097223 */ /* 0x040fe20000010009 */
[----:B------:R0:W-:Y:S01]  /*3c70*/  MUFU.SIN R12, R13 ;  /* 0x0000000d000c7308 */ /* 0x0001e20000000400 */
[----:B------:R-:W-:Y:S02]  /*3c80*/  FFMA.FTZ R4, R108, R5, -R4 ;  /* 0x000000056c047223 */ /* 0x000fe40000010804 */
[C---:B------:R-:W-:Y:S02]  /*3c90*/  FMUL.FTZ R5, R115.reuse, R9 ;  /* 0x0000000973057220 */ /* 0x040fe40000410000 */
[----:B------:R-:W-:-:S02]  /*3ca0*/  FMUL.FTZ R6, R115, R4 ;  /* 0x0000000473067220 */ /* 0x000fc40000410000 */
[----:B------:R-:W-:Y:S01]  /*3cb0*/  FFMA.FTZ R5, R112, R4, -R5 ;  /* 0x0000000470057223 */ /* 0x000fe20000010805 */
[----:B------:R-:W1:Y:S01]  /*3cc0*/  MUFU.EX2 R125, R21 ;  /* 0x00000015007d7308 */ /* 0x000e620000000800 */
[-C--:B0-----:R-:W-:Y:S01]  /*3cd0*/  FMUL.FTZ R13, R99, R8.reuse ;  /* 0x00000008630d7220 */ /* 0x081fe20000410000 */
[----:B------:R-:W-:Y:S01]  /*3ce0*/  FFMA.FTZ R8, R96, R8, -R11 ;  /* 0x0000000860087223 */ /* 0x000fe2000001080b */
[----:B------:R-:W-:Y:S02]  /*3cf0*/  FFMA.FTZ R6, R112, R9, R6 ;  /* 0x0000000970067223 */ /* 0x000fe40000010006 */
[----:B------:R-:W-:Y:S01]  /*3d00*/  FFMA.FTZ R13, R96, R10, R13 ;  /* 0x0000000a600d7223 */ /* 0x000fe2000001000d */
[----:B------:R-:W-:Y:S01]  /*3d10*/  FADD.FTZ R7, R67, R8 ;  /* 0x0000000843077221 */ /* 0x000fe20000010000 */
[----:B------:R-:W-:Y:S01]  /*3d20*/  FMUL.FTZ R8, R116, R5 ;  /* 0x0000000574087220 */ /* 0x000fe20000410000 */
[----:B------:R-:W-:Y:S01]  /*3d30*/  MUFU.EX2 R123, R123 ;  /* 0x0000007b007b7308 */ /* 0x000fe20000000800 */
[----:B------:R-:W-:Y:S01]  /*3d40*/  FADD.FTZ R13, RZ, R13 ;  /* 0x0000000dff0d7221 */ /* 0x000fe20000010000 */
[----:B------:R-:W-:Y:S01]  /*3d50*/  FMUL.FTZ R10, R102, R7 ;  /* 0x00000007660a7220 */ /* 0x000fe20000410000 */
[----:B------:R-:W-:-:S02]  /*3d60*/  FFMA.FTZ R8, R113, R6, R8 ;  /* 0x0000000671087223 */ /* 0x000fc40000010008 */
[-C--:B------:R-:W-:Y:S01]  /*3d70*/  FMUL.FTZ R4, R102, R13.reuse ;  /* 0x0000000d66047220 */ /* 0x080fe20000410000 */
[C---:B------:R-:W-:Y:S02]  /*3d80*/  FFMA.FTZ R13, R95.reuse, R13, R10 ;  /* 0x0000000d5f0d7223 */ /* 0x040fe4000001000a */
[----:B------:R-:W0:Y:S01]  /*3d90*/  MUFU.COS R122, R25 ;  /* 0x00000019007a7308 */ /* 0x000e220000000000 */
[----:B------:R-:W-:Y:S01]  /*3da0*/  FFMA.FTZ R10, R95, R7, -R4 ;  /* 0x000000075f0a7223 */ /* 0x000fe20000010804 */
[----:B------:R-:W-:Y:S01]  /*3db0*/  FMUL.FTZ R4, R116, R6 ;  /* 0x0000000674047220 */ /* 0x000fe20000410000 */
[----:B------:R-:W-:Y:S01]  /*3dc0*/  FADD.FTZ R13, RZ, R13 ;  /* 0x0000000dff0d7221 */ /* 0x000fe20000010000 */
[----:B------:R-:W-:Y:S01]  /*3dd0*/  FMUL.FTZ R6, R98, R8 ;  /* 0x0000000862067220 */ /* 0x000fe20000410000 */
[----:B------:R-:W-:Y:S01]  /*3de0*/  FADD.FTZ R7, R69, R10 ;  /* 0x0000000a45077221 */ /* 0x000fe20000010000 */
[----:B------:R-:W-:Y:S01]  /*3df0*/  FFMA.FTZ R4, R113, R5, -R4 ;  /* 0x0000000571047223 */ /* 0x000fe20000010804 */
[C---:B------:R-:W-:Y:S01]  /*3e00*/  FMUL.FTZ R9, R100.reuse, R13 ;  /* 0x0000000d64097220 */ /* 0x040fe20000410000 */
[----:B-1----:R-:W-:Y:S01]  /*3e10*/  FMUL.FTZ R124, R125, R124 ;  /* 0x0000007c7d7c7220 */ /* 0x002fe20000410000 */
[-C--:B------:R-:W-:Y:S01]  /*3e20*/  FMUL.FTZ R10, R100, R7.reuse ;  /* 0x00000007640a7220 */ /* 0x080fe20000410000 */
[-C--:B------:R-:W-:Y:S01]  /*3e30*/  FMUL.FTZ R5, R98, R4.reuse ;  /* 0x0000000462057220 */ /* 0x080fe20000410000 */
[C---:B------:R-:W-:Y:S01]  /*3e40*/  FFMA.FTZ R6, R97.reuse, R4, -R6 ;  /* 0x0000000461067223 */ /* 0x040fe20000010806 */
[C---:B------:R-:W-:Y:S01]  /*3e50*/  FFMA.FTZ R4, R0.reuse, R7, -R9 ;  /* 0x0000000700047223 */ /* 0x040fe20000010809 */
[----:B------:R-:W-:Y:S01]  /*3e60*/  FFMA.FTZ R10, R0, R13, R10 ;  /* 0x0000000d000a7223 */ /* 0x000fe2000001000a */
[----:B------:R-:W-:Y:S01]  /*3e70*/  FFMA.FTZ R5, R97, R8, R5 ;  /* 0x0000000861057223 */ /* 0x000fe20000010005 */
[----:B------:R-:W-:Y:S01]  /*3e80*/  FMUL.FTZ R9, R99, R6 ;  /* 0x0000000663097220 */ /* 0x000fe20000410000 */
[----:B------:R-:W-:Y:S01]  /*3e90*/  FADD.FTZ R8, R71, R4 ;  /* 0x0000000447087221 */ /* 0x000fe20000010000 */
[----:B------:R-:W-:Y:S01]  /*3ea0*/  FADD.FTZ R10, RZ, R10 ;  /* 0x0000000aff0a7221 */ /* 0x000fe20000010000 */
[-C--:B------:R-:W-:Y:S01]  /*3eb0*/  FMUL.FTZ R7, R99, R5.reuse ;  /* 0x0000000563077220 */ /* 0x080fe20000410000 */
[----:B------:R-:W-:Y:S01]  /*3ec0*/  FMUL.FTZ R125, R125, R12 ;  /* 0x0000000c7d7d7220 */ /* 0x000fe20000410000 */
[----:B------:R-:W-:Y:S01]  /*3ed0*/  FFMA.FTZ R9, R96, R5, R9 ;  /* 0x0000000560097223 */ /* 0x000fe20000010009 */
[C---:B------:R-:W-:Y:S01]  /*3ee0*/  FMUL.FTZ R12, R94.reuse, R8 ;  /* 0x000000085e0c7220 */ /* 0x040fe20000410000 */
[----:B------:R-:W-:Y:S01]  /*3ef0*/  FMUL.FTZ R5, R94, R10 ;  /* 0x0000000a5e057220 */ /* 0x000fe20000410000 */
[----:B------:R-:W-:Y:S01]  /*3f00*/  FFMA.FTZ R7, R96, R6, -R7 ;  /* 0x0000000660077223 */ /* 0x000fe20000010807 */
[C---:B------:R-:W-:Y:S01]  /*3f10*/  FMUL.FTZ R4, R102.reuse, R9 ;  /* 0x0000000966047220 */ /* 0x040fe20000410000 */
[C---:B------:R-:W-:Y:S01]  /*3f20*/  FFMA.FTZ R12, R93.reuse, R10, R12 ;  /* 0x0000000a5d0c7223 */ /* 0x040fe2000001000c */
[----:B------:R-:W-:Y:S01]  /*3f30*/  FFMA.FTZ R8, R93, R8, -R5 ;  /* 0x000000085d087223 */ /* 0x000fe20000010805 */
[-C--:B------:R-:W-:Y:S01]  /*3f40*/  FMUL.FTZ R6, R102, R7.reuse ;  /* 0x0000000766067220 */ /* 0x080fe20000410000 */
[----:B------:R-:W-:Y:S01]  /*3f50*/  FFMA.FTZ R7, R95, R7, -R4 ;  /* 0x000000075f077223 */ /* 0x000fe20000010804 */
[----:B------:R-:W-:Y:S01]  /*3f60*/  FADD.FTZ R12, RZ, R12 ;  /* 0x0000000cff0c7221 */ /* 0x000fe20000010000 */
[----:B------:R-:W-:Y:S01]  /*3f70*/  FADD.FTZ R8, R73, R8 ;  /* 0x0000000849087221 */ /* 0x000fe20000010000 */
[----:B------:R-:W-:Y:S01]  /*3f80*/  FFMA.FTZ R9, R95, R9, R6 ;  /* 0x000000095f097223 */ /* 0x000fe20000010006 */
[C---:B------:R-:W-:Y:S01]  /*3f90*/  FMUL.FTZ R5, R100.reuse, R7 ;  /* 0x0000000764057220 */ /* 0x040fe20000410000 */
[C---:B------:R-:W-:Y:S01]  /*3fa0*/  FMUL.FTZ R6, R103.reuse, R12 ;  /* 0x0000000c67067220 */ /* 0x040fe20000410000 */
[-C--:B------:R-:W-:Y:S01]  /*3fb0*/  FMUL.FTZ R11, R103, R8.reuse ;  /* 0x00000008670b7220 */ /* 0x080fe20000410000 */
[-C--:B------:R-:W-:Y:S01]  /*3fc0*/  FMUL.FTZ R4, R100, R9.reuse ;  /* 0x0000000964047220 */ /* 0x080fe20000410000 */
[C---:B------:R-:W-:Y:S01]  /*3fd0*/  FFMA.FTZ R5, R0.reuse, R9, R5 ;  /* 0x0000000900057223 */ /* 0x040fe20000010005 */
[C---:B------:R-:W-:Y:S01]  /*3fe0*/  FFMA.FTZ R8, R101.reuse, R8, -R6 ;  /* 0x0000000865087223 */ /* 0x040fe20000010806 */
[----:B------:R-:W-:Y:S01]  /*3ff0*/  FFMA.FTZ R11, R101, R12, R11 ;  /* 0x0000000c650b7223 */ /* 0x000fe2000001000b */
[----:B------:R-:W-:Y:S01]  /*4000*/  FFMA.FTZ R4, R0, R7, -R4 ;  /* 0x0000000700047223 */ /* 0x000fe20000010804 */
[C---:B------:R-:W-:Y:S01]  /*4010*/  FMUL.FTZ R6, R94.reuse, R5 ;  /* 0x000000055e067220 */ /* 0x040fe20000410000 */
[----:B------:R-:W-:Y:S01]  /*4020*/  FADD.FTZ R7, R75, R8 ;  /* 0x000000084b077221 */ /* 0x000fe20000010000 */
[----:B------:R-:W-:Y:S01]  /*4030*/  FADD.FTZ R11, RZ, R11 ;  /* 0x0000000bff0b7221 */ /* 0x000fe20000010000 */
[-C--:B------:R-:W-:Y:S01]  /*4040*/  FMUL.FTZ R8, R94, R4.reuse ;  /* 0x000000045e087220 */ /* 0x080fe20000410000 */
[----:B------:R-:W-:Y:S01]  /*4050*/  FFMA.FTZ R6, R93, R4, -R6 ;  /* 0x000000045d067223 */ /* 0x000fe20000010806 */
[C---:B------:R-:W-:Y:S01]  /*4060*/  FMUL.FTZ R9, R117.reuse, R7 ;  /* 0x0000000775097220 */ /* 0x040fe20000410000 */
[----:B------:R-:W-:Y:S01]  /*4070*/  FMUL.FTZ R10, R117, R11 ;  /* 0x0000000b750a7220 */ /* 0x000fe20000410000 */
[----:B------:R-:W-:Y:S01]  /*4080*/  FFMA.FTZ R8, R93, R5, R8 ;  /* 0x000000055d087223 */ /* 0x000fe20000010008 */
[C---:B------:R-:W-:Y:S01]  /*4090*/  FMUL.FTZ R4, R103.reuse, R6 ;  /* 0x0000000667047220 */ /* 0x040fe20000410000 */
[C---:B------:R-:W-:Y:S01]  /*40a0*/  FFMA.FTZ R9, R104.reuse, R11, R9 ;  /* 0x0000000b68097223 */ /* 0x040fe20000010009 */
[C---:B------:R-:W-:Y:S01]  /*40b0*/  FFMA.FTZ R10, R104.reuse, R7, -R10 ;  /* 0x00000007680a7223 */ /* 0x040fe2000001080a */
[-C--:B------:R-:W-:Y:S01]  /*40c0*/  FMUL.FTZ R5, R103, R8.reuse ;  /* 0x0000000867057220 */ /* 0x080fe20000410000 */
[----:B------:R-:W-:Y:S01]  /*40d0*/  FFMA.FTZ R4, R101, R8, R4 ;  /* 0x0000000865047223 */ /* 0x000fe20000010004 */
[----:B------:R-:W-:Y:S01]  /*40e0*/  FADD.FTZ R8, RZ, R9 ;  /* 0x00000009ff087221 */ /* 0x000fe20000010000 */
[----:B------:R-:W-:Y:S01]  /*40f0*/  FADD.FTZ R10, R77, R10 ;  /* 0x0000000a4d0a7221 */ /* 0x000fe20000010000 */
[----:B------:R-:W-:Y:S01]  /*4100*/  FFMA.FTZ R5, R101, R6, -R5 ;  /* 0x0000000665057223 */ /* 0x000fe20000010805 */
[----:B------:R-:W-:Y:S01]  /*4110*/  FMUL.FTZ R7, R117, R4 ;  /* 0x0000000475077220 */ /* 0x000fe20000410000 */
[C---:B------:R-:W-:Y:S01]  /*4120*/  FMUL.FTZ R11, R119.reuse, R8 ;  /* 0x00000008770b7220 */ /* 0x040fe20000410000 */
[-C--:B------:R-:W-:Y:S01]  /*4130*/  FMUL.FTZ R13, R119, R10.reuse ;  /* 0x0000000a770d7220 */ /* 0x080fe20000410000 */
[----:B------:R-:W1:Y:S01]  /*4140*/  MUFU.SIN R20, R25 ;  /* 0x0000001900147308 */ /* 0x000e620000000400 */
[-C--:B------:R-:W-:Y:S01]  /*4150*/  FMUL.FTZ R9, R117, R5.reuse ;  /* 0x0000000575097220 */ /* 0x080fe20000410000 */
[----:B------:R-:W-:Y:S01]  /*4160*/  FFMA.FTZ R7, R104, R5, -R7 ;  /* 0x0000000568077223 */ /* 0x000fe20000010807 */
[C---:B------:R-:W-:Y:S01]  /*4170*/  FFMA.FTZ R10, R118.reuse, R10, -R11 ;  /* 0x0000000a760a7223 */ /* 0x040fe2000001080b */
[----:B------:R-:W-:Y:S01]  /*4180*/  FFMA.FTZ R13, R118, R8, R13 ;  /* 0x00000008760d7223 */ /* 0x000fe2000001000d */
[----:B------:R-:W-:Y:S01]  /*4190*/  FFMA.FTZ R9, R104, R4, R9 ;  /* 0x0000000468097223 */ /* 0x000fe20000010009 */
[----:B------:R-:W-:Y:S01]  /*41a0*/  FMUL.FTZ R5, R119, R7 ;  /* 0x0000000777057220 */ /* 0x000fe20000410000 */
[----:B------:R-:W-:Y:S01]  /*41b0*/  FADD.FTZ R10, R79, R10 ;  /* 0x0000000a4f0a7221 */ /* 0x000fe20000010000 */
[----:B------:R-:W-:Y:S01]  /*41c0*/  FADD.FTZ R13, RZ, R13 ;  /* 0x0000000dff0d7221 */ /* 0x000fe20000010000 */
[-C--:B------:R-:W-:Y:S01]  /*41d0*/  FMUL.FTZ R4, R119, R9.reuse ;  /* 0x0000000977047220 */ /* 0x080fe20000410000 */
[C---:B------:R-:W-:Y:S01]  /*41e0*/  FFMA.FTZ R5, R118.reuse, R9, R5 ;  /* 0x0000000976057223 */ /* 0x040fe20000010005 */
[CC--:B------:R-:W-:Y:S01]  /*41f0*/  FMUL.FTZ R11, R121.reuse, R10.reuse ;  /* 0x0000000a790b7220 */ /* 0x0c0fe20000410000 */
[C---:B------:R-:W-:Y:S01]  /*4200*/  FMUL.FTZ R9, R121.reuse, R13 ;  /* 0x0000000d79097220 */ /* 0x040fe20000410000 */
[----:B------:R-:W-:Y:S01]  /*4210*/  FFMA.FTZ R4, R118, R7, -R4 ;  /* 0x0000000776047223 */ /* 0x000fe20000010804 */
[----:B------:R-:W-:Y:S01]  /*4220*/  FMUL.FTZ R7, R121, R5 ;  /* 0x0000000579077220 */ /* 0x000fe20000410000 */
[C---:B------:R-:W-:Y:S01]  /*4230*/  FFMA.FTZ R11, R120.reuse, R13, R11 ;  /* 0x0000000d780b7223 */ /* 0x040fe2000001000b */
[C---:B------:R-:W-:Y:S01]  /*4240*/  FFMA.FTZ R10, R120.reuse, R10, -R9 ;  /* 0x0000000a780a7223 */ /* 0x040fe20000010809 */
[----:B0-----:R-:W-:Y:S01]  /*4250*/  FMUL.FTZ R122, R123, R122 ;  /* 0x0000007a7b7a7220 */ /* 0x001fe20000410000 */
[----:B------:R-:W-:Y:S01]  /*4260*/  FMUL.FTZ R6, R121, R4 ;  /* 0x0000000479067220 */ /* 0x000fe20000410000 */
[----:B-1----:R-:W-:Y:S01]  /*4270*/  FMUL.FTZ R123, R123, R20 ;  /* 0x000000147b7b7220 */ /* 0x002fe20000410000 */
[C---:B------:R-:W-:Y:S01]  /*4280*/  FFMA.FTZ R7, R120.reuse, R4, -R7 ;  /* 0x0000000478077223 */ /* 0x040fe20000010807 */
[----:B------:R-:W-:Y:S01]  /*4290*/  FADD.FTZ R11, RZ, R11 ;  /* 0x0000000bff0b7221 */ /* 0x000fe20000010000 */
[----:B------:R-:W-:Y:S01]  /*42a0*/  FADD.FTZ R10, R81, R10 ;  /* 0x0000000a510a7221 */ /* 0x000fe20000010000 */
[----:B------:R-:W-:Y:S01]  /*42b0*/  FFMA.FTZ R6, R120, R5, R6 ;  /* 0x0000000578067223 */ /* 0x000fe20000010006 */
[C---:B------:R-:W-:Y:S01]  /*42c0*/  FMUL.FTZ R5, R123.reuse, R7 ;  /* 0x000000077b057220 */ /* 0x040fe20000410000 */
[CC--:B------:R-:W-:Y:S01]  /*42d0*/  FMUL.FTZ R9, R123.reuse, R11.reuse ;  /* 0x0000000b7b097220 */ /* 0x0c0fe20000410000 */
[C---:B------:R-:W-:Y:S01]  /*42e0*/  FMUL.FTZ R8, R123.reuse, R10 ;  /* 0x0000000a7b087220 */ /* 0x040fe20000410000 */
[-C--:B------:R-:W-:Y:S01]  /*42f0*/  FMUL.FTZ R4, R123, R6.reuse ;  /* 0x000000067b047220 */ /* 0x080fe20000410000 */
[C---:B------:R-:W-:Y:S01]  /*4300*/  FFMA.FTZ R5, R122.reuse, R6, R5 ;  /* 0x000000067a057223 */ /* 0x040fe20000010005 */
[C---:B------:R-:W-:Y:S01]  /*4310*/  FFMA.FTZ R10, R122.reuse, R10, -R9 ;  /* 0x0000000a7a0a7223 */ /* 0x040fe20000010809 */
[C---:B------:R-:W-:Y:S01]  /*4320*/  FFMA.FTZ R8, R122.reuse, R11, R8 ;  /* 0x0000000b7a087223 */ /* 0x040fe20000010008 */
[----:B------:R-:W-:Y:S01]  /*4330*/  FFMA.FTZ R7, R122, R7, -R4 ;  /* 0x000000077a077223 */ /* 0x000fe20000010804 */
[----:B------:R-:W-:Y:S01]  /*4340*/  FMUL.FTZ R9, R125, R5 ;  /* 0x000000057d097220 */ /* 0x000fe20000410000 */
[----:B------:R-:W-:Y:S01]  /*4350*/  FADD.FTZ R10, R83, R10 ;  /* 0x0000000a530a7221 */ /* 0x000fe20000010000 */
[----:B------:R-:W-:Y:S01]  /*4360*/  FADD.FTZ R8, RZ, R8 ;  /* 0x00000008ff087221 */ /* 0x000fe20000010000 */
[CC--:B------:R-:W-:Y:S01]  /*4370*/  FMUL.FTZ R6, R125.reuse, R7.reuse ;  /* 0x000000077d067220 */ /* 0x0c0fe20000410000 */
[C---:B------:R-:W-:Y:S01]  /*4380*/  FFMA.FTZ R4, R124.reuse, R7, -R9 ;  /* 0x000000077c047223 */ /* 0x040fe20000010809 */
[C---:B------:R-:W-:Y:S01]  /*4390*/  FMUL.FTZ R11, R125.reuse, R10 ;  /* 0x0000000a7d0b7220 */ /* 0x040fe20000410000 */
[----:B------:R-:W-:Y:S01]  /*43a0*/  FMUL.FTZ R9, R125, R8 ;  /* 0x000000087d097220 */ /* 0x000fe20000410000 */
[----:B------:R-:W-:-:S02]  /*43b0*/  FFMA.FTZ R5, R124, R5, R6 ;  /* 0x000000057c057223 */ /* 0x000fc40000010006 */
[C---:B------:R-:W-:Y:S01]  /*43c0*/  FFMA.FTZ R11, R124.reuse, R8, R11 ;  /* 0x000000087c0b7223 */ /* 0x040fe2000001000b */
[----:B------:R-:W-:Y:S01]  /*43d0*/  FFMA.FTZ R9, R124, R10, -R9 ;  /* 0x0000000a7c097223 */ /* 0x000fe20000010809 */
[----:B------:R-:W0:Y:S02]  /*43e0*/  SHFL.UP PT, R8, R4, 0x1, RZ ;  /* 0x0420000004087989 */ /* 0x000e2400000e00ff */
[----:B------:R-:W-:Y:S01]  /*43f0*/  FADD.FTZ R7, RZ, R11 ;  /* 0x0000000bff077221 */ /* 0x000fe20000010000 */
[----:B------:R-:W-:Y:S02]  /*4400*/  FADD.FTZ R6, R92, R9 ;  /* 0x000000095c067221 */ /* 0x000fe40000010000 */
[----:B------:R-:W1:Y:S04]  /*4410*/  SHFL.UP PT, R9, R5, 0x1, RZ ;  /* 0x0420000005097989 */ /* 0x000e6800000e00ff */
[----:B------:R-:W3:Y:S04]  /*4420*/  SHFL.UP PT, R11, R7, 0x1, RZ ;  /* 0x04200000070b7989 */ /* 0x000ee800000e00ff */
[----:B------:R-:W4:Y:S01]  /*4430*/  SHFL.UP PT, R10, R6, 0x1, RZ ;  /* 0x04200000060a7989 */ /* 0x000f2200000e00ff */
[----:B0-----:R-:W-:-:S04]  /*4440*/  FMUL.FTZ R13, R5, R8 ;  /* 0x00000008050d7220 */ /* 0x001fc80000410000 */
[-C--:B-1----:R-:W-:Y:S01]  /*4450*/  FFMA.FTZ R14, R4, R9.reuse, R13 ;  /* 0x00000009040e7223 */ /* 0x082fe2000001000d */
[C---:B------:R-:W-:Y:S01]  /*4460*/  FMUL.FTZ R9, R5.reuse, R9 ;  /* 0x0000000905097220 */ /* 0x040fe20000410000 */
[----:B---3--:R-:W-:-:S03]  /*4470*/  FMUL.FTZ R13, R5, R11 ;  /* 0x0000000b050d7220 */ /* 0x008fc60000410000 */
[C---:B------:R-:W-:Y:S01]  /*4480*/  FSEL R14, R5.reuse, R14, !P0 ;  /* 0x0000000e050e7208 */ /* 0x040fe20004000000 */
[-C--:B----4-:R-:W-:Y:S01]  /*4490*/  FMUL.FTZ R12, R5, R10.reuse ;  /* 0x0000000a050c7220 */ /* 0x090fe20000410000 */
[C---:B------:R-:W-:Y:S01]  /*44a0*/  FFMA.FTZ R13, R4.reuse, R10, -R13 ;  /* 0x0000000a040d7223 */ /* 0x040fe2000001080d */
[----:B------:R-:W-:Y:S02]  /*44b0*/  MOV R10, R91 ;  /* 0x0000005b000a7202 */ /* 0x000fe40000000f00 */
[----:B------:R-:W-:Y:S01]  /*44c0*/  FFMA.FTZ R12, R4, R11, R12 ;  /* 0x0000000b040c7223 */ /* 0x000fe2000001000c */
[----:B------:R-:W-:Y:S01]  /*44d0*/  @P0 FADD.FTZ R6, R6, R13 ;  /* 0x0000000d06060221 */ /* 0x000fe20000010000 */
[----:B------:R-:W-:Y:S01]  /*44e0*/  @P0 FFMA.FTZ R4, R4, R8, -R9 ;  /* 0x0000000804040223 */ /* 0x000fe20000010809 */
[----:B------:R-:W-:Y:S01]  /*44f0*/  MOV R11, R84 ;  /* 0x00000054000b7202 */ /* 0x000fe20000000f00 */
[----:B------:R-:W-:Y:S01]  /*4500*/  @P0 FADD.FTZ R7, R7, R12 ;  /* 0x0000000c07070221 */ /* 0x000fe20000010000 */
[----:B------:R-:W-:Y:S01]  /*4510*/  SHFL.UP PT, R13, R14, 0x2, RZ ;  /* 0x044000000e0d7989 */ /* 0x000fe200000e00ff */
[----:B------:R-:W-:-:S02]  /*4520*/  MOV R8, R87 ;  /* 0x0000005700087202 */ /* 0x000fc40000000f00 */
[----:B------:R-:W-:Y:S01]  /*4530*/  MOV R9, R90 ;  /* 0x0000005a00097202 */ /* 0x000fe20000000f00 */
[----:B------:R-:W0:Y:S04]  /*4540*/  SHFL.UP PT, R25, R7, 0x2, RZ ;  /* 0x0440000007197989 */ /* 0x000e2800000e00ff */
[----:B------:R-:W1:Y:S04]  /*4550*/  SHFL.UP PT, R15, R6, 0x2, RZ ;  /* 0x04400000060f7989 */ /* 0x000e6800000e00ff */
[----:B------:R-:W3:Y:S01]  /*4560*/  SHFL.UP PT, R5, R4, 0x2, RZ ;  /* 0x0440000004057989 */ /* 0x000ee200000e00ff */
[----:B------:R-:W-:-:S03]  /*4570*/  ISETP.GE.AND P0, PT, R109, 0x2, PT ;  /* 0x000000026d00780c */ /* 0x000fc60003f06270 */
[----:B------:R4:W5:Y:S04]  /*4580*/  LDG.E.64 R22, desc[UR14][R8.64] ;  /* 0x0000000e08167981 */ /* 0x000968000c1e1b00 */
[----:B------:R2:W5:Y:S01]  /*4590*/  LDG.E.64 R20, desc[UR14][R10.64] ;  /* 0x0000000e0a147981 */ /* 0x000562000c1e1b00 */
[C---:B0-----:R-:W-:Y:S01]  /*45a0*/  FMUL.FTZ R127, R14.reuse, R25 ;  /* 0x000000190e7f7220 */ /* 0x041fe20000410000 */
[----:B-1----:R-:W-:-:S03]  /*45b0*/  FMUL.FTZ R24, R14, R15 ;  /* 0x0000000f0e187220 */ /* 0x002fc60000410000 */
[----:B------:R-:W-:Y:S01]  /*45c0*/  FFMA.FTZ R127, R4, R15, -R127 ;  /* 0x0000000f047f7223 */ /* 0x000fe2000001087f */
[----:B---3--:R-:W-:Y:S01]  /*45d0*/  FMUL.FTZ R12, R14, R5 ;  /* 0x000000050e0c7220 */ /* 0x008fe20000410000 */
[----:B------:R-:W-:Y:S02]  /*45e0*/  FFMA.FTZ R24, R4, R25, R24 ;  /* 0x0000001904187223 */ /* 0x000fe40000010018 */
[----:B------:R-:W-:Y:S01]  /*45f0*/  @P0 FADD.FTZ R6, R6, R127 ;  /* 0x0000007f06060221 */ /* 0x000fe20000010000 */
[-C--:B----4-:R-:W-:Y:S01]  /*4600*/  FFMA.FTZ R9, R4, R13.reuse, R12 ;  /* 0x0000000d04097223 */ /* 0x090fe2000001000c */
[----:B------:R-:W-:Y:S01]  /*4610*/  FMUL.FTZ R13, R14, R13 ;  /* 0x0000000d0e0d7220 */ /* 0x000fe20000410000 */
[----:B------:R-:W-:Y:S02]  /*4620*/  @P0 FADD.FTZ R7, R7, R24 ;  /* 0x0000001807070221 */ /* 0x000fe40000010000 */
[----:B--2---:R-:W0:Y:S01]  /*4630*/  SHFL.UP PT, R10, R6, 0x4, RZ ;  /* 0x04800000060a7989 */ /* 0x004e2200000e00ff */
        /* <DEDUP_REMOVED lines=12> */
[CC--:B---3--:R-:W-:Y:S01]  /*4700*/  FMUL.FTZ R12, R9.reuse, R8.reuse ;  /* 0x00000008090c7220 */ /* 0x0c8fe20000410000 */
[----:B------:R-:W-:Y:S01]  /*4710*/  FFMA.FTZ R8, R4, R8, R13 ;  /* 0x0000000804087223 */ /* 0x000fe2000001000d */
[----:B------:R-:W-:Y:S02]  /*4720*/  @P0 FADD.FTZ R6, R6, R15 ;  /* 0x0000000f06060221 */ /* 0x000fe40000010000 */
[----:B------:R-:W0:Y:S01]  /*4730*/  SHFL.UP PT, R13, R7, 0x8, RZ ;  /* 0x05000000070d7989 */ /* 0x000e2200000e00ff */
[----:B------:R-:W-:Y:S01]  /*4740*/  @P0 FFMA.FTZ R4, R4, R5, -R12 ;  /* 0x0000000504040223 */ /* 0x000fe2000001080c */
[----:B------:R-:W-:Y:S02]  /*4750*/  FSEL R8, R9, R8, !P0 ;  /* 0x0000000809087208 */ /* 0x000fe40004000000 */
[----:B------:R-:W1:Y:S04]  /*4760*/  SHFL.UP PT, R11, R6, 0x8, RZ ;  /* 0x05000000060b7989 */ /* 0x000e6800000e00ff */
[----:B------:R-:W2:Y:S04]  /*4770*/  SHFL.UP PT, R5, R4, 0x8, RZ ;  /* 0x0500000004057989 */ /* 0x000ea800000e00ff */
[----:B------:R-:W3:Y:S01]  /*4780*/  SHFL.UP PT, R9, R8, 0x8, RZ ;  /* 0x0500000008097989 */ /* 0x000ee200000e00ff */
[----:B------:R-:W-:Y:S01]  /*4790*/  ISETP.GE.AND P1, PT, R109, 0x8, PT ;  /* 0x000000086d00780c */ /* 0x000fe20003f26270 */
[C---:B0-----:R-:W-:Y:S01]  /*47a0*/  FMUL.FTZ R10, R8.reuse, R13 ;  /* 0x0000000d080a7220 */ /* 0x041fe20000410000 */
[----:B-1----:R-:W-:-:S03]  /*47b0*/  FMUL.FTZ R12, R8, R11 ;  /* 0x0000000b080c7220 */ /* 0x002fc60000410000 */
[----:B------:R-:W-:Y:S01]  /*47c0*/  FFMA.FTZ R11, R4, R11, -R10 ;  /* 0x0000000b040b7223 */ /* 0x000fe2000001080a */
[----:B--2---:R-:W-:Y:S01]  /*47d0*/  FMUL.FTZ R15, R8, R5 ;  /* 0x00000005080f7220 */ /* 0x004fe20000410000 */
[----:B------:R-:W-:Y:S01]  /*47e0*/  FFMA.FTZ R12, R4, R13, R12 ;  /* 0x0000000d040c7223 */ /* 0x000fe2000001000c */
[-C--:B---3--:R-:W-:Y:S02]  /*47f0*/  FMUL.FTZ R10, R8, R9.reuse ;  /* 0x00000009080a7220 */ /* 0x088fe40000410000 */
[----:B------:R-:W-:-:S03]  /*4800*/  FFMA.FTZ R15, R4, R9, R15 ;  /* 0x00000009040f7223 */ /* 0x000fc6000001000f */
[----:B------:R-:W-:Y:S01]  /*4810*/  @P1 FADD.FTZ R7, R7, R12 ;  /* 0x0000000c07071221 */ /* 0x000fe20000010000 */
[----:B------:R-:W-:Y:S01]  /*4820*/  @P1 FADD.FTZ R6, R6, R11 ;  /* 0x0000000b06061221 */ /* 0x000fe20000010000 */
[----:B------:R-:W-:Y:S01]  /*4830*/  @P1 FFMA.FTZ R4, R4, R5, -R10 ;  /* 0x0000000504041223 */ /* 0x000fe2000001080a */
[----:B------:R-:W-:Y:S02]  /*4840*/  FSEL R9, R8, R15, !P1 ;  /* 0x0000000f08097208 */ /* 0x000fe40004800000 */
[----:B------:R-:W0:Y:S01]  /*4850*/  SHFL.UP PT, R11, R7, 0x10, RZ ;  /* 0x06000000070b7989 */ /* 0x000e2200000e00ff */
[----:B------:R-:W-:-:S03]  /*4860*/  ISETP.NE.AND P0, PT, R111, RZ, PT ;  /* 0x000000ff6f00720c */ /* 0x000fc60003f05270 */
[----:B------:R-:W1:Y:S04]  /*4870*/  SHFL.UP PT, R10, R6, 0x10, RZ ;  /* 0x06000000060a7989 */ /* 0x000e6800000e00ff */
[----:B------:R-:W2:Y:S01]  /*4880*/  SHFL.UP PT, R5, R4, 0x10, RZ ;  /* 0x0600000004057989 */ /* 0x000ea200000e00ff */
[----:B------:R-:W-:Y:S01]  /*4890*/  ISETP.EQ.OR P0, PT, RZ, UR4, P0 ;  /* 0x00000004ff007c0c */ /* 0x000fe20008702670 */
[----:B------:R-:W3:Y:S02]  /*48a0*/  S2UR UR7, SR_CgaCtaId ;  /* 0x00000000000779c3 */ /* 0x000ee40000008800 */
[----:B------:R-:W4:Y:S01]  /*48b0*/  SHFL.UP PT, R8, R9, 0x10, RZ ;  /* 0x0600000009087989 */ /* 0x000f2200000e00ff */
[----:B------:R-:W-:Y:S01]  /*48c0*/  HFMA2.MMA R13, -RZ, RZ, 0, 0 ;  /* 0x00000000ff0d7435 */ /* 0x000fe200000001ff */
[----:B------:R-:W-:-:S02]  /*48d0*/  MOV R12, 0x3f800000 ;  /* 0x3f800000000c7802 */ /* 0x000fc40000000f00 */
[----:B------:R-:W-:Y:S02]  /*48e0*/  CS2R R14, SRZ ;  /* 0x00000000000e7805 */ /* 0x000fe4000001ff00 */
[----:B------:R-:W-:-:S05]  /*48f0*/  ISETP.NE.AND P1, PT, R109, 0x1f, PT ;  /* 0x0000001f6d00780c */ /* 0x000fca0003f25270 */
[----:B------:R-:W3:Y:S01]  /*4900*/  @!P0 LDS.128 R12, [UR6+0x470] ;  /* 0x00047006ff0c8984 */ /* 0x000ee20008000c00 */
[----:B------:R-:W-:Y:S01]  /*4910*/  ISETP.GE.AND P0, PT, R109, 0x10, PT ;  /* 0x000000106d00780c */ /* 0x000fe20003f06270 */
[C---:B0-----:R-:W-:Y:S01]  /*4920*/  FMUL.FTZ R127, R9.reuse, R11 ;  /* 0x0000000b097f7220 */ /* 0x041fe20000410000 */
[----:B-1----:R-:W-:-:S03]  /*4930*/  FMUL.FTZ R24, R9, R10 ;  /* 0x0000000a09187220 */ /* 0x002fc60000410000 */
[C---:B------:R-:W-:Y:S01]  /*4940*/  FFMA.FTZ R127, R4.reuse, R10, -R127 ;  /* 0x0000000a047f7223 */ /* 0x040fe2000001087f */
[C---:B--2---:R-:W-:Y:S01]  /*4950*/  FMUL.FTZ R25, R9.reuse, R5 ;  /* 0x0000000509197220 */ /* 0x044fe20000410000 */
[C---:B------:R-:W-:Y:S01]  /*4960*/  FFMA.FTZ R24, R4.reuse, R11, R24 ;  /* 0x0000000b04187223 */ /* 0x040fe20000010018 */
[----:B------:R-:W-:Y:S02]  /*4970*/  UMOV UR8, 0x400 ;  /* 0x0000040000087882 */ /* 0x000fe40000000000 */
[-C--:B----4-:R-:W-:Y:S01]  /*4980*/  FFMA.FTZ R10, R4, R8.reuse, R25 ;  /* 0x00000008040a7223 */ /* 0x090fe20000010019 */
[----:B------:R-:W-:Y:S01]  /*4990*/  FMUL.FTZ R11, R9, R8 ;  /* 0x00000008090b7220 */ /* 0x000fe20000410000 */
[----:B---3--:R-:W-:Y:S01]  /*49a0*/  ULEA UR8, UR7, UR8, 0x18 ;  /* 0x0000000807087291 */ /* 0x008fe2000f8ec03f */
[----:B------:R-:W-:Y:S01]  /*49b0*/  @P0 FADD.FTZ R6, R6, R127 ;  /* 0x0000007f06060221 */ /* 0x000fe20000010000 */
[----:B------:R-:W-:Y:S01]  /*49c0*/  @P0 FADD.FTZ R7, R7, R24 ;  /* 0x0000001807070221 */ /* 0x000fe20000010000 */
[----:B------:R-:W-:Y:S01]  /*49d0*/  @P0 FFMA.FTZ R4, R4, R5, -R11 ;  /* 0x0000000504040223 */ /* 0x000fe2000001080b */
[----:B------:R-:W-:-:S05]  /*49e0*/  FSEL R5, R9, R10, !P0 ;  /* 0x0000000a09057208 */ /* 0x000fca0004000000 */
[----:B------:R-:W-:Y:S01]  /*49f0*/  @!P1 STS.128 [UR8+0x430], R4 ;  /* 0x00043004ff009988 */ /* 0x000fe20008000c08 */
[----:B------:R-:W-:Y:S01]  /*4a00*/  BAR.SYNC.DEFER_BLOCKING 0x0 ;  /* 0x0000000000007b1d */ /* 0x000fe20000010000 */
[----:B------:R-:W-:Y:S02]  /*4a10*/  ISETP.NE.AND P2, PT, R109, RZ, PT ;  /* 0x000000ff6d00720c */ /* 0x000fe40003f45270 */
[----:B------:R-:W-:-:S11]  /*4a20*/  ISETP.NE.AND P3, PT, R30, RZ, PT ;  /* 0x000000ff1e00720c */ /* 0x000fd60003f65270 */
[----:B------:R-:W-:Y:S04]  /*4a30*/  @!P2 STS.128 [UR8+0x450], R12 ;  /* 0x0004500cff00a988 */ /* 0x000fe80008000c08 */
[----:B------:R-:W-:Y:S01]  /*4a40*/  LDS.128 R8, [UR8+0x430] ;  /* 0x00043008ff087984 */ /* 0x000fe20008000c00 */
[----:B------:R-:W-:Y:S06]  /*4a50*/  BAR.SYNC.DEFER_BLOCKING 0x0 ;  /* 0x0000000000007b1d */ /* 0x000fec0000010000 */
[----:B------:R-:W0:Y:S04]  /*4a60*/  SHFL.UP PT, R127, R5, 0x1, RZ ;  /* 0x04200000057f7989 */ /* 0x000e2800000e00ff */
[----:B------:R-:W-:Y:S04]  /*4a70*/  @P3 LDS.64 R24, [UR8+0x458] ;  /* 0x00045808ff183984 */ /* 0x000fe80008000a00 */
[----:B------:R-:W1:Y:S04]  /*4a80*/  SHFL.UP PT, R129, R4, 0x1, RZ ;  /* 0x0420000004817989 */ /* 0x000e6800000e00ff */
[----:B------:R-:W2:Y:S04]  /*4a90*/  SHFL.UP PT, R130, R6, 0x1, RZ ;  /* 0x0420000006827989 */ /* 0x000ea800000e00ff */
[----:B------:R-:W3:Y:S01]  /*4aa0*/  SHFL.UP PT, R128, R7, 0x1, RZ ;  /* 0x0420000007807989 */ /* 0x000ee200000e00ff */
[----:B0-----:R-:W-:-:S02]  /*4ab0*/  @!P2 MOV R127, R13 ;  /* 0x0000000d007fa202 */ /* 0x001fc40000000f00 */
[----:B-1----:R-:W-:Y:S02]  /*4ac0*/  @!P2 MOV R129, R12 ;  /* 0x0000000c0081a202 */ /* 0x002fe40000000f00 */
[----:B--2---:R-:W-:Y:S02]  /*4ad0*/  @!P2 MOV R130, R14 ;  /* 0x0000000e0082a202 */ /* 0x004fe40000000f00 */
[----:B---3--:R-:W-:Y:S01]  /*4ae0*/  @!P2 MOV R128, R15 ;  /* 0x0000000f0080a202 */ /* 0x008fe20000000f00 */
[-C--:B------:R-:W-:Y:S01]  /*4af0*/  @P3 FMUL.FTZ R131, R25, R127.reuse ;  /* 0x0000007f19833220 */ /* 0x080fe20000410000 */
[----:B------:R-:W-:-:S03]  /*4b00*/  @P3 FMUL.FTZ R132, R24, R127 ;  /* 0x0000007f18843220 */ /* 0x000fc60000410000 */
[-C--:B------:R-:W-:Y:S01]  /*4b10*/  @P3 FFMA.FTZ R131, R24, R129.reuse, -R131 ;  /* 0x0000008118833223 */ /* 0x080fe20000010883 */
[----:B------:R-:W-:-:S03]  /*4b20*/  @P3 FFMA.FTZ R25, R25, R129, R132 ;  /* 0x0000008119193223 */ /* 0x000fc60000010084 */
[----:B------:R-:W-:Y:S01]  /*4b30*/  @P3 FADD.FTZ R130, R130, R131 ;  /* 0x0000008382823221 */ /* 0x000fe20000010000 */
[----:B------:R-:W-:-:S03]  /*4b40*/  @P3 FADD.FTZ R128, R128, R25 ;  /* 0x0000001980803221 */ /* 0x000fc60000010000 */
        /* <DEDUP_REMOVED lines=37> */
[----:B------:R-:W-:-:S04]  /*4da0*/  FMUL.FTZ R99, R99, R97 ;  /* 0x0000006163637220 */ /* 0x000fc80000410000 */
[C---:B------:R-:W-:Y:S01]  /*4db0*/  FFMA.FTZ R114, R96.reuse, R98, -R99 ;  /* 0x0000006260727223 */ /* 0x040fe20000010863 */
[----:B------:R-:W-:-:S03]  /*4dc0*/  FFMA.FTZ R5, R96, R97, R5 ;  /* 0x0000006160057223 */ /* 0x000fc60000010005 */
[----:B------:R-:W-:Y:S01]  /*4dd0*/  FADD.FTZ R114, R67, R114 ;  /* 0x0000007243727221 */ /* 0x000fe20000010000 */
[----:B------:R-:W-:Y:S01]  /*4de0*/  FADD.FTZ R96, RZ, R5 ;  /* 0x00000005ff607221 */ /* 0x000fe20000010000 */
[----:B-----5:R-:W-:Y:S02]  /*4df0*/  FMUL.FTZ R5, R21, R23 ;  /* 0x0000001715057220 */ /* 0x020fe40000410000 */
[----:B------:R-:W-:Y:S01]  /*4e00*/  FMUL.FTZ R113, R102, R114 ;  /* 0x0000007266717220 */ /* 0x000fe20000410000 */
[----:B------:R-:W-:Y:S01]  /*4e10*/  FMUL.FTZ R99, R9, R15 ;  /* 0x0000000f09637220 */ /* 0x000fe20000410000 */
[----:B------:R-:W-:Y:S01]  /*4e20*/  FMUL.FTZ R4, R20, R23 ;  /* 0x0000001714047220 */ /* 0x000fe20000410000 */
[-C--:B------:R-:W-:Y:S01]  /*4e30*/  FMUL.FTZ R116, R102, R96.reuse ;  /* 0x0000006066747220 */ /* 0x080fe20000410000 */
[----:B------:R-:W-:Y:S01]  /*4e40*/  FFMA.FTZ R113, R95, R96, R113 ;  /* 0x000000605f717223 */ /* 0x000fe20000010071 */
[----:B------:R-:W-:Y:S01]  /*4e50*/  FFMA.FTZ R23, R20, R22, -R5 ;  /* 0x0000001614177223 */ /* 0x000fe20000010805 */
[CC--:B------:R-:W-:Y:S01]  /*4e60*/  FFMA.FTZ R99, R8.reuse, R14.reuse, -R99 ;  /* 0x0000000e08637223 */ /* 0x0c0fe20000010863 */
[C---:B------:R-:W-:Y:S01]  /*4e70*/  FMUL.FTZ R20, R9.reuse, R14 ;  /* 0x0000000e09147220 */ /* 0x040fe20000410000 */
[C---:B------:R-:W-:Y:S01]  /*4e80*/  FMUL.FTZ R5, R9.reuse, R13 ;  /* 0x0000000d09057220 */ /* 0x040fe20000410000 */
[----:B------:R-:W-:Y:S01]  /*4e90*/  FMUL.FTZ R14, R9, R12 ;  /* 0x0000000c090e7220 */ /* 0x000fe20000410000 */
[----:B------:R-:W-:Y:S01]  /*4ea0*/  FFMA.FTZ R116, R95, R114, -R116 ;  /* 0x000000725f747223 */ /* 0x000fe20000010874 */
[----:B------:R-:W-:Y:S01]  /*4eb0*/  FADD.FTZ R9, RZ, R113 ;  /* 0x00000071ff097221 */ /* 0x000fe20000010000 */
[----:B------:R-:W-:-:S02]  /*4ec0*/  FFMA.FTZ R12, R8, R12, -R5 ;  /* 0x0000000c080c7223 */ /* 0x000fc40000010805 */
[----:B------:R-:W-:Y:S01]  /*4ed0*/  FADD.FTZ R95, R69, R116 ;  /* 0x00000074455f7221 */ /* 0x000fe20000010000 */
[----:B------:R-:W-:Y:S01]  /*4ee0*/  FMUL.FTZ R5, R100, R9 ;  /* 0x0000000964057220 */ /* 0x000fe20000410000 */
[C---:B------:R-:W-:Y:S01]  /*4ef0*/  FFMA.FTZ R13, R8.reuse, R13, R14 ;  /* 0x0000000d080d7223 */ /* 0x040fe2000001000e */
[----:B------:R-:W-:Y:S01]  /*4f00*/  FFMA.FTZ R20, R8, R15, R20 ;  /* 0x0000000f08147223 */ /* 0x000fe20000010014 */
[-C--:B------:R-:W-:Y:S01]  /*4f10*/  FMUL.FTZ R100, R100, R95.reuse ;  /* 0x0000005f64647220 */ /* 0x080fe20000410000 */
[C---:B------:R-:W-:Y:S01]  /*4f20*/  FFMA.FTZ R8, R0.reuse, R95, -R5 ;  /* 0x0000005f00087223 */ /* 0x040fe20000010805 */
[----:B------:R-:W-:Y:S01]  /*4f30*/  FFMA.FTZ R21, R21, R22, R4 ;  /* 0x0000001615157223 */ /* 0x000fe20000010004 */
[----:B------:R-:W-:Y:S01]  /*4f40*/  FADD.FTZ R15, R11, R20 ;  /* 0x000000140b0f7221 */ /* 0x000fe20000010000 */
[----:B------:R-:W-:Y:S01]  /*4f50*/  FFMA.FTZ R100, R0, R9, R100 ;  /* 0x0000000900647223 */ /* 0x000fe20000010064 */
[----:B------:R-:W-:Y:S01]  /*4f60*/  FADD.FTZ R11, R71, R8 ;  /* 0x00000008470b7221 */ /* 0x000fe20000010000 */
[----:B------:R-:W-:Y:S01]  /*4f70*/  ISETP.NE.AND P0, PT, R30, RZ, PT ;  /* 0x000000ff1e00720c */ /* 0x000fe20003f05270 */
[----:B------:R-:W-:Y:S01]  /*4f80*/  FMUL.FTZ R8, R21, R7 ;  /* 0x0000000715087220 */ /* 0x000fe20000410000 */
[----:B------:R-:W-:Y:S01]  /*4f90*/  FADD.FTZ R100, RZ, R100 ;  /* 0x00000064ff647221 */ /* 0x000fe20000010000 */
[----:B------:R-:W-:-:S02]  /*4fa0*/  FMUL.FTZ R0, R94, R11 ;  /* 0x0000000b5e007220 */ /* 0x000fc40000410000 */
[----:B------:R-:W-:Y:S01]  /*4fb0*/  FFMA.FTZ R8, R23, R25, -R8 ;  /* 0x0000001917087223 */ /* 0x000fe20000010808 */
[-C--:B------:R-:W-:Y:S01]  /*4fc0*/  FMUL.FTZ R94, R94, R100.reuse ;  /* 0x000000645e5e7220 */ /* 0x080fe20000410000 */
[C---:B------:R-:W-:Y:S02]  /*4fd0*/  FFMA.FTZ R0, R93.reuse, R100, R0 ;  /* 0x000000645d007223 */ /* 0x040fe40000010000 */
[----:B------:R-:W-:Y:S01]  /*4fe0*/  FFMA.FTZ R39, R8, 2, R39 ;  /* 0x4000000008277823 */ /* 0x000fe20000010027 */
[----:B------:R-:W-:Y:S01]  /*4ff0*/  FFMA.FTZ R94, R93, R11, -R94 ;  /* 0x0000000b5d5e7223 */ /* 0x000fe2000001085e */
[----:B------:R-:W-:Y:S01]  /*5000*/  FADD.FTZ R8, RZ, R0 ;  /* 0x00000000ff087221 */ /* 0x000fe20000010000 */
[----:B------:R-:W-:Y:S01]  /*5010*/  FADD.FTZ R14, R10, R99 ;  /* 0x000000630a0e7221 */ /* 0x000fe20000010000 */
[----:B------:R-:W-:Y:S01]  /*5020*/  @!P0 MOV R4, R86 ;  /* 0x0000005600048202 */ /* 0x000fe20000000f00 */
[----:B------:R-:W-:Y:S01]  /*5030*/  FMUL.FTZ R6, R21, R6 ;  /* 0x0000000615067220 */ /* 0x000fe20000410000 */
[----:B------:R-:W-:Y:S01]  /*5040*/  @!P0 MOV R5, R89 ;  /* 0x0000005900058202 */ /* 0x000fe20000000f00 */
[----:B------:R-:W-:Y:S01]  /*5050*/  FADD.FTZ R94, R73, R94 ;  /* 0x0000005e495e7221 */ /* 0x000fe20000010000 */
[----:B------:R-:W-:Y:S01]  /*5060*/  FMUL.FTZ R0, R103, R8 ;  /* 0x0000000867007220 */ /* 0x000fe20000410000 */
[----:B------:R-:W-:-:S02]  /*5070*/  FFMA.FTZ R6, R23, R24, -R6 ;  /* 0x0000001817067223 */ /* 0x000fc40000010806 */
[----:B------:R0:W-:Y:S01]  /*5080*/  @!P0 STG.E.128 desc[UR14][R4.64], R12 ;  /* 0x0000000c04008986 */ /* 0x0001e2000c101d0e */
[-C--:B------:R-:W-:Y:S01]  /*5090*/  FFMA.FTZ R0, R101, R94.reuse, -R0 ;  /* 0x0000005e65007223 */ /* 0x080fe20000010800 */
[----:B------:R-:W-:Y:S01]  /*50a0*/  FMUL.FTZ R10, R21, R107 ;  /* 0x0000006b150a7220 */ /* 0x000fe20000410000 */
[----:B------:R-:W-:Y:S02]  /*50b0*/  FFMA.FTZ R45, R6, 2, R45 ;  /* 0x40000000062d7823 */ /* 0x000fe4000001002d */
[----:B------:R-:W-:Y:S01]  /*50c0*/  FADD.FTZ R6, R75, R0 ;  /* 0x000000004b067221 */ /* 0x000fe20000010000 */
[----:B------:R-:W-:Y:S01]  /*50d0*/  FFMA.FTZ R105, R23, R105, -R10 ;  /* 0x0000006917697223 */ /* 0x000fe2000001080a */
[----:B0-----:R-:W-:-:S04]  /*50e0*/  FMUL.FTZ R4, R103, R94 ;  /* 0x0000005e67047220 */ /* 0x001fc80000410000 */
[----:B------:R-:W-:Y:S01]  /*50f0*/  FFMA.FTZ R4, R101, R8, R4 ;  /* 0x0000000865047223 */ /* 0x000fe20000010004 */
[----:B------:R-:W-:-:S03]  /*5100*/  FMUL.FTZ R5, R117, R6 ;  /* 0x0000000675057220 */ /* 0x000fc60000410000 */
[----:B------:R-:W-:Y:S01]  /*5110*/  FADD.FTZ R10, RZ, R4 ;  /* 0x00000004ff0a7221 */ /* 0x000fe20000010000 */
[----:B------:R-:W-:-:S03]  /*5120*/  FMUL.FTZ R108, R21, R108 ;  /* 0x0000006c156c7220 */ /* 0x000fc60000410000 */
[-C--:B------:R-:W-:Y:S01]  /*5130*/  FMUL.FTZ R117, R117, R10.reuse ;  /* 0x0000000a75757220 */ /* 0x080fe20000410000 */
[C---:B------:R-:W-:Y:S01]  /*5140*/  FFMA.FTZ R5, R104.reuse, R10, R5 ;  /* 0x0000000a68057223 */ /* 0x040fe20000010005 */
[----:B------:R0:W-:Y:S02]  /*5150*/  @!P0 STS.128 [UR6+0x470], R12 ;  /* 0x0004700cff008988 */ /* 0x0001e40008000c06 */
[----:B------:R-:W-:Y:S01]  /*5160*/  FFMA.FTZ R104, R104, R6, -R117 ;  /* 0x0000000668687223 */ /* 0x000fe20000010875 */
[----:B------:R-:W-:Y:S01]  /*5170*/  FFMA.FTZ R7, R23, R106, -R108 ;  /* 0x0000006a17077223 */ /* 0x000fe2000001086c */
[----:B------:R-:W-:Y:S02]  /*5180*/  FMUL.FTZ R0, R21, R97 ;  /* 0x0000006115007220 */ /* 0x000fe40000410000 */
[----:B------:R-:W-:Y:S01]  /*5190*/  FADD.FTZ R104, R77, R104 ;  /* 0x000000684d687221 */ /* 0x000fe20000010000 */
[----:B------:R-:W-:Y:S01]  /*51a0*/  FFMA.FTZ R66, R7, 2, R66 ;  /* 0x4000000007427823 */ /* 0x000fe20000010042 */
[----:B0-----:R-:W-:Y:S01]  /*51b0*/  FADD.FTZ R12, RZ, R5 ;  /* 0x00000005ff0c7221 */ /* 0x001fe20000010000 */
[----:B------:R-:W-:-:S03]  /*51c0*/  FFMA.FTZ R7, R23, R98, -R0 ;  /* 0x0000006217077223 */ /* 0x000fc60000010800 */
[C---:B------:R-:W-:Y:S01]  /*51d0*/  FMUL.FTZ R5, R119.reuse, R12 ;  /* 0x0000000c77057220 */ /* 0x040fe20000410000 */
[----:B------:R-:W-:-:S03]  /*51e0*/  FMUL.FTZ R119, R119, R104 ;  /* 0x0000006877777220 */ /* 0x000fc60000410000 */
[C---:B------:R-:W-:Y:S01]  /*51f0*/  FFMA.FTZ R0, R118.reuse, R104, -R5 ;  /* 0x0000006876007223 */ /* 0x040fe20000010805 */
[----:B------:R-:W-:-:S03]  /*5200*/  FFMA.FTZ R119, R118, R12, R119 ;  /* 0x0000000c76777223 */ /* 0x000fc60000010077 */
[----:B------:R-:W-:Y:S01]  /*5210*/  FADD.FTZ R14, R79, R0 ;  /* 0x000000004f0e7221 */ /* 0x000fe20000010000 */
[----:B------:R-:W-:Y:S01]  /*5220*/  FADD.FTZ R20, RZ, R119 ;  /* 0x00000077ff147221 */ /* 0x000fe20000010000 */
[----:B------:R-:W-:Y:S02]  /*5230*/  FMUL.FTZ R4, R21, R9 ;  /* 0x0000000915047220 */ /* 0x000fe40000410000 */
[----:B------:R-:W-:Y:S01]  /*5240*/  FMUL.FTZ R5, R121, R14 ;  /* 0x0000000e79057220 */ /* 0x000fe20000410000 */
[----:B------:R-:W-:Y:S01]  /*5250*/  FMUL.FTZ R0, R21, R100 ;  /* 0x0000006415007220 */ /* 0x000fe20000410000 */
[-C--:B------:R-:W-:Y:S01]  /*5260*/  FMUL.FTZ R121, R121, R20.reuse ;  /* 0x0000001479797220 */ /* 0x080fe20000410000 */
[C---:B------:R-:W-:Y:S01]  /*5270*/  FFMA.FTZ R95, R23.reuse, R95, -R4 ;  /* 0x0000005f175f7223 */ /* 0x040fe20000010804 */
[C---:B------:R-:W-:Y:S01]  /*5280*/  FFMA.FTZ R5, R120.reuse, R20, R5 ;  /* 0x0000001478057223 */ /* 0x040fe20000010005 */
[----:B------:R-:W-:Y:S01]  /*5290*/  FFMA.FTZ R0, R23, R11, -R0 ;  /* 0x0000000b17007223 */ /* 0x000fe20000010800 */
[----:B------:R-:W-:Y:S01]  /*52a0*/  FMUL.FTZ R4, R21, R8 ;  /* 0x0000000815047220 */ /* 0x000fe20000410000 */
[----:B------:R-:W-:Y:S01]  /*52b0*/  FFMA.FTZ R120, R120, R14, -R121 ;  /* 0x0000000e78787223 */ /* 0x000fe20000010879 */
[----:B------:R-:W-:Y:S01]  /*52c0*/  FADD.FTZ R8, RZ, R5 ;  /* 0x00000005ff087221 */ /* 0x000fe20000010000 */
[----:B------:R-:W-:Y:S01]  /*52d0*/  FFMA.FTZ R68, R7, 2, R68 ;  /* 0x4000000007447823 */ /* 0x000fe20000010044 */
[----:B------:R-:W-:Y:S01]  /*52e0*/  FFMA.FTZ R53, R0, 2, R53 ;  /* 0x4000000000357823 */ /* 0x000fe20000010035 */
[----:B------:R-:W-:Y:S01]  /*52f0*/  FFMA.FTZ R7, R23, R94, -R4 ;  /* 0x0000005e17077223 */ /* 0x000fe20000010804 */
[----:B------:R-:W-:Y:S01]  /*5300*/  FMUL.FTZ R0, R21, R10 ;  /* 0x0000000a15007220 */ /* 0x000fe20000410000 */
[----:B------:R-:W-:Y:S01]  /*5310*/  FADD.FTZ R120, R81, R120 ;  /* 0x0000007851787221 */ /* 0x000fe20000010000 */
[----:B------:R-:W-:Y:S01]  /*5320*/  FMUL.FTZ R5, R123, R8 ;  /* 0x000000087b057220 */ /* 0x000fe20000410000 */
[----:B------:R-:W-:Y:S01]  /*5330*/  FFMA.FTZ R82, R7, 2, R82 ;  /* 0x4000000007527823 */ /* 0x000fe20000010052 */
[----:B------:R-:W-:Y:S01]  /*5340*/  FFMA.FTZ R7, R23, R6, -R0 ;  /* 0x0000000617077223 */ /* 0x000fe20000010800 */
[-C--:B------:R-:W-:Y:S01]  /*5350*/  FMUL.FTZ R123, R123, R120.reuse ;  /* 0x000000787b7b7220 */ /* 0x080fe20000410000 */
[----:B------:R-:W-:-:S03]  /*5360*/  FFMA.FTZ R0, R122, R120, -R5 ;  /* 0x000000787a007223 */ /* 0x000fc60000010805 */
[----:B------:R-:W-:Y:S01]  /*5370*/  FFMA.FTZ R123, R122, R8, R123 ;  /* 0x000000087a7b7223 */ /* 0x000fe2000001007b */
[----:B------:R-:W-:Y:S01]  /*5380*/  FADD.FTZ R10, R83, R0 ;  /* 0x00000000530a7221 */ /* 0x000fe20000010000 */
[C---:B------:R-:W-:Y:S01]  /*5390*/  FMUL.FTZ R4, R21.reuse, R12 ;  /* 0x0000000c15047220 */ /* 0x040fe20000410000 */
[----:B------:R-:W-:Y:S01]  /*53a0*/  FMUL.FTZ R6, R21, R20 ;  /* 0x0000001415067220 */ /* 0x000fe20000410000 */
[----:B------:R-:W-:Y:S01]  /*53b0*/  UIADD3 UR5, UR5, 0x1, URZ ;  /* 0x0000000105057890 */ /* 0x000fe2000fffe03f */
[----:B------:R-:W-:Y:S01]  /*53c0*/  FADD.FTZ R12, RZ, R123 ;  /* 0x0000007bff0c7221 */ /* 0x000fe20000010000 */
[----:B------:R-:W-:Y:S01]  /*53d0*/  FMUL.FTZ R5, R125, R10 ;  /* 0x0000000a7d057220 */ /* 0x000fe20000410000 */
[----:B------:R-:W-:Y:S02]  /*53e0*/  FFMA.FTZ R6, R23, R14, -R6 ;  /* 0x0000000e17067223 */ /* 0x000fe40000010806 */
[-C--:B------:R-:W-:Y:S01]  /*53f0*/  FMUL.FTZ R125, R125, R12.reuse ;  /* 0x0000000c7d7d7220 */ /* 0x080fe20000410000 */
[----:B------:R-:W-:Y:S01]  /*5400*/  FFMA.FTZ R5, R124, R12, R5 ;  /* 0x0000000c7c057223 */ /* 0x000fe20000010005 */
[----:B------:R-:W-:Y:S01]  /*5410*/  ISETP.LE.AND P0, PT, R126, UR5, PT ;  /* 0x000000057e007c0c */ /* 0x000fe2000bf03270 */
[----:B------:R-:W-:Y:S01]  /*5420*/  FFMA.FTZ R4, R23, R104, -R4 ;  /* 0x0000006817047223 */ /* 0x000fe20000010804 */
[----:B------:R-:W-:Y:S01]  /*5430*/  FFMA.FTZ R49, R6, 2, R49 ;  /* 0x4000000006317823 */ /* 0x000fe20000010031 */
[----:B------:R-:W-:Y:S01]  /*5440*/  FADD.FTZ R6, RZ, R5 ;  /* 0x00000005ff067221 */ /* 0x000fe20000010000 */
[----:B------:R-:W-:Y:S01]  /*5450*/  FFMA.FTZ R125, R124, R10, -R125 ;  /* 0x0000000a7c7d7223 */ /* 0x000fe2000001087d */
[----:B------:R-:W-:Y:S01]  /*5460*/  FFMA.FTZ R47, R4, 2, R47 ;  /* 0x40000000042f7823 */ /* 0x000fe2000001002f */
[C---:B------:R-:W-:Y:S01]  /*5470*/  FMUL.FTZ R110, R21.reuse, R110 ;  /* 0x0000006e156e7220 */ /* 0x040fe20000410000 */
[C---:B------:R-:W-:Y:S01]  /*5480*/  FMUL.FTZ R96, R21.reuse, R96 ;  /* 0x0000006015607220 */ /* 0x040fe20000410000 */
[C---:B------:R-:W-:Y:S01]  /*5490*/  FMUL.FTZ R0, R21.reuse, R8 ;  /* 0x0000000815007220 */ /* 0x040fe20000410000 */
[C---:B------:R-:W-:Y:S01]  /*54a0*/  FMUL.FTZ R4, R21.reuse, R12 ;  /* 0x0000000c15047220 */ /* 0x040fe20000410000 */
[----:B------:R-:W-:Y:S01]  /*54b0*/  FMUL.FTZ R6, R21, R6 ;  /* 0x0000000615067220 */ /* 0x000fe20000410000 */
[----:B------:R-:W-:Y:S01]  /*54c0*/  FADD.FTZ R125, R92, R125 ;  /* 0x0000007d5c7d7221 */ /* 0x000fe20000010000 */
[C---:B------:R-:W-:Y:S01]  /*54d0*/  FFMA.FTZ R110, R23.reuse, R112, -R110 ;  /* 0x00000070176e7223 */ /* 0x040fe2000001086e */
[C---:B------:R-:W-:Y:S01]  /*54e0*/  FFMA.FTZ R96, R23.reuse, R114, -R96 ;  /* 0x0000007217607223 */ /* 0x040fe20000010860 */
[C---:B------:R-:W-:Y:S01]  /*54f0*/  FFMA.FTZ R5, R23.reuse, R120, -R0 ;  /* 0x0000007817057223 */ /* 0x040fe20000010800 */
[C---:B------:R-:W-:Y:S01]  /*5500*/  FFMA.FTZ R4, R23.reuse, R10, -R4 ;  /* 0x0000000a17047223 */ /* 0x040fe20000010804 */
[----:B------:R-:W-:Y:S01]  /*5510*/  FFMA.FTZ R23, R23, R125, -R6 ;  /* 0x0000007d17177223 */ /* 0x000fe20000010806 */
[----:B------:R-:W-:Y:S01]  /*5520*/  LEA R91, P1, R2, R91, 0x3 ;  /* 0x0000005b025b7211 */ /* 0x000fe200078218ff */
[----:B------:R-:W-:Y:S01]  /*5530*/  UIADD3 UR6, UR6, 0x10, URZ ;  /* 0x0000001006067890 */ /* 0x000fe2000fffe03f */
[----:B------:R-:W-:-:S02]  /*5540*/  LEA R87, P2, R16, R87, 0x3 ;  /* 0x0000005710577211 */ /* 0x000fc400078418ff */
[----:B------:R-:W-:Y:S02]  /*5550*/  LEA R85, P3, R18, R85, 0x3 ;  /* 0x0000005512557211 */ /* 0x000fe400078618ff */
[----:B------:R-:W-:Y:S01]  /*5560*/  IADD3 R86, P4, R86, 0x10, RZ ;  /* 0x0000001056567810 */ /* 0x000fe20007f9e0ff */
        /* <DEDUP_REMOVED lines=8> */
[----:B------:R-:W-:-:S02]  /*55f0*/  IADD3.X R84, R84, R3, RZ, P1, !PT ;  /* 0x0000000354547210 */ /* 0x000fc40000ffe4ff */
[----:B------:R-:W-:Y:S02]  /*5600*/  IADD3.X R90, R90, R17, RZ, P2, !PT ;  /* 0x000000115a5a7210 */ /* 0x000fe400017fe4ff */
[----:B------:R-:W-:Y:S02]  /*5610*/  IADD3.X R88, R88, R19, RZ, P3, !PT ;  /* 0x0000001358587210 */ /* 0x000fe40001ffe4ff */
[----:B------:R-:W-:Y:S01]  /*5620*/  IADD3.X R89, RZ, R89, RZ, P4, !PT ;  /* 0x00000059ff597210 */ /* 0x000fe200027fe4ff */
[----:B------:R-:W-:Y:S06]  /*5630*/  @!P0 BRA `(.L_x_1721) ;  /* 0xffffffdc00048947 */ /* 0x000fec000383ffff */
.L_x_1720:
[----:B------:R-:W-:Y:S01]  /*5640*/  BAR.SYNC.DEFER_BLOCKING 0x0 ;  /* 0x0000000000007b1d */ /* 0x000fe20000010000 */
[----:B------:R-:W-:Y:S01]  /*5650*/  F2FP.BF16.F32.PACK_AB R42, R68, R41 ;  /* 0x00000029442a723e */ /* 0x000fe200000010ff */
[----:B------:R-:W-:Y:S01]  /*5660*/  USHF.L.U32 UR6, UR4, 0x9, URZ ;  /* 0x0000000904067899 */ /* 0x000fe2000800063f */
[----:B------:R-:W-:Y:S01]  /*5670*/  F2FP.BF16.F32.PACK_AB R50, R80, R49 ;  /* 0x000000315032723e */ /* 0x000fe200000010ff */
[----:B------:R-:W-:Y:S01]  /*5680*/  UIADD3 UR4, UR4, 0x1, URZ ;  /* 0x0000000104047890 */ /* 0x000fe2000fffe03f */
[----:B------:R-:W-:-:S03]  /*5690*/  F2FP.BF16.F32.PACK_AB R43, R72, R43 ;  /* 0x0000002b482b723e */ /* 0x000fc600000010ff */
[----:B------:R-:W0:Y:S01]  /*56a0*/  LDC.64 R4, c[0x0][0x2b8] ;  /* 0x0000ae00ff047b82 */ /* 0x000e220000000a00 */
[----:B------:R-:W-:Y:S01]  /*56b0*/  F2FP.BF16.F32.PACK_AB R41, R66, R45 ;  /* 0x0000002d4229723e */ /* 0x000fe200000010ff */
[----:B------:R-:W-:Y:S01]  /*56c0*/  ULDC.64 UR10, c[0x0][0x2b0] ;  /* 0x0000ac00000a7ab9 */ /* 0x000fe20000000a00 */
[----:B------:R-:W-:Y:S01]  /*56d0*/  F2FP.BF16.F32.PACK_AB R40, R64, R39 ;  /* 0x000000274028723e */ /* 0x000fe200000010ff */
[----:B------:R-:W-:Y:S01]  /*56e0*/  USHF.R.S32.HI UR7, URZ, 0x1f, UR6 ;  /* 0x0000001f3f077899 */ /* 0x000fe20008011406 */
[----:B------:R-:W-:Y:S01]  /*56f0*/  F2FP.BF16.F32.PACK_AB R51, R78, R51 ;  /* 0x000000334e33723e */ /* 0x000fe200000010ff */
[----:B------:R-:W-:Y:S01]  /*5700*/  UIMAD UR5, UR17, UR10, URZ ;  /* 0x0000000a110572a4 */ /* 0x000fe2000f8e023f */
[----:B------:R-:W-:Y:S01]  /*5710*/  LEA R0, R109, UR8, 0x5 ;  /* 0x000000086d007c11 */ /* 0x000fe2000f8e28ff */
[----:B------:R-:W1:Y:S01]  /*5720*/  LDC.64 R6, c[0x0][0x308] ;  /* 0x0000c200ff067b82 */ /* 0x000e620000000a00 */
[----:B------:R-:W-:Y:S01]  /*5730*/  F2FP.BF16.F32.PACK_AB R49, R47, R74 ;  /* 0x0000004a2f31723e */ /* 0x000fe200000010ff */
[----:B------:R-:W-:Y:S01]  /*5740*/  UIMAD UR5, UR16, UR11, UR5 ;  /* 0x0000000b100572a4 */ /* 0x000fe2000f8e0205 */
[----:B------:R-:W-:Y:S01]  /*5750*/  F2FP.BF16.F32.PACK_AB R48, R82, R53 ;  /* 0x000000355230723e */ /* 0x000fe200000010ff */
[----:B------:R-:W-:Y:S01]  /*5760*/  UIMAD.WIDE.U32 UR6, UR16, UR10, UR6 ;  /* 0x0000000a100672a5 */ /* 0x000fe2000f8e0006 */
[----:B------:R-:W-:-:S02]  /*5770*/  IADD3 R32, P1, R32, 0x400, RZ ;  /* 0x0000040020207810 */ /* 0x000fc40007f3e0ff */
[----:B------:R-:W-:Y:S01]  /*5780*/  IADD3 R34, P2, R34, 0x400, RZ ;  /* 0x0000040022227810 */ /* 0x000fe20007f5e0ff */
[----:B------:R-:W-:Y:S01]  /*5790*/  UIADD3 UR7, UR7, UR5, URZ ;  /* 0x0000000507077290 */ /* 0x000fe2000fffe03f */
[----:B------:R-:W-:Y:S01]  /*57a0*/  IADD3.X R35, RZ, R35, RZ, P1, !PT ;  /* 0x00000023ff237210 */ /* 0x000fe20000ffe4ff */
[----:B------:R-:W-:Y:S01]  /*57b0*/  STS.128 [R0], R40 ;  /* 0x0000002800007388 */ /* 0x000fe20000000c00 */
[----:B------:R-:W-:-:S03]  /*57c0*/  IADD3.X R37, RZ, R37, RZ, P2, !PT ;  /* 0x00000025ff257210 */ /* 0x000fc600017fe4ff */
[----:B------:R2:W-:Y:S01]  /*57d0*/  STS.128 [R0+0x10], R48 ;  /* 0x0000103000007388 */ /* 0x0005e20000000c00 */
[----:B------:R-:W-:-:S03]  /*57e0*/  NOP ;  /* 0x0000000000007918 */ /* 0x000fc60000000000 */
[----:B------:R-:W3:Y:S01]  /*57f0*/  LDS.128 R8, [R31] ;  /* 0x000000001f087984 */ /* 0x000ee20000000c00 */
[----:B0-----:R-:W-:-:S03]  /*5800*/  IMAD.WIDE.U32 R2, R26, R4, UR6 ;  /* 0x000000061a027e25 */ /* 0x001fc6000f8e0004 */
[----:B------:R-:W0:Y:S01]  /*5810*/  LDS.128 R12, [R31+0x200] ;  /* 0x000200001f0c7984 */ /* 0x000e220000000c00 */
[----:B--2---:R-:W-:Y:S01]  /*5820*/  IMAD R0, R27, R4, RZ ;  /* 0x000000041b007224 */ /* 0x004fe200078e02ff */
[----:B-1----:R-:W-:Y:S02]  /*5830*/  LEA R4, P0, R2, R6, 0x1 ;  /* 0x0000000602047211 */ /* 0x002fe400078008ff */
[----:B------:R-:W1:Y:S01]  /*5840*/  LDC R6, c[0x0][0x224] ;  /* 0x00008900ff067b82 */ /* 0x000e620000000800 */
[----:B------:R-:W-:-:S05]  /*5850*/  IMAD R5, R26, R5, R0 ;  /* 0x000000051a057224 */ /* 0x000fca00078e0200 */
[----:B------:R-:W-:-:S04]  /*5860*/  IADD3 R0, R3, R5, RZ ;  /* 0x0000000503007210 */ /* 0x000fc80007ffe0ff */
[----:B------:R-:W-:-:S03]  /*5870*/  LEA.HI.X R5, R2, R7, R0, 0x1, P0 ;  /* 0x0000000702057211 */ /* 0x000fc600000f0c00 */
[----:B------:R-:W-:Y:S01]  /*5880*/  IMAD.WIDE R2, R33, 0x10, R4 ;  /* 0x0000001021027825 */ /* 0x000fe200078e0204 */
[----:B-1----:R-:W-:-:S04]  /*5890*/  ISETP.LE.AND P0, PT, R6, UR4, PT ;  /* 0x0000000406007c0c */ /* 0x002fc8000bf03270 */
[----:B---3--:R1:W-:Y:S04]  /*58a0*/  STG.E.128 desc[UR14][R2.64], R8 ;  /* 0x0000000802007986 */ /* 0x0083e8000c101d0e */
[----:B0-----:R1:W-:Y:S05]  /*58b0*/  STG.E.128 desc[UR14][R2.64+0x200], R12 ;  /* 0x0002000c02007986 */ /* 0x0013ea000c101d0e */
[----:B------:R-:W-:Y:S05]  /*58c0*/  @!P0 BRA `(.L_x_1722) ;  /* 0xffffffa800bc8947 */ /* 0x000fea000383ffff */
[----:B------:R-:W-:Y:S05]  /*58d0*/  EXIT ;  /* 0x000000000000794d */ /* 0x000fea0003800000 */
.L_x_1723:
        /* <DEDUP_REMOVED lines=10> */
.L_x_5200:


//--------------------- .text._Z25selective_scan_fwd_kernelI32Selective_Scan_fwd_kernel_traitsILi32ELi16ELi1ELb1ELb0ELb0ELb1EN3c108BFloat16ENS1_7complexIfEEEEv13SSMParamsBase --------------------------
	.section	.text._Z25selective_scan_fwd_kernelI32Selective_Scan_fwd_kernel_traitsILi32ELi16ELi1ELb1ELb0ELb0ELb1EN3c108BFloat16ENS1_7complexIfEEEEv13SSMParamsBase,"ax",@progbits
	.align	128
        .global         _Z25selective_scan_fwd_kernelI32Selective_Scan_fwd_kernel_traitsILi32ELi16ELi1ELb1ELb0ELb0ELb1EN3c108BFloat16ENS1_7complexIfEEEEv13SSMParamsBase
        .type           _Z25selective_scan_fwd_kernelI32Selective_Scan_fwd_kernel_traitsILi32ELi16ELi1ELb1ELb0ELb0ELb1EN3c108BFloat16ENS1_7complexIfEEEEv13SSMParamsBase,@function
        .size           _Z25selective_scan_fwd_kernelI32Selective_Scan_fwd_kernel_traitsILi32ELi16ELi1ELb1ELb0ELb0ELb1EN3c108BFloat16ENS1_7complexIfEEEEv13SSMParamsBase,(.L_x_5201 - _Z25selective_scan_fwd_kernelI32Selective_Scan_fwd_kernel_traitsILi32ELi16ELi1ELb1ELb0ELb0ELb1EN3c108BFloat16ENS1_7complexIfEEEEv13SSMParamsBase)
        .other          _Z25selective_scan_fwd_kernelI32Selective_Scan_fwd_kernel_traitsILi32ELi16ELi1ELb1ELb0ELb0ELb1EN3c108BFloat16ENS1_7complexIfEEEEv13SSMParamsBase,@"STO_CUDA_ENTRY STV_DEFAULT"
_Z25selective_scan_fwd_kernelI32Selective_Scan_fwd_kernel_traitsILi32ELi16ELi1ELb1ELb0ELb0ELb1EN3c108BFloat16ENS1_7complexIfEEEEv13SSMParamsBase:
.text._Z25selective_scan_fwd_kernelI32Selective_Scan_fwd_kernel_traitsILi32ELi16ELi1ELb1ELb0ELb0ELb1EN3c108BFloat16ENS1_7complexIfEEEEv13SSMParamsBase:
        /* <DEDUP_REMOVED lines=27> */
[----:B------:R-:W1:Y:S01]  /*01b0*/  LDC.64 R32, c[0x0][0x2f0] ;  /* 0x0000bc00ff207b82 */ /* 0x000e620000000a00 */
[----:B------:R-:W-:Y:S01]  /*01c0*/  USHF.R.S32.HI UR19, URZ, 0x1f, UR18 ;  /* 0x0000001f3f137899 */ /* 0x000fe20008011412 */
[C---:B--2---:R-:W-:Y:S01]  /*01d0*/  IMAD R2, R27.reuse, R36, RZ ;  /* 0x000000241b027224 */ /* 0x044fe200078e02ff */
[----:B------:R-:W2:Y:S01]  /*01e0*/  S2R R109, SR_LANEID ;  /* 0x00000000006d7919 */ /* 0x000ea20000000000 */
[----:B------:R-:W-:Y:S01]  /*01f0*/  UIMAD.WIDE.U32 UR4, UR18, UR6, URZ ;  /* 0x00000006120472a5 */ /* 0x000fe2000f8e003f */
[----:B------:R-:W-:Y:S01]  /*0200*/  IMAD R0, R27, R34, RZ ;  /* 0x000000221b007224 */ /* 0x000fe200078e02ff */
[----:B------:R-:W-:Y:S01]  /*0210*/  UIMAD UR6, UR19, UR6, URZ ;  /* 0x00000006130672a4 */ /* 0x000fe2000f8e023f */
[C---:B------:R-:W-:Y:S01]  /*0220*/  IMAD R37, R26.reuse, R37, R2 ;  /* 0x000000251a257224 */ /* 0x040fe200078e0202 */
[----:B------:R-:W3:Y:S01]  /*0230*/  S2UR UR12, SR_CgaCtaId ;  /* 0x00000000000c79c3 */ /* 0x000ee20000008800 */
[----:B------:R-:W-:Y:S01]  /*0240*/  UIMAD UR9, UR19, UR10, URZ ;  /* 0x0000000a130972a4 */ /* 0x000fe2000f8e023f */
[----:B------:R-:W-:Y:S01]  /*0250*/  IMAD R35, R26, R35, R0 ;  /* 0x000000231a237224 */ /* 0x000fe200078e0200 */
[----:B------:R-:W-:-:S02]  /*0260*/  UIMAD UR8, UR18, UR7, UR6 ;  /* 0x00000007120872a4 */ /* 0x000fc4000f8e0206 */
[----:B------:R-:W-:Y:S02]  /*0270*/  UIMAD.WIDE.U32 UR6, UR18, UR10, URZ ;  /* 0x0000000a120672a5 */ /* 0x000fe4000f8e003f */
[----:B------:R-:W-:Y:S01]  /*0280*/  UIADD3 UR5, UR5, UR8, URZ ;  /* 0x0000000805057290 */ /* 0x000fe2000fffe03f */
[----:B------:R-:W4:Y:S01]  /*0290*/  LDC.64 R6, c[0x0][0x2f8] ;  /* 0x0000be00ff067b82 */ /* 0x000f220000000a00 */
[----:B------:R-:W-:-:S04]  /*02a0*/  UIMAD UR9, UR18, UR11, UR9 ;  /* 0x0000000b120972a4 */ /* 0x000fc8000f8e0209 */
[----:B------:R-:W-:Y:S01]  /*02b0*/  UIADD3 UR7, UR7, UR9, URZ ;  /* 0x0000000907077290 */ /* 0x000fe2000fffe03f */
[----:B------:R-:W-:Y:S01]  /*02c0*/  IMAD.WIDE.U32 R2, R26, R34, UR4 ;  /* 0x000000041a027e25 */ /* 0x000fe2000f8e0022 */
[----:B------:R-:W-:-:S04]  /*02d0*/  UMOV UR4, 0x400 ;  /* 0x0000040000047882 */ /* 0x000fc80000000000 */
[----:B------:R-:W-:Y:S01]  /*02e0*/  IMAD.WIDE.U32 R4, R26, R36, UR6 ;  /* 0x000000061a047e25 */ /* 0x000fe2000f8e0024 */
[----:B------:R-:W-:Y:S02]  /*02f0*/  IADD3 R35, R3, R35, RZ ;  /* 0x0000002303237210 */ /* 0x000fe40007ffe0ff */
[----:B-1----:R-:W-:Y:S02]  /*0300*/  LEA R32, P0, R2, R32, 0x1 ;  /* 0x0000002002207211 */ /* 0x002fe400078008ff */
[----:B0-----:R-:W-:Y:S01]  /*0310*/  SHF.L.U32 R0, R30, 0x1, RZ ;  /* 0x000000011e007819 */ /* 0x001fe200000006ff */
[----:B---3--:R-:W-:Y:S01]  /*0320*/  ULEA UR12, UR12, UR4, 0x18 ;  /* 0x000000040c0c7291 */ /* 0x008fe2000f8ec03f */
[----:B------:R-:W-:Y:S02]  /*0330*/  LEA.HI.X R35, R2, R33, R35, 0x1, P0 ;  /* 0x0000002102237211 */ /* 0x000fe400000f0c23 */
[----:B------:R-:W-:Y:S01]  /*0340*/  IADD3 R37, R5, R37, RZ ;  /* 0x0000002505257210 */ /* 0x000fe20007ffe0ff */
[----:B------:R-:W-:Y:S01]  /*0350*/  UMOV UR4, URZ ;  /* 0x0000003f00047c82 */ /* 0x000fe20008000000 */
[----:B------:R-:W-:-:S02]  /*0360*/  LOP3.LUT R33, R0, 0xffffffc0, RZ, 0xc0, !PT ;  /* 0xffffffc000217812 */ /* 0x000fc400078ec0ff */
[----:B----4-:R-:W-:Y:S02]  /*0370*/  LEA R34, P1, R4, R6, 0x1 ;  /* 0x0000000604227211 */ /* 0x010fe400078208ff */
[----:B------:R-:W-:Y:S02]  /*0380*/  LOP3.LUT R111, R30, 0x1f, RZ, 0xc0, !PT ;  /* 0x0000001f1e6f7812 */ /* 0x000fe400078ec0ff */
[----:B------:R-:W-:Y:S02]  /*0390*/  LEA.HI.X R37, R4, R7, R37, 0x1, P1 ;  /* 0x0000000704257211 */ /* 0x000fe400008f0c25 */
[----:B--2---:R-:W-:Y:S02]  /*03a0*/  LEA R31, R109, UR12, 0x4 ;  /* 0x0000000c6d1f7c11 */ /* 0x004fe4000f8e20ff */
[----:B------:R-:W-:-:S07]  /*03b0*/  LOP3.LUT R33, R33, 0x1f, R30, 0xf8, !PT ;  /* 0x0000001f21217812 */ /* 0x000fce00078ef81e */
.L_x_1758:
        /* <DEDUP_REMOVED lines=83> */
.L_x_1725:
[----:B------:R-:W-:Y:S05]  /*08f0*/  BSYNC B0 ;  /* 0x0000000000007941 */ /* 0x000fea0003800000 */
.L_x_1724:
        /* <DEDUP_REMOVED lines=42> */
.L_x_1727:
[----:B------:R-:W-:Y:S05]  /*0ba0*/  BSYNC B0 ;  /* 0x0000000000007941 */ /* 0x000fea0003800000 */
.L_x_1726:
        /* <DEDUP_REMOVED lines=40> */
.L_x_1729:
[----:B------:R-:W-:Y:S05]  /*0e30*/  BSYNC B0 ;  /* 0x0000000000007941 */ /* 0x000fea0003800000 */
.L_x_1728:
        /* <DEDUP_REMOVED lines=42> */
.L_x_1731:
[----:B------:R-:W-:Y:S05]  /*10e0*/  BSYNC B0 ;  /* 0x0000000000007941 */ /* 0x000fea0003800000 */
.L_x_1730:
        /* <DEDUP_REMOVED lines=40> */
.L_x_1733:
[----:B------:R-:W-:Y:S05]  /*1370*/  BSYNC B0 ;  /* 0x0000000000007941 */ /* 0x000fea0003800000 */
.L_x_1732:
        /* <DEDUP_REMOVED lines=42> */
.L_x_1735:
[----:B------:R-:W-:Y:S05]  /*1620*/  BSYNC B0 ;  /* 0x0000000000007941 */ /* 0x000fea0003800000 */
.L_x_1734:
        /* <DEDUP_REMOVED lines=41> */
.L_x_1737:
[----:B------:R-:W-:Y:S05]  /*18c0*/  BSYNC B0 ;  /* 0x0000000000007941 */ /* 0x000fea0003800000 */
.L_x_1736:
        /* <DEDUP_REMOVED lines=42> */
.L_x_1739:
[----:B------:R-:W-:Y:S05]  /*1b70*/  BSYNC B0 ;  /* 0x0000000000007941 */ /* 0x000fea0003800000 */
.L_x_1738:
        /* <DEDUP_REMOVED lines=42> */
.L_x_1741:
[----:B------:R-:W-:Y:S05]  /*1e20*/  BSYNC B0 ;  /* 0x0000000000007941 */ /* 0x000fea0003800000 */
.L_x_1740:
        /* <DEDUP_REMOVED lines=40> */
.L_x_1743:
[----:B------:R-:W-:Y:S05]  /*20b0*/  BSYNC B0 ;  /* 0x0000000000007941 */ /* 0x000fea0003800000 */
.L_x_1742:
        /* <DEDUP_REMOVED lines=44> */
.L_x_1745:
[----:B------:R-:W-:Y:S05]  /*2380*/  BSYNC B0 ;  /* 0x0000000000007941 */ /* 0x000fea0003800000 */
.L_x_1744:
        /* <DEDUP_REMOVED lines=33> */
.L_x_1747:
[----:B------:R-:W-:Y:S05]  /*25a0*/  BSYNC B0 ;  /* 0x0000000000007941 */ /* 0x000fea0003800000 */
.L_x_1746:
        /* <DEDUP_REMOVED lines=33> */
.L_x_1749:
[----:B------:R-:W-:Y:S05]  /*27c0*/  BSYNC B0 ;  /* 0x0000000000007941 */ /* 0x000fea0003800000 */
.L_x_1748:
        /* <DEDUP_REMOVED lines=33> */
.L_x_1751:
[----:B------:R-:W-:Y:S05]  /*29e0*/  BSYNC B0 ;  /* 0x0000000000007941 */ /* 0x000fea0003800000 */
.L_x_1750:
        /* <DEDUP_REMOVED lines=33> */
.L_x_1753:
[----:B------:R-:W-:Y:S05]  /*2c00*/  BSYNC B0 ;  /* 0x0000000000007941 */ /* 0x000fea0003800000 */
.L_x_1752:
        /* <DEDUP_REMOVED lines=33> */
.L_x_1755:
[----:B------:R-:W-:Y:S05]  /*2e20*/  BSYNC B0 ;  /* 0x0000000000007941 */ /* 0x000fea0003800000 */
.L_x_1754:
        /* <DEDUP_REMOVED lines=66> */
.L_x_1757:
        /* <DEDUP_REMOVED lines=575> */
.L_x_1756:
[----:B------:R-:W-:Y:S01]  /*5640*/  BAR.SYNC.DEFER_BLOCKING 0x0 ;  /* 0x0000000000007b1d */ /* 0x000fe20000010000 */
[----:B------:R-:W-:Y:S01]  /*5650*/  LEA R0, R109, UR12, 0x5 ;  /* 0x0000000c6d007c11 */ /* 0x000fe2000f8e28ff */
[----:B------:R-:W-:Y:S01]  /*5660*/  USHF.L.U32 UR8, UR4, 0x9, URZ ;  /* 0x0000000904087899 */ /* 0x000fe2000800063f */
[----:B------:R-:W-:Y:S02]  /*5670*/  F2FP.BF16.F32.PACK_AB R7, R72, R43 ;  /* 0x0000002b4807723e */ /* 0x000fe400000010ff */
[----:B------:R-:W-:-:S03]  /*5680*/  F2FP.BF16.F32.PACK_AB R6, R68, R41 ;  /* 0x000000294406723e */ /* 0x000fc600000010ff */
[----:B------:R-:W0:Y:S01]  /*5690*/  LDC.64 R20, c[0x0][0x2b8] ;  /* 0x0000ae00ff147b82 */ /* 0x000e220000000a00 */
[----:B------:R-:W-:Y:S01]  /*56a0*/  F2FP.BF16.F32.PACK_AB R5, R66, R45 ;  /* 0x0000002d4205723e */ /* 0x000fe200000010ff */
[----:B------:R-:W-:Y:S01]  /*56b0*/  ULDC.64 UR6, c[0x0][0x2b0] ;  /* 0x0000ac0000067ab9 */ /* 0x000fe20000000a00 */
[----:B------:R-:W-:Y:S01]  /*56c0*/  F2FP.BF16.F32.PACK_AB R4, R64, R39 ;  /* 0x000000274004723e */ /* 0x000fe200000010ff */
[----:B------:R-:W-:Y:S01]  /*56d0*/  UIMAD UR5, UR19, UR6, URZ ;  /* 0x00000006130572a4 */ /* 0x000fe2000f8e023f */
[----:B------:R-:W-:Y:S01]  /*56e0*/  F2FP.BF16.F32.PACK_AB R11, R78, R51 ;  /* 0x000000334e0b723e */ /* 0x000fe200000010ff */
[----:B------:R-:W-:Y:S01]  /*56f0*/  USHF.R.S32.HI UR9, URZ, 0x1f, UR8 ;  /* 0x0000001f3f097899 */ /* 0x000fe20008011408 */
[----:B------:R-:W-:Y:S01]  /*5700*/  F2FP.BF16.F32.PACK_AB R10, R80, R49 ;  /* 0x00000031500a723e */ /* 0x000fe200000010ff */
[----:B------:R-:W1:Y:S01]  /*5710*/  LDC.64 R24, c[0x0][0x2a8] ;  /* 0x0000aa00ff187b82 */ /* 0x000e620000000a00 */
[----:B------:R-:W-:Y:S01]  /*5720*/  F2FP.BF16.F32.PACK_AB R9, R47, R74 ;  /* 0x0000004a2f09723e */ /* 0x000fe200000010ff */
[----:B------:R-:W-:Y:S01]  /*5730*/  ULDC.64 UR16, c[0x0][0x2a0] ;  /* 0x0000a80000107ab9 */ /* 0x000fe20000000a00 */
[----:B------:R-:W-:Y:S01]  /*5740*/  F2FP.BF16.F32.PACK_AB R8, R82, R53 ;  /* 0x000000355208723e */ /* 0x000fe200000010ff */
[----:B------:R-:W-:-:S02]  /*5750*/  UIMAD UR10, UR19, UR16, URZ ;  /* 0x00000010130a72a4 */ /* 0x000fc4000f8e023f */
[----:B------:R-:W-:Y:S02]  /*5760*/  UIMAD UR5, UR18, UR7, UR5 ;  /* 0x00000007120572a4 */ /* 0x000fe4000f8e0205 */
[----:B------:R-:W2:Y:S01]  /*5770*/  LDC.64 R22, c[0x0][0x308] ;  /* 0x0000c200ff167b82 */ /* 0x000ea20000000a00 */
[----:B------:R-:W-:Y:S01]  /*5780*/  UIMAD.WIDE.U32 UR6, UR18, UR6, UR8 ;  /* 0x00000006120672a5 */ /* 0x000fe2000f8e0008 */
[----:B------:R1:W-:Y:S01]  /*5790*/  STS.128 [R0], R4 ;  /* 0x0000000400007388 */ /* 0x0003e20000000c00 */
[----:B------:R-:W-:Y:S02]  /*57a0*/  UIMAD UR13, UR18, UR17, UR10 ;  /* 0x00000011120d72a4 */ /* 0x000fe4000f8e020a */
[----:B------:R-:W-:Y:S01]  /*57b0*/  UIMAD.WIDE.U32 UR10, UR18, UR16, UR8 ;  /* 0x00000010120a72a5 */ /* 0x000fe2000f8e0008 */
[----:B------:R3:W-:Y:S01]  /*57c0*/  STS.128 [R0+0x10], R8 ;  /* 0x0000100800007388 */ /* 0x0007e20000000c00 */
[----:B------:R-:W-:-:S03]  /*57d0*/  NOP ;  /* 0x0000000000007918 */ /* 0x000fc60000000000 */
[----:B------:R-:W4:Y:S01]  /*57e0*/  LDS.128 R16, [R31] ;  /* 0x000000001f107984 */ /* 0x000f220000000c00 */
[----:B------:R-:W-:Y:S01]  /*57f0*/  UIADD3 UR7, UR7, UR5, URZ ;  /* 0x0000000507077290 */ /* 0x000fe2000fffe03f */
[C---:B0-----:R-:W-:Y:S01]  /*5800*/  IMAD R2, R27.reuse, R20, RZ ;  /* 0x000000141b027224 */ /* 0x041fe200078e02ff */
[----:B------:R-:W-:Y:S01]  /*5810*/  UIADD3 UR11, UR11, UR13, URZ ;  /* 0x0000000d0b0b7290 */ /* 0x000fe2000fffe03f */
[----:B------:R-:W0:Y:S01]  /*5820*/  LDS.128 R12, [R31+0x200] ;  /* 0x000200001f0c7984 */ /* 0x000e220000000c00 */
[----:B-1----:R-:W-:Y:S02]  /*5830*/  IMAD R4, R27, R24, RZ ;  /* 0x000000181b047224 */ /* 0x002fe400078e02ff */
[C---:B------:R-:W-:Y:S01]  /*5840*/  IMAD R5, R26.reuse, R21, R2 ;  /* 0x000000151a057224 */ /* 0x040fe200078e0202 */
[----:B---3--:R-:W1:Y:S01]  /*5850*/  LDC.64 R10, c[0x0][0x318] ;  /* 0x0000c600ff0a7b82 */ /* 0x008e620000000a00 */
[----:B------:R-:W-:Y:S01]  /*5860*/  IMAD.WIDE.U32 R2, R26, R20, UR6 ;  /* 0x000000061a027e25 */ /* 0x000fe2000f8e0014 */
[----:B------:R-:W-:-:S03]  /*5870*/  ULDC.64 UR6, c[0x0][0x2c0] ;  /* 0x0000b00000067ab9 */ /* 0x000fc60000000a00 */
[C---:B------:R-:W-:Y:S01]  /*5880*/  IMAD R9, R26.reuse, R25, R4 ;  /* 0x000000191a097224 */ /* 0x040fe200078e0204 */
[----:B------:R-:W-:Y:S01]  /*5890*/  IADD3 R5, R3, R5, RZ ;  /* 0x0000000503057210 */ /* 0x000fe20007ffe0ff */
[----:B------:R-:W-:Y:S01]  /*58a0*/  IMAD.WIDE.U32 R6, R26, R24, UR10 ;  /* 0x0000000a1a067e25 */ /* 0x000fe2000f8e0018 */
[----:B--2---:R-:W-:-:S04]  /*58b0*/  LEA R4, P0, R2, R22, 0x1 ;  /* 0x0000001602047211 */ /* 0x004fc800078008ff */
[----:B------:R-:W-:Y:S02]  /*58c0*/  IADD3 R3, R7, R9, RZ ;  /* 0x0000000907037210 */ /* 0x000fe40007ffe0ff */
[----:B------:R-:W-:Y:S02]  /*58d0*/  LEA.HI.X R5, R2, R23, R5, 0x1, P0 ;  /* 0x0000001702057211 */ /* 0x000fe400000f0c05 */
[----:B-1----:R-:W-:-:S04]  /*58e0*/  LEA R20, P1, R6, R10, 0x1 ;  /* 0x0000000a06147211 */ /* 0x002fc800078208ff */
[----:B------:R-:W-:Y:S01]  /*58f0*/  LEA.HI.X R21, R6, R11, R3, 0x1, P1 ;  /* 0x0000000b06157211 */ /* 0x000fe200008f0c03 */
[----:B------:R-:W-:-:S04]  /*5900*/  IMAD.WIDE R2, R33, 0x10, R4 ;  /* 0x0000001021027825 */ /* 0x000fc800078e0204 */
[----:B------:R-:W-:Y:S01]  /*5910*/  IMAD.WIDE R20, R33, 0x10, R20 ;  /* 0x0000001021147825 */ /* 0x000fe200078e0214 */
[----:B----4-:R-:W-:Y:S04]  /*5920*/  STG.E.128 desc[UR14][R2.64], R16 ;  /* 0x0000001002007986 */ /* 0x010fe8000c101d0e */
[----:B0-----:R-:W-:Y:S01]  /*5930*/  STG.E.128 desc[UR14][R2.64+0x200], R12 ;  /* 0x0002000c02007986 */ /* 0x001fe2000c101d0e */
[----:B------:R-:W-:Y:S06]  /*5940*/  BAR.SYNC.DEFER_BLOCKING 0x0 ;  /* 0x0000000000007b1d */ /* 0x000fec0000010000 */
[----:B------:R-:W2:Y:S04]  /*5950*/  LDG.E.128 R56, desc[UR14][R20.64] ;  /* 0x0000000e14387981 */ /* 0x000ea8000c1e1d00 */
[----:B------:R-:W3:Y:S01]  /*5960*/  LDG.E.128 R60, desc[UR14][R20.64+0x200] ;  /* 0x0002000e143c7981 */ /* 0x000ee2000c1e1d00 */
[----:B------:R-:W-:Y:S01]  /*5970*/  UIMAD UR5, UR19, UR6, URZ ;  /* 0x00000006130572a4 */ /* 0x000fe2000f8e023f */
[----:B------:R-:W-:Y:S01]  /*5980*/  IADD3 R32, P1, R32, 0x400, RZ ;  /* 0x0000040020207810 */ /* 0x000fe20007f3e0ff */
[----:B------:R-:W-:Y:S01]  /*5990*/  UIMAD.WIDE.U32 UR8, UR18, UR6, UR8 ;  /* 0x00000006120872a5 */ /* 0x000fe2000f8e0008 */
[----:B------:R-:W-:Y:S01]  /*59a0*/  IADD3 R34, P2, R34, 0x400, RZ ;  /* 0x0000040022227810 */ /* 0x000fe20007f5e0ff */
[----:B------:R-:W-:Y:S01]  /*59b0*/  UIMAD UR5, UR18, UR7, UR5 ;  /* 0x00000007120572a4 */ /* 0x000fe2000f8e0205 */
[----:B------:R-:W-:Y:S01]  /*59c0*/  IADD3.X R35, RZ, R35, RZ, P1, !PT ;  /* 0x00000023ff237210 */ /* 0x000fe20000ffe4ff */
[----:B------:R-:W-:Y:S01]  /*59d0*/  UIADD3 UR4, UR4, 0x1, URZ ;  /* 0x0000000104047890 */ /* 0x000fe2000fffe03f */
[----:B------:R-:W-:Y:S01]  /*59e0*/  IADD3.X R37, RZ, R37, RZ, P2, !PT ;  /* 0x00000025ff257210 */ /* 0x000fe200017fe4ff */
[----:B------:R-:W-:Y:S01]  /*59f0*/  UIADD3 UR9, UR9, UR5, URZ ;  /* 0x0000000509097290 */ /* 0x000fe2000fffe03f */
        /* <DEDUP_REMOVED lines=17> */
[----:B------:R-:W-:Y:S01]  /*5b10*/  PRMT R9, R9, 0x7632, R9 ;  /* 0x0000763209097816 */ /* 0x000fe20000000009 */
[----:B------:R-:W-:Y:S01]  /*5b20*/  FMUL.FTZ R24, R40, -1.4426950216293334961 ;  /* 0xbfb8aa3b28187820 */ /* 0x000fe20000410000 */
[----:B------:R-:W-:Y:S01]  /*5b30*/  SHF.L.U32 R22, R8, 0x10, RZ ;  /* 0x0000001008167819 */ /* 0x000fe200000006ff */
[----:B------:R-:W-:Y:S01]  /*5b40*/  FMUL.FTZ R38, R48, -1.4426950216293334961 ;  /* 0xbfb8aa3b30267820 */ /* 0x000fe20000410000 */
[----:B0-----:R-:W-:Y:S01]  /*5b50*/  SHF.L.U32 R15, R4, 0x10, RZ ;  /* 0x00000010040f7819 */ /* 0x001fe200000006ff */
[----:B------:R0:W2:Y:S01]  /*5b60*/  MUFU.EX2 R21, R19 ;  /* 0x0000001300157308 */ /* 0x0000a20000000800 */
[----:B------:R-:W-:Y:S01]  /*5b70*/  PRMT R4, R11, 0x7632, R4 ;  /* 0x000076320b047816 */ /* 0x000fe20000000004 */
[----:B------:R-:W-:Y:S01]  /*5b80*/  FMUL.FTZ R16, R22, -1.4426950216293334961 ;  /* 0xbfb8aa3b16107820 */ /* 0x000fe20000410000 */
[----:B------:R-:W-:Y:S01]  /*5b90*/  SHF.L.U32 R13, R10, 0x10, RZ ;  /* 0x000000100a0d7819 */ /* 0x000fe200000006ff */
[----:B------:R-:W-:Y:S01]  /*5ba0*/  FMUL.FTZ R11, R15, -1.4426950216293334961 ;  /* 0xbfb8aa3b0f0b7820 */ /* 0x000fe20000410000 */
[----:B------:R-:W-:-:S02]  /*5bb0*/  PRMT R5, R4, 0x7632, R5 ;  /* 0x0000763204057816 */ /* 0x000fc40000000005 */
[----:B------:R-:W-:Y:S01]  /*5bc0*/  PRMT R8, R8, 0x7632, R8 ;  /* 0x0000763208087816 */ /* 0x000fe20000000008 */
[----:B------:R3:W4:Y:S01]  /*5bd0*/  MUFU.EX2 R50, R38 ;  /* 0x0000002600327308 */ /* 0x0007220000000800 */
[----:B------:R-:W-:Y:S01]  /*5be0*/  PRMT R6, R5, 0x7632, R6 ;  /* 0x0000763205067816 */ /* 0x000fe20000000006 */
[----:B------:R-:W-:Y:S01]  /*5bf0*/  FMUL.FTZ R14, R13, -1.4426950216293334961 ;  /* 0xbfb8aa3b0d0e7820 */ /* 0x000fe20000410000 */
[----:B0-----:R-:W-:Y:S01]  /*5c00*/  SHF.L.U32 R19, R4, 0x10, RZ ;  /* 0x0000001004137819 */ /* 0x001fe200000006ff */
[----:B-1----:R-:W-:Y:S01]  /*5c10*/  FADD.FTZ R18, R18, 1 ;  /* 0x3f80000012127421 */ /* 0x002fe20000010000 */
[C---:B------:R-:W-:Y:S02]  /*5c20*/  PRMT R7, R6.reuse, 0x7632, R7 ;  /* 0x0000763206077816 */ /* 0x040fe40000000007 */
[----:B------:R-:W-:Y:S01]  /*5c30*/  SHF.L.U32 R9, R9, 0x10, RZ ;  /* 0x0000001009097819 */ /* 0x000fe200000006ff */
[----:B------:R0:W1:Y:S01]  /*5c40*/  MUFU.EX2 R36, R23 ;  /* 0x0000001700247308 */ /* 0x0000620000000800 */
[----:B------:R-:W-:Y:S01]  /*5c50*/  PRMT R46, R7, 0x7632, R46 ;  /* 0x00007632072e7816 */ /* 0x000fe2000000002e */
[----:B------:R-:W-:Y:S01]  /*5c60*/  FMUL.FTZ R4, R19, -1.4426950216293334961 ;  /* 0xbfb8aa3b13047820 */ /* 0x000fe20000410000 */
[----:B---3--:R-:W-:Y:S01]  /*5c70*/  SHF.L.U32 R38, R6, 0x10, RZ ;  /* 0x0000001006267819 */ /* 0x008fe200000006ff */
[----:B------:R-:W-:Y:S01]  /*5c80*/  FMUL.FTZ R10, R9, -1.4426950216293334961 ;  /* 0xbfb8aa3b090a7820 */ /* 0x000fe20000410000 */
[----:B------:R-:W-:Y:S01]  /*5c90*/  SHF.L.U32 R8, R8, 0x10, RZ ;  /* 0x0000001008087819 */ /* 0x000fe200000006ff */
[----:B--2---:R-:W-:Y:S01]  /*5ca0*/  FADD.FTZ R21, R21, 1 ;  /* 0x3f80000015157421 */ /* 0x004fe20000010000 */
[----:B------:R-:W-:Y:S01]  /*5cb0*/  SHF.L.U32 R52, R46, 0x10, RZ ;  /* 0x000000102e347819 */ /* 0x000fe200000006ff */
[----:B------:R-:W-:Y:S01]  /*5cc0*/  FMUL.FTZ R6, R38, -1.4426950216293334961 ;  /* 0xbfb8aa3b26067820 */ /* 0x000fe20000410000 */
[----:B0-----:R-:W-:Y:S01]  /*5cd0*/  SHF.L.U32 R23, R5, 0x10, RZ ;  /* 0x0000001005177819 */ /* 0x001fe200000006ff */
[----:B------:R0:W2:Y:S01]  /*5ce0*/  MUFU.EX2 R12, R2 ;  /* 0x00000002000c7308 */ /* 0x0000a20000000800 */
[----:B------:R-:W-:Y:S01]  /*5cf0*/  SHF.L.U32 R44, R7, 0x10, RZ ;  /* 0x00000010072c7819 */ /* 0x000fe200000006ff */
[----:B------:R-:W-:Y:S01]  /*5d00*/  FMUL.FTZ R54, R52, -1.4426950216293334961 ;  /* 0xbfb8aa3b34367820 */ /* 0x000fe20000410000 */
[----:B----4-:R-:W-:Y:S01]  /*5d10*/  FADD.FTZ R50, R50, 1 ;  /* 0x3f80000032327421 */ /* 0x010fe20000010000 */
[----:B------:R-:W-:-:S02]  /*5d20*/  FMUL.FTZ R5, R23, -1.4426950216293334961 ;  /* 0xbfb8aa3b17057820 */ /* 0x000fc40000410000 */
[----:B------:R-:W-:Y:S01]  /*5d30*/  FMUL.FTZ R7, R44, -1.4426950216293334961 ;  /* 0xbfb8aa3b2c077820 */ /* 0x000fe20000410000 */
[----:B-1----:R-:W-:Y:S01]  /*5d40*/  FADD.FTZ R36, R36, 1 ;  /* 0x3f80000024247421 */ /* 0x002fe20000010000 */
[----:B------:R-:W1:Y:S01]  /*5d50*/  MUFU.EX2 R16, R16 ;  /* 0x0000001000107308 */ /* 0x000e620000000800 */
[----:B0-----:R-:W-:-:S07]  /*5d60*/  FMUL.FTZ R2, R8, -1.4426950216293334961 ;  /* 0xbfb8aa3b08027820 */ /* 0x001fce0000410000 */
        /* <DEDUP_REMOVED lines=14> */
[----:B------:R1:W2:Y:S08]  /*5e50*/  MUFU.EX2 R46, R7 ;  /* 0x00000007002e7308 */ /* 0x0002b00000000800 */
[----:B------:R-:W3:Y:S01]  /*5e60*/  MUFU.EX2 R2, R2 ;  /* 0x0000000200027308 */ /* 0x000ee20000000800 */
[----:B-1----:R-:W-:Y:S01]  /*5e70*/  FADD.FTZ R7, R6, 1 ;  /* 0x3f80000006077421 */ /* 0x002fe20000010000 */
[----:B0-----:R-:W-:-:S06]  /*5e80*/  FADD.FTZ R10, R10, 1 ;  /* 0x3f8000000a0a7421 */ /* 0x001fcc0000010000 */
[----:B------:R-:W0:Y:S01]  /*5e90*/  MUFU.EX2 R54, R54 ;  /* 0x0000003600367308 */ /* 0x000e220000000800 */
[----:B--2---:R-:W-:-:S07]  /*5ea0*/  FADD.FTZ R46, R46, 1 ;  /* 0x3f8000002e2e7421 */ /* 0x004fce0000010000 */
[----:B------:R-:W1:Y:S01]  /*5eb0*/  MUFU.RCP R55, R16 ;  /* 0x0000001000377308 */ /* 0x000e620000001000 */
[----:B---3--:R-:W-:-:S07]  /*5ec0*/  FADD.FTZ R2, R2, 1 ;  /* 0x3f80000002027421 */ /* 0x008fce0000010000 */
        /* <DEDUP_REMOVED lines=9> */
[----:B0-----:R-:W-:-:S04]  /*5f60*/  FMUL.FTZ R25, R25, R56 ;  /* 0x0000003819197220 */ /* 0x001fc80000410000 */
[----:B------:R-:W-:-:S03]  /*5f70*/  FMUL.FTZ R25, R25, R74 ;  /* 0x0000004a19197220 */ /* 0x000fc60000410000 */
        /* <DEDUP_REMOVED lines=9> */
[----:B------:R-:W-:Y:S01]  /*6010*/  MUFU.RCP R12, R12 ;  /* 0x0000000c000c7308 */ /* 0x000fe20000001000 */
[----:B-1----:R-:W-:-:S04]  /*6020*/  FMUL.FTZ R19, R19, R36 ;  /* 0x0000002413137220 */ /* 0x002fc80000410000 */
[----:B------:R-:W-:-:S03]  /*6030*/  FMUL.FTZ R19, R19, R72 ;  /* 0x0000004813137220 */ /* 0x000fc60000410000 */
[----:B------:R-:W0:Y:S01]  /*6040*/  MUFU.RCP R59, R42 ;  /* 0x0000002a003b7308 */ /* 0x000e220000001000 */
[----:B--2---:R-:W-:-:S04]  /*6050*/  FMUL.FTZ R23, R23, R24 ;  /* 0x0000001817177220 */ /* 0x004fc80000410000 */
[----:B------:R-:W-:-:S03]  /*6060*/  FMUL.FTZ R23, R23, R82 ;  /* 0x0000005217177220 */ /* 0x000fc60000410000 */
[----:B------:R-:W1:Y:S08]  /*6070*/  MUFU.RCP R7, R7 ;  /* 0x0000000700077308 */ /* 0x000e700000001000 */
[----:B------:R-:W2:Y:S01]  /*6080*/  MUFU.RCP R5, R46 ;  /* 0x0000002e00057308 */ /* 0x000ea20000001000 */
[----:B0-----:R-:W-:-:S04]  /*6090*/  FMUL.FTZ R40, R40, R59 ;  /* 0x0000003b28287220 */ /* 0x001fc80000410000 */
[----:B------:R-:W-:-:S03]  /*60a0*/  FMUL.FTZ R40, R40, R49 ;  /* 0x0000003128287220 */ /* 0x000fc60000410000 */
[----:B------:R-:W0:Y:S01]  /*60b0*/  MUFU.RCP R61, R50 ;  /* 0x00000032003d7308 */ /* 0x000e220000001000 */
[----:B-1----:R-:W-:-:S04]  /*60c0*/  FMUL.FTZ R38, R38, R7 ;  /* 0x0000000726267220 */ /* 0x002fc80000410000 */
        /* <DEDUP_REMOVED lines=10> */
[----:B---3--:R-:W-:-:S04]  /*6170*/  FMUL.FTZ R3, R8, R57 ;  /* 0x0000003908037220 */ /* 0x008fc80000410000 */
[----:B------:R-:W-:Y:S01]  /*6180*/  FMUL.FTZ R3, R3, R64 ;  /* 0x0000004003037220 */ /* 0x000fe20000410000 */
[----:B--2---:R-:W-:Y:S01]  /*6190*/  FMUL.FTZ R9, R9, R10 ;  /* 0x0000000a09097220 */ /* 0x004fe20000410000 */
[----:B------:R-:W-:Y:S01]  /*61a0*/  F2FP.BF16.F32.PACK_AB R10, R15, R4 ;  /* 0x000000040f0a723e */ /* 0x000fe200000010ff */
[----:B------:R-:W-:Y:S01]  /*61b0*/  BAR.SYNC.DEFER_BLOCKING 0x0 ;  /* 0x0000000000007b1d */ /* 0x000fe20000010000 */
[----:B------:R-:W-:Y:S01]  /*61c0*/  F2FP.BF16.F32.PACK_AB R4, R23, R20 ;  /* 0x000000141704723e */ /* 0x000fe200000010ff */
[----:B------:R-:W-:Y:S01]  /*61d0*/  FMUL.FTZ R9, R9, R66 ;  /* 0x0000004209097220 */ /* 0x000fe20000410000 */
[----:B------:R-:W-:Y:S01]  /*61e0*/  F2FP.BF16.F32.PACK_AB R8, R3, R22 ;  /* 0x000000160308723e */ /* 0x000fe200000010ff */
[----:B0-----:R-:W-:Y:S01]  /*61f0*/  FMUL.FTZ R7, R52, R11 ;  /* 0x0000000b34077220 */ /* 0x001fe20000410000 */
[----:B------:R-:W-:-:S03]  /*6200*/  F2FP.BF16.F32.PACK_AB R11, R19, R6 ;  /* 0x00000006130b723e */ /* 0x000fc600000010ff */
[----:B------:R-:W0:Y:S01]  /*6210*/  LDC.64 R20, c[0x0][0x2c8] ;  /* 0x0000b200ff147b82 */ /* 0x000e220000000a00 */
[----:B------:R-:W-:Y:S01]  /*6220*/  F2FP.BF16.F32.PACK_AB R6, R5, R40 ;  /* 0x000000280506723e */ /* 0x000fe200000010ff */
[----:B------:R-:W-:Y:S01]  /*6230*/  FMUL.FTZ R7, R7, R78 ;  /* 0x0000004e07077220 */ /* 0x000fe20000410000 */
[----:B------:R-:W-:Y:S02]  /*6240*/  F2FP.BF16.F32.PACK_AB R9, R9, R2 ;  /* 0x000000020909723e */ /* 0x000fe400000010ff */
[----:B------:R-:W-:Y:S02]  /*6250*/  F2FP.BF16.F32.PACK_AB R5, R38, R25 ;  /* 0x000000192605723e */ /* 0x000fe400000010ff */
[----:B------:R-:W-:Y:S01]  /*6260*/  F2FP.BF16.F32.PACK_AB R7, R7, R48 ;  /* 0x000000300707723e */ /* 0x000fe200000010ff */
[----:B------:R-:W1:Y:S01]  /*6270*/  LDC.64 R22, c[0x0][0x320] ;  /* 0x0000c800ff167b82 */ /* 0x000e620000000a00 */
[----:B------:R-:W-:Y:S04]  /*6280*/  STS.128 [R0], R8 ;  /* 0x0000000800007388 */ /* 0x000fe80000000c00 */
[----:B------:R2:W-:Y:S01]  /*6290*/  STS.128 [R0+0x10], R4 ;  /* 0x0000100400007388 */ /* 0x0005e20000000c00 */
[----:B------:R-:W-:-:S03]  /*62a0*/  NOP ;  /* 0x0000000000007918 */ /* 0x000fc60000000000 */
[----:B------:R-:W3:Y:S01]  /*62b0*/  LDS.128 R12, [R31] ;  /* 0x000000001f0c7984 */ /* 0x000ee20000000c00 */
[----:B0-----:R-:W-:-:S03]  /*62c0*/  IMAD R2, R27, R20, RZ ;  /* 0x000000141b027224 */ /* 0x001fc600078e02ff */
[----:B------:R-:W0:Y:S01]  /*62d0*/  LDS.128 R16, [R31+0x200] ;  /* 0x000200001f107984 */ /* 0x000e220000000c00 */
[C---:B--2---:R-:W-:Y:S01]  /*62e0*/  IMAD R5, R26.reuse, R21, R2 ;  /* 0x000000151a057224 */ /* 0x044fe200078e0202 */
[----:B------:R-:W2:Y:S01]  /*62f0*/  LDC R6, c[0x0][0x224] ;  /* 0x00008900ff067b82 */ /* 0x000ea20000000800 */
[----:B------:R-:W-:-:S05]  /*6300*/  IMAD.WIDE.U32 R2, R26, R20, UR8 ;  /* 0x000000081a027e25 */ /* 0x000fca000f8e0014 */
[----:B------:R-:W-:Y:S02]  /*6310*/  IADD3 R0, R3, R5, RZ ;  /* 0x0000000503007210 */ /* 0x000fe40007ffe0ff */
[----:B-1----:R-:W-:-:S04]  /*6320*/  LEA R4, P0, R2, R22, 0x1 ;  /* 0x0000001602047211 */ /* 0x002fc800078008ff */
[----:B------:R-:W-:-:S03]  /*6330*/  LEA.HI.X R5, R2, R23, R0, 0x1, P0 ;  /* 0x0000001702057211 */ /* 0x000fc600000f0c00 */
[----:B------:R-:W-:Y:S01]  /*6340*/  IMAD.WIDE R2, R33, 0x10, R4 ;  /* 0x0000001021027825 */ /* 0x000fe200078e0204 */
[----:B--2---:R-:W-:-:S04]  /*6350*/  ISETP.LE.AND P0, PT, R6, UR4, PT ;  /* 0x0000000406007c0c */ /* 0x004fc8000bf03270 */
[----:B---3--:R1:W-:Y:S04]  /*6360*/  STG.E.128 desc[UR14][R2.64], R12 ;  /* 0x0000000c02007986 */ /* 0x0083e8000c101d0e */
[----:B0-----:R1:W-:Y:S05]  /*6370*/  STG.E.128 desc[UR14][R2.64+0x200], R16 ;  /* 0x0002001002007986 */ /* 0x0013ea000c101d0e */
[----:B------:R-:W-:Y:S05]  /*6380*/  @!P0 BRA `(.L_x_1758) ;  /* 0xffffffa0000c8947 */ /* 0x000fea000383ffff */
[----:B------:R-:W-:Y:S05]  /*6390*/  EXIT ;  /* 0x000000000000794d */ /* 0x000fea0003800000 */
.L_x_1759:
        /* <DEDUP_REMOVED lines=14> */
.L_x_5201:


//--------------------- .text._Z25selective_scan_fwd_kernelI32Selective_Scan_fwd_kernel_traitsILi32ELi16ELi1ELb1ELb0ELb1ELb0EN3c108BFloat16ENS1_7complexIfEEEEv13SSMParamsBase --------------------------
	.section	.text._Z25selective_scan_fwd_kernelI32Selective_Scan_fwd_kernel_traitsILi32ELi16ELi1ELb1ELb0ELb1ELb0EN3c108BFloat16ENS1_7complexIfEEEEv13SSMParamsBase,"ax",@progbits
	.align	128
        .global         _Z25selective_scan_fwd_kernelI32Selective_Scan_fwd_kernel_traitsILi32ELi16ELi1ELb1ELb0ELb1ELb0EN3c108BFloat16ENS1_7complexIfEEEEv13SSMParamsBase
        .type           _Z25selective_scan_fwd_kernelI32Selective_Scan_fwd_kernel_traitsILi32ELi16ELi1ELb1ELb0ELb1ELb0EN3c108BFloat16ENS1_7complexIfEEEEv13SSMParamsBase,@function
        .size           _Z25selective_scan_fwd_kernelI32Selective_Scan_fwd_kernel_traitsILi32ELi16ELi1ELb1ELb0ELb1ELb0EN3c108BFloat16ENS1_7complexIfEEEEv13SSMParamsBase,(.L_x_5202 - _Z25selective_scan_fwd_kernelI32Selective_Scan_fwd_kernel_traitsILi32ELi16ELi1ELb1ELb0ELb1ELb0EN3c108BFloat16ENS1_7complexIfEEEEv13SSMParamsBase)
        .other          _Z25selective_scan_fwd_kernelI32Selective_Scan_fwd_kernel_traitsILi32ELi16ELi1ELb1ELb0ELb1ELb0EN3c108BFloat16ENS1_7complexIfEEEEv13SSMParamsBase,@"STO_CUDA_ENTRY STV_DEFAULT"
_Z25selective_scan_fwd_kernelI32Selective_Scan_fwd_kernel_traitsILi32ELi16ELi1ELb1ELb0ELb1ELb0EN3c108BFloat16ENS1_7complexIfEEEEv13SSMParamsBase:
.text._Z25selective_scan_fwd_kernelI32Selective_Scan_fwd_kernel_traitsILi32ELi16ELi1ELb1ELb0ELb1ELb0EN3c108BFloat16ENS1_7complexIfEEEEv13SSMParamsBase:
[----:B------:R-:W-:Y:S08]  /*0000*/  LDC R1, c[0x0][0x28] ;  /* 0x00000a00ff017b82 */ /* 0x000ff00000000800 */
[----:B------:R-:W0:Y:S01]  /*0010*/  LDC R11, c[0x0][0x228] ;  /* 0x00008a00ff0b7b82 */ /* 0x000e220000000800 */
[----:B------:R-:W-:Y:S01]  /*0020*/  ULDC.64 UR4, c[0x0][0x2e8] ;  /* 0x0000ba0000047ab9 */ /* 0x000fe20000000a00 */
[----:B------:R-:W-:-:S02]  /*0030*/  CS2R R32, SRZ ;  /* 0x0000000000207805 */ /* 0x000fc4000001ff00 */
[----:B------:R-:W-:Y:S01]  /*0040*/  ISETP.NE.U32.AND P0, PT, RZ, UR4, PT ;  /* 0x00000004ff007c0c */ /* 0x000fe2000bf05070 */
[----:B------:R-:W-:Y:S02]  /*0050*/  ULDC.64 UR6, c[0x0][0x300] ;  /* 0x0000c00000067ab9 */ /* 0x000fe40000000a00 */
[----:B------:R-:W-:Y:S01]  /*0060*/  ISETP.NE.U32.AND P1, PT, RZ, UR6, PT ;  /* 0x00000006ff007c0c */ /* 0x000fe2000bf25070 */
[----:B------:R-:W1:Y:S01]  /*0070*/  S2UR UR8, SR_CTAID.Y ;  /* 0x00000000000879c3 */ /* 0x000e620000002600 */
[----:B------:R-:W-:Y:S02]  /*0080*/  ISETP.NE.AND.EX P0, PT, RZ, UR5, PT, P0 ;  /* 0x00000005ff007c0c */ /* 0x000fe4000bf05300 */
        /* <DEDUP_REMOVED lines=10> */
[----:B------:R-:W-:Y:S01]  /*0130*/  @P1 LEA.HI.X R5, R30, UR7, R31, 0x2, P3 ;  /* 0x000000071e051c11 */ /* 0x000fe200098f141f */
[----:B------:R-:W1:Y:S01]  /*0140*/  S2UR UR4, SR_CTAID.X ;  /* 0x00000000000479c3 */ /* 0x000e620000002500 */
[----:B------:R-:W-:Y:S01]  /*0150*/  ULDC.64 UR6, c[0x0][0x290] ;  /* 0x0000a40000067ab9 */ /* 0x000fe20000000a00 */
[----:B------:R2:W5:Y:S04]  /*0160*/  @P0 LDG.E R32, desc[UR8][R2.64] ;  /* 0x0000000802200981 */ /* 0x000568000c1e1900 */
[----:B------:R3:W5:Y:S01]  /*0170*/  @P1 LDG.E R33, desc[UR8][R4.64] ;  /* 0x0000000804211981 */ /* 0x000762000c1e1900 */
[----:B--2---:R-:W-:-:S02]  /*0180*/  IABS R2, R30 ;  /* 0x0000001e00027213 */ /* 0x004fc40000000000 */
[----:B0-----:R-:W-:-:S04]  /*0190*/  IADD3 R6, R0, 0xffffffe, RZ ;  /* 0x0ffffffe00067810 */ /* 0x001fc80007ffe0ff */
[----:B------:R0:W2:Y:S01]  /*01a0*/  F2I.FTZ.U32.TRUNC.NTZ R7, R6 ;  /* 0x0000000600077305 */ /* 0x0000a2000021f000 */
[----:B-1----:R-:W-:Y:S01]  /*01b0*/  MOV R35, UR4 ;  /* 0x0000000400237c02 */ /* 0x002fe20008000f00 */
[----:B------:R-:W-:Y:S01]  /*01c0*/  ULDC.64 UR4, c[0x0][0x260] ;  /* 0x0000980000047ab9 */ /* 0x000fe20000000a00 */
[----:B0-----:R-:W-:Y:S02]  /*01d0*/  HFMA2.MMA R6, -RZ, RZ, 0, 0 ;  /* 0x00000000ff067435 */ /* 0x001fe400000001ff */
[----:B------:R-:W-:Y:S02]  /*01e0*/  SHF.R.S32.HI R37, RZ, 0x1f, R35 ;  /* 0x0000001fff257819 */ /* 0x000fe40000011423 */
[----:B--2---:R-:W-:-:S05]  /*01f0*/  IADD3 R8, RZ, -R7, RZ ;  /* 0x80000007ff087210 */ /* 0x004fca0007ffe0ff */
[----:B------:R-:W-:-:S04]  /*0200*/  IMAD R3, R8, R9, RZ ;  /* 0x0000000908037224 */ /* 0x000fc800078e02ff */
[----:B------:R-:W-:-:S06]  /*0210*/  IMAD.HI.U32 R7, R7, R3, R6 ;  /* 0x0000000307077227 */ /* 0x000fcc00078e0006 */
[----:B------:R-:W-:-:S05]  /*0220*/  IMAD.HI.U32 R7, R7, R2, RZ ;  /* 0x0000000207077227 */ /* 0x000fca00078e00ff */
[----:B------:R-:W-:-:S05]  /*0230*/  IADD3 R0, -R7, RZ, RZ ;  /* 0x000000ff07007210 */ /* 0x000fca0007ffe1ff */
[C---:B------:R-:W-:Y:S02]  /*0240*/  IMAD R0, R9.reuse, R0, R2 ;  /* 0x0000000009007224 */ /* 0x040fe400078e0202 */
[----:B------:R-:W0:Y:S03]  /*0250*/  LDC R2, c[0x0][0x224] ;  /* 0x00008900ff027b82 */ /* 0x000e260000000800 */
[----:B------:R-:W-:-:S13]  /*0260*/  ISETP.GT.U32.AND P1, PT, R9, R0, PT ;  /* 0x000000000900720c */ /* 0x000fda0003f24070 */
[-C--:B------:R-:W-:Y:S02]  /*0270*/  @!P1 IADD3 R0, R0, -R9.reuse, RZ ;  /* 0x8000000900009210 */ /* 0x080fe40007ffe0ff */
[----:B------:R-:W-:Y:S02]  /*0280*/  @!P1 IADD3 R7, R7, 0x1, RZ ;  /* 0x0000000107079810 */ /* 0x000fe40007ffe0ff */
[----:B------:R-:W-:Y:S02]  /*0290*/  ISETP.GE.U32.AND P0, PT, R0, R9, PT ;  /* 0x000000090000720c */ /* 0x000fe40003f06070 */
[----:B------:R-:W-:Y:S02]  /*02a0*/  LOP3.LUT R0, R30, R11, RZ, 0x3c, !PT ;  /* 0x0000000b1e007212 */ /* 0x000fe400078e3cff */
[----:B------:R-:W-:Y:S02]  /*02b0*/  ISETP.NE.AND P1, PT, R11, RZ, PT ;  /* 0x000000ff0b00720c */ /* 0x000fe40003f25270 */
[----:B------:R-:W-:Y:S01]  /*02c0*/  ISETP.GE.AND P2, PT, R0, RZ, PT ;  /* 0x000000ff0000720c */ /* 0x000fe20003f46270 */
[----:B------:R-:W-:-:S04]  /*02d0*/  IMAD R0, R37, UR4, RZ ;  /* 0x0000000425007c24 */ /* 0x000fc8000f8e02ff */
[----:B------:R-:W-:Y:S02]  /*02e0*/  IMAD R15, R35, UR5, R0 ;  /* 0x00000005230f7c24 */ /* 0x000fe4000f8e0200 */
[----:B------:R-:W-:Y:S02]  /*02f0*/  @P0 IADD3 R7, R7, 0x1, RZ ;  /* 0x0000000107070810 */ /* 0x000fe40007ffe0ff */
[----:B0-----:R-:W-:Y:S02]  /*0300*/  ISETP.GE.AND P0, PT, R2, 0x1, PT ;  /* 0x000000010200780c */ /* 0x001fe40003f06270 */
[----:B------:R-:W-:Y:S01]  /*0310*/  MOV R9, R7 ;  /* 0x0000000700097202 */ /* 0x000fe20000000f00 */
[----:B------:R-:W-:Y:S01]  /*0320*/  IMAD.WIDE.U32 R6, R35, UR4, RZ ;  /* 0x0000000423067c25 */ /* 0x000fe2000f8e00ff */
[----:B------:R-:W-:Y:S02]  /*0330*/  ULDC.64 UR4, c[0x0][0x280] ;  /* 0x0000a00000047ab9 */ /* 0x000fe40000000a00 */
[----:B------:R-:W-:Y:S01]  /*0340*/  @!P2 IADD3 R9, -R9, RZ, RZ ;  /* 0x000000ff0909a210 */ /* 0x000fe20007ffe1ff */
[----:B------:R-:W-:Y:S01]  /*0350*/  IMAD R0, R37, UR4, RZ ;  /* 0x0000000425007c24 */ /* 0x000fe2000f8e02ff */
[----:B------:R-:W-:-:S05]  /*0360*/  @!P1 LOP3.LUT R9, RZ, R11, RZ, 0x33, !PT ;  /* 0x0000000bff099212 */ /* 0x000fca00078e33ff */
[----:B---3--:R-:W-:Y:S05]  /*0370*/  @!P0 EXIT ;  /* 0x000000000000894d */ /* 0x008fea0003800000 */
[----:B------:R-:W0:Y:S01]  /*0380*/  S2R R34, SR_TID.X ;  /* 0x0000000000227919 */ /* 0x000e220000002100 */
[----:B------:R-:W-:Y:S01]  /*0390*/  IMAD R11, R35, UR5, R0 ;  /* 0x00000005230b7c24 */ /* 0x000fe2000f8e0200 */
[----:B------:R-:W1:Y:S01]  /*03a0*/  S2UR UR5, SR_CgaCtaId ;  /* 0x00000000000579c3 */ /* 0x000e620000008800 */
[----:B------:R-:W-:Y:S01]  /*03b0*/  IADD3 R7, R7, R15, RZ ;  /* 0x0000000f07077210 */ /* 0x000fe20007ffe0ff */
[----:B------:R-:W2:Y:S01]  /*03c0*/  S2R R131, SR_LANEID ;  /* 0x0000000000837919 */ /* 0x000ea20000000000 */
[----:B------:R-:W-:Y:S01]  /*03d0*/  IMAD R8, R37, UR6, RZ ;  /* 0x0000000625087c24 */ /* 0x000fe2000f8e02ff */
[----:B------:R-:W-:Y:S01]  /*03e0*/  SHF.R.S32.HI R0, RZ, 0x1f, R9 ;  /* 0x0000001fff007819 */ /* 0x000fe20000011409 */
[C---:B------:R-:W-:Y:S01]  /*03f0*/  IMAD.WIDE.U32 R2, R35.reuse, UR4, RZ ;  /* 0x0000000423027c25 */ /* 0x040fe2000f8e00ff */
[----:B------:R-:W-:Y:S01]  /*0400*/  ULDC.64 UR12, c[0x0][0x278] ;  /* 0x00009e00000c7ab9 */ /* 0x000fe20000000a00 */
[----:B------:R-:W-:Y:S01]  /*0410*/  ULDC.64 UR10, c[0x0][0x298] ;  /* 0x0000a600000a7ab9 */ /* 0x000fe20000000a00 */
[----:B------:R-:W3:Y:S01]  /*0420*/  LDC.64 R18, c[0x0][0x2e0] ;  /* 0x0000b800ff127b82 */ /* 0x000ee20000000a00 */
[----:B------:R-:W-:Y:S01]  /*0430*/  IMAD.WIDE.U32 R4, R35, UR6, RZ ;  /* 0x0000000623047c25 */ /* 0x000fe2000f8e00ff */
[----:B------:R-:W-:Y:S01]  /*0440*/  IADD3 R3, R3, R11, RZ ;  /* 0x0000000b03037210 */ /* 0x000fe20007ffe0ff */
[----:B------:R-:W-:-:S02]  /*0450*/  UMOV UR4, 0x400 ;  /* 0x0000040000047882 */ /* 0x000fc40000000000 */
[----:B------:R-:W-:Y:S01]  /*0460*/  IMAD R13, R35, UR7, R8 ;  /* 0x00000007230d7c24 */ /* 0x000fe2000f8e0208 */
[----:B------:R-:W-:Y:S01]  /*0470*/  ULDC.64 UR6, c[0x0][0x288] ;  /* 0x0000a20000067ab9 */ /* 0x000fe20000000a00 */
[----:B------:R-:W-:Y:S01]  /*0480*/  IMAD R0, R0, UR12, RZ ;  /* 0x0000000c00007c24 */ /* 0x000fe2000f8e02ff */
[----:B------:R-:W4:Y:S01]  /*0490*/  LDC.64 R14, c[0x0][0x2f0] ;  /* 0x0000bc00ff0e7b82 */ /* 0x000f220000000a00 */
[----:B------:R-:W-:Y:S01]  /*04a0*/  IMAD R11, R31, UR6, RZ ;  /* 0x000000061f0b7c24 */ /* 0x000fe2000f8e02ff */
[----:B------:R-:W-:Y:S01]  /*04b0*/  IADD3 R5, R5, R13, RZ ;  /* 0x0000000d05057210 */ /* 0x000fe20007ffe0ff */
[----:B------:R-:W-:Y:S02]  /*04c0*/  IMAD R13, R31, UR10, RZ ;  /* 0x0000000a1f0d7c24 */ /* 0x000fe4000f8e02ff */
[----:B------:R-:W-:-:S03]  /*04d0*/  IMAD.WIDE.U32 R6, R9, UR12, R6 ;  /* 0x0000000c09067c25 */ /* 0x000fc6000f8e0006 */
[----:B------:R-:W2:Y:S01]  /*04e0*/  LDC.64 R16, c[0x0][0x2f8] ;  /* 0x0000be00ff107b82 */ /* 0x000ea20000000a00 */
[----:B------:R-:W-:Y:S01]  /*04f0*/  IMAD R45, R9, UR13, R0 ;  /* 0x0000000d092d7c24 */ /* 0x000fe2000f8e0200 */
[----:B-1----:R-:W-:Y:S01]  /*0500*/  ULEA UR5, UR5, UR4, 0x18 ;  /* 0x0000000405057291 */ /* 0x002fe2000f8ec03f */
[C---:B------:R-:W-:Y:S02]  /*0510*/  IMAD R11, R30.reuse, UR7, R11 ;  /* 0x000000071e0b7c24 */ /* 0x040fe4000f8e020b */
[----:B------:R-:W-:Y:S01]  /*0520*/  IMAD.WIDE.U32 R2, R30, UR6, R2 ;  /* 0x000000061e027c25 */ /* 0x000fe2000f8e0002 */
[----:B0-----:R-:W-:Y:S01]  /*0530*/  SHF.L.U32 R39, R34, 0x1, RZ ;  /* 0x0000000122277819 */ /* 0x001fe200000006ff */
[----:B------:R-:W-:Y:S01]  /*0540*/  UMOV UR4, URZ ;  /* 0x0000003f00047c82 */ /* 0x000fe20008000000 */
[----:B---3--:R-:W-:Y:S01]  /*0550*/  LEA R44, P2, R6, R18, 0x1 ;  /* 0x00000012062c7211 */ /* 0x008fe200078408ff */
[C---:B------:R-:W-:Y:S01]  /*0560*/  IMAD R13, R30.reuse, UR11, R13 ;  /* 0x0000000b1e0d7c24 */ /* 0x040fe2000f8e020d */
[----:B------:R-:W-:Y:S01]  /*0570*/  IADD3 R41, R3, R11, RZ ;  /* 0x0000000b03297210 */ /* 0x000fe20007ffe0ff */
[----:B------:R-:W-:Y:S01]  /*0580*/  IMAD.WIDE.U32 R4, R30, UR10, R4 ;  /* 0x0000000a1e047c25 */ /* 0x000fe2000f8e0004 */
[----:B------:R-:W-:-:S02]  /*0590*/  IADD3 R45, R7, R45, RZ ;  /* 0x0000002d072d7210 */ /* 0x000fc40007ffe0ff */
[----:B------:R-:W-:Y:S02]  /*05a0*/  LOP3.LUT R39, R39, 0xffffffc0, RZ, 0xc0, !PT ;  /* 0xffffffc027277812 */ /* 0x000fe400078ec0ff */
[----:B----4-:R-:W-:Y:S02]  /*05b0*/  LEA R40, P0, R2, R14, 0x1 ;  /* 0x0000000e02287211 */ /* 0x010fe400078008ff */
[----:B------:R-:W-:Y:S02]  /*05c0*/  IADD3 R43, R5, R13, RZ ;  /* 0x0000000d052b7210 */ /* 0x000fe40007ffe0ff */
[----:B------:R-:W-:Y:S02]  /*05d0*/  LEA.HI.X R45, R6, R19, R45, 0x1, P2 ;  /* 0x00000013062d7211 */ /* 0x000fe400010f0c2d */
[----:B------:R-:W-:Y:S02]  /*05e0*/  LEA.HI.X R41, R2, R15, R41, 0x1, P0 ;  /* 0x0000000f02297211 */ /* 0x000fe400000f0c29 */
[----:B--2---:R-:W-:-:S02]  /*05f0*/  LEA R42, P1, R4, R16, 0x1 ;  /* 0x00000010042a7211 */ /* 0x004fc400078208ff */
[----:B------:R-:W-:Y:S02]  /*0600*/  LOP3.LUT R132, R34, 0x1f, RZ, 0xc0, !PT ;  /* 0x0000001f22847812 */ /* 0x000fe400078ec0ff */
[----:B------:R-:W-:Y:S02]  /*0610*/  LEA.HI.X R43, R4, R17, R43, 0x1, P1 ;  /* 0x00000011042b7211 */ /* 0x000fe400008f0c2b */
[----:B------:R-:W-:Y:S02]  /*0620*/  LEA R36, R131, UR5, 0x4 ;  /* 0x0000000583247c11 */ /* 0x000fe4000f8e20ff */
[----:B------:R-:W-:-:S07]  /*0630*/  LOP3.LUT R38, R39, 0x1f, R34, 0xf8, !PT ;  /* 0x0000001f27267812 */ /* 0x000fce00078ef822 */
.L_x_1796:
[----:B------:R-:W-:Y:S01]  /*0640*/  BAR.SYNC.DEFER_BLOCKING 0x0 ;  /* 0x0000000000007b1d */ /* 0x000fe20000010000 */
[----:B-1----:R-:W-:-:S05]  /*0650*/  IMAD.WIDE R2, R38, 0x10, R40 ;  /* 0x0000001026027825 */ /* 0x002fca00078e0228 */
[----:B------:R-:W2:Y:S04]  /*0660*/  LDG.E.128 R4, desc[UR8][R2.64] ;  /* 0x0000000802047981 */ /* 0x000ea8000c1e1d00 */
[----:B------:R0:W3:Y:S01]  /*0670*/  LDG.E.128 R8, desc[UR8][R2.64+0x200] ;  /* 0x0002000802087981 */ /* 0x0000e2000c1e1d00 */
[----:B------:R-:W-:Y:S01]  /*0680*/  LEA R0, R131, UR5, 0x5 ;  /* 0x0000000583007c11 */ /* 0x000fe2000f8e28ff */
[----:B------:R-:W-:Y:S01]  /*0690*/  IMAD.WIDE R20, R38, 0x10, R42 ;  /* 0x0000001026147825 */ /* 0x000fe200078e022a */
[----:B0-----:R-:W0:Y:S01]  /*06a0*/  LDC R2, c[0x0][0x21c] ;  /* 0x00008700ff027b82 */ /* 0x001e220000000800 */
        /* <DEDUP_REMOVED lines=9> */
[----:B0-----:R-:W-:Y:S01]  /*0740*/  ISETP.GE.AND P6, PT, R2, 0x1, PT ;  /* 0x000000010200780c */ /* 0x001fe20003fc6270 */
[----:B------:R-:W-:Y:S01]  /*0750*/  BSSY B0, `(.L_x_1760) ;  /* 0x000003f000007945 */ /* 0x000fe20003800000 */
[----:B-1----:R-:W-:-:S02]  /*0760*/  SHF.L.U32 R63, R16, 0x10, RZ ;  /* 0x00000010103f7819 */ /* 0x002fc400000006ff */
        /* <DEDUP_REMOVED lines=61> */
.L_x_1761:
[----:B------:R-:W-:Y:S05]  /*0b40*/  BSYNC B0 ;  /* 0x0000000000007941 */ /* 0x000fea0003800000 */
.L_x_1760:
        /* <DEDUP_REMOVED lines=42> */
.L_x_1763:
[----:B------:R-:W-:Y:S05]  /*0df0*/  BSYNC B0 ;  /* 0x0000000000007941 */ /* 0x000fea0003800000 */
.L_x_1762:
        /* <DEDUP_REMOVED lines=40> */
.L_x_1765:
[----:B------:R-:W-:Y:S05]  /*1080*/  BSYNC B0 ;  /* 0x0000000000007941 */ /* 0x000fea0003800000 */
.L_x_1764:
        /* <DEDUP_REMOVED lines=42> */
.L_x_1767:
[----:B------:R-:W-:Y:S05]  /*1330*/  BSYNC B0 ;  /* 0x0000000000007941 */ /* 0x000fea0003800000 */
.L_x_1766:
        /* <DEDUP_REMOVED lines=40> */
.L_x_1769:
[----:B------:R-:W-:Y:S05]  /*15c0*/  BSYNC B0 ;  /* 0x0000000000007941 */ /* 0x000fea0003800000 */
.L_x_1768:
        /* <DEDUP_REMOVED lines=42> */
.L_x_1771:
[----:B------:R-:W-:Y:S05]  /*1870*/  BSYNC B0 ;  /* 0x0000000000007941 */ /* 0x000fea0003800000 */
.L_x_1770:
        /* <DEDUP_REMOVED lines=41> */
.L_x_1773:
[----:B------:R-:W-:Y:S05]  /*1b10*/  BSYNC B0 ;  /* 0x0000000000007941 */ /* 0x000fea0003800000 */
.L_x_1772:
        /* <DEDUP_REMOVED lines=42> */
.L_x_1775:
[----:B------:R-:W-:Y:S05]  /*1dc0*/  BSYNC B0 ;  /* 0x0000000000007941 */ /* 0x000fea0003800000 */
.L_x_1774:
        /* <DEDUP_REMOVED lines=42> */
.L_x_1777:
[----:B------:R-:W-:Y:S05]  /*2070*/  BSYNC B0 ;  /* 0x0000000000007941 */ /* 0x000fea0003800000 */
.L_x_1776:
        /* <DEDUP_REMOVED lines=40> */
.L_x_1779:
[----:B------:R-:W-:Y:S05]  /*2300*/  BSYNC B0 ;  /* 0x0000000000007941 */ /* 0x000fea0003800000 */
.L_x_1778:
        /* <DEDUP_REMOVED lines=44> */
.L_x_1781:
[----:B------:R-:W-:Y:S05]  /*25d0*/  BSYNC B0 ;  /* 0x0000000000007941 */ /* 0x000fea0003800000 */
.L_x_1780:
        /* <DEDUP_REMOVED lines=33> */
.L_x_1783:
[----:B------:R-:W-:Y:S05]  /*27f0*/  BSYNC B0 ;  /* 0x0000000000007941 */ /* 0x000fea0003800000 */
.L_x_1782:
        /* <DEDUP_REMOVED lines=33> */
.L_x_1785:
[----:B------:R-:W-:Y:S05]  /*2a10*/  BSYNC B0 ;  /* 0x0000000000007941 */ /* 0x000fea0003800000 */
.L_x_1784:
        /* <DEDUP_REMOVED lines=33> */
.L_x_1787:
[----:B------:R-:W-:Y:S05]  /*2c30*/  BSYNC B0 ;  /* 0x0000000000007941 */ /* 0x000fea0003800000 */
.L_x_1786:
        /* <DEDUP_REMOVED lines=33> */
.L_x_1789:
[----:B------:R-:W-:Y:S05]  /*2e50*/  BSYNC B0 ;  /* 0x0000000000007941 */ /* 0x000fea0003800000 */
.L_x_1788:
        /* <DEDUP_REMOVED lines=33> */
.L_x_1791:
[----:B------:R-:W-:Y:S05]  /*3070*/  BSYNC B0 ;  /* 0x0000000000007941 */ /* 0x000fea0003800000 */
.L_x_1790:
        /* <DEDUP_REMOVED lines=31> */
[----:B------:R-:W-:-:S04]  /*3270*/  ULDC.64 UR22, c[0x0][0x2d8] ;  /* 0x0000b60000167ab9 */ /* 0x000fc80000000a00 */
[----:B------:R-:W2:Y:S02]  /*3280*/  LDC.64 R2, c[0x0][0x310] ;  /* 0x0000c400ff027b82 */ /* 0x000ea40000000a00 */
.L_x_1795:
        /* <DEDUP_REMOVED lines=20> */
[----:B------:R-:W4:Y:S04]  /*33d0*/  LDG.E.128 R4, desc[UR8][R22.64] ;  /* 0x0000000816047981 */ /* 0x000f28000c1e1d00 */
[----:B------:R-:W5:Y:S04]  /*33e0*/  LDG.E.128 R8, desc[UR8][R22.64+0x200] ;  /* 0x0002000816087981 */ /* 0x000f68000c1e1d00 */
[----:B------:R-:W2:Y:S04]  /*33f0*/  LDG.E.128 R12, desc[UR8][R22.64+0x400] ;  /* 0x00040008160c7981 */ /* 0x000ea8000c1e1d00 */
[----:B------:R0:W2:Y:S01]  /*3400*/  LDG.E.128 R16, desc[UR8][R22.64+0x600] ;  /* 0x0006000816107981 */ /* 0x0000a2000c1e1d00 */
[----:B------:R-:W-:-:S04]  /*3410*/  IMAD R137, R31, UR18, RZ ;  /* 0x000000121f897c24 */ /* 0x000fc8000f8e02ff */
[----:B------:R-:W-:Y:S02]  /*3420*/  IMAD R137, R30, UR19, R137 ;  /* 0x000000131e897c24 */ /* 0x000fe4000f8e0289 */
[----:B---3--:R-:W-:Y:S01]  /*3430*/  FMUL.FTZ R25, R20, 1.4426950216293334961 ;  /* 0x3fb8aa3b14197820 */ /* 0x008fe20000410000 */
        /* <DEDUP_REMOVED lines=21> */
[----:B------:R-:W-:-:S02]  /*3590*/  FMUL.FTZ R100, R25, R68 ;  /* 0x0000004419647220 */ /* 0x000fc40000410000 */
[----:B------:R0:W-:Y:S01]  /*35a0*/  MUFU.COS R134, R24 ;  /* 0x0000001800867308 */ /* 0x0001e20000000000 */
[----:B----4-:R3:W-:Y:S04]  /*35b0*/  STS.128 [R36], R4 ;  /* 0x0000000424007388 */ /* 0x0107e80000000c00 */
[----:B-----5:R4:W-:Y:S03]  /*35c0*/  STS.128 [R36+0x200], R8 ;  /* 0x0002000824007388 */ /* 0x0209e60000000c00 */
[----:B------:R-:W-:Y:S01]  /*35d0*/  MUFU.SIN R113, R22 ;  /* 0x0000001600717308 */ /* 0x000fe20000000400 */
[----:B0-----:R-:W-:Y:S01]  /*35e0*/  FMUL.RZ R24, R20, 0.15915493667125701904 ;  /* 0x3e22f98314187820 */ /* 0x001fe2000040c000 */
[----:B------:R-:W-:Y:S01]  /*35f0*/  FMUL.FTZ R20, R21, R64 ;  /* 0x0000004015147220 */ /* 0x000fe20000410000 */
[----:B--2---:R0:W-:Y:S04]  /*3600*/  STS.128 [R36+0x400], R12 ;  /* 0x0004000c24007388 */ /* 0x0041e80000000c00 */
[----:B------:R-:W-:Y:S01]  /*3610*/  STS.128 [R36+0x600], R16 ;  /* 0x0006001024007388 */ /* 0x000fe20000000c00 */
[----:B------:R2:W-:Y:S01]  /*3620*/  MUFU.COS R133, R22 ;  /* 0x0000001600857308 */ /* 0x0005e20000000000 */
[----:B---3--:R-:W-:-:S07]  /*3630*/  FMUL.FTZ R5, R25, R76 ;  /* 0x0000004c19057220 */ /* 0x008fce0000410000 */
[----:B------:R-:W-:Y:S01]  /*3640*/  MUFU.SIN R116, R23 ;  /* 0x0000001700747308 */ /* 0x000fe20000000400 */
[----:B--2---:R-:W-:Y:S01]  /*3650*/  FMUL.RZ R22, R20, 0.15915493667125701904 ;  /* 0x3e22f98314167820 */ /* 0x004fe2000040c000 */
[----:B------:R-:W-:-:S06]  /*3660*/  FMUL.FTZ R20, R21, R52 ;  /* 0x0000003415147220 */ /* 0x000fcc0000410000 */
[----:B------:R2:W-:Y:S08]  /*3670*/  MUFU.COS R115, R23 ;  /* 0x0000001700737308 */ /* 0x0005f00000000000 */
        /* <DEDUP_REMOVED lines=12> */
[----:B------:R-:W-:Y:S01]  /*3740*/  MUFU.COS R111, R26 ;  /* 0x0000001a006f7308 */ /* 0x000fe20000000000 */
[----:B--2---:R-:W-:Y:S01]  /*3750*/  FMUL.RZ R23, R20, 0.15915493667125701904 ;  /* 0x3e22f98314177820 */ /* 0x004fe2000040c000 */
[----:B------:R-:W-:-:S04]  /*3760*/  FMUL.FTZ R20, R21, R58 ;  /* 0x0000003a15147220 */ /* 0x000fc80000410000 */
[----:B------:R-:W-:Y:S01]  /*3770*/  FMUL.RZ R28, R20, 0.15915493667125701904 ;  /* 0x3e22f983141c7820 */ /* 0x000fe2000040c000 */
[C---:B------:R-:W-:Y:S01]  /*3780*/  FMUL.FTZ R20, R21.reuse, R72 ;  /* 0x0000004815147220 */ /* 0x040fe20000410000 */
[----:B------:R-:W-:Y:S03]  /*3790*/  MUFU.SIN R126, R22 ;  /* 0x00000016007e7308 */ /* 0x000fe60000000400 */
[----:B------:R-:W-:Y:S01]  /*37a0*/  FMUL.RZ R29, R20, 0.15915493667125701904 ;  /* 0x3e22f983141d7820 */ /* 0x000fe2000040c000 */
[----:B------:R-:W-:-:S04]  /*37b0*/  FMUL.FTZ R20, R21, R62 ;  /* 0x0000003e15147220 */ /* 0x000fc80000410000 */
[----:B------:R-:W-:Y:S01]  /*37c0*/  MUFU.COS R127, R22 ;  /* 0x00000016007f7308 */ /* 0x000fe20000000000 */
[----:B------:R-:W-:Y:S01]  /*37d0*/  FMUL.RZ R119, R20, 0.15915493667125701904 ;  /* 0x3e22f98314777820 */ /* 0x000fe2000040c000 */
[----:B------:R-:W-:-:S06]  /*37e0*/  FMUL.FTZ R20, R25, R62 ;  /* 0x0000003e19147220 */ /* 0x000fcc0000410000 */
[----:B------:R-:W-:Y:S08]  /*37f0*/  MUFU.SIN R96, R23 ;  /* 0x0000001700607308 */ /* 0x000ff00000000400 */
[----:B------:R2:W-:Y:S08]  /*3800*/  MUFU.COS R26, R23 ;  /* 0x00000017001a7308 */ /* 0x0005f00000000000 */
[----:B------:R-:W3:Y:S01]  /*3810*/  MUFU.EX2 R114, R114 ;  /* 0x0000007200727308 */ /* 0x000ee20000000800 */
[----:B--2---:R-:W-:-:S05]  /*3820*/  IMAD.WIDE.U32 R22, R30, UR18, RZ ;  /* 0x000000121e167c25 */ /* 0x004fca000f8e00ff */
[----:B------:R-:W-:Y:S02]  /*3830*/  IADD3 R23, R23, R137, RZ ;  /* 0x0000008917177210 */ /* 0x000fe40007ffe0ff */
[----:B------:R-:W-:Y:S01]  /*3840*/  MUFU.SIN R99, R28 ;  /* 0x0000001c00637308 */ /* 0x000fe20000000400 */
[----:B------:R-:W-:-:S07]  /*3850*/  IMAD.WIDE.U32 R22, R97, UR20, R22 ;  /* 0x0000001461167c25 */ /* 0x000fce000f8e0016 */
[----:B------:R2:W-:Y:S01]  /*3860*/  MUFU.COS R106, R28 ;  /* 0x0000001c006a7308 */ /* 0x0005e20000000000 */
[C---:B---3--:R-:W-:Y:S01]  /*3870*/  FMUL.FTZ R112, R114.reuse, R112 ;  /* 0x0000007072707220 */ /* 0x048fe20000410000 */
[----:B------:R-:W-:-:S03]  /*3880*/  FMUL.FTZ R111, R114, R111 ;  /* 0x0000006f726f7220 */ /* 0x000fc60000410000 */
[----:B------:R-:W-:-:S03]  /*3890*/  FMUL.FTZ R6, RZ, R112 ;  /* 0x00000070ff067220 */ /* 0x000fc60000410000 */
[----:B------:R-:W-:Y:S01]  /*38a0*/  MUFU.SIN R101, R29 ;  /* 0x0000001d00657308 */ /* 0x000fe20000000400 */
[----:B--2---:R-:W-:Y:S02]  /*38b0*/  IMAD R28, R0, UR20, RZ ;  /* 0x00000014001c7c24 */ /* 0x004fe4000f8e02ff */
[----:B------:R-:W-:Y:S01]  /*38c0*/  FMUL.FTZ R0, R21, R74 ;  /* 0x0000004a15007220 */ /* 0x000fe20000410000 */
[----:B------:R-:W-:-:S03]  /*38d0*/  FFMA.FTZ R6, R63, R111, -R6 ;  /* 0x0000006f3f067223 */ /* 0x000fc60000010806 */
[----:B------:R-:W-:Y:S01]  /*38e0*/  FMUL.RZ R0, R0, 0.15915493667125701904 ;  /* 0x3e22f98300007820 */ /* 0x000fe2000040c000 */
[----:B------:R-:W-:Y:S01]  /*38f0*/  FADD.FTZ R6, R65, R6 ;  /* 0x0000000641067221 */ /* 0x000fe20000010000 */
[----:B------:R2:W-:Y:S08]  /*3900*/  MUFU.COS R27, R29 ;  /* 0x0000001d001b7308 */ /* 0x0005f00000000000 */
[----:B------:R-:W3:Y:S01]  /*3910*/  MUFU.EX2 R118, R118 ;  /* 0x0000007600767308 */ /* 0x000ee20000000800 */
[----:B--2---:R-:W-:Y:S01]  /*3920*/  IMAD R29, R97, UR21, R28 ;  /* 0x00000015611d7c24 */ /* 0x004fe2000f8e021c */
[----:B------:R-:W-:-:S04]  /*3930*/  LEA R28, P0, R22, UR22, 0x3 ;  /* 0x00000016161c7c11 */ /* 0x000fc8000f8018ff */
[----:B------:R-:W-:Y:S02]  /*3940*/  IADD3 R23, R23, R29, RZ ;  /* 0x0000001d17177210 */ /* 0x000fe40007ffe0ff */
[----:B------:R-:W-:Y:S02]  /*3950*/  MUFU.SIN R130, R0 ;  /* 0x0000000000827308 */ /* 0x000fe40000000400 */
[----:B------:R-:W-:Y:S01]  /*3960*/  LEA.HI.X R29, R22, UR23, R23, 0x3, P0 ;  /* 0x00000017161d7c11 */ /* 0x000fe200080f1c17 */
[----:B------:R-:W-:Y:S01]  /*3970*/  FMUL.FTZ R23, R25, R74 ;  /* 0x0000004a19177220 */ /* 0x000fe20000410000 */
[----:B------:R-:W-:-:S04]  /*3980*/  NOP ;  /* 0x0000000000007918 */ /* 0x000fc80000000000 */
[----:B------:R2:W-:Y:S01]  /*3990*/  MUFU.COS R22, R0 ;  /* 0x0000000000167308 */ /* 0x0005e20000000000 */
[C---:B---3--:R-:W-:Y:S01]  /*39a0*/  FMUL.FTZ R113, R118.reuse, R113 ;  /* 0x0000007176717220 */ /* 0x048fe20000410000 */
[----:B------:R-:W-:Y:S01]  /*39b0*/  FMUL.FTZ R114, R118, R133 ;  /* 0x0000008576727220 */ /* 0x000fe20000410000 */
[----:B------:R-:W3:Y:S02]  /*39c0*/  LDG.E.64 R28, desc[UR8][R28.64] ;  /* 0x000000081c1c7981 */ /* 0x000ee4000c1e1b00 */
[----:B----4-:R-:W-:-:S03]  /*39d0*/  FMUL.FTZ R11, R113, R6 ;  /* 0x00000006710b7220 */ /* 0x010fc60000410000 */
[----:B------:R-:W4:Y:S01]  /*39e0*/  MUFU.EX2 R122, R122 ;  /* 0x0000007a007a7308 */ /* 0x000f220000000800 */
[----:B--2---:R-:W-:-:S04]  /*39f0*/  FMUL.FTZ R0, R63, R112 ;  /* 0x000000703f007220 */ /* 0x004fc80000410000 */
[----:B------:R-:W-:Y:S01]  /*3a00*/  FFMA.FTZ R7, RZ, R111, R0 ;  /* 0x0000006fff077223 */ /* 0x000fe20000010000 */
[C---:B------:R-:W-:Y:S01]  /*3a10*/  FMUL.FTZ R0, R21.reuse, R66 ;  /* 0x0000004215007220 */ /* 0x040fe20000410000 */
[----:B------:R-:W-:Y:S01]  /*3a20*/  FMUL.FTZ R21, R21, R76 ;  /* 0x0000004c15157220 */ /* 0x000fe20000410000 */
[----:B------:R-:W2:Y:S01]  /*3a30*/  MUFU.EX2 R120, R120 ;  /* 0x0000007800787308 */ /* 0x000ea20000000800 */
[----:B------:R-:W-:Y:S01]  /*3a40*/  FADD.FTZ R8, RZ, R7 ;  /* 0x00000007ff087221 */ /* 0x000fe20000010000 */
[----:B------:R-:W-:Y:S01]  /*3a50*/  FMUL.RZ R10, R0, 0.15915493667125701904 ;  /* 0x3e22f983000a7820 */ /* 0x000fe2000040c000 */
[----:B------:R-:W-:Y:S02]  /*3a60*/  FMUL.RZ R21, R21, 0.15915493667125701904 ;  /* 0x3e22f98315157820 */ /* 0x000fe4000040c000 */
[-C--:B------:R-:W-:Y:S01]  /*3a70*/  FMUL.FTZ R9, R113, R8.reuse ;  /* 0x0000000871097220 */ /* 0x080fe20000410000 */
[C---:B------:R-:W-:Y:S02]  /*3a80*/  FFMA.FTZ R11, R114.reuse, R8, R11 ;  /* 0x00000008720b7223 */ /* 0x040fe4000001000b */
[----:B------:R-:W5:Y:S01]  /*3a90*/  MUFU.EX2 R135, R135 ;  /* 0x0000008700877308 */ /* 0x000f620000000800 */
[----:B------:R-:W-:Y:S01]  /*3aa0*/  FFMA.FTZ R6, R114, R6, -R9 ;  /* 0x0000000672067223 */ /* 0x000fe20000010809 */
[C---:B----4-:R-:W-:Y:S01]  /*3ab0*/  FMUL.FTZ R116, R122.reuse, R116 ;  /* 0x000000747a747220 */ /* 0x050fe20000410000 */
[----:B------:R-:W-:Y:S01]  /*3ac0*/  FADD.FTZ R11, RZ, R11 ;  /* 0x0000000bff0b7221 */ /* 0x000fe20000010000 */
[----:B------:R-:W-:Y:S01]  /*3ad0*/  FMUL.FTZ R115, R122, R115 ;  /* 0x000000737a737220 */ /* 0x000fe20000410000 */
[----:B------:R-:W-:-:S02]  /*3ae0*/  FADD.FTZ R6, R67, R6 ;  /* 0x0000000643067221 */ /* 0x000fc40000010000 */
[C---:B------:R-:W-:Y:S01]  /*3af0*/  FMUL.FTZ R0, R116.reuse, R11 ;  /* 0x0000000b74007220 */ /* 0x040fe20000410000 */
[----:B------:R-:W4:Y:S01]  /*3b00*/  MUFU.EX2 R98, R98 ;  /* 0x0000006200627308 */ /* 0x000f220000000800 */
[-C--:B------:R-:W-:Y:S01]  /*3b10*/  FMUL.FTZ R8, R116, R6.reuse ;  /* 0x0000000674087220 */ /* 0x080fe20000410000 */
[C---:B--2---:R-:W-:Y:S01]  /*3b20*/  FMUL.FTZ R117, R120.reuse, R117 ;  /* 0x0000007578757220 */ /* 0x044fe20000410000 */
[C---:B------:R-:W-:Y:S01]  /*3b30*/  FFMA.FTZ R0, R115.reuse, R6, -R0 ;  /* 0x0000000673007223 */ /* 0x040fe20000010800 */
[----:B------:R-:W-:Y:S01]  /*3b40*/  FMUL.FTZ R118, R120, R129 ;  /* 0x0000008178767220 */ /* 0x000fe20000410000 */
[----:B------:R-:W-:Y:S02]  /*3b50*/  FFMA.FTZ R8, R115, R11, R8 ;  /* 0x0000000b73087223 */ /* 0x000fe40000010008 */
[----:B------:R-:W-:Y:S01]  /*3b60*/  FADD.FTZ R6, R69, R0 ;  /* 0x0000000045067221 */ /* 0x000fe20000010000 */
[----:B------:R-:W2:Y:S01]  /*3b70*/  MUFU.EX2 R108, R108 ;  /* 0x0000006c006c7308 */ /* 0x000ea20000000800 */
[----:B------:R-:W-:Y:S01]  /*3b80*/  FADD.FTZ R8, RZ, R8 ;  /* 0x00000008ff087221 */ /* 0x000fe20000010000 */
[----:B-----5:R-:W-:Y:S01]  /*3b90*/  FMUL.FTZ R110, R135, R110 ;  /* 0x0000006e876e7220 */ /* 0x020fe20000410000 */
[----:B0-----:R-:W-:-:S02]  /*3ba0*/  FMUL.FTZ R13, R117, R6 ;  /* 0x00000006750d7220 */ /* 0x001fc40000410000 */
[-C--:B------:R-:W-:Y:S02]  /*3bb0*/  FMUL.FTZ R11, R117, R8.reuse ;  /* 0x00000008750b7220 */ /* 0x080fe40000410000 */
[----:B------:R-:W-:Y:S01]  /*3bc0*/  FFMA.FTZ R13, R118, R8, R13 ;  /* 0x00000008760d7223 */ /* 0x000fe2000001000d */
[----:B------:R-:W-:Y:S01]  /*3bd0*/  MUFU.SIN R103, R119 ;  /* 0x0000007700677308 */ /* 0x000fe20000000400 */
[C---:B----4-:R-:W-:Y:S01]  /*3be0*/  FMUL.FTZ R121, R98.reuse, R121 ;  /* 0x0000007962797220 */ /* 0x050fe20000410000 */
[----:B------:R-:W-:Y:S01]  /*3bf0*/  FMUL.FTZ R120, R98, R105 ;  /* 0x0000006962787220 */ /* 0x000fe20000410000 */
[----:B------:R-:W-:-:S05]  /*3c00*/  FADD.FTZ R13, RZ, R13 ;  /* 0x0000000dff0d7221 */ /* 0x000fca0000010000 */
[----:B------:R0:W-:Y:S01]  /*3c10*/  MUFU.COS R102, R119 ;  /* 0x0000007700667308 */ /* 0x0001e20000000000 */
[C---:B--2---:R-:W-:Y:S01]  /*3c20*/  FMUL.FTZ R127, R108.reuse, R127 ;  /* 0x0000007f6c7f7220 */ /* 0x044fe20000410000 */
[----:B------:R-:W-:-:S06]  /*3c30*/  FMUL.FTZ R126, R108, R126 ;  /* 0x0000007e6c7e7220 */ /* 0x000fcc0000410000 */
[----:B------:R-:W2:Y:S01]  /*3c40*/  MUFU.EX2 R104, R104 ;  /* 0x0000006800687308 */ /* 0x000ea20000000800 */
[----:B0-----:R-:W-:Y:S01]  /*3c50*/  FMUL.FTZ R119, R135, R134 ;  /* 0x0000008687777220 */ /* 0x001fe20000410000 */
[----:B------:R-:W-:-:S06]  /*3c60*/  FMUL.FTZ R134, R25, R66 ;  /* 0x0000004219867220 */ /* 0x000fcc0000410000 */
[----:B------:R-:W-:Y:S08]  /*3c70*/  MUFU.SIN R7, R10 ;  /* 0x0000000a00077308 */ /* 0x000ff00000000400 */
[----:B------:R0:W-:Y:S01]  /*3c80*/  MUFU.COS R9, R10 ;  /* 0x0000000a00097308 */ /* 0x0001e20000000000 */
[C---:B--2---:R-:W-:Y:S01]  /*3c90*/  FMUL.FTZ R123, R104.reuse, R123 ;  /* 0x0000007b687b7220 */ /* 0x044fe20000410000 */
[----:B------:R-:W-:-:S06]  /*3ca0*/  FMUL.FTZ R122, R104, R109 ;  /* 0x0000006d687a7220 */ /* 0x000fcc0000410000 */
[----:B------:R-:W2:Y:S01]  /*3cb0*/  MUFU.EX2 R107, R107 ;  /* 0x0000006b006b7308 */ /* 0x000ea20000000800 */
[----:B0-----:R-:W-:Y:S01]  /*3cc0*/  FFMA.FTZ R10, R118, R6, -R11 ;  /* 0x00000006760a7223 */ /* 0x001fe2000001080b */
[----:B------:R-:W-:-:S03]  /*3cd0*/  FMUL.FTZ R11, R121, R13 ;  /* 0x0000000d790b7220 */ /* 0x000fc60000410000 */
[----:B------:R-:W-:-:S03]  /*3ce0*/  FADD.FTZ R10, R71, R10 ;  /* 0x0000000a470a7221 */ /* 0x000fc60000010000 */
[----:B------:R-:W0:Y:S01]  /*3cf0*/  MUFU.EX2 R128, R128 ;  /* 0x0000008000807308 */ /* 0x000e220000000800 */
[-C--:B------:R-:W-:Y:S01]  /*3d00*/  FMUL.FTZ R8, R121, R10.reuse ;  /* 0x0000000a79087220 */ /* 0x080fe20000410000 */
[----:B------:R-:W-:-:S03]  /*3d10*/  FFMA.FTZ R10, R120, R10, -R11 ;  /* 0x0000000a780a7223 */ /* 0x000fc6000001080b */
[----:B------:R-:W-:Y:S01]  /*3d20*/  FFMA.FTZ R8, R120, R13, R8 ;  /* 0x0000000d78087223 */ /* 0x000fe20000010008 */
[----:B------:R-:W-:Y:S02]  /*3d30*/  FADD.FTZ R10, R73, R10 ;  /* 0x0000000a490a7221 */ /* 0x000fe40000010000 */
[----:B------:R-:W4:Y:S01]  /*3d40*/  MUFU.EX2 R4, R134 ;  /* 0x0000008600047308 */ /* 0x000f220000000800 */
[----:B------:R-:W-:Y:S01]  /*3d50*/  FADD.FTZ R8, RZ, R8 ;  /* 0x00000008ff087221 */ /* 0x000fe20000010000 */
[C---:B--2---:R-:W-:Y:S01]  /*3d60*/  FMUL.FTZ R0, R107.reuse, R26 ;  /* 0x0000001a6b007220 */ /* 0x044fe20000410000 */
[----:B------:R-:W-:-:S05]  /*3d70*/  FMUL.FTZ R96, R107, R96 ;  /* 0x000000606b607220 */ /* 0x000fca0000410000 */
[----:B------:R-:W-:Y:S01]  /*3d80*/  MUFU.EX2 R5, R5 ;  /* 0x0000000500057308 */ /* 0x000fe20000000800 */
[C---:B0-----:R-:W-:Y:S01]  /*3d90*/  FMUL.FTZ R98, R128.reuse, R106 ;  /* 0x0000006a80627220 */ /* 0x041fe20000410000 */
[----:B------:R-:W-:-:S06]  /*3da0*/  FMUL.FTZ R99, R128, R99 ;  /* 0x0000006380637220 */ /* 0x000fcc0000410000 */
[----:B------:R-:W0:Y:S01]  /*3db0*/  MUFU.COS R108, R21 ;  /* 0x00000015006c7308 */ /* 0x000e220000000000 */
[C---:B----4-:R-:W-:Y:S01]  /*3dc0*/  FMUL.FTZ R107, R4.reuse, R7 ;  /* 0x00000007046b7220 */ /* 0x050fe20000410000 */
[----:B------:R-:W-:Y:S01]  /*3dd0*/  FMUL.FTZ R106, R4, R9 ;  /* 0x00000009046a7220 */ /* 0x000fe20000410000 */
[C---:B------:R-:W-:Y:S01]  /*3de0*/  FMUL.FTZ R7, R123.reuse, R8 ;  /* 0x000000087b077220 */ /* 0x040fe20000410000 */
[----:B------:R-:W-:Y:S01]  /*3df0*/  FMUL.FTZ R4, R110, R112 ;  /* 0x000000706e047220 */ /* 0x000fe20000410000 */
[-C--:B------:R-:W-:Y:S02]  /*3e00*/  FMUL.FTZ R9, R123, R10.reuse ;  /* 0x0000000a7b097220 */ /* 0x080fe40000410000 */
[C---:B------:R-:W-:Y:S01]  /*3e10*/  FFMA.FTZ R10, R122.reuse, R10, -R7 ;  /* 0x0000000a7a0a7223 */ /* 0x040fe20000010807 */
[----:B------:R-:W2:Y:S01]  /*3e20*/  MUFU.SIN R6, R21 ;  /* 0x0000001500067308 */ /* 0x000ea20000000400 */
[----:B------:R-:W-:Y:S01]  /*3e30*/  FFMA.FTZ R4, R119, R111, -R4 ;  /* 0x0000006f77047223 */ /* 0x000fe20000010804 */
[----:B------:R-:W-:Y:S01]  /*3e40*/  FFMA.FTZ R8, R122, R8, R9 ;  /* 0x000000087a087223 */ /* 0x000fe20000010009 */
[----:B------:R-:W-:-:S02]  /*3e50*/  FADD.FTZ R10, R75, R10 ;  /* 0x0000000a4b0a7221 */ /* 0x000fc40000010000 */
[----:B------:R-:W-:Y:S01]  /*3e60*/  FMUL.FTZ R9, R113, R4 ;  /* 0x0000000471097220 */ /* 0x000fe20000410000 */
[----:B------:R-:W-:Y:S02]  /*3e70*/  FADD.FTZ R8, RZ, R8 ;  /* 0x00000008ff087221 */ /* 0x000fe40000010000 */
[----:B------:R-:W-:Y:S01]  /*3e80*/  MUFU.SIN R125, R24 ;  /* 0x00000018007d7308 */ /* 0x000fe20000000400 */
[----:B0-----:R-:W-:-:S07]  /*3e90*/  FMUL.FTZ R108, R5, R108 ;  /* 0x0000006c056c7220 */ /* 0x001fce0000410000 */
[----:B------:R-:W0:Y:S01]  /*3ea0*/  MUFU.EX2 R100, R100 ;  /* 0x0000006400647308 */ /* 0x000e220000000800 */
[----:B--2---:R-:W-:Y:S01]  /*3eb0*/  FMUL.FTZ R109, R5, R6 ;  /* 0x00000006056d7220 */ /* 0x004fe20000410000 */
[----:B------:R-:W-:-:S04]  /*3ec0*/  FMUL.FTZ R5, R119, R112 ;  /* 0x0000007077057220 */ /* 0x000fc80000410000 */
[----:B------:R-:W-:Y:S02]  /*3ed0*/  FFMA.FTZ R5, R110, R111, R5 ;  /* 0x0000006f6e057223 */ /* 0x000fe40000010005 */
[----:B------:R2:W4:Y:S02]  /*3ee0*/  MUFU.COS R124, R24 ;  /* 0x00000018007c7308 */ /* 0x0005240000000000 */
[-C--:B------:R-:W-:Y:S01]  /*3ef0*/  FMUL.FTZ R7, R113, R5.reuse ;  /* 0x0000000571077220 */ /* 0x080fe20000410000 */
[----:B------:R-:W-:-:S03]  /*3f00*/  FFMA.FTZ R9, R114, R5, R9 ;  /* 0x0000000572097223 */ /* 0x000fc60000010009 */
[----:B------:R-:W-:Y:S01]  /*3f10*/  FFMA.FTZ R7, R114, R4, -R7 ;  /* 0x0000000472077223 */ /* 0x000fe20000010807 */
[----:B------:R-:W-:Y:S01]  /*3f20*/  FMUL.FTZ R4, R116, R9 ;  /* 0x0000000974047220 */ /* 0x000fe20000410000 */
[----:B------:R-:W-:Y:S01]  /*3f30*/  MUFU.EX2 R20, R20 ;  /* 0x0000001400147308 */ /* 0x000fe20000000800 */
[----:B0-----:R-:W-:Y:S01]  /*3f40*/  FMUL.FTZ R125, R100, R125 ;  /* 0x0000007d647d7220 */ /* 0x001fe20000410000 */
[-C--:B------:R-:W-:Y:S01]  /*3f50*/  FMUL.FTZ R6, R116, R7.reuse ;  /* 0x0000000774067220 */ /* 0x080fe20000410000 */
[----:B------:R-:W-:Y:S01]  /*3f60*/  FFMA.FTZ R4, R115, R7, -R4 ;  /* 0x0000000773047223 */ /* 0x000fe20000010804 */
[----:B--2---:R-:W-:Y:S01]  /*3f70*/  FMUL.FTZ R24, R25, R72 ;  /* 0x0000004819187220 */ /* 0x004fe20000410000 */
[C---:B------:R-:W-:Y:S01]  /*3f80*/  FMUL.FTZ R11, R125.reuse, R10 ;  /* 0x0000000a7d0b7220 */ /* 0x040fe20000410000 */
[----:B------:R-:W-:Y:S01]  /*3f90*/  FMUL.FTZ R5, R125, R8 ;  /* 0x000000087d057220 */ /* 0x000fe20000410000 */
[----:B------:R-:W-:Y:S01]  /*3fa0*/  FFMA.FTZ R6, R115, R9, R6 ;  /* 0x0000000973067223 */ /* 0x000fe20000010006 */
[C---:B------:R-:W-:Y:S01]  /*3fb0*/  FMUL.FTZ R7, R117.reuse, R4 ;  /* 0x0000000475077220 */ /* 0x040fe20000410000 */
[----:B----4-:R-:W-:Y:S01]  /*3fc0*/  FMUL.FTZ R124, R100, R124 ;  /* 0x0000007c647c7220 */ /* 0x010fe20000410000 */
[----:B------:R-:W0:Y:S02]  /*3fd0*/  MUFU.EX2 R24, R24 ;  /* 0x0000001800187308 */ /* 0x000e240000000800 */
[----:B------:R-:W-:Y:S01]  /*3fe0*/  FFMA.FTZ R7, R118, R6, R7 ;  /* 0x0000000676077223 */ /* 0x000fe20000010007 */
[C---:B------:R-:W-:Y:S01]  /*3ff0*/  FFMA.FTZ R11, R124.reuse, R8, R11 ;  /* 0x000000087c0b7223 */ /* 0x040fe2000001000b */
[----:B------:R-:W-:Y:S01]  /*4000*/  FFMA.FTZ R10, R124, R10, -R5 ;  /* 0x0000000a7c0a7223 */ /* 0x000fe20000010805 */
[----:B------:R-:W-:Y:S01]  /*4010*/  FMUL.FTZ R5, R117, R6 ;  /* 0x0000000675057220 */ /* 0x000fe20000410000 */
[----:B------:R-:W-:Y:S01]  /*4020*/  FMUL.FTZ R9, R121, R7 ;  /* 0x0000000779097220 */ /* 0x000fe20000410000 */
[----:B------:R-:W-:Y:S01]  /*4030*/  FADD.FTZ R11, RZ, R11 ;  /* 0x0000000bff0b7221 */ /* 0x000fe20000010000 */
[----:B------:R-:W-:Y:S01]  /*4040*/  FADD.FTZ R10, R77, R10 ;  /* 0x0000000a4d0a7221 */ /* 0x000fe20000010000 */
[----:B------:R-:W-:Y:S01]  /*4050*/  FFMA.FTZ R5, R118, R4, -R5 ;  /* 0x0000000476057223 */ /* 0x000fe20000010805 */
[----:B------:R-:W2:Y:S01]  /*4060*/  MUFU.EX2 R23, R23 ;  /* 0x0000001700177308 */ /* 0x000ea20000000800 */
[C---:B------:R-:W-:Y:S01]  /*4070*/  FMUL.FTZ R8, R126.reuse, R11 ;  /* 0x0000000b7e087220 */ /* 0x040fe20000410000 */
        /* <DEDUP_REMOVED lines=9> */
[----:B0-----:R-:W-:Y:S01]  /*4110*/  FMUL.FTZ R101, R24, R101 ;  /* 0x0000006518657220 */ /* 0x001fe20000410000 */
[-C--:B------:R-:W-:Y:S01]  /*4120*/  FFMA.FTZ R5, R122, R4.reuse, R5 ;  /* 0x000000047a057223 */ /* 0x080fe20000010005 */
[C---:B------:R-:W-:Y:S01]  /*4130*/  FMUL.FTZ R15, R96.reuse, R11 ;  /* 0x0000000b600f7220 */ /* 0x040fe20000410000 */
[----:B------:R-:W-:Y:S01]  /*4140*/  FMUL.FTZ R6, R96, R13 ;  /* 0x0000000d60067220 */ /* 0x000fe20000410000 */
[----:B------:R-:W-:Y:S01]  /*4150*/  FMUL.FTZ R100, R24, R27 ;  /* 0x0000001b18647220 */ /* 0x000fe20000410000 */
[----:B------:R-:W-:Y:S01]  /*4160*/  FMUL.FTZ R7, R125, R5 ;  /* 0x000000057d077220 */ /* 0x000fe20000410000 */
[C---:B------:R-:W-:Y:S01]  /*4170*/  FFMA.FTZ R15, R0.reuse, R13, R15 ;  /* 0x0000000d000f7223 */ /* 0x040fe2000001000f */
[----:B------:R-:W-:Y:S01]  /*4180*/  FFMA.FTZ R8, R0, R11, -R6 ;  /* 0x0000000b00087223 */ /* 0x000fe20000010806 */
[----:B------:R-:W-:Y:S01]  /*4190*/  FMUL.FTZ R6, R123, R4 ;  /* 0x000000047b067220 */ /* 0x000fe20000410000 */
[----:B------:R-:W-:Y:S01]  /*41a0*/  FMUL.FTZ R103, R20, R103 ;  /* 0x0000006714677220 */ /* 0x000fe20000410000 */
[----:B------:R-:W-:Y:S01]  /*41b0*/  FADD.FTZ R15, RZ, R15 ;  /* 0x0000000fff0f7221 */ /* 0x000fe20000010000 */
[----:B------:R-:W-:Y:S01]  /*41c0*/  FADD.FTZ R8, R81, R8 ;  /* 0x0000000851087221 */ /* 0x000fe20000010000 */
[----:B------:R-:W-:Y:S01]  /*41d0*/  FFMA.FTZ R6, R122, R9, -R6 ;  /* 0x000000097a067223 */ /* 0x000fe20000010806 */
[----:B------:R-:W-:Y:S01]  /*41e0*/  FMUL.FTZ R102, R20, R102 ;  /* 0x0000006614667220 */ /* 0x000fe20000410000 */
[CC--:B------:R-:W-:Y:S01]  /*41f0*/  FMUL.FTZ R9, R99.reuse, R15.reuse ;  /* 0x0000000f63097220 */ /* 0x0c0fe20000410000 */
[----:B------:R-:W-:Y:S01]  /*4200*/  FMUL.FTZ R10, R99, R8 ;  /* 0x00000008630a7220 */ /* 0x000fe20000410000 */
[-C--:B------:R-:W-:Y:S01]  /*4210*/  FMUL.FTZ R4, R125, R6.reuse ;  /* 0x000000067d047220 */ /* 0x080fe20000410000 */
[----:B------:R-:W-:Y:S01]  /*4220*/  FFMA.FTZ R7, R124, R6, -R7 ;  /* 0x000000067c077223 */ /* 0x000fe20000010807 */
[C---:B------:R-:W-:Y:S01]  /*4230*/  FFMA.FTZ R8, R98.reuse, R8, -R9 ;  /* 0x0000000862087223 */ /* 0x040fe20000010809 */
[----:B------:R-:W-:Y:S01]  /*4240*/  FFMA.FTZ R10, R98, R15, R10 ;  /* 0x0000000f620a7223 */ /* 0x000fe2000001000a */
[----:B------:R-:W-:Y:S01]  /*4250*/  FFMA.FTZ R4, R124, R5, R4 ;  /* 0x000000057c047223 */ /* 0x000fe20000010004 */
[----:B--2---:R-:W-:Y:S01]  /*4260*/  FMUL.FTZ R105, R23, R130 ;  /* 0x0000008217697220 */ /* 0x004fe20000410000 */
[----:B------:R-:W-:Y:S01]  /*4270*/  FADD.FTZ R5, R83, R8 ;  /* 0x0000000853057221 */ /* 0x000fe20000010000 */
[----:B------:R-:W-:Y:S01]  /*4280*/  FADD.FTZ R10, RZ, R10 ;  /* 0x0000000aff0a7221 */ /* 0x000fe20000010000 */
[----:B------:R-:W-:-:S02]  /*4290*/  FMUL.FTZ R104, R23, R22 ;  /* 0x0000001617687220 */ /* 0x000fc40000410000 */
[C---:B------:R-:W-:Y:S01]  /*42a0*/  FMUL.FTZ R9, R101.reuse, R5 ;  /* 0x0000000565097220 */ /* 0x040fe20000410000 */
[----:B------:R-:W-:Y:S01]  /*42b0*/  FMUL.FTZ R12, R101, R10 ;  /* 0x0000000a650c7220 */ /* 0x000fe20000410000 */
[C---:B------:R-:W-:Y:S01]  /*42c0*/  FMUL.FTZ R8, R126.reuse, R7 ;  /* 0x000000077e087220 */ /* 0x040fe20000410000 */
[----:B------:R-:W-:Y:S01]  /*42d0*/  FMUL.FTZ R6, R126, R4 ;  /* 0x000000047e067220 */ /* 0x000fe20000410000 */
        /* <DEDUP_REMOVED lines=9> */
[-C--:B------:R-:W-:Y:S01]  /*4370*/  FMUL.FTZ R13, R103, R12.reuse ;  /* 0x0000000c670d7220 */ /* 0x080fe20000410000 */
        /* <DEDUP_REMOVED lines=11> */
[----:B------:R-:W-:Y:S01]  /*4430*/  FMUL.FTZ R9, R105, R13 ;  /* 0x0000000d69097220 */ /* 0x000fe20000410000 */
[----:B------:R-:W-:-:S02]  /*4440*/  FMUL.FTZ R7, R101, R5 ;  /* 0x0000000565077220 */ /* 0x000fc40000410000 */
[C---:B------:R-:W-:Y:S01]  /*4450*/  FFMA.FTZ R11, R104.reuse, R13, R11 ;  /* 0x0000000d680b7223 */ /* 0x040fe2000001000b */
[----:B------:R-:W-:Y:S01]  /*4460*/  FMUL.FTZ R4, R101, R6 ;  /* 0x0000000665047220 */ /* 0x000fe20000410000 */
        /* <DEDUP_REMOVED lines=10> */
[----:B------:R-:W-:Y:S01]  /*4510*/  FFMA.FTZ R12, R106, R12, -R9 ;  /* 0x0000000c6a0c7223 */ /* 0x000fe20000010809 */
[----:B------:R-:W-:Y:S01]  /*4520*/  FFMA.FTZ R6, R102, R7, -R6 ;  /* 0x0000000766067223 */ /* 0x000fe20000010806 */
[----:B------:R-:W-:Y:S01]  /*4530*/  FFMA.FTZ R8, R106, R11, R8 ;  /* 0x0000000b6a087223 */ /* 0x000fe20000010008 */
[-C--:B------:R-:W-:Y:S01]  /*4540*/  FMUL.FTZ R7, R105, R5.reuse ;  /* 0x0000000569077220 */ /* 0x080fe20000410000 */
[----:B------:R-:W-:Y:S01]  /*4550*/  FADD.FTZ R12, R91, R12 ;  /* 0x0000000c5b0c7221 */ /* 0x000fe20000010000 */
[-C--:B------:R-:W-:Y:S01]  /*4560*/  FMUL.FTZ R4, R105, R6.reuse ;  /* 0x0000000669047220 */ /* 0x080fe20000410000 */
[----:B------:R-:W-:Y:S01]  /*4570*/  FADD.FTZ R8, RZ, R8 ;  /* 0x00000008ff087221 */ /* 0x000fe20000010000 */
[C---:B------:R-:W-:Y:S01]  /*4580*/  FFMA.FTZ R7, R104.reuse, R6, -R7 ;  /* 0x0000000668077223 */ /* 0x040fe20000010807 */
[C---:B------:R-:W-:Y:S01]  /*4590*/  FMUL.FTZ R11, R109.reuse, R12 ;  /* 0x0000000c6d0b7220 */ /* 0x040fe20000410000 */
[----:B------:R-:W-:Y:S01]  /*45a0*/  FFMA.FTZ R4, R104, R5, R4 ;  /* 0x0000000568047223 */ /* 0x000fe20000010004 */
[-C--:B------:R-:W-:Y:S01]  /*45b0*/  FMUL.FTZ R9, R109, R8.reuse ;  /* 0x000000086d097220 */ /* 0x080fe20000410000 */
[----:B------:R-:W-:Y:S01]  /*45c0*/  FMUL.FTZ R5, R107, R7 ;  /* 0x000000076b057220 */ /* 0x000fe20000410000 */
[----:B------:R-:W-:-:S02]  /*45d0*/  FFMA.FTZ R11, R108, R8, R11 ;  /* 0x000000086c0b7223 */ /* 0x000fc4000001000b */
[----:B------:R-:W-:Y:S01]  /*45e0*/  FFMA.FTZ R12, R108, R12, -R9 ;  /* 0x0000000c6c0c7223 */ /* 0x000fe20000010809 */
[CC--:B------:R-:W-:Y:S01]  /*45f0*/  FFMA.FTZ R6, R106.reuse, R4.reuse, R5 ;  /* 0x000000046a067223 */ /* 0x0c0fe20000010005 */
[----:B------:R-:W-:Y:S01]  /*4600*/  FMUL.FTZ R5, R107, R4 ;  /* 0x000000046b057220 */ /* 0x000fe20000410000 */
[----:B------:R-:W-:Y:S01]  /*4610*/  FADD.FTZ R27, RZ, R11 ;  /* 0x0000000bff1b7221 */ /* 0x000fe20000010000 */
[----:B------:R-:W-:Y:S02]  /*4620*/  FADD.FTZ R26, R95, R12 ;  /* 0x0000000c5f1a7221 */ /* 0x000fe40000010000 */
[----:B------:R-:W-:Y:S01]  /*4630*/  FFMA.FTZ R5, R106, R7, -R5 ;  /* 0x000000076a057223 */ /* 0x000fe20000010805 */
[C---:B------:R-:W-:Y:S01]  /*4640*/  FMUL.FTZ R7, R109.reuse, R6 ;  /* 0x000000066d077220 */ /* 0x040fe20000410000 */
[----:B------:R-:W0:Y:S02]  /*4650*/  SHFL.UP PT, R10, R27, 0x1, RZ ;  /* 0x042000001b0a7989 */ /* 0x000e2400000e00ff */
[----:B------:R-:W-:-:S02]  /*4660*/  FMUL.FTZ R9, R109, R5 ;  /* 0x000000056d097220 */ /* 0x000fc40000410000 */
[----:B------:R-:W2:Y:S01]  /*4670*/  SHFL.UP PT, R8, R26, 0x1, RZ ;  /* 0x042000001a087989 */ /* 0x000ea200000e00ff */
[C---:B------:R-:W-:Y:S01]  /*4680*/  FFMA.FTZ R24, R108.reuse, R5, -R7 ;  /* 0x000000056c187223 */ /* 0x040fe20000010807 */
[----:B------:R-:W-:-:S04]  /*4690*/  FFMA.FTZ R9, R108, R6, R9 ;  /* 0x000000066c097223 */ /* 0x000fc80000010009 */
[----:B------:R-:W4:Y:S04]  /*46a0*/  SHFL.UP PT, R4, R24, 0x1, RZ ;  /* 0x0420000018047989 */ /* 0x000f2800000e00ff */
[----:B------:R-:W5:Y:S01]  /*46b0*/  SHFL.UP PT, R5, R9, 0x1, RZ ;  /* 0x0420000009057989 */ /* 0x000f6200000e00ff */
[----:B------:R-:W-:Y:S01]  /*46c0*/  ISETP.GE.AND P0, PT, R131, 0x1, PT ;  /* 0x000000018300780c */ /* 0x000fe20003f06270 */
[C---:B0-----:R-:W-:Y:S01]  /*46d0*/  FMUL.FTZ R7, R9.reuse, R10 ;  /* 0x0000000a09077220 */ /* 0x041fe20000410000 */
[----:B--2---:R-:W-:-:S03]  /*46e0*/  FMUL.FTZ R11, R9, R8 ;  /* 0x00000008090b7220 */ /* 0x004fc60000410000 */
[C---:B------:R-:W-:Y:S01]  /*46f0*/  FFMA.FTZ R7, R24.reuse, R8, -R7 ;  /* 0x0000000818077223 */ /* 0x040fe20000010807 */
[----:B------:R-:W-:-:S07]  /*4700*/  FFMA.FTZ R10, R24, R10, R11 ;  /* 0x0000000a180a7223 */ /* 0x000fce000001000b */
[----:B------:R-:W-:Y:S01]  /*4710*/  @P0 FADD.FTZ R26, R26, R7 ;  /* 0x000000071a1a0221 */ /* 0x000fe20000010000 */
[-C--:B----4-:R-:W-:Y:S01]  /*4720*/  FMUL.FTZ R11, R9, R4.reuse ;  /* 0x00000004090b7220 */ /* 0x090fe20000410000 */
[----:B------:R-:W-:Y:S01]  /*4730*/  @P0 FADD.FTZ R27, R27, R10 ;  /* 0x0000000a1b1b0221 */ /* 0x000fe20000010000 */
[CC--:B-----5:R-:W-:Y:S02]  /*4740*/  FMUL.FTZ R7, R9.reuse, R5.reuse ;  /* 0x0000000509077220 */ /* 0x0e0fe40000410000 */
[----:B------:R-:W0:Y:S01]  /*4750*/  SHFL.UP PT, R13, R26, 0x2, RZ ;  /* 0x044000001a0d7989 */ /* 0x000e2200000e00ff */
[C---:B------:R-:W-:Y:S01]  /*4760*/  FFMA.FTZ R6, R24.reuse, R5, R11 ;  /* 0x0000000518067223 */ /* 0x040fe2000001000b */
[----:B------:R-:W-:Y:S02]  /*4770*/  @P0 FFMA.FTZ R24, R24, R4, -R7 ;  /* 0x0000000418180223 */ /* 0x000fe40000010807 */
[----:B------:R-:W2:Y:S02]  /*4780*/  SHFL.UP PT, R11, R27, 0x2, RZ ;  /* 0x044000001b0b7989 */ /* 0x000ea400000e00ff */
[----:B------:R-:W-:-:S02]  /*4790*/  FSEL R6, R9, R6, !P0 ;  /* 0x0000000609067208 */ /* 0x000fc40004000000 */
[----:B------:R-:W4:Y:S04]  /*47a0*/  SHFL.UP PT, R5, R24, 0x2, RZ ;  /* 0x0440000018057989 */ /* 0x000f2800000e00ff */
[----:B------:R-:W5:Y:S01]  /*47b0*/  SHFL.UP PT, R7, R6, 0x2, RZ ;  /* 0x0440000006077989 */ /* 0x000f6200000e00ff */
[----:B------:R-:W-:Y:S01]  /*47c0*/  ISETP.GE.AND P0, PT, R131, 0x2, PT ;  /* 0x000000028300780c */ /* 0x000fe20003f06270 */
[C---:B0-----:R-:W-:Y:S01]  /*47d0*/  FMUL.FTZ R9, R6.reuse, R13 ;  /* 0x0000000d06097220 */ /* 0x041fe20000410000 */
[----:B--2---:R-:W-:-:S03]  /*47e0*/  FMUL.FTZ R4, R6, R11 ;  /* 0x0000000b06047220 */ /* 0x004fc60000410000 */
[C---:B------:R-:W-:Y:S01]  /*47f0*/  FFMA.FTZ R8, R24.reuse, R11, R9 ;  /* 0x0000000b18087223 */ /* 0x040fe20000010009 */
[----:B------:R-:W-:-:S07]  /*4800*/  FFMA.FTZ R13, R24, R13, -R4 ;  /* 0x0000000d180d7223 */ /* 0x000fce0000010804 */
[----:B------:R-:W-:Y:S01]  /*4810*/  @P0 FADD.FTZ R27, R27, R8 ;  /* 0x000000081b1b0221 */ /* 0x000fe20000010000 */
[----:B----4-:R-:W-:Y:S01]  /*4820*/  FMUL.FTZ R9, R6, R5 ;  /* 0x0000000506097220 */ /* 0x010fe20000410000 */
[----:B------:R-:W-:Y:S01]  /*4830*/  @P0 FADD.FTZ R26, R26, R13 ;  /* 0x0000000d1a1a0221 */ /* 0x000fe20000010000 */
[-C--:B-----5:R-:W-:Y:S02]  /*4840*/  FMUL.FTZ R4, R6, R7.reuse ;  /* 0x0000000706047220 */ /* 0x0a0fe40000410000 */
[C---:B------:R-:W-:Y:S01]  /*4850*/  FFMA.FTZ R9, R24.reuse, R7, R9 ;  /* 0x0000000718097223 */ /* 0x040fe20000010009 */
[----:B------:R-:W0:Y:S01]  /*4860*/  SHFL.UP PT, R8, R27, 0x4, RZ ;  /* 0x048000001b087989 */ /* 0x000e2200000e00ff */
[----:B------:R-:W-:-:S03]  /*4870*/  @P0 FFMA.FTZ R24, R24, R5, -R4 ;  /* 0x0000000518180223 */ /* 0x000fc60000010804 */
[----:B------:R-:W2:Y:S01]  /*4880*/  SHFL.UP PT, R7, R26, 0x4, RZ ;  /* 0x048000001a077989 */ /* 0x000ea200000e00ff */
[----:B------:R-:W-:-:S03]  /*4890*/  FSEL R9, R6, R9, !P0 ;  /* 0x0000000906097208 */ /* 0x000fc60004000000 */
[----:B------:R-:W4:Y:S04]  /*48a0*/  SHFL.UP PT, R4, R24, 0x4, RZ ;  /* 0x0480000018047989 */ /* 0x000f2800000e00ff */
[----:B------:R-:W5:Y:S01]  /*48b0*/  SHFL.UP PT, R5, R9, 0x4, RZ ;  /* 0x0480000009057989 */ /* 0x000f6200000e00ff */
[----:B------:R-:W-:Y:S01]  /*48c0*/  ISETP.GE.AND P0, PT, R131, 0x4, PT ;  /* 0x000000048300780c */ /* 0x000fe20003f06270 */
[C---:B0-----:R-:W-:Y:S01]  /*48d0*/  FMUL.FTZ R11, R9.reuse, R8 ;  /* 0x00000008090b7220 */ /* 0x041fe20000410000 */
[----:B--2---:R-:W-:-:S03]  /*48e0*/  FMUL.FTZ R13, R9, R7 ;  /* 0x00000007090d7220 */ /* 0x004fc60000410000 */
[C---:B------:R-:W-:Y:S01]  /*48f0*/  FFMA.FTZ R7, R24.reuse, R7, -R11 ;  /* 0x0000000718077223 */ /* 0x040fe2000001080b */
[----:B------:R-:W-:Y:S01]  /*4900*/  FFMA.FTZ R8, R24, R8, R13 ;  /* 0x0000000818087223 */ /* 0x000fe2000001000d */
[----:B----4-:R-:W-:-:S06]  /*4910*/  FMUL.FTZ R11, R9, R4 ;  /* 0x00000004090b7220 */ /* 0x010fcc0000410000 */
[----:B------:R-:W-:Y:S01]  /*4920*/  @P0 FADD.FTZ R26, R26, R7 ;  /* 0x000000071a1a0221 */ /* 0x000fe20000010000 */
[-C--:B-----5:R-:W-:Y:S01]  /*4930*/  FMUL.FTZ R7, R9, R5.reuse ;  /* 0x0000000509077220 */ /* 0x0a0fe20000410000 */
[----:B------:R-:W-:Y:S01]  /*4940*/  @P0 FADD.FTZ R27, R27, R8 ;  /* 0x000000081b1b0221 */ /* 0x000fe20000010000 */
[C---:B------:R-:W-:Y:S02]  /*4950*/  FFMA.FTZ R6, R24.reuse, R5, R11 ;  /* 0x0000000518067223 */ /* 0x040fe4000001000b */
[----:B------:R-:W-:Y:S01]  /*4960*/  @P0 FFMA.FTZ R24, R24, R4, -R7 ;  /* 0x0000000418180223 */ /* 0x000fe20000010807 */
[----:B------:R-:W0:Y:S02]  /*4970*/  SHFL.UP PT, R11, R26, 0x8, RZ ;  /* 0x050000001a0b7989 */ /* 0x000e2400000e00ff */
[----:B------:R-:W-:Y:S02]  /*4980*/  FSEL R6, R9, R6, !P0 ;  /* 0x0000000609067208 */ /* 0x000fe40004000000 */
[----:B------:R-:W2:Y:S04]  /*4990*/  SHFL.UP PT, R13, R27, 0x8, RZ ;  /* 0x050000001b0d7989 */ /* 0x000ea800000e00ff */
[----:B------:R-:W4:Y:S04]  /*49a0*/  SHFL.UP PT, R5, R24, 0x8, RZ ;  /* 0x0500000018057989 */ /* 0x000f2800000e00ff */
[----:B------:R-:W5:Y:S01]  /*49b0*/  SHFL.UP PT, R7, R6, 0x8, RZ ;  /* 0x0500000006077989 */ /* 0x000f6200000e00ff */
[----:B------:R-:W-:Y:S01]  /*49c0*/  ISETP.GE.AND P1, PT, R131, 0x8, PT ;  /* 0x000000088300780c */ /* 0x000fe20003f26270 */
[C---:B0-----:R-:W-:Y:S01]  /*49d0*/  FMUL.FTZ R9, R6.reuse, R11 ;  /* 0x0000000b06097220 */ /* 0x041fe20000410000 */
[----:B--2---:R-:W-:-:S03]  /*49e0*/  FMUL.FTZ R4, R6, R13 ;  /* 0x0000000d06047220 */ /* 0x004fc60000410000 */
[----:B------:R-:W-:Y:S01]  /*49f0*/  FFMA.FTZ R8, R24, R13, R9 ;  /* 0x0000000d18087223 */ /* 0x000fe20000010009 */
[----:B----4-:R-:W-:Y:S01]  /*4a00*/  FMUL.FTZ R9, R6, R5 ;  /* 0x0000000506097220 */ /* 0x010fe20000410000 */
[----:B------:R-:W-:Y:S01]  /*4a10*/  FFMA.FTZ R11, R24, R11, -R4 ;  /* 0x0000000b180b7223 */ /* 0x000fe20000010804 */
[-C--:B-----5:R-:W-:Y:S02]  /*4a20*/  FMUL.FTZ R4, R6, R7.reuse ;  /* 0x0000000706047220 */ /* 0x0a0fe40000410000 */
[----:B------:R-:W-:-:S03]  /*4a30*/  FFMA.FTZ R9, R24, R7, R9 ;  /* 0x0000000718097223 */ /* 0x000fc60000010009 */
[----:B------:R-:W-:Y:S01]  /*4a40*/  @P1 FADD.FTZ R27, R27, R8 ;  /* 0x000000081b1b1221 */ /* 0x000fe20000010000 */
[----:B------:R-:W-:Y:S01]  /*4a50*/  @P1 FADD.FTZ R26, R26, R11 ;  /* 0x0000000b1a1a1221 */ /* 0x000fe20000010000 */
[----:B------:R-:W-:Y:S01]  /*4a60*/  @P1 FFMA.FTZ R24, R24, R5, -R4 ;  /* 0x0000000518181223 */ /* 0x000fe20000010804 */
[----:B------:R-:W-:Y:S02]  /*4a70*/  ISETP.NE.AND P0, PT, R132, RZ, PT ;  /* 0x000000ff8400720c */ /* 0x000fe40003f05270 */
[----:B------:R-:W-:Y:S01]  /*4a80*/  FSEL R25, R6, R9, !P1 ;  /* 0x0000000906197208 */ /* 0x000fe20004800000 */
[----:B------:R-:W0:Y:S01]  /*4a90*/  SHFL.UP PT, R13, R27, 0x10, RZ ;  /* 0x060000001b0d7989 */ /* 0x000e2200000e00ff */
[----:B------:R-:W-:-:S03]  /*4aa0*/  ISETP.EQ.OR P0, PT, RZ, UR4, P0 ;  /* 0x00000004ff007c0c */ /* 0x000fc60008702670 */
[----:B------:R-:W2:Y:S04]  /*4ab0*/  SHFL.UP PT, R17, R24, 0x10, RZ ;  /* 0x0600000018117989 */ /* 0x000ea800000e00ff */
[----:B------:R-:W4:Y:S01]  /*4ac0*/  SHFL.UP PT, R12, R26, 0x10, RZ ;  /* 0x060000001a0c7989 */ /* 0x000f2200000e00ff */
[----:B------:R-:W5:Y:S03]  /*4ad0*/  S2UR UR6, SR_CgaCtaId ;  /* 0x00000000000679c3 */ /* 0x000f660000008800 */
[----:B------:R-:W1:Y:S01]  /*4ae0*/  SHFL.UP PT, R18, R25, 0x10, RZ ;  /* 0x0600000019127989 */ /* 0x000e6200000e00ff */
[----:B------:R-:W-:Y:S02]  /*4af0*/  MOV R5, RZ ;  /* 0x000000ff00057202 */ /* 0x000fe40000000f00 */
[----:B------:R-:W-:-:S02]  /*4b00*/  CS2R R6, SRZ ;  /* 0x0000000000067805 */ /* 0x000fc4000001ff00 */
[----:B------:R-:W-:Y:S02]  /*4b10*/  MOV R4, 0x3f800000 ;  /* 0x3f80000000047802 */ /* 0x000fe40000000f00 */
[----:B------:R-:W-:Y:S02]  /*4b20*/  @!P0 LEA R16, R97, UR5, 0x4 ;  /* 0x0000000561108c11 */ /* 0x000fe4000f8e20ff */
[----:B------:R-:W-:-:S03]  /*4b30*/  LEA R133, R131, UR5, 0x6 ;  /* 0x0000000583857c11 */ /* 0x000fc6000f8e30ff */
[----:B------:R-:W-:Y:S01]  /*4b40*/  @!P0 LDS.128 R4, [R16+0x880] ;  /* 0x0008800010048984 */ /* 0x000fe20000000c00 */
[----:B------:R-:W-:-:S03]  /*4b50*/  ISETP.GE.AND P0, PT, R131, 0x10, PT ;  /* 0x000000108300780c */ /* 0x000fc60003f06270 */
[----:B------:R-:W3:Y:S01]  /*4b60*/  LDS.128 R20, [R133] ;  /* 0x0000000085147984 */ /* 0x000ee20000000c00 */
[C---:B0-----:R-:W-:Y:S01]  /*4b70*/  FMUL.FTZ R15, R25.reuse, R13 ;  /* 0x0000000d190f7220 */ /* 0x041fe20000410000 */
[----:B--2---:R-:W-:Y:S01]  /*4b80*/  FMUL.FTZ R19, R25, R17 ;  /* 0x0000001119137220 */ /* 0x004fe20000410000 */
[----:B------:R-:W-:Y:S01]  /*4b90*/  ISETP.NE.AND P1, PT, R131, 0x1f, PT ;  /* 0x0000001f8300780c */ /* 0x000fe20003f25270 */
[----:B------:R-:W-:Y:S01]  /*4ba0*/  UMOV UR5, 0x400 ;  /* 0x0000040000057882 */ /* 0x000fe20000000000 */
[----:B------:R-:W0:Y:S01]  /*4bb0*/  LDS.128 R8, [R133+0x10] ;  /* 0x0000100085087984 */ /* 0x000e220000000c00 */
[CC--:B----4-:R-:W-:Y:S01]  /*4bc0*/  FMUL.FTZ R14, R25.reuse, R12.reuse ;  /* 0x0000000c190e7220 */ /* 0x0d0fe20000410000 */
[C---:B------:R-:W-:Y:S01]  /*4bd0*/  FFMA.FTZ R129, R24.reuse, R12, -R15 ;  /* 0x0000000c18817223 */ /* 0x040fe2000001080f */
[----:B-----5:R-:W-:Y:S01]  /*4be0*/  ULEA UR5, UR6, UR5, 0x18 ;  /* 0x0000000506057291 */ /* 0x020fe2000f8ec03f */
[-C--:B-1----:R-:W-:Y:S01]  /*4bf0*/  FMUL.FTZ R128, R25, R18.reuse ;  /* 0x0000001219807220 */ /* 0x082fe20000410000 */
[C---:B------:R-:W-:Y:S01]  /*4c00*/  FFMA.FTZ R18, R24.reuse, R18, R19 ;  /* 0x0000001218127223 */ /* 0x040fe20000010013 */
[----:B------:R-:W-:Y:S01]  /*4c10*/  FFMA.FTZ R130, R24, R13, R14 ;  /* 0x0000000d18827223 */ /* 0x000fe2000001000e */
[----:B------:R-:W-:Y:S01]  /*4c20*/  @P0 FADD.FTZ R26, R26, R129 ;  /* 0x000000811a1a0221 */ /* 0x000fe20000010000 */
[----:B------:R-:W-:Y:S01]  /*4c30*/  @P0 FFMA.FTZ R24, R24, R17, -R128 ;  /* 0x0000001118180223 */ /* 0x000fe20000010880 */
[----:B------:R-:W1:Y:S01]  /*4c40*/  LDS.128 R12, [R133+0x20] ;  /* 0x00002000850c7984 */ /* 0x000e620000000c00 */
[----:B------:R-:W-:Y:S01]  /*4c50*/  @P0 FADD.FTZ R27, R27, R130 ;  /* 0x000000821b1b0221 */ /* 0x000fe20000010000 */
[----:B------:R-:W-:-:S02]  /*4c60*/  FSEL R25, R25, R18, !P0 ;  /* 0x0000001219197208 */ /* 0x000fc40004000000 */
[----:B------:R-:W2:Y:S04]  /*4c70*/  LDS.128 R16, [R133+0x30] ;  /* 0x0000300085107984 */ /* 0x000ea80000000c00 */
[----:B------:R-:W-:Y:S01]  /*4c80*/  @!P1 STS.128 [UR5+0x840], R24 ;  /* 0x00084018ff009988 */ /* 0x000fe20008000c05 */
[----:B------:R-:W-:Y:S01]  /*4c90*/  ISETP.NE.AND P0, PT, R131, RZ, PT ;  /* 0x000000ff8300720c */ /* 0x000fe20003f05270 */
[----:B------:R-:W-:Y:S01]  /*4ca0*/  BAR.SYNC.DEFER_BLOCKING 0x0 ;  /* 0x0000000000007b1d */ /* 0x000fe20000010000 */
[C---:B---3--:R-:W-:Y:S02]  /*4cb0*/  PRMT R146, R20.reuse, 0x7632, R146 ;  /* 0x0000763214927816 */ /* 0x048fe40000000092 */
[----:B------:R-:W-:Y:S02]  /*4cc0*/  SHF.L.U32 R154, R20, 0x10, RZ ;  /* 0x00000010149a7819 */ /* 0x000fe400000006ff */
[----:B------:R-:W-:-:S02]  /*4cd0*/  PRMT R147, R21, 0x7632, R147 ;  /* 0x0000763215937816 */ /* 0x000fc40000000093 */
[----:B------:R-:W-:Y:S02]  /*4ce0*/  SHF.L.U32 R152, R21, 0x10, RZ ;  /* 0x0000001015987819 */ /* 0x000fe400000006ff */
[C---:B------:R-:W-:Y:S02]  /*4cf0*/  PRMT R155, R22.reuse, 0x7632, R155 ;  /* 0x00007632169b7816 */ /* 0x040fe4000000009b */
[----:B------:R-:W-:Y:S01]  /*4d00*/  SHF.L.U32 R150, R22, 0x10, RZ ;  /* 0x0000001016967819 */ /* 0x000fe200000006ff */
[----:B------:R-:W-:Y:S01]  /*4d10*/  @!P0 STS.128 [UR5+0x860], R4 ;  /* 0x00086004ff008988 */ /* 0x000fe20008000c05 */
[C---:B------:R-:W-:Y:S02]  /*4d20*/  PRMT R153, R23.reuse, 0x7632, R153 ;  /* 0x0000763217997816 */ /* 0x040fe40000000099 */
[----:B------:R-:W-:Y:S02]  /*4d30*/  SHF.L.U32 R148, R23, 0x10, RZ ;  /* 0x0000001017947819 */ /* 0x000fe400000006ff */
[----:B------:R-:W-:Y:S01]  /*4d40*/  LDS.128 R20, [UR5+0x840] ;  /* 0x00084005ff147984 */ /* 0x000fe20008000c00 */
[----:B------:R-:W-:-:S03]  /*4d50*/  ISETP.NE.AND P1, PT, R34, RZ, PT ;  /* 0x000000ff2200720c */ /* 0x000fc60003f25270 */
[----:B------:R-:W-:Y:S04]  /*4d60*/  SHFL.UP PT, R130, R24, 0x1, RZ ;  /* 0x0420000018827989 */ /* 0x000fe800000e00ff */
[----:B------:R-:W3:Y:S01]  /*4d70*/  SHFL.UP PT, R143, R25, 0x1, RZ ;  /* 0x04200000198f7989 */ /* 0x000ee200000e00ff */
[----:B------:R-:W-:Y:S06]  /*4d80*/  BAR.SYNC.DEFER_BLOCKING 0x0 ;  /* 0x0000000000007b1d */ /* 0x000fec0000010000 */
[----:B------:R-:W4:Y:S04]  /*4d90*/  @P1 LDS.64 R24, [UR5+0x868] ;  /* 0x00086805ff181984 */ /* 0x000f280008000a00 */
[----:B------:R5:W4:Y:S04]  /*4da0*/  SHFL.UP PT, R129, R27, 0x1, RZ ;  /* 0x042000001b817989 */ /* 0x000b2800000e00ff */
[----:B------:R2:W4:Y:S01]  /*4db0*/  SHFL.UP PT, R128, R26, 0x1, RZ ;  /* 0x042000001a807989 */ /* 0x00052200000e00ff */
[----:B0-----:R-:W-:-:S02]  /*4dc0*/  PRMT R149, R9, 0x7632, R149 ;  /* 0x0000763209957816 */ /* 0x001fc40000000095 */
[----:B------:R-:W-:Y:S02]  /*4dd0*/  SHF.L.U32 R139, R9, 0x10, RZ ;  /* 0x00000010098b7819 */ /* 0x000fe400000006ff */
[C---:B-1----:R-:W-:Y:S02]  /*4de0*/  PRMT R9, R13.reuse, 0x7632, R9 ;  /* 0x000076320d097816 */ /* 0x042fe40000000009 */
[C---:B-----5:R-:W-:Y:S02]  /*4df0*/  PRMT R27, R14.reuse, 0x7632, R27 ;  /* 0x000076320e1b7816 */ /* 0x060fe4000000001b */
[----:B--2---:R-:W-:Y:S02]  /*4e00*/  SHF.L.U32 R26, R13, 0x10, RZ ;  /* 0x000000100d1a7819 */ /* 0x004fe400000006ff */
[----:B------:R-:W-:Y:S02]  /*4e10*/  SHF.L.U32 R133, R14, 0x10, RZ ;  /* 0x000000100e857819 */ /* 0x000fe400000006ff */
[----:B------:R-:W-:-:S02]  /*4e20*/  SHF.L.U32 R13, R146, 0x10, RZ ;  /* 0x00000010920d7819 */ /* 0x000fc400000006ff */
[----:B------:R-:W-:Y:S02]  /*4e30*/  SHF.L.U32 R14, R147, 0x10, RZ ;  /* 0x00000010930e7819 */ /* 0x000fe400000006ff */
[C---:B------:R-:W-:Y:S02]  /*4e40*/  PRMT R134, R15.reuse, 0x7632, R134 ;  /* 0x000076320f867816 */ /* 0x040fe40000000086 */
[----:B------:R-:W-:Y:S01]  /*4e50*/  SHF.L.U32 R135, R15, 0x10, RZ ;  /* 0x000000100f877819 */ /* 0x000fe200000006ff */
[CC--:B------:R-:W-:Y:S01]  /*4e60*/  FMUL.FTZ R15, R13.reuse, R29.reuse ;  /* 0x0000001d0d0f7220 */ /* 0x0c0fe20000410000 */
[C---:B------:R-:W-:Y:S02]  /*4e70*/  PRMT R142, R18.reuse, 0x7632, R142 ;  /* 0x00007632128e7816 */ /* 0x040fe4000000008e */
[----:B------:R-:W-:Y:S01]  /*4e80*/  SHF.L.U32 R146, R18, 0x10, RZ ;  /* 0x0000001012927819 */ /* 0x000fe200000006ff */
[-C--:B------:R-:W-:Y:S01]  /*4e90*/  FMUL.FTZ R18, R13, R28.reuse ;  /* 0x0000001c0d127220 */ /* 0x080fe20000410000 */
[C---:B------:R-:W-:Y:S01]  /*4ea0*/  PRMT R138, R17.reuse, 0x7632, R138 ;  /* 0x00007632118a7816 */ /* 0x040fe2000000008a */
[C---:B------:R-:W-:Y:S01]  /*4eb0*/  FMUL.FTZ R13, R14.reuse, R29 ;  /* 0x0000001d0e0d7220 */ /* 0x040fe20000410000 */
[----:B------:R-:W-:Y:S01]  /*4ec0*/  SHF.L.U32 R141, R17, 0x10, RZ ;  /* 0x00000010118d7819 */ /* 0x000fe200000006ff */
[----:B------:R-:W-:Y:S01]  /*4ed0*/  FMUL.FTZ R17, R14, R28 ;  /* 0x0000001c0e117220 */ /* 0x000fe20000410000 */
[----:B------:R-:W-:-:S02]  /*4ee0*/  SHF.L.U32 R155, R155, 0x10, RZ ;  /* 0x000000109b9b7819 */ /* 0x000fc400000006ff */
[----:B---3--:R-:W-:Y:S01]  /*4ef0*/  @!P0 MOV R143, R5 ;  /* 0x00000005008f8202 */ /* 0x008fe20000000f00 */
[-C--:B------:R-:W-:Y:S01]  /*4f00*/  FFMA.FTZ R14, R152, R28.reuse, -R13 ;  /* 0x0000001c980e7223 */ /* 0x080fe2000001080d */
[C---:B------:R-:W-:Y:S02]  /*4f10*/  PRMT R136, R16.reuse, 0x7632, R136 ;  /* 0x0000763210887816 */ /* 0x040fe40000000088 */
[----:B------:R-:W-:Y:S01]  /*4f20*/  SHF.L.U32 R137, R16, 0x10, RZ ;  /* 0x0000001010897819 */ /* 0x000fe200000006ff */
[C---:B------:R-:W-:Y:S01]  /*4f30*/  FFMA.FTZ R16, R154.reuse, R28, -R15 ;  /* 0x0000001c9a107223 */ /* 0x040fe2000001080f */
[-C--:B------:R-:W-:Y:S01]  /*4f40*/  FFMA.FTZ R15, R154, R29.reuse, R18 ;  /* 0x0000001d9a0f7223 */ /* 0x080fe20000010012 */
[-C--:B------:R-:W-:Y:S01]  /*4f50*/  FFMA.FTZ R13, R152, R29.reuse, R17 ;  /* 0x0000001d980d7223 */ /* 0x080fe20000010011 */
[----:B------:R-:W-:Y:S01]  /*4f60*/  @!P0 MOV R130, R4 ;  /* 0x0000000400828202 */ /* 0x000fe20000000f00 */
[C---:B------:R-:W-:Y:S01]  /*4f70*/  FMUL.FTZ R17, R155.reuse, R29 ;  /* 0x0000001d9b117220 */ /* 0x040fe20000410000 */
[----:B------:R-:W-:Y:S01]  /*4f80*/  FMUL.FTZ R154, R155, R28 ;  /* 0x0000001c9b9a7220 */ /* 0x000fe20000410000 */
[-C--:B----4-:R-:W-:Y:S01]  /*4f90*/  @P1 FMUL.FTZ R152, R24, R143.reuse ;  /* 0x0000008f18981220 */ /* 0x090fe20000410000 */
[----:B------:R-:W-:Y:S01]  /*4fa0*/  SHF.L.U32 R153, R153, 0x10, RZ ;  /* 0x0000001099997819 */ /* 0x000fe200000006ff */
[C---:B------:R-:W-:Y:S01]  /*4fb0*/  @P1 FMUL.FTZ R155, R25.reuse, R143 ;  /* 0x0000008f199b1220 */ /* 0x040fe20000410000 */
[----:B------:R-:W-:Y:S01]  /*4fc0*/  @!P0 MOV R129, R7 ;  /* 0x0000000700818202 */ /* 0x000fe20000000f00 */
[-C--:B------:R-:W-:Y:S01]  /*4fd0*/  @P1 FFMA.FTZ R152, R25, R130.reuse, R152 ;  /* 0x0000008219981223 */ /* 0x080fe20000010098 */
[----:B------:R-:W-:Y:S01]  /*4fe0*/  PRMT R151, R8, 0x7632, R151 ;  /* 0x0000763208977816 */ /* 0x000fe20000000097 */
[----:B------:R-:W-:Y:S01]  /*4ff0*/  @P1 FFMA.FTZ R155, R24, R130, -R155 ;  /* 0x00000082189b1223 */ /* 0x000fe2000001089b */
[----:B------:R-:W-:Y:S01]  /*5000*/  @!P0 MOV R128, R6 ;  /* 0x0000000600808202 */ /* 0x000fe20000000f00 */
[CC--:B------:R-:W-:Y:S01]  /*5010*/  FMUL.FTZ R25, R153.reuse, R29.reuse ;  /* 0x0000001d99197220 */ /* 0x0c0fe20000410000 */
[-C--:B------:R-:W-:Y:S01]  /*5020*/  FMUL.FTZ R130, R153, R28.reuse ;  /* 0x0000001c99827220 */ /* 0x080fe20000410000 */
[----:B------:R-:W-:Y:S01]  /*5030*/  SHF.L.U32 R151, R151, 0x10, RZ ;  /* 0x0000001097977819 */ /* 0x000fe200000006ff */
[----:B------:R-:W-:Y:S01]  /*5040*/  @P1 FADD.FTZ R129, R129, R152 ;  /* 0x0000009881811221 */ /* 0x000fe20000010000 */
[----:B------:R-:W-:Y:S01]  /*5050*/  @P1 FADD.FTZ R128, R128, R155 ;  /* 0x0000009b80801221 */ /* 0x000fe20000010000 */
[CC--:B------:R-:W-:Y:S01]  /*5060*/  FFMA.FTZ R24, R148.reuse, R28.reuse, -R25 ;  /* 0x0000001c94187223 */ /* 0x0c0fe20000010819 */
[----:B------:R-:W-:Y:S01]  /*5070*/  FFMA.FTZ R148, R148, R29, R130 ;  /* 0x0000001d94947223 */ /* 0x000fe20000010082 */
[----:B------:R-:W-:Y:S01]  /*5080*/  SHF.L.U32 R144, R8, 0x10, RZ ;  /* 0x0000001008907819 */ /* 0x000fe200000006ff */
[----:B------:R-:W-:Y:S01]  /*5090*/  FFMA.FTZ R18, R150, R28, -R17 ;  /* 0x0000001c96127223 */ /* 0x000fe20000010811 */
[----:B------:R-:W-:Y:S01]  /*50a0*/  FMUL.FTZ R130, R110, R129 ;  /* 0x000000816e827220 */ /* 0x000fe20000410000 */
[-C--:B------:R-:W-:Y:S01]  /*50b0*/  FFMA.FTZ R17, R150, R29.reuse, R154 ;  /* 0x0000001d96117223 */ /* 0x080fe2000001009a */
[C---:B------:R-:W-:Y:S01]  /*50c0*/  FMUL.FTZ R25, R151.reuse, R29 ;  /* 0x0000001d97197220 */ /* 0x040fe20000410000 */
[----:B------:R-:W-:Y:S01]  /*50d0*/  FMUL.FTZ R110, R110, R128 ;  /* 0x000000806e6e7220 */ /* 0x000fe20000410000 */
[----:B------:R-:W-:Y:S01]  /*50e0*/  PRMT R145, R10, 0x7632, R145 ;  /* 0x000076320a917816 */ /* 0x000fe20000000091 */
[----:B------:R-:W-:Y:S01]  /*50f0*/  FMUL.FTZ R150, R151, R28 ;  /* 0x0000001c97967220 */ /* 0x000fe20000410000 */
[----:B------:R-:W-:Y:S01]  /*5100*/  SHF.L.U32 R149, R149, 0x10, RZ ;  /* 0x0000001095957819 */ /* 0x000fe200000006ff */
[C---:B------:R-:W-:Y:S01]  /*5110*/  FFMA.FTZ R130, R119.reuse, R128, -R130 ;  /* 0x0000008077827223 */ /* 0x040fe20000010882 */
[CC--:B------:R-:W-:Y:S01]  /*5120*/  FFMA.FTZ R25, R144.reuse, R28.reuse, -R25 ;  /* 0x0000001c90197223 */ /* 0x0c0fe20000010819 */
[----:B------:R-:W-:Y:S01]  /*5130*/  FFMA.FTZ R128, R119, R129, R110 ;  /* 0x0000008177807223 */ /* 0x000fe2000001006e */
[-C--:B------:R-:W-:Y:S01]  /*5140*/  FFMA.FTZ R144, R144, R29.reuse, R150 ;  /* 0x0000001d90907223 */ /* 0x080fe20000010096 */
[----:B------:R-:W-:Y:S01]  /*5150*/  SHF.L.U32 R145, R145, 0x10, RZ ;  /* 0x0000001091917819 */ /* 0x000fe200000006ff */
[-C--:B------:R-:W-:Y:S01]  /*5160*/  FMUL.FTZ R150, R149, R29.reuse ;  /* 0x0000001d95967220 */ /* 0x080fe20000410000 */
[----:B------:R-:W-:Y:S01]  /*5170*/  FADD.FTZ R119, R63, R130 ;  /* 0x000000823f777221 */ /* 0x000fe20000010000 */
[----:B------:R-:W-:Y:S01]  /*5180*/  FADD.FTZ R128, RZ, R128 ;  /* 0x00000080ff807221 */ /* 0x000fe20000010000 */
[----:B------:R-:W-:Y:S01]  /*5190*/  SHF.L.U32 R10, R10, 0x10, RZ ;  /* 0x000000100a0a7819 */ /* 0x000fe200000006ff */
[-C--:B------:R-:W-:Y:S01]  /*51a0*/  FFMA.FTZ R110, R139, R28.reuse, -R150 ;  /* 0x0000001c8b6e7223 */ /* 0x080fe20000010896 */
[C---:B------:R-:W-:Y:S01]  /*51b0*/  FMUL.FTZ R143, R145.reuse, R29 ;  /* 0x0000001d918f7220 */ /* 0x040fe20000410000 */
[----:B------:R-:W-:Y:S01]  /*51c0*/  FMUL.FTZ R150, R145, R28 ;  /* 0x0000001c91967220 */ /* 0x000fe20000410000 */
[C---:B------:R-:W-:Y:S01]  /*51d0*/  FMUL.FTZ R129, R112.reuse, R119 ;  /* 0x0000007770817220 */ /* 0x040fe20000410000 */
[----:B------:R-:W-:Y:S01]  /*51e0*/  PRMT R140, R11, 0x7632, R140 ;  /* 0x000076320b8c7816 */ /* 0x000fe2000000008c */
[----:B------:R-:W-:Y:S01]  /*51f0*/  FMUL.FTZ R130, R112, R128 ;  /* 0x0000008070827220 */ /* 0x000fe20000410000 */
[C---:B------:R-:W-:Y:S01]  /*5200*/  FFMA.FTZ R112, R10.reuse, R28, -R143 ;  /* 0x0000001c0a707223 */ /* 0x040fe2000001088f */
[----:B------:R-:W-:Y:S01]  /*5210*/  FFMA.FTZ R10, R10, R29, R150 ;  /* 0x0000001d0a0a7223 */ /* 0x000fe20000010096 */
[----:B------:R-:W-:Y:S01]  /*5220*/  FFMA.FTZ R129, R111, R128, R129 ;  /* 0x000000806f817223 */ /* 0x000fe20000010081 */
[----:B------:R-:W-:Y:S01]  /*5230*/  PRMT R8, R12, 0x7632, R8 ;  /* 0x000076320c087816 */ /* 0x000fe20000000008 */
[-C--:B------:R-:W-:Y:S01]  /*5240*/  FMUL.FTZ R152, R149, R28.reuse ;  /* 0x0000001c95987220 */ /* 0x080fe20000410000 */
[----:B------:R-:W-:Y:S01]  /*5250*/  SHF.L.U32 R140, R140, 0x10, RZ ;  /* 0x000000108c8c7819 */ /* 0x000fe200000006ff */
[----:B------:R-:W-:Y:S01]  /*5260*/  FFMA.FTZ R150, R111, R119, -R130 ;  /* 0x000000776f967223 */ /* 0x000fe20000010882 */
[----:B------:R-:W-:Y:S01]  /*5270*/  FADD.FTZ R130, RZ, R129 ;  /* 0x00000081ff827221 */ /* 0x000fe20000010000 */
[----:B------:R-:W-:Y:S01]  /*5280*/  SHF.L.U32 R11, R11, 0x10, RZ ;  /* 0x000000100b0b7819 */ /* 0x000fe200000006ff */
[-C--:B------:R-:W-:Y:S01]  /*5290*/  FFMA.FTZ R139, R139, R29.reuse, R152 ;  /* 0x0000001d8b8b7223 */ /* 0x080fe20000010098 */
[----:B------:R-:W-:Y:S01]  /*52a0*/  SHF.L.U32 R8, R8, 0x10, RZ ;  /* 0x0000001008087819 */ /* 0x000fe200000006ff */
[----:B------:R-:W-:Y:S01]  /*52b0*/  FADD.FTZ R129, R65, R150 ;  /* 0x0000009641817221 */ /* 0x000fe20000010000 */
[C---:B------:R-:W-:Y:S01]  /*52c0*/  FMUL.FTZ R152, R140.reuse, R29 ;  /* 0x0000001d8c987220 */ /* 0x040fe20000410000 */
[----:B------:R-:W-:Y:S01]  /*52d0*/  FMUL.FTZ R140, R140, R28 ;  /* 0x0000001c8c8c7220 */ /* 0x000fe20000410000 */
[C---:B------:R-:W-:Y:S01]  /*52e0*/  FMUL.FTZ R143, R113.reuse, R130 ;  /* 0x00000082718f7220 */ /* 0x040fe20000410000 */
[----:B------:R-:W-:Y:S01]  /*52f0*/  SHF.L.U32 R12, R12, 0x10, RZ ;  /* 0x000000100c0c7819 */ /* 0x000fe200000006ff */
[----:B------:R-:W-:Y:S01]  /*5300*/  FMUL.FTZ R113, R113, R129 ;  /* 0x0000008171717220 */ /* 0x000fe20000410000 */
[CC--:B------:R-:W-:Y:S01]  /*5310*/  FFMA.FTZ R111, R11.reuse, R28.reuse, -R152 ;  /* 0x0000001c0b6f7223 */ /* 0x0c0fe20000010898 */
[CC--:B------:R-:W-:Y:S01]  /*5320*/  FMUL.FTZ R145, R8.reuse, R29.reuse ;  /* 0x0000001d08917220 */ /* 0x0c0fe20000410000 */
[----:B------:R-:W-:Y:S01]  /*5330*/  FFMA.FTZ R11, R11, R29, R140 ;  /* 0x0000001d0b0b7223 */ /* 0x000fe2000001008c */
[----:B------:R-:W-:Y:S01]  /*5340*/  FMUL.FTZ R8, R8, R28 ;  /* 0x0000001c08087220 */ /* 0x000fe20000410000 */
[C---:B------:R-:W-:Y:S01]  /*5350*/  FFMA.FTZ R140, R114.reuse, R129, -R143 ;  /* 0x00000081728c7223 */ /* 0x040fe2000001088f */
[----:B------:R-:W-:Y:S01]  /*5360*/  FFMA.FTZ R114, R114, R130, R113 ;  /* 0x0000008272727223 */ /* 0x000fe20000010071 */
[CC--:B------:R-:W-:Y:S01]  /*5370*/  FFMA.FTZ R113, R12.reuse, R28.reuse, -R145 ;  /* 0x0000001c0c717223 */ /* 0x0c0fe20000010891 */
[----:B------:R-:W-:Y:S01]  /*5380*/  SHF.L.U32 R9, R9, 0x10, RZ ;  /* 0x0000001009097819 */ /* 0x000fe200000006ff */
[-C--:B------:R-:W-:Y:S01]  /*5390*/  FFMA.FTZ R12, R12, R29.reuse, R8 ;  /* 0x0000001d0c0c7223 */ /* 0x080fe20000010008 */
[----:B------:R-:W-:Y:S01]  /*53a0*/  SHF.L.U32 R8, R27, 0x10, RZ ;  /* 0x000000101b087819 */ /* 0x000fe200000006ff */
[----:B------:R-:W-:Y:S01]  /*53b0*/  FADD.FTZ R27, R67, R140 ;  /* 0x0000008c431b7221 */ /* 0x000fe20000010000 */
[----:B------:R-:W-:Y:S01]  /*53c0*/  FADD.FTZ R114, RZ, R114 ;  /* 0x00000072ff727221 */ /* 0x000fe20000010000 */
[C---:B------:R-:W-:Y:S01]  /*53d0*/  FMUL.FTZ R143, R9.reuse, R29 ;  /* 0x0000001d098f7220 */ /* 0x040fe20000410000 */
[----:B------:R-:W-:Y:S01]  /*53e0*/  FMUL.FTZ R150, R9, R28 ;  /* 0x0000001c09967220 */ /* 0x000fe20000410000 */
[C---:B------:R-:W-:Y:S01]  /*53f0*/  FMUL.FTZ R9, R116.reuse, R27 ;  /* 0x0000001b74097220 */ /* 0x040fe20000410000 */
[----:B------:R-:W-:-:S03]  /*5400*/  FMUL.FTZ R140, R116, R114 ;  /* 0x00000072748c7220 */ /* 0x000fc60000410000 */
[C---:B------:R-:W-:Y:S01]  /*5410*/  FFMA.FTZ R9, R115.reuse, R114, R9 ;  /* 0x0000007273097223 */ /* 0x040fe20000010009 */
[----:B------:R-:W-:Y:S01]  /*5420*/  FFMA.FTZ R140, R115, R27, -R140 ;  /* 0x0000001b738c7223 */ /* 0x000fe2000001088c */
[CC--:B------:R-:W-:Y:S01]  /*5430*/  FFMA.FTZ R116, R26.reuse, R28.reuse, -R143 ;  /* 0x0000001c1a747223 */ /* 0x0c0fe2000001088f */
[-C--:B------:R-:W-:Y:S01]  /*5440*/  FFMA.FTZ R26, R26, R29.reuse, R150 ;  /* 0x0000001d1a1a7223 */ /* 0x080fe20000010096 */
[----:B------:R-:W-:Y:S01]  /*5450*/  FADD.FTZ R145, RZ, R9 ;  /* 0x00000009ff917221 */ /* 0x000fe20000010000 */
[C---:B------:R-:W-:Y:S01]  /*5460*/  FMUL.FTZ R150, R8.reuse, R29 ;  /* 0x0000001d08967220 */ /* 0x040fe20000410000 */
[-C--:B------:R-:W-:Y:S01]  /*5470*/  FMUL.FTZ R8, R8, R28.reuse ;  /* 0x0000001c08087220 */ /* 0x080fe20000410000 */
[----:B------:R-:W-:Y:S01]  /*5480*/  FADD.FTZ R143, R69, R140 ;  /* 0x0000008c458f7221 */ /* 0x000fe20000010000 */
[----:B------:R-:W-:Y:S01]  /*5490*/  FMUL.FTZ R9, R117, R145 ;  /* 0x0000009175097220 */ /* 0x000fe20000410000 */
[C---:B------:R-:W-:Y:S01]  /*54a0*/  FFMA.FTZ R115, R133.reuse, R28, -R150 ;  /* 0x0000001c85737223 */ /* 0x040fe20000010896 */
[----:B------:R-:W-:Y:S01]  /*54b0*/  FFMA.FTZ R133, R133, R29, R8 ;  /* 0x0000001d85857223 */ /* 0x000fe20000010008 */
[-C--:B------:R-:W-:Y:S01]  /*54c0*/  FMUL.FTZ R140, R117, R143.reuse ;  /* 0x0000008f758c7220 */ /* 0x080fe20000410000 */
[----:B------:R-:W-:Y:S01]  /*54d0*/  FFMA.FTZ R8, R118, R143, -R9 ;  /* 0x0000008f76087223 */ /* 0x000fe20000010809 */
[----:B------:R-:W-:-:S02]  /*54e0*/  SHF.L.U32 R136, R136, 0x10, RZ ;  /* 0x0000001088887819 */ /* 0x000fc400000006ff */
[----:B------:R-:W-:Y:S01]  /*54f0*/  FFMA.FTZ R140, R118, R145, R140 ;  /* 0x00000091768c7223 */ /* 0x000fe2000001008c */
[----:B------:R-:W-:-:S03]  /*5500*/  FADD.FTZ R118, R71, R8 ;  /* 0x0000000847767221 */ /* 0x000fc60000010000 */
[----:B------:R-:W-:Y:S01]  /*5510*/  FADD.FTZ R149, RZ, R140 ;  /* 0x0000008cff957221 */ /* 0x000fe20000010000 */
[C---:B------:R-:W-:Y:S01]  /*5520*/  FMUL.FTZ R151, R121.reuse, R118 ;  /* 0x0000007679977220 */ /* 0x040fe20000410000 */
[----:B------:R-:W-:Y:S02]  /*5530*/  FMUL.FTZ R8, R136, R29 ;  /* 0x0000001d88087220 */ /* 0x000fe40000410000 */
[-C--:B------:R-:W-:Y:S01]  /*5540*/  FMUL.FTZ R9, R121, R149.reuse ;  /* 0x0000009579097220 */ /* 0x080fe20000410000 */
[C---:B------:R-:W-:Y:S01]  /*5550*/  FFMA.FTZ R151, R120.reuse, R149, R151 ;  /* 0x0000009578977223 */ /* 0x040fe20000010097 */
[----:B------:R-:W-:Y:S02]  /*5560*/  FFMA.FTZ R121, R137, R28, -R8 ;  /* 0x0000001c89797223 */ /* 0x000fe40000010808 */
[----:B------:R-:W-:Y:S01]  /*5570*/  FFMA.FTZ R8, R120, R118, -R9 ;  /* 0x0000007678087223 */ /* 0x000fe20000010809 */
[----:B------:R-:W-:Y:S01]  /*5580*/  FADD.FTZ R120, RZ, R151 ;  /* 0x00000097ff787221 */ /* 0x000fe20000010000 */
[----:B------:R-:W-:Y:S01]  /*5590*/  SHF.L.U32 R134, R134, 0x10, RZ ;  /* 0x0000001086867819 */ /* 0x000fe200000006ff */
[----:B------:R-:W-:Y:S01]  /*55a0*/  FMUL.FTZ R136, R136, R28 ;  /* 0x0000001c88887220 */ /* 0x000fe20000410000 */
[----:B------:R-:W-:Y:S01]  /*55b0*/  FADD.FTZ R151, R73, R8 ;  /* 0x0000000849977221 */ /* 0x000fe20000010000 */
[----:B------:R-:W-:Y:S01]  /*55c0*/  FMUL.FTZ R9, R123, R120 ;  /* 0x000000787b097220 */ /* 0x000fe20000410000 */
[----:B------:R-:W-:Y:S01]  /*55d0*/  SHF.L.U32 R138, R138, 0x10, RZ ;  /* 0x000000108a8a7819 */ /* 0x000fe200000006ff */
[CC--:B------:R-:W-:Y:S01]  /*55e0*/  FMUL.FTZ R150, R134.reuse, R29.reuse ;  /* 0x0000001d86967220 */ /* 0x0c0fe20000410000 */
[----:B------:R-:W-:Y:S01]  /*55f0*/  FFMA.FTZ R137, R137, R29, R136 ;  /* 0x0000001d89897223 */ /* 0x000fe20000010088 */
[-C--:B------:R-:W-:Y:S01]  /*5600*/  FMUL.FTZ R123, R123, R151.reuse ;  /* 0x000000977b7b7220 */ /* 0x080fe20000410000 */
[-C--:B------:R-:W-:Y:S01]  /*5610*/  FMUL.FTZ R134, R134, R28.reuse ;  /* 0x0000001c86867220 */ /* 0x080fe20000410000 */
[C---:B------:R-:W-:Y:S01]  /*5620*/  FFMA.FTZ R136, R122.reuse, R151, -R9 ;  /* 0x000000977a887223 */ /* 0x040fe20000010809 */
[----:B------:R-:W-:Y:S01]  /*5630*/  PRMT R147, R19, 0x7632, R147 ;  /* 0x0000763213937816 */ /* 0x000fe20000000093 */
[C---:B------:R-:W-:Y:S01]  /*5640*/  FFMA.FTZ R117, R135.reuse, R28, -R150 ;  /* 0x0000001c87757223 */ /* 0x040fe20000010896 */
[----:B------:R-:W-:Y:S01]  /*5650*/  FFMA.FTZ R9, R122, R120, R123 ;  /* 0x000000787a097223 */ /* 0x000fe2000001007b */
[-C--:B------:R-:W-:Y:S01]  /*5660*/  FFMA.FTZ R135, R135, R29.reuse, R134 ;  /* 0x0000001d87877223 */ /* 0x080fe20000010086 */
[----:B------:R-:W-:Y:S01]  /*5670*/  FADD.FTZ R123, R75, R136 ;  /* 0x000000884b7b7221 */ /* 0x000fe20000010000 */
[C---:B------:R-:W-:Y:S01]  /*5680*/  FMUL.FTZ R134, R138.reuse, R29 ;  /* 0x0000001d8a867220 */ /* 0x040fe20000410000 */
[-C--:B------:R-:W-:Y:S01]  /*5690*/  FMUL.FTZ R138, R138, R28.reuse ;  /* 0x0000001c8a8a7220 */ /* 0x080fe20000410000 */
[----:B------:R-:W-:Y:S01]  /*56a0*/  SHF.L.U32 R8, R147, 0x10, RZ ;  /* 0x0000001093087819 */ /* 0x000fe200000006ff */
[----:B------:R-:W-:Y:S01]  /*56b0*/  FADD.FTZ R147, RZ, R9 ;  /* 0x00000009ff937221 */ /* 0x000fe20000010000 */
[----:B------:R-:W-:Y:S01]  /*56c0*/  FMUL.FTZ R9, R125, R123 ;  /* 0x0000007b7d097220 */ /* 0x000fe20000410000 */
[----:B------:R-:W-:Y:S01]  /*56d0*/  SHF.L.U32 R142, R142, 0x10, RZ ;  /* 0x000000108e8e7819 */ /* 0x000fe200000006ff */
[CC--:B------:R-:W-:Y:S01]  /*56e0*/  FFMA.FTZ R134, R141.reuse, R28.reuse, -R134 ;  /* 0x0000001c8d867223 */ /* 0x0c0fe20000010886 */
[-C--:B------:R-:W-:Y:S01]  /*56f0*/  FFMA.FTZ R141, R141, R29.reuse, R138 ;  /* 0x0000001d8d8d7223 */ /* 0x080fe2000001008a */
[C---:B------:R-:W-:Y:S01]  /*5700*/  FMUL.FTZ R138, R8.reuse, R29 ;  /* 0x0000001d088a7220 */ /* 0x040fe20000410000 */
[-C--:B------:R-:W-:Y:S01]  /*5710*/  FMUL.FTZ R136, R125, R147.reuse ;  /* 0x000000937d887220 */ /* 0x080fe20000410000 */
[-C--:B------:R-:W-:Y:S01]  /*5720*/  FMUL.FTZ R140, R8, R28.reuse ;  /* 0x0000001c088c7220 */ /* 0x080fe20000410000 */
[----:B------:R-:W-:Y:S01]  /*5730*/  FFMA.FTZ R8, R124, R147, R9 ;  /* 0x000000937c087223 */ /* 0x000fe20000010009 */
[----:B------:R-:W-:Y:S01]  /*5740*/  SHF.L.U32 R19, R19, 0x10, RZ ;  /* 0x0000001013137819 */ /* 0x000fe200000006ff */
[----:B------:R-:W-:Y:S01]  /*5750*/  FMUL.FTZ R153, R142, R29 ;  /* 0x0000001d8e997220 */ /* 0x000fe20000410000 */
[----:B------:R-:W-:Y:S01]  /*5760*/  FFMA.FTZ R136, R124, R123, -R136 ;  /* 0x0000007b7c887223 */ /* 0x000fe20000010888 */
[----:B------:R-:W-:Y:S01]  /*5770*/  FADD.FTZ R124, RZ, R8 ;  /* 0x00000008ff7c7221 */ /* 0x000fe20000010000 */
[----:B------:R-:W-:Y:S01]  /*5780*/  ISETP.NE.AND P0, PT, R34, RZ, PT ;  /* 0x000000ff2200720c */ /* 0x000fe20003f05270 */
[-C--:B------:R-:W-:Y:S01]  /*5790*/  FMUL.FTZ R142, R142, R28.reuse ;  /* 0x0000001c8e8e7220 */ /* 0x080fe20000410000 */
[-C--:B------:R-:W-:Y:S01]  /*57a0*/  FFMA.FTZ R122, R146, R28.reuse, -R153 ;  /* 0x0000001c927a7223 */ /* 0x080fe20000010899 */
[----:B------:R-:W-:Y:S01]  /*57b0*/  FFMA.FTZ R28, R19, R28, -R138 ;  /* 0x0000001c131c7223 */ /* 0x000fe2000001088a */
[----:B------:R-:W-:Y:S01]  /*57c0*/  FADD.FTZ R136, R77, R136 ;  /* 0x000000884d887221 */ /* 0x000fe20000010000 */
[----:B------:R-:W-:Y:S01]  /*57d0*/  FMUL.FTZ R9, R21, R7 ;  /* 0x0000000715097220 */ /* 0x000fe20000410000 */
[----:B------:R-:W-:Y:S01]  /*57e0*/  FMUL.FTZ R138, R126, R124 ;  /* 0x0000007c7e8a7220 */ /* 0x000fe20000410000 */
[-C--:B------:R-:W-:Y:S01]  /*57f0*/  FFMA.FTZ R146, R146, R29.reuse, R142 ;  /* 0x0000001d92927223 */ /* 0x080fe2000001008e */
[----:B------:R-:W-:Y:S01]  /*5800*/  FFMA.FTZ R19, R19, R29, R140 ;  /* 0x0000001d13137223 */ /* 0x000fe2000001008c */
[----:B------:R-:W-:Y:S01]  /*5810*/  FMUL.FTZ R125, R126, R136 ;  /* 0x000000887e7d7220 */ /* 0x000fe20000410000 */
[CC--:B------:R-:W-:Y:S01]  /*5820*/  FFMA.FTZ R29, R20.reuse, R6.reuse, -R9 ;  /* 0x00000006141d7223 */ /* 0x0c0fe20000010809 */
[----:B------:R-:W-:Y:S01]  /*5830*/  FMUL.FTZ R8, R21, R6 ;  /* 0x0000000615087220 */ /* 0x000fe20000410000 */
[----:B------:R-:W-:Y:S01]  /*5840*/  FFMA.FTZ R138, R127, R136, -R138 ;  /* 0x000000887f8a7223 */ /* 0x000fe2000001088a */
[C---:B------:R-:W-:Y:S01]  /*5850*/  FMUL.FTZ R6, R21.reuse, R4 ;  /* 0x0000000415067220 */ /* 0x040fe20000410000 */
[----:B------:R-:W-:Y:S01]  /*5860*/  FMUL.FTZ R9, R21, R5 ;  /* 0x0000000515097220 */ /* 0x000fe20000410000 */
[----:B------:R-:W-:Y:S01]  /*5870*/  FFMA.FTZ R125, R127, R124, R125 ;  /* 0x0000007c7f7d7223 */ /* 0x000fe2000001007d */
[----:B------:R-:W-:Y:S01]  /*5880*/  FADD.FTZ R21, R79, R138 ;  /* 0x0000008a4f157221 */ /* 0x000fe20000010000 */
[C---:B------:R-:W-:Y:S01]  /*5890*/  FFMA.FTZ R8, R20.reuse, R7, R8 ;  /* 0x0000000714087223 */ /* 0x040fe20000010008 */
[----:B------:R-:W-:Y:S01]  /*58a0*/  FFMA.FTZ R5, R20, R5, R6 ;  /* 0x0000000514057223 */ /* 0x000fe20000010006 */
[----:B------:R-:W-:Y:S01]  /*58b0*/  BSSY B0, `(.L_x_1793) ;  /* 0x0000017000007945 */ /* 0x000fe20003800000 */
[----:B------:R-:W-:Y:S01]  /*58c0*/  FADD.FTZ R6, R22, R29 ;  /* 0x0000001d16067221 */ /* 0x000fe20000010000 */
[----:B------:R-:W-:Y:S01]  /*58d0*/  FADD.FTZ R29, RZ, R125 ;  /* 0x0000007dff1d7221 */ /* 0x000fe20000010000 */
[----:B------:R-:W-:Y:S01]  /*58e0*/  FFMA.FTZ R4, R20, R4, -R9 ;  /* 0x0000000414047223 */ /* 0x000fe20000010809 */
        /* <DEDUP_REMOVED lines=19> */
.L_x_1794:
[----:B------:R-:W-:Y:S05]  /*5a20*/  BSYNC B0 ;  /* 0x0000000000007941 */ /* 0x000fea0003800000 */
.L_x_1793:
[-C--:B------:R-:W-:Y:S01]  /*5a30*/  FMUL.FTZ R96, R96, R29.reuse ;  /* 0x0000001d60607220 */ /* 0x080fe20000410000 */
[----:B-1----:R-:W-:Y:S01]  /*5a40*/  FFMA.FTZ R5, R0, R29, R125 ;  /* 0x0000001d00057223 */ /* 0x002fe2000001007d */
[----:B------:R-:W-:Y:S01]  /*5a50*/  FMUL.FTZ R130, R130, R13 ;  /* 0x0000000d82827220 */ /* 0x000fe20000410000 */
[----:B------:R-:W-:Y:S01]  /*5a60*/  FMUL.FTZ R128, R128, R15 ;  /* 0x0000000f80807220 */ /* 0x000fe20000410000 */
[----:B------:R-:W-:Y:S01]  /*5a70*/  FFMA.FTZ R96, R0, R21, -R96 ;  /* 0x0000001500607223 */ /* 0x000fe20000010860 */
[----:B------:R-:W-:Y:S01]  /*5a80*/  FADD.FTZ R5, RZ, R5 ;  /* 0x00000005ff057221 */ /* 0x000fe20000010000 */
[----:B------:R-:W-:Y:S01]  /*5a90*/  FFMA.FTZ R129, R129, R14, -R130 ;  /* 0x0000000e81817223 */ /* 0x000fe20000010882 */
[----:B------:R-:W-:Y:S01]  /*5aa0*/  FFMA.FTZ R16, R119, R16, -R128 ;  /* 0x0000001077107223 */ /* 0x000fe20000010880 */
[----:B------:R-:W-:Y:S01]  /*5ab0*/  FADD.FTZ R7, R81, R96 ;  /* 0x0000006051077221 */ /* 0x000fe20000010000 */
[----:B------:R-:W-:Y:S01]  /*5ac0*/  FMUL.FTZ R9, R99, R5 ;  /* 0x0000000563097220 */ /* 0x000fe20000410000 */
[----:B------:R-:W-:Y:S01]  /*5ad0*/  FMUL.FTZ R10, R147, R10 ;  /* 0x0000000a930a7220 */ /* 0x000fe20000410000 */
[----:B------:R-:W-:Y:S01]  /*5ae0*/  FFMA.FTZ R47, R16, 2, R47 ;  /* 0x40000000102f7823 */ /* 0x000fe2000001002f */
[-C--:B------:R-:W-:Y:S01]  /*5af0*/  FMUL.FTZ R4, R99, R7.reuse ;  /* 0x0000000763047220 */ /* 0x080fe20000410000 */
[C---:B------:R-:W-:Y:S01]  /*5b00*/  FFMA.FTZ R0, R98.reuse, R7, -R9 ;  /* 0x0000000762007223 */ /* 0x040fe20000010809 */
[----:B------:R-:W-:Y:S01]  /*5b10*/  FFMA.FTZ R10, R123, R112, -R10 ;  /* 0x000000707b0a7223 */ /* 0x000fe2000001080a */
[----:B------:R-:W-:Y:S01]  /*5b20*/  FMUL.FTZ R12, R29, R12 ;  /* 0x0000000c1d0c7220 */ /* 0x000fe20000410000 */
[----:B------:R-:W-:Y:S01]  /*5b30*/  FFMA.FTZ R4, R98, R5, R4 ;  /* 0x0000000562047223 */ /* 0x000fe20000010004 */
[----:B------:R-:W-:Y:S01]  /*5b40*/  FADD.FTZ R8, R83, R0 ;  /* 0x0000000053087221 */ /* 0x000fe20000010000 */
[----:B------:R-:W-:Y:S01]  /*5b50*/  FFMA.FTZ R53, R10, 2, R53 ;  /* 0x400000000a357823 */ /* 0x000fe20000010035 */
[----:B------:R-:W-:Y:S01]  /*5b60*/  FMUL.FTZ R26, R5, R26 ;  /* 0x0000001a051a7220 */ /* 0x000fe20000410000 */
[----:B------:R-:W-:Y:S01]  /*5b70*/  FADD.FTZ R4, RZ, R4 ;  /* 0x00000004ff047221 */ /* 0x000fe20000010000 */
[----:B------:R-:W-:Y:S01]  /*5b80*/  FMUL.FTZ R9, R101, R8 ;  /* 0x0000000865097220 */ /* 0x000fe20000410000 */
[----:B------:R-:W-:Y:S01]  /*5b90*/  FFMA.FTZ R12, R21, R113, -R12 ;  /* 0x00000071150c7223 */ /* 0x000fe2000001080c */
[----:B------:R-:W-:Y:S01]  /*5ba0*/  IADD3 R97, R97, 0x1, RZ ;  /* 0x0000000161617810 */ /* 0x000fe20007ffe0ff */
[-C--:B------:R-:W-:Y:S01]  /*5bb0*/  FMUL.FTZ R101, R101, R4.reuse ;  /* 0x0000000465657220 */ /* 0x080fe20000410000 */
[----:B------:R-:W-:Y:S01]  /*5bc0*/  FFMA.FTZ R9, R100, R4, R9 ;  /* 0x0000000464097223 */ /* 0x000fe20000010009 */
[----:B------:R-:W-:Y:S01]  /*5bd0*/  FFMA.FTZ R55, R12, 2, R55 ;  /* 0x400000000c377823 */ /* 0x000fe20000010037 */
[----:B------:R-:W-:Y:S01]  /*5be0*/  FMUL.FTZ R4, R4, R133 ;  /* 0x0000008504047220 */ /* 0x000fe20000410000 */
[----:B------:R-:W-:Y:S01]  /*5bf0*/  FFMA.FTZ R100, R100, R8, -R101 ;  /* 0x0000000864647223 */ /* 0x000fe20000010865 */
[----:B------:R-:W-:Y:S01]  /*5c00*/  FADD.FTZ R6, RZ, R9 ;  /* 0x00000009ff067221 */ /* 0x000fe20000010000 */
[----:B------:R-:W-:Y:S01]  /*5c10*/  ISETP.GE.AND P0, PT, R97, UR24, PT ;  /* 0x0000001861007c0c */ /* 0x000fe2000bf06270 */
[----:B------:R-:W-:Y:S01]  /*5c20*/  FFMA.FTZ R4, R8, R115, -R4 ;  /* 0x0000007308047223 */ /* 0x000fe20000010804 */
[----:B------:R-:W-:Y:S01]  /*5c30*/  FADD.FTZ R13, R85, R100 ;  /* 0x00000064550d7221 */ /* 0x000fe20000010000 */
[C---:B------:R-:W-:Y:S01]  /*5c40*/  FMUL.FTZ R9, R103.reuse, R6 ;  /* 0x0000000667097220 */ /* 0x040fe20000410000 */
[----:B------:R-:W-:Y:S01]  /*5c50*/  FMUL.FTZ R114, R114, R17 ;  /* 0x0000001172727220 */ /* 0x000fe20000410000 */
[----:B------:R-:W-:Y:S01]  /*5c60*/  FFMA.FTZ R57, R4, 2, R57 ;  /* 0x4000000004397823 */ /* 0x000fe20000010039 */
[-C--:B------:R-:W-:Y:S01]  /*5c70*/  FMUL.FTZ R103, R103, R13.reuse ;  /* 0x0000000d67677220 */ /* 0x080fe20000410000 */
[C---:B------:R-:W-:Y:S01]  /*5c80*/  FFMA.FTZ R0, R102.reuse, R13, -R9 ;  /* 0x0000000d66007223 */ /* 0x040fe20000010809 */
[----:B------:R-:W-:Y:S01]  /*5c90*/  FMUL.FTZ R148, R145, R148 ;  /* 0x0000009491947220 */ /* 0x000fe20000410000 */
[----:B------:R-:W-:Y:S01]  /*5ca0*/  FMUL.FTZ R149, R149, R144 ;  /* 0x0000009095957220 */ /* 0x000fe20000410000 */
[----:B------:R-:W-:Y:S01]  /*5cb0*/  FFMA.FTZ R103, R102, R6, R103 ;  /* 0x0000000666677223 */ /* 0x000fe20000010067 */
[----:B------:R-:W-:Y:S01]  /*5cc0*/  FADD.FTZ R14, R87, R0 ;  /* 0x00000000570e7221 */ /* 0x000fe20000010000 */
[----:B------:R-:W-:Y:S01]  /*5cd0*/  FMUL.FTZ R120, R120, R139 ;  /* 0x0000008b78787220 */ /* 0x000fe20000410000 */
[----:B------:R-:W-:Y:S01]  /*5ce0*/  FMUL.FTZ R11, R124, R11 ;  /* 0x0000000b7c0b7220 */ /* 0x000fe20000410000 */
[----:B------:R-:W-:Y:S01]  /*5cf0*/  FADD.FTZ R16, RZ, R103 ;  /* 0x00000067ff107221 */ /* 0x000fe20000010000 */
[----:B------:R-:W-:Y:S01]  /*5d00*/  FMUL.FTZ R9, R105, R14 ;  /* 0x0000000e69097220 */ /* 0x000fe20000410000 */
[----:B------:R-:W-:Y:S01]  /*5d10*/  FMUL.FTZ R6, R6, R135 ;  /* 0x0000008706067220 */ /* 0x000fe20000410000 */
[----:B------:R-:W-:Y:S01]  /*5d20*/  FFMA.FTZ R18, R27, R18, -R114 ;  /* 0x000000121b127223 */ /* 0x000fe20000010872 */
[-C--:B------:R-:W-:Y:S01]  /*5d30*/  FMUL.FTZ R105, R105, R16.reuse ;  /* 0x0000001069697220 */ /* 0x080fe20000410000 */
[----:B------:R-:W-:Y:S01]  /*5d40*/  FFMA.FTZ R9, R104, R16, R9 ;  /* 0x0000001068097223 */ /* 0x000fe20000010009 */
[----:B------:R-:W-:Y:S01]  /*5d50*/  FFMA.FTZ R143, R143, R24, -R148 ;  /* 0x000000188f8f7223 */ /* 0x000fe20000010894 */
[----:B------:R-:W-:Y:S01]  /*5d60*/  FFMA.FTZ R118, R118, R25, -R149 ;  /* 0x0000001976767223 */ /* 0x000fe20000010895 */
[----:B------:R-:W-:Y:S01]  /*5d70*/  FFMA.FTZ R104, R104, R14, -R105 ;  /* 0x0000000e68687223 */ /* 0x000fe20000010869 */
[----:B------:R-:W-:Y:S01]  /*5d80*/  FADD.FTZ R10, RZ, R9 ;  /* 0x00000009ff0a7221 */ /* 0x000fe20000010000 */
[----:B------:R-:W-:Y:S01]  /*5d90*/  FFMA.FTZ R151, R151, R110, -R120 ;  /* 0x0000006e97977223 */ /* 0x000fe20000010878 */
[----:B------:R-:W-:Y:S01]  /*5da0*/  FFMA.FTZ R11, R136, R111, -R11 ;  /* 0x0000006f880b7223 */ /* 0x000fe2000001080b */
[----:B------:R-:W-:Y:S01]  /*5db0*/  FADD.FTZ R104, R89, R104 ;  /* 0x0000006859687221 */ /* 0x000fe20000010000 */
[----:B------:R-:W-:Y:S01]  /*5dc0*/  FMUL.FTZ R5, R107, R10 ;  /* 0x0000000a6b057220 */ /* 0x000fe20000410000 */
[----:B------:R-:W-:Y:S01]  /*5dd0*/  FMUL.FTZ R141, R10, R141 ;  /* 0x0000008d0a8d7220 */ /* 0x000fe20000410000 */
[----:B------:R-:W-:Y:S01]  /*5de0*/  FFMA.FTZ R7, R7, R116, -R26 ;  /* 0x0000007407077223 */ /* 0x000fe2000001081a */
[-C--:B------:R-:W-:Y:S01]  /*5df0*/  FMUL.FTZ R107, R107, R104.reuse ;  /* 0x000000686b6b7220 */ /* 0x080fe20000410000 */
[----:B------:R-:W-:Y:S01]  /*5e00*/  FFMA.FTZ R0, R106, R104, -R5 ;  /* 0x000000686a007223 */ /* 0x000fe20000010805 */
[----:B------:R-:W-:Y:S01]  /*5e10*/  FFMA.FTZ R117, R13, R117, -R6 ;  /* 0x000000750d757223 */ /* 0x000fe20000010806 */
[----:B------:R-:W-:Y:S01]  /*5e20*/  FFMA.FTZ R141, R104, R134, -R141 ;  /* 0x00000086688d7223 */ /* 0x000fe2000001088d */
[----:B------:R-:W-:Y:S01]  /*5e30*/  FFMA.FTZ R107, R106, R10, R107 ;  /* 0x0000000a6a6b7223 */ /* 0x000fe2000001006b */
[----:B------:R-:W-:Y:S01]  /*5e40*/  FADD.FTZ R12, R91, R0 ;  /* 0x000000005b0c7221 */ /* 0x000fe20000010000 */
[----:B------:R-:W-:Y:S01]  /*5e50*/  FMUL.FTZ R0, R16, R137 ;  /* 0x0000008910007220 */ /* 0x000fe20000410000 */
[----:B------:R-:W-:Y:S01]  /*5e60*/  FFMA.FTZ R78, R129, 2, R78 ;  /* 0x40000000814e7823 */ /* 0x000fe2000001004e */
[----:B------:R-:W-:Y:S01]  /*5e70*/  FADD.FTZ R107, RZ, R107 ;  /* 0x0000006bff6b7221 */ /* 0x000fe20000010000 */
[C---:B------:R-:W-:Y:S01]  /*5e80*/  FMUL.FTZ R5, R109.reuse, R12 ;  /* 0x0000000c6d057220 */ /* 0x040fe20000410000 */
[----:B------:R-:W-:Y:S01]  /*5e90*/  FFMA.FTZ R0, R14, R121, -R0 ;  /* 0x000000790e007223 */ /* 0x000fe20000010800 */
[----:B------:R-:W-:Y:S01]  /*5ea0*/  FFMA.FTZ R49, R18, 2, R49 ;  /* 0x4000000012317823 */ /* 0x000fe20000010031 */
[-C--:B------:R-:W-:Y:S01]  /*5eb0*/  FMUL.FTZ R109, R109, R107.reuse ;  /* 0x0000006b6d6d7220 */ /* 0x080fe20000410000 */
[C---:B------:R-:W-:Y:S01]  /*5ec0*/  FFMA.FTZ R4, R108.reuse, R107, R5 ;  /* 0x0000006b6c047223 */ /* 0x040fe20000010005 */
        /* <DEDUP_REMOVED lines=18> */
.L_x_1792:
        /* <DEDUP_REMOVED lines=12> */
[----:B------:R-:W-:Y:S02]  /*60b0*/  LEA R6, R131, UR5, 0x5 ;  /* 0x0000000583067c11 */ /* 0x000fe4000f8e28ff */
[----:B------:R-:W-:-:S02]  /*60c0*/  F2FP.BF16.F32.PACK_AB R88, R86, R55 ;  /* 0x000000375658723e */ /* 0x000fc400000010ff */
[----:B------:R-:W-:Y:S02]  /*60d0*/  IADD3 R44, P1, R44, 0x800, RZ ;  /* 0x000008002c2c7810 */ /* 0x000fe40007f3e0ff */
[----:B------:R-:W-:Y:S02]  /*60e0*/  IADD3 R40, P2, R40, 0x400, RZ ;  /* 0x0000040028287810 */ /* 0x000fe40007f5e0ff */
[----:B------:R-:W-:Y:S01]  /*60f0*/  IADD3 R42, P3, R42, 0x400, RZ ;  /* 0x000004002a2a7810 */ /* 0x000fe20007f7e0ff */
[----:B------:R-:W-:Y:S01]  /*6100*/  STS.128 [R6], R80 ;  /* 0x0000005006007388 */ /* 0x000fe20000000c00 */
[----:B------:R-:W-:Y:S02]  /*6110*/  IADD3.X R45, RZ, R45, RZ, P1, !PT ;  /* 0x0000002dff2d7210 */ /* 0x000fe40000ffe4ff */
[----:B------:R-:W-:Y:S01]  /*6120*/  IADD3.X R41, RZ, R41, RZ, P2, !PT ;  /* 0x00000029ff297210 */ /* 0x000fe200017fe4ff */
[----:B------:R-:W-:Y:S01]  /*6130*/  STS.128 [R6+0x10], R88 ;  /* 0x0000105806007388 */ /* 0x000fe20000000c00 */
[----:B------:R-:W-:-:S03]  /*6140*/  NOP ;  /* 0x0000000000007918 */ /* 0x000fc60000000000 */
[----:B------:R-:W1:Y:S01]  /*6150*/  LDS.128 R8, [R36] ;  /* 0x0000000024087984 */ /* 0x000e620000000c00 */
[-C--:B0-----:R-:W-:Y:S01]  /*6160*/  IMAD R0, R37, R4.reuse, RZ ;  /* 0x0000000425007224 */ /* 0x081fe200078e02ff */
[----:B------:R-:W-:Y:S01]  /*6170*/  IADD3.X R43, RZ, R43, RZ, P3, !PT ;  /* 0x0000002bff2b7210 */ /* 0x000fe20001ffe4ff */
[C---:B------:R-:W-:Y:S01]  /*6180*/  IMAD.WIDE.U32 R2, R35.reuse, R4, UR6 ;  /* 0x0000000623027e25 */ /* 0x040fe2000f8e0004 */
[----:B------:R-:W0:Y:S01]  /*6190*/  LDS.128 R12, [R36+0x200] ;  /* 0x00020000240c7984 */ /* 0x000e220000000c00 */
[----:B------:R-:W-:Y:S02]  /*61a0*/  ULDC.64 UR6, c[0x0][0x2b8] ;  /* 0x0000ae0000067ab9 */ /* 0x000fe40000000a00 */
[----:B------:R-:W-:Y:S02]  /*61b0*/  IMAD R5, R35, R5, R0 ;  /* 0x0000000523057224 */ /* 0x000fe400078e0200 */
[----:B------:R-:W2:Y:S03]  /*61c0*/  LDC R0, c[0x0][0x224] ;  /* 0x00008900ff007b82 */ /* 0x000ea60000000800 */
        /* <DEDUP_REMOVED lines=8> */
[----:B--2---:R-:W-:Y:S01]  /*6250*/  ISETP.LE.AND P0, PT, R0, UR4, PT ;  /* 0x0000000400007c0c */ /* 0x004fe2000bf03270 */
[----:B------:R-:W-:-:S05]  /*6260*/  IMAD.WIDE R2, R38, 0x10, R4 ;  /* 0x0000001026027825 */ /* 0x000fca00078e0204 */
[----:B-1----:R1:W-:Y:S04]  /*6270*/  STG.E.128 desc[UR8][R2.64], R8 ;  /* 0x0000000802007986 */ /* 0x0023e8000c101d08 */
[----:B0-----:R1:W-:Y:S03]  /*6280*/  STG.E.128 desc[UR8][R2.64+0x200], R12 ;  /* 0x0002000c02007986 */ /* 0x0013e6000c101d08 */
[----:B------:R-:W-:Y:S05]  /*6290*/  @!P0 BRA `(.L_x_1796) ;  /* 0xffffffa000e88947 */ /* 0x000fea000383ffff */
[----:B------:R-:W-:Y:S05]  /*62a0*/  EXIT ;  /* 0x000000000000794d */ /* 0x000fea0003800000 */
.L_x_1797:
        /* <DEDUP_REMOVED lines=13> */
.L_x_5202:


//--------------------- .text._Z25selective_scan_fwd_kernelI32Selective_Scan_fwd_kernel_traitsILi32ELi16ELi1ELb1ELb0ELb1ELb1EN3c108BFloat16ENS1_7complexIfEEEEv13SSMParamsBase --------------------------
	.section	.text._Z25selective_scan_fwd_kernelI32Selective_Scan_fwd_kernel_traitsILi32ELi16ELi1ELb1ELb0ELb1ELb1EN3c108BFloat16ENS1_7complexIfEEEEv13SSMParamsBase,"ax",@progbits
	.align	128
        .global         _Z25selective_scan_fwd_kernelI32Selective_Scan_fwd_kernel_traitsILi32ELi16ELi1ELb1ELb0ELb1ELb1EN3c108BFloat16ENS1_7complexIfEEEEv13SSMParamsBase
        .type           _Z25selective_scan_fwd_kernelI32Selective_Scan_fwd_kernel_traitsILi32ELi16ELi1ELb1ELb0ELb1ELb1EN3c108BFloat16ENS1_7complexIfEEEEv13SSMParamsBase,@function
        .size           _Z25selective_scan_fwd_kernelI32Selective_Scan_fwd_kernel_traitsILi32ELi16ELi1ELb1ELb0ELb1ELb1EN3c108BFloat16ENS1_7complexIfEEEEv13SSMParamsBase,(.L_x_5203 - _Z25selective_scan_fwd_kernelI32Selective_Scan_fwd_kernel_traitsILi32ELi16ELi1ELb1ELb0ELb1ELb1EN3c108BFloat16ENS1_7complexIfEEEEv13SSMParamsBase)
        .other          _Z25selective_scan_fwd_kernelI32Selective_Scan_fwd_kernel_traitsILi32ELi16ELi1ELb1ELb0ELb1ELb1EN3c108BFloat16ENS1_7complexIfEEEEv13SSMParamsBase,@"STO_CUDA_ENTRY STV_DEFAULT"
_Z25selective_scan_fwd_kernelI32Selective_Scan_fwd_kernel_traitsILi32ELi16ELi1ELb1ELb0ELb1ELb1EN3c108BFloat16ENS1_7complexIfEEEEv13SSMParamsBase:
.text._Z25selective_scan_fwd_kernelI32Selective_Scan_fwd_kernel_traitsILi32ELi16ELi1ELb1ELb0ELb1ELb1EN3c108BFloat16ENS1_7complexIfEEEEv13SSMParamsBase:
        /* <DEDUP_REMOVED lines=100> */
.L_x_1834:
[----:B------:R-:W-:Y:S01]  /*0640*/  BAR.SYNC.DEFER_BLOCKING 0x0 ;  /* 0x0000000000007b1d */ /* 0x000fe20000010000 */
[----:B0-----:R-:W-:-:S05]  /*0650*/  IMAD.WIDE R2, R38, 0x10, R40 ;  /* 0x0000001026027825 */ /* 0x001fca00078e0228 */
        /* <DEDUP_REMOVED lines=78> */
.L_x_1799:
[----:B------:R-:W-:Y:S05]  /*0b40*/  BSYNC B0 ;  /* 0x0000000000007941 */ /* 0x000fea0003800000 */
.L_x_1798:
        /* <DEDUP_REMOVED lines=42> */
.L_x_1801:
[----:B------:R-:W-:Y:S05]  /*0df0*/  BSYNC B0 ;  /* 0x0000000000007941 */ /* 0x000fea0003800000 */
.L_x_1800:
        /* <DEDUP_REMOVED lines=40> */
.L_x_1803:
[----:B------:R-:W-:Y:S05]  /*1080*/  BSYNC B0 ;  /* 0x0000000000007941 */ /* 0x000fea0003800000 */
.L_x_1802:
        /* <DEDUP_REMOVED lines=42> */
.L_x_1805:
[----:B------:R-:W-:Y:S05]  /*1330*/  BSYNC B0 ;  /* 0x0000000000007941 */ /* 0x000fea0003800000 */
.L_x_1804:
        /* <DEDUP_REMOVED lines=40> */
.L_x_1807:
[----:B------:R-:W-:Y:S05]  /*15c0*/  BSYNC B0 ;  /* 0x0000000000007941 */ /* 0x000fea0003800000 */
.L_x_1806:
        /* <DEDUP_REMOVED lines=42> */
.L_x_1809:
[----:B------:R-:W-:Y:S05]  /*1870*/  BSYNC B0 ;  /* 0x0000000000007941 */ /* 0x000fea0003800000 */
.L_x_1808:
        /* <DEDUP_REMOVED lines=41> */
.L_x_1811:
[----:B------:R-:W-:Y:S05]  /*1b10*/  BSYNC B0 ;  /* 0x0000000000007941 */ /* 0x000fea0003800000 */
.L_x_1810:
        /* <DEDUP_REMOVED lines=42> */
.L_x_1813:
[----:B------:R-:W-:Y:S05]  /*1dc0*/  BSYNC B0 ;  /* 0x0000000000007941 */ /* 0x000fea0003800000 */
.L_x_1812:
        /* <DEDUP_REMOVED lines=42> */
.L_x_1815:
[----:B------:R-:W-:Y:S05]  /*2070*/  BSYNC B0 ;  /* 0x0000000000007941 */ /* 0x000fea0003800000 */
.L_x_1814:
        /* <DEDUP_REMOVED lines=40> */
.L_x_1817:
[----:B------:R-:W-:Y:S05]  /*2300*/  BSYNC B0 ;  /* 0x0000000000007941 */ /* 0x000fea0003800000 */
.L_x_1816:
        /* <DEDUP_REMOVED lines=44> */
.L_x_1819:
[----:B------:R-:W-:Y:S05]  /*25d0*/  BSYNC B0 ;  /* 0x0000000000007941 */ /* 0x000fea0003800000 */
.L_x_1818:
        /* <DEDUP_REMOVED lines=33> */
.L_x_1821:
[----:B------:R-:W-:Y:S05]  /*27f0*/  BSYNC B0 ;  /* 0x0000000000007941 */ /* 0x000fea0003800000 */
.L_x_1820:
        /* <DEDUP_REMOVED lines=33> */
.L_x_1823:
[----:B------:R-:W-:Y:S05]  /*2a10*/  BSYNC B0 ;  /* 0x0000000000007941 */ /* 0x000fea0003800000 */
.L_x_1822:
        /* <DEDUP_REMOVED lines=33> */
.L_x_1825:
[----:B------:R-:W-:Y:S05]  /*2c30*/  BSYNC B0 ;  /* 0x0000000000007941 */ /* 0x000fea0003800000 */
.L_x_1824:
        /* <DEDUP_REMOVED lines=33> */
.L_x_1827:
[----:B------:R-:W-:Y:S05]  /*2e50*/  BSYNC B0 ;  /* 0x0000000000007941 */ /* 0x000fea0003800000 */
.L_x_1826:
        /* <DEDUP_REMOVED lines=33> */
.L_x_1829:
[----:B------:R-:W-:Y:S05]  /*3070*/  BSYNC B0 ;  /* 0x0000000000007941 */ /* 0x000fea0003800000 */
.L_x_1828:
        /* <DEDUP_REMOVED lines=33> */
.L_x_1833:
        /* <DEDUP_REMOVED lines=633> */
.L_x_1832:
[----:B------:R-:W-:Y:S05]  /*5a20*/  BSYNC B0 ;  /* 0x0000000000007941 */ /* 0x000fea0003800000 */
.L_x_1831:
        /* <DEDUP_REMOVED lines=92> */
.L_x_1830:
[----:B------:R-:W-:Y:S01]  /*5ff0*/  BAR.SYNC.DEFER_BLOCKING 0x0 ;  /* 0x0000000000007b1d */ /* 0x000fe20000010000 */
[----:B------:R-:W-:Y:S01]  /*6000*/  LEA R0, R131, UR5, 0x5 ;  /* 0x0000000583007c11 */ /* 0x000fe2000f8e28ff */
[----:B------:R-:W-:Y:S01]  /*6010*/  USHF.L.U32 UR6, UR4, 0x9, URZ ;  /* 0x0000000904067899 */ /* 0x000fe2000800063f */
[----:B------:R-:W-:Y:S02]  /*6020*/  F2FP.BF16.F32.PACK_AB R15, R84, R53 ;  /* 0x00000035540f723e */ /* 0x000fe400000010ff */
        /* <DEDUP_REMOVED lines=11> */
[----:B------:R-:W-:Y:S01]  /*60e0*/  F2FP.BF16.F32.PACK_AB R16, R86, R55 ;  /* 0x000000375610723e */ /* 0x000fe200000010ff */
[----:B------:R2:W-:Y:S04]  /*60f0*/  STS.128 [R0], R12 ;  /* 0x0000000c00007388 */ /* 0x0005e80000000c00 */
[----:B------:R3:W-:Y:S01]  /*6100*/  STS.128 [R0+0x10], R16 ;  /* 0x0000101000007388 */ /* 0x0007e20000000c00 */
[----:B------:R-:W-:-:S03]  /*6110*/  NOP ;  /* 0x0000000000007918 */ /* 0x000fc60000000000 */
[----:B------:R-:W4:Y:S01]  /*6120*/  LDS.128 R8, [R36] ;  /* 0x0000000024087984 */ /* 0x000f220000000c00 */
[C---:B0-----:R-:W-:Y:S02]  /*6130*/  IMAD R2, R37.reuse, R22, RZ ;  /* 0x0000001625027224 */ /* 0x041fe400078e02ff */
[----:B-1----:R-:W-:Y:S01]  /*6140*/  IMAD R20, R37, R24, RZ ;  /* 0x0000001825147224 */ /* 0x002fe200078e02ff */
[----:B------:R-:W0:Y:S01]  /*6150*/  LDS.128 R4, [R36+0x200] ;  /* 0x0002000024047984 */ /* 0x000e220000000c00 */
[C---:B------:R-:W-:Y:S02]  /*6160*/  IMAD R21, R35.reuse, R23, R2 ;  /* 0x0000001723157224 */ /* 0x040fe400078e0202 */
[----:B------:R-:W-:-:S04]  /*6170*/  IMAD.WIDE.U32 R2, R35, R22, UR6 ;  /* 0x0000000623027e25 */ /* 0x000fc8000f8e0016 */
[----:B------:R-:W-:Y:S01]  /*6180*/  IMAD R23, R35, R25, R20 ;  /* 0x0000001923177224 */ /* 0x000fe200078e0214 */
[----:B------:R-:W-:Y:S01]  /*6190*/  IADD3 R3, R3, R21, RZ ;  /* 0x0000001503037210 */ /* 0x000fe20007ffe0ff */
[----:B--2---:R-:W-:-:S04]  /*61a0*/  IMAD.WIDE.U32 R12, R35, R24, UR6 ;  /* 0x00000006230c7e25 */ /* 0x004fc8000f8e0018 */
[----:B------:R-:W-:Y:S01]  /*61b0*/  IMAD R15, R31, UR10, RZ ;  /* 0x0000000a1f0f7c24 */ /* 0x000fe2000f8e02ff */
[----:B------:R-:W-:Y:S01]  /*61c0*/  IADD3 R13, R13, R23, RZ ;  /* 0x000000170d0d7210 */ /* 0x000fe20007ffe0ff */
[----:B---3--:R-:W-:Y:S02]  /*61d0*/  IMAD R19, R31, UR12, RZ ;  /* 0x0000000c1f137c24 */ /* 0x008fe4000f8e02ff */
[C---:B------:R-:W-:Y:S02]  /*61e0*/  IMAD R17, R30.reuse, UR11, R15 ;  /* 0x0000000b1e117c24 */ /* 0x040fe4000f8e020f */
[----:B------:R-:W-:Y:S01]  /*61f0*/  IMAD.WIDE.U32 R2, R30, UR10, R2 ;  /* 0x0000000a1e027c25 */ /* 0x000fe2000f8e0002 */
[----:B------:R-:W-:-:S03]  /*6200*/  ULDC.64 UR10, c[0x0][0x308] ;  /* 0x0000c200000a7ab9 */ /* 0x000fc60000000a00 */
[C---:B------:R-:W-:Y:S02]  /*6210*/  IMAD R19, R30.reuse, UR13, R19 ;  /* 0x0000000d1e137c24 */ /* 0x040fe4000f8e0213 */
[----:B------:R-:W-:Y:S01]  /*6220*/  IMAD.WIDE.U32 R14, R30, UR12, R12 ;  /* 0x0000000c1e0e7c25 */ /* 0x000fe2000f8e000c */
[----:B------:R-:W-:Y:S01]  /*6230*/  IADD3 R13, R3, R17, RZ ;  /* 0x00000011030d7210 */ /* 0x000fe20007ffe0ff */
[----:B------:R-:W-:Y:S01]  /*6240*/  ULDC.64 UR12, c[0x0][0x318] ;  /* 0x0000c600000c7ab9 */ /* 0x000fe20000000a00 */
[----:B------:R-:W-:Y:S02]  /*6250*/  LEA R12, P0, R2, UR10, 0x1 ;  /* 0x0000000a020c7c11 */ /* 0x000fe4000f8008ff */
[----:B------:R-:W-:Y:S02]  /*6260*/  IADD3 R3, R15, R19, RZ ;  /* 0x000000130f037210 */ /* 0x000fe40007ffe0ff */
[----:B------:R-:W-:Y:S02]  /*6270*/  LEA R20, P1, R14, UR12, 0x1 ;  /* 0x0000000c0e147c11 */ /* 0x000fe4000f8208ff */
[----:B------:R-:W-:-:S02]  /*6280*/  LEA.HI.X R13, R2, UR11, R13, 0x1, P0 ;  /* 0x0000000b020d7c11 */ /* 0x000fc400080f0c0d */
[----:B------:R-:W-:Y:S01]  /*6290*/  LEA.HI.X R21, R14, UR13, R3, 0x1, P1 ;  /* 0x0000000d0e157c11 */ /* 0x000fe200088f0c03 */
[----:B------:R-:W-:-:S04]  /*62a0*/  IMAD.WIDE R2, R38, 0x10, R12 ;  /* 0x0000001026027825 */ /* 0x000fc800078e020c */
[----:B------:R-:W-:Y:S01]  /*62b0*/  IMAD.WIDE R20, R38, 0x10, R20 ;  /* 0x0000001026147825 */ /* 0x000fe200078e0214 */
[----:B----4-:R-:W-:Y:S04]  /*62c0*/  STG.E.128 desc[UR8][R2.64], R8 ;  /* 0x0000000802007986 */ /* 0x010fe8000c101d08 */
[----:B0-----:R-:W-:Y:S01]  /*62d0*/  STG.E.128 desc[UR8][R2.64+0x200], R4 ;  /* 0x0002000402007986 */ /* 0x001fe2000c101d08 */
[----:B------:R-:W-:Y:S06]  /*62e0*/  BAR.SYNC.DEFER_BLOCKING 0x0 ;  /* 0x0000000000007b1d */ /* 0x000fec0000010000 */
[----:B------:R-:W2:Y:S04]  /*62f0*/  LDG.E.128 R24, desc[UR8][R20.64] ;  /* 0x0000000814187981 */ /* 0x000ea8000c1e1d00 */
[----:B------:R-:W3:Y:S01]  /*6300*/  LDG.E.128 R64, desc[UR8][R20.64+0x200] ;  /* 0x0002000814407981 */ /* 0x000ee2000c1e1d00 */
[----:B------:R-:W-:Y:S01]  /*6310*/  UIADD3 UR4, UR4, 0x1, URZ ;  /* 0x0000000104047890 */ /* 0x000fe2000fffe03f */
[----:B------:R-:W-:-:S02]  /*6320*/  IADD3 R44, P1, R44, 0x800, RZ ;  /* 0x000008002c2c7810 */ /* 0x000fc40007f3e0ff */
        /* <DEDUP_REMOVED lines=10> */
[C---:B0-----:R-:W-:Y:S02]  /*63d0*/  SHF.L.U32 R6, R18.reuse, 0x10, RZ ;  /* 0x0000001012067819 */ /* 0x041fe400000006ff */
[----:B------:R-:W-:Y:S02]  /*63e0*/  SHF.L.U32 R10, R19, 0x10, RZ ;  /* 0x00000010130a7819 */ /* 0x000fe400000006ff */
[----:B------:R-:W-:Y:S01]  /*63f0*/  PRMT R18, R18, 0x7632, R18 ;  /* 0x0000763212127816 */ /* 0x000fe20000000012 */
[----:B------:R-:W-:Y:S01]  /*6400*/  FMUL.FTZ R5, R6, -1.4426950216293334961 ;  /* 0xbfb8aa3b06057820 */ /* 0x000fe20000410000 */
[----:B-1----:R-:W-:Y:S01]  /*6410*/  SHF.L.U32 R24, R13, 0x10, RZ ;  /* 0x000000100d187819 */ /* 0x002fe200000006ff */
[----:B------:R-:W-:Y:S01]  /*6420*/  FMUL.FTZ R9, R10, -1.4426950216293334961 ;  /* 0xbfb8aa3b0a097820 */ /* 0x000fe20000410000 */
[----:B------:R-:W-:Y:S01]  /*6430*/  SHF.L.U32 R18, R18, 0x10, RZ ;  /* 0x0000001012127819 */ /* 0x000fe200000006ff */
[----:B------:R-:W0:Y:S01]  /*6440*/  MUFU.EX2 R7, R5 ;  /* 0x0000000500077308 */ /* 0x000e220000000800 */
[----:B------:R-:W-:Y:S01]  /*6450*/  PRMT R13, R12, 0x7632, R13 ;  /* 0x000076320c0d7816 */ /* 0x000fe2000000000d */
[----:B------:R-:W-:Y:S01]  /*6460*/  FMUL.FTZ R23, R24, -1.4426950216293334961 ;  /* 0xbfb8aa3b18177820 */ /* 0x000fe20000410000 */
[----:B------:R-:W-:-:S02]  /*6470*/  SHF.L.U32 R46, R15, 0x10, RZ ;  /* 0x000000100f2e7819 */ /* 0x000fc400000006ff */
[----:B------:R-:W-:Y:S02]  /*6480*/  SHF.L.U32 R27, R14, 0x10, RZ ;  /* 0x000000100e1b7819 */ /* 0x000fe400000006ff */
[----:B------:R-:W-:Y:S01]  /*6490*/  PRMT R14, R13, 0x7632, R14 ;  /* 0x000076320d0e7816 */ /* 0x000fe2000000000e */
[----:B------:R1:W2:Y:S01]  /*64a0*/  MUFU.EX2 R11, R9 ;  /* 0x00000009000b7308 */ /* 0x0002a20000000800 */
[----:B------:R-:W-:Y:S01]  /*64b0*/  FMUL.FTZ R29, R46, -1.4426950216293334961 ;  /* 0xbfb8aa3b2e1d7820 */ /* 0x000fe20000410000 */
[----:B------:R-:W-:Y:S01]  /*64c0*/  SHF.L.U32 R22, R16, 0x10, RZ ;  /* 0x0000001010167819 */ /* 0x000fe200000006ff */
[----:B------:R-:W-:Y:S01]  /*64d0*/  FMUL.FTZ R26, R27, -1.4426950216293334961 ;  /* 0xbfb8aa3b1b1a7820 */ /* 0x000fe20000410000 */
[C---:B------:R-:W-:Y:S02]  /*64e0*/  SHF.L.U32 R3, R17.reuse, 0x10, RZ ;  /* 0x0000001011037819 */ /* 0x040fe400000006ff */
[----:B------:R-:W-:Y:S01]  /*64f0*/  PRMT R15, R14, 0x7632, R15 ;  /* 0x000076320e0f7816 */ /* 0x000fe2000000000f */
[----:B------:R-:W-:Y:S01]  /*6500*/  FMUL.FTZ R8, R22, -1.4426950216293334961 ;  /* 0xbfb8aa3b16087820 */ /* 0x000fe20000410000 */
[----:B------:R-:W-:Y:S01]  /*6510*/  PRMT R16, R16, 0x7632, R16 ;  /* 0x0000763210107816 */ /* 0x000fe20000000010 */
[----:B-1----:R-:W-:Y:S01]  /*6520*/  FMUL.FTZ R9, R18, -1.4426950216293334961 ;  /* 0xbfb8aa3b12097820 */ /* 0x002fe20000410000 */
[----:B------:R-:W-:Y:S01]  /*6530*/  PRMT R17, R17, 0x7632, R17 ;  /* 0x0000763211117816 */ /* 0x000fe20000000011 */
[----:B------:R1:W3:Y:S01]  /*6540*/  MUFU.EX2 R48, R29 ;  /* 0x0000001d00307308 */ /* 0x0002e20000000800 */
[----:B------:R-:W-:Y:S01]  /*6550*/  PRMT R19, R19, 0x7632, R19 ;  /* 0x0000763213137816 */ /* 0x000fe20000000013 */
[----:B------:R-:W-:Y:S01]  /*6560*/  FMUL.FTZ R2, R3, -1.4426950216293334961 ;  /* 0xbfb8aa3b03027820 */ /* 0x000fe20000410000 */
[----:B------:R-:W-:Y:S01]  /*6570*/  SHF.L.U32 R16, R16, 0x10, RZ ;  /* 0x0000001010107819 */ /* 0x000fe200000006ff */
[----:B0-----:R-:W-:Y:S01]  /*6580*/  FADD.FTZ R7, R7, 1 ;  /* 0x3f80000007077421 */ /* 0x001fe20000010000 */
[----:B------:R-:W-:Y:S01]  /*6590*/  SHF.L.U32 R17, R17, 0x10, RZ ;  /* 0x0000001011117819 */ /* 0x000fe200000006ff */
[----:B--2---:R-:W-:Y:S01]  /*65a0*/  FADD.FTZ R11, R11, 1 ;  /* 0x3f8000000b0b7421 */ /* 0x004fe20000010000 */
[----:B------:R-:W-:Y:S01]  /*65b0*/  SHF.L.U32 R19, R19, 0x10, RZ ;  /* 0x0000001013137819 */ /* 0x000fe200000006ff */
[----:B------:R-:W0:Y:S01]  /*65c0*/  MUFU.EX2 R9, R9 ;  /* 0x0000000900097308 */ /* 0x000e220000000800 */
[----:B-1----:R-:W-:Y:S01]  /*65d0*/  PRMT R29, R15, 0x7632, R29 ;  /* 0x000076320f1d7816 */ /* 0x002fe2000000001d */
[----:B------:R-:W-:Y:S01]  /*65e0*/  FMUL.FTZ R5, R17, -1.4426950216293334961 ;  /* 0xbfb8aa3b11057820 */ /* 0x000fe20000410000 */
[----:B------:R-:W-:Y:S01]  /*65f0*/  SHF.L.U32 R20, R12, 0x10, RZ ;  /* 0x000000100c147819 */ /* 0x000fe200000006ff */
[----:B------:R-:W-:Y:S01]  /*6600*/  FMUL.FTZ R12, R19, -1.4426950216293334961 ;  /* 0xbfb8aa3b130c7820 */ /* 0x000fe20000410000 */
[----:B------:R-:W-:-:S02]  /*6610*/  SHF.L.U32 R50, R29, 0x10, RZ ;  /* 0x000000101d327819 */ /* 0x000fc400000006ff */
[----:B------:R-:W-:Y:S01]  /*6620*/  SHF.L.U32 R15, R15, 0x10, RZ ;  /* 0x000000100f0f7819 */ /* 0x000fe200000006ff */
[----:B------:R1:W2:Y:S01]  /*6630*/  MUFU.EX2 R28, R26 ;  /* 0x0000001a001c7308 */ /* 0x0002a20000000800 */
[----:B------:R-:W-:Y:S01]  /*6640*/  FMUL.FTZ R21, R20, -1.4426950216293334961 ;  /* 0xbfb8aa3b14157820 */ /* 0x000fe20000410000 */
[----:B------:R-:W-:Y:S01]  /*6650*/  FMUL.FTZ R52, R50, -1.4426950216293334961 ;  /* 0xbfb8aa3b32347820 */ /* 0x000fe20000410000 */
[----:B---3--:R-:W-:Y:S01]  /*6660*/  FADD.FTZ R48, R48, 1 ;  /* 0x3f80000030307421 */ /* 0x008fe20000010000 */
[----:B------:R-:W-:-:S04]  /*6670*/  FMUL.FTZ R29, R15, -1.4426950216293334961 ;  /* 0xbfb8aa3b0f1d7820 */ /* 0x000fc80000410000 */
[----:B------:R3:W4:Y:S01]  /*6680*/  MUFU.EX2 R25, R23 ;  /* 0x0000001700197308 */ /* 0x0007220000000800 */
[----:B-1----:R-:W-:Y:S01]  /*6690*/  SHF.L.U32 R26, R14, 0x10, RZ ;  /* 0x000000100e1a7819 */ /* 0x002fe200000006ff */
[----:B0-----:R-:W-:-:S04]  /*66a0*/  FADD.FTZ R9, R9, 1 ;  /* 0x3f80000009097421 */ /* 0x001fc80000010000 */
[----:B------:R-:W-:Y:S02]  /*66b0*/  FMUL.FTZ R14, R26, -1.4426950216293334961 ;  /* 0xbfb8aa3b1a0e7820 */ /* 0x000fe40000410000 */
[----:B------:R0:W1:Y:S01]  /*66c0*/  MUFU.EX2 R4, R2 ;  /* 0x0000000200047308 */ /* 0x0000620000000800 */
[----:B---3--:R-:W-:Y:S01]  /*66d0*/  SHF.L.U32 R23, R13, 0x10, RZ ;  /* 0x000000100d177819 */ /* 0x008fe200000006ff */
[----:B--2---:R-:W-:-:S04]  /*66e0*/  FADD.FTZ R28, R28, 1 ;  /* 0x3f8000001c1c7421 */ /* 0x004fc80000010000 */
[----:B------:R-:W-:Y:S02]  /*66f0*/  FMUL.FTZ R13, R23, -1.4426950216293334961 ;  /* 0xbfb8aa3b170d7820 */ /* 0x000fe40000410000 */
[----:B------:R-:W2:Y:S01]  /*6700*/  MUFU.EX2 R8, R8 ;  /* 0x0000000800087308 */ /* 0x000ea20000000800 */
[----:B0-----:R-:W-:Y:S01]  /*6710*/  FMUL.FTZ R2, R16, -1.4426950216293334961 ;  /* 0xbfb8aa3b10027820 */ /* 0x001fe20000410000 */
[----:B----4-:R-:W-:-:S06]  /*6720*/  FADD.FTZ R25, R25, 1 ;  /* 0x3f80000019197421 */ /* 0x010fcc0000010000 */
        /* <DEDUP_REMOVED lines=18> */
[----:B------:R-:W-:Y:S01]  /*6850*/  MUFU.RCP R4, R4 ;  /* 0x0000000400047308 */ /* 0x000fe20000001000 */
[----:B-1----:R-:W-:-:S07]  /*6860*/  FADD.FTZ R29, R29, 1 ;  /* 0x3f8000001d1d7421 */ /* 0x002fce0000010000 */
[----:B------:R-:W0:Y:S08]  /*6870*/  MUFU.RCP R65, R7 ;  /* 0x0000000700417308 */ /* 0x000e300000001000 */
[----:B------:R-:W1:Y:S08]  /*6880*/  MUFU.RCP R63, R8 ;  /* 0x00000008003f7308 */ /* 0x000e700000001000 */
[----:B------:R2:W3:Y:S01]  /*6890*/  MUFU.RCP R7, R2 ;  /* 0x0000000200077308 */ /* 0x0004e20000001000 */
[----:B0-----:R-:W-:-:S04]  /*68a0*/  FMUL.FTZ R6, R6, R65 ;  /* 0x0000004106067220 */ /* 0x001fc80000410000 */
[----:B------:R-:W-:-:S03]  /*68b0*/  FMUL.FTZ R6, R6, R51 ;  /* 0x0000003306067220 */ /* 0x000fc60000410000 */
[----:B------:R-:W0:Y:S01]  /*68c0*/  MUFU.RCP R54, R28 ;  /* 0x0000001c00367308 */ /* 0x000e220000001000 */
[----:B--2---:R-:W-:Y:S01]  /*68d0*/  FMUL.FTZ R2, R3, R4 ;  /* 0x0000000403027220 */ /* 0x004fe20000410000 */
[----:B-1----:R-:W-:-:S03]  /*68e0*/  FMUL.FTZ R22, R22, R63 ;  /* 0x0000003f16167220 */ /* 0x002fc60000410000 */
[----:B------:R-:W-:Y:S01]  /*68f0*/  FMUL.FTZ R2, R2, R49 ;  /* 0x0000003102027220 */ /* 0x000fe20000410000 */
[----:B------:R-:W-:Y:S02]  /*6900*/  FMUL.FTZ R22, R22, R47 ;  /* 0x0000002f16167220 */ /* 0x000fe40000410000 */
[----:B------:R1:W2:Y:S01]  /*6910*/  MUFU.RCP R8, R5 ;  /* 0x0000000500087308 */ /* 0x0002a20000001000 */
[----:B---3--:R-:W-:-:S04]  /*6920*/  FMUL.FTZ R3, R16, R7 ;  /* 0x0000000710037220 */ /* 0x008fc80000410000 */
[----:B------:R-:W-:-:S03]  /*6930*/  FMUL.FTZ R3, R3, R78 ;  /* 0x0000004e03037220 */ /* 0x000fc60000410000 */
[----:B------:R-:W3:Y:S01]  /*6940*/  MUFU.RCP R67, R14 ;  /* 0x0000000e00437308 */ /* 0x000ee20000001000 */
[----:B-1----:R-:W-:Y:S01]  /*6950*/  FMUL.FTZ R5, R18, R9 ;  /* 0x0000000912057220 */ /* 0x002fe20000410000 */
[----:B0-----:R-:W-:Y:S01]  /*6960*/  FMUL.FTZ R4, R27, R54 ;  /* 0x000000361b047220 */ /* 0x001fe20000410000 */
[----:B------:R-:W-:Y:S02]  /*6970*/  F2FP.BF16.F32.PACK_AB R16, R3, R22 ;  /* 0x000000160310723e */ /* 0x000fe400000010ff */
[----:B------:R-:W-:Y:S01]  /*6980*/  FMUL.FTZ R5, R5, R82 ;  /* 0x0000005205057220 */ /* 0x000fe20000410000 */
[----:B------:R-:W-:Y:S02]  /*6990*/  FMUL.FTZ R4, R4, R59 ;  /* 0x0000003b04047220 */ /* 0x000fe40000410000 */
[----:B------:R-:W0:Y:S01]  /*69a0*/  MUFU.RCP R11, R11 ;  /* 0x0000000b000b7308 */ /* 0x000e220000001000 */
[----:B--2---:R-:W-:Y:S01]  /*69b0*/  FMUL.FTZ R17, R17, R8 ;  /* 0x0000000811117220 */ /* 0x004fe20000410000 */
[----:B------:R-:W-:-:S03]  /*69c0*/  F2FP.BF16.F32.PACK_AB R18, R5, R6 ;  /* 0x000000060512723e */ /* 0x000fc600000010ff */
[----:B------:R-:W-:-:S03]  /*69d0*/  FMUL.FTZ R17, R17, R80 ;  /* 0x0000005011117220 */ /* 0x000fc60000410000 */
[----:B------:R-:W1:Y:S01]  /*69e0*/  MUFU.RCP R69, R48 ;  /* 0x0000003000457308 */ /* 0x000e620000001000 */
[----:B---3--:R-:W-:Y:S01]  /*69f0*/  FMUL.FTZ R7, R26, R67 ;  /* 0x000000431a077220 */ /* 0x008fe20000410000 */
[----:B------:R-:W-:Y:S01]  /*6a00*/  F2FP.BF16.F32.PACK_AB R17, R17, R2 ;  /* 0x000000021111723e */ /* 0x000fe200000010ff */
[----:B------:R-:W2:Y:S02]  /*6a10*/  LDC.64 R26, c[0x0][0x2c0] ;  /* 0x0000b000ff1a7b82 */ /* 0x000ea40000000a00 */
[----:B------:R-:W-:-:S03]  /*6a20*/  FMUL.FTZ R7, R7, R88 ;  /* 0x0000005807077220 */ /* 0x000fc60000410000 */
[----:B------:R-:W3:Y:S01]  /*6a30*/  MUFU.RCP R12, R12 ;  /* 0x0000000c000c7308 */ /* 0x000ee20000001000 */
[----:B0-----:R-:W-:-:S04]  /*6a40*/  FMUL.FTZ R10, R10, R11 ;  /* 0x0000000b0a0a7220 */ /* 0x001fc80000410000 */
[----:B------:R-:W-:-:S03]  /*6a50*/  FMUL.FTZ R10, R10, R53 ;  /* 0x000000350a0a7220 */ /* 0x000fc60000410000 */
[----:B------:R-:W0:Y:S01]  /*6a60*/  MUFU.RCP R9, R52 ;  /* 0x0000003400097308 */ /* 0x000e220000001000 */
[----:B-1----:R-:W-:-:S04]  /*6a70*/  FMUL.FTZ R46, R46, R69 ;  /* 0x000000452e2e7220 */ /* 0x002fc80000410000 */
[----:B------:R-:W-:-:S03]  /*6a80*/  FMUL.FTZ R46, R46, R61 ;  /* 0x0000003d2e2e7220 */ /* 0x000fc60000410000 */
[----:B------:R-:W1:Y:S01]  /*6a90*/  MUFU.RCP R21, R21 ;  /* 0x0000001500157308 */ /* 0x000e620000001000 */
[----:B---3--:R-:W-:Y:S01]  /*6aa0*/  FMUL.FTZ R19, R19, R12 ;  /* 0x0000000c13137220 */ /* 0x008fe20000410000 */
[----:B--2---:R-:W-:-:S03]  /*6ab0*/  IMAD R2, R37, R26, RZ ;  /* 0x0000001a25027224 */ /* 0x004fc600078e02ff */
[----:B------:R-:W-:Y:S01]  /*6ac0*/  FMUL.FTZ R19, R19, R84 ;  /* 0x0000005413137220 */ /* 0x000fe20000410000 */
[----:B------:R-:W-:Y:S02]  /*6ad0*/  IMAD R5, R35, R27, R2 ;  /* 0x0000001b23057224 */ /* 0x000fe400078e0202 */
[----:B------:R-:W2:Y:S01]  /*6ae0*/  MUFU.RCP R25, R25 ;  /* 0x0000001900197308 */ /* 0x000ea20000001000 */
[----:B0-----:R-:W-:Y:S01]  /*6af0*/  FMUL.FTZ R9, R50, R9 ;  /* 0x0000000932097220 */ /* 0x001fe20000410000 */
[----:B------:R-:W-:Y:S01]  /*6b00*/  F2FP.BF16.F32.PACK_AB R19, R19, R10 ;  /* 0x0000000a1313723e */ /* 0x000fe200000010ff */
[----:B------:R-:W-:Y:S01]  /*6b10*/  BAR.SYNC.DEFER_BLOCKING 0x0 ;  /* 0x0000000000007b1d */ /* 0x000fe20000010000 */
[----:B------:R-:W-:-:S04]  /*6b20*/  IMAD.WIDE.U32 R2, R35, R26, UR6 ;  /* 0x0000000623027e25 */ /* 0x000fc8000f8e001a */
[----:B------:R-:W-:Y:S01]  /*6b30*/  FMUL.FTZ R9, R9, R92 ;  /* 0x0000005c09097220 */ /* 0x000fe20000410000 */
[----:B------:R-:W0:Y:S01]  /*6b40*/  MUFU.RCP R28, R13 ;  /* 0x0000000d001c7308 */ /* 0x000e220000001000 */
[----:B-1----:R-:W-:-:S03]  /*6b50*/  FMUL.FTZ R20, R20, R21 ;  /* 0x0000001514147220 */ /* 0x002fc60000410000 */
[----:B------:R-:W-:Y:S01]  /*6b60*/  F2FP.BF16.F32.PACK_AB R11, R9, R46 ;  /* 0x0000002e090b723e */ /* 0x000fe200000010ff */
[----:B------:R-:W-:Y:S01]  /*6b70*/  ULDC.64 UR6, c[0x0][0x2c8] ;  /* 0x0000b20000067ab9 */ /* 0x000fe20000000a00 */
[----:B------:R-:W-:Y:S01]  /*6b80*/  IADD3 R3, R3, R5, RZ ;  /* 0x0000000503037210 */ /* 0x000fe20007ffe0ff */
[----:B------:R-:W-:Y:S01]  /*6b90*/  FMUL.FTZ R20, R20, R55 ;  /* 0x0000003714147220 */ /* 0x000fe20000410000 */
[----:B------:R-:W-:Y:S01]  /*6ba0*/  IMAD R5, R31, UR6, RZ ;  /* 0x000000061f057c24 */ /* 0x000fe2000f8e02ff */
[----:B------:R-:W1:Y:S01]  /*6bb0*/  MUFU.RCP R48, R29 ;  /* 0x0000001d00307308 */ /* 0x000e620000001000 */
[----:B--2---:R-:W-:Y:S02]  /*6bc0*/  FMUL.FTZ R24, R24, R25 ;  /* 0x0000001918187220 */ /* 0x004fe40000410000 */
[C---:B------:R-:W-:Y:S02]  /*6bd0*/  IMAD R5, R30.reuse, UR7, R5 ;  /* 0x000000071e057c24 */ /* 0x040fe4000f8e0205 */
[----:B------:R-:W-:-:S04]  /*6be0*/  IMAD.WIDE.U32 R2, R30, UR6, R2 ;  /* 0x000000061e027c25 */ /* 0x000fc8000f8e0002 */
[----:B------:R-:W-:Y:S01]  /*6bf0*/  FMUL.FTZ R24, R24, R57 ;  /* 0x0000003918187220 */ /* 0x000fe20000410000 */
[----:B------:R-:W-:Y:S01]  /*6c00*/  ULDC.64 UR6, c[0x0][0x320] ;  /* 0x0000c80000067ab9 */ /* 0x000fe20000000a00 */
[----:B0-----:R-:W-:-:S03]  /*6c10*/  FMUL.FTZ R23, R23, R28 ;  /* 0x0000001c17177220 */ /* 0x001fc60000410000 */
[----:B------:R-:W-:Y:S01]  /*6c20*/  F2FP.BF16.F32.PACK_AB R9, R7, R24 ;  /* 0x000000180709723e */ /* 0x000fe200000010ff */
[----:B------:R-:W-:Y:S01]  /*6c30*/  STS.128 [R0], R16 ;  /* 0x0000001000007388 */ /* 0x000fe20000000c00 */
[----:B------:R-:W-:Y:S01]  /*6c40*/  IADD3 R3, R3, R5, RZ ;  /* 0x0000000503037210 */ /* 0x000fe20007ffe0ff */
[----:B------:R-:W-:Y:S01]  /*6c50*/  FMUL.FTZ R23, R23, R86 ;  /* 0x0000005617177220 */ /* 0x000fe20000410000 */
[----:B-1----:R-:W-:-:S04]  /*6c60*/  FMUL.FTZ R15, R15, R48 ;  /* 0x000000300f0f7220 */ /* 0x002fc80000410000 */
[----:B------:R-:W-:Y:S01]  /*6c70*/  F2FP.BF16.F32.PACK_AB R8, R23, R20 ;  /* 0x000000141708723e */ /* 0x000fe200000010ff */
[----:B------:R-:W-:-:S05]  /*6c80*/  FMUL.FTZ R15, R15, R90 ;  /* 0x0000005a0f0f7220 */ /* 0x000fca0000410000 */
[----:B------:R-:W-:Y:S02]  /*6c90*/  F2FP.BF16.F32.PACK_AB R10, R15, R4 ;  /* 0x000000040f0a723e */ /* 0x000fe400000010ff */
[----:B------:R-:W-:-:S03]  /*6ca0*/  LEA R4, P0, R2, UR6, 0x1 ;  /* 0x0000000602047c11 */ /* 0x000fc6000f8008ff */
[----:B------:R0:W-:Y:S01]  /*6cb0*/  STS.128 [R0+0x10], R8 ;  /* 0x0000100800007388 */ /* 0x0001e20000000c00 */
[----:B------:R-:W-:-:S03]  /*6cc0*/  NOP ;  /* 0x0000000000007918 */ /* 0x000fc60000000000 */
[----:B------:R-:W1:Y:S01]  /*6cd0*/  LDS.128 R12, [R36] ;  /* 0x00000000240c7984 */ /* 0x000e620000000c00 */
[----:B------:R-:W-:-:S03]  /*6ce0*/  LEA.HI.X R5, R2, UR7, R3, 0x1, P0 ;  /* 0x0000000702057c11 */ /* 0x000fc600080f0c03 */
[----:B------:R-:W2:Y:S01]  /*6cf0*/  LDS.128 R20, [R36+0x200] ;  /* 0x0002000024147984 */ /* 0x000ea20000000c00 */
[----:B------:R-:W-:Y:S01]  /*6d00*/  IMAD.WIDE R2, R38, 0x10, R4 ;  /* 0x0000001026027825 */ /* 0x000fe200078e0204 */
[----:B0-----:R-:W0:Y:S02]  /*6d10*/  LDC R0, c[0x0][0x224] ;  /* 0x00008900ff007b82 */ /* 0x001e240000000800 */
[----:B0-----:R-:W-:Y:S02]  /*6d20*/  ISETP.LE.AND P0, PT, R0, UR4, PT ;  /* 0x0000000400007c0c */ /* 0x001fe4000bf03270 */
[----:B-1----:R0:W-:Y:S04]  /*6d30*/  STG.E.128 desc[UR8][R2.64], R12 ;  /* 0x0000000c02007986 */ /* 0x0021e8000c101d08 */
[----:B--2---:R0:W-:Y:S07]  /*6d40*/  STG.E.128 desc[UR8][R2.64+0x200], R20 ;  /* 0x0002001402007986 */ /* 0x0041ee000c101d08 */
[----:B------:R-:W-:Y:S05]  /*6d50*/  @!P0 BRA `(.L_x_1834) ;  /* 0xffffff9800388947 */ /* 0x000fea000383ffff */
[----:B------:R-:W-:Y:S05]  /*6d60*/  EXIT ;  /* 0x000000000000794d */ /* 0x000fea0003800000 */
.L_x_1835:
        /* <DEDUP_REMOVED lines=9> */
.L_x_5203:


//--------------------- .text._Z25selective_scan_fwd_kernelI32Selective_Scan_fwd_kernel_traitsILi32ELi16ELi1ELb1ELb1ELb0ELb0EN3c108BFloat16ENS1_7complexIfEEEEv13SSMParamsBase --------------------------
	.section	.text._Z25selective_scan_fwd_kernelI32Selective_Scan_fwd_kernel_traitsILi32ELi16ELi1ELb1ELb1ELb0ELb0EN3c108BFloat16ENS1_7complexIfEEEEv13SSMParamsBase,"ax",@progbits
	.align	128
        .global         _Z25selective_scan_fwd_kernelI32Selective_Scan_fwd_kernel_traitsILi32ELi16ELi1ELb1ELb1ELb0ELb0EN3c108BFloat16ENS1_7complexIfEEEEv13SSMParamsBase
        .type           _Z25selective_scan_fwd_kernelI32Selective_Scan_fwd_kernel_traitsILi32ELi16ELi1ELb1ELb1ELb0ELb0EN3c108BFloat16ENS1_7complexIfEEEEv13SSMParamsBase,@function
        .size           _Z25selective_scan_fwd_kernelI32Selective_Scan_fwd_kernel_traitsILi32ELi16ELi1ELb1ELb1ELb0ELb0EN3c108BFloat16ENS1_7complexIfEEEEv13SSMParamsBase,(.L_x_5204 - _Z25selective_scan_fwd_kernelI32Selective_Scan_fwd_kernel_traitsILi32ELi16ELi1ELb1ELb1ELb0ELb0EN3c108BFloat16ENS1_7complexIfEEEEv13SSMParamsBase)
        .other          _Z25selective_scan_fwd_kernelI32Selective_Scan_fwd_kernel_traitsILi32ELi16ELi1ELb1ELb1ELb0ELb0EN3c108BFloat16ENS1_7complexIfEEEEv13SSMParamsBase,@"STO_CUDA_ENTRY STV_DEFAULT"
_Z25selective_scan_fwd_kernelI32Selective_Scan_fwd_kernel_traitsILi32ELi16ELi1ELb1ELb1ELb0ELb0EN3c108BFloat16ENS1_7complexIfEEEEv13SSMParamsBase:
.text._Z25selective_scan_fwd_kernelI32Selective_Scan_fwd_kernel_traitsILi32ELi16ELi1ELb1ELb1ELb0ELb0EN3c108BFloat16ENS1_7complexIfEEEEv13SSMParamsBase:
        /* <DEDUP_REMOVED lines=100> */
.L_x_1872:
        /* <DEDUP_REMOVED lines=78> */
.L_x_1837:
[----:B------:R-:W-:Y:S05]  /*0b20*/  BSYNC B0 ;  /* 0x0000000000007941 */ /* 0x000fea0003800000 */
.L_x_1836:
        /* <DEDUP_REMOVED lines=38> */
.L_x_1839:
[----:B------:R-:W-:Y:S05]  /*0d90*/  BSYNC B0 ;  /* 0x0000000000007941 */ /* 0x000fea0003800000 */
.L_x_1838:
        /* <DEDUP_REMOVED lines=37> */
.L_x_1841:
[----:B------:R-:W-:Y:S05]  /*0ff0*/  BSYNC B0 ;  /* 0x0000000000007941 */ /* 0x000fea0003800000 */
.L_x_1840:
        /* <DEDUP_REMOVED lines=38> */
.L_x_1843:
[----:B------:R-:W-:Y:S05]  /*1260*/  BSYNC B0 ;  /* 0x0000000000007941 */ /* 0x000fea0003800000 */
.L_x_1842:
        /* <DEDUP_REMOVED lines=38> */
.L_x_1845:
[----:B------:R-:W-:Y:S05]  /*14d0*/  BSYNC B0 ;  /* 0x0000000000007941 */ /* 0x000fea0003800000 */
.L_x_1844:
        /* <DEDUP_REMOVED lines=42> */
.L_x_1847:
[----:B------:R-:W-:Y:S05]  /*1780*/  BSYNC B0 ;  /* 0x0000000000007941 */ /* 0x000fea0003800000 */
.L_x_1846:
        /* <DEDUP_REMOVED lines=41> */
.L_x_1849:
[----:B------:R-:W-:Y:S05]  /*1a20*/  BSYNC B0 ;  /* 0x0000000000007941 */ /* 0x000fea0003800000 */
.L_x_1848:
        /* <DEDUP_REMOVED lines=42> */
.L_x_1851:
[----:B------:R-:W-:Y:S05]  /*1cd0*/  BSYNC B0 ;  /* 0x0000000000007941 */ /* 0x000fea0003800000 */
.L_x_1850:
        /* <DEDUP_REMOVED lines=42> */
.L_x_1853:
[----:B------:R-:W-:Y:S05]  /*1f80*/  BSYNC B0 ;  /* 0x0000000000007941 */ /* 0x000fea0003800000 */
.L_x_1852:
        /* <DEDUP_REMOVED lines=40> */
.L_x_1855:
[----:B------:R-:W-:Y:S05]  /*2210*/  BSYNC B0 ;  /* 0x0000000000007941 */ /* 0x000fea0003800000 */
.L_x_1854:
        /* <DEDUP_REMOVED lines=44> */
.L_x_1857:
[----:B------:R-:W-:Y:S05]  /*24e0*/  BSYNC B0 ;  /* 0x0000000000007941 */ /* 0x000fea0003800000 */
.L_x_1856:
        /* <DEDUP_REMOVED lines=33> */
.L_x_1859:
[----:B------:R-:W-:Y:S05]  /*2700*/  BSYNC B0 ;  /* 0x0000000000007941 */ /* 0x000fea0003800000 */
.L_x_1858:
        /* <DEDUP_REMOVED lines=33> */
.L_x_1861:
[----:B------:R-:W-:Y:S05]  /*2920*/  BSYNC B0 ;  /* 0x0000000000007941 */ /* 0x000fea0003800000 */
.L_x_1860:
        /* <DEDUP_REMOVED lines=33> */
.L_x_1863:
[----:B------:R-:W-:Y:S05]  /*2b40*/  BSYNC B0 ;  /* 0x0000000000007941 */ /* 0x000fea0003800000 */
.L_x_1862:
        /* <DEDUP_REMOVED lines=33> */
.L_x_1865:
[----:B------:R-:W-:Y:S05]  /*2d60*/  BSYNC B0 ;  /* 0x0000000000007941 */ /* 0x000fea0003800000 */
.L_x_1864:
        /* <DEDUP_REMOVED lines=33> */
.L_x_1867:
[----:B------:R-:W-:Y:S05]  /*2f80*/  BSYNC B0 ;  /* 0x0000000000007941 */ /* 0x000fea0003800000 */
.L_x_1866:
        /* <DEDUP_REMOVED lines=21> */
[----:B------:R-:W-:Y:S01]  /*30e0*/  FMUL.FTZ R61, R61, R44 ;  /* 0x0000002c3d3d7220 */ /* 0x000fe20000410000 */
[----:B------:R-:W-:Y:S01]  /*30f0*/  FMUL.FTZ R63, R63, R54 ;  /* 0x000000363f3f7220 */ /* 0x000fe20000410000 */
[----:B------:R-:W-:Y:S01]  /*3100*/  FMUL.FTZ R65, R65, R46 ;  /* 0x0000002e41417220 */ /* 0x000fe20000410000 */
[----:B------:R-:W-:Y:S01]  /*3110*/  FMUL.FTZ R67, R9, R58 ;  /* 0x0000003a09437220 */ /* 0x000fe20000410000 */
[----:B------:R-:W-:Y:S01]  /*3120*/  FMUL.FTZ R69, R69, R48 ;  /* 0x0000003045457220 */ /* 0x000fe20000410000 */
[----:B------:R-:W-:Y:S01]  /*3130*/  FMUL.FTZ R71, R71, R62 ;  /* 0x0000003e47477220 */ /* 0x000fe20000410000 */
[----:B------:R-:W1:Y:S01]  /*3140*/  LDC R77, c[0x0][0x21c] ;  /* 0x00008700ff4d7b82 */ /* 0x000e620000000800 */
[----:B------:R-:W-:Y:S01]  /*3150*/  FMUL.FTZ R73, R73, R50 ;  /* 0x0000003249497220 */ /* 0x000fe20000410000 */
[----:B------:R-:W-:Y:S01]  /*3160*/  FMUL.FTZ R79, R79, R66 ;  /* 0x000000424f4f7220 */ /* 0x000fe20000410000 */
[----:B------:R-:W-:Y:S01]  /*3170*/  FMUL.FTZ R81, R81, R52 ;  /* 0x0000003451517220 */ /* 0x000fe20000410000 */
[----:B------:R-:W-:Y:S01]  /*3180*/  FMUL.FTZ R83, R83, R68 ;  /* 0x0000004453537220 */ /* 0x000fe20000410000 */
[----:B------:R-:W-:Y:S01]  /*3190*/  FMUL.FTZ R85, R85, R56 ;  /* 0x0000003855557220 */ /* 0x000fe20000410000 */
[----:B------:R-:W-:Y:S01]  /*31a0*/  FMUL.FTZ R87, R5, R70 ;  /* 0x0000004605577220 */ /* 0x000fe20000410000 */
[----:B------:R-:W-:Y:S01]  /*31b0*/  FMUL.FTZ R89, R89, R60 ;  /* 0x0000003c59597220 */ /* 0x000fe20000410000 */
[----:B------:R-:W2:Y:S01]  /*31c0*/  LDC.64 R24, c[0x0][0x310] ;  /* 0x0000c400ff187b82 */ /* 0x000ea20000000a00 */
        /* <DEDUP_REMOVED lines=12> */
.L_x_1871:
        /* <DEDUP_REMOVED lines=12> */
[----:B------:R-:W-:Y:S02]  /*3350*/  IMAD R7, R106, UR16, RZ ;  /* 0x000000106a077c24 */ /* 0x000fe4000f8e02ff */
[----:B------:R-:W-:-:S04]  /*3360*/  IMAD.WIDE.U32 R4, R94, UR16, RZ ;  /* 0x000000105e047c25 */ /* 0x000fc8000f8e00ff */
[----:B------:R-:W-:Y:S01]  /*3370*/  IMAD R7, R94, UR17, R7 ;  /* 0x000000115e077c24 */ /* 0x000fe2000f8e0207 */
[----:B------:R-:W-:-:S04]  /*3380*/  LEA R20, P0, R4, R37, 0x1 ;  /* 0x0000002504147211 */ /* 0x000fc800078008ff */
[----:B------:R-:W-:Y:S02]  /*3390*/  IADD3 R0, R5, R7, RZ ;  /* 0x0000000705007210 */ /* 0x000fe40007ffe0ff */
[----:B------:R-:W-:Y:S02]  /*33a0*/  IADD3 R5, R35, R38, RZ ;  /* 0x0000002623057210 */ /* 0x000fe40007ffe0ff */
[----:B------:R-:W-:-:S03]  /*33b0*/  LEA.HI.X R21, R4, R39, R0, 0x1, P0 ;  /* 0x0000002704157211 */ /* 0x000fc600000f0c00 */
[----:B------:R-:W-:-:S05]  /*33c0*/  IMAD.WIDE R20, R5, 0x10, R20 ;  /* 0x0000001005147825 */ /* 0x000fca00078e0214 */
[----:B------:R-:W4:Y:S04]  /*33d0*/  LDG.E.128 R4, desc[UR8][R20.64] ;  /* 0x0000000814047981 */ /* 0x000f28000c1e1d00 */
[----:B------:R-:W5:Y:S04]  /*33e0*/  LDG.E.128 R8, desc[UR8][R20.64+0x200] ;  /* 0x0002000814087981 */ /* 0x000f68000c1e1d00 */
[----:B------:R-:W2:Y:S04]  /*33f0*/  LDG.E.128 R12, desc[UR8][R20.64+0x400] ;  /* 0x00040008140c7981 */ /* 0x000ea8000c1e1d00 */
[----:B------:R0:W2:Y:S01]  /*3400*/  LDG.E.128 R16, desc[UR8][R20.64+0x600] ;  /* 0x0006000814107981 */ /* 0x0000a2000c1e1d00 */
[----:B------:R-:W-:Y:S01]  /*3410*/  ISETP.GE.AND P0, PT, R32, 0x1, PT ;  /* 0x000000012000780c */ /* 0x000fe20003f06270 */
[----:B---3--:R-:W-:Y:S01]  /*3420*/  FMUL.FTZ R0, R3, R44 ;  /* 0x0000002c03007220 */ /* 0x008fe20000410000 */
[----:B------:R-:W-:-:S03]  /*3430*/  FMUL.FTZ R95, R2, 1.4426950216293334961 ;  /* 0x3fb8aa3b025f7820 */ /* 0x000fc60000410000 */
        /* <DEDUP_REMOVED lines=8> */
[C---:B------:R-:W-:Y:S01]  /*34c0*/  FMUL.FTZ R137, R95.reuse, R72 ;  /* 0x000000485f897220 */ /* 0x040fe20000410000 */
[----:B------:R-:W-:Y:S01]  /*34d0*/  FMUL.FTZ R132, R95, R66 ;  /* 0x000000425f847220 */ /* 0x000fe20000410000 */
[----:B0-----:R-:W-:Y:S01]  /*34e0*/  FMUL.RZ R20, R0, 0.15915493667125701904 ;  /* 0x3e22f98300147820 */ /* 0x001fe2000040c000 */
[----:B------:R-:W-:Y:S01]  /*34f0*/  FMUL.FTZ R0, R3, R58 ;  /* 0x0000003a03007220 */ /* 0x000fe20000410000 */
[----:B------:R-:W-:Y:S01]  /*3500*/  MUFU.SIN R108, R2 ;  /* 0x00000002006c7308 */ /* 0x000fe20000000400 */
[C---:B------:R-:W-:Y:S01]  /*3510*/  FMUL.FTZ R109, R95.reuse, R54 ;  /* 0x000000365f6d7220 */ /* 0x040fe20000410000 */
[----:B------:R-:W-:Y:S01]  /*3520*/  FMUL.FTZ R128, R95, R70 ;  /* 0x000000465f807220 */ /* 0x000fe20000410000 */
[----:B------:R-:W-:Y:S01]  /*3530*/  FMUL.RZ R21, R0, 0.15915493667125701904 ;  /* 0x3e22f98300157820 */ /* 0x000fe2000040c000 */
[----:B------:R-:W-:Y:S01]  /*3540*/  FMUL.FTZ R0, R3, R48 ;  /* 0x0000003003007220 */ /* 0x000fe20000410000 */
[C---:B------:R-:W-:Y:S01]  /*3550*/  FMUL.FTZ R124, R95.reuse, R44 ;  /* 0x0000002c5f7c7220 */ /* 0x040fe20000410000 */
[C---:B------:R-:W-:Y:S01]  /*3560*/  FMUL.FTZ R129, R95.reuse, R56 ;  /* 0x000000385f817220 */ /* 0x040fe20000410000 */
[C---:B------:R-:W-:Y:S01]  /*3570*/  FMUL.FTZ R126, R95.reuse, R50 ;  /* 0x000000325f7e7220 */ /* 0x040fe20000410000 */
[----:B------:R0:W-:Y:S01]  /*3580*/  MUFU.COS R136, R2 ;  /* 0x0000000200887308 */ /* 0x0001e20000000000 */
[C---:B------:R-:W-:Y:S01]  /*3590*/  FMUL.FTZ R134, R95.reuse, R64 ;  /* 0x000000405f867220 */ /* 0x040fe20000410000 */
[----:B----4-:R3:W-:Y:S01]  /*35a0*/  STS.128 [R36], R4 ;  /* 0x0000000424007388 */ /* 0x0107e20000000c00 */
[C---:B------:R-:W-:Y:S01]  /*35b0*/  FMUL.FTZ R135, R95.reuse, R46 ;  /* 0x0000002e5f877220 */ /* 0x040fe20000410000 */
[C---:B------:R-:W-:Y:S01]  /*35c0*/  FMUL.FTZ R103, R95.reuse, R60 ;  /* 0x0000003c5f677220 */ /* 0x040fe20000410000 */
[C---:B------:R-:W-:Y:S01]  /*35d0*/  FMUL.FTZ R130, R95.reuse, R68 ;  /* 0x000000445f827220 */ /* 0x040fe20000410000 */
[----:B-----5:R4:W-:Y:S01]  /*35e0*/  STS.128 [R36+0x200], R8 ;  /* 0x0002000824007388 */ /* 0x0209e20000000c00 */
[----:B------:R-:W-:Y:S01]  /*35f0*/  FMUL.FTZ R131, R95, R52 ;  /* 0x000000345f837220 */ /* 0x000fe20000410000 */
[----:B------:R-:W-:Y:S01]  /*3600*/  MUFU.SIN R110, R20 ;  /* 0x00000014006e7308 */ /* 0x000fe20000000400 */
[----:B0-----:R-:W-:Y:S01]  /*3610*/  FMUL.RZ R2, R0, 0.15915493667125701904 ;  /* 0x3e22f98300027820 */ /* 0x001fe2000040c000 */
[C---:B------:R-:W-:Y:S01]  /*3620*/  FMUL.FTZ R0, R3.reuse, R62 ;  /* 0x0000003e03007220 */ /* 0x040fe20000410000 */
[----:B--2---:R0:W-:Y:S04]  /*3630*/  STS.128 [R36+0x400], R12 ;  /* 0x0004000c24007388 */ /* 0x0041e80000000c00 */
[----:B------:R-:W-:Y:S01]  /*3640*/  STS.128 [R36+0x600], R16 ;  /* 0x0006001024007388 */ /* 0x000fe20000000c00 */
[----:B------:R2:W-:Y:S01]  /*3650*/  MUFU.COS R138, R20 ;  /* 0x00000014008a7308 */ /* 0x0005e20000000000 */
[----:B---3--:R-:W-:-:S04]  /*3660*/  FMUL.FTZ R4, R3, R64 ;  /* 0x0000004003047220 */ /* 0x008fc80000410000 */
[----:B------:R-:W-:Y:S01]  /*3670*/  FMUL.RZ R4, R4, 0.15915493667125701904 ;  /* 0x3e22f98304047820 */ /* 0x000fe2000040c000 */
[----:B----4-:R-:W-:Y:S02]  /*3680*/  FMUL.FTZ R8, R95, R74 ;  /* 0x0000004a5f087220 */ /* 0x010fe40000410000 */
        /* <DEDUP_REMOVED lines=30> */
[C---:B------:R-:W-:Y:S01]  /*3870*/  FMUL.FTZ R0, R3.reuse, R72 ;  /* 0x0000004803007220 */ /* 0x040fe20000410000 */
[----:B------:R-:W-:-:S03]  /*3880*/  FMUL.FTZ R3, R3, R74 ;  /* 0x0000004a03037220 */ /* 0x000fc60000410000 */
[----:B------:R-:W-:Y:S01]  /*3890*/  FMUL.RZ R139, R0, 0.15915493667125701904 ;  /* 0x3e22f983008b7820 */ /* 0x000fe2000040c000 */
[----:B------:R-:W-:Y:S01]  /*38a0*/  LEA R0, R32, UR5, 0x6 ;  /* 0x0000000520007c11 */ /* 0x000fe2000f8e30ff */
[----:B------:R-:W-:Y:S01]  /*38b0*/  MUFU.SIN R97, R20 ;  /* 0x0000001400617308 */ /* 0x000fe20000000400 */
[----:B0-----:R-:W-:-:S07]  /*38c0*/  FMUL.RZ R12, R3, 0.15915493667125701904 ;  /* 0x3e22f983030c7820 */ /* 0x001fce000040c000 */
[----:B------:R-:W-:Y:S08]  /*38d0*/  MUFU.COS R98, R20 ;  /* 0x0000001400627308 */ /* 0x000ff00000000000 */
[----:B------:R-:W-:Y:S08]  /*38e0*/  MUFU.SIN R102, R21 ;  /* 0x0000001500667308 */ /* 0x000ff00000000400 */
[----:B------:R0:W-:Y:S01]  /*38f0*/  MUFU.COS R96, R21 ;  /* 0x0000001500607308 */ /* 0x0001e20000000000 */
[----:B------:R-:W-:-:S07]  /*3900*/  NOP ;  /* 0x0000000000007918 */ /* 0x000fce0000000000 */
[----:B------:R-:W2:Y:S01]  /*3910*/  MUFU.EX2 R113, R113 ;  /* 0x0000007100717308 */ /* 0x000ea20000000800 */
[----:B0-----:R-:W0:Y:S07]  /*3920*/  LDS.128 R20, [R0] ;  /* 0x0000000000147984 */ /* 0x001e2e0000000c00 */
[----:B------:R-:W3:Y:S08]  /*3930*/  MUFU.EX2 R115, R115 ;  /* 0x0000007300737308 */ /* 0x000ef00000000800 */
[----:B------:R-:W-:Y:S01]  /*3940*/  MUFU.SIN R99, R2 ;  /* 0x0000000200637308 */ /* 0x000fe20000000400 */
[C---:B--2---:R-:W-:Y:S01]  /*3950*/  FMUL.FTZ R111, R113.reuse, R111 ;  /* 0x0000006f716f7220 */ /* 0x044fe20000410000 */
[----:B------:R-:W-:-:S06]  /*3960*/  FMUL.FTZ R112, R113, R112 ;  /* 0x0000007071707220 */ /* 0x000fcc0000410000 */
[----:B------:R-:W-:Y:S01]  /*3970*/  MUFU.COS R104, R2 ;  /* 0x0000000200687308 */ /* 0x000fe20000000000 */
[C---:B---3--:R-:W-:Y:S01]  /*3980*/  FMUL.FTZ R113, R115.reuse, R100 ;  /* 0x0000006473717220 */ /* 0x048fe20000410000 */
[----:B------:R-:W-:-:S06]  /*3990*/  FMUL.FTZ R114, R115, R114 ;  /* 0x0000007273727220 */ /* 0x000fcc0000410000 */
[----:B------:R-:W2:Y:S08]  /*39a0*/  MUFU.EX2 R133, R133 ;  /* 0x0000008500857308 */ /* 0x000eb00000000800 */
[----:B------:R-:W-:Y:S01]  /*39b0*/  MUFU.SIN R2, R139 ;  /* 0x0000008b00027308 */ /* 0x000fe20000000400 */
[----:B0-----:R-:W-:Y:S02]  /*39c0*/  PRMT R3, R20, 0x7632, R3 ;  /* 0x0000763214037816 */ /* 0x001fe40000000003 */
[----:B------:R-:W-:-:S05]  /*39d0*/  PRMT R5, R21, 0x7632, R5 ;  /* 0x0000763215057816 */ /* 0x000fca0000000005 */
[----:B------:R-:W-:Y:S01]  /*39e0*/  MUFU.EX2 R137, R137 ;  /* 0x0000008900897308 */ /* 0x000fe20000000800 */
[C---:B--2---:R-:W-:Y:S01]  /*39f0*/  FMUL.FTZ R115, R133.reuse, R119 ;  /* 0x0000007785737220 */ /* 0x044fe20000410000 */
[----:B------:R-:W-:-:S06]  /*3a00*/  FMUL.FTZ R116, R133, R116 ;  /* 0x0000007485747220 */ /* 0x000fcc0000410000 */
[----:B------:R-:W0:Y:S08]  /*3a10*/  MUFU.EX2 R132, R132 ;  /* 0x0000008400847308 */ /* 0x000e300000000800 */
[----:B------:R-:W2:Y:S08]  /*3a20*/  MUFU.EX2 R109, R109 ;  /* 0x0000006d006d7308 */ /* 0x000eb00000000800 */
[----:B------:R-:W3:Y:S01]  /*3a30*/  MUFU.EX2 R128, R128 ;  /* 0x0000008000807308 */ /* 0x000ee20000000800 */
[C---:B0-----:R-:W-:Y:S01]  /*3a40*/  FMUL.FTZ R119, R132.reuse, R127 ;  /* 0x0000007f84777220 */ /* 0x041fe20000410000 */
[----:B------:R-:W-:-:S06]  /*3a50*/  FMUL.FTZ R120, R132, R120 ;  /* 0x0000007884787220 */ /* 0x000fcc0000410000 */
[----:B------:R-:W0:Y:S01]  /*3a60*/  MUFU.EX2 R124, R124 ;  /* 0x0000007c007c7308 */ /* 0x000e220000000800 */
[----:B--2---:R-:W-:-:S07]  /*3a70*/  FMUL.FTZ R108, R109, R108 ;  /* 0x0000006c6d6c7220 */ /* 0x004fce0000410000 */
[----:B------:R-:W2:Y:S01]  /*3a80*/  MUFU.EX2 R129, R129 ;  /* 0x0000008100817308 */ /* 0x000ea20000000800 */
[C---:B---3--:R-:W-:Y:S01]  /*3a90*/  FMUL.FTZ R98, R128.reuse, R98 ;  /* 0x0000006280627220 */ /* 0x048fe20000410000 */
[----:B------:R-:W-:Y:S01]  /*3aa0*/  FMUL.FTZ R97, R128, R97 ;  /* 0x0000006180617220 */ /* 0x000fe20000410000 */
[----:B------:R-:W-:-:S05]  /*3ab0*/  SHF.L.U32 R128, R5, 0x10, RZ ;  /* 0x0000001005807819 */ /* 0x000fca00000006ff */
[----:B------:R-:W3:Y:S01]  /*3ac0*/  MUFU.EX2 R126, R126 ;  /* 0x0000007e007e7308 */ /* 0x000ee20000000800 */
[C---:B0-----:R-:W-:Y:S01]  /*3ad0*/  FMUL.FTZ R125, R124.reuse, R125 ;  /* 0x0000007d7c7d7220 */ /* 0x041fe20000410000 */
[----:B------:R-:W-:Y:S01]  /*3ae0*/  FMUL.FTZ R107, R124, R107 ;  /* 0x0000006b7c6b7220 */ /* 0x000fe20000410000 */
[----:B------:R-:W-:Y:S01]  /*3af0*/  FMUL.FTZ R124, R109, R136 ;  /* 0x000000886d7c7220 */ /* 0x000fe20000410000 */
[----:B------:R-:W-:-:S04]  /*3b00*/  FMUL.FTZ R128, R63, R128 ;  /* 0x000000803f807220 */ /* 0x000fc80000410000 */
[----:B------:R-:W-:Y:S01]  /*3b10*/  MUFU.EX2 R134, R134 ;  /* 0x0000008600867308 */ /* 0x000fe20000000800 */
[C---:B--2---:R-:W-:Y:S01]  /*3b20*/  FMUL.FTZ R100, R129.reuse, R104 ;  /* 0x0000006881647220 */ /* 0x044fe20000410000 */
[----:B------:R-:W-:-:S06]  /*3b30*/  FMUL.FTZ R99, R129, R99 ;  /* 0x0000006381637220 */ /* 0x000fcc0000410000 */
[----:B------:R-:W-:Y:S01]  /*3b40*/  MUFU.SIN R9, R4 ;  /* 0x0000000400097308 */ /* 0x000fe20000000400 */
[C---:B---3--:R-:W-:Y:S01]  /*3b50*/  FMUL.FTZ R117, R126.reuse, R117 ;  /* 0x000000757e757220 */ /* 0x048fe20000410000 */
[----:B------:R-:W-:Y:S01]  /*3b60*/  FMUL.FTZ R118, R126, R118 ;  /* 0x000000767e767220 */ /* 0x000fe20000410000 */
[----:B------:R-:W-:-:S05]  /*3b70*/  SHF.L.U32 R126, R21, 0x10, RZ ;  /* 0x00000010157e7819 */ /* 0x000fca00000006ff */
[----:B------:R0:W2:Y:S01]  /*3b80*/  MUFU.COS R11, R4 ;  /* 0x00000004000b7308 */ /* 0x0000a20000000000 */
[----:B------:R-:W-:-:S07]  /*3b90*/  FMUL.FTZ R126, R63, R126 ;  /* 0x0000007e3f7e7220 */ /* 0x000fce0000410000 */
[----:B------:R-:W3:Y:S01]  /*3ba0*/  MUFU.EX2 R135, R135 ;  /* 0x0000008700877308 */ /* 0x000ee20000000800 */
[----:B0-----:R-:W-:Y:S01]  /*3bb0*/  SHF.L.U32 R4, R20, 0x10, RZ ;  /* 0x0000001014047819 */ /* 0x001fe200000006ff */
[----:B------:R-:W-:Y:S01]  /*3bc0*/  FMUL.FTZ R20, R137, R2 ;  /* 0x0000000289147220 */ /* 0x000fe20000410000 */
[----:B------:R-:W-:-:S03]  /*3bd0*/  SHF.L.U32 R2, R3, 0x10, RZ ;  /* 0x0000001003027819 */ /* 0x000fc600000006ff */
[C---:B------:R-:W-:Y:S02]  /*3be0*/  FMUL.FTZ R127, R61.reuse, R4 ;  /* 0x000000043d7f7220 */ /* 0x040fe40000410000 */
[----:B------:R-:W0:Y:S01]  /*3bf0*/  MUFU.EX2 R103, R103 ;  /* 0x0000006700677308 */ /* 0x000e220000000800 */
[----:B------:R-:W4:Y:S01]  /*3c00*/  LDS.128 R4, [R0+0x10] ;  /* 0x0000100000047984 */ /* 0x000f220000000c00 */
[----:B------:R-:W-:Y:S01]  /*3c10*/  FMUL.FTZ R129, R61, R2 ;  /* 0x000000023d817220 */ /* 0x000fe20000410000 */
[-C--:B------:R-:W-:Y:S01]  /*3c20*/  FMUL.FTZ R10, R127, R108.reuse ;  /* 0x0000006c7f0a7220 */ /* 0x080fe20000410000 */
[----:B--2---:R-:W-:Y:S02]  /*3c30*/  FMUL.FTZ R21, R134, R11 ;  /* 0x0000000b86157220 */ /* 0x004fe40000410000 */
[C---:B------:R-:W-:Y:S01]  /*3c40*/  FMUL.FTZ R2, R129.reuse, R108 ;  /* 0x0000006c81027220 */ /* 0x040fe20000410000 */
[----:B------:R-:W-:Y:S01]  /*3c50*/  FFMA.FTZ R15, R129, R124, R10 ;  /* 0x0000007c810f7223 */ /* 0x000fe2000001000a */
[----:B------:R-:W-:Y:S01]  /*3c60*/  MUFU.EX2 R8, R8 ;  /* 0x0000000800087308 */ /* 0x000fe20000000800 */
[----:B---3--:R-:W-:Y:S01]  /*3c70*/  FMUL.FTZ R110, R135, R110 ;  /* 0x0000006e876e7220 */ /* 0x008fe20000410000 */
[--C-:B------:R-:W-:Y:S01]  /*3c80*/  FFMA.FTZ R11, R127, R124, -R2.reuse ;  /* 0x0000007c7f0b7223 */ /* 0x100fe20000010802 */
[----:B------:R-:W-:Y:S01]  /*3c90*/  FADD.FTZ R15, R128, R15 ;  /* 0x0000000f800f7221 */ /* 0x000fe20000010000 */
[----:B------:R-:W-:Y:S01]  /*3ca0*/  FMUL.FTZ R109, R135, R138 ;  /* 0x0000008a876d7220 */ /* 0x000fe20000410000 */
[----:B------:R-:W-:Y:S01]  /*3cb0*/  PRMT R2, R22, 0x7632, R2 ;  /* 0x0000763216027816 */ /* 0x000fe20000000002 */
[----:B------:R-:W-:Y:S01]  /*3cc0*/  FADD.FTZ R11, R126, R11 ;  /* 0x0000000b7e0b7221 */ /* 0x000fe20000010000 */
[----:B------:R-:W-:Y:S01]  /*3cd0*/  FMUL.FTZ R10, R125, R108 ;  /* 0x0000006c7d0a7220 */ /* 0x000fe20000410000 */
[----:B------:R-:W2:Y:S01]  /*3ce0*/  MUFU.COS R13, R12 ;  /* 0x0000000c000d7308 */ /* 0x000ea20000000000 */
[C---:B0-----:R-:W-:Y:S01]  /*3cf0*/  FMUL.FTZ R96, R103.reuse, R96 ;  /* 0x0000006067607220 */ /* 0x041fe20000410000 */
[----:B------:R-:W-:Y:S01]  /*3d00*/  FMUL.FTZ R95, R103, R102 ;  /* 0x00000066675f7220 */ /* 0x000fe20000410000 */
[----:B------:R-:W-:Y:S01]  /*3d10*/  FMUL.FTZ R102, R134, R9 ;  /* 0x0000000986667220 */ /* 0x000fe20000410000 */
[----:B------:R-:W-:Y:S01]  /*3d20*/  SHF.L.U32 R22, R22, 0x10, RZ ;  /* 0x0000001016167819 */ /* 0x000fe200000006ff */
[----:B------:R-:W-:Y:S01]  /*3d30*/  FFMA.FTZ R10, R107, R124, R10 ;  /* 0x0000007c6b0a7223 */ /* 0x000fe2000001000a */
[----:B------:R-:W-:-:S02]  /*3d40*/  SHF.L.U32 R2, R2, 0x10, RZ ;  /* 0x0000001002027819 */ /* 0x000fc400000006ff */
[----:B------:R0:W3:Y:S01]  /*3d50*/  MUFU.SIN R3, R12 ;  /* 0x0000000c00037308 */ /* 0x0000e20000000400 */
[----:B------:R-:W-:-:S07]  /*3d60*/  FMUL.FTZ R22, R65, R22 ;  /* 0x0000001641167220 */ /* 0x000fce0000410000 */
[----:B------:R-:W5:Y:S01]  /*3d70*/  MUFU.EX2 R130, R130 ;  /* 0x0000008200827308 */ /* 0x000f620000000800 */
[----:B0-----:R-:W-:Y:S01]  /*3d80*/  FMUL.FTZ R12, R110, R15 ;  /* 0x0000000f6e0c7220 */ /* 0x001fe20000410000 */
[----:B--2---:R-:W-:-:S03]  /*3d90*/  FMUL.FTZ R103, R8, R13 ;  /* 0x0000000d08677220 */ /* 0x004fc60000410000 */
[-C--:B------:R-:W-:Y:S01]  /*3da0*/  FFMA.FTZ R9, R109, R11.reuse, -R12 ;  /* 0x0000000b6d097223 */ /* 0x080fe2000001080c */
[----:B------:R-:W-:Y:S02]  /*3db0*/  FMUL.FTZ R12, R110, R11 ;  /* 0x0000000b6e0c7220 */ /* 0x000fe40000410000 */
[----:B------:R-:W0:Y:S01]  /*3dc0*/  MUFU.EX2 R131, R131 ;  /* 0x0000008300837308 */ /* 0x000e220000000800 */
[----:B---3--:R-:W-:Y:S01]  /*3dd0*/  FMUL.FTZ R104, R8, R3 ;  /* 0x0000000308687220 */ /* 0x008fe20000410000 */
[----:B------:R-:W-:Y:S01]  /*3de0*/  FMUL.FTZ R8, R107, R108 ;  /* 0x0000006c6b087220 */ /* 0x000fe20000410000 */
[----:B------:R-:W-:Y:S01]  /*3df0*/  FFMA.FTZ R15, R109, R15, R12 ;  /* 0x0000000f6d0f7223 */ /* 0x000fe2000001000c */
[----:B------:R-:W-:Y:S01]  /*3e00*/  FMUL.FTZ R12, R110, R10 ;  /* 0x0000000a6e0c7220 */ /* 0x000fe20000410000 */
[----:B------:R-:W-:Y:S01]  /*3e10*/  PRMT R3, R23, 0x7632, R3 ;  /* 0x0000763217037816 */ /* 0x000fe20000000003 */
[----:B------:R-:W-:Y:S01]  /*3e20*/  FFMA.FTZ R8, R125, R124, -R8 ;  /* 0x0000007c7d087223 */ /* 0x000fe20000010808 */
[----:B------:R-:W-:Y:S01]  /*3e30*/  FADD.FTZ R9, R22, R9 ;  /* 0x0000000916097221 */ /* 0x000fe20000010000 */
[----:B------:R-:W2:Y:S01]  /*3e40*/  MUFU.COS R101, R139 ;  /* 0x0000008b00657308 */ /* 0x000ea20000000000 */
[C---:B-----5:R-:W-:Y:S01]  /*3e50*/  FMUL.FTZ R105, R130.reuse, R105 ;  /* 0x0000006982697220 */ /* 0x060fe20000410000 */
[----:B------:R-:W-:Y:S01]  /*3e60*/  FMUL.FTZ R123, R130, R123 ;  /* 0x0000007b827b7220 */ /* 0x000fe20000410000 */
[----:B------:R-:W-:Y:S01]  /*3e70*/  FMUL.FTZ R130, R65, R2 ;  /* 0x0000000241827220 */ /* 0x000fe20000410000 */
[-C--:B------:R-:W-:Y:S01]  /*3e80*/  FMUL.FTZ R2, R110, R8.reuse ;  /* 0x000000086e027220 */ /* 0x080fe20000410000 */
[----:B------:R-:W-:Y:S01]  /*3e90*/  FFMA.FTZ R12, R109, R8, -R12 ;  /* 0x000000086d0c7223 */ /* 0x000fe2000001080c */
[----:B------:R-:W-:Y:S01]  /*3ea0*/  SHF.L.U32 R8, R3, 0x10, RZ ;  /* 0x0000001003087819 */ /* 0x000fe200000006ff */
[----:B------:R-:W-:Y:S01]  /*3eb0*/  FADD.FTZ R15, R130, R15 ;  /* 0x0000000f820f7221 */ /* 0x000fe20000010000 */
[C---:B------:R-:W-:Y:S01]  /*3ec0*/  FMUL.FTZ R16, R112.reuse, R9 ;  /* 0x0000000970107220 */ /* 0x040fe20000410000 */
[----:B------:R-:W-:Y:S01]  /*3ed0*/  FFMA.FTZ R10, R109, R10, R2 ;  /* 0x0000000a6d0a7223 */ /* 0x000fe20000010002 */
[----:B------:R-:W-:Y:S01]  /*3ee0*/  SHF.L.U32 R2, R23, 0x10, RZ ;  /* 0x0000001017027819 */ /* 0x000fe200000006ff */
[CC--:B------:R-:W-:Y:S01]  /*3ef0*/  FMUL.FTZ R14, R112.reuse, R15.reuse ;  /* 0x0000000f700e7220 */ /* 0x0c0fe20000410000 */
[----:B------:R-:W-:Y:S01]  /*3f00*/  FFMA.FTZ R16, R111, R15, R16 ;  /* 0x0000000f6f107223 */ /* 0x000fe20000010010 */
[----:B------:R-:W-:Y:S01]  /*3f10*/  FMUL.FTZ R23, R67, R8 ;  /* 0x0000000843177220 */ /* 0x000fe20000410000 */
[C---:B0-----:R-:W-:Y:S01]  /*3f20*/  FMUL.FTZ R121, R131.reuse, R121 ;  /* 0x0000007983797220 */ /* 0x041fe20000410000 */
[----:B------:R-:W-:Y:S01]  /*3f30*/  FMUL.FTZ R122, R131, R122 ;  /* 0x0000007a837a7220 */ /* 0x000fe20000410000 */
[----:B------:R-:W-:Y:S01]  /*3f40*/  FFMA.FTZ R14, R111, R9, -R14 ;  /* 0x000000096f0e7223 */ /* 0x000fe2000001080e */
[----:B------:R-:W-:Y:S01]  /*3f50*/  FMUL.FTZ R131, R67, R2 ;  /* 0x0000000243837220 */ /* 0x000fe20000410000 */
[C---:B------:R-:W-:Y:S01]  /*3f60*/  FMUL.FTZ R8, R112.reuse, R10 ;  /* 0x0000000a70087220 */ /* 0x040fe20000410000 */
[----:B------:R-:W-:Y:S01]  /*3f70*/  FADD.FTZ R16, R23, R16 ;  /* 0x0000001017107221 */ /* 0x000fe20000010000 */
[-C--:B------:R-:W-:Y:S01]  /*3f80*/  FMUL.FTZ R3, R112, R12.reuse ;  /* 0x0000000c70037220 */ /* 0x080fe20000410000 */
[----:B------:R-:W-:Y:S01]  /*3f90*/  FADD.FTZ R14, R131, R14 ;  /* 0x0000000e830e7221 */ /* 0x000fe20000010000 */
[----:B----4-:R-:W-:Y:S01]  /*3fa0*/  PRMT R2, R4, 0x7632, R2 ;  /* 0x0000763204027816 */ /* 0x010fe20000000002 */
[C---:B------:R-:W-:Y:S01]  /*3fb0*/  FFMA.FTZ R12, R111.reuse, R12, -R8 ;  /* 0x0000000c6f0c7223 */ /* 0x040fe20000010808 */
[----:B------:R-:W-:Y:S01]  /*3fc0*/  FMUL.FTZ R8, R114, R16 ;  /* 0x0000001072087220 */ /* 0x000fe20000410000 */
[----:B------:R-:W-:Y:S01]  /*3fd0*/  SHF.L.U32 R4, R4, 0x10, RZ ;  /* 0x0000001004047819 */ /* 0x000fe200000006ff */
[----:B------:R-:W-:Y:S01]  /*3fe0*/  FFMA.FTZ R3, R111, R10, R3 ;  /* 0x0000000a6f037223 */ /* 0x000fe20000010003 */
[-C--:B------:R-:W-:Y:S01]  /*3ff0*/  FMUL.FTZ R9, R114, R14.reuse ;  /* 0x0000000e72097220 */ /* 0x080fe20000410000 */
[----:B------:R-:W-:Y:S01]  /*4000*/  SHF.L.U32 R2, R2, 0x10, RZ ;  /* 0x0000001002027819 */ /* 0x000fe200000006ff */
[----:B------:R-:W-:Y:S01]  /*4010*/  FFMA.FTZ R18, R113, R14, -R8 ;  /* 0x0000000e71127223 */ /* 0x000fe20000010808 */
[CC--:B------:R-:W-:Y:S01]  /*4020*/  FMUL.FTZ R14, R114.reuse, R3.reuse ;  /* 0x00000003720e7220 */ /* 0x0c0fe20000410000 */
[----:B------:R-:W-:Y:S01]  /*4030*/  FMUL.FTZ R133, R69, R4 ;  /* 0x0000000445857220 */ /* 0x000fe20000410000 */
[----:B------:R-:W-:Y:S01]  /*4040*/  FFMA.FTZ R13, R113, R16, R9 ;  /* 0x00000010710d7223 */ /* 0x000fe20000010009 */
[----:B------:R-:W-:Y:S01]  /*4050*/  FMUL.FTZ R132, R69, R2 ;  /* 0x0000000245847220 */ /* 0x000fe20000410000 */
[----:B------:R-:W0:Y:S01]  /*4060*/  LDS.128 R8, [R0+0x20] ;  /* 0x0000200000087984 */ /* 0x000e220000000c00 */
[----:B------:R-:W-:Y:S01]  /*4070*/  PRMT R2, R5, 0x7632, R2 ;  /* 0x0000763205027816 */ /* 0x000fe20000000002 */
[-C--:B------:R-:W-:Y:S01]  /*4080*/  FFMA.FTZ R14, R113, R12.reuse, -R14 ;  /* 0x0000000c710e7223 */ /* 0x080fe2000001080e */
[----:B------:R-:W-:Y:S01]  /*4090*/  FADD.FTZ R18, R133, R18 ;  /* 0x0000001285127221 */ /* 0x000fe20000010000 */
[----:B------:R-:W-:Y:S01]  /*40a0*/  FMUL.FTZ R12, R114, R12 ;  /* 0x0000000c720c7220 */ /* 0x000fe20000410000 */
[----:B------:R-:W-:Y:S01]  /*40b0*/  FADD.FTZ R13, R132, R13 ;  /* 0x0000000d840d7221 */ /* 0x000fe20000010000 */
[----:B------:R-:W-:Y:S01]  /*40c0*/  SHF.L.U32 R2, R2, 0x10, RZ ;  /* 0x0000001002027819 */ /* 0x000fe200000006ff */
[C---:B------:R-:W-:Y:S01]  /*40d0*/  FMUL.FTZ R4, R116.reuse, R18 ;  /* 0x0000001274047220 */ /* 0x040fe20000410000 */
[----:B------:R-:W-:Y:S01]  /*40e0*/  FFMA.FTZ R12, R113, R3, R12 ;  /* 0x00000003710c7223 */ /* 0x000fe2000001000c */
[C---:B------:R-:W-:Y:S01]  /*40f0*/  FMUL.FTZ R3, R116.reuse, R13 ;  /* 0x0000000d74037220 */ /* 0x040fe20000410000 */
[----:B------:R-:W-:Y:S01]  /*4100*/  SHF.L.U32 R136, R5, 0x10, RZ ;  /* 0x0000001005887819 */ /* 0x000fe200000006ff */
[----:B--2---:R-:W-:Y:S01]  /*4110*/  FMUL.FTZ R101, R137, R101 ;  /* 0x0000006589657220 */ /* 0x004fe20000410000 */
[----:B------:R-:W-:Y:S01]  /*4120*/  FFMA.FTZ R16, R115, R13, R4 ;  /* 0x0000000d73107223 */ /* 0x000fe20000010004 */
[----:B------:R-:W-:Y:S01]  /*4130*/  FMUL.FTZ R137, R71, R2 ;  /* 0x0000000247897220 */ /* 0x000fe20000410000 */
[----:B------:R-:W-:Y:S01]  /*4140*/  FFMA.FTZ R5, R115, R18, -R3 ;  /* 0x0000001273057223 */ /* 0x000fe20000010803 */
[----:B------:R-:W-:Y:S01]  /*4150*/  FMUL.FTZ R136, R71, R136 ;  /* 0x0000008847887220 */ /* 0x000fe20000410000 */
[----:B------:R-:W-:Y:S01]  /*4160*/  FMUL.FTZ R3, R116, R14 ;  /* 0x0000000e74037220 */ /* 0x000fe20000410000 */
[----:B------:R-:W-:Y:S01]  /*4170*/  FADD.FTZ R16, R137, R16 ;  /* 0x0000001089107221 */ /* 0x000fe20000010000 */
[----:B------:R-:W-:Y:S01]  /*4180*/  PRMT R2, R6, 0x7632, R2 ;  /* 0x0000763206027816 */ /* 0x000fe20000000002 */
[-C--:B------:R-:W-:Y:S01]  /*4190*/  FMUL.FTZ R4, R116, R12.reuse ;  /* 0x0000000c74047220 */ /* 0x080fe20000410000 */
[----:B------:R-:W-:Y:S01]  /*41a0*/  FADD.FTZ R5, R136, R5 ;  /* 0x0000000588057221 */ /* 0x000fe20000010000 */
[C---:B------:R-:W-:Y:S01]  /*41b0*/  FFMA.FTZ R3, R115.reuse, R12, R3 ;  /* 0x0000000c73037223 */ /* 0x040fe20000010003 */
[----:B------:R-:W-:Y:S01]  /*41c0*/  SHF.L.U32 R6, R6, 0x10, RZ ;  /* 0x0000001006067819 */ /* 0x000fe200000006ff */
[----:B------:R-:W-:Y:S01]  /*41d0*/  FMUL.FTZ R12, R118, R16 ;  /* 0x00000010760c7220 */ /* 0x000fe20000410000 */
[----:B------:R-:W-:Y:S01]  /*41e0*/  SHF.L.U32 R2, R2, 0x10, RZ ;  /* 0x0000001002027819 */ /* 0x000fe200000006ff */
[----:B------:R-:W-:Y:S01]  /*41f0*/  FFMA.FTZ R4, R115, R14, -R4 ;  /* 0x0000000e73047223 */ /* 0x000fe20000010804 */
[CC--:B------:R-:W-:Y:S01]  /*4200*/  FMUL.FTZ R13, R118.reuse, R5.reuse ;  /* 0x00000005760d7220 */ /* 0x0c0fe20000410000 */
[----:B------:R-:W-:Y:S01]  /*4210*/  FFMA.FTZ R14, R117, R5, -R12 ;  /* 0x00000005750e7223 */ /* 0x000fe2000001080c */
[C---:B------:R-:W-:Y:S01]  /*4220*/  FMUL.FTZ R141, R73.reuse, R6 ;  /* 0x00000006498d7220 */ /* 0x040fe20000410000 */
[----:B------:R-:W-:Y:S01]  /*4230*/  FMUL.FTZ R140, R73, R2 ;  /* 0x00000002498c7220 */ /* 0x000fe20000410000 */
[----:B------:R-:W-:Y:S01]  /*4240*/  FFMA.FTZ R13, R117, R16, R13 ;  /* 0x00000010750d7223 */ /* 0x000fe2000001000d */
[----:B------:R-:W-:Y:S01]  /*4250*/  PRMT R2, R7, 0x7632, R2 ;  /* 0x0000763207027816 */ /* 0x000fe20000000002 */
[----:B------:R-:W-:Y:S01]  /*4260*/  FADD.FTZ R14, R141, R14 ;  /* 0x0000000e8d0e7221 */ /* 0x000fe20000010000 */
[----:B------:R-:W-:Y:S01]  /*4270*/  FMUL.FTZ R12, R118, R3 ;  /* 0x00000003760c7220 */ /* 0x000fe20000410000 */
[----:B------:R-:W-:Y:S01]  /*4280*/  FADD.FTZ R13, R140, R13 ;  /* 0x0000000d8c0d7221 */ /* 0x000fe20000010000 */
[----:B------:R-:W-:Y:S01]  /*4290*/  SHF.L.U32 R144, R2, 0x10, RZ ;  /* 0x0000001002907819 */ /* 0x000fe200000006ff */
[C---:B------:R-:W-:Y:S01]  /*42a0*/  FMUL.FTZ R6, R120.reuse, R14 ;  /* 0x0000000e78067220 */ /* 0x040fe20000410000 */
[-C--:B------:R-:W-:Y:S01]  /*42b0*/  FFMA.FTZ R12, R117, R4.reuse, -R12 ;  /* 0x00000004750c7223 */ /* 0x080fe2000001080c */
[-C--:B------:R-:W-:Y:S01]  /*42c0*/  FMUL.FTZ R5, R120, R13.reuse ;  /* 0x0000000d78057220 */ /* 0x080fe20000410000 */
[----:B------:R-:W-:Y:S01]  /*42d0*/  SHF.L.U32 R2, R7, 0x10, RZ ;  /* 0x0000001007027819 */ /* 0x000fe200000006ff */
[----:B------:R-:W-:Y:S01]  /*42e0*/  FMUL.FTZ R4, R118, R4 ;  /* 0x0000000476047220 */ /* 0x000fe20000410000 */
[----:B------:R-:W-:Y:S01]  /*42f0*/  FFMA.FTZ R13, R119, R13, R6 ;  /* 0x0000000d770d7223 */ /* 0x000fe20000010006 */
[----:B------:R-:W-:Y:S01]  /*4300*/  FMUL.FTZ R144, R79, R144 ;  /* 0x000000904f907220 */ /* 0x000fe20000410000 */
[----:B------:R-:W-:Y:S01]  /*4310*/  FFMA.FTZ R14, R119, R14, -R5 ;  /* 0x0000000e770e7223 */ /* 0x000fe20000010805 */
[----:B------:R-:W-:Y:S01]  /*4320*/  FFMA.FTZ R4, R117, R3, R4 ;  /* 0x0000000375047223 */ /* 0x000fe20000010004 */
[----:B------:R-:W-:Y:S01]  /*4330*/  FMUL.FTZ R147, R79, R2 ;  /* 0x000000024f937220 */ /* 0x000fe20000410000 */
[----:B------:R-:W-:Y:S01]  /*4340*/  FADD.FTZ R13, R144, R13 ;  /* 0x0000000d900d7221 */ /* 0x000fe20000010000 */
[----:B0-----:R-:W-:Y:S01]  /*4350*/  PRMT R3, R8, 0x7632, R3 ;  /* 0x0000763208037816 */ /* 0x001fe20000000003 */
[----:B------:R-:W-:Y:S01]  /*4360*/  FMUL.FTZ R6, R120, R4 ;  /* 0x0000000478067220 */ /* 0x000fe20000410000 */
[----:B------:R-:W-:Y:S01]  /*4370*/  SHF.L.U32 R148, R8, 0x10, RZ ;  /* 0x0000001008947819 */ /* 0x000fe200000006ff */
[----:B------:R-:W-:Y:S01]  /*4380*/  FADD.FTZ R14, R147, R14 ;  /* 0x0000000e930e7221 */ /* 0x000fe20000010000 */
[-C--:B------:R-:W-:Y:S01]  /*4390*/  FMUL.FTZ R8, R122, R13.reuse ;  /* 0x0000000d7a087220 */ /* 0x080fe20000410000 */
[----:B------:R-:W-:Y:S01]  /*43a0*/  SHF.L.U32 R2, R3, 0x10, RZ ;  /* 0x0000001003027819 */ /* 0x000fe200000006ff */
[----:B------:R-:W-:Y:S01]  /*43b0*/  FFMA.FTZ R6, R119, R12, -R6 ;  /* 0x0000000c77067223 */ /* 0x000fe20000010806 */
[----:B------:R-:W-:Y:S01]  /*43c0*/  FMUL.FTZ R148, R81, R148 ;  /* 0x0000009451947220 */ /* 0x000fe20000410000 */
[----:B------:R-:W-:Y:S01]  /*43d0*/  FFMA.FTZ R3, R121, R14, -R8 ;  /* 0x0000000e79037223 */ /* 0x000fe20000010808 */
[----:B------:R-:W-:Y:S01]  /*43e0*/  FMUL.FTZ R12, R120, R12 ;  /* 0x0000000c780c7220 */ /* 0x000fe20000410000 */
[----:B------:R-:W-:Y:S01]  /*43f0*/  FMUL.FTZ R16, R122, R14 ;  /* 0x0000000e7a107220 */ /* 0x000fe20000410000 */
[----:B------:R-:W-:Y:S01]  /*4400*/  FMUL.FTZ R149, R81, R2 ;  /* 0x0000000251957220 */ /* 0x000fe20000410000 */
[----:B------:R-:W-:Y:S01]  /*4410*/  FADD.FTZ R14, R148, R3 ;  /* 0x00000003940e7221 */ /* 0x000fe20000010000 */
[----:B------:R-:W-:Y:S01]  /*4420*/  FFMA.FTZ R12, R119, R4, R12 ;  /* 0x00000004770c7223 */ /* 0x000fe2000001000c */
[----:B------:R-:W-:Y:S01]  /*4430*/  FFMA.FTZ R16, R121, R13, R16 ;  /* 0x0000000d79107223 */ /* 0x000fe20000010010 */
[C---:B------:R-:W-:Y:S01]  /*4440*/  FMUL.FTZ R3, R122.reuse, R6 ;  /* 0x000000067a037220 */ /* 0x040fe20000410000 */
[----:B------:R-:W-:Y:S01]  /*4450*/  FMUL.FTZ R4, R123, R14 ;  /* 0x0000000e7b047220 */ /* 0x000fe20000410000 */
[-C--:B------:R-:W-:Y:S01]  /*4460*/  FMUL.FTZ R2, R122, R12.reuse ;  /* 0x0000000c7a027220 */ /* 0x080fe20000410000 */
[----:B------:R-:W-:Y:S01]  /*4470*/  FADD.FTZ R16, R149, R16 ;  /* 0x0000001095107221 */ /* 0x000fe20000010000 */
[----:B------:R-:W-:Y:S01]  /*4480*/  SHF.L.U32 R134, R9, 0x10, RZ ;  /* 0x0000001009867819 */ /* 0x000fe200000006ff */
[C---:B------:R-:W-:Y:S01]  /*4490*/  FFMA.FTZ R12, R121.reuse, R12, R3 ;  /* 0x0000000c790c7223 */ /* 0x040fe20000010003 */
[----:B------:R-:W-:Y:S01]  /*44a0*/  FFMA.FTZ R8, R121, R6, -R2 ;  /* 0x0000000679087223 */ /* 0x000fe20000010802 */
[-C--:B------:R-:W-:Y:S01]  /*44b0*/  FFMA.FTZ R18, R105, R16.reuse, R4 ;  /* 0x0000001069127223 */ /* 0x080fe20000010004 */
[----:B------:R-:W-:Y:S01]  /*44c0*/  PRMT R2, R9, 0x7632, R2 ;  /* 0x0000763209027816 */ /* 0x000fe20000000002 */
[----:B------:R0:W2:Y:S01]  /*44d0*/  LDS.128 R4, [R0+0x30] ;  /* 0x0000300000047984 */ /* 0x0000a20000000c00 */
[----:B------:R-:W-:Y:S01]  /*44e0*/  FMUL.FTZ R16, R123, R16 ;  /* 0x000000107b107220 */ /* 0x000fe20000410000 */
[----:B------:R-:W-:Y:S01]  /*44f0*/  FMUL.FTZ R134, R83, R134 ;  /* 0x0000008653867220 */ /* 0x000fe20000410000 */
[----:B------:R-:W-:Y:S01]  /*4500*/  SHF.L.U32 R2, R2, 0x10, RZ ;  /* 0x0000001002027819 */ /* 0x000fe200000006ff */
[----:B------:R-:W-:Y:S01]  /*4510*/  FMUL.FTZ R3, R123, R8 ;  /* 0x000000087b037220 */ /* 0x000fe20000410000 */
[----:B------:R-:W-:Y:S01]  /*4520*/  FFMA.FTZ R9, R105, R14, -R16 ;  /* 0x0000000e69097223 */ /* 0x000fe20000010810 */
[----:B------:R-:W-:Y:S01]  /*4530*/  FMUL.FTZ R14, R123, R12 ;  /* 0x0000000c7b0e7220 */ /* 0x000fe20000410000 */
[----:B------:R-:W-:Y:S01]  /*4540*/  SHF.L.U32 R142, R11, 0x10, RZ ;  /* 0x000000100b8e7819 */ /* 0x000fe200000006ff */
[----:B------:R-:W-:Y:S01]  /*4550*/  FMUL.FTZ R135, R83, R2 ;  /* 0x0000000253877220 */ /* 0x000fe20000410000 */
[----:B0-----:R-:W-:Y:S01]  /*4560*/  PRMT R0, R10, 0x7632, R0 ;  /* 0x000076320a007816 */ /* 0x001fe20000000000 */
[----:B------:R-:W-:Y:S01]  /*4570*/  FADD.FTZ R9, R134, R9 ;  /* 0x0000000986097221 */ /* 0x000fe20000010000 */
[----:B------:R-:W-:Y:S01]  /*4580*/  SHF.L.U32 R10, R10, 0x10, RZ ;  /* 0x000000100a0a7819 */ /* 0x000fe200000006ff */
[----:B------:R-:W-:Y:S01]  /*4590*/  FADD.FTZ R18, R135, R18 ;  /* 0x0000001287127221 */ /* 0x000fe20000010000 */
[----:B------:R-:W-:Y:S01]  /*45a0*/  SHF.L.U32 R0, R0, 0x10, RZ ;  /* 0x0000001000007819 */ /* 0x000fe200000006ff */
[-C--:B------:R-:W-:Y:S01]  /*45b0*/  FMUL.FTZ R15, R99, R9.reuse ;  /* 0x00000009630f7220 */ /* 0x080fe20000410000 */
[----:B------:R-:W-:Y:S01]  /*45c0*/  FFMA.FTZ R3, R105, R12, R3 ;  /* 0x0000000c69037223 */ /* 0x000fe20000010003 */
[----:B------:R-:W-:Y:S01]  /*45d0*/  FMUL.FTZ R13, R99, R18 ;  /* 0x00000012630d7220 */ /* 0x000fe20000410000 */
[----:B------:R-:W-:Y:S01]  /*45e0*/  FMUL.FTZ R139, R85, R10 ;  /* 0x0000000a558b7220 */ /* 0x000fe20000410000 */
[----:B------:R-:W-:Y:S01]  /*45f0*/  FFMA.FTZ R14, R105, R8, -R14 ;  /* 0x00000008690e7223 */ /* 0x000fe2000001080e */
[----:B------:R-:W-:Y:S01]  /*4600*/  FMUL.FTZ R138, R85, R0 ;  /* 0x00000000558a7220 */ /* 0x000fe20000410000 */
[C---:B------:R-:W-:Y:S01]  /*4610*/  FFMA.FTZ R2, R100.reuse, R9, -R13 ;  /* 0x0000000964027223 */ /* 0x040fe2000001080d */
[----:B------:R-:W-:Y:S01]  /*4620*/  FFMA.FTZ R15, R100, R18, R15 ;  /* 0x00000012640f7223 */ /* 0x000fe2000001000f */
[----:B------:R-:W-:Y:S01]  /*4630*/  PRMT R0, R11, 0x7632, R0 ;  /* 0x000076320b007816 */ /* 0x000fe20000000000 */
[-C--:B------:R-:W-:Y:S01]  /*4640*/  FMUL.FTZ R9, R99, R3.reuse ;  /* 0x0000000363097220 */ /* 0x080fe20000410000 */
[----:B------:R-:W-:Y:S01]  /*4650*/  FADD.FTZ R2, R139, R2 ;  /* 0x000000028b027221 */ /* 0x000fe20000010000 */
[-C--:B------:R-:W-:Y:S01]  /*4660*/  FMUL.FTZ R13, R99, R14.reuse ;  /* 0x0000000e630d7220 */ /* 0x080fe20000410000 */
[----:B------:R-:W-:Y:S01]  /*4670*/  FADD.FTZ R15, R138, R15 ;  /* 0x0000000f8a0f7221 */ /* 0x000fe20000010000 */
[----:B------:R-:W-:Y:S01]  /*4680*/  SHF.L.U32 R0, R0, 0x10, RZ ;  /* 0x0000001000007819 */ /* 0x000fe200000006ff */
[C---:B------:R-:W-:Y:S01]  /*4690*/  FFMA.FTZ R9, R100.reuse, R14, -R9 ;  /* 0x0000000e64097223 */ /* 0x040fe20000010809 */
[C---:B------:R-:W-:Y:S01]  /*46a0*/  FMUL.FTZ R17, R97.reuse, R2 ;  /* 0x0000000261117220 */ /* 0x040fe20000410000 */
[----:B------:R-:W-:Y:S01]  /*46b0*/  FFMA.FTZ R13, R100, R3, R13 ;  /* 0x00000003640d7223 */ /* 0x000fe2000001000d */
[-C--:B------:R-:W-:Y:S01]  /*46c0*/  FMUL.FTZ R3, R97, R15.reuse ;  /* 0x0000000f61037220 */ /* 0x080fe20000410000 */
[----:B------:R-:W-:Y:S01]  /*46d0*/  FMUL.FTZ R143, R87, R0 ;  /* 0x00000000578f7220 */ /* 0x000fe20000410000 */
[C---:B------:R-:W-:Y:S01]  /*46e0*/  FFMA.FTZ R8, R98.reuse, R15, R17 ;  /* 0x0000000f62087223 */ /* 0x040fe20000010011 */
[----:B------:R-:W-:Y:S01]  /*46f0*/  FMUL.FTZ R0, R97, R9 ;  /* 0x0000000961007220 */ /* 0x000fe20000410000 */
[C---:B------:R-:W-:Y:S01]  /*4700*/  FFMA.FTZ R11, R98.reuse, R2, -R3 ;  /* 0x00000002620b7223 */ /* 0x040fe20000010803 */
[----:B------:R-:W-:Y:S01]  /*4710*/  FMUL.FTZ R142, R87, R142 ;  /* 0x0000008e578e7220 */ /* 0x000fe20000410000 */
[-C--:B------:R-:W-:Y:S01]  /*4720*/  FMUL.FTZ R3, R97, R13.reuse ;  /* 0x0000000d61037220 */ /* 0x080fe20000410000 */
[----:B------:R-:W-:Y:S01]  /*4730*/  FADD.FTZ R8, R143, R8 ;  /* 0x000000088f087221 */ /* 0x000fe20000010000 */
[--C-:B------:R-:W-:Y:S01]  /*4740*/  FFMA.FTZ R13, R98, R13, R0.reuse ;  /* 0x0000000d620d7223 */ /* 0x100fe20000010000 */
[----:B--2---:R-:W-:Y:S01]  /*4750*/  PRMT R0, R4, 0x7632, R0 ;  /* 0x0000763204007816 */ /* 0x004fe20000000000 */
[----:B------:R-:W-:Y:S01]  /*4760*/  FADD.FTZ R11, R142, R11 ;  /* 0x0000000b8e0b7221 */ /* 0x000fe20000010000 */
[----:B------:R-:W-:Y:S01]  /*4770*/  FFMA.FTZ R3, R98, R9, -R3 ;  /* 0x0000000962037223 */ /* 0x000fe20000010803 */
[C---:B------:R-:W-:Y:S01]  /*4780*/  FMUL.FTZ R9, R95.reuse, R8 ;  /* 0x000000085f097220 */ /* 0x040fe20000410000 */
[----:B------:R-:W-:Y:S01]  /*4790*/  SHF.L.U32 R146, R4, 0x10, RZ ;  /* 0x0000001004927819 */ /* 0x000fe200000006ff */
[CC--:B------:R-:W-:Y:S01]  /*47a0*/  FMUL.FTZ R15, R95.reuse, R11.reuse ;  /* 0x0000000b5f0f7220 */ /* 0x0c0fe20000410000 */
[----:B------:R-:W-:Y:S01]  /*47b0*/  SHF.L.U32 R0, R0, 0x10, RZ ;  /* 0x0000001000007819 */ /* 0x000fe200000006ff */
[C---:B------:R-:W-:Y:S01]  /*47c0*/  FFMA.FTZ R11, R96.reuse, R11, -R9 ;  /* 0x0000000b600b7223 */ /* 0x040fe20000010809 */
[----:B------:R-:W-:Y:S01]  /*47d0*/  FMUL.FTZ R9, R95, R13 ;  /* 0x0000000d5f097220 */ /* 0x000fe20000410000 */
[C---:B------:R-:W-:Y:S01]  /*47e0*/  FMUL.FTZ R146, R89.reuse, R146 ;  /* 0x0000009259927220 */ /* 0x040fe20000410000 */
[C---:B------:R-:W-:Y:S01]  /*47f0*/  FFMA.FTZ R8, R96.reuse, R8, R15 ;  /* 0x0000000860087223 */ /* 0x040fe2000001000f */
[----:B------:R-:W-:Y:S01]  /*4800*/  FMUL.FTZ R145, R89, R0 ;  /* 0x0000000059917220 */ /* 0x000fe20000410000 */
[----:B------:R-:W-:Y:S01]  /*4810*/  PRMT R0, R5, 0x7632, R0 ;  /* 0x0000763205007816 */ /* 0x000fe20000000000 */
[-C--:B------:R-:W-:Y:S01]  /*4820*/  FFMA.FTZ R9, R96, R3.reuse, -R9 ;  /* 0x0000000360097223 */ /* 0x080fe20000010809 */
[----:B------:R-:W-:Y:S01]  /*4830*/  FADD.FTZ R11, R146, R11 ;  /* 0x0000000b920b7221 */ /* 0x000fe20000010000 */
[----:B------:R-:W-:Y:S01]  /*4840*/  FADD.FTZ R8, R145, R8 ;  /* 0x0000000891087221 */ /* 0x000fe20000010000 */
[----:B------:R-:W-:Y:S01]  /*4850*/  FMUL.FTZ R3, R95, R3 ;  /* 0x000000035f037220 */ /* 0x000fe20000410000 */
[----:B------:R-:W-:Y:S01]  /*4860*/  SHF.L.U32 R0, R0, 0x10, RZ ;  /* 0x0000001000007819 */ /* 0x000fe200000006ff */
[C---:B------:R-:W-:Y:S01]  /*4870*/  FMUL.FTZ R4, R20.reuse, R11 ;  /* 0x0000000b14047220 */ /* 0x040fe20000410000 */
[-C--:B------:R-:W-:Y:S01]  /*4880*/  FMUL.FTZ R2, R20, R8.reuse ;  /* 0x0000000814027220 */ /* 0x080fe20000410000 */
[----:B------:R-:W-:Y:S01]  /*4890*/  FFMA.FTZ R3, R96, R13, R3 ;  /* 0x0000000d60037223 */ /* 0x000fe20000010003 */
[----:B------:R-:W-:Y:S01]  /*48a0*/  SHF.L.U32 R150, R5, 0x10, RZ ;  /* 0x0000001005967819 */ /* 0x000fe200000006ff */
[----:B------:R-:W-:Y:S01]  /*48b0*/  FFMA.FTZ R4, R101, R8, R4 ;  /* 0x0000000865047223 */ /* 0x000fe20000010004 */
[----:B------:R-:W-:Y:S01]  /*48c0*/  FMUL.FTZ R151, R91, R0 ;  /* 0x000000005b977220 */ /* 0x000fe20000410000 */
[----:B------:R-:W-:Y:S01]  /*48d0*/  FFMA.FTZ R11, R101, R11, -R2 ;  /* 0x0000000b650b7223 */ /* 0x000fe20000010802 */
[C---:B------:R-:W-:Y:S01]  /*48e0*/  FMUL.FTZ R0, R20.reuse, R3 ;  /* 0x0000000314007220 */ /* 0x040fe20000410000 */
[----:B------:R-:W-:Y:S01]  /*48f0*/  FMUL.FTZ R150, R91, R150 ;  /* 0x000000965b967220 */ /* 0x000fe20000410000 */
[-C--:B------:R-:W-:Y:S01]  /*4900*/  FMUL.FTZ R2, R20, R9.reuse ;  /* 0x0000000914027220 */ /* 0x080fe20000410000 */
[----:B------:R-:W-:Y:S01]  /*4910*/  FADD.FTZ R4, R151, R4 ;  /* 0x0000000497047221 */ /* 0x000fe20000010000 */
[C---:B------:R-:W-:Y:S01]  /*4920*/  FFMA.FTZ R9, R101.reuse, R9, -R0 ;  /* 0x0000000965097223 */ /* 0x040fe20000010800 */
[----:B------:R-:W-:Y:S01]  /*4930*/  FADD.FTZ R11, R150, R11 ;  /* 0x0000000b960b7221 */ /* 0x000fe20000010000 */
[----:B------:R-:W-:Y:S01]  /*4940*/  FFMA.FTZ R8, R101, R3, R2 ;  /* 0x0000000365087223 */ /* 0x000fe20000010002 */
[----:B------:R-:W-:Y:S01]  /*4950*/  PRMT R0, R6, 0x7632, R0 ;  /* 0x0000763206007816 */ /* 0x000fe20000000000 */
[----:B------:R-:W-:Y:S01]  /*4960*/  FMUL.FTZ R2, R102, R4 ;  /* 0x0000000466027220 */ /* 0x000fe20000410000 */
[----:B------:R-:W-:Y:S01]  /*4970*/  SHF.L.U32 R3, R6, 0x10, RZ ;  /* 0x0000001006037819 */ /* 0x000fe200000006ff */
[-C--:B------:R-:W-:Y:S01]  /*4980*/  FMUL.FTZ R13, R102, R11.reuse ;  /* 0x0000000b660d7220 */ /* 0x080fe20000410000 */
[----:B------:R-:W-:Y:S01]  /*4990*/  SHF.L.U32 R5, R0, 0x10, RZ ;  /* 0x0000001000057819 */ /* 0x000fe200000006ff */
[C---:B------:R-:W-:Y:S01]  /*49a0*/  FFMA.FTZ R11, R21.reuse, R11, -R2 ;  /* 0x0000000b150b7223 */ /* 0x040fe20000010802 */
[----:B------:R-:W-:Y:S01]  /*49b0*/  FMUL.FTZ R6, R102, R8 ;  /* 0x0000000866067220 */ /* 0x000fe20000410000 */
[C---:B------:R-:W-:Y:S01]  /*49c0*/  FMUL.FTZ R0, R92.reuse, R3 ;  /* 0x000000035c007220 */ /* 0x040fe20000410000 */
[----:B------:R-:W-:Y:S01]  /*49d0*/  FFMA.FTZ R13, R21, R4, R13 ;  /* 0x00000004150d7223 */ /* 0x000fe2000001000d */
[C---:B------:R-:W-:Y:S01]  /*49e0*/  PRMT R4, R7.reuse, 0x7632, R4 ;  /* 0x0000763207047816 */ /* 0x040fe20000000004 */
[----:B------:R-:W-:Y:S01]  /*49f0*/  FMUL.FTZ R2, R92, R5 ;  /* 0x000000055c027220 */ /* 0x000fe20000410000 */
[----:B------:R-:W-:Y:S01]  /*4a00*/  FADD.FTZ R11, R0, R11 ;  /* 0x0000000b000b7221 */ /* 0x000fe20000010000 */
[----:B------:R-:W-:Y:S01]  /*4a10*/  SHF.L.U32 R152, R7, 0x10, RZ ;  /* 0x0000001007987819 */ /* 0x000fe200000006ff */
[----:B------:R-:W-:Y:S01]  /*4a20*/  FFMA.FTZ R5, R21, R9, -R6 ;  /* 0x0000000915057223 */ /* 0x000fe20000010806 */
[----:B------:R-:W-:Y:S01]  /*4a30*/  SHF.L.U32 R4, R4, 0x10, RZ ;  /* 0x0000001004047819 */ /* 0x000fe200000006ff */
[----:B------:R-:W-:Y:S01]  /*4a40*/  FADD.FTZ R13, R2, R13 ;  /* 0x0000000d020d7221 */ /* 0x000fe20000010000 */
[----:B------:R-:W-:Y:S01]  /*4a50*/  FMUL.FTZ R12, R104, R11 ;  /* 0x0000000b680c7220 */ /* 0x000fe20000410000 */
[----:B------:R-:W-:Y:S01]  /*4a60*/  FMUL.FTZ R6, R102, R9 ;  /* 0x0000000966067220 */ /* 0x000fe20000410000 */
[----:B------:R-:W-:Y:S01]  /*4a70*/  FMUL.FTZ R152, R93, R152 ;  /* 0x000000985d987220 */ /* 0x000fe20000410000 */
[CC--:B------:R-:W-:Y:S01]  /*4a80*/  FMUL.FTZ R10, R104.reuse, R13.reuse ;  /* 0x0000000d680a7220 */ /* 0x0c0fe20000410000 */
[----:B------:R-:W-:Y:S01]  /*4a90*/  FFMA.FTZ R12, R103, R13, R12 ;  /* 0x0000000d670c7223 */ /* 0x000fe2000001000c */
[----:B------:R-:W-:Y:S01]  /*4aa0*/  FMUL.FTZ R3, R93, R4 ;  /* 0x000000045d037220 */ /* 0x000fe20000410000 */
[----:B------:R-:W-:Y:S01]  /*4ab0*/  FFMA.FTZ R8, R21, R8, R6 ;  /* 0x0000000815087223 */ /* 0x000fe20000010006 */
[----:B------:R-:W-:Y:S01]  /*4ac0*/  FFMA.FTZ R11, R103, R11, -R10 ;  /* 0x0000000b670b7223 */ /* 0x000fe2000001080a */
[C---:B------:R-:W-:Y:S01]  /*4ad0*/  FMUL.FTZ R9, R104.reuse, R5 ;  /* 0x0000000568097220 */ /* 0x040fe20000410000 */
[----:B------:R-:W-:Y:S01]  /*4ae0*/  FADD.FTZ R7, R3, R12 ;  /* 0x0000000c03077221 */ /* 0x000fe20000010000 */
[-C--:B------:R-:W-:Y:S01]  /*4af0*/  FMUL.FTZ R4, R104, R8.reuse ;  /* 0x0000000868047220 */ /* 0x080fe20000410000 */
[----:B------:R-:W-:Y:S01]  /*4b00*/  FADD.FTZ R6, R152, R11 ;  /* 0x0000000b98067221 */ /* 0x000fe20000010000 */
[----:B------:R-:W-:-:S02]  /*4b10*/  FFMA.FTZ R9, R103, R8, R9 ;  /* 0x0000000867097223 */ /* 0x000fc40000010009 */
[----:B------:R-:W0:Y:S01]  /*4b20*/  SHFL.UP PT, R11, R7, 0x1, RZ ;  /* 0x04200000070b7989 */ /* 0x000e2200000e00ff */
[----:B------:R-:W-:-:S03]  /*4b30*/  FFMA.FTZ R4, R103, R5, -R4 ;  /* 0x0000000567047223 */ /* 0x000fc60000010804 */
[----:B------:R-:W2:Y:S04]  /*4b40*/  SHFL.UP PT, R10, R6, 0x1, RZ ;  /* 0x04200000060a7989 */ /* 0x000ea800000e00ff */
[----:B------:R-:W3:Y:S04]  /*4b50*/  SHFL.UP PT, R5, R4, 0x1, RZ ;  /* 0x0420000004057989 */ /* 0x000ee800000e00ff */
[----:B------:R-:W4:Y:S01]  /*4b60*/  SHFL.UP PT, R8, R9, 0x1, RZ ;  /* 0x0420000009087989 */ /* 0x000f2200000e00ff */
[C---:B0-----:R-:W-:Y:S01]  /*4b70*/  FMUL.FTZ R13, R9.reuse, R11 ;  /* 0x0000000b090d7220 */ /* 0x041fe20000410000 */
[----:B--2---:R-:W-:-:S03]  /*4b80*/  FMUL.FTZ R12, R9, R10 ;  /* 0x0000000a090c7220 */ /* 0x004fc60000410000 */
[C---:B------:R-:W-:Y:S01]  /*4b90*/  FFMA.FTZ R15, R4.reuse, R10, -R13 ;  /* 0x0000000a040f7223 */ /* 0x040fe2000001080d */
[----:B------:R-:W-:-:S03]  /*4ba0*/  FFMA.FTZ R12, R4, R11, R12 ;  /* 0x0000000b040c7223 */ /* 0x000fc6000001000c */
[----:B------:R-:W-:Y:S01]  /*4bb0*/  @P0 FADD.FTZ R6, R6, R15 ;  /* 0x0000000f06060221 */ /* 0x000fe20000010000 */
[-C--:B---3--:R-:W-:Y:S01]  /*4bc0*/  FMUL.FTZ R13, R9, R5.reuse ;  /* 0x00000005090d7220 */ /* 0x088fe20000410000 */
[----:B------:R-:W-:Y:S02]  /*4bd0*/  IMAD R11, R27, UR18, RZ ;  /* 0x000000121b0b7c24 */ /* 0x000fe4000f8e02ff */
[----:B------:R-:W-:Y:S01]  /*4be0*/  @P0 FADD.FTZ R7, R7, R12 ;  /* 0x0000000c07070221 */ /* 0x000fe20000010000 */
[CC--:B----4-:R-:W-:Y:S01]  /*4bf0*/  FMUL.FTZ R10, R9.reuse, R8.reuse ;  /* 0x00000008090a7220 */ /* 0x0d0fe20000410000 */
[----:B------:R-:W0:Y:S01]  /*4c00*/  SHFL.UP PT, R12, R6, 0x2, RZ ;  /* 0x04400000060c7989 */ /* 0x000e2200000e00ff */
[----:B------:R-:W-:Y:S01]  /*4c10*/  FFMA.FTZ R8, R4, R8, R13 ;  /* 0x0000000804087223 */ /* 0x000fe2000001000d */
[----:B------:R-:W-:Y:S02]  /*4c20*/  IMAD R15, R26, UR19, R11 ;  /* 0x000000131a0f7c24 */ /* 0x000fe4000f8e020b */
[----:B------:R-:W-:Y:S01]  /*4c30*/  @P0 FFMA.FTZ R4, R4, R5, -R10 ;  /* 0x0000000504040223 */ /* 0x000fe2000001080a */
[----:B------:R-:W2:Y:S01]  /*4c40*/  SHFL.UP PT, R13, R7, 0x2, RZ ;  /* 0x04400000070d7989 */ /* 0x000ea200000e00ff */
[----:B------:R-:W-:Y:S01]  /*4c50*/  FSEL R5, R9, R8, !P0 ;  /* 0x0000000809057208 */ /* 0x000fe20004000000 */
[----:B------:R-:W-:-:S02]  /*4c60*/  IMAD.WIDE.U32 R8, R26, UR18, RZ ;  /* 0x000000121a087c25 */ /* 0x000fc4000f8e00ff */
[----:B------:R-:W3:Y:S01]  /*4c70*/  SHFL.UP PT, R10, R4, 0x2, RZ ;  /* 0x04400000040a7989 */ /* 0x000ee200000e00ff */
[----:B------:R-:W-:-:S03]  /*4c80*/  ISETP.GE.AND P0, PT, R32, 0x2, PT ;  /* 0x000000022000780c */ /* 0x000fc60003f06270 */
[----:B------:R-:W4:Y:S01]  /*4c90*/  SHFL.UP PT, R11, R5, 0x2, RZ ;  /* 0x04400000050b7989 */ /* 0x000f2200000e00ff */
[----:B------:R-:W-:Y:S01]  /*4ca0*/  IADD3 R9, R9, R15, RZ ;  /* 0x0000000f09097210 */ /* 0x000fe20007ffe0ff */
[----:B------:R-:W-:-:S04]  /*4cb0*/  IMAD R15, R106, UR20, RZ ;  /* 0x000000146a0f7c24 */ /* 0x000fc8000f8e02ff */
[C---:B------:R-:W-:Y:S02]  /*4cc0*/  IMAD R15, R94.reuse, UR21, R15 ;  /* 0x000000155e0f7c24 */ /* 0x040fe4000f8e020f */
[----:B------:R-:W-:-:S05]  /*4cd0*/  IMAD.WIDE.U32 R8, R94, UR20, R8 ;  /* 0x000000145e087c25 */ /* 0x000fca000f8e0008 */
[----:B------:R-:W-:Y:S01]  /*4ce0*/  IADD3 R17, R9, R15, RZ ;  /* 0x0000000f09117210 */ /* 0x000fe20007ffe0ff */
[CC--:B0-----:R-:W-:Y:S01]  /*4cf0*/  FMUL.FTZ R15, R5.reuse, R12.reuse ;  /* 0x0000000c050f7220 */ /* 0x0c1fe20000410000 */
[----:B------:R-:W-:Y:S01]  /*4d00*/  LEA R16, P1, R8, UR22, 0x3 ;  /* 0x0000001608107c11 */ /* 0x000fe2000f8218ff */
[CC--:B--2---:R-:W-:Y:S02]  /*4d10*/  FMUL.FTZ R9, R5.reuse, R13.reuse ;  /* 0x0000000d05097220 */ /* 0x0c4fe40000410000 */
[----:B------:R-:W-:Y:S01]  /*4d20*/  FFMA.FTZ R14, R4, R13, R15 ;  /* 0x0000000d040e7223 */ /* 0x000fe2000001000f */
[----:B------:R-:W-:Y:S01]  /*4d30*/  LEA.HI.X R17, R8, UR23, R17, 0x3, P1 ;  /* 0x0000001708117c11 */ /* 0x000fe200088f1c11 */
[----:B------:R-:W-:Y:S01]  /*4d40*/  FFMA.FTZ R13, R4, R12, -R9 ;  /* 0x0000000c040d7223 */ /* 0x000fe20000010809 */
[----:B---3--:R-:W-:Y:S01]  /*4d50*/  FMUL.FTZ R8, R5, R10 ;  /* 0x0000000a05087220 */ /* 0x008fe20000410000 */
[----:B------:R-:W-:Y:S01]  /*4d60*/  @P0 FADD.FTZ R7, R7, R14 ;  /* 0x0000000e07070221 */ /* 0x000fe20000010000 */
[-C--:B----4-:R-:W-:Y:S01]  /*4d70*/  FMUL.FTZ R9, R5, R11.reuse ;  /* 0x0000000b05097220 */ /* 0x090fe20000410000 */
[----:B------:R-:W-:Y:S01]  /*4d80*/  @P0 FADD.FTZ R6, R6, R13 ;  /* 0x0000000d06060221 */ /* 0x000fe20000010000 */
[----:B------:R-:W-:-:S02]  /*4d90*/  FFMA.FTZ R8, R4, R11, R8 ;  /* 0x0000000b04087223 */ /* 0x000fc40000010008 */
[----:B------:R-:W0:Y:S01]  /*4da0*/  SHFL.UP PT, R13, R7, 0x4, RZ ;  /* 0x04800000070d7989 */ /* 0x000e2200000e00ff */
[----:B------:R-:W-:-:S03]  /*4db0*/  @P0 FFMA.FTZ R4, R4, R10, -R9 ;  /* 0x0000000a04040223 */ /* 0x000fc60000010809 */
[----:B------:R-:W2:Y:S01]  /*4dc0*/  SHFL.UP PT, R11, R6, 0x4, RZ ;  /* 0x04800000060b7989 */ /* 0x000ea200000e00ff */
[----:B------:R-:W-:-:S03]  /*4dd0*/  FSEL R8, R5, R8, !P0 ;  /* 0x0000000805087208 */ /* 0x000fc60004000000 */
[----:B------:R-:W3:Y:S04]  /*4de0*/  SHFL.UP PT, R5, R4, 0x4, RZ ;  /* 0x0480000004057989 */ /* 0x000ee800000e00ff */
[----:B------:R-:W4:Y:S01]  /*4df0*/  SHFL.UP PT, R9, R8, 0x4, RZ ;  /* 0x0480000008097989 */ /* 0x000f2200000e00ff */
[----:B------:R-:W-:-:S03]  /*4e00*/  ISETP.GE.AND P0, PT, R32, 0x4, PT ;  /* 0x000000042000780c */ /* 0x000fc60003f06270 */
[----:B------:R-:W5:Y:S01]  /*4e10*/  LDG.E.64 R16, desc[UR8][R16.64] ;  /* 0x0000000810107981 */ /* 0x000f62000c1e1b00 */
[C---:B------:R-:W-:Y:S01]  /*4e20*/  ISETP.GE.AND P1, PT, R32.reuse, 0x8, PT ;  /* 0x000000082000780c */ /* 0x040fe20003f26270 */
[----:B------:R-:W1:Y:S01]  /*4e30*/  S2UR UR6, SR_CgaCtaId ;  /* 0x00000000000679c3 */ /* 0x000e620000008800 */
[----:B------:R-:W-:Y:S01]  /*4e40*/  ISETP.NE.AND P2, PT, R32, RZ, PT ;  /* 0x000000ff2000720c */ /* 0x000fe20003f45270 */
[----:B------:R-:W-:Y:S01]  /*4e50*/  BSSY B0, `(.L_x_1869) ;  /* 0x00000a1000007945 */ /* 0x000fe20003800000 */
[----:B------:R-:W-:Y:S01]  /*4e60*/  ISETP.NE.AND P3, PT, R30, RZ, PT ;  /* 0x000000ff1e00720c */ /* 0x000fe20003f65270 */
[C---:B0-----:R-:W-:Y:S01]  /*4e70*/  FMUL.FTZ R15, R8.reuse, R13 ;  /* 0x0000000d080f7220 */ /* 0x041fe20000410000 */
[----:B--2---:R-:W-:-:S03]  /*4e80*/  FMUL.FTZ R10, R8, R11 ;  /* 0x0000000b080a7220 */ /* 0x004fc60000410000 */
[C---:B------:R-:W-:Y:S01]  /*4e90*/  FFMA.FTZ R15, R4.reuse, R11, -R15 ;  /* 0x0000000b040f7223 */ /* 0x040fe2000001080f */
[----:B------:R-:W-:Y:S01]  /*4ea0*/  FFMA.FTZ R12, R4, R13, R10 ;  /* 0x0000000d040c7223 */ /* 0x000fe2000001000a */
[----:B---3--:R-:W-:Y:S02]  /*4eb0*/  FMUL.FTZ R11, R8, R5 ;  /* 0x00000005080b7220 */ /* 0x008fe40000410000 */
[----:B------:R-:W-:Y:S01]  /*4ec0*/  @P0 FADD.FTZ R6, R6, R15 ;  /* 0x0000000f06060221 */ /* 0x000fe20000010000 */
[-C--:B----4-:R-:W-:Y:S01]  /*4ed0*/  FMUL.FTZ R10, R8, R9.reuse ;  /* 0x00000009080a7220 */ /* 0x090fe20000410000 */
[C---:B------:R-:W-:Y:S01]  /*4ee0*/  FFMA.FTZ R11, R4.reuse, R9, R11 ;  /* 0x00000009040b7223 */ /* 0x040fe2000001000b */
[----:B------:R-:W-:Y:S02]  /*4ef0*/  @P0 FADD.FTZ R7, R7, R12 ;  /* 0x0000000c07070221 */ /* 0x000fe40000010000 */
[----:B------:R-:W0:Y:S01]  /*4f00*/  SHFL.UP PT, R9, R6, 0x8, RZ ;  /* 0x0500000006097989 */ /* 0x000e2200000e00ff */
[----:B------:R-:W-:Y:S01]  /*4f10*/  @P0 FFMA.FTZ R4, R4, R5, -R10 ;  /* 0x0000000504040223 */ /* 0x000fe2000001080a */
[----:B------:R-:W-:-:S02]  /*4f20*/  FSEL R11, R8, R11, !P0 ;  /* 0x0000000b080b7208 */ /* 0x000fc40004000000 */
[----:B------:R-:W2:Y:S01]  /*4f30*/  SHFL.UP PT, R10, R7, 0x8, RZ ;  /* 0x05000000070a7989 */ /* 0x000ea200000e00ff */
[----:B------:R-:W-:-:S03]  /*4f40*/  ISETP.NE.AND P0, PT, R34, RZ, PT ;  /* 0x000000ff2200720c */ /* 0x000fc60003f05270 */
[----:B------:R-:W3:Y:S01]  /*4f50*/  SHFL.UP PT, R5, R4, 0x8, RZ ;  /* 0x0500000004057989 */ /* 0x000ee200000e00ff */
[----:B------:R-:W-:-:S03]  /*4f60*/  ISETP.EQ.OR P0, PT, RZ, UR4, P0 ;  /* 0x00000004ff007c0c */ /* 0x000fc60008702670 */
[----:B------:R-:W4:Y:S01]  /*4f70*/  SHFL.UP PT, R8, R11, 0x8, RZ ;  /* 0x050000000b087989 */ /* 0x000f2200000e00ff */
[----:B0-----:R-:W-:-:S04]  /*4f80*/  FMUL.FTZ R13, R11, R9 ;  /* 0x000000090b0d7220 */ /* 0x001fc80000410000 */
[-C--:B--2---:R-:W-:Y:S01]  /*4f90*/  FFMA.FTZ R12, R4, R10.reuse, R13 ;  /* 0x0000000a040c7223 */ /* 0x084fe2000001000d */
[C---:B------:R-:W-:Y:S01]  /*4fa0*/  FMUL.FTZ R15, R11.reuse, R10 ;  /* 0x0000000a0b0f7220 */ /* 0x040fe20000410000 */
[----:B---3--:R-:W-:-:S03]  /*4fb0*/  FMUL.FTZ R13, R11, R5 ;  /* 0x000000050b0d7220 */ /* 0x008fc60000410000 */
[C---:B------:R-:W-:Y:S01]  /*4fc0*/  FFMA.FTZ R15, R4.reuse, R9, -R15 ;  /* 0x00000009040f7223 */ /* 0x040fe2000001080f */
[----:B------:R-:W-:Y:S01]  /*4fd0*/  @P1 FADD.FTZ R7, R7, R12 ;  /* 0x0000000c07071221 */ /* 0x000fe20000010000 */
[----:B------:R-:W-:Y:S01]  /*4fe0*/  MOV R12, 0x3f800000 ;  /* 0x3f800000000c7802 */ /* 0x000fe20000000f00 */
[CC--:B----4-:R-:W-:Y:S01]  /*4ff0*/  FMUL.FTZ R10, R11.reuse, R8.reuse ;  /* 0x000000080b0a7220 */ /* 0x0d0fe20000410000 */
[----:B------:R-:W-:Y:S01]  /*5000*/  FFMA.FTZ R8, R4, R8, R13 ;  /* 0x0000000804087223 */ /* 0x000fe2000001000d */
[----:B------:R-:W-:Y:S01]  /*5010*/  @P1 FADD.FTZ R6, R6, R15 ;  /* 0x0000000f06061221 */ /* 0x000fe20000010000 */
[----:B------:R-:W0:Y:S01]  /*5020*/  SHFL.UP PT, R153, R7, 0x10, RZ ;  /* 0x0600000007997989 */ /* 0x000e2200000e00ff */
[----:B------:R-:W-:Y:S01]  /*5030*/  @P1 FFMA.FTZ R4, R4, R5, -R10 ;  /* 0x0000000504041223 */ /* 0x000fe2000001080a */
[----:B------:R-:W-:Y:S02]  /*5040*/  MOV R13, RZ ;  /* 0x000000ff000d7202 */ /* 0x000fe40000000f00 */
[----:B------:R-:W-:Y:S01]  /*5050*/  CS2R R14, SRZ ;  /* 0x00000000000e7805 */ /* 0x000fe2000001ff00 */
[----:B------:R-:W2:Y:S01]  /*5060*/  SHFL.UP PT, R19, R6, 0x10, RZ ;  /* 0x0600000006137989 */ /* 0x000ea200000e00ff */
[----:B------:R-:W-:-:S02]  /*5070*/  FSEL R8, R11, R8, !P1 ;  /* 0x000000080b087208 */ /* 0x000fc40004800000 */
[----:B------:R-:W-:Y:S01]  /*5080*/  @!P0 LEA R5, R94, UR5, 0x4 ;  /* 0x000000055e058c11 */ /* 0x000fe2000f8e20ff */
[----:B------:R-:W3:Y:S01]  /*5090*/  SHFL.UP PT, R9, R4, 0x10, RZ ;  /* 0x0600000004097989 */ /* 0x000ee200000e00ff */
[----:B------:R-:W-:Y:S01]  /*50a0*/  ISETP.NE.AND P1, PT, R32, 0x1f, PT ;  /* 0x0000001f2000780c */ /* 0x000fe20003f25270 */
[----:B------:R-:W-:Y:S02]  /*50b0*/  UMOV UR5, 0x400 ;  /* 0x0000040000057882 */ /* 0x000fe40000000000 */
[----:B------:R-:W4:Y:S01]  /*50c0*/  SHFL.UP PT, R11, R8, 0x10, RZ ;  /* 0x06000000080b7989 */ /* 0x000f2200000e00ff */
[----:B-1----:R-:W-:-:S03]  /*50d0*/  ULEA UR5, UR6, UR5, 0x18 ;  /* 0x0000000506057291 */ /* 0x002fc6000f8ec03f */
[----:B------:R4:W-:Y:S01]  /*50e0*/  @!P0 LDS.128 R12, [R5+0x880] ;  /* 0x00088000050c8984 */ /* 0x0009e20000000c00 */
[----:B------:R-:W-:Y:S01]  /*50f0*/  ISETP.GE.AND P0, PT, R32, 0x10, PT ;  /* 0x000000102000780c */ /* 0x000fe20003f06270 */
[C---:B0-----:R-:W-:Y:S01]  /*5100*/  FMUL.FTZ R155, R8.reuse, R153 ;  /* 0x00000099089b7220 */ /* 0x041fe20000410000 */
[----:B--2---:R-:W-:-:S03]  /*5110*/  FMUL.FTZ R10, R8, R19 ;  /* 0x00000013080a7220 */ /* 0x004fc60000410000 */
[----:B------:R-:W-:Y:S01]  /*5120*/  FFMA.FTZ R155, R4, R19, -R155 ;  /* 0x00000013049b7223 */ /* 0x000fe2000001089b */
[----:B---3--:R-:W-:Y:S01]  /*5130*/  FMUL.FTZ R19, R8, R9 ;  /* 0x0000000908137220 */ /* 0x008fe20000410000 */
[----:B------:R-:W-:-:S06]  /*5140*/  FFMA.FTZ R10, R4, R153, R10 ;  /* 0x00000099040a7223 */ /* 0x000fcc000001000a */
[----:B------:R-:W-:Y:S01]  /*5150*/  @P0 FADD.FTZ R6, R6, R155 ;  /* 0x0000009b06060221 */ /* 0x000fe20000010000 */
[-C--:B----4-:R-:W-:Y:S01]  /*5160*/  FFMA.FTZ R5, R4, R11.reuse, R19 ;  /* 0x0000000b04057223 */ /* 0x090fe20000010013 */
[----:B------:R-:W-:Y:S01]  /*5170*/  FMUL.FTZ R11, R8, R11 ;  /* 0x0000000b080b7220 */ /* 0x000fe20000410000 */
[----:B------:R-:W-:Y:S02]  /*5180*/  @P0 FADD.FTZ R7, R7, R10 ;  /* 0x0000000a07070221 */ /* 0x000fe40000010000 */
[----:B------:R-:W0:Y:S01]  /*5190*/  SHFL.UP PT, R154, R6, 0x1, RZ ;  /* 0x04200000069a7989 */ /* 0x000e2200000e00ff */
[----:B------:R-:W-:Y:S01]  /*51a0*/  @P0 FFMA.FTZ R4, R4, R9, -R11 ;  /* 0x0000000904040223 */ /* 0x000fe2000001080b */
[----:B------:R-:W-:Y:S02]  /*51b0*/  FSEL R5, R8, R5, !P0 ;  /* 0x0000000508057208 */ /* 0x000fe40004000000 */
[----:B------:R-:W1:Y:S01]  /*51c0*/  SHFL.UP PT, R106, R7, 0x1, RZ ;  /* 0x04200000076a7989 */ /* 0x000e6200000e00ff */
[----:B------:R-:W-:-:S03]  /*51d0*/  ISETP.NE.AND P0, PT, R30, RZ, PT ;  /* 0x000000ff1e00720c */ /* 0x000fc60003f05270 */
[----:B------:R-:W-:Y:S01]  /*51e0*/  @!P1 STS.128 [UR5+0x840], R4 ;  /* 0x00084004ff009988 */ /* 0x000fe20008000c05 */
[----:B------:R-:W-:Y:S06]  /*51f0*/  BAR.SYNC.DEFER_BLOCKING 0x0 ;  /* 0x0000000000007b1d */ /* 0x000fec0000010000 */
[----:B------:R-:W2:Y:S04]  /*5200*/  SHFL.UP PT, R153, R5, 0x1, RZ ;  /* 0x0420000005997989 */ /* 0x000ea800000e00ff */
[----:B------:R-:W3:Y:S01]  /*5210*/  SHFL.UP PT, R155, R4, 0x1, RZ ;  /* 0x04200000049b7989 */ /* 0x000ee200000e00ff */
[----:B0-----:R-:W-:-:S02]  /*5220*/  @!P2 MOV R154, R14 ;  /* 0x0000000e009aa202 */ /* 0x001fc40000000f00 */
[----:B-1----:R-:W-:Y:S01]  /*5230*/  @!P2 MOV R106, R15 ;  /* 0x0000000f006aa202 */ /* 0x002fe20000000f00 */
[----:B------:R-:W-:Y:S04]  /*5240*/  @!P2 STS.128 [UR5+0x860], R12 ;  /* 0x0008600cff00a988 */ /* 0x000fe80008000c05 */
[----:B------:R-:W-:Y:S01]  /*5250*/  LDS.128 R8, [UR5+0x840] ;  /* 0x00084005ff087984 */ /* 0x000fe20008000c00 */
[----:B------:R-:W-:Y:S01]  /*5260*/  BAR.SYNC.DEFER_BLOCKING 0x0 ;  /* 0x0000000000007b1d */ /* 0x000fe20000010000 */
[----:B--2---:R-:W-:Y:S02]  /*5270*/  @!P2 MOV R153, R13 ;  /* 0x0000000d0099a202 */ /* 0x004fe40000000f00 */
[----:B---3--:R-:W-:-:S03]  /*5280*/  @!P2 MOV R155, R12 ;  /* 0x0000000c009ba202 */ /* 0x008fc60000000f00 */
        /* <DEDUP_REMOVED lines=46> */
[----:B------:R-:W-:Y:S01]  /*5570*/  FFMA.FTZ R5, R117, R18, R5 ;  /* 0x0000001275057223 */ /* 0x000fe20000010005 */
[----:B-----5:R-:W-:Y:S02]  /*5580*/  FMUL.FTZ R129, R17, R129 ;  /* 0x0000008111817220 */ /* 0x020fe40000410000 */
        /* <DEDUP_REMOVED lines=12> */
[C---:B------:R-:W-:Y:S02]  /*5650*/  FMUL.FTZ R107, R9.reuse, R15 ;  /* 0x0000000f096b7220 */ /* 0x040fe40000410000 */
[----:B------:R-:W-:Y:S01]  /*5660*/  FADD.FTZ R148, R148, R5 ;  /* 0x0000000594947221 */ /* 0x000fe20000010000 */
[C---:B------:R-:W-:Y:S01]  /*5670*/  FMUL.FTZ R5, R9.reuse, R13 ;  /* 0x0000000d09057220 */ /* 0x040fe20000410000 */
[CC--:B------:R-:W-:Y:S01]  /*5680*/  FFMA.FTZ R107, R8.reuse, R14.reuse, -R107 ;  /* 0x0000000e086b7223 */ /* 0x0c0fe2000001086b */
[----:B------:R-:W-:Y:S01]  /*5690*/  FMUL.FTZ R14, R9, R14 ;  /* 0x0000000e090e7220 */ /* 0x000fe20000410000 */
[----:B------:R-:W-:Y:S01]  /*56a0*/  FADD.FTZ R22, R149, R22 ;  /* 0x0000001695167221 */ /* 0x000fe20000010000 */
[-C--:B------:R-:W-:Y:S01]  /*56b0*/  FMUL.FTZ R9, R9, R12.reuse ;  /* 0x0000000c09097220 */ /* 0x080fe20000410000 */
[----:B------:R-:W-:-:S02]  /*56c0*/  FFMA.FTZ R12, R8, R12, -R5 ;  /* 0x0000000c080c7223 */ /* 0x000fc40000010805 */
[C---:B------:R-:W-:Y:S01]  /*56d0*/  FMUL.FTZ R4, R123.reuse, R22 ;  /* 0x000000167b047220 */ /* 0x040fe20000410000 */
[C---:B------:R-:W-:Y:S01]  /*56e0*/  FFMA.FTZ R13, R8.reuse, R13, R9 ;  /* 0x0000000d080d7223 */ /* 0x040fe20000010009 */
[-C--:B------:R-:W-:Y:S01]  /*56f0*/  FMUL.FTZ R123, R123, R148.reuse ;  /* 0x000000947b7b7220 */ /* 0x080fe20000410000 */
[----:B------:R-:W-:Y:S01]  /*5700*/  FFMA.FTZ R8, R8, R15, R14 ;  /* 0x0000000f08087223 */ /* 0x000fe2000001000e */
[C---:B------:R-:W-:Y:S01]  /*5710*/  FFMA.FTZ R9, R105.reuse, R148, -R4 ;  /* 0x0000009469097223 */ /* 0x040fe20000010804 */
[----:B------:R-:W-:Y:S01]  /*5720*/  FADD.FTZ R14, R10, R107 ;  /* 0x0000006b0a0e7221 */ /* 0x000fe20000010000 */
[----:B------:R-:W-:Y:S01]  /*5730*/  FFMA.FTZ R106, R105, R22, R123 ;  /* 0x00000016696a7223 */ /* 0x000fe2000001007b */
        /* <DEDUP_REMOVED lines=18> */
.L_x_1870:
[----:B------:R-:W-:Y:S05]  /*5860*/  BSYNC B0 ;  /* 0x0000000000007941 */ /* 0x000fea0003800000 */
.L_x_1869:
[----:B------:R-:W-:Y:S01]  /*5870*/  FADD.FTZ R134, R134, R9 ;  /* 0x0000000986867221 */ /* 0x000fe20000010000 */
[----:B------:R-:W-:Y:S01]  /*5880*/  FADD.FTZ R106, R135, R106 ;  /* 0x0000006a876a7221 */ /* 0x000fe20000010000 */
[----:B------:R-:W-:Y:S01]  /*5890*/  FMUL.FTZ R9, R17, R128 ;  /* 0x0000008011097220 */ /* 0x000fe20000410000 */
[C---:B-1----:R-:W-:Y:S01]  /*58a0*/  FFMA.FTZ R4, R16.reuse, R127, -R129 ;  /* 0x0000007f10047223 */ /* 0x042fe20000010881 */
[C---:B------:R-:W-:Y:S01]  /*58b0*/  FMUL.FTZ R5, R99.reuse, R134 ;  /* 0x0000008663057220 */ /* 0x040fe20000410000 */
[----:B------:R-:W-:Y:S01]  /*58c0*/  FMUL.FTZ R99, R99, R106 ;  /* 0x0000006a63637220 */ /* 0x000fe20000410000 */
[----:B------:R-:W-:Y:S01]  /*58d0*/  FFMA.FTZ R9, R16, R7, -R9 ;  /* 0x0000000710097223 */ /* 0x000fe20000010809 */
[----:B------:R-:W-:Y:S01]  /*58e0*/  FMUL.FTZ R7, R17, R130 ;  /* 0x0000008211077220 */ /* 0x000fe20000410000 */
[C---:B------:R-:W-:Y:S01]  /*58f0*/  FFMA.FTZ R5, R100.reuse, R106, R5 ;  /* 0x0000006a64057223 */ /* 0x040fe20000010005 */
[----:B------:R-:W-:Y:S01]  /*5900*/  FFMA.FTZ R100, R100, R134, -R99 ;  /* 0x0000008664647223 */ /* 0x000fe20000010863 */
[----:B------:R-:W-:Y:S01]  /*5910*/  FFMA.FTZ R45, R4, 2, R45 ;  /* 0x40000000042d7823 */ /* 0x000fe2000001002d */
[----:B------:R-:W-:Y:S01]  /*5920*/  FFMA.FTZ R76, R9, 2, R76 ;  /* 0x40000000094c7823 */ /* 0x000fe2000001004c */
[----:B------:R-:W-:Y:S01]  /*5930*/  FADD.FTZ R138, R138, R5 ;  /* 0x000000058a8a7221 */ /* 0x000fe20000010000 */
[----:B------:R-:W-:Y:S01]  /*5940*/  FADD.FTZ R100, R139, R100 ;  /* 0x000000648b647221 */ /* 0x000fe20000010000 */
[----:B------:R-:W-:Y:S01]  /*5950*/  FFMA.FTZ R4, R16, R19, -R7 ;  /* 0x0000001310047223 */ /* 0x000fe20000010807 */
[----:B------:R-:W-:Y:S01]  /*5960*/  FMUL.FTZ R9, R17, R132 ;  /* 0x0000008411097220 */ /* 0x000fe20000410000 */
[C---:B------:R-:W-:Y:S01]  /*5970*/  FMUL.FTZ R5, R97.reuse, R138 ;  /* 0x0000008a61057220 */ /* 0x040fe20000410000 */
[-C--:B------:R-:W-:Y:S01]  /*5980*/  FMUL.FTZ R97, R97, R100.reuse ;  /* 0x0000006461617220 */ /* 0x080fe20000410000 */
[----:B------:R-:W-:Y:S01]  /*5990*/  FFMA.FTZ R47, R4, 2, R47 ;  /* 0x40000000042f7823 */ /* 0x000fe2000001002f */
[----:B------:R-:W-:Y:S01]  /*59a0*/  FFMA.FTZ R4, R16, R133, -R9 ;  /* 0x0000008510047223 */ /* 0x000fe20000010809 */
[C---:B------:R-:W-:Y:S01]  /*59b0*/  FFMA.FTZ R5, R98.reuse, R100, -R5 ;  /* 0x0000006462057223 */ /* 0x040fe20000010805 */
[----:B------:R-:W-:Y:S01]  /*59c0*/  FFMA.FTZ R98, R98, R138, R97 ;  /* 0x0000008a62627223 */ /* 0x000fe20000010061 */
[----:B------:R-:W-:Y:S01]  /*59d0*/  FMUL.FTZ R7, R17, R6 ;  /* 0x0000000611077220 */ /* 0x000fe20000410000 */
[----:B------:R-:W-:Y:S01]  /*59e0*/  FFMA.FTZ R49, R4, 2, R49 ;  /* 0x4000000004317823 */ /* 0x000fe20000010031 */
[----:B------:R-:W-:Y:S01]  /*59f0*/  FADD.FTZ R142, R142, R5 ;  /* 0x000000058e8e7221 */ /* 0x000fe20000010000 */
[----:B------:R-:W-:Y:S01]  /*5a00*/  FADD.FTZ R98, R143, R98 ;  /* 0x000000628f627221 */ /* 0x000fe20000010000 */
[----:B------:R-:W-:Y:S01]  /*5a10*/  FFMA.FTZ R7, R16, R131, -R7 ;  /* 0x0000008310077223 */ /* 0x000fe20000010807 */
[----:B------:R-:W-:Y:S01]  /*5a20*/  FMUL.FTZ R9, R17, R140 ;  /* 0x0000008c11097220 */ /* 0x000fe20000410000 */
[C---:B------:R-:W-:Y:S01]  /*5a30*/  FMUL.FTZ R5, R95.reuse, R142 ;  /* 0x0000008e5f057220 */ /* 0x040fe20000410000 */
[----:B------:R-:W-:Y:S01]  /*5a40*/  FMUL.FTZ R95, R95, R98 ;  /* 0x000000625f5f7220 */ /* 0x000fe20000410000 */
[----:B------:R-:W-:Y:S01]  /*5a50*/  FFMA.FTZ R78, R7, 2, R78 ;  /* 0x40000000074e7823 */ /* 0x000fe2000001004e */
[C---:B------:R-:W-:Y:S01]  /*5a60*/  FMUL.FTZ R7, R17.reuse, R18 ;  /* 0x0000001211077220 */ /* 0x040fe20000410000 */
[C---:B------:R-:W-:Y:S01]  /*5a70*/  FFMA.FTZ R4, R96.reuse, R98, R5 ;  /* 0x0000006260047223 */ /* 0x040fe20000010005 */
[----:B------:R-:W-:Y:S01]  /*5a80*/  FFMA.FTZ R95, R96, R142, -R95 ;  /* 0x0000008e605f7223 */ /* 0x000fe2000001085f */
[----:B------:R-:W-:Y:S01]  /*5a90*/  FMUL.FTZ R5, R17, R144 ;  /* 0x0000009011057220 */ /* 0x000fe20000410000 */
[----:B------:R-:W-:Y:S01]  /*5aa0*/  FFMA.FTZ R7, R16, R23, -R7 ;  /* 0x0000001710077223 */ /* 0x000fe20000010807 */
[----:B------:R-:W-:Y:S01]  /*5ab0*/  FADD.FTZ R145, R145, R4 ;  /* 0x0000000491917221 */ /* 0x000fe20000010000 */
[----:B------:R-:W-:Y:S01]  /*5ac0*/  FADD.FTZ R95, R146, R95 ;  /* 0x0000005f925f7221 */ /* 0x000fe20000010000 */
[----:B------:R-:W-:Y:S01]  /*5ad0*/  FFMA.FTZ R147, R16, R147, -R5 ;  /* 0x0000009310937223 */ /* 0x000fe20000010805 */
[----:B------:R-:W-:Y:S01]  /*5ae0*/  FFMA.FTZ R80, R7, 2, R80 ;  /* 0x4000000007507823 */ /* 0x000fe20000010050 */
[C---:B------:R-:W-:Y:S01]  /*5af0*/  FMUL.FTZ R4, R20.reuse, R145 ;  /* 0x0000009114047220 */ /* 0x040fe20000410000 */
[-C--:B------:R-:W-:Y:S01]  /*5b00*/  FMUL.FTZ R20, R20, R95.reuse ;  /* 0x0000005f14147220 */ /* 0x080fe20000410000 */
[----:B------:R-:W-:Y:S01]  /*5b10*/  FMUL.FTZ R7, R17, R22 ;  /* 0x0000001611077220 */ /* 0x000fe20000410000 */
[----:B------:R-:W-:Y:S01]  /*5b20*/  IADD3 R94, R94, 0x1, RZ ;  /* 0x000000015e5e7810 */ /* 0x000fe20007ffe0ff */
[C---:B------:R-:W-:Y:S01]  /*5b30*/  FFMA.FTZ R5, R101.reuse, R95, -R4 ;  /* 0x0000005f65057223 */ /* 0x040fe20000010804 */
[----:B------:R-:W-:Y:S01]  /*5b40*/  FFMA.FTZ R20, R101, R145, R20 ;  /* 0x0000009165147223 */ /* 0x000fe20000010014 */
[C---:B------:R-:W-:Y:S01]  /*5b50*/  FFMA.FTZ R148, R16.reuse, R148, -R7 ;  /* 0x0000009410947223 */ /* 0x040fe20000010807 */
[----:B------:R-:W-:Y:S01]  /*5b60*/  FFMA.FTZ R6, R16, R141, -R9 ;  /* 0x0000008d10067223 */ /* 0x000fe20000010809 */
[----:B------:R-:W-:Y:S01]  /*5b70*/  FADD.FTZ R11, R150, R5 ;  /* 0x00000005960b7221 */ /* 0x000fe20000010000 */
[----:B------:R-:W-:Y:S01]  /*5b80*/  FADD.FTZ R20, R151, R20 ;  /* 0x0000001497147221 */ /* 0x000fe20000010000 */
[C---:B------:R-:W-:Y:S01]  /*5b90*/  FMUL.FTZ R5, R17.reuse, R106 ;  /* 0x0000006a11057220 */ /* 0x040fe20000410000 */
[----:B------:R-:W-:Y:S01]  /*5ba0*/  ISETP.GE.AND P0, PT, R94, UR24, PT ;  /* 0x000000185e007c0c */ /* 0x000fe2000bf06270 */
[CC--:B------:R-:W-:Y:S01]  /*5bb0*/  FMUL.FTZ R4, R102.reuse, R11.reuse ;  /* 0x0000000b66047220 */ /* 0x0c0fe20000410000 */
[----:B------:R-:W-:Y:S01]  /*5bc0*/  FMUL.FTZ R102, R102, R20 ;  /* 0x0000001466667220 */ /* 0x000fe20000410000 */
        /* <DEDUP_REMOVED lines=8> */
[C---:B------:R-:W-:Y:S01]  /*5c50*/  FMUL.FTZ R5, R17.reuse, R98 ;  /* 0x0000006211057220 */ /* 0x040fe20000410000 */
[----:B------:R-:W-:Y:S01]  /*5c60*/  FMUL.FTZ R9, R17, R145 ;  /* 0x0000009111097220 */ /* 0x000fe20000410000 */
[CC--:B------:R-:W-:Y:S01]  /*5c70*/  FMUL.FTZ R0, R104.reuse, R13.reuse ;  /* 0x0000000d68007220 */ /* 0x0c0fe20000410000 */
[----:B------:R-:W-:Y:S01]  /*5c80*/  FMUL.FTZ R104, R104, R2 ;  /* 0x0000000268687220 */ /* 0x000fe20000410000 */
[----:B------:R-:W-:Y:S01]  /*5c90*/  FFMA.FTZ R7, R16, R142, -R5 ;  /* 0x0000008e10077223 */ /* 0x000fe20000010805 */
[----:B------:R-:W-:Y:S01]  /*5ca0*/  FFMA.FTZ R51, R6, 2, R51 ;  /* 0x4000000006337823 */ /* 0x000fe20000010033 */
[C---:B------:R-:W-:Y:S01]  /*5cb0*/  FFMA.FTZ R5, R103.reuse, R2, -R0 ;  /* 0x0000000267057223 */ /* 0x040fe20000010800 */
[----:B------:R-:W-:Y:S01]  /*5cc0*/  FFMA.FTZ R104, R103, R13, R104 ;  /* 0x0000000d67687223 */ /* 0x000fe20000010068 */
[----:B------:R-:W-:Y:S01]  /*5cd0*/  FFMA.FTZ R0, R16, R95, -R9 ;  /* 0x0000005f10007223 */ /* 0x000fe20000010809 */
[----:B------:R-:W-:Y:S01]  /*5ce0*/  FFMA.FTZ R82, R147, 2, R82 ;  /* 0x4000000093527823 */ /* 0x000fe20000010052 */
[----:B------:R-:W-:Y:S01]  /*5cf0*/  FADD.FTZ R152, R152, R5 ;  /* 0x0000000598987221 */ /* 0x000fe20000010000 */
[----:B------:R-:W-:Y:S01]  /*5d00*/  FADD.FTZ R104, R3, R104 ;  /* 0x0000006803687221 */ /* 0x000fe20000010000 */
[C---:B------:R-:W-:Y:S01]  /*5d10*/  FMUL.FTZ R3, R17.reuse, R20 ;  /* 0x0000001411037220 */ /* 0x040fe20000410000 */
[C---:B------:R-:W-:Y:S01]  /*5d20*/  FMUL.FTZ R5, R17.reuse, R13 ;  /* 0x0000000d11057220 */ /* 0x040fe20000410000 */
[----:B------:R-:W-:Y:S01]  /*5d30*/  FFMA.FTZ R53, R148, 2, R53 ;  /* 0x4000000094357823 */ /* 0x000fe20000010035 */
[----:B------:R-:W-:Y:S01]  /*5d40*/  FMUL.FTZ R17, R17, R104 ;  /* 0x0000006811117220 */ /* 0x000fe20000410000 */
[C---:B------:R-:W-:Y:S01]  /*5d50*/  FFMA.FTZ R3, R16.reuse, R11, -R3 ;  /* 0x0000000b10037223 */ /* 0x040fe20000010803 */
        /* <DEDUP_REMOVED lines=9> */
.L_x_1868:
        /* <DEDUP_REMOVED lines=44> */
.L_x_1873:
        /* <DEDUP_REMOVED lines=13> */
.L_x_5204:


//--------------------- .text._Z25selective_scan_fwd_kernelI32Selective_Scan_fwd_kernel_traitsILi32ELi16ELi1ELb1ELb1ELb0ELb1EN3c108BFloat16ENS1_7complexIfEEEEv13SSMParamsBase --------------------------
	.section	.text._Z25selective_scan_fwd_kernelI32Selective_Scan_fwd_kernel_traitsILi32ELi16ELi1ELb1ELb1ELb0ELb1EN3c108BFloat16ENS1_7complexIfEEEEv13SSMParamsBase,"ax",@progbits
	.align	128
        .global         _Z25selective_scan_fwd_kernelI32Selective_Scan_fwd_kernel_traitsILi32ELi16ELi1ELb1ELb1ELb0ELb1EN3c108BFloat16ENS1_7complexIfEEEEv13SSMParamsBase
        .type           _Z25selective_scan_fwd_kernelI32Selective_Scan_fwd_kernel_traitsILi32ELi16ELi1ELb1ELb1ELb0ELb1EN3c108BFloat16ENS1_7complexIfEEEEv13SSMParamsBase,@function
        .size           _Z25selective_scan_fwd_kernelI32Selective_Scan_fwd_kernel_traitsILi32ELi16ELi1ELb1ELb1ELb0ELb1EN3c108BFloat16ENS1_7complexIfEEEEv13SSMParamsBase,(.L_x_5205 - _Z25selective_scan_fwd_kernelI32Selective_Scan_fwd_kernel_traitsILi32ELi16ELi1ELb1ELb1ELb0ELb1EN3c108BFloat16ENS1_7complexIfEEEEv13SSMParamsBase)
        .other          _Z25selective_scan_fwd_kernelI32Selective_Scan_fwd_kernel_traitsILi32ELi16ELi1ELb1ELb1ELb0ELb1EN3c108BFloat16ENS1_7complexIfEEEEv13SSMParamsBase,@"STO_CUDA_ENTRY STV_DEFAULT"
_Z25selective_scan_fwd_kernelI32Selective_Scan_fwd_kernel_traitsILi32ELi16ELi1ELb1ELb1ELb0ELb1EN3c108BFloat16ENS1_7complexIfEEEEv13SSMParamsBase:
.text._Z25selective_scan_fwd_kernelI32Selective_Scan_fwd_kernel_traitsILi32ELi16ELi1ELb1ELb1ELb0ELb1EN3c108BFloat16ENS1_7complexIfEEEEv13SSMParamsBase:
        /* <DEDUP_REMOVED lines=100> */
.L_x_1910:
        /* <DEDUP_REMOVED lines=78> */
.L_x_1875:
[----:B------:R-:W-:Y:S05]  /*0b20*/  BSYNC B0 ;  /* 0x0000000000007941 */ /* 0x000fea0003800000 */
.L_x_1874:
        /* <DEDUP_REMOVED lines=38> */
.L_x_1877:
[----:B------:R-:W-:Y:S05]  /*0d90*/  BSYNC B0 ;  /* 0x0000000000007941 */ /* 0x000fea0003800000 */
.L_x_1876:
        /* <DEDUP_REMOVED lines=37> */
.L_x_1879:
[----:B------:R-:W-:Y:S05]  /*0ff0*/  BSYNC B0 ;  /* 0x0000000000007941 */ /* 0x000fea0003800000 */
.L_x_1878:
        /* <DEDUP_REMOVED lines=38> */
.L_x_1881:
[----:B------:R-:W-:Y:S05]  /*1260*/  BSYNC B0 ;  /* 0x0000000000007941 */ /* 0x000fea0003800000 */
.L_x_1880:
        /* <DEDUP_REMOVED lines=38> */
.L_x_1883:
[----:B------:R-:W-:Y:S05]  /*14d0*/  BSYNC B0 ;  /* 0x0000000000007941 */ /* 0x000fea0003800000 */
.L_x_1882:
        /* <DEDUP_REMOVED lines=42> */
.L_x_1885:
[----:B------:R-:W-:Y:S05]  /*1780*/  BSYNC B0 ;  /* 0x0000000000007941 */ /* 0x000fea0003800000 */
.L_x_1884:
        /* <DEDUP_REMOVED lines=41> */
.L_x_1887:
[----:B------:R-:W-:Y:S05]  /*1a20*/  BSYNC B0 ;  /* 0x0000000000007941 */ /* 0x000fea0003800000 */
.L_x_1886:
        /* <DEDUP_REMOVED lines=42> */
.L_x_1889:
[----:B------:R-:W-:Y:S05]  /*1cd0*/  BSYNC B0 ;  /* 0x0000000000007941 */ /* 0x000fea0003800000 */
.L_x_1888:
        /* <DEDUP_REMOVED lines=42> */
.L_x_1891:
[----:B------:R-:W-:Y:S05]  /*1f80*/  BSYNC B0 ;  /* 0x0000000000007941 */ /* 0x000fea0003800000 */
.L_x_1890:
        /* <DEDUP_REMOVED lines=40> */
.L_x_1893:
[----:B------:R-:W-:Y:S05]  /*2210*/  BSYNC B0 ;  /* 0x0000000000007941 */ /* 0x000fea0003800000 */
.L_x_1892:
        /* <DEDUP_REMOVED lines=44> */
.L_x_1895:
[----:B------:R-:W-:Y:S05]  /*24e0*/  BSYNC B0 ;  /* 0x0000000000007941 */ /* 0x000fea0003800000 */
.L_x_1894:
        /* <DEDUP_REMOVED lines=33> */
.L_x_1897:
[----:B------:R-:W-:Y:S05]  /*2700*/  BSYNC B0 ;  /* 0x0000000000007941 */ /* 0x000fea0003800000 */
.L_x_1896:
        /* <DEDUP_REMOVED lines=33> */
.L_x_1899:
[----:B------:R-:W-:Y:S05]  /*2920*/  BSYNC B0 ;  /* 0x0000000000007941 */ /* 0x000fea0003800000 */
.L_x_1898:
        /* <DEDUP_REMOVED lines=33> */
.L_x_1901:
[----:B------:R-:W-:Y:S05]  /*2b40*/  BSYNC B0 ;  /* 0x0000000000007941 */ /* 0x000fea0003800000 */
.L_x_1900:
        /* <DEDUP_REMOVED lines=33> */
.L_x_1903:
[----:B------:R-:W-:Y:S05]  /*2d60*/  BSYNC B0 ;  /* 0x0000000000007941 */ /* 0x000fea0003800000 */
.L_x_1902:
        /* <DEDUP_REMOVED lines=33> */
.L_x_1905:
[----:B------:R-:W-:Y:S05]  /*2f80*/  BSYNC B0 ;  /* 0x0000000000007941 */ /* 0x000fea0003800000 */
.L_x_1904:
        /* <DEDUP_REMOVED lines=48> */
.L_x_1909:
        /* <DEDUP_REMOVED lines=605> */
.L_x_1908:
[----:B------:R-:W-:Y:S05]  /*5860*/  BSYNC B0 ;  /* 0x0000000000007941 */ /* 0x000fea0003800000 */
.L_x_1907:
        /* <DEDUP_REMOVED lines=88> */
.L_x_1906:
        /* <DEDUP_REMOVED lines=79> */
[----:B------:R-:W-:Y:S02]  /*62e0*/  PRMT R15, R14, 0x7632, R15 ;  /* 0x000076320e0f7816 */ /* 0x000fe4000000000f */
[----:B------:R-:W-:Y:S01]  /*62f0*/  SHF.L.U32 R22, R16, 0x10, RZ ;  /* 0x0000001010167819 */ /* 0x000fe200000006ff */
        /* <DEDUP_REMOVED lines=13> */
[C---:B-1----:R-:W-:Y:S01]  /*63d0*/  PRMT R50, R15.reuse, 0x7632, R50 ;  /* 0x000076320f327816 */ /* 0x042fe20000000032 */
[----:B------:R-:W-:Y:S01]  /*63e0*/  FMUL.FTZ R21, R20, -1.4426950216293334961 ;  /* 0xbfb8aa3b14157820 */ /* 0x000fe20000410000 */
[----:B------:R-:W-:Y:S01]  /*63f0*/  SHF.L.U32 R15, R15, 0x10, RZ ;  /* 0x000000100f0f7819 */ /* 0x000fe200000006ff */
[----:B------:R-:W-:Y:S01]  /*6400*/  FMUL.FTZ R5, R17, -1.4426950216293334961 ;  /* 0xbfb8aa3b11057820 */ /* 0x000fe20000410000 */
[----:B------:R-:W-:Y:S01]  /*6410*/  SHF.L.U32 R16, R16, 0x10, RZ ;  /* 0x0000001010107819 */ /* 0x000fe200000006ff */
[----:B------:R-:W-:Y:S01]  /*6420*/  FMUL.FTZ R12, R19, -1.4426950216293334961 ;  /* 0xbfb8aa3b130c7820 */ /* 0x000fe20000410000 */
[----:B------:R-:W-:Y:S01]  /*6430*/  SHF.L.U32 R56, R50, 0x10, RZ ;  /* 0x0000001032387819 */ /* 0x000fe200000006ff */
[----:B------:R1:W2:Y:S01]  /*6440*/  MUFU.EX2 R25, R23 ;  /* 0x0000001700197308 */ /* 0x0002a20000000800 */
[----:B------:R-:W-:Y:S01]  /*6450*/  FMUL.FTZ R50, R15, -1.4426950216293334961 ;  /* 0xbfb8aa3b0f327820 */ /* 0x000fe20000410000 */
[----:B---3--:R-:W-:-:S02]  /*6460*/  FADD.FTZ R54, R54, 1 ;  /* 0x3f80000036367421 */ /* 0x008fc40000010000 */
        /* <DEDUP_REMOVED lines=46> */
[----:B------:R1:W4:Y:S01]  /*6750*/  MUFU.RCP R7, R2 ;  /* 0x0000000200077308 */ /* 0x0003220000001000 */
[----:B--2---:R-:W-:-:S04]  /*6760*/  FMUL.FTZ R5, R18, R9 ;  /* 0x0000000912057220 */ /* 0x004fc80000410000 */
[----:B------:R-:W-:-:S03]  /*6770*/  FMUL.FTZ R5, R5, R80 ;  /* 0x0000005005057220 */ /* 0x000fc60000410000 */
[----:B------:R-:W2:Y:S01]  /*6780*/  MUFU.RCP R11, R11 ;  /* 0x0000000b000b7308 */ /* 0x000ea20000001000 */
[----:B-1----:R-:W-:Y:S01]  /*6790*/  FMUL.FTZ R2, R3, R4 ;  /* 0x0000000403027220 */ /* 0x002fe20000410000 */
[----:B---3--:R-:W-:Y:S01]  /*67a0*/  FMUL.FTZ R17, R17, R8 ;  /* 0x0000000811117220 */ /* 0x008fe20000410000 */
[----:B------:R-:W-:Y:S02]  /*67b0*/  F2FP.BF16.F32.PACK_AB R18, R5, R6 ;  /* 0x000000060512723e */ /* 0x000fe400000010ff */
[----:B------:R-:W-:Y:S01]  /*67c0*/  FMUL.FTZ R2, R2, R47 ;  /* 0x0000002f02027220 */ /* 0x000fe20000410000 */
[----:B------:R-:W-:Y:S02]  /*67d0*/  FMUL.FTZ R17, R17, R78 ;  /* 0x0000004e11117220 */ /* 0x000fe40000410000 */
[----:B------:R-:W1:Y:S01]  /*67e0*/  MUFU.RCP R21, R21 ;  /* 0x0000001500157308 */ /* 0x000e620000001000 */
[----:B----4-:R-:W-:Y:S02]  /*67f0*/  FMUL.FTZ R3, R16, R7 ;  /* 0x0000000710037220 */ /* 0x010fe40000410000 */
[----:B------:R-:W-:Y:S01]  /*6800*/  F2FP.BF16.F32.PACK_AB R17, R17, R2 ;  /* 0x000000021111723e */ /* 0x000fe200000010ff */
[----:B0-----:R-:W-:-:S02]  /*6810*/  IMAD R2, R33, R48, RZ ;  /* 0x0000003021027224 */ /* 0x001fc400078e02ff */
[----:B------:R-:W-:Y:S02]  /*6820*/  FMUL.FTZ R3, R3, R76 ;  /* 0x0000004c03037220 */ /* 0x000fe40000410000 */
[----:B------:R-:W0:Y:S01]  /*6830*/  MUFU.RCP R25, R25 ;  /* 0x0000001900197308 */ /* 0x000e220000001000 */
[----:B--2---:R-:W-:Y:S02]  /*6840*/  FMUL.FTZ R10, R10, R11 ;  /* 0x0000000b0a0a7220 */ /* 0x004fe40000410000 */
[----:B------:R-:W-:Y:S01]  /*6850*/  F2FP.BF16.F32.PACK_AB R16, R3, R22 ;  /* 0x000000160310723e */ /* 0x000fe200000010ff */
[C---:B------:R-:W-:Y:S02]  /*6860*/  IMAD R5, R31.reuse, R49, R2 ;  /* 0x000000311f057224 */ /* 0x040fe400078e0202 */
[----:B------:R-:W-:Y:S01]  /*6870*/  FMUL.FTZ R10, R10, R51 ;  /* 0x000000330a0a7220 */ /* 0x000fe20000410000 */
[----:B------:R-:W-:Y:S01]  /*6880*/  IMAD.WIDE.U32 R2, R31, R48, UR6 ;  /* 0x000000061f027e25 */ /* 0x000fe2000f8e0030 */
[----:B------:R-:W-:Y:S01]  /*6890*/  ULDC.64 UR6, c[0x0][0x2c8] ;  /* 0x0000b20000067ab9 */ /* 0x000fe20000000a00 */
[----:B------:R-:W2:Y:S02]  /*68a0*/  MUFU.RCP R69, R54 ;  /* 0x0000003600457308 */ /* 0x000ea40000001000 */
[----:B-1----:R-:W-:Y:S01]  /*68b0*/  FMUL.FTZ R20, R20, R21 ;  /* 0x0000001514147220 */ /* 0x002fe20000410000 */
[----:B------:R-:W-:Y:S01]  /*68c0*/  IADD3 R3, R3, R5, RZ ;  /* 0x0000000503037210 */ /* 0x000fe20007ffe0ff */
[----:B------:R-:W-:-:S02]  /*68d0*/  IMAD R5, R27, UR6, RZ ;  /* 0x000000061b057c24 */ /* 0x000fc4000f8e02ff */
[----:B------:R-:W-:Y:S02]  /*68e0*/  FMUL.FTZ R20, R20, R53 ;  /* 0x0000003514147220 */ /* 0x000fe40000410000 */
[----:B------:R-:W1:Y:S01]  /*68f0*/  MUFU.RCP R12, R12 ;  /* 0x0000000c000c7308 */ /* 0x000e620000001000 */
[----:B0-----:R-:W-:Y:S01]  /*6900*/  FMUL.FTZ R24, R24, R25 ;  /* 0x0000001918187220 */ /* 0x001fe20000410000 */
[C---:B------:R-:W-:Y:S02]  /*6910*/  IMAD R5, R26.reuse, UR7, R5 ;  /* 0x000000071a057c24 */ /* 0x040fe4000f8e0205 */
[----:B------:R-:W-:-:S04]  /*6920*/  IMAD.WIDE.U32 R2, R26, UR6, R2 ;  /* 0x000000061a027c25 */ /* 0x000fc8000f8e0002 */
[----:B------:R-:W-:Y:S01]  /*6930*/  FMUL.FTZ R24, R24, R55 ;  /* 0x0000003718187220 */ /* 0x000fe20000410000 */
[----:B------:R-:W-:Y:S01]  /*6940*/  ULDC.64 UR6, c[0x0][0x320] ;  /* 0x0000c80000067ab9 */ /* 0x000fe20000000a00 */
[----:B------:R-:W0:Y:S01]  /*6950*/  MUFU.RCP R65, R14 ;  /* 0x0000000e00417308 */ /* 0x000e220000001000 */
[----:B--2---:R-:W-:Y:S01]  /*6960*/  FMUL.FTZ R52, R52, R69 ;  /* 0x0000004534347220 */ /* 0x004fe20000410000 */
[----:B------:R-:W-:Y:S01]  /*6970*/  IADD3 R3, R3, R5, RZ ;  /* 0x0000000503037210 */ /* 0x000fe20007ffe0ff */
[----:B------:R-:W-:Y:S01]  /*6980*/  BAR.SYNC.DEFER_BLOCKING 0x0 ;  /* 0x0000000000007b1d */ /* 0x000fe20000010000 */
[----:B------:R-:W-:Y:S01]  /*6990*/  LEA R4, P0, R2, UR6, 0x1 ;  /* 0x0000000602047c11 */ /* 0x000fe2000f8008ff */
[----:B------:R-:W-:-:S03]  /*69a0*/  FMUL.FTZ R52, R52, R59 ;  /* 0x0000003b34347220 */ /* 0x000fc60000410000 */
[----:B------:R-:W-:Y:S01]  /*69b0*/  LEA.HI.X R5, R2, UR7, R3, 0x1, P0 ;  /* 0x0000000702057c11 */ /* 0x000fe200080f0c03 */
[----:B------:R-:W2:Y:S01]  /*69c0*/  MUFU.RCP R50, R50 ;  /* 0x0000003200327308 */ /* 0x000ea20000001000 */
[----:B-1----:R-:W-:Y:S01]  /*69d0*/  FMUL.FTZ R19, R19, R12 ;  /* 0x0000000c13137220 */ /* 0x002fe20000410000 */
[----:B------:R-:W-:-:S04]  /*69e0*/  IMAD.WIDE R2, R38, 0x10, R4 ;  /* 0x0000001026027825 */ /* 0x000fc800078e0204 */
[----:B------:R-:W-:Y:S02]  /*69f0*/  FMUL.FTZ R19, R19, R82 ;  /* 0x0000005213137220 */ /* 0x000fe40000410000 */
[----:B------:R-:W1:Y:S01]  /*6a00*/  MUFU.RCP R9, R58 ;  /* 0x0000003a00097308 */ /* 0x000e620000001000 */
[----:B0-----:R-:W-:Y:S02]  /*6a10*/  FMUL.FTZ R7, R44, R65 ;  /* 0x000000412c077220 */ /* 0x001fe40000410000 */
[----:B------:R-:W-:Y:S02]  /*6a20*/  F2FP.BF16.F32.PACK_AB R19, R19, R10 ;  /* 0x0000000a1313723e */ /* 0x000fe400000010ff */
[----:B------:R-:W-:Y:S01]  /*6a30*/  F2FP.BF16.F32.PACK_AB R44, R23, R20 ;  /* 0x00000014172c723e */ /* 0x000fe200000010ff */
[----:B------:R-:W-:Y:S01]  /*6a40*/  FMUL.FTZ R7, R7, R86 ;  /* 0x0000005607077220 */ /* 0x000fe20000410000 */
[----:B--2---:R-:W-:-:S04]  /*6a50*/  FMUL.FTZ R15, R15, R50 ;  /* 0x000000320f0f7220 */ /* 0x004fc80000410000 */
[----:B------:R-:W-:Y:S01]  /*6a60*/  F2FP.BF16.F32.PACK_AB R45, R7, R24 ;  /* 0x00000018072d723e */ /* 0x000fe200000010ff */
[----:B------:R-:W-:Y:S01]  /*6a70*/  STS.128 [R0], R16 ;  /* 0x0000001000007388 */ /* 0x000fe20000000c00 */
[----:B------:R-:W-:Y:S01]  /*6a80*/  FMUL.FTZ R15, R15, R88 ;  /* 0x000000580f0f7220 */ /* 0x000fe20000410000 */
[----:B-1----:R-:W-:-:S04]  /*6a90*/  FMUL.FTZ R9, R56, R9 ;  /* 0x0000000938097220 */ /* 0x002fc80000410000 */
[----:B------:R-:W-:Y:S01]  /*6aa0*/  F2FP.BF16.F32.PACK_AB R46, R15, R46 ;  /* 0x0000002e0f2e723e */ /* 0x000fe200000010ff */
[----:B------:R-:W-:-:S05]  /*6ab0*/  FMUL.FTZ R9, R9, R90 ;  /* 0x0000005a09097220 */ /* 0x000fca0000410000 */
[----:B------:R-:W-:-:S05]  /*6ac0*/  F2FP.BF16.F32.PACK_AB R47, R9, R52 ;  /* 0x00000034092f723e */ /* 0x000fca00000010ff */
[----:B------:R0:W-:Y:S01]  /*6ad0*/  STS.128 [R0+0x10], R44 ;  /* 0x0000102c00007388 */ /* 0x0001e20000000c00 */
[----:B------:R-:W-:-:S03]  /*6ae0*/  NOP ;  /* 0x0000000000007918 */ /* 0x000fc60000000000 */
[----:B------:R-:W1:Y:S04]  /*6af0*/  LDS.128 R8, [R36] ;  /* 0x0000000024087984 */ /* 0x000e680000000c00 */
[----:B------:R-:W2:Y:S01]  /*6b00*/  LDS.128 R12, [R36+0x200] ;  /* 0x00020000240c7984 */ /* 0x000ea20000000c00 */
[----:B0-----:R-:W0:Y:S02]  /*6b10*/  LDC R0, c[0x0][0x224] ;  /* 0x00008900ff007b82 */ /* 0x001e240000000800 */
[----:B0-----:R-:W-:Y:S01]  /*6b20*/  ISETP.LE.AND P0, PT, R0, UR4, PT ;  /* 0x0000000400007c0c */ /* 0x001fe2000bf03270 */
[----:B-1----:R0:W-:Y:S04]  /*6b30*/  STG.E.128 desc[UR8][R2.64], R8 ;  /* 0x0000000802007986 */ /* 0x0021e8000c101d08 */
[----:B--2---:R0:W-:Y:S08]  /*6b40*/  STG.E.128 desc[UR8][R2.64+0x200], R12 ;  /* 0x0002000c02007986 */ /* 0x0041f0000c101d08 */
[----:B------:R-:W-:Y:S05]  /*6b50*/  @!P0 BRA `(.L_x_1910) ;  /* 0xffffff9800b88947 */ /* 0x000fea000383ffff */
[----:B------:R-:W-:Y:S05]  /*6b60*/  EXIT ;  /* 0x000000000000794d */ /* 0x000fea0003800000 */
.L_x_1911:
        /* <DEDUP_REMOVED lines=9> */
.L_x_5205:


//--------------------- .text._Z25selective_scan_fwd_kernelI32Selective_Scan_fwd_kernel_traitsILi32ELi16ELi1ELb1ELb1ELb1ELb0EN3c108BFloat16ENS1_7complexIfEEEEv13SSMParamsBase --------------------------
	.section	.text._Z25selective_scan_fwd_kernelI32Selective_Scan_fwd_kernel_traitsILi32ELi16ELi1ELb1ELb1ELb1ELb0EN3c108BFloat16ENS1_7complexIfEEEEv13SSMParamsBase,"ax",@progbits
	.align	128
        .global         _Z25selective_scan_fwd_kernelI32Selective_Scan_fwd_kernel_traitsILi32ELi16ELi1ELb1ELb1ELb1ELb0EN3c108BFloat16ENS1_7complexIfEEEEv13SSMParamsBase
        .type           _Z25selective_scan_fwd_kernelI32Selective_Scan_fwd_kernel_traitsILi32ELi16ELi1ELb1ELb1ELb1ELb0EN3c108BFloat16ENS1_7complexIfEEEEv13SSMParamsBase,@function
        .size           _Z25selective_scan_fwd_kernelI32Selective_Scan_fwd_kernel_traitsILi32ELi16ELi1ELb1ELb1ELb1ELb0EN3c108BFloat16ENS1_7complexIfEEEEv13SSMParamsBase,(.L_x_5206 - _Z25selective_scan_fwd_kernelI32Selective_Scan_fwd_kernel_traitsILi32ELi16ELi1ELb1ELb1ELb1ELb0EN3c108BFloat16ENS1_7complexIfEEEEv13SSMParamsBase)
        .other          _Z25selective_scan_fwd_kernelI32Selective_Scan_fwd_kernel_traitsILi32ELi16ELi1ELb1ELb1ELb1ELb0EN3c108BFloat16ENS1_7complexIfEEEEv13SSMParamsBase,@"STO_CUDA_ENTRY STV_DEFAULT"
_Z25selective_scan_fwd_kernelI32Selective_Scan_fwd_kernel_traitsILi32ELi16ELi1ELb1ELb1ELb1ELb0EN3c108BFloat16ENS1_7complexIfEEEEv13SSMParamsBase:
.text._Z25selective_scan_fwd_kernelI32Selective_Scan_fwd_kernel_traitsILi32ELi16ELi1ELb1ELb1ELb1ELb0EN3c108BFloat16ENS1_7complexIfEEEEv13SSMParamsBase:
[----:B------:R-:W-:Y:S08]  /*0000*/  LDC R1, c[0x0][0x28] ;  /* 0x00000a00ff017b82 */ /* 0x000ff00000000800 */
[----:B------:R-:W0:Y:S01]  /*0010*/  LDC R8, c[0x0][0x228] ;  /* 0x00008a00ff087b82 */ /* 0x000e220000000800 */
[----:B------:R-:W-:Y:S01]  /*0020*/  ULDC.64 UR4, c[0x0][0x2e8] ;  /* 0x0000ba0000047ab9 */ /* 0x000fe20000000a00 */
[----:B------:R-:W-:-:S02]  /*0030*/  CS2R R46, SRZ ;  /* 0x00000000002e7805 */ /* 0x000fc4000001ff00 */
[----:B------:R-:W-:Y:S01]  /*0040*/  ISETP.NE.U32.AND P0, PT, RZ, UR4, PT ;  /* 0x00000004ff007c0c */ /* 0x000fe2000bf05070 */
[----:B------:R-:W-:Y:S01]  /*0050*/  ULDC.64 UR6, c[0x0][0x300] ;  /* 0x0000c00000067ab9 */ /* 0x000fe20000000a00 */
[----:B------:R-:W-:Y:S01]  /*0060*/  ULDC.64 UR10, c[0x0][0x260] ;  /* 0x00009800000a7ab9 */ /* 0x000fe20000000a00 */
[----:B------:R-:W-:Y:S01]  /*0070*/  ISETP.NE.U32.AND P1, PT, RZ, UR6, PT ;  /* 0x00000006ff007c0c */ /* 0x000fe2000bf25070 */
[----:B------:R-:W1:Y:S01]  /*0080*/  S2UR UR8, SR_CTAID.Y ;  /* 0x00000000000879c3 */ /* 0x000e620000002600 */
[----:B------:R-:W-:Y:S02]  /*0090*/  ISETP.NE.AND.EX P0, PT, RZ, UR5, PT, P0 ;  /* 0x00000005ff007c0c */ /* 0x000fe4000bf05300 */
[----:B------:R-:W-:-:S05]  /*00a0*/  ISETP.NE.AND.EX P1, PT, RZ, UR7, PT, P1 ;  /* 0x00000007ff007c0c */ /* 0x000fca000bf25310 */
[----:B------:R-:W2:Y:S01]  /*00b0*/  LDC.64 R36, c[0x0][0x2d8] ;  /* 0x0000b600ff247b82 */ /* 0x000ea20000000a00 */
        /* <DEDUP_REMOVED lines=14> */
[----:B---3--:R-:W-:-:S02]  /*01a0*/  IABS R2, R49 ;  /* 0x0000003100027213 */ /* 0x008fc40000000000 */
[----:B0-----:R-:W-:-:S04]  /*01b0*/  IADD3 R6, R0, 0xffffffe, RZ ;  /* 0x0ffffffe00067810 */ /* 0x001fc80007ffe0ff */
[----:B------:R0:W3:Y:S01]  /*01c0*/  F2I.FTZ.U32.TRUNC.NTZ R7, R6 ;  /* 0x0000000600077305 */ /* 0x0000e2000021f000 */
[----:B-1----:R-:W-:Y:S01]  /*01d0*/  MOV R44, UR4 ;  /* 0x00000004002c7c02 */ /* 0x002fe20008000f00 */
[----:B------:R-:W-:Y:S01]  /*01e0*/  ULDC.64 UR4, c[0x0][0x240] ;  /* 0x0000900000047ab9 */ /* 0x000fe20000000a00 */
[----:B0-----:R-:W-:Y:S02]  /*01f0*/  HFMA2.MMA R6, -RZ, RZ, 0, 0 ;  /* 0x00000000ff067435 */ /* 0x001fe400000001ff */
[----:B------:R-:W-:Y:S02]  /*0200*/  SHF.R.S32.HI R45, RZ, 0x1f, R44 ;  /* 0x0000001fff2d7819 */ /* 0x000fe4000001142c */
[----:B---3--:R-:W-:-:S03]  /*0210*/  IADD3 R10, RZ, -R7, RZ ;  /* 0x80000007ff0a7210 */ /* 0x008fc60007ffe0ff */
[----:B------:R-:W-:Y:S02]  /*0220*/  IMAD R15, R45, UR6, RZ ;  /* 0x000000062d0f7c24 */ /* 0x000fe4000f8e02ff */
[----:B------:R-:W-:Y:S02]  /*0230*/  IMAD R3, R10, R9, RZ ;  /* 0x000000090a037224 */ /* 0x000fe400078e02ff */
[----:B------:R-:W-:Y:S02]  /*0240*/  IMAD R15, R44, UR7, R15 ;  /* 0x000000072c0f7c24 */ /* 0x000fe4000f8e020f */
[----:B------:R-:W-:-:S04]  /*0250*/  IMAD.HI.U32 R7, R7, R3, R6 ;  /* 0x0000000307077227 */ /* 0x000fc800078e0006 */
[----:B------:R-:W-:Y:S02]  /*0260*/  IMAD R3, R45, UR4, RZ ;  /* 0x000000042d037c24 */ /* 0x000fe4000f8e02ff */
[----:B------:R-:W-:-:S04]  /*0270*/  IMAD.HI.U32 R7, R7, R2, RZ ;  /* 0x0000000207077227 */ /* 0x000fc800078e00ff */
[----:B------:R-:W-:Y:S01]  /*0280*/  IMAD R17, R44, UR5, R3 ;  /* 0x000000052c117c24 */ /* 0x000fe2000f8e0203 */
[----:B------:R-:W-:Y:S01]  /*0290*/  IADD3 R0, -R7, RZ, RZ ;  /* 0x000000ff07007210 */ /* 0x000fe20007ffe1ff */
[----:B------:R-:W-:-:S04]  /*02a0*/  IMAD R3, R45, UR10, RZ ;  /* 0x0000000a2d037c24 */ /* 0x000fc8000f8e02ff */
[C---:B------:R-:W-:Y:S02]  /*02b0*/  IMAD R0, R9.reuse, R0, R2 ;  /* 0x0000000009007224 */ /* 0x040fe400078e0202 */
[----:B------:R-:W0:Y:S01]  /*02c0*/  LDC R2, c[0x0][0x224] ;  /* 0x00008900ff027b82 */ /* 0x000e220000000800 */
[----:B------:R-:W-:Y:S02]  /*02d0*/  IMAD R19, R44, UR11, R3 ;  /* 0x0000000b2c137c24 */ /* 0x000fe4000f8e0203 */
[----:B------:R-:W-:-:S13]  /*02e0*/  ISETP.GT.U32.AND P1, PT, R9, R0, PT ;  /* 0x000000000900720c */ /* 0x000fda0003f24070 */
[-C--:B------:R-:W-:Y:S02]  /*02f0*/  @!P1 IADD3 R0, R0, -R9.reuse, RZ ;  /* 0x8000000900009210 */ /* 0x080fe40007ffe0ff */
[----:B------:R-:W-:Y:S02]  /*0300*/  @!P1 IADD3 R7, R7, 0x1, RZ ;  /* 0x0000000107079810 */ /* 0x000fe40007ffe0ff */
[----:B------:R-:W-:Y:S02]  /*0310*/  ISETP.GE.U32.AND P0, PT, R0, R9, PT ;  /* 0x000000090000720c */ /* 0x000fe40003f06070 */
[----:B------:R-:W-:Y:S02]  /*0320*/  LOP3.LUT R0, R49, R8, RZ, 0x3c, !PT ;  /* 0x0000000831007212 */ /* 0x000fe400078e3cff */
[----:B------:R-:W-:Y:S02]  /*0330*/  ISETP.NE.AND P1, PT, R8, RZ, PT ;  /* 0x000000ff0800720c */ /* 0x000fe40003f25270 */
[----:B------:R-:W-:-:S07]  /*0340*/  ISETP.GE.AND P2, PT, R0, RZ, PT ;  /* 0x000000ff0000720c */ /* 0x000fce0003f46270 */
[----:B------:R-:W-:Y:S02]  /*0350*/  @P0 IADD3 R7, R7, 0x1, RZ ;  /* 0x0000000107070810 */ /* 0x000fe40007ffe0ff */
[----:B0-----:R-:W-:Y:S02]  /*0360*/  ISETP.GE.AND P0, PT, R2, 0x1, PT ;  /* 0x000000010200780c */ /* 0x001fe40003f06270 */
[----:B------:R-:W-:Y:S01]  /*0370*/  MOV R11, R7 ;  /* 0x00000007000b7202 */ /* 0x000fe20000000f00 */
[C---:B------:R-:W-:Y:S01]  /*0380*/  IMAD.WIDE.U32 R6, R44.reuse, UR4, RZ ;  /* 0x000000042c067c25 */ /* 0x040fe2000f8e00ff */
[----:B------:R-:W-:Y:S02]  /*0390*/  ULDC.64 UR4, c[0x0][0x280] ;  /* 0x0000a00000047ab9 */ /* 0x000fe40000000a00 */
[----:B------:R-:W-:Y:S01]  /*03a0*/  @!P2 IADD3 R11, -R11, RZ, RZ ;  /* 0x000000ff0b0ba210 */ /* 0x000fe20007ffe1ff */
[----:B----4-:R-:W-:Y:S01]  /*03b0*/  IMAD R5, R45, UR4, RZ ;  /* 0x000000042d057c24 */ /* 0x010fe2000f8e02ff */
[----:B------:R-:W-:Y:S01]  /*03c0*/  @!P1 LOP3.LUT R11, RZ, R8, RZ, 0x33, !PT ;  /* 0x00000008ff0b9212 */ /* 0x000fe200078e33ff */
[----:B------:R-:W-:-:S04]  /*03d0*/  IMAD.WIDE.U32 R8, R44, UR10, RZ ;  /* 0x0000000a2c087c25 */ /* 0x000fc8000f8e00ff */
[C---:B------:R-:W-:Y:S02]  /*03e0*/  IMAD R13, R44.reuse, UR5, R5 ;  /* 0x000000052c0d7c24 */ /* 0x040fe4000f8e0205 */
[----:B------:R-:W-:-:S04]  /*03f0*/  IMAD.WIDE.U32 R2, R44, UR4, RZ ;  /* 0x000000042c027c25 */ /* 0x000fc8000f8e00ff */
[----:B------:R-:W-:Y:S01]  /*0400*/  IMAD.WIDE.U32 R4, R44, UR6, RZ ;  /* 0x000000062c047c25 */ /* 0x000fe2000f8e00ff */
[----:B--2---:R-:W-:Y:S06]  /*0410*/  @!P0 EXIT ;  /* 0x000000000000894d */ /* 0x004fec0003800000 */
[----:B------:R-:W0:Y:S01]  /*0420*/  S2R R43, SR_TID.X ;  /* 0x00000000002b7919 */ /* 0x000e220000002100 */
[----:B------:R-:W1:Y:S01]  /*0430*/  S2UR UR5, SR_CgaCtaId ;  /* 0x00000000000579c3 */ /* 0x000e620000008800 */
[----:B------:R-:W-:Y:S01]  /*0440*/  IADD3 R7, R7, R17, RZ ;  /* 0x0000001107077210 */ /* 0x000fe20007ffe0ff */
[----:B------:R-:W-:Y:S01]  /*0450*/  ULDC.64 UR6, c[0x0][0x258] ;  /* 0x0000960000067ab9 */ /* 0x000fe20000000a00 */
[----:B------:R-:W2:Y:S01]  /*0460*/  S2R R167, SR_LANEID ;  /* 0x0000000000a77919 */ /* 0x000ea20000000000 */
[----:B------:R-:W-:Y:S01]  /*0470*/  IADD3 R5, R5, R15, RZ ;  /* 0x0000000f05057210 */ /* 0x000fe20007ffe0ff */
[----:B------:R-:W-:Y:S01]  /*0480*/  ULDC.64 UR12, c[0x0][0x278] ;  /* 0x00009e00000c7ab9 */ /* 0x000fe20000000a00 */
[----:B------:R-:W-:Y:S01]  /*0490*/  SHF.R.S32.HI R0, RZ, 0x1f, R11 ;  /* 0x0000001fff007819 */ /* 0x000fe2000001140b */
[----:B------:R-:W-:Y:S01]  /*04a0*/  IMAD.WIDE.U32 R6, R11, UR6, R6 ;  /* 0x000000060b067c25 */ /* 0x000fe2000f8e0006 */
[----:B------:R-:W3:Y:S01]  /*04b0*/  LDC.64 R40, c[0x0][0x2f0] ;  /* 0x0000bc00ff287b82 */ /* 0x000ee20000000a00 */
[----:B------:R-:W-:Y:S01]  /*04c0*/  IADD3 R9, R9, R19, RZ ;  /* 0x0000001309097210 */ /* 0x000fe20007ffe0ff */
[----:B------:R-:W-:Y:S01]  /*04d0*/  ULDC.64 UR10, c[0x0][0x298] ;  /* 0x0000a600000a7ab9 */ /* 0x000fe20000000a00 */
[C---:B------:R-:W-:Y:S01]  /*04e0*/  IMAD R10, R0.reuse, UR6, RZ ;  /* 0x00000006000a7c24 */ /* 0x040fe2000f8e02ff */
[----:B------:R-:W-:Y:S01]  /*04f0*/  IADD3 R3, R3, R13, RZ ;  /* 0x0000000d03037210 */ /* 0x000fe20007ffe0ff */
[----:B------:R-:W-:Y:S01]  /*0500*/  IMAD R0, R0, UR12, RZ ;  /* 0x0000000c00007c24 */ /* 0x000fe2000f8e02ff */
[----:B------:R-:W-:Y:S01]  /*0510*/  LEA R36, P0, R6, R36, 0x1 ;  /* 0x0000002406247211 */ /* 0x000fe200078008ff */
[C---:B------:R-:W-:Y:S01]  /*0520*/  IMAD R13, R11.reuse, UR7, R10 ;  /* 0x000000070b0d7c24 */ /* 0x040fe2000f8e020a */
[----:B------:R-:W4:Y:S01]  /*0530*/  LDC.64 R16, c[0x0][0x2e0] ;  /* 0x0000b800ff107b82 */ /* 0x000f220000000a00 */
[----:B------:R-:W-:Y:S01]  /*0540*/  ULDC.64 UR6, c[0x0][0x288] ;  /* 0x0000a20000067ab9 */ /* 0x000fe20000000a00 */
[----:B------:R-:W-:Y:S01]  /*0550*/  IMAD.WIDE.U32 R8, R11, UR12, R8 ;  /* 0x0000000c0b087c25 */ /* 0x000fe2000f8e0008 */
[----:B------:R-:W-:Y:S01]  /*0560*/  UMOV UR4, 0x400 ;  /* 0x0000040000047882 */ /* 0x000fe20000000000 */
[----:B------:R-:W-:-:S02]  /*0570*/  IADD3 R34, R7, R13, RZ ;  /* 0x0000000d07227210 */ /* 0x000fc40007ffe0ff */
[----:B------:R-:W-:Y:S02]  /*0580*/  IMAD R10, R48, UR6, RZ ;  /* 0x00000006300a7c24 */ /* 0x000fe4000f8e02ff */
[----:B------:R-:W2:Y:S01]  /*0590*/  LDC.64 R14, c[0x0][0x2f8] ;  /* 0x0000be00ff0e7b82 */ /* 0x000ea20000000a00 */
[----:B------:R-:W-:Y:S01]  /*05a0*/  IMAD R11, R11, UR13, R0 ;  /* 0x0000000d0b0b7c24 */ /* 0x000fe2000f8e0200 */
[----:B------:R-:W-:Y:S01]  /*05b0*/  LEA.HI.X R34, R6, R37, R34, 0x1, P0 ;  /* 0x0000002506227211 */ /* 0x000fe200000f0c22 */
[----:B------:R-:W-:Y:S01]  /*05c0*/  IMAD R0, R48, UR10, RZ ;  /* 0x0000000a30007c24 */ /* 0x000fe2000f8e02ff */
[----:B-1----:R-:W-:Y:S01]  /*05d0*/  ULEA UR5, UR5, UR4, 0x18 ;  /* 0x0000000405057291 */ /* 0x002fe2000f8ec03f */
[C---:B------:R-:W-:Y:S02]  /*05e0*/  IMAD R39, R49.reuse, UR7, R10 ;  /* 0x0000000731277c24 */ /* 0x040fe4000f8e020a */
[----:B------:R-:W-:Y:S01]  /*05f0*/  IMAD.WIDE.U32 R2, R49, UR6, R2 ;  /* 0x0000000631027c25 */ /* 0x000fe2000f8e0002 */
[C---:B0-----:R-:W-:Y:S01]  /*0600*/  SHF.L.U32 R42, R43.reuse, 0x1, RZ ;  /* 0x000000012b2a7819 */ /* 0x041fe200000006ff */
[----:B------:R-:W-:Y:S01]  /*0610*/  UMOV UR4, URZ ;  /* 0x0000003f00047c82 */ /* 0x000fe20008000000 */
[----:B------:R-:W-:Y:S01]  /*0620*/  LOP3.LUT R166, R43, 0x1f, RZ, 0xc0, !PT ;  /* 0x0000001f2ba67812 */ /* 0x000fe200078ec0ff */
[----:B------:R-:W-:Y:S01]  /*0630*/  IMAD R37, R49, UR11, R0 ;  /* 0x0000000b31257c24 */ /* 0x000fe2000f8e0200 */
[----:B------:R-:W-:Y:S01]  /*0640*/  IADD3 R39, R3, R39, RZ ;  /* 0x0000002703277210 */ /* 0x000fe20007ffe0ff */
[----:B------:R-:W-:Y:S01]  /*0650*/  IMAD.WIDE.U32 R4, R49, UR10, R4 ;  /* 0x0000000a31047c25 */ /* 0x000fe2000f8e0004 */
[----:B---3--:R-:W-:-:S02]  /*0660*/  LEA R40, P0, R2, R40, 0x1 ;  /* 0x0000002802287211 */ /* 0x008fc400078008ff */
[----:B----4-:R-:W-:Y:S02]  /*0670*/  LEA R35, P2, R8, R16, 0x1 ;  /* 0x0000001008237211 */ /* 0x010fe400078408ff */
[----:B------:R-:W-:Y:S02]  /*0680*/  IADD3 R0, R9, R11, RZ ;  /* 0x0000000b09007210 */ /* 0x000fe40007ffe0ff */
[----:B------:R-:W-:Y:S02]  /*0690*/  IADD3 R37, R5, R37, RZ ;  /* 0x0000002505257210 */ /* 0x000fe40007ffe0ff */
[----:B------:R-:W-:Y:S02]  /*06a0*/  LOP3.LUT R42, R42, 0xffffffc0, RZ, 0xc0, !PT ;  /* 0xffffffc02a2a7812 */ /* 0x000fe400078ec0ff */
[----:B--2---:R-:W-:Y:S02]  /*06b0*/  LEA R38, P1, R4, R14, 0x1 ;  /* 0x0000000e04267211 */ /* 0x004fe400078208ff */
[----:B------:R-:W-:-:S02]  /*06c0*/  LEA.HI.X R39, R2, R41, R39, 0x1, P0 ;  /* 0x0000002902277211 */ /* 0x000fc400000f0c27 */
[----:B------:R-:W-:Y:S02]  /*06d0*/  LEA.HI.X R0, R8, R17, R0, 0x1, P2 ;  /* 0x0000001108007211 */ /* 0x000fe400010f0c00 */
[----:B------:R-:W-:Y:S02]  /*06e0*/  LEA.HI.X R37, R4, R15, R37, 0x1, P1 ;  /* 0x0000000f04257211 */ /* 0x000fe400008f0c25 */
[----:B------:R-:W-:Y:S02]  /*06f0*/  LEA R59, R167, UR5, 0x4 ;  /* 0x00000005a73b7c11 */ /* 0x000fe4000f8e20ff */
[----:B------:R-:W-:-:S07]  /*0700*/  LOP3.LUT R41, R42, 0x1f, R43, 0xf8, !PT ;  /* 0x0000001f2a297812 */ /* 0x000fce00078ef82b */
.L_x_1948:
[----:B------:R-:W-:Y:S01]  /*0710*/  BAR.SYNC.DEFER_BLOCKING 0x0 ;  /* 0x0000000000007b1d */ /* 0x000fe20000010000 */
[----:B-1----:R-:W-:Y:S02]  /*0720*/  MOV R2, R40 ;  /* 0x0000002800027202 */ /* 0x002fe40000000f00 */
[----:B------:R-:W-:-:S03]  /*0730*/  MOV R3, R39 ;  /* 0x0000002700037202 */ /* 0x000fc60000000f00 */
[----:B------:R-:W-:-:S05]  /*0740*/  IMAD.WIDE R2, R41, 0x10, R2 ;  /* 0x0000001029027825 */ /* 0x000fca00078e0202 */
[----:B------:R-:W2:Y:S04]  /*0750*/  LDG.E.128 R12, desc[UR8][R2.64] ;  /* 0x00000008020c7981 */ /* 0x000ea8000c1e1d00 */
[----:B------:R0:W3:Y:S01]  /*0760*/  LDG.E.128 R16, desc[UR8][R2.64+0x200] ;  /* 0x0002000802107981 */ /* 0x0000e2000c1e1d00 */
[----:B------:R-:W-:Y:S02]  /*0770*/  LEA R22, R167, UR5, 0x5 ;  /* 0x00000005a7167c11 */ /* 0x000fe4000f8e28ff */
[----:B0-----:R-:W-:Y:S02]  /*0780*/  MOV R2, R38 ;  /* 0x0000002600027202 */ /* 0x001fe40000000f00 */
[----:B------:R-:W-:-:S03]  /*0790*/  MOV R3, R37 ;  /* 0x0000002500037202 */ /* 0x000fc60000000f00 */
[----:B------:R-:W-:Y:S02]  /*07a0*/  IMAD.WIDE R20, R41, 0x10, R2 ;  /* 0x0000001029147825 */ /* 0x000fe400078e0202 */
        /* <DEDUP_REMOVED lines=26> */
[----:B------:R-:W-:Y:S01]  /*0950*/  SHF.L.U32 R25, R19, 0x10, RZ ;  /* 0x0000001013197819 */ /* 0x000fe200000006ff */
[--C-:B------:R-:W-:Y:S01]  /*0960*/  FADD.FTZ R56, R23, R46.reuse ;  /* 0x0000002e17387221 */ /* 0x100fe20000010000 */
[----:B------:R-:W-:Y:S02]  /*0970*/  ISETP.EQ.OR P0, PT, RZ, UR6, P0 ;  /* 0x00000006ff007c0c */ /* 0x000fe40008702670 */
[----:B-1----:R-:W-:Y:S01]  /*0980*/  SHF.L.U32 R27, R12, 0x10, RZ ;  /* 0x000000100c1b7819 */ /* 0x002fe200000006ff */
        /* <DEDUP_REMOVED lines=42> */
.L_x_1913:
[----:B------:R-:W-:Y:S05]  /*0c30*/  BSYNC B0 ;  /* 0x0000000000007941 */ /* 0x000fea0003800000 */
.L_x_1912:
        /* <DEDUP_REMOVED lines=38> */
.L_x_1915:
[----:B------:R-:W-:Y:S05]  /*0ea0*/  BSYNC B0 ;  /* 0x0000000000007941 */ /* 0x000fea0003800000 */
.L_x_1914:
        /* <DEDUP_REMOVED lines=37> */
.L_x_1917:
[----:B------:R-:W-:Y:S05]  /*1100*/  BSYNC B0 ;  /* 0x0000000000007941 */ /* 0x000fea0003800000 */
.L_x_1916:
        /* <DEDUP_REMOVED lines=38> */
.L_x_1919:
[----:B------:R-:W-:Y:S05]  /*1370*/  BSYNC B0 ;  /* 0x0000000000007941 */ /* 0x000fea0003800000 */
.L_x_1918:
        /* <DEDUP_REMOVED lines=38> */
.L_x_1921:
[----:B------:R-:W-:Y:S05]  /*15e0*/  BSYNC B0 ;  /* 0x0000000000007941 */ /* 0x000fea0003800000 */
.L_x_1920:
        /* <DEDUP_REMOVED lines=42> */
.L_x_1923:
[----:B------:R-:W-:Y:S05]  /*1890*/  BSYNC B0 ;  /* 0x0000000000007941 */ /* 0x000fea0003800000 */
.L_x_1922:
[----:B------:R-:W-:Y:S01]  /*18a0*/  SHF.L.U32 R3, R16, 0x10, RZ ;  /* 0x0000001010037819 */ /* 0x000fe200000006ff */
[----:B------:R-:W-:Y:S01]  /*18b0*/  BSSY B0, `(.L_x_1924) ;  /* 0x0000028000007945 */ /* 0x000fe20003800000 */
[----:B------:R-:W-:Y:S02]  /*18c0*/  SHF.L.U32 R77, R10, 0x10, RZ ;  /* 0x000000100a4d7819 */ /* 0x000fe400000006ff */
[----:B------:R-:W-:Y:S01]  /*18d0*/  FSETP.GTU.FTZ.AND P4, PT, R72, 20, PT ;  /* 0x41a000004800780b */ /* 0x000fe20003f9c000 */
[----:B------:R-:W-:Y:S01]  /*18e0*/  FADD.FTZ R74, R3, R46 ;  /* 0x0000002e034a7221 */ /* 0x000fe20000010000 */
[----:B------:R-:W-:Y:S02]  /*18f0*/  ISETP.EQ.OR P5, PT, RZ, UR6, P5 ;  /* 0x00000006ff007c0c */ /* 0x000fe4000afa2670 */
        /* <DEDUP_REMOVED lines=35> */
.L_x_1925:
[----:B------:R-:W-:Y:S05]  /*1b30*/  BSYNC B0 ;  /* 0x0000000000007941 */ /* 0x000fea0003800000 */
.L_x_1924:
        /* <DEDUP_REMOVED lines=42> */
.L_x_1927:
[----:B------:R-:W-:Y:S05]  /*1de0*/  BSYNC B0 ;  /* 0x0000000000007941 */ /* 0x000fea0003800000 */
.L_x_1926:
        /* <DEDUP_REMOVED lines=42> */
.L_x_1929:
[----:B------:R-:W-:Y:S05]  /*2090*/  BSYNC B0 ;  /* 0x0000000000007941 */ /* 0x000fea0003800000 */
.L_x_1928:
[----:B------:R-:W-:Y:S01]  /*20a0*/  SHF.L.U32 R15, R15, 0x10, RZ ;  /* 0x000000100f0f7819 */ /* 0x000fe200000006ff */
[----:B------:R-:W-:Y:S01]  /*20b0*/  BSSY B0, `(.L_x_1930) ;  /* 0x0000027000007945 */ /* 0x000fe20003800000 */
[----:B------:R-:W-:Y:S02]  /*20c0*/  SHF.L.U32 R99, R7, 0x10, RZ ;  /* 0x0000001007637819 */ /* 0x000fe400000006ff */
        /* <DEDUP_REMOVED lines=37> */
.L_x_1931:
[----:B------:R-:W-:Y:S05]  /*2320*/  BSYNC B0 ;  /* 0x0000000000007941 */ /* 0x000fea0003800000 */
.L_x_1930:
        /* <DEDUP_REMOVED lines=44> */
.L_x_1933:
[----:B------:R-:W-:Y:S05]  /*25f0*/  BSYNC B0 ;  /* 0x0000000000007941 */ /* 0x000fea0003800000 */
.L_x_1932:
        /* <DEDUP_REMOVED lines=33> */
.L_x_1935:
[----:B------:R-:W-:Y:S05]  /*2810*/  BSYNC B0 ;  /* 0x0000000000007941 */ /* 0x000fea0003800000 */
.L_x_1934:
        /* <DEDUP_REMOVED lines=33> */
.L_x_1937:
[----:B------:R-:W-:Y:S05]  /*2a30*/  BSYNC B0 ;  /* 0x0000000000007941 */ /* 0x000fea0003800000 */
.L_x_1936:
        /* <DEDUP_REMOVED lines=33> */
.L_x_1939:
[----:B------:R-:W-:Y:S05]  /*2c50*/  BSYNC B0 ;  /* 0x0000000000007941 */ /* 0x000fea0003800000 */
.L_x_1938:
        /* <DEDUP_REMOVED lines=33> */
.L_x_1941:
[----:B------:R-:W-:Y:S05]  /*2e70*/  BSYNC B0 ;  /* 0x0000000000007941 */ /* 0x000fea0003800000 */
.L_x_1940:
        /* <DEDUP_REMOVED lines=33> */
.L_x_1943:
[----:B------:R-:W-:Y:S05]  /*3090*/  BSYNC B0 ;  /* 0x0000000000007941 */ /* 0x000fea0003800000 */
.L_x_1942:
        /* <DEDUP_REMOVED lines=45> */
[----:B------:R-:W-:-:S05]  /*3370*/  ULDC.64 UR18, c[0x0][0x270] ;  /* 0x00009c0000127ab9 */ /* 0x000fca0000000a00 */
.L_x_1947:
        /* <DEDUP_REMOVED lines=12> */
[----:B------:R-:W-:Y:S01]  /*3440*/  IMAD R7, R28, UR16, RZ ;  /* 0x000000101c077c24 */ /* 0x000fe2000f8e02ff */
[----:B------:R-:W-:Y:S01]  /*3450*/  IADD3 R27, R42, R41, RZ ;  /* 0x000000292a1b7210 */ /* 0x000fe20007ffe0ff */
[----:B------:R-:W-:-:S04]  /*3460*/  IMAD.WIDE.U32 R4, R102, UR16, RZ ;  /* 0x0000001066047c25 */ /* 0x000fc8000f8e00ff */
[----:B------:R-:W-:Y:S01]  /*3470*/  IMAD R7, R102, UR17, R7 ;  /* 0x0000001166077c24 */ /* 0x000fe2000f8e0207 */
[----:B------:R-:W-:-:S04]  /*3480*/  LEA R20, P0, R4, R36, 0x1 ;  /* 0x0000002404147211 */ /* 0x000fc800078008ff */
[----:B------:R-:W-:-:S04]  /*3490*/  IADD3 R5, R5, R7, RZ ;  /* 0x0000000705057210 */ /* 0x000fc80007ffe0ff */
[----:B------:R-:W-:-:S03]  /*34a0*/  LEA.HI.X R21, R4, R34, R5, 0x1, P0 ;  /* 0x0000002204157211 */ /* 0x000fc600000f0c05 */
[----:B------:R-:W-:-:S05]  /*34b0*/  IMAD.WIDE R20, R27, 0x10, R20 ;  /* 0x000000101b147825 */ /* 0x000fca00078e0214 */
[----:B------:R-:W4:Y:S04]  /*34c0*/  LDG.E.128 R4, desc[UR8][R20.64] ;  /* 0x0000000814047981 */ /* 0x000f28000c1e1d00 */
[----:B------:R-:W5:Y:S04]  /*34d0*/  LDG.E.128 R8, desc[UR8][R20.64+0x200] ;  /* 0x0002000814087981 */ /* 0x000f68000c1e1d00 */
[----:B------:R-:W2:Y:S04]  /*34e0*/  LDG.E.128 R12, desc[UR8][R20.64+0x400] ;  /* 0x00040008140c7981 */ /* 0x000ea8000c1e1d00 */
[----:B------:R0:W2:Y:S01]  /*34f0*/  LDG.E.128 R16, desc[UR8][R20.64+0x600] ;  /* 0x0006000814107981 */ /* 0x0000a2000c1e1d00 */
[----:B------:R-:W-:Y:S01]  /*3500*/  LEA R137, R167, UR5, 0x6 ;  /* 0x00000005a7897c11 */ /* 0x000fe2000f8e30ff */
[----:B---3--:R-:W-:Y:S01]  /*3510*/  FMUL.FTZ R31, R24, 1.4426950216293334961 ;  /* 0x3fb8aa3b181f7820 */ /* 0x008fe20000410000 */
[C---:B------:R-:W-:Y:S01]  /*3520*/  FMUL.FTZ R22, R25.reuse, R60 ;  /* 0x0000003c19167220 */ /* 0x040fe20000410000 */
[C---:B------:R-:W-:Y:S01]  /*3530*/  FMUL.FTZ R23, R25.reuse, R50 ;  /* 0x0000003219177220 */ /* 0x040fe20000410000 */
[----:B0-----:R-:W-:Y:S01]  /*3540*/  FMUL.FTZ R21, R25, R58 ;  /* 0x0000003a19157220 */ /* 0x001fe20000410000 */
[C---:B------:R-:W-:Y:S01]  /*3550*/  FMUL.FTZ R20, R31.reuse, R50 ;  /* 0x000000321f147220 */ /* 0x040fe20000410000 */
[----:B------:R-:W-:Y:S01]  /*3560*/  FMUL.RZ R29, R22, 0.15915493667125701904 ;  /* 0x3e22f983161d7820 */ /* 0x000fe2000040c000 */
[----:B------:R-:W-:Y:S01]  /*3570*/  FMUL.FTZ R22, R31, R60 ;  /* 0x0000003c1f167220 */ /* 0x000fe20000410000 */
[----:B------:R-:W-:Y:S01]  /*3580*/  FMUL.RZ R23, R23, 0.15915493667125701904 ;  /* 0x3e22f98317177820 */ /* 0x000fe2000040c000 */
[----:B------:R0:W-:Y:S01]  /*3590*/  MUFU.EX2 R135, R20 ;  /* 0x0000001400877308 */ /* 0x0001e20000000800 */
[----:B------:R-:W-:Y:S01]  /*35a0*/  FMUL.RZ R30, R21, 0.15915493667125701904 ;  /* 0x3e22f983151e7820 */ /* 0x000fe2000040c000 */
[C---:B------:R-:W-:Y:S01]  /*35b0*/  FMUL.FTZ R21, R31.reuse, R58 ;  /* 0x0000003a1f157220 */ /* 0x040fe20000410000 */
[----:B------:R-:W-:-:S05]  /*35c0*/  FMUL.FTZ R118, R31, R70 ;  /* 0x000000461f767220 */ /* 0x000fca0000410000 */
[----:B------:R3:W-:Y:S01]  /*35d0*/  MUFU.EX2 R134, R22 ;  /* 0x0000001600867308 */ /* 0x0007e20000000800 */
[----:B0-----:R-:W-:-:S07]  /*35e0*/  FMUL.FTZ R20, R25, R56 ;  /* 0x0000003819147220 */ /* 0x001fce0000410000 */
[----:B------:R-:W-:Y:S01]  /*35f0*/  MUFU.SIN R24, R23 ;  /* 0x0000001700187308 */ /* 0x000fe20000000400 */
[----:B---3--:R-:W-:Y:S01]  /*3600*/  FMUL.FTZ R22, R25, R62 ;  /* 0x0000003e19167220 */ /* 0x008fe20000410000 */
[----:B----4-:R0:W-:Y:S04]  /*3610*/  STS.128 [R59], R4 ;  /* 0x000000043b007388 */ /* 0x0101e80000000c00 */
[----:B-----5:R-:W-:Y:S02]  /*3620*/  STS.128 [R59+0x200], R8 ;  /* 0x000200083b007388 */ /* 0x020fe40000000c00 */
[----:B------:R3:W4:Y:S02]  /*3630*/  MUFU.COS R26, R23 ;  /* 0x00000017001a7308 */ /* 0x0007240000000000 */
[----:B--2---:R-:W-:Y:S04]  /*3640*/  STS.128 [R59+0x400], R12 ;  /* 0x0004000c3b007388 */ /* 0x004fe80000000c00 */
[----:B------:R-:W-:Y:S02]  /*3650*/  STS.128 [R59+0x600], R16 ;  /* 0x000600103b007388 */ /* 0x000fe40000000c00 */
[----:B------:R2:W-:Y:S01]  /*3660*/  MUFU.EX2 R138, R21 ;  /* 0x00000015008a7308 */ /* 0x0005e20000000800 */
[----:B---3--:R-:W-:Y:S01]  /*3670*/  FMUL.RZ R23, R20, 0.15915493667125701904 ;  /* 0x3e22f98314177820 */ /* 0x008fe2000040c000 */
[----:B------:R-:W-:Y:S01]  /*3680*/  FMUL.FTZ R20, R31, R56 ;  /* 0x000000381f147220 */ /* 0x000fe20000410000 */
[----:B0-----:R-:W-:-:S04]  /*3690*/  FMUL.FTZ R4, R25, R70 ;  /* 0x0000004619047220 */ /* 0x001fc80000410000 */
[----:B------:R-:W-:Y:S01]  /*36a0*/  FMUL.RZ R4, R4, 0.15915493667125701904 ;  /* 0x3e22f98304047820 */ /* 0x000fe2000040c000 */
[----:B------:R-:W-:Y:S01]  /*36b0*/  MUFU.SIN R33, R29 ;  /* 0x0000001d00217308 */ /* 0x000fe20000000400 */
[----:B--2---:R-:W-:Y:S01]  /*36c0*/  FMUL.FTZ R21, R25, R66 ;  /* 0x0000004219157220 */ /* 0x004fe20000410000 */
[C---:B----4-:R-:W-:Y:S01]  /*36d0*/  FMUL.FTZ R133, R135.reuse, R26 ;  /* 0x0000001a87857220 */ /* 0x050fe20000410000 */
[----:B------:R-:W-:Y:S02]  /*36e0*/  FMUL.FTZ R135, R135, R24 ;  /* 0x0000001887877220 */ /* 0x000fe40000410000 */
[----:B------:R-:W-:Y:S01]  /*36f0*/  FMUL.RZ R32, R21, 0.15915493667125701904 ;  /* 0x3e22f98315207820 */ /* 0x000fe2000040c000 */
[C---:B------:R-:W-:Y:S02]  /*3700*/  FMUL.FTZ R21, R31.reuse, R66 ;  /* 0x000000421f157220 */ /* 0x040fe40000410000 */
[----:B------:R0:W2:Y:S08]  /*3710*/  MUFU.COS R101, R29 ;  /* 0x0000001d00657308 */ /* 0x0000b00000000000 */
[----:B------:R3:W-:Y:S01]  /*3720*/  MUFU.EX2 R142, R20 ;  /* 0x00000014008e7308 */ /* 0x0007e20000000800 */
[----:B0-----:R-:W-:Y:S01]  /*3730*/  FMUL.RZ R29, R22, 0.15915493667125701904 ;  /* 0x3e22f983161d7820 */ /* 0x001fe2000040c000 */
[----:B------:R-:W-:-:S06]  /*3740*/  FMUL.FTZ R22, R31, R62 ;  /* 0x0000003e1f167220 */ /* 0x000fcc0000410000 */
[----:B------:R0:W-:Y:S01]  /*3750*/  MUFU.EX2 R140, R22 ;  /* 0x00000016008c7308 */ /* 0x0001e20000000800 */
[----:B---3--:R-:W-:Y:S01]  /*3760*/  FMUL.FTZ R20, R25, R72 ;  /* 0x0000004819147220 */ /* 0x008fe20000410000 */
[C---:B--2---:R-:W-:Y:S01]  /*3770*/  FMUL.FTZ R132, R134.reuse, R101 ;  /* 0x0000006586847220 */ /* 0x044fe20000410000 */
[----:B------:R-:W-:-:S05]  /*3780*/  FMUL.FTZ R134, R134, R33 ;  /* 0x0000002186867220 */ /* 0x000fca0000410000 */
[----:B------:R-:W-:Y:S01]  /*3790*/  MUFU.SIN R109, R23 ;  /* 0x00000017006d7308 */ /* 0x000fe20000000400 */
[----:B0-----:R-:W-:-:S07]  /*37a0*/  FMUL.FTZ R22, R25, R54 ;  /* 0x0000003619167220 */ /* 0x001fce0000410000 */
[----:B------:R0:W2:Y:S08]  /*37b0*/  MUFU.COS R141, R23 ;  /* 0x00000017008d7308 */ /* 0x0000b00000000000 */
[----:B------:R3:W-:Y:S01]  /*37c0*/  MUFU.EX2 R122, R21 ;  /* 0x00000015007a7308 */ /* 0x0007e20000000800 */
[----:B0-----:R-:W-:Y:S01]  /*37d0*/  FMUL.RZ R23, R20, 0.15915493667125701904 ;  /* 0x3e22f98314177820 */ /* 0x001fe2000040c000 */
[----:B------:R-:W-:-:S06]  /*37e0*/  FMUL.FTZ R20, R31, R72 ;  /* 0x000000481f147220 */ /* 0x000fcc0000410000 */
[----:B------:R-:W-:Y:S01]  /*37f0*/  MUFU.SIN R107, R29 ;  /* 0x0000001d006b7308 */ /* 0x000fe20000000400 */
[-C--:B---3--:R-:W-:Y:S01]  /*3800*/  FMUL.FTZ R21, R25, R52.reuse ;  /* 0x0000003419157220 */ /* 0x088fe20000410000 */
[C---:B--2---:R-:W-:Y:S01]  /*3810*/  FMUL.FTZ R141, R142.reuse, R141 ;  /* 0x0000008d8e8d7220 */ /* 0x044fe20000410000 */
[----:B------:R-:W-:Y:S02]  /*3820*/  FMUL.FTZ R142, R142, R109 ;  /* 0x0000006d8e8e7220 */ /* 0x000fe40000410000 */
[----:B------:R-:W-:Y:S01]  /*3830*/  FMUL.RZ R104, R21, 0.15915493667125701904 ;  /* 0x3e22f98315687820 */ /* 0x000fe2000040c000 */
[C---:B------:R-:W-:Y:S02]  /*3840*/  FMUL.FTZ R21, R31.reuse, R52 ;  /* 0x000000341f157220 */ /* 0x040fe40000410000 */
[----:B------:R0:W2:Y:S08]  /*3850*/  MUFU.COS R139, R29 ;  /* 0x0000001d008b7308 */ /* 0x0000b00000000000 */
[----:B------:R-:W-:Y:S01]  /*3860*/  MUFU.SIN R111, R32 ;  /* 0x00000020006f7308 */ /* 0x000fe20000000400 */
[----:B0-----:R-:W-:Y:S01]  /*3870*/  FMUL.RZ R29, R22, 0.15915493667125701904 ;  /* 0x3e22f983161d7820 */ /* 0x001fe2000040c000 */
[----:B------:R-:W-:-:S06]  /*3880*/  FMUL.FTZ R22, R31, R54 ;  /* 0x000000361f167220 */ /* 0x000fcc0000410000 */
[----:B------:R-:W0:Y:S01]  /*3890*/  MUFU.COS R123, R32 ;  /* 0x00000020007b7308 */ /* 0x000e220000000000 */
[C---:B--2---:R-:W-:Y:S01]  /*38a0*/  FMUL.FTZ R139, R140.reuse, R139 ;  /* 0x0000008b8c8b7220 */ /* 0x044fe20000410000 */
[----:B------:R-:W-:-:S06]  /*38b0*/  FMUL.FTZ R140, R140, R107 ;  /* 0x0000006b8c8c7220 */ /* 0x000fcc0000410000 */
[----:B------:R2:W-:Y:S08]  /*38c0*/  MUFU.EX2 R32, R20 ;  /* 0x0000001400207308 */ /* 0x0005f00000000800 */
[----:B------:R3:W-:Y:S01]  /*38d0*/  MUFU.EX2 R121, R22 ;  /* 0x0000001600797308 */ /* 0x0007e20000000800 */
[----:B--2---:R-:W-:Y:S01]  /*38e0*/  FMUL.FTZ R20, R25, R64 ;  /* 0x0000004019147220 */ /* 0x004fe20000410000 */
[C---:B0-----:R-:W-:Y:S01]  /*38f0*/  FMUL.FTZ R123, R122.reuse, R123 ;  /* 0x0000007b7a7b7220 */ /* 0x041fe20000410000 */
[----:B------:R-:W-:-:S02]  /*3900*/  FMUL.FTZ R122, R122, R111 ;  /* 0x0000006f7a7a7220 */ /* 0x000fc40000410000 */
[----:B------:R-:W-:Y:S01]  /*3910*/  FMUL.RZ R114, R20, 0.15915493667125701904 ;  /* 0x3e22f98314727820 */ /* 0x000fe2000040c000 */
[----:B------:R-:W-:Y:S02]  /*3920*/  FMUL.FTZ R20, R31, R64 ;  /* 0x000000401f147220 */ /* 0x000fe40000410000 */
[----:B------:R-:W-:Y:S01]  /*3930*/  MUFU.SIN R103, R30 ;  /* 0x0000001e00677308 */ /* 0x000fe20000000400 */
[----:B---3--:R-:W-:-:S07]  /*3940*/  FMUL.FTZ R22, R25, R74 ;  /* 0x0000004a19167220 */ /* 0x008fce0000410000 */
[----:B------:R-:W0:Y:S08]  /*3950*/  MUFU.COS R105, R30 ;  /* 0x0000001e00697308 */ /* 0x000e300000000000 */
[----:B------:R2:W-:Y:S08]  /*3960*/  MUFU.EX2 R106, R21 ;  /* 0x00000015006a7308 */ /* 0x0005f00000000800 */
[----:B------:R-:W-:Y:S01]  /*3970*/  MUFU.SIN R30, R29 ;  /* 0x0000001d001e7308 */ /* 0x000fe20000000400 */
[----:B--2---:R-:W-:Y:S01]  /*3980*/  FMUL.FTZ R21, R25, R76 ;  /* 0x0000004c19157220 */ /* 0x004fe20000410000 */
[C---:B0-----:R-:W-:Y:S01]  /*3990*/  FMUL.FTZ R136, R138.reuse, R105 ;  /* 0x000000698a887220 */ /* 0x041fe20000410000 */
[----:B------:R-:W-:-:S05]  /*39a0*/  FMUL.FTZ R138, R138, R103 ;  /* 0x000000678a8a7220 */ /* 0x000fca0000410000 */
[----:B------:R0:W2:Y:S08]  /*39b0*/  MUFU.COS R120, R29 ;  /* 0x0000001d00787308 */ /* 0x0000b00000000000 */
[----:B------:R-:W3:Y:S01]  /*39c0*/  MUFU.SIN R117, R104 ;  /* 0x0000006800757308 */ /* 0x000ee20000000400 */
[----:B0-----:R-:W-:Y:S01]  /*39d0*/  FMUL.RZ R29, R22, 0.15915493667125701904 ;  /* 0x3e22f983161d7820 */ /* 0x001fe2000040c000 */
[----:B------:R-:W-:-:S06]  /*39e0*/  FMUL.FTZ R22, R31, R74 ;  /* 0x0000004a1f167220 */ /* 0x000fcc0000410000 */
[----:B------:R0:W-:Y:S01]  /*39f0*/  MUFU.COS R119, R104 ;  /* 0x0000006800777308 */ /* 0x0001e20000000000 */
[C---:B--2---:R-:W-:Y:S01]  /*3a00*/  FMUL.FTZ R120, R121.reuse, R120 ;  /* 0x0000007879787220 */ /* 0x044fe20000410000 */
[----:B------:R-:W-:-:S06]  /*3a10*/  FMUL.FTZ R121, R121, R30 ;  /* 0x0000001e79797220 */ /* 0x000fcc0000410000 */
[----:B------:R2:W-:Y:S01]  /*3a20*/  MUFU.EX2 R110, R20 ;  /* 0x00000014006e7308 */ /* 0x0005e20000000800 */
[----:B0-----:R-:W-:Y:S01]  /*3a30*/  FMUL.RZ R104, R21, 0.15915493667125701904 ;  /* 0x3e22f98315687820 */ /* 0x001fe2000040c000 */
[----:B------:R-:W-:Y:S01]  /*3a40*/  FMUL.FTZ R21, R25, R68 ;  /* 0x0000004419157220 */ /* 0x000fe20000410000 */
[----:B---3--:R-:W-:-:S03]  /*3a50*/  FMUL.FTZ R105, R106, R117 ;  /* 0x000000756a697220 */ /* 0x008fc60000410000 */
[----:B------:R-:W-:Y:S02]  /*3a60*/  FMUL.RZ R116, R21, 0.15915493667125701904 ;  /* 0x3e22f98315747820 */ /* 0x000fe4000040c000 */
[----:B------:R-:W-:Y:S01]  /*3a70*/  MUFU.SIN R125, R29 ;  /* 0x0000001d007d7308 */ /* 0x000fe20000000400 */
[C---:B--2---:R-:W-:Y:S01]  /*3a80*/  FMUL.FTZ R20, R25.reuse, R78 ;  /* 0x0000004e19147220 */ /* 0x044fe20000410000 */
[----:B------:R-:W-:-:S03]  /*3a90*/  FMUL.FTZ R25, R25, R80 ;  /* 0x0000005019197220 */ /* 0x000fc60000410000 */
[----:B------:R-:W-:Y:S01]  /*3aa0*/  FMUL.RZ R124, R20, 0.15915493667125701904 ;  /* 0x3e22f983147c7820 */ /* 0x000fe2000040c000 */
[----:B------:R-:W-:-:S04]  /*3ab0*/  IMAD.WIDE.U32 R20, R102, UR18, RZ ;  /* 0x0000001266147c25 */ /* 0x000fc8000f8e00ff */
[----:B------:R-:W-:Y:S01]  /*3ac0*/  FMUL.RZ R25, R25, 0.15915493667125701904 ;  /* 0x3e22f98319197820 */ /* 0x000fe2000040c000 */
[----:B------:R0:W-:Y:S08]  /*3ad0*/  MUFU.COS R127, R29 ;  /* 0x0000001d007f7308 */ /* 0x0001f00000000000 */
[----:B------:R-:W2:Y:S01]  /*3ae0*/  MUFU.SIN R113, R23 ;  /* 0x0000001700717308 */ /* 0x000ea20000000400 */
[----:B0-----:R-:W-:Y:S01]  /*3af0*/  IMAD R29, R28, UR18, RZ ;  /* 0x000000121c1d7c24 */ /* 0x001fe2000f8e02ff */
[----:B------:R-:W-:-:S03]  /*3b00*/  LEA R28, P0, R20, R35, 0x1 ;  /* 0x00000023141c7211 */ /* 0x000fc600078008ff */
[----:B------:R-:W-:-:S03]  /*3b10*/  IMAD R29, R102, UR19, R29 ;  /* 0x00000013661d7c24 */ /* 0x000fc6000f8e021d */
[----:B------:R0:W3:Y:S02]  /*3b20*/  MUFU.COS R115, R23 ;  /* 0x0000001700737308 */ /* 0x0000e40000000000 */
[----:B------:R-:W-:-:S04]  /*3b30*/  IADD3 R21, R21, R29, RZ ;  /* 0x0000001d15157210 */ /* 0x000fc80007ffe0ff */
[----:B------:R-:W-:Y:S02]  /*3b40*/  LEA.HI.X R29, R20, R0, R21, 0x1, P0 ;  /* 0x00000000141d7211 */ /* 0x000fe400000f0c15 */
[----:B------:R4:W5:Y:S01]  /*3b50*/  MUFU.EX2 R108, R22 ;  /* 0x00000016006c7308 */ /* 0x0009620000000800 */
[----:B0-----:R-:W-:Y:S01]  /*3b60*/  FMUL.FTZ R23, R31, R76 ;  /* 0x0000004c1f177220 */ /* 0x001fe20000410000 */
[----:B--2---:R-:W-:Y:S01]  /*3b70*/  FMUL.FTZ R103, R32, R113 ;  /* 0x0000007120677220 */ /* 0x004fe20000410000 */
[----:B------:R-:W-:-:S05]  /*3b80*/  IMAD.WIDE R28, R27, 0x10, R28 ;  /* 0x000000101b1c7825 */ /* 0x000fca00078e021c */
[----:B------:R-:W0:Y:S01]  /*3b90*/  MUFU.SIN R129, R114 ;  /* 0x0000007200817308 */ /* 0x000e220000000400 */
[----:B----4-:R-:W-:Y:S01]  /*3ba0*/  FMUL.FTZ R22, R31, R68 ;  /* 0x000000441f167220 */ /* 0x010fe20000410000 */
[----:B---3--:R-:W-:-:S06]  /*3bb0*/  FMUL.FTZ R101, R32, R115 ;  /* 0x0000007320657220 */ /* 0x008fcc0000410000 */
[----:B------:R-:W-:Y:S01]  /*3bc0*/  MUFU.COS R131, R114 ;  /* 0x0000007200837308 */ /* 0x000fe20000000000 */
[----:B-----5:R-:W-:-:S07]  /*3bd0*/  FMUL.FTZ R107, R108, R125 ;  /* 0x0000007d6c6b7220 */ /* 0x020fce0000410000 */
[----:B------:R-:W-:Y:S01]  /*3be0*/  MUFU.EX2 R112, R23 ;  /* 0x0000001700707308 */ /* 0x000fe20000000800 */
[----:B0-----:R-:W-:-:S07]  /*3bf0*/  FMUL.FTZ R109, R110, R129 ;  /* 0x000000816e6d7220 */ /* 0x001fce0000410000 */
[----:B------:R0:W-:Y:S01]  /*3c00*/  MUFU.EX2 R114, R22 ;  /* 0x0000001600727308 */ /* 0x0001e20000000800 */
[----:B------:R-:W-:-:S07]  /*3c10*/  NOP ;  /* 0x0000000000007918 */ /* 0x000fce0000000000 */
[----:B------:R-:W2:Y:S01]  /*3c20*/  MUFU.SIN R143, R104 ;  /* 0x00000068008f7308 */ /* 0x000ea20000000400 */
[----:B0-----:R-:W0:Y:S07]  /*3c30*/  LDS.128 R20, [R137] ;  /* 0x0000000089147984 */ /* 0x001e2e0000000c00 */
[----:B------:R3:W-:Y:S08]  /*3c40*/  MUFU.COS R145, R104 ;  /* 0x0000006800917308 */ /* 0x0007f00000000000 */
[----:B------:R-:W4:Y:S01]  /*3c50*/  MUFU.SIN R147, R116 ;  /* 0x0000007400937308 */ /* 0x000f220000000400 */
[C---:B---3--:R-:W-:Y:S01]  /*3c60*/  FMUL.FTZ R104, R31.reuse, R78 ;  /* 0x0000004e1f687220 */ /* 0x048fe20000410000 */
[----:B------:R-:W-:Y:S01]  /*3c70*/  FMUL.FTZ R31, R31, R80 ;  /* 0x000000501f1f7220 */ /* 0x000fe20000410000 */
[----:B--2---:R-:W-:-:S05]  /*3c80*/  FMUL.FTZ R111, R112, R143 ;  /* 0x0000008f706f7220 */ /* 0x004fca0000410000 */
[----:B------:R-:W2:Y:S08]  /*3c90*/  MUFU.COS R149, R116 ;  /* 0x0000007400957308 */ /* 0x000eb00000000000 */
[----:B------:R-:W-:Y:S01]  /*3ca0*/  MUFU.SIN R151, R124 ;  /* 0x0000007c00977308 */ /* 0x000fe20000000400 */
[----:B----4-:R-:W-:-:S07]  /*3cb0*/  FMUL.FTZ R113, R114, R147 ;  /* 0x0000009372717220 */ /* 0x010fce0000410000 */
[----:B------:R-:W-:Y:S01]  /*3cc0*/  MUFU.COS R153, R124 ;  /* 0x0000007c00997308 */ /* 0x000fe20000000000 */
[----:B0-----:R-:W-:Y:S02]  /*3cd0*/  SHF.L.U32 R144, R20, 0x10, RZ ;  /* 0x0000001014907819 */ /* 0x001fe400000006ff */
[----:B------:R-:W-:Y:S02]  /*3ce0*/  PRMT R8, R21, 0x7632, R8 ;  /* 0x0000763215087816 */ /* 0x000fe40000000008 */
[----:B------:R-:W-:Y:S01]  /*3cf0*/  SHF.L.U32 R150, R23, 0x10, RZ ;  /* 0x0000001017967819 */ /* 0x000fe200000006ff */
[----:B------:R-:W-:Y:S01]  /*3d00*/  FMUL.FTZ R144, R69, R144 ;  /* 0x0000009045907220 */ /* 0x000fe20000410000 */
[----:B------:R-:W-:Y:S01]  /*3d10*/  SHF.L.U32 R10, R8, 0x10, RZ ;  /* 0x00000010080a7819 */ /* 0x000fe200000006ff */
[----:B------:R0:W3:Y:S01]  /*3d20*/  MUFU.EX2 R116, R104 ;  /* 0x0000006800747308 */ /* 0x0000e20000000800 */
[----:B------:R-:W-:Y:S01]  /*3d30*/  SHF.L.U32 R8, R21, 0x10, RZ ;  /* 0x0000001015087819 */ /* 0x000fe200000006ff */
[----:B------:R-:W-:Y:S01]  /*3d40*/  FMUL.FTZ R11, R144, R135 ;  /* 0x00000087900b7220 */ /* 0x000fe20000410000 */
[----:B------:R-:W-:Y:S01]  /*3d50*/  FMUL.FTZ R150, R75, R150 ;  /* 0x000000964b967220 */ /* 0x000fe20000410000 */
[----:B------:R-:W-:-:S04]  /*3d60*/  FMUL.FTZ R143, R71, R10 ;  /* 0x0000000a478f7220 */ /* 0x000fc80000410000 */
[----:B------:R-:W-:Y:S01]  /*3d70*/  MUFU.EX2 R118, R118 ;  /* 0x0000007600767308 */ /* 0x000fe20000000800 */
[----:B0-----:R-:W-:Y:S01]  /*3d80*/  FMUL.FTZ R104, R106, R119 ;  /* 0x000000776a687220 */ /* 0x001fe20000410000 */
[----:B------:R-:W-:Y:S01]  /*3d90*/  FMUL.FTZ R106, R108, R127 ;  /* 0x0000007f6c6a7220 */ /* 0x000fe20000410000 */
[----:B------:R-:W-:Y:S01]  /*3da0*/  FMUL.FTZ R108, R110, R131 ;  /* 0x000000836e6c7220 */ /* 0x000fe20000410000 */
[----:B------:R-:W-:Y:S01]  /*3db0*/  FMUL.FTZ R110, R112, R145 ;  /* 0x00000091706e7220 */ /* 0x000fe20000410000 */
[----:B--2---:R-:W-:Y:S01]  /*3dc0*/  FMUL.FTZ R112, R114, R149 ;  /* 0x0000009572707220 */ /* 0x004fe20000410000 */
[----:B------:R-:W-:Y:S01]  /*3dd0*/  FMUL.FTZ R145, R71, R8 ;  /* 0x0000000847917220 */ /* 0x000fe20000410000 */
[----:B------:R-:W-:Y:S01]  /*3de0*/  PRMT R8, R22, 0x7632, R8 ;  /* 0x0000763216087816 */ /* 0x000fe20000000008 */
[----:B------:R-:W0:Y:S01]  /*3df0*/  MUFU.SIN R5, R4 ;  /* 0x0000000400057308 */ /* 0x000e220000000400 */
[C---:B---3--:R-:W-:Y:S01]  /*3e00*/  FMUL.FTZ R114, R116.reuse, R153 ;  /* 0x0000009974727220 */ /* 0x048fe20000410000 */
[----:B------:R-:W-:Y:S01]  /*3e10*/  FMUL.FTZ R115, R116, R151 ;  /* 0x0000009774737220 */ /* 0x000fe20000410000 */
[----:B------:R-:W-:-:S02]  /*3e20*/  SHF.L.U32 R8, R8, 0x10, RZ ;  /* 0x0000001008087819 */ /* 0x000fc400000006ff */
[----:B------:R-:W-:-:S03]  /*3e30*/  SHF.L.U32 R22, R22, 0x10, RZ ;  /* 0x0000001016167819 */ /* 0x000fc600000006ff */
[----:B------:R2:W3:Y:S01]  /*3e40*/  MUFU.COS R7, R4 ;  /* 0x0000000400077308 */ /* 0x0004e20000000000 */
[C---:B------:R-:W-:Y:S01]  /*3e50*/  FMUL.FTZ R148, R73.reuse, R8 ;  /* 0x0000000849947220 */ /* 0x040fe20000410000 */
[----:B------:R-:W-:Y:S01]  /*3e60*/  FMUL.FTZ R147, R73, R22 ;  /* 0x0000001649937220 */ /* 0x000fe20000410000 */
[----:B------:R-:W-:-:S04]  /*3e70*/  PRMT R8, R23, 0x7632, R8 ;  /* 0x0000763217087816 */ /* 0x000fc80000000008 */
[----:B------:R-:W-:Y:S01]  /*3e80*/  SHF.L.U32 R8, R8, 0x10, RZ ;  /* 0x0000001008087819 */ /* 0x000fe200000006ff */
[----:B------:R-:W-:Y:S01]  /*3e90*/  MUFU.EX2 R31, R31 ;  /* 0x0000001f001f7308 */ /* 0x000fe20000000800 */
[----:B--2---:R-:W-:Y:S01]  /*3ea0*/  PRMT R4, R20, 0x7632, R4 ;  /* 0x0000763214047816 */ /* 0x004fe20000000004 */
[----:B0-----:R-:W-:Y:S02]  /*3eb0*/  FMUL.FTZ R117, R118, R5 ;  /* 0x0000000576757220 */ /* 0x001fe40000410000 */
[----:B------:R-:W-:Y:S01]  /*3ec0*/  FMUL.FTZ R149, R75, R8 ;  /* 0x000000084b957220 */ /* 0x000fe20000410000 */
[----:B------:R-:W-:-:S03]  /*3ed0*/  SHF.L.U32 R146, R4, 0x10, RZ ;  /* 0x0000001004927819 */ /* 0x000fc600000006ff */
[----:B------:R-:W0:Y:S01]  /*3ee0*/  MUFU.COS R14, R25 ;  /* 0x00000019000e7308 */ /* 0x000e220000000000 */
[----:B---3--:R-:W-:Y:S01]  /*3ef0*/  FMUL.FTZ R116, R118, R7 ;  /* 0x0000000776747220 */ /* 0x008fe20000410000 */
[----:B------:R-:W-:Y:S01]  /*3f00*/  FMUL.FTZ R146, R69, R146 ;  /* 0x0000009245927220 */ /* 0x000fe20000410000 */
[----:B------:R-:W2:Y:S03]  /*3f10*/  LDS.128 R4, [R137+0x10] ;  /* 0x0000100089047984 */ /* 0x000ea60000000c00 */
[----:B------:R-:W-:Y:S02]  /*3f20*/  FMUL.FTZ R9, R146, R135 ;  /* 0x0000008792097220 */ /* 0x000fe40000410000 */
[----:B------:R3:W4:Y:S02]  /*3f30*/  MUFU.SIN R12, R25 ;  /* 0x00000019000c7308 */ /* 0x0007240000000400 */
[----:B------:R-:W-:Y:S01]  /*3f40*/  FFMA.FTZ R10, R144, R133, -R9 ;  /* 0x00000085900a7223 */ /* 0x000fe20000010809 */
[----:B------:R-:W-:-:S03]  /*3f50*/  FMUL.FTZ R9, R134, R135 ;  /* 0x0000008786097220 */ /* 0x000fc60000410000 */
[----:B------:R-:W-:Y:S01]  /*3f60*/  FADD.FTZ R13, R145, R10 ;  /* 0x0000000a910d7221 */ /* 0x000fe20000010000 */
[-C--:B------:R-:W-:Y:S01]  /*3f70*/  FFMA.FTZ R9, R132, R133.reuse, -R9 ;  /* 0x0000008584097223 */ /* 0x080fe20000010809 */
[----:B0-----:R-:W-:Y:S01]  /*3f80*/  FMUL.FTZ R118, R31, R14 ;  /* 0x0000000e1f767220 */ /* 0x001fe20000410000 */
[----:B------:R-:W-:Y:S01]  /*3f90*/  FFMA.FTZ R14, R146, R133, R11 ;  /* 0x00000085920e7223 */ /* 0x000fe2000001000b */
[----:B------:R-:W-:Y:S01]  /*3fa0*/  FMUL.FTZ R11, R132, R135 ;  /* 0x00000087840b7220 */ /* 0x000fe20000410000 */
[----:B---3--:R-:W0:Y:S02]  /*3fb0*/  LDS.128 R24, [R137+0x20] ;  /* 0x0000200089187984 */ /* 0x008e240000000c00 */
[----:B------:R-:W-:Y:S01]  /*3fc0*/  FADD.FTZ R15, R143, R14 ;  /* 0x0000000e8f0f7221 */ /* 0x000fe20000010000 */
[----:B------:R-:W-:Y:S01]  /*3fd0*/  FFMA.FTZ R11, R134, R133, R11 ;  /* 0x00000085860b7223 */ /* 0x000fe2000001000b */
[----:B----4-:R-:W-:Y:S02]  /*3fe0*/  FMUL.FTZ R119, R31, R12 ;  /* 0x0000000c1f777220 */ /* 0x010fe40000410000 */
[C---:B------:R-:W-:Y:S01]  /*3ff0*/  FMUL.FTZ R17, R138.reuse, R15 ;  /* 0x0000000f8a117220 */ /* 0x040fe20000410000 */
[----:B------:R-:W-:-:S03]  /*4000*/  FMUL.FTZ R10, R138, R11 ;  /* 0x0000000b8a0a7220 */ /* 0x000fc60000410000 */
[-C--:B------:R-:W-:Y:S01]  /*4010*/  FFMA.FTZ R12, R136, R13.reuse, -R17 ;  /* 0x0000000d880c7223 */ /* 0x080fe20000010811 */
[----:B------:R-:W-:Y:S01]  /*4020*/  FMUL.FTZ R13, R138, R13 ;  /* 0x0000000d8a0d7220 */ /* 0x000fe20000410000 */
[-C--:B------:R-:W-:Y:S01]  /*4030*/  FFMA.FTZ R10, R136, R9.reuse, -R10 ;  /* 0x00000009880a7223 */ /* 0x080fe2000001080a */
[----:B------:R-:W-:Y:S01]  /*4040*/  FMUL.FTZ R9, R138, R9 ;  /* 0x000000098a097220 */ /* 0x000fe20000410000 */
[----:B------:R-:W-:Y:S01]  /*4050*/  FADD.FTZ R12, R147, R12 ;  /* 0x0000000c930c7221 */ /* 0x000fe20000010000 */
[C---:B------:R-:W-:Y:S02]  /*4060*/  FFMA.FTZ R13, R136.reuse, R15, R13 ;  /* 0x0000000f880d7223 */ /* 0x040fe4000001000d */
[----:B------:R-:W-:Y:S01]  /*4070*/  FFMA.FTZ R9, R136, R11, R9 ;  /* 0x0000000b88097223 */ /* 0x000fe20000010009 */
[----:B------:R-:W-:Y:S01]  /*4080*/  FMUL.FTZ R14, R140, R12 ;  /* 0x0000000c8c0e7220 */ /* 0x000fe20000410000 */
[----:B------:R-:W-:-:S04]  /*4090*/  FADD.FTZ R13, R148, R13 ;  /* 0x0000000d940d7221 */ /* 0x000fc80000010000 */
[-C--:B------:R-:W-:Y:S01]  /*40a0*/  FMUL.FTZ R11, R140, R13.reuse ;  /* 0x0000000d8c0b7220 */ /* 0x080fe20000410000 */
[C---:B------:R-:W-:Y:S01]  /*40b0*/  FFMA.FTZ R14, R139.reuse, R13, R14 ;  /* 0x0000000d8b0e7223 */ /* 0x040fe2000001000e */
[----:B--2---:R-:W-:Y:S02]  /*40c0*/  PRMT R8, R4, 0x7632, R8 ;  /* 0x0000763204087816 */ /* 0x004fe40000000008 */
[----:B------:R-:W-:Y:S01]  /*40d0*/  FFMA.FTZ R11, R139, R12, -R11 ;  /* 0x0000000c8b0b7223 */ /* 0x000fe2000001080b */
[-C--:B------:R-:W-:Y:S01]  /*40e0*/  FMUL.FTZ R12, R140, R9.reuse ;  /* 0x000000098c0c7220 */ /* 0x080fe20000410000 */
[----:B------:R-:W-:Y:S01]  /*40f0*/  FADD.FTZ R14, R149, R14 ;  /* 0x0000000e950e7221 */ /* 0x000fe20000010000 */
[----:B------:R-:W-:Y:S01]  /*4100*/  SHF.L.U32 R152, R4, 0x10, RZ ;  /* 0x0000001004987819 */ /* 0x000fe200000006ff */
[----:B------:R-:W-:Y:S01]  /*4110*/  FADD.FTZ R11, R150, R11 ;  /* 0x0000000b960b7221 */ /* 0x000fe20000010000 */
[-C--:B------:R-:W-:Y:S01]  /*4120*/  FFMA.FTZ R12, R139, R10.reuse, -R12 ;  /* 0x0000000a8b0c7223 */ /* 0x080fe2000001080c */
[----:B------:R-:W-:Y:S01]  /*4130*/  FMUL.FTZ R10, R140, R10 ;  /* 0x0000000a8c0a7220 */ /* 0x000fe20000410000 */
[----:B------:R-:W-:Y:S01]  /*4140*/  SHF.L.U32 R8, R8, 0x10, RZ ;  /* 0x0000001008087819 */ /* 0x000fe200000006ff */
[C---:B------:R-:W-:Y:S01]  /*4150*/  FMUL.FTZ R4, R142.reuse, R14 ;  /* 0x0000000e8e047220 */ /* 0x040fe20000410000 */
[----:B------:R-:W-:Y:S01]  /*4160*/  FMUL.FTZ R152, R77, R152 ;  /* 0x000000984d987220 */ /* 0x000fe20000410000 */
[----:B------:R-:W-:Y:S01]  /*4170*/  FFMA.FTZ R10, R139, R9, R10 ;  /* 0x000000098b0a7223 */ /* 0x000fe2000001000a */
[CC--:B------:R-:W-:Y:S01]  /*4180*/  FMUL.FTZ R9, R142.reuse, R11.reuse ;  /* 0x0000000b8e097220 */ /* 0x0c0fe20000410000 */
[--C-:B------:R-:W-:Y:S01]  /*4190*/  FFMA.FTZ R11, R141, R11, -R4.reuse ;  /* 0x0000000b8d0b7223 */ /* 0x100fe20000010804 */
[----:B------:R-:W-:Y:S01]  /*41a0*/  FMUL.FTZ R154, R77, R8 ;  /* 0x000000084d9a7220 */ /* 0x000fe20000410000 */
[----:B------:R-:W-:Y:S01]  /*41b0*/  PRMT R4, R5, 0x7632, R4 ;  /* 0x0000763205047816 */ /* 0x000fe20000000004 */
[----:B------:R-:W-:Y:S01]  /*41c0*/  FFMA.FTZ R9, R141, R14, R9 ;  /* 0x0000000e8d097223 */ /* 0x000fe20000010009 */
[----:B------:R-:W-:Y:S01]  /*41d0*/  FMUL.FTZ R14, R142, R10 ;  /* 0x0000000a8e0e7220 */ /* 0x000fe20000410000 */
[----:B------:R-:W-:Y:S01]  /*41e0*/  FADD.FTZ R11, R152, R11 ;  /* 0x0000000b980b7221 */ /* 0x000fe20000010000 */
[----:B------:R-:W-:Y:S01]  /*41f0*/  SHF.L.U32 R8, R5, 0x10, RZ ;  /* 0x0000001005087819 */ /* 0x000fe200000006ff */
[----:B------:R-:W-:Y:S01]  /*4200*/  FADD.FTZ R9, R154, R9 ;  /* 0x000000099a097221 */ /* 0x000fe20000010000 */
[----:B------:R-:W-:Y:S01]  /*4210*/  SHF.L.U32 R4, R4, 0x10, RZ ;  /* 0x0000001004047819 */ /* 0x000fe200000006ff */
[-C--:B------:R-:W-:Y:S01]  /*4220*/  FFMA.FTZ R5, R141, R12.reuse, -R14 ;  /* 0x0000000c8d057223 */ /* 0x080fe2000001080e */
[----:B------:R-:W-:Y:S01]  /*4230*/  FMUL.FTZ R16, R122, R11 ;  /* 0x0000000b7a107220 */ /* 0x000fe20000410000 */
[----:B------:R-:W-:Y:S01]  /*4240*/  FMUL.FTZ R12, R142, R12 ;  /* 0x0000000c8e0c7220 */ /* 0x000fe20000410000 */
[-C--:B------:R-:W-:Y:S01]  /*4250*/  FMUL.FTZ R14, R122, R9.reuse ;  /* 0x000000097a0e7220 */ /* 0x080fe20000410000 */
[----:B------:R-:W-:Y:S01]  /*4260*/  FMUL.FTZ R151, R83, R4 ;  /* 0x0000000453977220 */ /* 0x000fe20000410000 */
[----:B------:R-:W-:Y:S01]  /*4270*/  FFMA.FTZ R16, R123, R9, R16 ;  /* 0x000000097b107223 */ /* 0x000fe20000010010 */
[----:B------:R-:W-:Y:S01]  /*4280*/  FFMA.FTZ R30, R141, R10, R12 ;  /* 0x0000000a8d1e7223 */ /* 0x000fe2000001000c */
[----:B------:R-:W-:Y:S01]  /*4290*/  FFMA.FTZ R4, R123, R11, -R14 ;  /* 0x0000000b7b047223 */ /* 0x000fe2000001080e */
[----:B------:R-:W-:Y:S01]  /*42a0*/  FMUL.FTZ R153, R83, R8 ;  /* 0x0000000853997220 */ /* 0x000fe20000410000 */
[----:B------:R-:W-:Y:S01]  /*42b0*/  FADD.FTZ R31, R151, R16 ;  /* 0x00000010971f7221 */ /* 0x000fe20000010000 */
[----:B------:R-:W2:Y:S01]  /*42c0*/  LDG.E.128 R8, desc[UR8][R28.64] ;  /* 0x000000081c087981 */ /* 0x000ea2000c1e1d00 */
[C---:B------:R-:W-:Y:S01]  /*42d0*/  SHF.L.U32 R126, R6.reuse, 0x10, RZ ;  /* 0x00000010067e7819 */ /* 0x040fe200000006ff */
[--C-:B------:R-:W-:Y:S01]  /*42e0*/  FADD.FTZ R20, R153, R4.reuse ;  /* 0x0000000499147221 */ /* 0x100fe20000010000 */
[----:B------:R-:W-:Y:S01]  /*42f0*/  PRMT R4, R6, 0x7632, R4 ;  /* 0x0000763206047816 */ /* 0x000fe20000000004 */
[C---:B------:R-:W-:Y:S01]  /*4300*/  FMUL.FTZ R21, R121.reuse, R31 ;  /* 0x0000001f79157220 */ /* 0x040fe20000410000 */
[----:B------:R-:W-:Y:S01]  /*4310*/  FMUL.FTZ R32, R122, R5 ;  /* 0x000000057a207220 */ /* 0x000fe20000410000 */
[-C--:B------:R-:W-:Y:S01]  /*4320*/  FMUL.FTZ R59, R121, R20.reuse ;  /* 0x00000014793b7220 */ /* 0x080fe20000410000 */
[----:B------:R-:W-:Y:S01]  /*4330*/  SHF.L.U32 R4, R4, 0x10, RZ ;  /* 0x0000001004047819 */ /* 0x000fe200000006ff */
[C---:B------:R-:W-:Y:S01]  /*4340*/  FFMA.FTZ R33, R120.reuse, R20, -R21 ;  /* 0x0000001478217223 */ /* 0x040fe20000010815 */
[C---:B------:R-:W-:Y:S01]  /*4350*/  FMUL.FTZ R126, R85.reuse, R126 ;  /* 0x0000007e557e7220 */ /* 0x040fe20000410000 */
[----:B------:R-:W-:Y:S01]  /*4360*/  FFMA.FTZ R59, R120, R31, R59 ;  /* 0x0000001f783b7223 */ /* 0x000fe2000001003b */
[----:B------:R-:W3:Y:S01]  /*4370*/  LDG.E.128 R12, desc[UR8][R28.64+0x200] ;  /* 0x000200081c0c7981 */ /* 0x000ee2000c1e1d00 */
[----:B------:R-:W-:Y:S01]  /*4380*/  FMUL.FTZ R128, R85, R4 ;  /* 0x0000000455807220 */ /* 0x000fe20000410000 */
[----:B------:R-:W-:Y:S01]  /*4390*/  FADD.FTZ R130, R126, R33 ;  /* 0x000000217e827221 */ /* 0x000fe20000010000 */
[----:B------:R-:W-:Y:S01]  /*43a0*/  PRMT R4, R7, 0x7632, R4 ;  /* 0x0000763207047816 */ /* 0x000fe20000000004 */
[----:B------:R-:W4:Y:S01]  /*43b0*/  LDG.E.128 R16, desc[UR8][R28.64+0x400] ;  /* 0x000400081c107981 */ /* 0x000f22000c1e1d00 */
[-C--:B------:R-:W-:Y:S01]  /*43c0*/  FMUL.FTZ R6, R122, R30.reuse ;  /* 0x0000001e7a067220 */ /* 0x080fe20000410000 */
[----:B------:R-:W-:Y:S01]  /*43d0*/  FFMA.FTZ R32, R123, R30, R32 ;  /* 0x0000001e7b207223 */ /* 0x000fe20000010020 */
[----:B------:R-:W-:Y:S01]  /*43e0*/  FMUL.FTZ R30, R103, R130 ;  /* 0x00000082671e7220 */ /* 0x000fe20000410000 */
[----:B------:R5:W4:Y:S01]  /*43f0*/  LDG.E.128 R20, desc[UR8][R28.64+0x600] ;  /* 0x000600081c147981 */ /* 0x000b22000c1e1d00 */
[----:B------:R-:W-:Y:S01]  /*4400*/  SHF.L.U32 R124, R4, 0x10, RZ ;  /* 0x00000010047c7819 */ /* 0x000fe200000006ff */
[----:B------:R-:W-:Y:S01]  /*4410*/  FFMA.FTZ R6, R123, R5, -R6 ;  /* 0x000000057b067223 */ /* 0x000fe20000010806 */
[----:B------:R-:W-:Y:S01]  /*4420*/  SHF.L.U32 R4, R7, 0x10, RZ ;  /* 0x0000001007047819 */ /* 0x000fe200000006ff */
[----:B------:R-:W-:Y:S01]  /*4430*/  FMUL.FTZ R5, R121, R32 ;  /* 0x0000002079057220 */ /* 0x000fe20000410000 */
[----:B0-----:R-:W-:Y:S01]  /*4440*/  SHF.L.U32 R158, R27, 0x10, RZ ;  /* 0x000000101b9e7819 */ /* 0x001fe200000006ff */
[----:B------:R-:W-:Y:S01]  /*4450*/  FMUL.FTZ R124, R87, R124 ;  /* 0x0000007c577c7220 */ /* 0x000fe20000410000 */
[----:B------:R-:W-:Y:S01]  /*4460*/  ISETP.GE.AND P0, PT, R167, 0x1, PT ;  /* 0x00000001a700780c */ /* 0x000fe20003f06270 */
[----:B------:R-:W-:Y:S01]  /*4470*/  FMUL.FTZ R125, R87, R4 ;  /* 0x00000004577d7220 */ /* 0x000fe20000410000 */
[----:B------:R-:W-:Y:S01]  /*4480*/  PRMT R4, R24, 0x7632, R4 ;  /* 0x0000763218047816 */ /* 0x000fe20000000004 */
[----:B-----5:R-:W-:Y:S01]  /*4490*/  FADD.FTZ R28, R128, R59 ;  /* 0x0000003b801c7221 */ /* 0x020fe20000010000 */
[----:B------:R-:W-:Y:S01]  /*44a0*/  SHF.L.U32 R24, R24, 0x10, RZ ;  /* 0x0000001018187819 */ /* 0x000fe200000006ff */
[----:B------:R-:W-:Y:S01]  /*44b0*/  FMUL.FTZ R158, R95, R158 ;  /* 0x0000009e5f9e7220 */ /* 0x000fe20000410000 */
[----:B------:R-:W-:Y:S01]  /*44c0*/  SHF.L.U32 R4, R4, 0x10, RZ ;  /* 0x0000001004047819 */ /* 0x000fe200000006ff */
[-C--:B------:R-:W-:Y:S01]  /*44d0*/  FFMA.FTZ R7, R101, R28.reuse, R30 ;  /* 0x0000001c65077223 */ /* 0x080fe2000001001e */
[----:B------:R-:W-:Y:S01]  /*44e0*/  FMUL.FTZ R30, R103, R28 ;  /* 0x0000001c671e7220 */ /* 0x000fe20000410000 */
[-C--:B------:R-:W-:Y:S01]  /*44f0*/  FFMA.FTZ R28, R120, R6.reuse, -R5 ;  /* 0x00000006781c7223 */ /* 0x080fe20000010805 */
[----:B------:R-:W-:Y:S01]  /*4500*/  FMUL.FTZ R5, R121, R6 ;  /* 0x0000000679057220 */ /* 0x000fe20000410000 */
[----:B------:R-:W-:Y:S01]  /*4510*/  FADD.FTZ R7, R124, R7 ;  /* 0x000000077c077221 */ /* 0x000fe20000010000 */
[----:B------:R-:W-:Y:S01]  /*4520*/  FFMA.FTZ R30, R101, R130, -R30 ;  /* 0x00000082651e7223 */ /* 0x000fe2000001081e */
[----:B------:R-:W-:Y:S01]  /*4530*/  FMUL.FTZ R127, R89, R24 ;  /* 0x00000018597f7220 */ /* 0x000fe20000410000 */
[----:B------:R-:W-:Y:S01]  /*4540*/  FFMA.FTZ R32, R120, R32, R5 ;  /* 0x0000002078207223 */ /* 0x000fe20000010005 */
[-C--:B------:R-:W-:Y:S01]  /*4550*/  FMUL.FTZ R5, R105, R7.reuse ;  /* 0x0000000769057220 */ /* 0x080fe20000410000 */
[----:B------:R-:W-:Y:S01]  /*4560*/  FADD.FTZ R30, R125, R30 ;  /* 0x0000001e7d1e7221 */ /* 0x000fe20000010000 */
[----:B------:R-:W-:Y:S01]  /*4570*/  FMUL.FTZ R129, R89, R4 ;  /* 0x0000000459817220 */ /* 0x000fe20000410000 */
[----:B------:R-:W-:Y:S01]  /*4580*/  FMUL.FTZ R6, R103, R32 ;  /* 0x0000002067067220 */ /* 0x000fe20000410000 */
[----:B------:R-:W-:Y:S01]  /*4590*/  PRMT R4, R25, 0x7632, R4 ;  /* 0x0000763219047816 */ /* 0x000fe20000000004 */
[-C--:B------:R-:W-:Y:S01]  /*45a0*/  FMUL.FTZ R130, R105, R30.reuse ;  /* 0x0000001e69827220 */ /* 0x080fe20000410000 */
[C---:B------:R-:W-:Y:S01]  /*45b0*/  FFMA.FTZ R30, R104.reuse, R30, -R5 ;  /* 0x0000001e681e7223 */ /* 0x040fe20000010805 */
[-C--:B------:R-:W-:Y:S01]  /*45c0*/  FFMA.FTZ R29, R101, R28.reuse, -R6 ;  /* 0x0000001c651d7223 */ /* 0x080fe20000010806 */
[----:B------:R-:W-:Y:S01]  /*45d0*/  FMUL.FTZ R28, R103, R28 ;  /* 0x0000001c671c7220 */ /* 0x000fe20000410000 */
[----:B------:R-:W-:Y:S01]  /*45e0*/  FFMA.FTZ R130, R104, R7, R130 ;  /* 0x0000000768827223 */ /* 0x000fe20000010082 */
[----:B------:R-:W-:Y:S01]  /*45f0*/  FADD.FTZ R30, R127, R30 ;  /* 0x0000001e7f1e7221 */ /* 0x000fe20000010000 */
[----:B------:R-:W-:Y:S01]  /*4600*/  SHF.L.U32 R24, R25, 0x10, RZ ;  /* 0x0000001019187819 */ /* 0x000fe200000006ff */
[----:B------:R-:W-:Y:S01]  /*4610*/  FFMA.FTZ R28, R101, R32, R28 ;  /* 0x00000020651c7223 */ /* 0x000fe2000001001c */
[----:B------:R-:W-:Y:S01]  /*4620*/  FADD.FTZ R5, R129, R130 ;  /* 0x0000008281057221 */ /* 0x000fe20000010000 */
[----:B------:R-:W-:Y:S01]  /*4630*/  FMUL.FTZ R7, R107, R30 ;  /* 0x0000001e6b077220 */ /* 0x000fe20000410000 */
[----:B------:R-:W-:Y:S01]  /*4640*/  SHF.L.U32 R130, R4, 0x10, RZ ;  /* 0x0000001004827819 */ /* 0x000fe200000006ff */
[----:B------:R-:W-:Y:S01]  /*4650*/  FMUL.FTZ R25, R105, R28 ;  /* 0x0000001c69197220 */ /* 0x000fe20000410000 */
[-C--:B------:R-:W-:Y:S01]  /*4660*/  FMUL.FTZ R31, R107, R5.reuse ;  /* 0x000000056b1f7220 */ /* 0x080fe20000410000 */
[C---:B------:R-:W-:Y:S01]  /*4670*/  FFMA.FTZ R33, R106.reuse, R5, R7 ;  /* 0x000000056a217223 */ /* 0x040fe20000010007 */
[C---:B------:R-:W-:Y:S01]  /*4680*/  FMUL.FTZ R131, R91.reuse, R24 ;  /* 0x000000185b837220 */ /* 0x040fe20000410000 */
[----:B------:R-:W0:Y:S01]  /*4690*/  LDS.128 R4, [R137+0x30] ;  /* 0x0000300089047984 */ /* 0x000e220000000c00 */
[----:B------:R-:W-:Y:S01]  /*46a0*/  FMUL.FTZ R130, R91, R130 ;  /* 0x000000825b827220 */ /* 0x000fe20000410000 */
[----:B------:R-:W-:Y:S01]  /*46b0*/  FFMA.FTZ R30, R106, R30, -R31 ;  /* 0x0000001e6a1e7223 */ /* 0x000fe2000001081f */
[-C--:B------:R-:W-:Y:S01]  /*46c0*/  FMUL.FTZ R31, R105, R29.reuse ;  /* 0x0000001d691f7220 */ /* 0x080fe20000410000 */
[----:B------:R-:W-:Y:S01]  /*46d0*/  FFMA.FTZ R25, R104, R29, -R25 ;  /* 0x0000001d68197223 */ /* 0x000fe20000010819 */
[----:B------:R-:W-:Y:S01]  /*46e0*/  FADD.FTZ R33, R130, R33 ;  /* 0x0000002182217221 */ /* 0x000fe20000010000 */
[----:B------:R-:W-:Y:S01]  /*46f0*/  FADD.FTZ R30, R131, R30 ;  /* 0x0000001e831e7221 */ /* 0x000fe20000010000 */
[----:B------:R-:W-:Y:S01]  /*4700*/  FFMA.FTZ R31, R104, R28, R31 ;  /* 0x0000001c681f7223 */ /* 0x000fe2000001001f */
[C---:B------:R-:W-:Y:S01]  /*4710*/  PRMT R24, R26.reuse, 0x7632, R24 ;  /* 0x000076321a187816 */ /* 0x040fe20000000018 */
[C---:B------:R-:W-:Y:S01]  /*4720*/  FMUL.FTZ R29, R109.reuse, R33 ;  /* 0x000000216d1d7220 */ /* 0x040fe20000410000 */
[----:B------:R-:W-:Y:S01]  /*4730*/  SHF.L.U32 R26, R26, 0x10, RZ ;  /* 0x000000101a1a7819 */ /* 0x000fe200000006ff */
[-C--:B------:R-:W-:Y:S01]  /*4740*/  FMUL.FTZ R28, R109, R30.reuse ;  /* 0x0000001e6d1c7220 */ /* 0x080fe20000410000 */
[----:B------:R-:W-:Y:S01]  /*4750*/  SHF.L.U32 R24, R24, 0x10, RZ ;  /* 0x0000001018187819 */ /* 0x000fe200000006ff */
[C---:B------:R-:W-:Y:S01]  /*4760*/  FFMA.FTZ R30, R108.reuse, R30, -R29 ;  /* 0x0000001e6c1e7223 */ /* 0x040fe2000001081d */
[----:B------:R-:W-:Y:S01]  /*4770*/  FMUL.FTZ R29, R107, R31 ;  /* 0x0000001f6b1d7220 */ /* 0x000fe20000410000 */
[C---:B------:R-:W-:Y:S01]  /*4780*/  FMUL.FTZ R155, R93.reuse, R26 ;  /* 0x0000001a5d9b7220 */ /* 0x040fe20000410000 */
[----:B------:R-:W-:Y:S01]  /*4790*/  FFMA.FTZ R33, R108, R33, R28 ;  /* 0x000000216c217223 */ /* 0x000fe2000001001c */
[----:B------:R-:W-:Y:S01]  /*47a0*/  FMUL.FTZ R156, R93, R24 ;  /* 0x000000185d9c7220 */ /* 0x000fe20000410000 */
[-C--:B------:R-:W-:Y:S01]  /*47b0*/  FFMA.FTZ R29, R106, R25.reuse, -R29 ;  /* 0x000000196a1d7223 */ /* 0x080fe2000001081d */
[----:B------:R-:W-:Y:S01]  /*47c0*/  FMUL.FTZ R25, R107, R25 ;  /* 0x000000196b197220 */ /* 0x000fe20000410000 */
[----:B------:R-:W-:Y:S01]  /*47d0*/  FADD.FTZ R30, R155, R30 ;  /* 0x0000001e9b1e7221 */ /* 0x000fe20000010000 */
[----:B------:R-:W-:Y:S01]  /*47e0*/  PRMT R24, R27, 0x7632, R24 ;  /* 0x000076321b187816 */ /* 0x000fe20000000018 */
[----:B------:R-:W-:Y:S01]  /*47f0*/  FADD.FTZ R33, R156, R33 ;  /* 0x000000219c217221 */ /* 0x000fe20000010000 */
[----:B------:R-:W-:Y:S01]  /*4800*/  FFMA.FTZ R25, R106, R31, R25 ;  /* 0x0000001f6a197223 */ /* 0x000fe20000010019 */
[----:B------:R-:W-:Y:S01]  /*4810*/  FMUL.FTZ R31, R111, R30 ;  /* 0x0000001e6f1f7220 */ /* 0x000fe20000410000 */
[----:B------:R-:W-:Y:S01]  /*4820*/  SHF.L.U32 R24, R24, 0x10, RZ ;  /* 0x0000001018187819 */ /* 0x000fe200000006ff */
[----:B------:R-:W5:Y:S01]  /*4830*/  S2UR UR6, SR_CgaCtaId ;  /* 0x00000000000679c3 */ /* 0x000f620000008800 */
[----:B------:R-:W-:Y:S01]  /*4840*/  FMUL.FTZ R27, R109, R25 ;  /* 0x000000196d1b7220 */ /* 0x000fe20000410000 */
[-C--:B------:R-:W-:Y:S01]  /*4850*/  FFMA.FTZ R26, R110, R33.reuse, R31 ;  /* 0x000000216e1a7223 */ /* 0x080fe2000001001f */
[----:B------:R-:W-:Y:S01]  /*4860*/  FMUL.FTZ R33, R111, R33 ;  /* 0x000000216f217220 */ /* 0x000fe20000410000 */
[----:B------:R-:W-:Y:S01]  /*4870*/  FMUL.FTZ R157, R95, R24 ;  /* 0x000000185f9d7220 */ /* 0x000fe20000410000 */
[-C--:B------:R-:W-:Y:S01]  /*4880*/  FFMA.FTZ R27, R108, R29.reuse, -R27 ;  /* 0x0000001d6c1b7223 */ /* 0x080fe2000001081b */
[----:B------:R-:W-:Y:S01]  /*4890*/  FMUL.FTZ R29, R109, R29 ;  /* 0x0000001d6d1d7220 */ /* 0x000fe20000410000 */
[----:B------:R-:W-:Y:S01]  /*48a0*/  FFMA.FTZ R33, R110, R30, -R33 ;  /* 0x0000001e6e217223 */ /* 0x000fe20000010821 */
[----:B------:R-:W-:Y:S01]  /*48b0*/  FADD.FTZ R26, R157, R26 ;  /* 0x0000001a9d1a7221 */ /* 0x000fe20000010000 */
[----:B------:R-:W-:Y:S01]  /*48c0*/  ISETP.GE.AND P1, PT, R167, 0x8, PT ;  /* 0x00000008a700780c */ /* 0x000fe20003f26270 */
[----:B------:R-:W-:Y:S01]  /*48d0*/  FFMA.FTZ R29, R108, R25, R29 ;  /* 0x000000196c1d7223 */ /* 0x000fe2000001001d */
[----:B------:R-:W-:Y:S01]  /*48e0*/  FADD.FTZ R33, R158, R33 ;  /* 0x000000219e217221 */ /* 0x000fe20000010000 */
[-C--:B------:R-:W-:Y:S01]  /*48f0*/  FMUL.FTZ R25, R113, R26.reuse ;  /* 0x0000001a71197220 */ /* 0x080fe20000410000 */
[----:B------:R-:W-:Y:S01]  /*4900*/  LEA R59, R167, UR5, 0x4 ;  /* 0x00000005a73b7c11 */ /* 0x000fe2000f8e20ff */
[----:B------:R-:W-:Y:S01]  /*4910*/  BSSY B0, `(.L_x_1945) ;  /* 0x0000120000007945 */ /* 0x000fe20003800000 */
[C---:B0-----:R-:W-:Y:S01]  /*4920*/  PRMT R24, R4.reuse, 0x7632, R24 ;  /* 0x0000763204187816 */ /* 0x041fe20000000018 */
[-C--:B------:R-:W-:Y:S01]  /*4930*/  FMUL.FTZ R31, R113, R33.reuse ;  /* 0x00000021711f7220 */ /* 0x080fe20000410000 */
[----:B------:R-:W-:Y:S01]  /*4940*/  SHF.L.U32 R4, R4, 0x10, RZ ;  /* 0x0000001004047819 */ /* 0x000fe200000006ff */
[----:B------:R-:W-:Y:S01]  /*4950*/  FFMA.FTZ R28, R112, R33, -R25 ;  /* 0x00000021701c7223 */ /* 0x000fe20000010819 */
[----:B------:R-:W-:Y:S01]  /*4960*/  SHF.L.U32 R24, R24, 0x10, RZ ;  /* 0x0000001018187819 */ /* 0x000fe200000006ff */
[----:B------:R-:W-:Y:S01]  /*4970*/  FMUL.FTZ R25, R111, R29 ;  /* 0x0000001d6f197220 */ /* 0x000fe20000410000 */
[----:B------:R-:W-:Y:S01]  /*4980*/  FFMA.FTZ R31, R112, R26, R31 ;  /* 0x0000001a701f7223 */ /* 0x000fe2000001001f */
[----:B------:R-:W-:Y:S01]  /*4990*/  FMUL.FTZ R159, R97, R4 ;  /* 0x00000004619f7220 */ /* 0x000fe20000410000 */
[----:B------:R-:W-:Y:S01]  /*49a0*/  PRMT R4, R5, 0x7632, R4 ;  /* 0x0000763205047816 */ /* 0x000fe20000000004 */
[----:B------:R-:W-:Y:S01]  /*49b0*/  FMUL.FTZ R160, R97, R24 ;  /* 0x0000001861a07220 */ /* 0x000fe20000410000 */
[-C--:B------:R-:W-:Y:S01]  /*49c0*/  FFMA.FTZ R25, R110, R27.reuse, -R25 ;  /* 0x0000001b6e197223 */ /* 0x080fe20000010819 */
[----:B------:R-:W-:Y:S01]  /*49d0*/  FADD.FTZ R28, R159, R28 ;  /* 0x0000001c9f1c7221 */ /* 0x000fe20000010000 */
[----:B------:R-:W-:Y:S01]  /*49e0*/  FMUL.FTZ R27, R111, R27 ;  /* 0x0000001b6f1b7220 */ /* 0x000fe20000410000 */
[----:B------:R-:W-:Y:S01]  /*49f0*/  FADD.FTZ R31, R160, R31 ;  /* 0x0000001fa01f7221 */ /* 0x000fe20000010000 */
[----:B------:R-:W-:Y:S01]  /*4a00*/  SHF.L.U32 R161, R4, 0x10, RZ ;  /* 0x0000001004a17819 */ /* 0x000fe200000006ff */
[-C--:B------:R-:W-:Y:S01]  /*4a10*/  FMUL.FTZ R33, R115, R28.reuse ;  /* 0x0000001c73217220 */ /* 0x080fe20000410000 */
[----:B------:R-:W-:Y:S01]  /*4a20*/  FFMA.FTZ R27, R110, R29, R27 ;  /* 0x0000001d6e1b7223 */ /* 0x000fe2000001001b */
[----:B------:R-:W-:Y:S01]  /*4a30*/  SHF.L.U32 R5, R5, 0x10, RZ ;  /* 0x0000001005057819 */ /* 0x000fe200000006ff */
[-C--:B------:R-:W-:Y:S01]  /*4a40*/  FMUL.FTZ R29, R115, R31.reuse ;  /* 0x0000001f731d7220 */ /* 0x080fe20000410000 */
[----:B------:R-:W-:Y:S01]  /*4a50*/  FFMA.FTZ R24, R114, R31, R33 ;  /* 0x0000001f72187223 */ /* 0x000fe20000010021 */
[----:B------:R-:W-:Y:S01]  /*4a60*/  FMUL.FTZ R161, R98, R161 ;  /* 0x000000a162a17220 */ /* 0x000fe20000410000 */
[C---:B------:R-:W-:Y:S01]  /*4a70*/  FMUL.FTZ R4, R113.reuse, R25 ;  /* 0x0000001971047220 */ /* 0x040fe20000410000 */
[----:B------:R-:W-:Y:S01]  /*4a80*/  FFMA.FTZ R31, R114, R28, -R29 ;  /* 0x0000001c721f7223 */ /* 0x000fe2000001081d */
[----:B------:R-:W-:Y:S01]  /*4a90*/  FMUL.FTZ R162, R98, R5 ;  /* 0x0000000562a27220 */ /* 0x000fe20000410000 */
[-C--:B------:R-:W-:Y:S01]  /*4aa0*/  FMUL.FTZ R29, R113, R27.reuse ;  /* 0x0000001b711d7220 */ /* 0x080fe20000410000 */
[----:B------:R-:W-:Y:S01]  /*4ab0*/  FADD.FTZ R24, R161, R24 ;  /* 0x00000018a1187221 */ /* 0x000fe20000010000 */
[--C-:B------:R-:W-:Y:S01]  /*4ac0*/  FFMA.FTZ R27, R112, R27, R4.reuse ;  /* 0x0000001b701b7223 */ /* 0x100fe20000010004 */
[----:B------:R-:W-:Y:S01]  /*4ad0*/  PRMT R4, R6, 0x7632, R4 ;  /* 0x0000763206047816 */ /* 0x000fe20000000004 */
[----:B------:R-:W-:Y:S01]  /*4ae0*/  FADD.FTZ R31, R162, R31 ;  /* 0x0000001fa21f7221 */ /* 0x000fe20000010000 */
[C---:B------:R-:W-:Y:S01]  /*4af0*/  FMUL.FTZ R5, R117.reuse, R24 ;  /* 0x0000001875057220 */ /* 0x040fe20000410000 */
[----:B------:R-:W-:Y:S01]  /*4b00*/  SHF.L.U32 R6, R6, 0x10, RZ ;  /* 0x0000001006067819 */ /* 0x000fe200000006ff */
[----:B------:R-:W-:Y:S01]  /*4b10*/  FFMA.FTZ R29, R112, R25, -R29 ;  /* 0x00000019701d7223 */ /* 0x000fe2000001081d */
[----:B------:R-:W-:Y:S01]  /*4b20*/  SHF.L.U32 R4, R4, 0x10, RZ ;  /* 0x0000001004047819 */ /* 0x000fe200000006ff */
[-C--:B------:R-:W-:Y:S01]  /*4b30*/  FMUL.FTZ R25, R117, R31.reuse ;  /* 0x0000001f75197220 */ /* 0x080fe20000410000 */
[C---:B------:R-:W-:Y:S01]  /*4b40*/  FFMA.FTZ R26, R116.reuse, R31, -R5 ;  /* 0x0000001f741a7223 */ /* 0x040fe20000010805 */
[----:B------:R-:W-:Y:S01]  /*4b50*/  FMUL.FTZ R5, R115, R27 ;  /* 0x0000001b73057220 */ /* 0x000fe20000410000 */
[C---:B------:R-:W-:Y:S01]  /*4b60*/  FMUL.FTZ R163, R99.reuse, R6 ;  /* 0x0000000663a37220 */ /* 0x040fe20000410000 */
[----:B------:R-:W-:Y:S01]  /*4b70*/  FFMA.FTZ R25, R116, R24, R25 ;  /* 0x0000001874197223 */ /* 0x000fe20000010019 */
[----:B------:R-:W-:Y:S01]  /*4b80*/  FMUL.FTZ R164, R99, R4 ;  /* 0x0000000463a47220 */ /* 0x000fe20000410000 */
[-C--:B------:R-:W-:Y:S01]  /*4b90*/  FFMA.FTZ R5, R114, R29.reuse, -R5 ;  /* 0x0000001d72057223 */ /* 0x080fe20000010805 */
[----:B------:R-:W-:Y:S01]  /*4ba0*/  PRMT R4, R7, 0x7632, R4 ;  /* 0x0000763207047816 */ /* 0x000fe20000000004 */
[----:B------:R-:W-:Y:S01]  /*4bb0*/  FMUL.FTZ R29, R115, R29 ;  /* 0x0000001d731d7220 */ /* 0x000fe20000410000 */
[----:B------:R-:W-:Y:S01]  /*4bc0*/  FADD.FTZ R26, R163, R26 ;  /* 0x0000001aa31a7221 */ /* 0x000fe20000010000 */
[----:B------:R-:W-:Y:S01]  /*4bd0*/  FADD.FTZ R25, R164, R25 ;  /* 0x00000019a4197221 */ /* 0x000fe20000010000 */
[----:B------:R-:W-:Y:S01]  /*4be0*/  SHF.L.U32 R165, R4, 0x10, RZ ;  /* 0x0000001004a57819 */ /* 0x000fe200000006ff */
[----:B------:R-:W-:Y:S01]  /*4bf0*/  FFMA.FTZ R29, R114, R27, R29 ;  /* 0x0000001b721d7223 */ /* 0x000fe2000001001d */
[-C--:B------:R-:W-:Y:S01]  /*4c00*/  FMUL.FTZ R31, R119, R26.reuse ;  /* 0x0000001a771f7220 */ /* 0x080fe20000410000 */
[----:B------:R-:W-:Y:S01]  /*4c10*/  SHF.L.U32 R7, R7, 0x10, RZ ;  /* 0x0000001007077819 */ /* 0x000fe200000006ff */
[----:B------:R-:W-:Y:S01]  /*4c20*/  FMUL.FTZ R27, R119, R25 ;  /* 0x00000019771b7220 */ /* 0x000fe20000410000 */
[----:B------:R-:W-:Y:S01]  /*4c30*/  FMUL.FTZ R165, R100, R165 ;  /* 0x000000a564a57220 */ /* 0x000fe20000410000 */
[C---:B------:R-:W-:Y:S01]  /*4c40*/  FFMA.FTZ R6, R118.reuse, R25, R31 ;  /* 0x0000001976067223 */ /* 0x040fe2000001001f */
[C---:B------:R-:W-:Y:S01]  /*4c50*/  FMUL.FTZ R25, R117.reuse, R5 ;  /* 0x0000000575197220 */ /* 0x040fe20000410000 */
[----:B------:R-:W-:Y:S01]  /*4c60*/  FFMA.FTZ R27, R118, R26, -R27 ;  /* 0x0000001a761b7223 */ /* 0x000fe2000001081b */
[----:B------:R-:W-:Y:S01]  /*4c70*/  FMUL.FTZ R168, R100, R7 ;  /* 0x0000000764a87220 */ /* 0x000fe20000410000 */
[-C--:B------:R-:W-:Y:S01]  /*4c80*/  FMUL.FTZ R4, R117, R29.reuse ;  /* 0x0000001d75047220 */ /* 0x080fe20000410000 */
[----:B------:R-:W-:Y:S01]  /*4c90*/  FADD.FTZ R7, R165, R6 ;  /* 0x00000006a5077221 */ /* 0x000fe20000010000 */
[----:B------:R-:W-:Y:S01]  /*4ca0*/  FFMA.FTZ R25, R116, R29, R25 ;  /* 0x0000001d74197223 */ /* 0x000fe20000010019 */
[----:B------:R-:W-:Y:S01]  /*4cb0*/  FADD.FTZ R6, R168, R27 ;  /* 0x0000001ba8067221 */ /* 0x000fe20000010000 */
[----:B------:R-:W-:Y:S01]  /*4cc0*/  FFMA.FTZ R4, R116, R5, -R4 ;  /* 0x0000000574047223 */ /* 0x000fe20000010804 */
[----:B------:R-:W-:Y:S01]  /*4cd0*/  ISETP.NE.AND P2, PT, R167, RZ, PT ;  /* 0x000000ffa700720c */ /* 0x000fe20003f45270 */
[CC--:B------:R-:W-:Y:S01]  /*4ce0*/  FMUL.FTZ R5, R119.reuse, R25.reuse ;  /* 0x0000001977057220 */ /* 0x0c0fe20000410000 */
[----:B------:R-:W0:Y:S01]  /*4cf0*/  SHFL.UP PT, R29, R7, 0x1, RZ ;  /* 0x04200000071d7989 */ /* 0x000e2200000e00ff */
[-C--:B------:R-:W-:Y:S01]  /*4d00*/  FMUL.FTZ R24, R119, R4.reuse ;  /* 0x0000000477187220 */ /* 0x080fe20000410000 */
[----:B------:R-:W-:Y:S01]  /*4d10*/  ISETP.NE.AND P3, PT, R43, RZ, PT ;  /* 0x000000ff2b00720c */ /* 0x000fe20003f65270 */
[C---:B------:R-:W-:Y:S01]  /*4d20*/  FFMA.FTZ R4, R118.reuse, R4, -R5 ;  /* 0x0000000476047223 */ /* 0x040fe20000010805 */
[----:B------:R-:W1:Y:S01]  /*4d30*/  SHFL.UP PT, R27, R6, 0x1, RZ ;  /* 0x04200000061b7989 */ /* 0x000e6200000e00ff */
[----:B------:R-:W-:-:S03]  /*4d40*/  FFMA.FTZ R24, R118, R25, R24 ;  /* 0x0000001976187223 */ /* 0x000fc60000010018 */
[----:B------:R-:W5:Y:S04]  /*4d50*/  SHFL.UP PT, R5, R4, 0x1, RZ ;  /* 0x0420000004057989 */ /* 0x000f6800000e00ff */
[----:B------:R-:W5:Y:S01]  /*4d60*/  SHFL.UP PT, R25, R24, 0x1, RZ ;  /* 0x0420000018197989 */ /* 0x000f6200000e00ff */
[C---:B0-----:R-:W-:Y:S01]  /*4d70*/  FMUL.FTZ R31, R24.reuse, R29 ;  /* 0x0000001d181f7220 */ /* 0x041fe20000410000 */
[----:B-1----:R-:W-:-:S03]  /*4d80*/  FMUL.FTZ R26, R24, R27 ;  /* 0x0000001b181a7220 */ /* 0x002fc60000410000 */
[C---:B------:R-:W-:Y:S01]  /*4d90*/  FFMA.FTZ R31, R4.reuse, R27, -R31 ;  /* 0x0000001b041f7223 */ /* 0x040fe2000001081f */
[----:B------:R-:W-:-:S03]  /*4da0*/  FFMA.FTZ R26, R4, R29, R26 ;  /* 0x0000001d041a7223 */ /* 0x000fc6000001001a */
[----:B------:R-:W-:Y:S01]  /*4db0*/  @P0 FADD.FTZ R6, R6, R31 ;  /* 0x0000001f06060221 */ /* 0x000fe20000010000 */
[C---:B-----5:R-:W-:Y:S01]  /*4dc0*/  FMUL.FTZ R27, R24.reuse, R5 ;  /* 0x00000005181b7220 */ /* 0x060fe20000410000 */
[----:B------:R-:W-:Y:S01]  /*4dd0*/  @P0 FADD.FTZ R7, R7, R26 ;  /* 0x0000001a07070221 */ /* 0x000fe20000010000 */
[-C--:B------:R-:W-:Y:S02]  /*4de0*/  FMUL.FTZ R26, R24, R25.reuse ;  /* 0x00000019181a7220 */ /* 0x080fe40000410000 */
[C---:B------:R-:W-:Y:S02]  /*4df0*/  FFMA.FTZ R27, R4.reuse, R25, R27 ;  /* 0x00000019041b7223 */ /* 0x040fe4000001001b */
[----:B------:R-:W0:Y:S01]  /*4e00*/  SHFL.UP PT, R25, R6, 0x2, RZ ;  /* 0x0440000006197989 */ /* 0x000e2200000e00ff */
[----:B------:R-:W-:Y:S02]  /*4e10*/  @P0 FFMA.FTZ R4, R4, R5, -R26 ;  /* 0x0000000504040223 */ /* 0x000fe4000001081a */
[----:B------:R-:W-:Y:S01]  /*4e20*/  FSEL R27, R24, R27, !P0 ;  /* 0x0000001b181b7208 */ /* 0x000fe20004000000 */
[----:B------:R-:W1:Y:S01]  /*4e30*/  SHFL.UP PT, R26, R7, 0x2, RZ ;  /* 0x04400000071a7989 */ /* 0x000e6200000e00ff */
[----:B------:R-:W-:-:S03]  /*4e40*/  ISETP.GE.AND P0, PT, R167, 0x2, PT ;  /* 0x00000002a700780c */ /* 0x000fc60003f06270 */
[----:B------:R-:W5:Y:S04]  /*4e50*/  SHFL.UP PT, R5, R4, 0x2, RZ ;  /* 0x0440000004057989 */ /* 0x000f6800000e00ff */
[----:B------:R-:W5:Y:S01]  /*4e60*/  SHFL.UP PT, R24, R27, 0x2, RZ ;  /* 0x044000001b187989 */ /* 0x000f6200000e00ff */
[C---:B0-----:R-:W-:Y:S01]  /*4e70*/  FMUL.FTZ R29, R27.reuse, R25 ;  /* 0x000000191b1d7220 */ /* 0x041fe20000410000 */
[----:B-1----:R-:W-:-:S03]  /*4e80*/  FMUL.FTZ R28, R27, R26 ;  /* 0x0000001a1b1c7220 */ /* 0x002fc60000410000 */
[C---:B------:R-:W-:Y:S01]  /*4e90*/  FFMA.FTZ R26, R4.reuse, R26, R29 ;  /* 0x0000001a041a7223 */ /* 0x040fe2000001001d */
[----:B------:R-:W-:Y:S01]  /*4ea0*/  FFMA.FTZ R29, R4, R25, -R28 ;  /* 0x00000019041d7223 */ /* 0x000fe2000001081c */
[-C--:B-----5:R-:W-:Y:S02]  /*4eb0*/  FMUL.FTZ R25, R27, R5.reuse ;  /* 0x000000051b197220 */ /* 0x0a0fe40000410000 */
[----:B------:R-:W-:Y:S01]  /*4ec0*/  @P0 FADD.FTZ R7, R7, R26 ;  /* 0x0000001a07070221 */ /* 0x000fe20000010000 */
[-C--:B------:R-:W-:Y:S01]  /*4ed0*/  FMUL.FTZ R26, R27, R24.reuse ;  /* 0x000000181b1a7220 */ /* 0x080fe20000410000 */
[----:B------:R-:W-:Y:S01]  /*4ee0*/  @P0 FADD.FTZ R6, R6, R29 ;  /* 0x0000001d06060221 */ /* 0x000fe20000010000 */
[C---:B------:R-:W-:Y:S02]  /*4ef0*/  FFMA.FTZ R24, R4.reuse, R24, R25 ;  /* 0x0000001804187223 */ /* 0x040fe40000010019 */
[----:B------:R-:W0:Y:S01]  /*4f00*/  SHFL.UP PT, R31, R7, 0x4, RZ ;  /* 0x04800000071f7989 */ /* 0x000e2200000e00ff */
[----:B------:R-:W-:-:S03]  /*4f10*/  @P0 FFMA.FTZ R4, R4, R5, -R26 ;  /* 0x0000000504040223 */ /* 0x000fc6000001081a */
[----:B------:R-:W1:Y:S01]  /*4f20*/  SHFL.UP PT, R29, R6, 0x4, RZ ;  /* 0x04800000061d7989 */ /* 0x000e6200000e00ff */
[----:B------:R-:W-:Y:S02]  /*4f30*/  FSEL R24, R27, R24, !P0 ;  /* 0x000000181b187208 */ /* 0x000fe40004000000 */
[----:B------:R-:W-:Y:S01]  /*4f40*/  ISETP.GE.AND P0, PT, R167, 0x4, PT ;  /* 0x00000004a700780c */ /* 0x000fe20003f06270 */
[----:B------:R-:W5:Y:S04]  /*4f50*/  SHFL.UP PT, R5, R4, 0x4, RZ ;  /* 0x0480000004057989 */ /* 0x000f6800000e00ff */
[----:B------:R-:W5:Y:S01]  /*4f60*/  SHFL.UP PT, R25, R24, 0x4, RZ ;  /* 0x0480000018197989 */ /* 0x000f6200000e00ff */
[C---:B0-----:R-:W-:Y:S01]  /*4f70*/  FMUL.FTZ R27, R24.reuse, R31 ;  /* 0x0000001f181b7220 */ /* 0x041fe20000410000 */
[----:B-1----:R-:W-:-:S03]  /*4f80*/  FMUL.FTZ R26, R24, R29 ;  /* 0x0000001d181a7220 */ /* 0x002fc60000410000 */
[C---:B------:R-:W-:Y:S01]  /*4f90*/  FFMA.FTZ R29, R4.reuse, R29, -R27 ;  /* 0x0000001d041d7223 */ /* 0x040fe2000001081b */
[----:B------:R-:W-:Y:S01]  /*4fa0*/  FFMA.FTZ R28, R4, R31, R26 ;  /* 0x0000001f041c7223 */ /* 0x000fe2000001001a */
[----:B-----5:R-:W-:Y:S02]  /*4fb0*/  FMUL.FTZ R27, R24, R5 ;  /* 0x00000005181b7220 */ /* 0x020fe40000410000 */
[----:B------:R-:W-:Y:S01]  /*4fc0*/  @P0 FADD.FTZ R6, R6, R29 ;  /* 0x0000001d06060221 */ /* 0x000fe20000010000 */
[-C--:B------:R-:W-:Y:S01]  /*4fd0*/  FMUL.FTZ R26, R24, R25.reuse ;  /* 0x00000019181a7220 */ /* 0x080fe20000410000 */
[C---:B------:R-:W-:Y:S01]  /*4fe0*/  FFMA.FTZ R27, R4.reuse, R25, R27 ;  /* 0x00000019041b7223 */ /* 0x040fe2000001001b */
[----:B------:R-:W-:Y:S02]  /*4ff0*/  @P0 FADD.FTZ R7, R7, R28 ;  /* 0x0000001c07070221 */ /* 0x000fe40000010000 */
[----:B------:R-:W0:Y:S01]  /*5000*/  SHFL.UP PT, R25, R6, 0x8, RZ ;  /* 0x0500000006197989 */ /* 0x000e2200000e00ff */
[----:B------:R-:W-:Y:S01]  /*5010*/  @P0 FFMA.FTZ R4, R4, R5, -R26 ;  /* 0x0000000504040223 */ /* 0x000fe2000001081a */
[----:B------:R-:W-:-:S02]  /*5020*/  FSEL R27, R24, R27, !P0 ;  /* 0x0000001b181b7208 */ /* 0x000fc40004000000 */
[----:B------:R-:W1:Y:S01]  /*5030*/  SHFL.UP PT, R26, R7, 0x8, RZ ;  /* 0x05000000071a7989 */ /* 0x000e6200000e00ff */
[----:B------:R-:W-:-:S03]  /*5040*/  ISETP.NE.AND P0, PT, R166, RZ, PT ;  /* 0x000000ffa600720c */ /* 0x000fc60003f05270 */
[----:B------:R-:W5:Y:S01]  /*5050*/  SHFL.UP PT, R5, R4, 0x8, RZ ;  /* 0x0500000004057989 */ /* 0x000f6200000e00ff */
[----:B------:R-:W-:-:S03]  /*5060*/  ISETP.EQ.OR P0, PT, RZ, UR4, P0 ;  /* 0x00000004ff007c0c */ /* 0x000fc60008702670 */
[----:B------:R-:W4:Y:S04]  /*5070*/  SHFL.UP PT, R24, R27, 0x8, RZ ;  /* 0x050000001b187989 */ /* 0x000f2800000e00ff */
[----:B--2---:R-:W-:Y:S01]  /*5080*/  STS.128 [R59+0x840], R8 ;  /* 0x000840083b007388 */ /* 0x004fe20000000c00 */
[----:B0-----:R-:W-:-:S04]  /*5090*/  FMUL.FTZ R31, R27, R25 ;  /* 0x000000191b1f7220 */ /* 0x001fc80000410000 */
[CC--:B-1----:R-:W-:Y:S01]  /*50a0*/  FFMA.FTZ R28, R4.reuse, R26.reuse, R31 ;  /* 0x0000001a041c7223 */ /* 0x0c2fe2000001001f */
[C---:B------:R-:W-:Y:S01]  /*50b0*/  FMUL.FTZ R26, R27.reuse, R26 ;  /* 0x0000001a1b1a7220 */ /* 0x040fe20000410000 */
[----:B---3--:R-:W-:Y:S01]  /*50c0*/  STS.128 [R59+0xa40], R12 ;  /* 0x000a400c3b007388 */ /* 0x008fe20000000c00 */
[----:B-----5:R-:W-:Y:S01]  /*50d0*/  FMUL.FTZ R29, R27, R5 ;  /* 0x000000051b1d7220 */ /* 0x020fe20000410000 */
[----:B------:R-:W-:Y:S01]  /*50e0*/  @P1 FADD.FTZ R7, R7, R28 ;  /* 0x0000001c07071221 */ /* 0x000fe20000010000 */
[----:B------:R-:W-:Y:S01]  /*50f0*/  MOV R28, 0x3f800000 ;  /* 0x3f800000001c7802 */ /* 0x000fe20000000f00 */
[----:B----4-:R-:W-:Y:S01]  /*5100*/  STS.128 [R59+0xc40], R16 ;  /* 0x000c40103b007388 */ /* 0x010fe20000000c00 */
[CC--:B------:R-:W-:Y:S01]  /*5110*/  FFMA.FTZ R30, R4.reuse, R24.reuse, R29 ;  /* 0x00000018041e7223 */ /* 0x0c0fe2000001001d */
[----:B------:R-:W-:Y:S01]  /*5120*/  FFMA.FTZ R29, R4, R25, -R26 ;  /* 0x00000019041d7223 */ /* 0x000fe2000001081a */
[C---:B------:R-:W-:Y:S01]  /*5130*/  FMUL.FTZ R25, R27.reuse, R24 ;  /* 0x000000181b197220 */ /* 0x040fe20000410000 */
[----:B------:R-:W0:Y:S02]  /*5140*/  SHFL.UP PT, R11, R7, 0x10, RZ ;  /* 0x06000000070b7989 */ /* 0x000e2400000e00ff */
[----:B------:R-:W-:Y:S01]  /*5150*/  @P1 FADD.FTZ R6, R6, R29 ;  /* 0x0000001d06061221 */ /* 0x000fe20000010000 */
[----:B------:R-:W-:Y:S01]  /*5160*/  @P1 FFMA.FTZ R4, R4, R5, -R25 ;  /* 0x0000000504041223 */ /* 0x000fe20000010819 */
[----:B------:R-:W-:-:S02]  /*5170*/  FSEL R27, R27, R30, !P1 ;  /* 0x0000001e1b1b7208 */ /* 0x000fc40004800000 */
[----:B------:R-:W-:Y:S02]  /*5180*/  CS2R R30, SRZ ;  /* 0x00000000001e7805 */ /* 0x000fe4000001ff00 */
[----:B------:R-:W-:Y:S01]  /*5190*/  MOV R29, RZ ;  /* 0x000000ff001d7202 */ /* 0x000fe20000000f00 */
[----:B------:R-:W1:Y:S01]  /*51a0*/  SHFL.UP PT, R10, R6, 0x10, RZ ;  /* 0x06000000060a7989 */ /* 0x000e6200000e00ff */
[----:B------:R-:W-:Y:S01]  /*51b0*/  @!P0 LEA R5, R102, UR5, 0x4 ;  /* 0x0000000566058c11 */ /* 0x000fe2000f8e20ff */
[----:B------:R-:W-:Y:S01]  /*51c0*/  UMOV UR5, 0x400 ;  /* 0x0000040000057882 */ /* 0x000fe20000000000 */
[----:B------:R-:W-:Y:S01]  /*51d0*/  ISETP.NE.AND P1, PT, R167, 0x1f, PT ;  /* 0x0000001fa700780c */ /* 0x000fe20003f25270 */
[----:B------:R-:W2:Y:S01]  /*51e0*/  SHFL.UP PT, R8, R4, 0x10, RZ ;  /* 0x0600000004087989 */ /* 0x000ea200000e00ff */
[----:B------:R-:W-:-:S03]  /*51f0*/  ULEA UR5, UR6, UR5, 0x18 ;  /* 0x0000000506057291 */ /* 0x000fc6000f8ec03f */
[----:B------:R-:W3:Y:S04]  /*5200*/  SHFL.UP PT, R9, R27, 0x10, RZ ;  /* 0x060000001b097989 */ /* 0x000ee800000e00ff */
[----:B------:R-:W-:Y:S01]  /*5210*/  STS.128 [R59+0xe40], R20 ;  /* 0x000e40143b007388 */ /* 0x000fe20000000c00 */
[----:B------:R-:W-:-:S03]  /*5220*/  NOP ;  /* 0x0000000000007918 */ /* 0x000fc60000000000 */
[----:B------:R4:W5:Y:S01]  /*5230*/  @!P0 LDS.128 R28, [R5+0x10c0] ;  /* 0x0010c000051c8984 */ /* 0x0009620000000c00 */
[----:B------:R-:W-:Y:S01]  /*5240*/  ISETP.GE.AND P0, PT, R167, 0x10, PT ;  /* 0x00000010a700780c */ /* 0x000fe20003f06270 */
[CC--:B0-----:R-:W-:Y:S02]  /*5250*/  FMUL.FTZ R13, R27.reuse, R11.reuse ;  /* 0x0000000b1b0d7220 */ /* 0x0c1fe40000410000 */
[----:B------:R-:W-:Y:S01]  /*5260*/  LDS.128 R16, [R137+0x860] ;  /* 0x0008600089107984 */ /* 0x000fe20000000c00 */
[CC--:B-1----:R-:W-:Y:S01]  /*5270*/  FMUL.FTZ R12, R27.reuse, R10.reuse ;  /* 0x0000000a1b0c7220 */ /* 0x0c2fe20000410000 */
[C---:B------:R-:W-:Y:S02]  /*5280*/  FFMA.FTZ R13, R4.reuse, R10, -R13 ;  /* 0x0000000a040d7223 */ /* 0x040fe4000001080d */
[----:B------:R-:W-:Y:S01]  /*5290*/  LDS.128 R20, [R137+0x870] ;  /* 0x0008700089147984 */ /* 0x000fe20000000c00 */
[----:B------:R-:W-:Y:S01]  /*52a0*/  FFMA.FTZ R12, R4, R11, R12 ;  /* 0x0000000b040c7223 */ /* 0x000fe2000001000c */
[----:B--2---:R-:W-:-:S04]  /*52b0*/  FMUL.FTZ R11, R27, R8 ;  /* 0x000000081b0b7220 */ /* 0x004fc80000410000 */
[-C--:B---3--:R-:W-:Y:S01]  /*52c0*/  FFMA.FTZ R10, R4, R9.reuse, R11 ;  /* 0x00000009040a7223 */ /* 0x088fe2000001000b */
[----:B------:R-:W-:Y:S01]  /*52d0*/  FMUL.FTZ R9, R27, R9 ;  /* 0x000000091b097220 */ /* 0x000fe20000410000 */
[----:B------:R-:W-:Y:S01]  /*52e0*/  @P0 FADD.FTZ R6, R6, R13 ;  /* 0x0000000d06060221 */ /* 0x000fe20000010000 */
[----:B------:R-:W-:Y:S02]  /*52f0*/  @P0 FADD.FTZ R7, R7, R12 ;  /* 0x0000000c07070221 */ /* 0x000fe40000010000 */
[----:B------:R-:W-:Y:S01]  /*5300*/  @P0 FFMA.FTZ R4, R4, R8, -R9 ;  /* 0x0000000804040223 */ /* 0x000fe20000010809 */
[----:B----4-:R-:W-:Y:S01]  /*5310*/  FSEL R5, R27, R10, !P0 ;  /* 0x0000000a1b057208 */ /* 0x010fe20004000000 */
[----:B------:R-:W-:Y:S01]  /*5320*/  LDS.128 R12, [R137+0x850] ;  /* 0x00085000890c7984 */ /* 0x000fe20000000c00 */
[----:B------:R-:W-:-:S03]  /*5330*/  ISETP.NE.AND P0, PT, R43, RZ, PT ;  /* 0x000000ff2b00720c */ /* 0x000fc60003f05270 */
[----:B------:R-:W-:Y:S04]  /*5340*/  LDS.128 R8, [R137+0x840] ;  /* 0x0008400089087984 */ /* 0x000fe80000000c00 */
[----:B------:R-:W-:Y:S01]  /*5350*/  @!P1 STS.128 [UR5+0x1080], R4 ;  /* 0x00108004ff009988 */ /* 0x000fe20008000c05 */
[----:B------:R-:W-:Y:S06]  /*5360*/  BAR.SYNC.DEFER_BLOCKING 0x0 ;  /* 0x0000000000007b1d */ /* 0x000fec0000010000 */
[----:B------:R-:W0:Y:S04]  /*5370*/  SHFL.UP PT, R170, R5, 0x1, RZ ;  /* 0x0420000005aa7989 */ /* 0x000e2800000e00ff */
[----:B------:R-:W1:Y:S04]  /*5380*/  SHFL.UP PT, R172, R4, 0x1, RZ ;  /* 0x0420000004ac7989 */ /* 0x000e6800000e00ff */
[----:B------:R-:W2:Y:S04]  /*5390*/  SHFL.UP PT, R169, R7, 0x1, RZ ;  /* 0x0420000007a97989 */ /* 0x000ea800000e00ff */
[----:B------:R-:W3:Y:S04]  /*53a0*/  SHFL.UP PT, R171, R6, 0x1, RZ ;  /* 0x0420000006ab7989 */ /* 0x000ee800000e00ff */
[----:B-----5:R-:W-:Y:S04]  /*53b0*/  @!P2 STS.128 [UR5+0x10a0], R28 ;  /* 0x0010a01cff00a988 */ /* 0x020fe80008000c05 */
[----:B------:R-:W-:Y:S01]  /*53c0*/  LDS.128 R24, [UR5+0x1080] ;  /* 0x00108005ff187984 */ /* 0x000fe20008000c00 */
[----:B------:R-:W-:Y:S01]  /*53d0*/  BAR.SYNC.DEFER_BLOCKING 0x0 ;  /* 0x0000000000007b1d */ /* 0x000fe20000010000 */
[----:B0-----:R-:W-:-:S02]  /*53e0*/  @!P2 MOV R170, R29 ;  /* 0x0000001d00aaa202 */ /* 0x001fc40000000f00 */
[----:B-1----:R-:W-:Y:S02]  /*53f0*/  @!P2 MOV R172, R28 ;  /* 0x0000001c00aca202 */ /* 0x002fe40000000f00 */
[----:B--2---:R-:W-:Y:S02]  /*5400*/  @!P2 MOV R169, R31 ;  /* 0x0000001f00a9a202 */ /* 0x004fe40000000f00 */
[----:B---3--:R-:W-:Y:S01]  /*5410*/  @!P2 MOV R171, R30 ;  /* 0x0000001e00aba202 */ /* 0x008fe20000000f00 */
[----:B------:R-:W0:Y:S02]  /*5420*/  @P3 LDS.64 R32, [UR5+0x10a8] ;  /* 0x0010a805ff203984 */ /* 0x000e240008000a00 */
[-C--:B0-----:R-:W-:Y:S01]  /*5430*/  @P3 FMUL.FTZ R174, R32, R170.reuse ;  /* 0x000000aa20ae3220 */ /* 0x081fe20000410000 */
[----:B------:R-:W-:-:S03]  /*5440*/  @P3 FMUL.FTZ R137, R33, R170 ;  /* 0x000000aa21893220 */ /* 0x000fc60000410000 */
[-C--:B------:R-:W-:Y:S01]  /*5450*/  @P3 FFMA.FTZ R174, R33, R172.reuse, R174 ;  /* 0x000000ac21ae3223 */ /* 0x080fe200000100ae */
[--C-:B------:R-:W-:Y:S01]  /*5460*/  @P3 FFMA.FTZ R32, R32, R172, -R137.reuse ;  /* 0x000000ac20203223 */ /* 0x100fe20000010889 */
[C---:B------:R-:W-:Y:S02]  /*5470*/  SHF.L.U32 R33, R10.reuse, 0x10, RZ ;  /* 0x000000100a217819 */ /* 0x040fe400000006ff */
[----:B------:R-:W-:Y:S01]  /*5480*/  @P3 FADD.FTZ R169, R169, R174 ;  /* 0x000000aea9a93221 */ /* 0x000fe20000010000 */
[--C-:B------:R-:W-:Y:S01]  /*5490*/  @P3 FADD.FTZ R171, R171, R32.reuse ;  /* 0x00000020abab3221 */ /* 0x100fe20000010000 */
[----:B------:R-:W-:Y:S02]  /*54a0*/  PRMT R32, R10, 0x7632, R32 ;  /* 0x000076320a207816 */ /* 0x000fe40000000020 */
[C---:B------:R-:W-:Y:S01]  /*54b0*/  FMUL.FTZ R5, R134.reuse, R169 ;  /* 0x000000a986057220 */ /* 0x040fe20000410000 */
[----:B------:R-:W-:Y:S01]  /*54c0*/  FMUL.FTZ R134, R134, R171 ;  /* 0x000000ab86867220 */ /* 0x000fe20000410000 */
[----:B------:R-:W-:-:S02]  /*54d0*/  PRMT R137, R16, 0x7632, R137 ;  /* 0x0000763210897816 */ /* 0x000fc40000000089 */
[C---:B------:R-:W-:Y:S01]  /*54e0*/  FFMA.FTZ R5, R132.reuse, R171, -R5 ;  /* 0x000000ab84057223 */ /* 0x040fe20000010805 */
[--C-:B------:R-:W-:Y:S01]  /*54f0*/  FFMA.FTZ R169, R132, R169, R134.reuse ;  /* 0x000000a984a97223 */ /* 0x100fe20000010086 */
[----:B------:R-:W-:Y:S02]  /*5500*/  SHF.L.U32 R132, R11, 0x10, RZ ;  /* 0x000000100b847819 */ /* 0x000fe400000006ff */
[----:B------:R-:W-:Y:S01]  /*5510*/  FADD.FTZ R144, R144, R5 ;  /* 0x0000000590907221 */ /* 0x000fe20000010000 */
[----:B------:R-:W-:Y:S01]  /*5520*/  FADD.FTZ R169, R146, R169 ;  /* 0x000000a992a97221 */ /* 0x000fe20000010000 */
[----:B------:R-:W-:Y:S02]  /*5530*/  PRMT R134, R13, 0x7632, R134 ;  /* 0x000076320d867816 */ /* 0x000fe40000000086 */
[C---:B------:R-:W-:Y:S01]  /*5540*/  FMUL.FTZ R4, R135.reuse, R144 ;  /* 0x0000009087047220 */ /* 0x040fe20000410000 */
[----:B------:R-:W-:Y:S01]  /*5550*/  FMUL.FTZ R135, R135, R169 ;  /* 0x000000a987877220 */ /* 0x000fe20000410000 */
[----:B------:R-:W-:-:S02]  /*5560*/  PRMT R10, R19, 0x7632, R10 ;  /* 0x00007632130a7816 */ /* 0x000fc4000000000a */
[C---:B------:R-:W-:Y:S01]  /*5570*/  FFMA.FTZ R6, R133.reuse, R169, R4 ;  /* 0x000000a985067223 */ /* 0x040fe20000010004 */
[--C-:B------:R-:W-:Y:S01]  /*5580*/  FFMA.FTZ R4, R133, R144, -R135.reuse ;  /* 0x0000009085047223 */ /* 0x100fe20000010887 */
[----:B------:R-:W-:Y:S02]  /*5590*/  SHF.L.U32 R133, R12, 0x10, RZ ;  /* 0x000000100c857819 */ /* 0x000fe400000006ff */
[----:B------:R-:W-:Y:S01]  /*55a0*/  FADD.FTZ R143, R143, R6 ;  /* 0x000000068f8f7221 */ /* 0x000fe20000010000 */
[----:B------:R-:W-:Y:S01]  /*55b0*/  FADD.FTZ R145, R145, R4 ;  /* 0x0000000491917221 */ /* 0x000fe20000010000 */
[----:B------:R-:W-:Y:S02]  /*55c0*/  PRMT R135, R14, 0x7632, R135 ;  /* 0x000076320e877816 */ /* 0x000fe40000000087 */
[C---:B------:R-:W-:Y:S01]  /*55d0*/  FMUL.FTZ R5, R138.reuse, R143 ;  /* 0x0000008f8a057220 */ /* 0x040fe20000410000 */
[----:B------:R-:W-:Y:S01]  /*55e0*/  FMUL.FTZ R7, R138, R145 ;  /* 0x000000918a077220 */ /* 0x000fe20000410000 */
[----:B------:R-:W-:-:S02]  /*55f0*/  PRMT R138, R17, 0x7632, R138 ;  /* 0x00007632118a7816 */ /* 0x000fc4000000008a */
[C---:B------:R-:W-:Y:S01]  /*5600*/  FFMA.FTZ R4, R136.reuse, R145, -R5 ;  /* 0x0000009188047223 */ /* 0x040fe20000010805 */
[----:B------:R-:W-:Y:S01]  /*5610*/  FFMA.FTZ R7, R136, R143, R7 ;  /* 0x0000008f88077223 */ /* 0x000fe20000010007 */
[----:B------:R-:W-:Y:S01]  /*5620*/  FMUL.FTZ R5, R25, R31 ;  /* 0x0000001f19057220 */ /* 0x000fe20000410000 */
[----:B------:R-:W-:Y:S01]  /*5630*/  PRMT R136, R15, 0x7632, R136 ;  /* 0x000076320f887816 */ /* 0x000fe20000000088 */
[----:B------:R-:W-:Y:S01]  /*5640*/  FADD.FTZ R147, R147, R4 ;  /* 0x0000000493937221 */ /* 0x000fe20000010000 */
[----:B------:R-:W-:Y:S01]  /*5650*/  FADD.FTZ R171, R148, R7 ;  /* 0x0000000794ab7221 */ /* 0x000fe20000010000 */
[----:B------:R-:W-:Y:S02]  /*5660*/  SHF.L.U32 R13, R13, 0x10, RZ ;  /* 0x000000100d0d7819 */ /* 0x000fe400000006ff */
[C---:B------:R-:W-:Y:S01]  /*5670*/  FMUL.FTZ R4, R140.reuse, R147 ;  /* 0x000000938c047220 */ /* 0x040fe20000410000 */
[----:B------:R-:W-:Y:S01]  /*5680*/  FMUL.FTZ R140, R140, R171 ;  /* 0x000000ab8c8c7220 */ /* 0x000fe20000410000 */
[----:B------:R-:W-:-:S02]  /*5690*/  SHF.L.U32 R14, R14, 0x10, RZ ;  /* 0x000000100e0e7819 */ /* 0x000fc400000006ff */
[C---:B------:R-:W-:Y:S01]  /*56a0*/  FFMA.FTZ R4, R139.reuse, R171, R4 ;  /* 0x000000ab8b047223 */ /* 0x040fe20000010004 */
[----:B------:R-:W-:Y:S01]  /*56b0*/  FFMA.FTZ R139, R139, R147, -R140 ;  /* 0x000000938b8b7223 */ /* 0x000fe2000001088c */
[----:B------:R-:W-:Y:S02]  /*56c0*/  SHF.L.U32 R15, R15, 0x10, RZ ;  /* 0x000000100f0f7819 */ /* 0x000fe400000006ff */
[----:B------:R-:W-:Y:S01]  /*56d0*/  FADD.FTZ R173, R149, R4 ;  /* 0x0000000495ad7221 */ /* 0x000fe20000010000 */
[----:B------:R-:W-:Y:S01]  /*56e0*/  FADD.FTZ R149, R150, R139 ;  /* 0x0000008b96957221 */ /* 0x000fe20000010000 */
[C---:B------:R-:W-:Y:S01]  /*56f0*/  FMUL.FTZ R4, R25.reuse, R28 ;  /* 0x0000001c19047220 */ /* 0x040fe20000410000 */
[-C--:B------:R-:W-:Y:S01]  /*5700*/  FFMA.FTZ R139, R24, R30.reuse, -R5 ;  /* 0x0000001e188b7223 */ /* 0x080fe20000010805 */
[C---:B------:R-:W-:Y:S01]  /*5710*/  FMUL.FTZ R6, R142.reuse, R173 ;  /* 0x000000ad8e067220 */ /* 0x040fe20000410000 */
[----:B------:R-:W-:Y:S01]  /*5720*/  FMUL.FTZ R142, R142, R149 ;  /* 0x000000958e8e7220 */ /* 0x000fe20000410000 */
[C---:B------:R-:W-:Y:S01]  /*5730*/  FMUL.FTZ R5, R25.reuse, R29 ;  /* 0x0000001d19057220 */ /* 0x040fe20000410000 */
[----:B------:R-:W-:Y:S01]  /*5740*/  FMUL.FTZ R30, R25, R30 ;  /* 0x0000001e191e7220 */ /* 0x000fe20000410000 */
[C---:B------:R-:W-:Y:S01]  /*5750*/  FFMA.FTZ R7, R141.reuse, R149, -R6 ;  /* 0x000000958d077223 */ /* 0x040fe20000010806 */
[----:B------:R-:W-:Y:S01]  /*5760*/  FFMA.FTZ R141, R141, R173, R142 ;  /* 0x000000ad8d8d7223 */ /* 0x000fe2000001008e */
[--C-:B------:R-:W-:Y:S01]  /*5770*/  FFMA.FTZ R29, R24, R29, R4.reuse ;  /* 0x0000001d181d7223 */ /* 0x100fe20000010004 */
[----:B------:R-:W-:Y:S01]  /*5780*/  PRMT R4, R8, 0x7632, R4 ;  /* 0x0000763208047816 */ /* 0x000fe20000000004 */
[----:B------:R-:W-:Y:S01]  /*5790*/  FADD.FTZ R175, R152, R7 ;  /* 0x0000000798af7221 */ /* 0x000fe20000010000 */
[----:B------:R-:W-:Y:S01]  /*57a0*/  FADD.FTZ R141, R154, R141 ;  /* 0x0000008d9a8d7221 */ /* 0x000fe20000010000 */
[----:B------:R-:W-:Y:S01]  /*57b0*/  SHF.L.U32 R25, R8, 0x10, RZ ;  /* 0x0000001008197819 */ /* 0x000fe200000006ff */
[----:B------:R-:W-:Y:S01]  /*57c0*/  FFMA.FTZ R140, R24, R31, R30 ;  /* 0x0000001f188c7223 */ /* 0x000fe2000001001e */
[C---:B------:R-:W-:Y:S01]  /*57d0*/  FMUL.FTZ R8, R122.reuse, R175 ;  /* 0x000000af7a087220 */ /* 0x040fe20000410000 */
[-C--:B------:R-:W-:Y:S01]  /*57e0*/  FMUL.FTZ R6, R122, R141.reuse ;  /* 0x0000008d7a067220 */ /* 0x080fe20000410000 */
[--C-:B------:R-:W-:Y:S01]  /*57f0*/  FFMA.FTZ R28, R24, R28, -R5.reuse ;  /* 0x0000001c181c7223 */ /* 0x100fe20000010805 */
[----:B------:R-:W-:Y:S01]  /*5800*/  SHF.L.U32 R4, R4, 0x10, RZ ;  /* 0x0000001004047819 */ /* 0x000fe200000006ff */
[C---:B------:R-:W-:Y:S01]  /*5810*/  FFMA.FTZ R8, R123.reuse, R141, R8 ;  /* 0x0000008d7b087223 */ /* 0x040fe20000010008 */
[----:B------:R-:W-:Y:S01]  /*5820*/  FFMA.FTZ R6, R123, R175, -R6 ;  /* 0x000000af7b067223 */ /* 0x000fe20000010806 */
[----:B------:R-:W-:Y:S01]  /*5830*/  PRMT R5, R9, 0x7632, R5 ;  /* 0x0000763209057816 */ /* 0x000fe20000000005 */
[----:B------:R-:W-:Y:S01]  /*5840*/  FADD.FTZ R30, R26, R139 ;  /* 0x0000008b1a1e7221 */ /* 0x000fe20000010000 */
[----:B------:R-:W-:Y:S01]  /*5850*/  FADD.FTZ R146, R151, R8 ;  /* 0x0000000897927221 */ /* 0x000fe20000010000 */
[----:B------:R-:W-:Y:S01]  /*5860*/  FADD.FTZ R142, R153, R6 ;  /* 0x00000006998e7221 */ /* 0x000fe20000010000 */
[----:B------:R-:W-:-:S02]  /*5870*/  SHF.L.U32 R24, R9, 0x10, RZ ;  /* 0x0000001009187819 */ /* 0x000fc400000006ff */
[C---:B------:R-:W-:Y:S01]  /*5880*/  FMUL.FTZ R7, R121.reuse, R146 ;  /* 0x0000009279077220 */ /* 0x040fe20000410000 */
[-C--:B------:R-:W-:Y:S01]  /*5890*/  FMUL.FTZ R121, R121, R142.reuse ;  /* 0x0000008e79797220 */ /* 0x080fe20000410000 */
[----:B------:R-:W-:Y:S02]  /*58a0*/  PRMT R122, R11, 0x7632, R122 ;  /* 0x000076320b7a7816 */ /* 0x000fe4000000007a */
[C---:B------:R-:W-:Y:S01]  /*58b0*/  FFMA.FTZ R31, R120.reuse, R142, -R7 ;  /* 0x0000008e781f7223 */ /* 0x040fe20000010807 */
[----:B------:R-:W-:Y:S01]  /*58c0*/  FFMA.FTZ R121, R120, R146, R121 ;  /* 0x0000009278797223 */ /* 0x000fe20000010079 */
[----:B------:R-:W-:Y:S01]  /*58d0*/  PRMT R123, R12, 0x7632, R123 ;  /* 0x000076320c7b7816 */ /* 0x000fe2000000007b */
[----:B------:R-:W-:Y:S01]  /*58e0*/  FMUL.FTZ R120, R4, R169 ;  /* 0x000000a904787220 */ /* 0x000fe20000410000 */
[----:B------:R-:W-:Y:S01]  /*58f0*/  PRMT R11, R18, 0x7632, R11 ;  /* 0x00007632120b7816 */ /* 0x000fe2000000000b */
[----:B------:R-:W-:Y:S01]  /*5900*/  FADD.FTZ R151, R126, R31 ;  /* 0x0000001f7e977221 */ /* 0x000fe20000010000 */
[----:B------:R-:W-:Y:S01]  /*5910*/  PRMT R9, R20, 0x7632, R9 ;  /* 0x0000763214097816 */ /* 0x000fe20000000009 */
[----:B------:R-:W-:Y:S01]  /*5920*/  FADD.FTZ R128, R128, R121 ;  /* 0x0000007980807221 */ /* 0x000fe20000010000 */
[----:B------:R-:W-:Y:S01]  /*5930*/  PRMT R8, R21, 0x7632, R8 ;  /* 0x0000763215087816 */ /* 0x000fe20000000008 */
[----:B------:R-:W-:Y:S01]  /*5940*/  FADD.FTZ R31, R27, R140 ;  /* 0x0000008c1b1f7221 */ /* 0x000fe20000010000 */
[----:B------:R-:W-:-:S02]  /*5950*/  PRMT R7, R22, 0x7632, R7 ;  /* 0x0000763216077816 */ /* 0x000fc40000000007 */
[----:B------:R-:W-:Y:S02]  /*5960*/  PRMT R6, R23, 0x7632, R6 ;  /* 0x0000763217067816 */ /* 0x000fe40000000006 */
        /* <DEDUP_REMOVED lines=26> */
.L_x_1946:
[----:B------:R-:W-:Y:S05]  /*5b10*/  BSYNC B0 ;  /* 0x0000000000007941 */ /* 0x000fea0003800000 */
.L_x_1945:
[C---:B------:R-:W-:Y:S01]  /*5b20*/  FMUL.FTZ R26, R103.reuse, R151 ;  /* 0x00000097671a7220 */ /* 0x040fe20000410000 */
[----:B0-----:R-:W-:Y:S01]  /*5b30*/  FMUL.FTZ R4, R103, R128 ;  /* 0x0000008067047220 */ /* 0x001fe20000410000 */
[----:B------:R-:W-:Y:S01]  /*5b40*/  FFMA.FTZ R120, R25, R144, -R120 ;  /* 0x0000009019787223 */ /* 0x000fe20000010878 */
[----:B------:R-:W-:Y:S01]  /*5b50*/  FMUL.FTZ R25, R12, R143 ;  /* 0x0000008f0c197220 */ /* 0x000fe20000410000 */
[C---:B------:R-:W-:Y:S01]  /*5b60*/  FFMA.FTZ R5, R101.reuse, R128, R26 ;  /* 0x0000008065057223 */ /* 0x040fe2000001001a */
[----:B------:R-:W-:Y:S01]  /*5b70*/  FFMA.FTZ R4, R101, R151, -R4 ;  /* 0x0000009765047223 */ /* 0x000fe20000010804 */
[----:B------:R-:W-:Y:S01]  /*5b80*/  SHF.L.U32 R123, R123, 0x10, RZ ;  /* 0x000000107b7b7819 */ /* 0x000fe200000006ff */
[----:B------:R-:W-:Y:S01]  /*5b90*/  FFMA.FTZ R25, R24, R145, -R25 ;  /* 0x0000009118197223 */ /* 0x000fe20000010819 */
[----:B------:R-:W-:Y:S01]  /*5ba0*/  FADD.FTZ R124, R124, R5 ;  /* 0x000000057c7c7221 */ /* 0x000fe20000010000 */
[----:B------:R-:W-:Y:S01]  /*5bb0*/  FADD.FTZ R12, R125, R4 ;  /* 0x000000047d0c7221 */ /* 0x000fe20000010000 */
[----:B------:R-:W-:Y:S01]  /*5bc0*/  SHF.L.U32 R135, R135, 0x10, RZ ;  /* 0x0000001087877819 */ /* 0x000fe200000006ff */
[----:B------:R-:W-:Y:S01]  /*5bd0*/  FFMA.FTZ R82, R25, 2, R82 ;  /* 0x4000000019527823 */ /* 0x000fe20000010052 */
[C---:B------:R-:W-:Y:S01]  /*5be0*/  FMUL.FTZ R5, R105.reuse, R124 ;  /* 0x0000007c69057220 */ /* 0x040fe20000410000 */
[----:B------:R-:W-:Y:S01]  /*5bf0*/  FMUL.FTZ R105, R105, R12 ;  /* 0x0000000c69697220 */ /* 0x000fe20000410000 */
[----:B------:R-:W-:Y:S01]  /*5c00*/  SHF.L.U32 R136, R136, 0x10, RZ ;  /* 0x0000001088887819 */ /* 0x000fe200000006ff */
[----:B------:R-:W-:Y:S01]  /*5c10*/  FMUL.FTZ R135, R135, R128 ;  /* 0x0000008087877220 */ /* 0x000fe20000410000 */
[C---:B------:R-:W-:Y:S01]  /*5c20*/  FFMA.FTZ R4, R104.reuse, R12, -R5 ;  /* 0x0000000c68047223 */ /* 0x040fe20000010805 */
[----:B------:R-:W-:Y:S01]  /*5c30*/  FFMA.FTZ R104, R104, R124, R105 ;  /* 0x0000007c68687223 */ /* 0x000fe20000010069 */
[----:B------:R-:W-:Y:S01]  /*5c40*/  SHF.L.U32 R137, R137, 0x10, RZ ;  /* 0x0000001089897819 */ /* 0x000fe200000006ff */
        /* <DEDUP_REMOVED lines=16> */
[----:B------:R-:W-:Y:S01]  /*5d50*/  SHF.L.U32 R10, R10, 0x10, RZ ;  /* 0x000000100a0a7819 */ /* 0x000fe200000006ff */
[C---:B------:R-:W-:Y:S01]  /*5d60*/  FMUL.FTZ R5, R109.reuse, R130 ;  /* 0x000000826d057220 */ /* 0x040fe20000410000 */
[----:B------:R-:W-:Y:S01]  /*5d70*/  FMUL.FTZ R109, R109, R106 ;  /* 0x0000006a6d6d7220 */ /* 0x000fe20000410000 */
[----:B------:R-:W-:Y:S01]  /*5d80*/  FFMA.FTZ R16, R16, R24, -R137 ;  /* 0x0000001810107223 */ /* 0x000fe20000010889 */
[----:B------:R-:W-:Y:S01]  /*5d90*/  IADD3 R102, R102, 0x1, RZ ;  /* 0x0000000166667810 */ /* 0x000fe20007ffe0ff */
[C---:B------:R-:W-:Y:S01]  /*5da0*/  FFMA.FTZ R4, R108.reuse, R106, -R5 ;  /* 0x0000006a6c047223 */ /* 0x040fe20000010805 */
[----:B------:R-:W-:Y:S01]  /*5db0*/  FFMA.FTZ R109, R108, R130, R109 ;  /* 0x000000826c6d7223 */ /* 0x000fe2000001006d */
[----:B------:R-:W-:Y:S01]  /*5dc0*/  FFMA.FTZ R61, R16, 2, R61 ;  /* 0x40000000103d7823 */ /* 0x000fe2000001003d */
[----:B------:R-:W-:Y:S01]  /*5dd0*/  ISETP.GE.AND P0, PT, R102, UR20, PT ;  /* 0x0000001466007c0c */ /* 0x000fe2000bf06270 */
[----:B------:R-:W-:Y:S01]  /*5de0*/  FADD.FTZ R26, R155, R4 ;  /* 0x000000049b1a7221 */ /* 0x000fe20000010000 */
[----:B------:R-:W-:Y:S01]  /*5df0*/  FADD.FTZ R156, R156, R109 ;  /* 0x0000006d9c9c7221 */ /* 0x000fe20000010000 */
[----:B------:R-:W-:Y:S01]  /*5e00*/  SHF.L.U32 R32, R32, 0x10, RZ ;  /* 0x0000001020207819 */ /* 0x000fe200000006ff */
[----:B------:R-:W-:Y:S01]  /*5e10*/  FFMA.FTZ R51, R120, 2, R51 ;  /* 0x4000000078337823 */ /* 0x000fe20000010033 */
        /* <DEDUP_REMOVED lines=14> */
[----:B------:R-:W-:Y:S01]  /*5f00*/  FMUL.FTZ R10, R10, R14 ;  /* 0x0000000e0a0a7220 */ /* 0x000fe20000410000 */
[----:B------:R-:W-:Y:S01]  /*5f10*/  SHF.L.U32 R11, R11, 0x10, RZ ;  /* 0x000000100b0b7819 */ /* 0x000fe200000006ff */
[C---:B------:R-:W-:Y:S01]  /*5f20*/  FFMA.FTZ R4, R112.reuse, R158, -R5 ;  /* 0x0000009e70047223 */ /* 0x040fe20000010805 */
[----:B------:R-:W-:Y:S01]  /*5f30*/  FFMA.FTZ R113, R112, R14, R113 ;  /* 0x0000000e70717223 */ /* 0x000fe20000010071 */
[----:B------:R-:W-:Y:S01]  /*5f40*/  FFMA.FTZ R19, R19, R158, -R10 ;  /* 0x0000009e13137223 */ /* 0x000fe2000001080a */
[----:B------:R-:W-:Y:S01]  /*5f50*/  SHF.L.U32 R9, R9, 0x10, RZ ;  /* 0x0000001009097819 */ /* 0x000fe200000006ff */
        /* <DEDUP_REMOVED lines=14> */
[----:B------:R-:W-:Y:S01]  /*6040*/  FFMA.FTZ R32, R33, R147, -R32 ;  /* 0x0000009321207223 */ /* 0x000fe20000010820 */
[----:B------:R-:W-:Y:S01]  /*6050*/  FFMA.FTZ R25, R132, R149, -R25 ;  /* 0x0000009584197223 */ /* 0x000fe20000010819 */
[C---:B------:R-:W-:Y:S01]  /*6060*/  FMUL.FTZ R5, R117.reuse, R16 ;  /* 0x0000001075057220 */ /* 0x040fe20000410000 */
[----:B------:R-:W-:Y:S01]  /*6070*/  FMUL.FTZ R117, R117, R162 ;  /* 0x000000a275757220 */ /* 0x000fe20000410000 */
[----:B------:R-:W-:Y:S01]  /*6080*/  FMUL.FTZ R8, R8, R16 ;  /* 0x0000001008087220 */ /* 0x000fe20000410000 */
[----:B------:R-:W-:Y:S01]  /*6090*/  FFMA.FTZ R13, R13, R142, -R134 ;  /* 0x0000008e0d0d7223 */ /* 0x000fe20000010886 */
[C---:B------:R-:W-:Y:S01]  /*60a0*/  FFMA.FTZ R4, R116.reuse, R162, -R5 ;  /* 0x000000a274047223 */ /* 0x040fe20000010805 */
[----:B------:R-:W-:Y:S01]  /*60b0*/  FFMA.FTZ R117, R116, R16, R117 ;  /* 0x0000001074757223 */ /* 0x000fe20000010075 */
[----:B------:R-:W-:Y:S01]  /*60c0*/  FFMA.FTZ R17, R17, R106, -R138 ;  /* 0x0000006a11117223 */ /* 0x000fe2000001088a */
[----:B------:R-:W-:Y:S01]  /*60d0*/  FFMA.FTZ R18, R18, R26, -R11 ;  /* 0x0000001a12127223 */ /* 0x000fe2000001080b */
[----:B------:R-:W-:Y:S01]  /*60e0*/  FADD.FTZ R10, R163, R4 ;  /* 0x00000004a30a7221 */ /* 0x000fe20000010000 */
[----:B------:R-:W-:Y:S01]  /*60f0*/  FADD.FTZ R164, R164, R117 ;  /* 0x00000075a4a47221 */ /* 0x000fe20000010000 */
[----:B------:R-:W-:Y:S01]  /*6100*/  FFMA.FTZ R20, R20, R12, -R9 ;  /* 0x0000000c14147223 */ /* 0x000fe20000010809 */
[----:B------:R-:W-:Y:S01]  /*6110*/  FFMA.FTZ R21, R21, R162, -R8 ;  /* 0x000000a215157223 */ /* 0x000fe20000010808 */
[C---:B------:R-:W-:Y:S01]  /*6120*/  FMUL.FTZ R5, R119.reuse, R10 ;  /* 0x0000000a77057220 */ /* 0x040fe20000410000 */
[-C--:B------:R-:W-:Y:S01]  /*6130*/  FMUL.FTZ R119, R119, R164.reuse ;  /* 0x000000a477777220 */ /* 0x080fe20000410000 */
[-C--:B------:R-:W-:Y:S01]  /*6140*/  FMUL.FTZ R7, R7, R164.reuse ;  /* 0x000000a407077220 */ /* 0x080fe20000410000 */
[----:B------:R-:W-:Y:S01]  /*6150*/  FFMA.FTZ R53, R32, 2, R53 ;  /* 0x4000000020357823 */ /* 0x000fe20000010035 */
[C---:B------:R-:W-:Y:S01]  /*6160*/  FFMA.FTZ R4, R118.reuse, R164, R5 ;  /* 0x000000a476047223 */ /* 0x040fe20000010005 */
[-C--:B------:R-:W-:Y:S01]  /*6170*/  FFMA.FTZ R119, R118, R10.reuse, -R119 ;  /* 0x0000000a76777223 */ /* 0x080fe20000010877 */
[----:B------:R-:W-:Y:S01]  /*6180*/  FFMA.FTZ R22, R22, R10, -R7 ;  /* 0x0000000a16167223 */ /* 0x000fe20000010807 */
[----:B------:R-:W-:Y:S01]  /*6190*/  FFMA.FTZ R84, R25, 2, R84 ;  /* 0x4000000019547823 */ /* 0x000fe20000010054 */
[----:B------:R-:W-:Y:S01]  /*61a0*/  FADD.FTZ R165, R165, R4 ;  /* 0x00000004a5a57221 */ /* 0x000fe20000010000 */
[----:B------:R-:W-:Y:S01]  /*61b0*/  FADD.FTZ R119, R168, R119 ;  /* 0x00000077a8777221 */ /* 0x000fe20000010000 */
[----:B------:R-:W-:Y:S01]  /*61c0*/  FFMA.FTZ R86, R13, 2, R86 ;  /* 0x400000000d567823 */ /* 0x000fe20000010056 */
[----:B------:R-:W-:Y:S01]  /*61d0*/  FFMA.FTZ R88, R15, 2, R88 ;  /* 0x400000000f587823 */ /* 0x000fe20000010058 */
        /* <DEDUP_REMOVED lines=10> */
.L_x_1944:
        /* <DEDUP_REMOVED lines=18> */
[----:B------:R-:W-:Y:S02]  /*63a0*/  IADD3 R38, P4, R38, 0x400, RZ ;  /* 0x0000040026267810 */ /* 0x000fe40007f9e0ff */
[----:B------:R-:W-:Y:S01]  /*63b0*/  IADD3.X R34, RZ, R34, RZ, P1, !PT ;  /* 0x00000022ff227210 */ /* 0x000fe20000ffe4ff */
[----:B------:R1:W-:Y:S01]  /*63c0*/  STS.128 [R6+0x10], R64 ;  /* 0x0000104006007388 */ /* 0x0003e20000000c00 */
[----:B------:R-:W-:-:S03]  /*63d0*/  NOP ;  /* 0x0000000000007918 */ /* 0x000fc60000000000 */
[----:B------:R-:W2:Y:S01]  /*63e0*/  LDS.128 R8, [R59] ;  /* 0x000000003b087984 */ /* 0x000ea20000000c00 */
[----:B0-----:R-:W-:Y:S01]  /*63f0*/  IMAD R2, R45, R4, RZ ;  /* 0x000000042d027224 */ /* 0x001fe200078e02ff */
[----:B------:R-:W-:Y:S02]  /*6400*/  IADD3.X R0, RZ, R0, RZ, P2, !PT ;  /* 0x00000000ff007210 */ /* 0x000fe400017fe4ff */
        /* <DEDUP_REMOVED lines=21> */
.L_x_1949:
        /* <DEDUP_REMOVED lines=10> */
.L_x_5206:


//--------------------- .text._Z25selective_scan_fwd_kernelI32Selective_Scan_fwd_kernel_traitsILi32ELi16ELi1ELb1ELb1ELb1ELb1EN3c108BFloat16ENS1_7complexIfEEEEv13SSMParamsBase --------------------------
	.section	.text._Z25selective_scan_fwd_kernelI32Selective_Scan_fwd_kernel_traitsILi32ELi16ELi1ELb1ELb1ELb1ELb1EN3c108BFloat16ENS1_7complexIfEEEEv13SSMParamsBase,"ax",@progbits
	.align	128
        .global         _Z25selective_scan_fwd_kernelI32Selective_Scan_fwd_kernel_traitsILi32ELi16ELi1ELb1ELb1ELb1ELb1EN3c108BFloat16ENS1_7complexIfEEEEv13SSMParamsBase
        .type           _Z25selective_scan_fwd_kernelI32Selective_Scan_fwd_kernel_traitsILi32ELi16ELi1ELb1ELb1ELb1ELb1EN3c108BFloat16ENS1_7complexIfEEEEv13SSMParamsBase,@function
        .size           _Z25selective_scan_fwd_kernelI32Selective_Scan_fwd_kernel_traitsILi32ELi16ELi1ELb1ELb1ELb1ELb1EN3c108BFloat16ENS1_7complexIfEEEEv13SSMParamsBase,(.L_x_5207 - _Z25selective_scan_fwd_kernelI32Selective_Scan_fwd_kernel_traitsILi32ELi16ELi1ELb1ELb1ELb1ELb1EN3c108BFloat16ENS1_7complexIfEEEEv13SSMParamsBase)
        .other          _Z25selective_scan_fwd_kernelI32Selective_Scan_fwd_kernel_traitsILi32ELi16ELi1ELb1ELb1ELb1ELb1EN3c108BFloat16ENS1_7complexIfEEEEv13SSMParamsBase,@"STO_CUDA_ENTRY STV_DEFAULT"
_Z25selective_scan_fwd_kernelI32Selective_Scan_fwd_kernel_traitsILi32ELi16ELi1ELb1ELb1ELb1ELb1EN3c108BFloat16ENS1_7complexIfEEEEv13SSMParamsBase:
.text._Z25selective_scan_fwd_kernelI32Selective_Scan_fwd_kernel_traitsILi32ELi16ELi1ELb1ELb1ELb1ELb1EN3c108BFloat16ENS1_7complexIfEEEEv13SSMParamsBase:
        /* <DEDUP_REMOVED lines=113> */
.L_x_1986:
[----:B------:R-:W-:Y:S01]  /*0710*/  BAR.SYNC.DEFER_BLOCKING 0x0 ;  /* 0x0000000000007b1d */ /* 0x000fe20000010000 */
[----:B0-----:R-:W-:Y:S02]  /*0720*/  MOV R2, R40 ;  /* 0x0000002800027202 */ /* 0x001fe40000000f00 */
        /* <DEDUP_REMOVED lines=80> */
.L_x_1951:
[----:B------:R-:W-:Y:S05]  /*0c30*/  BSYNC B0 ;  /* 0x0000000000007941 */ /* 0x000fea0003800000 */
.L_x_1950:
        /* <DEDUP_REMOVED lines=38> */
.L_x_1953:
[----:B------:R-:W-:Y:S05]  /*0ea0*/  BSYNC B0 ;  /* 0x0000000000007941 */ /* 0x000fea0003800000 */
.L_x_1952:
        /* <DEDUP_REMOVED lines=37> */
.L_x_1955:
[----:B------:R-:W-:Y:S05]  /*1100*/  BSYNC B0 ;  /* 0x0000000000007941 */ /* 0x000fea0003800000 */
.L_x_1954:
        /* <DEDUP_REMOVED lines=38> */
.L_x_1957:
[----:B------:R-:W-:Y:S05]  /*1370*/  BSYNC B0 ;  /* 0x0000000000007941 */ /* 0x000fea0003800000 */
.L_x_1956:
        /* <DEDUP_REMOVED lines=38> */
.L_x_1959:
[----:B------:R-:W-:Y:S05]  /*15e0*/  BSYNC B0 ;  /* 0x0000000000007941 */ /* 0x000fea0003800000 */
.L_x_1958:
        /* <DEDUP_REMOVED lines=42> */
.L_x_1961:
[----:B------:R-:W-:Y:S05]  /*1890*/  BSYNC B0 ;  /* 0x0000000000007941 */ /* 0x000fea0003800000 */
.L_x_1960:
        /* <DEDUP_REMOVED lines=41> */
.L_x_1963:
[----:B------:R-:W-:Y:S05]  /*1b30*/  BSYNC B0 ;  /* 0x0000000000007941 */ /* 0x000fea0003800000 */
.L_x_1962:
        /* <DEDUP_REMOVED lines=42> */
.L_x_1965:
[----:B------:R-:W-:Y:S05]  /*1de0*/  BSYNC B0 ;  /* 0x0000000000007941 */ /* 0x000fea0003800000 */
.L_x_1964:
        /* <DEDUP_REMOVED lines=42> */
.L_x_1967:
[----:B------:R-:W-:Y:S05]  /*2090*/  BSYNC B0 ;  /* 0x0000000000007941 */ /* 0x000fea0003800000 */
.L_x_1966:
        /* <DEDUP_REMOVED lines=40> */
.L_x_1969:
[----:B------:R-:W-:Y:S05]  /*2320*/  BSYNC B0 ;  /* 0x0000000000007941 */ /* 0x000fea0003800000 */
.L_x_1968:
        /* <DEDUP_REMOVED lines=44> */
.L_x_1971:
[----:B------:R-:W-:Y:S05]  /*25f0*/  BSYNC B0 ;  /* 0x0000000000007941 */ /* 0x000fea0003800000 */
.L_x_1970:
        /* <DEDUP_REMOVED lines=33> */
.L_x_1973:
[----:B------:R-:W-:Y:S05]  /*2810*/  BSYNC B0 ;  /* 0x0000000000007941 */ /* 0x000fea0003800000 */
.L_x_1972:
        /* <DEDUP_REMOVED lines=33> */
.L_x_1975:
[----:B------:R-:W-:Y:S05]  /*2a30*/  BSYNC B0 ;  /* 0x0000000000007941 */ /* 0x000fea0003800000 */
.L_x_1974:
        /* <DEDUP_REMOVED lines=33> */
.L_x_1977:
[----:B------:R-:W-:Y:S05]  /*2c50*/  BSYNC B0 ;  /* 0x0000000000007941 */ /* 0x000fea0003800000 */
.L_x_1976:
        /* <DEDUP_REMOVED lines=33> */
.L_x_1979:
[----:B------:R-:W-:Y:S05]  /*2e70*/  BSYNC B0 ;  /* 0x0000000000007941 */ /* 0x000fea0003800000 */
.L_x_1978:
        /* <DEDUP_REMOVED lines=33> */
.L_x_1981:
[----:B------:R-:W-:Y:S05]  /*3090*/  BSYNC B0 ;  /* 0x0000000000007941 */ /* 0x000fea0003800000 */
.L_x_1980:
        /* <DEDUP_REMOVED lines=46> */
.L_x_1985:
        /* <DEDUP_REMOVED lines=633> */
.L_x_1984:
[----:B------:R-:W-:Y:S05]  /*5b10*/  BSYNC B0 ;  /* 0x0000000000007941 */ /* 0x000fea0003800000 */
.L_x_1983:
[C---:B------:R-:W-:Y:S01]  /*5b20*/  FMUL.FTZ R26, R103.reuse, R151 ;  /* 0x00000097671a7220 */ /* 0x040fe20000410000 */
[-C--:B0-----:R-:W-:Y:S01]  /*5b30*/  FMUL.FTZ R4, R103, R128.reuse ;  /* 0x0000008067047220 */ /* 0x081fe20000410000 */
[----:B------:R-:W-:Y:S01]  /*5b40*/  FMUL.FTZ R27, R12, R143 ;  /* 0x0000008f0c1b7220 */ /* 0x000fe20000410000 */
[----:B------:R-:W-:Y:S01]  /*5b50*/  SHF.L.U32 R123, R123, 0x10, RZ ;  /* 0x000000107b7b7819 */ /* 0x000fe200000006ff */
[C---:B------:R-:W-:Y:S01]  /*5b60*/  FFMA.FTZ R5, R101.reuse, R128, R26 ;  /* 0x0000008065057223 */ /* 0x040fe2000001001a */
[----:B------:R-:W-:Y:S01]  /*5b70*/  FFMA.FTZ R4, R101, R151, -R4 ;  /* 0x0000009765047223 */ /* 0x000fe20000010804 */
[----:B------:R-:W-:Y:S01]  /*5b80*/  FFMA.FTZ R24, R24, R145, -R27 ;  /* 0x0000009118187223 */ /* 0x000fe2000001081b */
[----:B------:R-:W-:Y:S01]  /*5b90*/  SHF.L.U32 R135, R135, 0x10, RZ ;  /* 0x0000001087877819 */ /* 0x000fe200000006ff */
[----:B------:R-:W-:Y:S01]  /*5ba0*/  FADD.FTZ R124, R124, R5 ;  /* 0x000000057c7c7221 */ /* 0x000fe20000010000 */
[----:B------:R-:W-:Y:S01]  /*5bb0*/  FADD.FTZ R12, R125, R4 ;  /* 0x000000047d0c7221 */ /* 0x000fe20000010000 */
[----:B------:R-:W-:Y:S01]  /*5bc0*/  FFMA.FTZ R65, R24, 2, R65 ;  /* 0x4000000018417823 */ /* 0x000fe20000010041 */
[----:B------:R-:W-:Y:S01]  /*5bd0*/  SHF.L.U32 R136, R136, 0x10, RZ ;  /* 0x0000001088887819 */ /* 0x000fe200000006ff */
[C---:B------:R-:W-:Y:S01]  /*5be0*/  FMUL.FTZ R5, R105.reuse, R124 ;  /* 0x0000007c69057220 */ /* 0x040fe20000410000 */
[----:B------:R-:W-:Y:S01]  /*5bf0*/  FMUL.FTZ R105, R105, R12 ;  /* 0x0000000c69697220 */ /* 0x000fe20000410000 */
[----:B------:R-:W-:Y:S01]  /*5c00*/  FMUL.FTZ R135, R135, R128 ;  /* 0x0000008087877220 */ /* 0x000fe20000410000 */
[----:B------:R-:W-:Y:S01]  /*5c10*/  SHF.L.U32 R137, R137, 0x10, RZ ;  /* 0x0000001089897819 */ /* 0x000fe200000006ff */
[C---:B------:R-:W-:Y:S01]  /*5c20*/  FFMA.FTZ R4, R104.reuse, R12, -R5 ;  /* 0x0000000c68047223 */ /* 0x040fe20000010805 */
[-C--:B------:R-:W-:Y:S01]  /*5c30*/  FFMA.FTZ R104, R104, R124.reuse, R105 ;  /* 0x0000007c68687223 */ /* 0x080fe20000010069 */
[----:B------:R-:W-:Y:S01]  /*5c40*/  FFMA.FTZ R135, R14, R151, -R135 ;  /* 0x000000970e877223 */ /* 0x000fe20000010887 */
[----:B------:R-:W-:Y:S01]  /*5c50*/  FMUL.FTZ R136, R136, R124 ;  /* 0x0000007c88887220 */ /* 0x000fe20000410000 */
[----:B------:R-:W-:Y:S01]  /*5c60*/  FADD.FTZ R24, R127, R4 ;  /* 0x000000047f187221 */ /* 0x000fe20000010000 */
[----:B------:R-:W-:Y:S01]  /*5c70*/  FADD.FTZ R104, R129, R104 ;  /* 0x0000006881687221 */ /* 0x000fe20000010000 */
[----:B------:R-:W-:Y:S01]  /*5c80*/  FMUL.FTZ R4, R123, R141 ;  /* 0x0000008d7b047220 */ /* 0x000fe20000410000 */
[----:B------:R-:W-:Y:S01]  /*5c90*/  FFMA.FTZ R136, R15, R12, -R136 ;  /* 0x0000000c0f887223 */ /* 0x000fe20000010888 */
[C---:B------:R-:W-:Y:S01]  /*5ca0*/  FMUL.FTZ R5, R107.reuse, R24 ;  /* 0x000000186b057220 */ /* 0x040fe20000410000 */
[-C--:B------:R-:W-:Y:S01]  /*5cb0*/  FMUL.FTZ R107, R107, R104.reuse ;  /* 0x000000686b6b7220 */ /* 0x080fe20000410000 */
[----:B------:R-:W-:Y:S01]  /*5cc0*/  FFMA.FTZ R133, R133, R175, -R4 ;  /* 0x000000af85857223 */ /* 0x000fe20000010804 */
[-C--:B------:R-:W-:Y:S01]  /*5cd0*/  FMUL.FTZ R137, R137, R104.reuse ;  /* 0x0000006889897220 */ /* 0x080fe20000410000 */
[C---:B------:R-:W-:Y:S01]  /*5ce0*/  FFMA.FTZ R5, R106.reuse, R104, R5 ;  /* 0x000000686a057223 */ /* 0x040fe20000010005 */
[-C--:B------:R-:W-:Y:S01]  /*5cf0*/  FFMA.FTZ R106, R106, R24.reuse, -R107 ;  /* 0x000000186a6a7223 */ /* 0x080fe2000001086b */
[----:B------:R-:W-:Y:S01]  /*5d00*/  SHF.L.U32 R10, R10, 0x10, RZ ;  /* 0x000000100a0a7819 */ /* 0x000fe200000006ff */
[----:B------:R-:W-:Y:S01]  /*5d10*/  FFMA.FTZ R137, R16, R24, -R137 ;  /* 0x0000001810897223 */ /* 0x000fe20000010889 */
[----:B------:R-:W-:Y:S01]  /*5d20*/  FADD.FTZ R130, R130, R5 ;  /* 0x0000000582827221 */ /* 0x000fe20000010000 */
[----:B------:R-:W-:Y:S01]  /*5d30*/  FADD.FTZ R106, R131, R106 ;  /* 0x0000006a836a7221 */ /* 0x000fe20000010000 */
[----:B------:R-:W-:Y:S01]  /*5d40*/  IADD3 R102, R102, 0x1, RZ ;  /* 0x0000000166667810 */ /* 0x000fe20007ffe0ff */
[----:B------:R-:W-:Y:S01]  /*5d50*/  FFMA.FTZ R25, R25, R144, -R120 ;  /* 0x0000009019197223 */ /* 0x000fe20000010878 */
[C---:B------:R-:W-:Y:S01]  /*5d60*/  FMUL.FTZ R5, R109.reuse, R130 ;  /* 0x000000826d057220 */ /* 0x040fe20000410000 */
[-C--:B------:R-:W-:Y:S01]  /*5d70*/  FMUL.FTZ R109, R109, R106.reuse ;  /* 0x0000006a6d6d7220 */ /* 0x080fe20000410000 */
[----:B------:R-:W-:Y:S01]  /*5d80*/  ISETP.GE.AND P0, PT, R102, UR20, PT ;  /* 0x0000001466007c0c */ /* 0x000fe2000bf06270 */
[----:B------:R-:W-:Y:S01]  /*5d90*/  FFMA.FTZ R88, R25, 2, R88 ;  /* 0x4000000019587823 */ /* 0x000fe20000010058 */
        /* <DEDUP_REMOVED lines=34> */
[----:B------:R-:W-:Y:S01]  /*5fc0*/  SHF.L.U32 R6, R6, 0x10, RZ ;  /* 0x0000001006067819 */ /* 0x000fe200000006ff */
[----:B------:R-:W-:Y:S01]  /*5fd0*/  FMUL.FTZ R11, R11, R156 ;  /* 0x0000009c0b0b7220 */ /* 0x000fe20000410000 */
[C---:B------:R-:W-:Y:S01]  /*5fe0*/  FFMA.FTZ R4, R114.reuse, R160, R5 ;  /* 0x000000a072047223 */ /* 0x040fe20000010005 */
[----:B------:R-:W-:Y:S01]  /*5ff0*/  FFMA.FTZ R115, R114, R12, -R115 ;  /* 0x0000000c72737223 */ /* 0x000fe20000010873 */
[----:B------:R-:W-:Y:S01]  /*6000*/  FMUL.FTZ R9, R9, R160 ;  /* 0x000000a009097220 */ /* 0x000fe20000410000 */
[----:B------:R-:W-:Y:S01]  /*6010*/  FFMA.FTZ R33, R33, R147, -R32 ;  /* 0x0000009321217223 */ /* 0x000fe20000010820 */
        /* <DEDUP_REMOVED lines=15> */
[----:B------:R-:W-:Y:S01]  /*6110*/  FFMA.FTZ R86, R33, 2, R86 ;  /* 0x4000000021567823 */ /* 0x000fe20000010056 */
        /* <DEDUP_REMOVED lines=22> */
.L_x_1982:
        /* <DEDUP_REMOVED lines=25> */
[C---:B------:R-:W-:Y:S01]  /*6410*/  IMAD R15, R44.reuse, R25, R12 ;  /* 0x000000192c0f7224 */ /* 0x040fe200078e020c */
[----:B------:R-:W-:Y:S01]  /*6420*/  IADD3 R3, R3, R13, RZ ;  /* 0x0000000d03037210 */ /* 0x000fe20007ffe0ff */
[----:B--2---:R-:W-:-:S04]  /*6430*/  IMAD.WIDE.U32 R4, R44, R24, UR6 ;  /* 0x000000062c047e25 */ /* 0x004fc8000f8e0018 */
[C---:B------:R-:W-:Y:S01]  /*6440*/  IMAD R6, R48.reuse, UR10, RZ ;  /* 0x0000000a30067c24 */ /* 0x040fe2000f8e02ff */
        /* <DEDUP_REMOVED lines=25> */
[----:B------:R-:W-:Y:S02]  /*65e0*/  IADD3 R38, P4, R38, 0x400, RZ ;  /* 0x0000040026267810 */ /* 0x000fe40007f9e0ff */
[----:B------:R-:W-:Y:S02]  /*65f0*/  IADD3.X R34, RZ, R34, RZ, P1, !PT ;  /* 0x00000022ff227210 */ /* 0x000fe40000ffe4ff */
[----:B------:R-:W-:Y:S02]  /*6600*/  IADD3.X R0, RZ, R0, RZ, P2, !PT ;  /* 0x00000000ff007210 */ /* 0x000fe400017fe4ff */
[----:B------:R-:W-:-:S02]  /*6610*/  IADD3.X R39, RZ, R39, RZ, P3, !PT ;  /* 0x00000027ff277210 */ /* 0x000fc40001ffe4ff */
        /* <DEDUP_REMOVED lines=29> */
[----:B------:R-:W-:Y:S01]  /*67f0*/  SHF.L.U32 R17, R10, 0x10, RZ ;  /* 0x000000100a117819 */ /* 0x000fe200000006ff */
[----:B------:R3:W4:Y:S01]  /*6800*/  MUFU.EX2 R25, R23 ;  /* 0x0000001700197308 */ /* 0x0007220000000800 */
[----:B------:R-:W-:Y:S01]  /*6810*/  PRMT R6, R5, 0x7632, R6 ;  /* 0x0000763205067816 */ /* 0x000fe20000000006 */
[----:B------:R-:W-:Y:S01]  /*6820*/  FMUL.FTZ R10, R9, -1.4426950216293334961 ;  /* 0xbfb8aa3b090a7820 */ /* 0x000fe20000410000 */
[----:B------:R-:W-:Y:S01]  /*6830*/  PRMT R8, R8, 0x7632, R8 ;  /* 0x0000763208087816 */ /* 0x000fe20000000008 */
[----:B------:R-:W-:Y:S01]  /*6840*/  FMUL.FTZ R12, R17, -1.4426950216293334961 ;  /* 0xbfb8aa3b110c7820 */ /* 0x000fe20000410000 */
[----:B------:R-:W-:Y:S01]  /*6850*/  PRMT R7, R6, 0x7632, R7 ;  /* 0x0000763206077816 */ /* 0x000fe20000000007 */
[----:B-1----:R-:W-:Y:S01]  /*6860*/  FADD.FTZ R19, R19, 1 ;  /* 0x3f80000013137421 */ /* 0x002fe20000010000 */
[----:B0-----:R-:W-:Y:S01]  /*6870*/  SHF.L.U32 R20, R4, 0x10, RZ ;  /* 0x0000001004147819 */ /* 0x001fe200000006ff */
[----:B------:R0:W1:Y:S01]  /*6880*/  MUFU.EX2 R32, R29 ;  /* 0x0000001d00207308 */ /* 0x0000620000000800 */
[----:B------:R-:W-:Y:S01]  /*6890*/  PRMT R30, R7, 0x7632, R30 ;  /* 0x00007632071e7816 */ /* 0x000fe2000000001e */
[----:B--2---:R-:W-:Y:S01]  /*68a0*/  FADD.FTZ R22, R22, 1 ;  /* 0x3f80000016167421 */ /* 0x004fe20000010000 */
[----:B---3--:R-:W-:Y:S01]  /*68b0*/  SHF.L.U32 R23, R5, 0x10, RZ ;  /* 0x0000001005177819 */ /* 0x008fe200000006ff */
[----:B------:R-:W-:Y:S01]  /*68c0*/  FMUL.FTZ R4, R20, -1.4426950216293334961 ;  /* 0xbfb8aa3b14047820 */ /* 0x000fe20000410000 */
[----:B------:R-:W-:-:S02]  /*68d0*/  SHF.L.U32 R33, R30, 0x10, RZ ;  /* 0x000000101e217819 */ /* 0x000fc400000006ff */
[----:B------:R-:W-:Y:S01]  /*68e0*/  SHF.L.U32 R8, R8, 0x10, RZ ;  /* 0x0000001008087819 */ /* 0x000fe200000006ff */
[----:B------:R2:W3:Y:S01]  /*68f0*/  MUFU.EX2 R28, R26 ;  /* 0x0000001a001c7308 */ /* 0x0004e20000000800 */
[----:B0-----:R-:W-:Y:S01]  /*6900*/  SHF.L.U32 R29, R7, 0x10, RZ ;  /* 0x00000010071d7819 */ /* 0x001fe200000006ff */
[----:B------:R-:W-:Y:S01]  /*6910*/  FMUL.FTZ R5, R23, -1.4426950216293334961 ;  /* 0xbfb8aa3b17057820 */ /* 0x000fe20000410000 */
[----:B------:R-:W-:Y:S01]  /*6920*/  FMUL.FTZ R50, R33, -1.4426950216293334961 ;  /* 0xbfb8aa3b21327820 */ /* 0x000fe20000410000 */
[----:B----4-:R-:W-:Y:S02]  /*6930*/  FADD.FTZ R25, R25, 1 ;  /* 0x3f80000019197421 */ /* 0x010fe40000010000 */
[----:B------:R-:W-:Y:S02]  /*6940*/  FMUL.FTZ R30, R29, -1.4426950216293334961 ;  /* 0xbfb8aa3b1d1e7820 */ /* 0x000fe40000410000 */
[----:B------:R0:W4:Y:S01]  /*6950*/  MUFU.EX2 R3, R2 ;  /* 0x0000000200037308 */ /* 0x0001220000000800 */
[----:B--2---:R-:W-:Y:S01]  /*6960*/  SHF.L.U32 R26, R6, 0x10, RZ ;  /* 0x00000010061a7819 */ /* 0x004fe200000006ff */
[----:B-1----:R-:W-:-:S04]  /*6970*/  FADD.FTZ R32, R32, 1 ;  /* 0x3f80000020207421 */ /* 0x002fc80000010000 */
[----:B------:R-:W-:Y:S02]  /*6980*/  FMUL.FTZ R6, R26, -1.4426950216293334961 ;  /* 0xbfb8aa3b1a067820 */ /* 0x000fe40000410000 */
[----:B------:R-:W1:Y:S01]  /*6990*/  MUFU.EX2 R10, R10 ;  /* 0x0000000a000a7308 */ /* 0x000e620000000800 */
[----:B0-----:R-:W-:Y:S01]  /*69a0*/  FMUL.FTZ R2, R8, -1.4426950216293334961 ;  /* 0xbfb8aa3b08027820 */ /* 0x001fe20000410000 */
[----:B---3--:R-:W-:-:S06]  /*69b0*/  FADD.FTZ R28, R28, 1 ;  /* 0x3f8000001c1c7421 */ /* 0x008fcc0000010000 */
[----:B------:R-:W0:Y:S01]  /*69c0*/  MUFU.EX2 R12, R12 ;  /* 0x0000000c000c7308 */ /* 0x000e220000000800 */
[----:B----4-:R-:W-:-:S07]  /*69d0*/  FADD.FTZ R3, R3, 1 ;  /* 0x3f80000003037421 */ /* 0x010fce0000010000 */
[----:B------:R-:W2:Y:S01]  /*69e0*/  MUFU.EX2 R15, R15 ;  /* 0x0000000f000f7308 */ /* 0x000ea20000000800 */
[----:B-1----:R-:W-:-:S07]  /*69f0*/  FADD.FTZ R10, R10, 1 ;  /* 0x3f8000000a0a7421 */ /* 0x002fce0000010000 */
[----:B------:R-:W1:Y:S01]  /*6a00*/  MUFU.EX2 R4, R4 ;  /* 0x0000000400047308 */ /* 0x000e620000000800 */
[----:B0-----:R-:W-:-:S07]  /*6a10*/  FADD.FTZ R12, R12, 1 ;  /* 0x3f8000000c0c7421 */ /* 0x001fce0000010000 */
[----:B------:R-:W-:Y:S01]  /*6a20*/  MUFU.EX2 R5, R5 ;  /* 0x0000000500057308 */ /* 0x000fe20000000800 */
[----:B--2---:R-:W-:-:S07]  /*6a30*/  FADD.FTZ R15, R15, 1 ;  /* 0x3f8000000f0f7421 */ /* 0x004fce0000010000 */
[----:B------:R-:W0:Y:S01]  /*6a40*/  MUFU.EX2 R30, R30 ;  /* 0x0000001e001e7308 */ /* 0x000e220000000800 */
[----:B-1----:R-:W-:-:S07]  /*6a50*/  FADD.FTZ R4, R4, 1 ;  /* 0x3f80000004047421 */ /* 0x002fce0000010000 */
[----:B------:R-:W1:Y:S08]  /*6a60*/  MUFU.EX2 R50, R50 ;  /* 0x0000003200327308 */ /* 0x000e700000000800 */
[----:B------:R-:W2:Y:S01]  /*6a70*/  MUFU.EX2 R2, R2 ;  /* 0x0000000200027308 */ /* 0x000ea20000000800 */
[----:B0-----:R-:W-:-:S07]  /*6a80*/  FADD.FTZ R30, R30, 1 ;  /* 0x3f8000001e1e7421 */ /* 0x001fce0000010000 */
[----:B------:R-:W0:Y:S01]  /*6a90*/  MUFU.EX2 R11, R11 ;  /* 0x0000000b000b7308 */ /* 0x000e220000000800 */
[----:B-1----:R-:W-:-:S07]  /*6aa0*/  FADD.FTZ R50, R50, 1 ;  /* 0x3f80000032327421 */ /* 0x002fce0000010000 */
[----:B------:R1:W3:Y:S01]  /*6ab0*/  MUFU.EX2 R7, R6 ;  /* 0x0000000600077308 */ /* 0x0002e20000000800 */
[----:B--2---:R-:W-:-:S07]  /*6ac0*/  FADD.FTZ R2, R2, 1 ;  /* 0x3f80000002027421 */ /* 0x004fce0000010000 */
[----:B------:R3:W2:Y:S01]  /*6ad0*/  MUFU.RCP R52, R12 ;  /* 0x0000000c00347308 */ /* 0x0006a20000001000 */
[----:B-1----:R-:W-:Y:S01]  /*6ae0*/  FADD.FTZ R6, R5, 1 ;  /* 0x3f80000005067421 */ /* 0x002fe20000010000 */
[----:B0-----:R-:W-:-:S06]  /*6af0*/  FADD.FTZ R11, R11, 1 ;  /* 0x3f8000000b0b7421 */ /* 0x001fcc0000010000 */
[----:B------:R-:W-:Y:S01]  /*6b00*/  MUFU.RCP R73, R25 ;  /* 0x0000001900497308 */ /* 0x000fe20000001000 */
[----:B---3--:R-:W-:-:S07]  /*6b10*/  FADD.FTZ R12, R7, 1 ;  /* 0x3f800000070c7421 */ /* 0x008fce0000010000 */
[----:B------:R-:W-:Y:S01]  /*6b20*/  MUFU.RCP R10, R10 ;  /* 0x0000000a000a7308 */ /* 0x000fe20000001000 */
[----:B--2---:R-:W-:-:S04]  /*6b30*/  FMUL.FTZ R17, R17, R52 ;  /* 0x0000003411117220 */ /* 0x004fc80000410000 */
[----:B------:R-:W-:-:S03]  /*6b40*/  FMUL.FTZ R17, R17, R84 ;  /* 0x0000005411117220 */ /* 0x000fc60000410000 */
[----:B------:R-:W0:Y:S08]  /*6b50*/  MUFU.RCP R25, R4 ;  /* 0x0000000400197308 */ /* 0x000e300000001000 */
[----:B------:R-:W1:Y:S08]  /*6b60*/  MUFU.RCP R54, R22 ;  /* 0x0000001600367308 */ /* 0x000e700000001000 */
[----:B------:R-:W-:Y:S01]  /*6b70*/  MUFU.RCP R15, R15 ;  /* 0x0000000f000f7308 */ /* 0x000fe20000001000 */
[----:B0-----:R-:W-:-:S04]  /*6b80*/  FMUL.FTZ R20, R20, R25 ;  /* 0x0000001914147220 */ /* 0x001fc80000410000 */
[----:B------:R-:W-:-:S03]  /*6b90*/  FMUL.FTZ R20, R20, R59 ;  /* 0x0000003b14147220 */ /* 0x000fc60000410000 */
[----:B------:R0:W2:Y:S01]  /*6ba0*/  MUFU.RCP R69, R2 ;  /* 0x0000000200457308 */ /* 0x0000a20000001000 */
[----:B-1----:R-:W-:-:S04]  /*6bb0*/  FMUL.FTZ R21, R21, R54 ;  /* 0x0000003615157220 */ /* 0x002fc80000410000 */
[----:B------:R-:W-:-:S03]  /*6bc0*/  FMUL.FTZ R21, R21, R80 ;  /* 0x0000005015157220 */ /* 0x000fc60000410000 */
[----:B------:R-:W1:Y:S01]  /*6bd0*/  MUFU.RCP R22, R11 ;  /* 0x0000000b00167308 */ /* 0x000e620000001000 */
[----:B0-----:R-:W-:Y:S01]  /*6be0*/  FMUL.FTZ R2, R9, R10 ;  /* 0x0000000a09027220 */ /* 0x001fe20000410000 */
[----:B------:R-:W-:Y:S02]  /*6bf0*/  FMUL.FTZ R9, R24, R73 ;  /* 0x0000004918097220 */ /* 0x000fe40000410000 */
[----:B------:R-:W0:Y:S01]  /*6c00*/  LDC.64 R24, c[0x0][0x2c0] ;  /* 0x0000b000ff187b82 */ /* 0x000e220000000a00 */
[----:B------:R-:W-:Y:S01]  /*6c10*/  FMUL.FTZ R2, R2, R63 ;  /* 0x0000003f02027220 */ /* 0x000fe20000410000 */
[----:B------:R-:W-:Y:S02]  /*6c20*/  FMUL.FTZ R9, R9, R78 ;  /* 0x0000004e09097220 */ /* 0x000fe40000410000 */
[----:B------:R3:W4:Y:S01]  /*6c30*/  MUFU.RCP R71, R3 ;  /* 0x0000000300477308 */ /* 0x0007220000001000 */
[----:B--2---:R-:W-:-:S04]  /*6c40*/  FMUL.FTZ R8, R8, R69 ;  /* 0x0000004508087220 */ /* 0x004fc80000410000 */
[----:B------:R-:W-:-:S03]  /*6c50*/  FMUL.FTZ R8, R8, R65 ;  /* 0x0000004108087220 */ /* 0x000fc60000410000 */
[----:B------:R-:W2:Y:S01]  /*6c60*/  MUFU.RCP R19, R19 ;  /* 0x0000001300137308 */ /* 0x000ea20000001000 */
[----:B---3--:R-:W-:Y:S01]  /*6c70*/  FMUL.FTZ R3, R14, R15 ;  /* 0x0000000f0e037220 */ /* 0x008fe20000410000 */
[----:B-1----:R-:W-:-:S03]  /*6c80*/  FMUL.FTZ R4, R13, R22 ;  /* 0x000000160d047220 */ /* 0x002fc60000410000 */
[----:B------:R-:W-:Y:S01]  /*6c90*/  FMUL.FTZ R3, R3, R88 ;  /* 0x0000005803037220 */ /* 0x000fe20000410000 */
[----:B------:R-:W-:Y:S02]  /*6ca0*/  FMUL.FTZ R4, R4, R61 ;  /* 0x0000003d04047220 */ /* 0x000fe40000410000 */
[----:B------:R-:W1:Y:S01]  /*6cb0*/  MUFU.RCP R28, R28 ;  /* 0x0000001c001c7308 */ /* 0x000e620000001000 */
[----:B----4-:R-:W-:Y:S01]  /*6cc0*/  FMUL.FTZ R5, R16, R71 ;  /* 0x0000004710057220 */ /* 0x010fe20000410000 */
[----:B------:R-:W-:-:S03]  /*6cd0*/  F2FP.BF16.F32.PACK_AB R16, R8, R3 ;  /* 0x000000030810723e */ /* 0x000fc600000010ff */
[----:B------:R-:W-:-:S03]  /*6ce0*/  FMUL.FTZ R5, R5, R86 ;  /* 0x0000005605057220 */ /* 0x000fc60000410000 */
[----:B------:R-:W3:Y:S01]  /*6cf0*/  MUFU.RCP R32, R32 ;  /* 0x0000002000207308 */ /* 0x000ee20000001000 */
[----:B--2---:R-:W-:Y:S01]  /*6d00*/  FMUL.FTZ R7, R18, R19 ;  /* 0x0000001312077220 */ /* 0x004fe20000410000 */
[----:B------:R-:W-:Y:S02]  /*6d10*/  F2FP.BF16.F32.PACK_AB R18, R4, R17 ;  /* 0x000000110412723e */ /* 0x000fe400000010ff */
[----:B------:R-:W-:Y:S01]  /*6d20*/  F2FP.BF16.F32.PACK_AB R17, R2, R5 ;  /* 0x000000050211723e */ /* 0x000fe200000010ff */
[----:B------:R-:W-:Y:S01]  /*6d30*/  FMUL.FTZ R7, R7, R82 ;  /* 0x0000005207077220 */ /* 0x000fe20000410000 */
[----:B0-----:R-:W-:Y:S02]  /*6d40*/  IMAD R2, R45, R24, RZ ;  /* 0x000000182d027224 */ /* 0x001fe400078e02ff */
[----:B------:R-:W0:Y:S01]  /*6d50*/  MUFU.RCP R6, R6 ;  /* 0x0000000600067308 */ /* 0x000e220000001000 */
[----:B-1----:R-:W-:Y:S01]  /*6d60*/  FMUL.FTZ R10, R27, R28 ;  /* 0x0000001c1b0a7220 */ /* 0x002fe20000410000 */
[----:B------:R-:W-:Y:S01]  /*6d70*/  F2FP.BF16.F32.PACK_AB R19, R20, R7 ;  /* 0x000000071413723e */ /* 0x000fe200000010ff */
[----:B------:R-:W-:Y:S01]  /*6d80*/  BAR.SYNC.DEFER_BLOCKING 0x0 ;  /* 0x0000000000007b1d */ /* 0x000fe20000010000 */
[----:B------:R-:W-:-:S02]  /*6d90*/  IMAD R5, R44, R25, R2 ;  /* 0x000000192c057224 */ /* 0x000fc400078e0202 */
[----:B------:R-:W-:Y:S01]  /*6da0*/  FMUL.FTZ R10, R10, R51 ;  /* 0x000000330a0a7220 */ /* 0x000fe20000410000 */
[----:B------:R-:W-:Y:S02]  /*6db0*/  IMAD.WIDE.U32 R2, R44, R24, UR6 ;  /* 0x000000062c027e25 */ /* 0x000fe4000f8e0018 */
[----:B------:R3:W1:Y:S01]  /*6dc0*/  MUFU.RCP R75, R12 ;  /* 0x0000000c004b7308 */ /* 0x0006620000001000 */
[----:B------:R-:W-:Y:S02]  /*6dd0*/  ULDC.64 UR6, c[0x0][0x2c8] ;  /* 0x0000b20000067ab9 */ /* 0x000fe40000000a00 */
[----:B------:R-:W-:Y:S01]  /*6de0*/  IADD3 R3, R3, R5, RZ ;  /* 0x0000000503037210 */ /* 0x000fe20007ffe0ff */
[----:B------:R-:W-:-:S04]  /*6df0*/  IMAD R4, R48, UR6, RZ ;  /* 0x0000000630047c24 */ /* 0x000fc8000f8e02ff */
[----:B------:R-:W-:Y:S01]  /*6e00*/  IMAD R5, R49, UR7, R4 ;  /* 0x0000000731057c24 */ /* 0x000fe2000f8e0204 */
[----:B------:R-:W2:Y:S01]  /*6e10*/  MUFU.RCP R30, R30 ;  /* 0x0000001e001e7308 */ /* 0x000ea20000001000 */
[----:B---3--:R-:W-:Y:S01]  /*6e20*/  FMUL.FTZ R12, R31, R32 ;  /* 0x000000201f0c7220 */ /* 0x008fe20000410000 */
[----:B0-----:R-:W-:Y:S01]  /*6e30*/  FMUL.FTZ R6, R23, R6 ;  /* 0x0000000617067220 */ /* 0x001fe20000410000 */
[----:B------:R-:W-:Y:S01]  /*6e40*/  IMAD.WIDE.U32 R2, R49, UR6, R2 ;  /* 0x0000000631027c25 */ /* 0x000fe2000f8e0002 */
[----:B------:R-:W-:-:S03]  /*6e50*/  ULDC.64 UR6, c[0x0][0x320] ;  /* 0x0000c80000067ab9 */ /* 0x000fc60000000a00 */
[----:B------:R-:W-:Y:S01]  /*6e60*/  FMUL.FTZ R12, R12, R53 ;  /* 0x000000350c0c7220 */ /* 0x000fe20000410000 */
[----:B------:R-:W-:Y:S01]  /*6e70*/  FMUL.FTZ R6, R6, R57 ;  /* 0x0000003906067220 */ /* 0x000fe20000410000 */
[----:B------:R-:W0:Y:S01]  /*6e80*/  MUFU.RCP R50, R50 ;  /* 0x0000003200327308 */ /* 0x000e220000001000 */
[----:B-1----:R-:W-:Y:S01]  /*6e90*/  FMUL.FTZ R26, R26, R75 ;  /* 0x0000004b1a1a7220 */ /* 0x002fe20000410000 */
[----:B------:R-:W-:Y:S02]  /*6ea0*/  STS.128 [R56], R16 ;  /* 0x0000001038007388 */ /* 0x000fe40000000c00 */
[----:B------:R-:W-:Y:S01]  /*6eb0*/  F2FP.BF16.F32.PACK_AB R8, R6, R21 ;  /* 0x000000150608723e */ /* 0x000fe200000010ff */
[----:B------:R-:W-:Y:S01]  /*6ec0*/  FMUL.FTZ R26, R26, R55 ;  /* 0x000000371a1a7220 */ /* 0x000fe20000410000 */
[----:B------:R-:W1:Y:S01]  /*6ed0*/  LDC R6, c[0x0][0x224] ;  /* 0x00008900ff067b82 */ /* 0x000e620000000800 */
[----:B------:R-:W-:Y:S01]  /*6ee0*/  IADD3 R3, R3, R5, RZ ;  /* 0x0000000503037210 */ /* 0x000fe20007ffe0ff */
[----:B--2---:R-:W-:-:S02]  /*6ef0*/  FMUL.FTZ R29, R29, R30 ;  /* 0x0000001e1d1d7220 */ /* 0x004fc40000410000 */
[----:B------:R-:W-:Y:S02]  /*6f00*/  F2FP.BF16.F32.PACK_AB R9, R26, R9 ;  /* 0x000000091a09723e */ /* 0x000fe400000010ff */
[----:B------:R-:W-:Y:S01]  /*6f10*/  LEA R4, P0, R2, UR6, 0x1 ;  /* 0x0000000602047c11 */ /* 0x000fe2000f8008ff */
[----:B------:R-:W-:-:S03]  /*6f20*/  FMUL.FTZ R29, R29, R74 ;  /* 0x0000004a1d1d7220 */ /* 0x000fc60000410000 */
[----:B------:R-:W-:Y:S01]  /*6f30*/  LEA.HI.X R5, R2, UR7, R3, 0x1, P0 ;  /* 0x0000000702057c11 */ /* 0x000fe200080f0c03 */
[----:B0-----:R-:W-:Y:S01]  /*6f40*/  FMUL.FTZ R33, R33, R50 ;  /* 0x0000003221217220 */ /* 0x001fe20000410000 */
[----:B------:R-:W-:-:S03]  /*6f50*/  F2FP.BF16.F32.PACK_AB R10, R29, R10 ;  /* 0x0000000a1d0a723e */ /* 0x000fc600000010ff */
[----:B------:R-:W-:Y:S01]  /*6f60*/  FMUL.FTZ R33, R33, R76 ;  /* 0x0000004c21217220 */ /* 0x000fe20000410000 */
[----:B------:R-:W-:-:S04]  /*6f70*/  IMAD.WIDE R2, R41, 0x10, R4 ;  /* 0x0000001029027825 */ /* 0x000fc800078e0204 */
[----:B------:R-:W-:Y:S02]  /*6f80*/  F2FP.BF16.F32.PACK_AB R11, R33, R12 ;  /* 0x0000000c210b723e */ /* 0x000fe400000010ff */
[----:B-1----:R-:W-:-:S03]  /*6f90*/  ISETP.LE.AND P0, PT, R6, UR4, PT ;  /* 0x0000000406007c0c */ /* 0x002fc6000bf03270 */
[----:B------:R-:W-:Y:S01]  /*6fa0*/  STS.128 [R56+0x10], R8 ;  /* 0x0000100838007388 */ /* 0x000fe20000000c00 */
[----:B------:R-:W-:-:S03]  /*6fb0*/  NOP ;  /* 0x0000000000007918 */ /* 0x000fc60000000000 */
[----:B------:R-:W0:Y:S04]  /*6fc0*/  LDS.128 R12, [R67] ;  /* 0x00000000430c7984 */ /* 0x000e280000000c00 */
[----:B------:R-:W1:Y:S04]  /*6fd0*/  LDS.128 R20, [R67+0x200] ;  /* 0x0002000043147984 */ /* 0x000e680000000c00 */
[----:B0-----:R0:W-:Y:S04]  /*6fe0*/  STG.E.128 desc[UR8][R2.64], R12 ;  /* 0x0000000c02007986 */ /* 0x0011e8000c101d08 */
[----:B-1----:R0:W-:Y:S01]  /*6ff0*/  STG.E.128 desc[UR8][R2.64+0x200], R20 ;  /* 0x0002001402007986 */ /* 0x0021e2000c101d08 */
[----:B------:R-:W-:Y:S05]  /*7000*/  @!P0 BRA `(.L_x_1986) ;  /* 0xffffff9400c08947 */ /* 0x000fea000383ffff */
[----:B------:R-:W-:Y:S05]  /*7010*/  EXIT ;  /* 0x000000000000794d */ /* 0x000fea0003800000 */
.L_x_1987:
        /* <DEDUP_REMOVED lines=14> */
.L_x_5207:


//--------------------- .text._Z25selective_scan_fwd_kernelI32Selective_Scan_fwd_kernel_traitsILi32ELi8ELi1ELb0ELb0ELb0ELb0EN3c108BFloat16ENS1_7complexIfEEEEv13SSMParamsBase --------------------------
	.section	.text._Z25selective_scan_fwd_kernelI32Selective_Scan_fwd_kernel_traitsILi32ELi8ELi1ELb0ELb0ELb0ELb0EN3c108BFloat16ENS1_7complexIfEEEEv13SSMParamsBase,"ax",@progbits
	.align	128
        .global         _Z25selective_scan_fwd_kernelI32Selective_Scan_fwd_kernel_traitsILi32ELi8ELi1ELb0ELb0ELb0ELb0EN3c108BFloat16ENS1_7complexIfEEEEv13SSMParamsBase
        .type           _Z25selective_scan_fwd_kernelI32Selective_Scan_fwd_kernel_traitsILi32ELi8ELi1ELb0ELb0ELb0ELb0EN3c108BFloat16ENS1_7complexIfEEEEv13SSMParamsBase,@function
        .size           _Z25selective_scan_fwd_kernelI32Selective_Scan_fwd_kernel_traitsILi32ELi8ELi1ELb0ELb0ELb0ELb0EN3c108BFloat16ENS1_7complexIfEEEEv13SSMParamsBase,(.L_x_5208 - _Z25selective_scan_fwd_kernelI32Selective_Scan_fwd_kernel_traitsILi32ELi8ELi1ELb0ELb0ELb0ELb0EN3c108BFloat16ENS1_7complexIfEEEEv13SSMParamsBase)
        .other          _Z25selective_scan_fwd_kernelI32Selective_Scan_fwd_kernel_traitsILi32ELi8ELi1ELb0ELb0ELb0ELb0EN3c108BFloat16ENS1_7complexIfEEEEv13SSMParamsBase,@"STO_CUDA_ENTRY STV_DEFAULT"
_Z25selective_scan_fwd_kernelI32Selective_Scan_fwd_kernel_traitsILi32ELi8ELi1ELb0ELb0ELb0ELb0EN3c108BFloat16ENS1_7complexIfEEEEv13SSMParamsBase:
.text._Z25selective_scan_fwd_kernelI32Selective_Scan_fwd_kernel_traitsILi32ELi8ELi1ELb0ELb0ELb0ELb0EN3c108BFloat16ENS1_7complexIfEEEEv13SSMParamsBase:
[----:B------:R-:W-:Y:S08]  /*0000*/  LDC R1, c[0x0][0x28] ;  /* 0x00000a00ff017b82 */ /* 0x000ff00000000800 */
[----:B------:R-:W0:Y:S01]  /*0010*/  LDC.64 R4, c[0x0][0x300] ;  /* 0x0000c000ff047b82 */ /* 0x000e220000000a00 */
[----:B------:R-:W-:Y:S01]  /*0020*/  CS2R R30, SRZ ;  /* 0x00000000001e7805 */ /* 0x000fe2000001ff00 */
[----:B------:R-:W-:-:S06]  /*0030*/  ULDC.64 UR8, c[0x0][0x208] ;  /* 0x0000820000087ab9 */ /* 0x000fcc0000000a00 */
[----:B------:R-:W1:Y:S08]  /*0040*/  S2UR UR4, SR_CTAID.Y ;  /* 0x00000000000479c3 */ /* 0x000e700000002600 */
[----:B------:R-:W2:Y:S01]  /*0050*/  LDC.64 R2, c[0x0][0x2e8] ;  /* 0x0000ba00ff027b82 */ /* 0x000ea20000000a00 */
[----:B0-----:R-:W-:-:S07]  /*0060*/  ISETP.NE.U32.AND P1, PT, R4, RZ, PT ;  /* 0x000000ff0400720c */ /* 0x001fce0003f25070 */
[----:B------:R-:W0:Y:S01]  /*0070*/  LDC R0, c[0x0][0x224] ;  /* 0x00008900ff007b82 */ /* 0x000e220000000800 */
[----:B------:R-:W-:Y:S02]  /*0080*/  ISETP.NE.AND.EX P1, PT, R5, RZ, PT, P1 ;  /* 0x000000ff0500720c */ /* 0x000fe40003f25310 */
[----:B-1----:R-:W-:-:S04]  /*0090*/  MOV R28, UR4 ;  /* 0x00000004001c7c02 */ /* 0x002fc80008000f00 */
[----:B------:R-:W-:Y:S02]  /*00a0*/  SHF.R.S32.HI R29, RZ, 0x1f, R28 ;  /* 0x0000001fff1d7819 */ /* 0x000fe4000001141c */
[----:B--2---:R-:W-:-:S05]  /*00b0*/  ISETP.NE.U32.AND P0, PT, R2, RZ, PT ;  /* 0x000000ff0200720c */ /* 0x004fca0003f05070 */
[C---:B------:R-:W-:Y:S02]  /*00c0*/  @P1 LEA R4, P3, R28.reuse, R4, 0x2 ;  /* 0x000000041c041211 */ /* 0x040fe400078610ff */
[----:B------:R-:W-:Y:S02]  /*00d0*/  ISETP.NE.AND.EX P0, PT, R3, RZ, PT, P0 ;  /* 0x000000ff0300720c */ /* 0x000fe40003f05300 */
[----:B------:R-:W-:-:S05]  /*00e0*/  @P1 LEA.HI.X R5, R28, R5, R29, 0x2, P3 ;  /* 0x000000051c051211 */ /* 0x000fca00018f141d */
[----:B------:R1:W5:Y:S06]  /*00f0*/  @P1 LDG.E R31, desc[UR8][R4.64] ;  /* 0x00000008041f1981 */ /* 0x00036c000c1e1900 */
[----:B------:R-:W-:-:S04]  /*0100*/  @P0 LEA R2, P2, R28, R2, 0x2 ;  /* 0x000000021c020211 */ /* 0x000fc800078410ff */
[----:B------:R-:W-:-:S05]  /*0110*/  @P0 LEA.HI.X R3, R28, R3, R29, 0x2, P2 ;  /* 0x000000031c030211 */ /* 0x000fca00010f141d */
[----:B------:R1:W5:Y:S01]  /*0120*/  @P0 LDG.E R30, desc[UR8][R2.64] ;  /* 0x00000008021e0981 */ /* 0x000362000c1e1900 */
[----:B0-----:R-:W-:-:S13]  /*0130*/  ISETP.GE.AND P0, PT, R0, 0x1, PT ;  /* 0x000000010000780c */ /* 0x001fda0003f06270 */
[----:B-1----:R-:W-:Y:S05]  /*0140*/  @!P0 EXIT ;  /* 0x000000000000894d */ /* 0x002fea0003800000 */
[----:B------:R-:W0:Y:S01]  /*0150*/  S2UR UR10, SR_CTAID.X ;  /* 0x00000000000a79c3 */ /* 0x000e220000002500 */
[----:B------:R-:W1:Y:S01]  /*0160*/  S2R R95, SR_TID.X ;  /* 0x00000000005f7919 */ /* 0x000e620000002100 */
[----:B------:R-:W-:Y:S01]  /*0170*/  ULDC.64 UR4, c[0x0][0x288] ;  /* 0x0000a20000047ab9 */ /* 0x000fe20000000a00 */
[----:B------:R-:W-:Y:S01]  /*0180*/  ULDC.64 UR6, c[0x0][0x298] ;  /* 0x0000a60000067ab9 */ /* 0x000fe20000000a00 */
[C---:B------:R-:W-:Y:S01]  /*0190*/  IMAD R3, R29.reuse, UR4, RZ ;  /* 0x000000041d037c24 */ /* 0x040fe2000f8e02ff */
[----:B------:R-:W2:Y:S01]  /*01a0*/  S2R R34, SR_LANEID ;  /* 0x0000000000227919 */ /* 0x000ea20000000000 */
[----:B------:R-:W-:Y:S01]  /*01b0*/  IMAD R5, R29, UR6, RZ ;  /* 0x000000061d057c24 */ /* 0x000fe2000f8e02ff */
[----:B------:R-:W-:Y:S01]  /*01c0*/  HFMA2.MMA R35, -RZ, RZ, 0, 0 ;  /* 0x00000000ff237435 */ /* 0x000fe200000001ff */
[----:B------:R-:W3:Y:S01]  /*01d0*/  LDC.64 R10, c[0x0][0x280] ;  /* 0x0000a000ff0a7b82 */ /* 0x000ee20000000a00 */
[C---:B------:R-:W-:Y:S02]  /*01e0*/  IMAD R7, R28.reuse, UR5, R3 ;  /* 0x000000051c077c24 */ /* 0x040fe4000f8e0203 */
[----:B------:R-:W-:-:S02]  /*01f0*/  IMAD R9, R28, UR7, R5 ;  /* 0x000000071c097c24 */ /* 0x000fc4000f8e0205 */
[C---:B------:R-:W-:Y:S01]  /*0200*/  IMAD.WIDE.U32 R2, R28.reuse, UR4, RZ ;  /* 0x000000041c027c25 */ /* 0x040fe2000f8e00ff */
[----:B------:R-:W-:Y:S02]  /*0210*/  ULDC.64 UR4, c[0x0][0x2f0] ;  /* 0x0000bc0000047ab9 */ /* 0x000fe40000000a00 */
[----:B------:R-:W4:Y:S01]  /*0220*/  LDC.64 R12, c[0x0][0x290] ;  /* 0x0000a400ff0c7b82 */ /* 0x000f220000000a00 */
[----:B------:R-:W-:Y:S01]  /*0230*/  IMAD.WIDE.U32 R4, R28, UR6, RZ ;  /* 0x000000061c047c25 */ /* 0x000fe2000f8e00ff */
[----:B------:R-:W-:Y:S01]  /*0240*/  IADD3 R3, R3, R7, RZ ;  /* 0x0000000703037210 */ /* 0x000fe20007ffe0ff */
[----:B------:R-:W-:-:S03]  /*0250*/  ULDC.64 UR6, c[0x0][0x2f8] ;  /* 0x0000be0000067ab9 */ /* 0x000fc60000000a00 */
[----:B------:R-:W-:Y:S01]  /*0260*/  IADD3 R5, R5, R9, RZ ;  /* 0x0000000905057210 */ /* 0x000fe20007ffe0ff */
[----:B0-----:R-:W-:-:S06]  /*0270*/  USHF.R.S32.HI UR11, URZ, 0x1f, UR10 ;  /* 0x0000001f3f0b7899 */ /* 0x001fcc000801140a */
[C---:B---3--:R-:W-:Y:S01]  /*0280*/  IMAD R0, R10.reuse, UR11, RZ ;  /* 0x0000000b0a007c24 */ /* 0x048fe2000f8e02ff */
[C---:B-1----:R-:W-:Y:S01]  /*0290*/  LOP3.LUT R32, R95.reuse, 0x1f, RZ, 0xc0, !PT ;  /* 0x0000001f5f207812 */ /* 0x042fe200078ec0ff */
[----:B------:R-:W-:Y:S01]  /*02a0*/  IMAD.WIDE.U32 R2, R10, UR10, R2 ;  /* 0x0000000a0a027c25 */ /* 0x000fe2000f8e0002 */
[----:B------:R-:W-:-:S03]  /*02b0*/  SHF.L.U32 R43, R95, 0x3, RZ ;  /* 0x000000035f2b7819 */ /* 0x000fc600000006ff */
[----:B------:R-:W-:Y:S01]  /*02c0*/  IMAD R7, R11, UR10, R0 ;  /* 0x0000000a0b077c24 */ /* 0x000fe2000f8e0200 */
[----:B------:R-:W-:Y:S01]  /*02d0*/  LOP3.LUT R33, R32, 0xffffff00, R43, 0xf8, !PT ;  /* 0xffffff0020217812 */ /* 0x000fe200078ef82b */
[C---:B----4-:R-:W-:Y:S01]  /*02e0*/  IMAD R0, R12.reuse, UR11, RZ ;  /* 0x0000000b0c007c24 */ /* 0x050fe2000f8e02ff */
[----:B------:R-:W-:Y:S01]  /*02f0*/  IADD3 R37, R43, 0x1, RZ ;  /* 0x000000012b257810 */ /* 0x000fe20007ffe0ff */
[----:B------:R-:W-:Y:S01]  /*0300*/  IMAD.WIDE.U32 R4, R12, UR10, R4 ;  /* 0x0000000a0c047c25 */ /* 0x000fe2000f8e0004 */
[----:B------:R-:W-:Y:S02]  /*0310*/  SHF.R.S32.HI R36, RZ, 0x1f, R33 ;  /* 0x0000001fff247819 */ /* 0x000fe40000011421 */
[----:B------:R-:W-:Y:S01]  /*0320*/  IADD3 R17, P0, R33, R2, RZ ;  /* 0x0000000221117210 */ /* 0x000fe20007f1e0ff */
[----:B------:R-:W-:Y:S01]  /*0330*/  IMAD R9, R13, UR10, R0 ;  /* 0x0000000a0d097c24 */ /* 0x000fe2000f8e0200 */
[----:B------:R-:W-:Y:S02]  /*0340*/  IADD3 R23, P1, R33, R4, RZ ;  /* 0x0000000421177210 */ /* 0x000fe40007f3e0ff */
[----:B------:R-:W-:-:S02]  /*0350*/  IADD3.X R2, R36, R3, R7, P0, !PT ;  /* 0x0000000324027210 */ /* 0x000fc400007fe407 */
[----:B------:R-:W-:Y:S02]  /*0360*/  IADD3.X R4, R36, R5, R9, P1, !PT ;  /* 0x0000000524047210 */ /* 0x000fe40000ffe409 */
[----:B------:R-:W-:Y:S02]  /*0370*/  LEA R16, P0, R17, UR4, 0x1 ;  /* 0x0000000411107c11 */ /* 0x000fe4000f8008ff */
[----:B------:R-:W-:Y:S02]  /*0380*/  LEA R12, P1, R23, UR6, 0x1 ;  /* 0x00000006170c7c11 */ /* 0x000fe4000f8208ff */
[C---:B------:R-:W-:Y:S02]  /*0390*/  IADD3 R38, R43.reuse, 0x2, RZ ;  /* 0x000000022b267810 */ /* 0x040fe40007ffe0ff */
[C---:B------:R-:W-:Y:S02]  /*03a0*/  IADD3 R39, R43.reuse, 0x3, RZ ;  /* 0x000000032b277810 */ /* 0x040fe40007ffe0ff */
[----:B------:R-:W-:-:S02]  /*03b0*/  IADD3 R40, R43, 0x4, RZ ;  /* 0x000000042b287810 */ /* 0x000fc40007ffe0ff */
[C---:B------:R-:W-:Y:S02]  /*03c0*/  IADD3 R41, R43.reuse, 0x5, RZ ;  /* 0x000000052b297810 */ /* 0x040fe40007ffe0ff */
[----:B------:R-:W-:Y:S02]  /*03d0*/  IADD3 R42, R43, 0x6, RZ ;  /* 0x000000062b2a7810 */ /* 0x000fe40007ffe0ff */
[----:B------:R-:W-:Y:S02]  /*03e0*/  LEA.HI.X R17, R17, UR5, R2, 0x1, P0 ;  /* 0x0000000511117c11 */ /* 0x000fe400080f0c02 */
[----:B------:R-:W-:Y:S02]  /*03f0*/  LEA.HI.X R23, R23, UR7, R4, 0x1, P1 ;  /* 0x0000000717177c11 */ /* 0x000fe400088f0c04 */
[----:B------:R-:W-:Y:S02]  /*0400*/  IADD3 R43, R43, 0x7, RZ ;  /* 0x000000072b2b7810 */ /* 0x000fe40007ffe0ff */
[----:B--2---:R-:W-:-:S07]  /*0410*/  LOP3.LUT R44, R33, 0x60, RZ, 0xfc, !PT ;  /* 0x00000060212c7812 */ /* 0x004fce00078efcff */
.L_x_2008:
[----:B0-----:R-:W0:Y:S01]  /*0420*/  LDC R0, c[0x0][0x218] ;  /* 0x00008600ff007b82 */ /* 0x001e220000000800 */
[C---:B------:R-:W-:Y:S02]  /*0430*/  LOP3.LUT R9, R33.reuse, 0x20, RZ, 0xfc, !PT ;  /* 0x0000002021097812 */ /* 0x040fe400078efcff */
[----:B------:R-:W-:Y:S02]  /*0440*/  LOP3.LUT R11, R33, 0x40, RZ, 0xfc, !PT ;  /* 0x00000040210b7812 */ /* 0x000fe400078efcff */
[----:B------:R-:W-:Y:S02]  /*0450*/  PRMT R2, RZ, 0x7610, R2 ;  /* 0x00007610ff027816 */ /* 0x000fe40000000002 */
[----:B------:R-:W-:Y:S02]  /*0460*/  PRMT R4, RZ, 0x7610, R4 ;  /* 0x00007610ff047816 */ /* 0x000fe40000000004 */
[----:B------:R-:W-:Y:S02]  /*0470*/  PRMT R3, RZ, 0x7610, R3 ;  /* 0x00007610ff037816 */ /* 0x000fe40000000003 */
[----:B------:R-:W-:-:S02]  /*0480*/  PRMT R6, RZ, 0x7610, R6 ;  /* 0x00007610ff067816 */ /* 0x000fc40000000006 */
[C---:B------:R-:W-:Y:S02]  /*0490*/  LOP3.LUT R13, R33.reuse, 0x80, RZ, 0xfc, !PT ;  /* 0x00000080210d7812 */ /* 0x040fe400078efcff */
[C---:B------:R-:W-:Y:S02]  /*04a0*/  LOP3.LUT R15, R33.reuse, 0xa0, RZ, 0xfc, !PT ;  /* 0x000000a0210f7812 */ /* 0x040fe400078efcff */
[C---:B------:R-:W-:Y:S02]  /*04b0*/  LOP3.LUT R19, R33.reuse, 0xc0, RZ, 0xfc, !PT ;  /* 0x000000c021137812 */ /* 0x040fe400078efcff */
[----:B------:R-:W-:Y:S01]  /*04c0*/  LOP3.LUT R21, R33, 0xe0, RZ, 0xfc, !PT ;  /* 0x000000e021157812 */ /* 0x000fe200078efcff */
[----:B0-----:R-:W-:-:S05]  /*04d0*/  IMAD R0, R35, -0x100, R0 ;  /* 0xffffff0023007824 */ /* 0x001fca00078e0200 */
[-C--:B------:R-:W-:Y:S01]  /*04e0*/  ISETP.GE.AND P0, PT, R33, R0.reuse, PT ;  /* 0x000000002100720c */ /* 0x080fe20003f06270 */
[----:B------:R-:W-:Y:S01]  /*04f0*/  BAR.SYNC.DEFER_BLOCKING 0x0 ;  /* 0x0000000000007b1d */ /* 0x000fe20000010000 */
[-C--:B------:R-:W-:Y:S02]  /*0500*/  ISETP.GE.AND P1, PT, R9, R0.reuse, PT ;  /* 0x000000000900720c */ /* 0x080fe40003f26270 */
[-C--:B------:R-:W-:Y:S02]  /*0510*/  ISETP.GE.AND P2, PT, R11, R0.reuse, PT ;  /* 0x000000000b00720c */ /* 0x080fe40003f46270 */
[----:B------:R-:W-:Y:S02]  /*0520*/  ISETP.GE.AND P3, PT, R44, R0, PT ;  /* 0x000000002c00720c */ /* 0x000fe40003f66270 */
[----:B------:R-:W-:Y:S02]  /*0530*/  PRMT R5, RZ, 0x7610, R5 ;  /* 0x00007610ff057816 */ /* 0x000fe40000000005 */
[----:B------:R-:W-:-:S02]  /*0540*/  PRMT R8, RZ, 0x7610, R8 ;  /* 0x00007610ff087816 */ /* 0x000fc40000000008 */
        /* <DEDUP_REMOVED lines=13> */
[----:B------:R-:W4:Y:S01]  /*0620*/  @!P3 LDG.E.U16 R10, desc[UR8][R16.64+0x1c0] ;  /* 0x0001c008100ab981 */ /* 0x000f22000c1e1500 */
[----:B------:R-:W0:Y:S01]  /*0630*/  S2UR UR5, SR_CgaCtaId ;  /* 0x00000000000579c3 */ /* 0x000e220000008800 */
[-C--:B------:R-:W-:Y:S01]  /*0640*/  ISETP.GE.AND P4, PT, R11, R0.reuse, PT ;  /* 0x000000000b00720c */ /* 0x080fe20003f86270 */
[----:B------:R-:W-:Y:S01]  /*0650*/  UMOV UR4, 0x400 ;  /* 0x0000040000047882 */ /* 0x000fe20000000000 */
[----:B------:R-:W-:-:S02]  /*0660*/  ISETP.GE.AND P2, PT, R13, R0, PT ;  /* 0x000000000d00720c */ /* 0x000fc40003f46270 */
[C---:B------:R-:W-:Y:S02]  /*0670*/  IADD3 R11, R34.reuse, 0x20, RZ ;  /* 0x00000020220b7810 */ /* 0x040fe40007ffe0ff */
[-C--:B------:R-:W-:Y:S02]  /*0680*/  ISETP.GE.AND P1, PT, R15, R0.reuse, PT ;  /* 0x000000000f00720c */ /* 0x080fe40003f26270 */
[C---:B------:R-:W-:Y:S02]  /*0690*/  IADD3 R13, R34.reuse, 0x40, RZ ;  /* 0x00000040220d7810 */ /* 0x040fe40007ffe0ff */
[C---:B------:R-:W-:Y:S02]  /*06a0*/  IADD3 R15, R34.reuse, 0x60, RZ ;  /* 0x00000060220f7810 */ /* 0x040fe40007ffe0ff */
[----:B------:R-:W-:Y:S02]  /*06b0*/  ISETP.GE.AND P6, PT, R9, R0, PT ;  /* 0x000000000900720c */ /* 0x000fe40003fc6270 */
[----:B------:R-:W-:-:S02]  /*06c0*/  LEA.HI.SX32 R9, R34, R34, 0x1b ;  /* 0x0000002222097211 */ /* 0x000fc400078fdaff */
[-C--:B------:R-:W-:Y:S02]  /*06d0*/  LEA.HI.SX32 R11, R11, R34.reuse, 0x1b ;  /* 0x000000220b0b7211 */ /* 0x080fe400078fdaff */
[-C--:B------:R-:W-:Y:S02]  /*06e0*/  LEA.HI.SX32 R13, R13, R34.reuse, 0x1b ;  /* 0x000000220d0d7211 */ /* 0x080fe400078fdaff */
[----:B------:R-:W-:Y:S02]  /*06f0*/  LEA.HI.SX32 R15, R15, R34, 0x1b ;  /* 0x000000220f0f7211 */ /* 0x000fe400078fdaff */
[-C--:B------:R-:W-:Y:S01]  /*0700*/  ISETP.GE.AND P0, PT, R19, R0.reuse, PT ;  /* 0x000000001300720c */ /* 0x080fe20003f06270 */
[----:B0-----:R-:W-:Y:S01]  /*0710*/  ULEA UR5, UR5, UR4, 0x18 ;  /* 0x0000000405057291 */ /* 0x001fe2000f8ec03f */
[----:B------:R-:W-:Y:S02]  /*0720*/  IADD3 R19, R34, 0xe0, RZ ;  /* 0x000000e022137810 */ /* 0x000fe40007ffe0ff */
[----:B------:R-:W-:-:S02]  /*0730*/  ISETP.GE.AND P5, PT, R33, R0, PT ;  /* 0x000000002100720c */ /* 0x000fc40003fa6270 */
[----:B------:R-:W-:Y:S02]  /*0740*/  LEA.HI.SX32 R19, R19, R34, 0x1b ;  /* 0x0000002213137211 */ /* 0x000fe400078fdaff */
[----:B------:R-:W-:Y:S02]  /*0750*/  LEA R9, R9, UR5, 0x1 ;  /* 0x0000000509097c11 */ /* 0x000fe4000f8e08ff */
[----:B------:R-:W-:Y:S02]  /*0760*/  LEA R45, R11, UR5, 0x1 ;  /* 0x000000050b2d7c11 */ /* 0x000fe4000f8e08ff */
[----:B------:R-:W-:Y:S02]  /*0770*/  LEA R46, R13, UR5, 0x1 ;  /* 0x000000050d2e7c11 */ /* 0x000fe4000f8e08ff */
[----:B------:R-:W-:Y:S02]  /*0780*/  IADD3 R11, R34, 0x80, RZ ;  /* 0x00000080220b7810 */ /* 0x000fe40007ffe0ff */
[----:B------:R-:W-:-:S02]  /*0790*/  LEA R47, R15, UR5, 0x1 ;  /* 0x000000050f2f7c11 */ /* 0x000fc4000f8e08ff */
[C---:B------:R-:W-:Y:S02]  /*07a0*/  IADD3 R13, R34.reuse, 0xa0, RZ ;  /* 0x000000a0220d7810 */ /* 0x040fe40007ffe0ff */
[----:B------:R-:W-:Y:S02]  /*07b0*/  IADD3 R15, R34, 0xc0, RZ ;  /* 0x000000c0220f7810 */ /* 0x000fe40007ffe0ff */
[-C--:B------:R-:W-:Y:S02]  /*07c0*/  LEA.HI.SX32 R11, R11, R34.reuse, 0x1b ;  /* 0x000000220b0b7211 */ /* 0x080fe400078fdaff */
[-C--:B------:R-:W-:Y:S02]  /*07d0*/  LEA.HI.SX32 R13, R13, R34.reuse, 0x1b ;  /* 0x000000220d0d7211 */ /* 0x080fe400078fdaff */
[----:B------:R-:W-:Y:S02]  /*07e0*/  LEA.HI.SX32 R15, R15, R34, 0x1b ;  /* 0x000000220f0f7211 */ /* 0x000fe400078fdaff */
[----:B------:R-:W-:-:S02]  /*07f0*/  LEA R48, R11, UR5, 0x1 ;  /* 0x000000050b307c11 */ /* 0x000fc4000f8e08ff */
[----:B------:R-:W-:Y:S02]  /*0800*/  LEA R49, R13, UR5, 0x1 ;  /* 0x000000050d317c11 */ /* 0x000fe4000f8e08ff */
[----:B------:R-:W-:Y:S02]  /*0810*/  LEA R50, R15, UR5, 0x1 ;  /* 0x000000050f327c11 */ /* 0x000fe4000f8e08ff */
[----:B------:R-:W-:Y:S02]  /*0820*/  LEA R51, R19, UR5, 0x1 ;  /* 0x0000000513337c11 */ /* 0x000fe4000f8e08ff */
[----:B------:R-:W-:Y:S02]  /*0830*/  ISETP.GE.AND P3, PT, R44, R0, PT ;  /* 0x000000002c00720c */ /* 0x000fe40003f66270 */
[----:B------:R-:W-:Y:S02]  /*0840*/  PRMT R11, RZ, 0x7610, R11 ;  /* 0x00007610ff0b7816 */ /* 0x000fe4000000000b */
[----:B------:R-:W-:Y:S01]  /*0850*/  PRMT R13, RZ, 0x7610, R13 ;  /* 0x00007610ff0d7816 */ /* 0x000fe2000000000d */
[----:B--2---:R0:W-:Y:S04]  /*0860*/  STS.U16 [R9], R2 ;  /* 0x0000000209007388 */ /* 0x0041e80000000400 */
[----:B---3--:R-:W-:Y:S04]  /*0870*/  STS.U16 [R45+0x40], R4 ;  /* 0x000040042d007388 */ /* 0x008fe80000000400 */
[----:B----4-:R1:W-:Y:S01]  /*0880*/  STS.U16 [R46+0x80], R3 ;  /* 0x000080032e007388 */ /* 0x0103e20000000400 */
[----:B0-----:R-:W-:-:S03]  /*0890*/  SHF.L.U32 R2, R34, 0x3, RZ ;  /* 0x0000000322027819 */ /* 0x001fc600000006ff */
[----:B------:R0:W-:Y:S01]  /*08a0*/  STS.U16 [R47+0xc0], R6 ;  /* 0x0000c0062f007388 */ /* 0x0001e20000000400 */
[----:B------:R-:W-:-:S03]  /*08b0*/  LEA.HI.SX32 R52, R2, R2, 0x1b ;  /* 0x0000000202347211 */ /* 0x000fc600078fdaff */
[----:B------:R-:W-:Y:S01]  /*08c0*/  STS.U16 [R48+0x100], R5 ;  /* 0x0001000530007388 */ /* 0x000fe20000000400 */
[----:B------:R-:W-:Y:S02]  /*08d0*/  MOV R2, R12 ;  /* 0x0000000c00027202 */ /* 0x000fe40000000f00 */
[----:B------:R-:W-:Y:S01]  /*08e0*/  LEA R52, R52, UR5, 0x1 ;  /* 0x0000000534347c11 */ /* 0x000fe2000f8e08ff */
[----:B------:R-:W-:Y:S01]  /*08f0*/  STS.U16 [R49+0x140], R8 ;  /* 0x0001400831007388 */ /* 0x000fe20000000400 */
[----:B-1----:R-:W-:Y:S02]  /*0900*/  MOV R3, R23 ;  /* 0x0000001700037202 */ /* 0x002fe40000000f00 */
[----:B0-----:R-:W-:Y:S01]  /*0910*/  PRMT R6, RZ, 0x7610, R6 ;  /* 0x00007610ff067816 */ /* 0x001fe20000000006 */
[----:B------:R0:W-:Y:S04]  /*0920*/  STS.U16 [R50+0x180], R7 ;  /* 0x0001800732007388 */ /* 0x0001e80000000400 */
[----:B------:R1:W-:Y:S01]  /*0930*/  STS.U16 [R51+0x1c0], R10 ;  /* 0x0001c00a33007388 */ /* 0x0003e20000000400 */
[----:B------:R-:W-:-:S03]  /*0940*/  NOP ;  /* 0x0000000000007918 */ /* 0x000fc60000000000 */
[----:B------:R-:W2:Y:S04]  /*0950*/  LDS.U16 R15, [R52] ;  /* 0x00000000340f7984 */ /* 0x000ea80000000400 */
[----:B------:R-:W3:Y:S04]  /*0960*/  LDS.U16 R19, [R52+0x2] ;  /* 0x0000020034137984 */ /* 0x000ee80000000400 */
[----:B------:R-:W4:Y:S04]  /*0970*/  LDS.U16 R5, [R52+0x4] ;  /* 0x0000040034057984 */ /* 0x000f280000000400 */
[----:B------:R-:W4:Y:S04]  /*0980*/  LDS.U16 R23, [R52+0x6] ;  /* 0x0000060034177984 */ /* 0x000f280000000400 */
[----:B------:R-:W-:Y:S04]  /*0990*/  LDS.U16 R25, [R52+0x8] ;  /* 0x0000080034197984 */ /* 0x000fe80000000400 */
[----:B------:R-:W-:Y:S04]  /*09a0*/  LDS.U16 R27, [R52+0xa] ;  /* 0x00000a00341b7984 */ /* 0x000fe80000000400 */
[----:B------:R-:W-:Y:S04]  /*09b0*/  LDS.U16 R69, [R52+0xc] ;  /* 0x00000c0034457984 */ /* 0x000fe80000000400 */
[----:B------:R-:W-:Y:S01]  /*09c0*/  LDS.U16 R71, [R52+0xe] ;  /* 0x00000e0034477984 */ /* 0x000fe20000000400 */
[----:B------:R-:W-:Y:S01]  /*09d0*/  BAR.SYNC.DEFER_BLOCKING 0x0 ;  /* 0x0000000000007b1d */ /* 0x000fe20000010000 */
[----:B------:R-:W-:-:S02]  /*09e0*/  PRMT R4, RZ, 0x7610, R4 ;  /* 0x00007610ff047816 */ /* 0x000fc40000000004 */
[----:B0-----:R-:W-:Y:S02]  /*09f0*/  PRMT R7, RZ, 0x7610, R7 ;  /* 0x00007610ff077816 */ /* 0x001fe40000000007 */
[----:B------:R-:W-:Y:S02]  /*0a00*/  PRMT R8, RZ, 0x7610, R8 ;  /* 0x00007610ff087816 */ /* 0x000fe40000000008 */
[----:B-1----:R-:W-:Y:S02]  /*0a10*/  PRMT R10, RZ, 0x7610, R10 ;  /* 0x00007610ff0a7816 */ /* 0x002fe4000000000a */
[----:B------:R-:W-:Y:S01]  /*0a20*/  PRMT R12, RZ, 0x7610, R12 ;  /* 0x00007610ff0c7816 */ /* 0x000fe2000000000c */
[----:B------:R-:W4:Y:S01]  /*0a30*/  @!P6 LDG.E.U16 R6, desc[UR8][R2.64+0x40] ;  /* 0x000040080206e981 */ /* 0x000f22000c1e1500 */
[----:B------:R-:W-:-:S03]  /*0a40*/  ISETP.GE.AND P6, PT, R21, R0, PT ;  /* 0x000000001500720c */ /* 0x000fc60003fc6270 */
[----:B------:R-:W4:Y:S04]  /*0a50*/  @!P5 LDG.E.U16 R4, desc[UR8][R2.64] ;  /* 0x000000080204d981 */ /* 0x000f28000c1e1500 */
[----:B------:R-:W4:Y:S04]  /*0a60*/  @!P4 LDG.E.U16 R7, desc[UR8][R2.64+0x80] ;  /* 0x000080080207c981 */ /* 0x000f28000c1e1500 */
[----:B------:R-:W4:Y:S04]  /*0a70*/  @!P3 LDG.E.U16 R8, desc[UR8][R2.64+0xc0] ;  /* 0x0000c0080208b981 */ /* 0x000f28000c1e1500 */
[----:B------:R-:W4:Y:S04]  /*0a80*/  @!P2 LDG.E.U16 R11, desc[UR8][R2.64+0x100] ;  /* 0x00010008020ba981 */ /* 0x000f28000c1e1500 */
[----:B------:R-:W4:Y:S04]  /*0a90*/  @!P1 LDG.E.U16 R10, desc[UR8][R2.64+0x140] ;  /* 0x00014008020a9981 */ /* 0x000f28000c1e1500 */
[----:B------:R-:W4:Y:S04]  /*0aa0*/  @!P0 LDG.E.U16 R13, desc[UR8][R2.64+0x180] ;  /* 0x00018008020d8981 */ /* 0x000f28000c1e1500 */
[----:B------:R-:W4:Y:S01]  /*0ab0*/  @!P6 LDG.E.U16 R12, desc[UR8][R2.64+0x1c0] ;  /* 0x0001c008020ce981 */ /* 0x000f22000c1e1500 */
[----:B------:R-:W-:Y:S01]  /*0ac0*/  ULDC.U8 UR4, c[0x0][0x22e] ;  /* 0x00008b8000047ab9 */ /* 0x000fe20000000000 */
[----:B------:R-:W-:Y:S01]  /*0ad0*/  UMOV UR6, UR5 ;  /* 0x0000000500067c82 */ /* 0x000fe20008000000 */
[----:B------:R-:W-:Y:S01]  /*0ae0*/  BSSY B0, `(.L_x_1988) ;  /* 0x000004e000007945 */ /* 0x000fe20003800000 */
[----:B--2---:R-:W-:-:S02]  /*0af0*/  SHF.L.U32 R15, R15, 0x10, RZ ;  /* 0x000000100f0f7819 */ /* 0x004fc400000006ff */
[----:B---3--:R-:W-:Y:S02]  /*0b00*/  SHF.L.U32 R19, R19, 0x10, RZ ;  /* 0x0000001013137819 */ /* 0x008fe400000006ff */
[----:B----4-:R-:W-:Y:S02]  /*0b10*/  SHF.L.U32 R21, R5, 0x10, RZ ;  /* 0x0000001005157819 */ /* 0x010fe400000006ff */
[----:B------:R-:W-:Y:S01]  /*0b20*/  SHF.L.U32 R23, R23, 0x10, RZ ;  /* 0x0000001017177819 */ /* 0x000fe200000006ff */
[----:B------:R0:W-:Y:S04]  /*0b30*/  STS.U16 [R9], R4 ;  /* 0x0000000409007388 */ /* 0x0001e80000000400 */
[----:B------:R-:W-:Y:S04]  /*0b40*/  STS.U16 [R45+0x40], R6 ;  /* 0x000040062d007388 */ /* 0x000fe80000000400 */
[----:B------:R-:W-:Y:S01]  /*0b50*/  STS.U16 [R46+0x80], R7 ;  /* 0x000080072e007388 */ /* 0x000fe20000000400 */
[----:B0-----:R-:W0:Y:S03]  /*0b60*/  LDC R4, c[0x0][0x21c] ;  /* 0x00008700ff047b82 */ /* 0x001e260000000800 */
[----:B------:R-:W-:Y:S04]  /*0b70*/  STS.U16 [R47+0xc0], R8 ;  /* 0x0000c0082f007388 */ /* 0x000fe80000000400 */
[----:B------:R-:W-:Y:S04]  /*0b80*/  STS.U16 [R48+0x100], R11 ;  /* 0x0001000b30007388 */ /* 0x000fe80000000400 */
[----:B------:R-:W-:Y:S04]  /*0b90*/  STS.U16 [R49+0x140], R10 ;  /* 0x0001400a31007388 */ /* 0x000fe80000000400 */
[----:B------:R-:W-:Y:S04]  /*0ba0*/  STS.U16 [R50+0x180], R13 ;  /* 0x0001800d32007388 */ /* 0x000fe80000000400 */
[----:B------:R-:W-:Y:S01]  /*0bb0*/  STS.U16 [R51+0x1c0], R12 ;  /* 0x0001c00c33007388 */ /* 0x000fe20000000400 */
[----:B------:R-:W-:-:S03]  /*0bc0*/  NOP ;  /* 0x0000000000007918 */ /* 0x000fc60000000000 */
[----:B------:R-:W1:Y:S01]  /*0bd0*/  LDS.U16 R14, [R52] ;  /* 0x00000000340e7984 */ /* 0x000e620000000400 */
[----:B0-----:R-:W-:-:S03]  /*0be0*/  ISETP.GE.AND P6, PT, R4, 0x1, PT ;  /* 0x000000010400780c */ /* 0x001fc60003fc6270 */
[----:B------:R-:W0:Y:S04]  /*0bf0*/  LDS.U16 R18, [R52+0x2] ;  /* 0x0000020034127984 */ /* 0x000e280000000400 */
[----:B------:R-:W2:Y:S04]  /*0c00*/  LDS.U16 R9, [R52+0x4] ;  /* 0x0000040034097984 */ /* 0x000ea80000000400 */
[----:B------:R-:W3:Y:S04]  /*0c10*/  LDS.U16 R6, [R52+0x6] ;  /* 0x0000060034067984 */ /* 0x000ee80000000400 */
[----:B------:R-:W4:Y:S04]  /*0c20*/  LDS.U16 R7, [R52+0x8] ;  /* 0x0000080034077984 */ /* 0x000f280000000400 */
[----:B------:R-:W4:Y:S04]  /*0c30*/  LDS.U16 R8, [R52+0xa] ;  /* 0x00000a0034087984 */ /* 0x000f280000000400 */
[----:B------:R-:W4:Y:S04]  /*0c40*/  LDS.U16 R10, [R52+0xc] ;  /* 0x00000c00340a7984 */ /* 0x000f280000000400 */
[----:B------:R0:W4:Y:S01]  /*0c50*/  LDS.U16 R11, [R52+0xe] ;  /* 0x00000e00340b7984 */ /* 0x0001220000000400 */
[----:B-1----:R-:W-:-:S02]  /*0c60*/  SHF.L.U32 R14, R14, 0x10, RZ ;  /* 0x000000100e0e7819 */ /* 0x002fc400000006ff */
[----:B0-----:R-:W-:-:S03]  /*0c70*/  SHF.L.U32 R18, R18, 0x10, RZ ;  /* 0x0000001012127819 */ /* 0x001fc600000006ff */
[--C-:B-----5:R-:W-:Y:S01]  /*0c80*/  FADD.FTZ R54, R14, R31.reuse ;  /* 0x0000001f0e367221 */ /* 0x120fe20000010000 */
[----:B--2---:R-:W-:Y:S01]  /*0c90*/  SHF.L.U32 R58, R9, 0x10, RZ ;  /* 0x00000010093a7819 */ /* 0x004fe200000006ff */
[----:B------:R-:W-:-:S03]  /*0ca0*/  FADD.FTZ R56, R18, R31 ;  /* 0x0000001f12387221 */ /* 0x000fc60000010000 */
[----:B------:R-:W-:Y:S02]  /*0cb0*/  FSETP.GTU.FTZ.AND P0, PT, R54, 20, PT ;  /* 0x41a000003600780b */ /* 0x000fe40003f1c000 */
[----:B---3--:R-:W-:Y:S01]  /*0cc0*/  SHF.L.U32 R6, R6, 0x10, RZ ;  /* 0x0000001006067819 */ /* 0x008fe200000006ff */
[--C-:B------:R-:W-:Y:S01]  /*0cd0*/  FADD.FTZ R58, R58, R31.reuse ;  /* 0x0000001f3a3a7221 */ /* 0x100fe20000010000 */
[----:B------:R-:W-:Y:S02]  /*0ce0*/  ISETP.EQ.OR P0, PT, RZ, UR4, P0 ;  /* 0x00000004ff007c0c */ /* 0x000fe40008702670 */
[----:B----4-:R-:W-:Y:S01]  /*0cf0*/  SHF.L.U32 R62, R7, 0x10, RZ ;  /* 0x00000010073e7819 */ /* 0x010fe200000006ff */
[--C-:B------:R-:W-:Y:S01]  /*0d00*/  FADD.FTZ R60, R6, R31.reuse ;  /* 0x0000001f063c7221 */ /* 0x100fe20000010000 */
[----:B------:R-:W-:Y:S02]  /*0d10*/  FSETP.GTU.FTZ.AND P3, PT, R56, 20, PT ;  /* 0x41a000003800780b */ /* 0x000fe40003f7c000 */
[----:B------:R-:W-:Y:S01]  /*0d20*/  SHF.L.U32 R8, R8, 0x10, RZ ;  /* 0x0000001008087819 */ /* 0x000fe200000006ff */
[----:B------:R-:W-:Y:S01]  /*0d30*/  FADD.FTZ R62, R62, R31 ;  /* 0x0000001f3e3e7221 */ /* 0x000fe20000010000 */
[----:B------:R-:W-:-:S02]  /*0d40*/  FSETP.GTU.FTZ.AND P4, PT, R58, 20, PT ;  /* 0x41a000003a00780b */ /* 0x000fc40003f9c000 */
[----:B------:R-:W-:Y:S01]  /*0d50*/  SHF.L.U32 R10, R10, 0x10, RZ ;  /* 0x000000100a0a7819 */ /* 0x000fe200000006ff */
[--C-:B------:R-:W-:Y:S01]  /*0d60*/  FADD.FTZ R64, R8, R31.reuse ;  /* 0x0000001f08407221 */ /* 0x100fe20000010000 */
[----:B------:R-:W-:Y:S02]  /*0d70*/  FSETP.GTU.FTZ.AND P5, PT, R60, 20, PT ;  /* 0x41a000003c00780b */ /* 0x000fe40003fbc000 */
[----:B------:R-:W-:Y:S01]  /*0d80*/  FSETP.GTU.FTZ.AND P2, PT, R62, 20, PT ;  /* 0x41a000003e00780b */ /* 0x000fe20003f5c000 */
[----:B------:R-:W-:Y:S01]  /*0d90*/  FADD.FTZ R66, R10, R31 ;  /* 0x0000001f0a427221 */ /* 0x000fe20000010000 */
[----:B------:R-:W-:Y:S02]  /*0da0*/  FSETP.GTU.FTZ.AND P1, PT, R64, 20, PT ;  /* 0x41a000004000780b */ /* 0x000fe40003f3c000 */
[----:B------:R-:W-:Y:S01]  /*0db0*/  ISETP.EQ.OR P3, PT, RZ, UR4, P3 ;  /* 0x00000004ff007c0c */ /* 0x000fe20009f62670 */
[----:B------:R-:W-:-:S12]  /*0dc0*/  @P0 BRA `(.L_x_1989) ;  /* 0x00000000007c0947 */ /* 0x000fd80003800000 */
        /* <DEDUP_REMOVED lines=31> */
.L_x_1989:
[----:B------:R-:W-:Y:S05]  /*0fc0*/  BSYNC B0 ;  /* 0x0000000000007941 */ /* 0x000fea0003800000 */
.L_x_1988:
[----:B------:R-:W-:Y:S01]  /*0fd0*/  SHF.L.U32 R68, R11, 0x10, RZ ;  /* 0x000000100b447819 */ /* 0x000fe200000006ff */
[----:B------:R-:W-:Y:S01]  /*0fe0*/  BSSY B0, `(.L_x_1990) ;  /* 0x0000028000007945 */ /* 0x000fe20003800000 */
[----:B------:R-:W-:Y:S01]  /*0ff0*/  FSETP.GTU.FTZ.AND P0, PT, R66, 20, PT ;  /* 0x41a000004200780b */ /* 0x000fe20003f1c000 */
[----:B------:R-:W-:Y:S01]  /*1000*/  FMUL.FTZ R76, R15, R30 ;  /* 0x0000001e0f4c7220 */ /* 0x000fe20000410000 */
        /* <DEDUP_REMOVED lines=37> */
.L_x_1991:
[----:B------:R-:W-:Y:S05]  /*1260*/  BSYNC B0 ;  /* 0x0000000000007941 */ /* 0x000fea0003800000 */
.L_x_1990:
[----:B------:R-:W-:Y:S01]  /*1270*/  ISETP.EQ.OR P4, PT, RZ, UR4, P4 ;  /* 0x00000004ff007c0c */ /* 0x000fe2000a782670 */
[----:B------:R-:W-:Y:S01]  /*1280*/  BSSY B0, `(.L_x_1992) ;  /* 0x000002e000007945 */ /* 0x000fe20003800000 */
[----:B------:R-:W-:Y:S01]  /*1290*/  FSETP.GTU.FTZ.AND P3, PT, R68, 20, PT ;  /* 0x41a000004400780b */ /* 0x000fe20003f7c000 */
[-C--:B------:R-:W-:Y:S01]  /*12a0*/  FMUL.FTZ R74, R21, R30.reuse ;  /* 0x0000001e154a7220 */ /* 0x080fe20000410000 */
        /* <DEDUP_REMOVED lines=10> */
[----:B------:R-:W-:Y:S01]  /*1350*/  FMUL.FTZ R53, R19, R30 ;  /* 0x0000001e13357220 */ /* 0x000fe20000410000 */
[----:B------:R-:W-:Y:S10]  /*1360*/  @P4 BRA `(.L_x_1993) ;  /* 0x00000000007c4947 */ /* 0x000ff40003800000 */
        /* <DEDUP_REMOVED lines=31> */
.L_x_1993:
[----:B------:R-:W-:Y:S05]  /*1560*/  BSYNC B0 ;  /* 0x0000000000007941 */ /* 0x000fea0003800000 */
.L_x_1992:
        /* <DEDUP_REMOVED lines=33> */
.L_x_1995:
[----:B------:R-:W-:Y:S05]  /*1780*/  BSYNC B0 ;  /* 0x0000000000007941 */ /* 0x000fea0003800000 */
.L_x_1994:
        /* <DEDUP_REMOVED lines=33> */
.L_x_1997:
[----:B------:R-:W-:Y:S05]  /*19a0*/  BSYNC B0 ;  /* 0x0000000000007941 */ /* 0x000fea0003800000 */
.L_x_1996:
        /* <DEDUP_REMOVED lines=33> */
.L_x_1999:
[----:B------:R-:W-:Y:S05]  /*1bc0*/  BSYNC B0 ;  /* 0x0000000000007941 */ /* 0x000fea0003800000 */
.L_x_1998:
        /* <DEDUP_REMOVED lines=33> */
.L_x_2001:
[----:B------:R-:W-:Y:S05]  /*1de0*/  BSYNC B0 ;  /* 0x0000000000007941 */ /* 0x000fea0003800000 */
.L_x_2000:
        /* <DEDUP_REMOVED lines=33> */
.L_x_2003:
[----:B------:R-:W-:Y:S05]  /*2000*/  BSYNC B0 ;  /* 0x0000000000007941 */ /* 0x000fea0003800000 */
.L_x_2002:
[----:B------:R-:W-:Y:S06]  /*2010*/  BAR.SYNC.DEFER_BLOCKING 0x0 ;  /* 0x0000000000007b1d */ /* 0x000fec0000010000 */
[----:B------:R-:W-:Y:S05]  /*2020*/  @!P6 BRA `(.L_x_2004) ;  /* 0x0000001c0018e947 */ /* 0x000fea0003800000 */
[----:B------:R-:W0:Y:S01]  /*2030*/  S2R R28, SR_CTAID.Y ;  /* 0x00000000001c7919 */ /* 0x000e220000002600 */
[----:B------:R-:W1:Y:S01]  /*2040*/  S2UR UR10, SR_CTAID.X ;  /* 0x00000000000a79c3 */ /* 0x000e620000002500 */
[----:B------:R-:W-:Y:S01]  /*2050*/  ULDC.64 UR4, c[0x0][0x230] ;  /* 0x00008c0000047ab9 */ /* 0x000fe20000000a00 */
[----:B------:R-:W-:Y:S01]  /*2060*/  ULDC.64 UR12, c[0x0][0x248] ;  /* 0x00009200000c7ab9 */ /* 0x000fe20000000a00 */
[C---:B------:R-:W-:Y:S01]  /*2070*/  IMAD R61, R29.reuse, UR4, RZ ;  /* 0x000000041d3d7c24 */ /* 0x040fe2000f8e02ff */
[----:B------:R-:W2:Y:S01]  /*2080*/  S2R R95, SR_TID.X ;  /* 0x00000000005f7919 */ /* 0x000ea20000002100 */
[----:B------:R-:W-:Y:S01]  /*2090*/  IMAD R63, R29, UR12, RZ ;  /* 0x0000000c1d3f7c24 */ /* 0x000fe2000f8e02ff */
[----:B------:R-:W-:Y:S01]  /*20a0*/  ISETP.GE.U32.AND P5, PT, R42, R0, PT ;  /* 0x000000002a00720c */ /* 0x000fe20003fa6070 */
[----:B------:R-:W-:Y:S01]  /*20b0*/  FMUL.FTZ R77, R27, R64 ;  /* 0x000000401b4d7220 */ /* 0x000fe20000410000 */
[----:B------:R-:W1:Y:S01]  /*20c0*/  LDC R5, c[0x0][0x214] ;  /* 0x00008500ff057b82 */ /* 0x000e620000000800 */
[----:B------:R-:W-:Y:S01]  /*20d0*/  FMUL.FTZ R83, R15, R54 ;  /* 0x000000360f537220 */ /* 0x000fe20000410000 */
[----:B------:R-:W-:-:S02]  /*20e0*/  P2R R99, PR, RZ, 0x20 ;  /* 0x00000020ff637803 */ /* 0x000fc40000000000 */
[-C--:B------:R-:W-:Y:S02]  /*20f0*/  ISETP.GE.U32.AND P6, PT, R43, R0.reuse, PT ;  /* 0x000000002b00720c */ /* 0x080fe40003fc6070 */
[-C--:B------:R-:W-:Y:S02]  /*2100*/  ISETP.GE.U32.AND P3, PT, R38, R0.reuse, PT ;  /* 0x000000002600720c */ /* 0x080fe40003f66070 */
[----:B------:R-:W3:Y:S01]  /*2110*/  LDC R6, c[0x0][0x224] ;  /* 0x00008900ff067b82 */ /* 0x000ee20000000800 */
[----:B------:R-:W-:Y:S02]  /*2120*/  ISETP.GE.U32.AND P4, PT, R37, R0, PT ;  /* 0x000000002500720c */ /* 0x000fe40003f86070 */
[----:B------:R-:W-:-:S05]  /*2130*/  P2R R100, PR, RZ, 0x40 ;  /* 0x00000040ff647803 */ /* 0x000fca0000000000 */
[----:B------:R-:W4:Y:S01]  /*2140*/  LDC.64 R10, c[0x0][0x310] ;  /* 0x0000c400ff0a7b82 */ /* 0x000f220000000a00 */
[----:B0-----:R-:W-:-:S07]  /*2150*/  IMAD.WIDE.U32 R78, R28, UR4, RZ ;  /* 0x000000041c4e7c25 */ /* 0x001fce000f8e00ff */
[----:B------:R-:W0:Y:S01]  /*2160*/  LDC.64 R8, c[0x0][0x2e0] ;  /* 0x0000b800ff087b82 */ /* 0x000e220000000a00 */
[----:B-1----:R-:W-:Y:S02]  /*2170*/  IMAD R5, R5, UR10, R28 ;  /* 0x0000000a05057c24 */ /* 0x002fe4000f8e021c */
[C---:B------:R-:W-:Y:S01]  /*2180*/  IMAD R67, R28.reuse, UR5, R61 ;  /* 0x000000051c437c24 */ /* 0x040fe2000f8e023d */
[----:B------:R-:W-:Y:S01]  /*2190*/  ULDC.64 UR4, c[0x0][0x268] ;  /* 0x00009a0000047ab9 */ /* 0x000fe20000000a00 */
[----:B------:R-:W-:-:S03]  /*21a0*/  IMAD R75, R28, UR13, R63 ;  /* 0x0000000d1c4b7c24 */ /* 0x000fc6000f8e023f */
[----:B------:R-:W1:Y:S01]  /*21b0*/  LDC.64 R12, c[0x0][0x2d0] ;  /* 0x0000b400ff0c7b82 */ /* 0x000e620000000a00 */
[----:B---3--:R-:W-:Y:S02]  /*21c0*/  IMAD R5, R5, R6, RZ ;  /* 0x0000000605057224 */ /* 0x008fe400078e02ff */
[----:B------:R-:W-:Y:S02]  /*21d0*/  IMAD R61, R29, UR4, RZ ;  /* 0x000000041d3d7c24 */ /* 0x000fe4000f8e02ff */
[----:B------:R-:W-:Y:S02]  /*21e0*/  IMAD R5, R5, R4, RZ ;  /* 0x0000000405057224 */ /* 0x000fe400078e02ff */
[----:B------:R-:W-:Y:S01]  /*21f0*/  IMAD.WIDE.U32 R80, R28, UR4, RZ ;  /* 0x000000041c507c25 */ /* 0x000fe2000f8e00ff */
[----:B------:R-:W3:Y:S01]  /*2200*/  LDC.64 R6, c[0x0][0x2d8] ;  /* 0x0000b600ff067b82 */ /* 0x000ee20000000a00 */
[----:B------:R-:W-:Y:S02]  /*2210*/  UMOV UR4, URZ ;  /* 0x0000003f00047c82 */ /* 0x000fe40008000000 */
[----:B----4-:R-:W-:-:S04]  /*2220*/  IMAD.WIDE R10, R5, 0x10, R10 ;  /* 0x00000010050a7825 */ /* 0x010fc800078e020a */
[----:B------:R-:W-:Y:S01]  /*2230*/  IMAD R5, R35, R4, RZ ;  /* 0x0000000423057224 */ /* 0x000fe200078e02ff */
[----:B0-----:R-:W-:Y:S01]  /*2240*/  LEA R63, P1, R80, R8, 0x3 ;  /* 0x00000008503f7211 */ /* 0x001fe200078218ff */
[----:B------:R-:W-:Y:S01]  /*2250*/  IMAD R73, R28, UR5, R61 ;  /* 0x000000051c497c24 */ /* 0x000fe2000f8e023d */
[----:B------:R-:W-:Y:S01]  /*2260*/  IADD3 R8, R79, R67, RZ ;  /* 0x000000434f087210 */ /* 0x000fe20007ffe0ff */
[----:B------:R-:W-:-:S04]  /*2270*/  IMAD.WIDE R4, R5, 0x10, R10 ;  /* 0x0000001005047825 */ /* 0x000fc800078e020a */
[----:B------:R-:W-:Y:S01]  /*2280*/  FMUL.FTZ R79, R69, R66 ;  /* 0x00000042454f7220 */ /* 0x000fe20000410000 */
[----:B------:R-:W-:Y:S01]  /*2290*/  FMUL.FTZ R69, R19, R56 ;  /* 0x0000003813457220 */ /* 0x000fe20000410000 */
[----:B------:R-:W0:Y:S01]  /*22a0*/  LDC R101, c[0x0][0x21c] ;  /* 0x00008700ff657b82 */ /* 0x000e220000000800 */
[----:B------:R-:W-:Y:S01]  /*22b0*/  IMAD.WIDE.U32 R10, R28, UR12, RZ ;  /* 0x0000000c1c0a7c25 */ /* 0x000fe2000f8e00ff */
[----:B-1----:R-:W-:Y:S02]  /*22c0*/  LEA R61, P0, R78, R12, 0x3 ;  /* 0x0000000c4e3d7211 */ /* 0x002fe400078018ff */
[----:B------:R-:W-:Y:S02]  /*22d0*/  FSEL R79, R79, RZ, !P5 ;  /* 0x000000ff4f4f7208 */ /* 0x000fe40006800000 */
[----:B------:R-:W-:Y:S02]  /*22e0*/  ISETP.NE.AND P5, PT, R32, RZ, PT ;  /* 0x000000ff2000720c */ /* 0x000fe40003fa5270 */
[----:B------:R-:W1:Y:S01]  /*22f0*/  LDC.64 R18, c[0x0][0x250] ;  /* 0x00009400ff127b82 */ /* 0x000e620000000a00 */
[----:B------:R-:W-:Y:S01]  /*2300*/  IADD3 R82, R11, R75, RZ ;  /* 0x0000004b0b527210 */ /* 0x000fe20007ffe0ff */
[----:B------:R-:W-:Y:S01]  /*2310*/  FMUL.FTZ R75, R25, R62 ;  /* 0x0000003e194b7220 */ /* 0x000fe20000410000 */
[----:B---3--:R-:W-:-:S02]  /*2320*/  LEA R65, P2, R10, R6, 0x3 ;  /* 0x000000060a417211 */ /* 0x008fc400078418ff */
[----:B------:R-:W-:Y:S01]  /*2330*/  IADD3 R6, R81, R73, RZ ;  /* 0x0000004951067210 */ /* 0x000fe20007ffe0ff */
[----:B------:R-:W-:Y:S01]  /*2340*/  FMUL.FTZ R81, R71, R68 ;  /* 0x0000004447517220 */ /* 0x000fe20000410000 */
[----:B------:R-:W-:Y:S01]  /*2350*/  FMUL.FTZ R73, R23, R60 ;  /* 0x0000003c17497220 */ /* 0x000fe20000410000 */
[----:B------:R-:W-:Y:S01]  /*2360*/  FMUL.FTZ R71, R21, R58 ;  /* 0x0000003a15477220 */ /* 0x000fe20000410000 */
[----:B------:R-:W3:Y:S01]  /*2370*/  LDC.64 R22, c[0x0][0x238] ;  /* 0x00008e00ff167b82 */ /* 0x000ee20000000a00 */
[----:B------:R-:W-:Y:S02]  /*2380*/  MOV R84, R5 ;  /* 0x0000000500547202 */ /* 0x000fe40000000f00 */
[----:B------:R-:W-:Y:S02]  /*2390*/  ISETP.EQ.OR P5, PT, R35, RZ, P5 ;  /* 0x000000ff2300720c */ /* 0x000fe40002fa2670 */
[----:B--2---:R-:W-:Y:S02]  /*23a0*/  SHF.L.U32 R5, R95, 0x3, RZ ;  /* 0x000000035f057819 */ /* 0x004fe400000006ff */
[----:B------:R-:W-:Y:S01]  /*23b0*/  LEA.HI.X R78, R78, R13, R8, 0x3, P0 ;  /* 0x0000000d4e4e7211 */ /* 0x000fe200000f1c08 */
[----:B------:R-:W2:Y:S01]  /*23c0*/  LDC.64 R20, c[0x0][0x270] ;  /* 0x00009c00ff147b82 */ /* 0x000ea20000000a00 */
[----:B------:R-:W-:-:S02]  /*23d0*/  LEA.HI.X R80, R80, R9, R6, 0x3, P1 ;  /* 0x0000000950507211 */ /* 0x000fc400008f1c06 */
[----:B------:R-:W-:Y:S02]  /*23e0*/  LEA.HI.X R82, R10, R7, R82, 0x3, P2 ;  /* 0x000000070a527211 */ /* 0x000fe400010f1c52 */
[----:B------:R-:W-:Y:S02]  /*23f0*/  P2R R102, PR, RZ, 0x20 ;  /* 0x00000020ff667803 */ /* 0x000fe40000000000 */
[-C--:B------:R-:W-:Y:S02]  /*2400*/  ISETP.GE.U32.AND P0, PT, R41, R0.reuse, PT ;  /* 0x000000002900720c */ /* 0x080fe40003f06070 */
[-C--:B------:R-:W-:Y:S02]  /*2410*/  ISETP.GE.U32.AND P1, PT, R40, R0.reuse, PT ;  /* 0x000000002800720c */ /* 0x080fe40003f26070 */
[-C--:B------:R-:W-:Y:S02]  /*2420*/  ISETP.GE.U32.AND P2, PT, R39, R0.reuse, PT ;  /* 0x000000002700720c */ /* 0x080fe40003f46070 */
[----:B------:R-:W-:-:S02]  /*2430*/  ISETP.GE.U32.AND P5, PT, R5, R0, PT ;  /* 0x000000000500720c */ /* 0x000fc40003fa6070 */
[----:B------:R-:W-:Y:S02]  /*2440*/  MOV R67, R4 ;  /* 0x0000000400437202 */ /* 0x000fe40000000f00 */
[----:B------:R-:W-:Y:S02]  /*2450*/  FSEL R81, R81, RZ, !P6 ;  /* 0x000000ff51517208 */ /* 0x000fe40007000000 */
[----:B------:R-:W-:Y:S02]  /*2460*/  FSEL R77, R77, RZ, !P0 ;  /* 0x000000ff4d4d7208 */ /* 0x000fe40004000000 */
[----:B------:R-:W-:Y:S02]  /*2470*/  FSEL R75, R75, RZ, !P1 ;  /* 0x000000ff4b4b7208 */ /* 0x000fe40004800000 */
[----:B------:R-:W-:Y:S02]  /*2480*/  FSEL R73, R73, RZ, !P2 ;  /* 0x000000ff49497208 */ /* 0x000fe40005000000 */
[----:B------:R-:W-:-:S02]  /*2490*/  FSEL R71, R71, RZ, !P3 ;  /* 0x000000ff47477208 */ /* 0x000fc40005800000 */
[----:B------:R-:W-:Y:S02]  /*24a0*/  FSEL R69, R69, RZ, !P4 ;  /* 0x000000ff45457208 */ /* 0x000fe40006000000 */
[----:B-1----:R-:W-:Y:S02]  /*24b0*/  SHF.L.U64.HI R19, R18, 0x3, R19 ;  /* 0x0000000312137819 */ /* 0x002fe40000010213 */
[----:B--2---:R-:W-:Y:S02]  /*24c0*/  SHF.L.U64.HI R21, R20, 0x3, R21 ;  /* 0x0000000314157819 */ /* 0x004fe40000010215 */
[----:B---3--:R-:W-:Y:S02]  /*24d0*/  SHF.L.U64.HI R23, R22, 0x3, R23 ;  /* 0x0000000316177819 */ /* 0x008fe40000010217 */
[----:B0-----:R-:W-:-:S07]  /*24e0*/  FSEL R83, R83, RZ, !P5 ;  /* 0x000000ff53537208 */ /* 0x001fce0006800000 */
.L_x_2005:
[----:B------:R-:W-:Y:S02]  /*24f0*/  MOV R4, R61 ;  /* 0x0000003d00047202 */ /* 0x000fe40000000f00 */
[----:B------:R-:W-:Y:S02]  /*2500*/  MOV R5, R78 ;  /* 0x0000004e00057202 */ /* 0x000fe40000000f00 */
[----:B------:R-:W-:-:S04]  /*2510*/  ISETP.NE.AND P6, PT, R100, RZ, PT ;  /* 0x000000ff6400720c */ /* 0x000fc80003fc5270 */
[----:B------:R-:W2:Y:S01]  /*2520*/  LDG.E.64 R4, desc[UR8][R4.64] ;  /* 0x0000000804047981 */ /* 0x000ea2000c1e1b00 */
[----:B------:R-:W-:Y:S01]  /*2530*/  P2R R104, PR, RZ, 0x20 ;  /* 0x00000020ff687803 */ /* 0x000fe20000000000 */
[----:B------:R-:W0:Y:S01]  /*2540*/  S2UR UR7, SR_CgaCtaId ;  /* 0x00000000000779c3 */ /* 0x000e220000008800 */
[----:B------:R-:W-:Y:S02]  /*2550*/  UMOV UR5, 0x400 ;  /* 0x0000040000057882 */ /* 0x000fe40000000000 */
[----:B0-----:R-:W-:Y:S01]  /*2560*/  ULEA UR5, UR7, UR5, 0x18 ;  /* 0x0000000507057291 */ /* 0x001fe2000f8ec03f */
[C---:B--2---:R-:W-:Y:S01]  /*2570*/  FMUL.FTZ R0, R5.reuse, R54 ;  /* 0x0000003605007220 */ /* 0x044fe20000410000 */
[----:B------:R-:W-:Y:S01]  /*2580*/  FMUL.FTZ R7, R4, 1.4426950216293334961 ;  /* 0x3fb8aa3b04077820 */ /* 0x000fe20000410000 */
[C---:B------:R-:W-:Y:S01]  /*2590*/  FMUL.FTZ R6, R5.reuse, R56 ;  /* 0x0000003805067220 */ /* 0x040fe20000410000 */
[----:B------:R-:W-:Y:S01]  /*25a0*/  FMUL.FTZ R24, R5, R66 ;  /* 0x0000004205187220 */ /* 0x000fe20000410000 */
[----:B------:R-:W-:Y:S01]  /*25b0*/  FMUL.RZ R8, R0, 0.15915493667125701904 ;  /* 0x3e22f98300087820 */ /* 0x000fe2000040c000 */
[----:B------:R-:W-:Y:S01]  /*25c0*/  FMUL.FTZ R4, R7, R56 ;  /* 0x0000003807047220 */ /* 0x000fe20000410000 */
[----:B------:R-:W-:Y:S01]  /*25d0*/  FMUL.RZ R10, R6, 0.15915493667125701904 ;  /* 0x3e22f983060a7820 */ /* 0x000fe2000040c000 */
[----:B------:R-:W-:Y:S01]  /*25e0*/  FMUL.FTZ R6, R5, R58 ;  /* 0x0000003a05067220 */ /* 0x000fe20000410000 */
[----:B------:R-:W-:Y:S01]  /*25f0*/  MUFU.SIN R9, R8 ;  /* 0x0000000800097308 */ /* 0x000fe20000000400 */
[C---:B------:R-:W-:Y:S01]  /*2600*/  FMUL.FTZ R0, R7.reuse, R54 ;  /* 0x0000003607007220 */ /* 0x040fe20000410000 */
[----:B------:R-:W-:Y:S01]  /*2610*/  FMUL.RZ R24, R24, 0.15915493667125701904 ;  /* 0x3e22f98318187820 */ /* 0x000fe2000040c000 */
[----:B------:R-:W-:Y:S01]  /*2620*/  FMUL.RZ R12, R6, 0.15915493667125701904 ;  /* 0x3e22f983060c7820 */ /* 0x000fe2000040c000 */
[----:B------:R-:W-:-:S04]  /*2630*/  FMUL.FTZ R6, R7, R58 ;  /* 0x0000003a07067220 */ /* 0x000fc80000410000 */
[----:B------:R0:W-:Y:S08]  /*2640*/  MUFU.COS R11, R8 ;  /* 0x00000008000b7308 */ /* 0x0001f00000000000 */
[----:B------:R-:W-:Y:S01]  /*2650*/  MUFU.SIN R13, R10 ;  /* 0x0000000a000d7308 */ /* 0x000fe20000000400 */
[----:B0-----:R-:W-:-:S04]  /*2660*/  FMUL.FTZ R8, R5, R60 ;  /* 0x0000003c05087220 */ /* 0x001fc80000410000 */
[----:B------:R-:W-:Y:S01]  /*2670*/  FMUL.RZ R14, R8, 0.15915493667125701904 ;  /* 0x3e22f983080e7820 */ /* 0x000fe2000040c000 */
[----:B------:R-:W-:Y:S02]  /*2680*/  FMUL.FTZ R8, R7, R60 ;  /* 0x0000003c07087220 */ /* 0x000fe40000410000 */
[----:B------:R0:W-:Y:S08]  /*2690*/  MUFU.COS R15, R10 ;  /* 0x0000000a000f7308 */ /* 0x0001f00000000000 */
[----:B------:R-:W1:Y:S01]  /*26a0*/  MUFU.EX2 R4, R4 ;  /* 0x0000000400047308 */ /* 0x000e620000000800 */
[----:B0-----:R-:W-:-:S04]  /*26b0*/  FMUL.FTZ R10, R5, R62 ;  /* 0x0000003e050a7220 */ /* 0x001fc80000410000 */
[----:B------:R-:W-:Y:S01]  /*26c0*/  FMUL.RZ R26, R10, 0.15915493667125701904 ;  /* 0x3e22f9830a1a7820 */ /* 0x000fe2000040c000 */
[----:B------:R-:W-:Y:S02]  /*26d0*/  FMUL.FTZ R10, R7, R62 ;  /* 0x0000003e070a7220 */ /* 0x000fe40000410000 */
[----:B------:R-:W-:Y:S08]  /*26e0*/  MUFU.SIN R25, R12 ;  /* 0x0000000c00197308 */ /* 0x000ff00000000400 */
[----:B------:R0:W-:Y:S01]  /*26f0*/  MUFU.COS R27, R12 ;  /* 0x0000000c001b7308 */ /* 0x0001e20000000000 */
[C---:B-1----:R-:W-:Y:S01]  /*2700*/  FMUL.FTZ R13, R4.reuse, R13 ;  /* 0x0000000d040d7220 */ /* 0x042fe20000410000 */
[----:B------:R-:W-:-:S06]  /*2710*/  FMUL.FTZ R15, R4, R15 ;  /* 0x0000000f040f7220 */ /* 0x000fcc0000410000 */
[----:B------:R-:W1:Y:S01]  /*2720*/  MUFU.EX2 R0, R0 ;  /* 0x0000000000007308 */ /* 0x000e620000000800 */
[C---:B0-----:R-:W-:Y:S01]  /*2730*/  FMUL.FTZ R12, R5.reuse, R64 ;  /* 0x00000040050c7220 */ /* 0x041fe20000410000 */
[----:B------:R-:W-:-:S03]  /*2740*/  FMUL.FTZ R5, R5, R68 ;  /* 0x0000004405057220 */ /* 0x000fc60000410000 */
[----:B------:R-:W-:Y:S01]  /*2750*/  FMUL.RZ R86, R12, 0.15915493667125701904 ;  /* 0x3e22f9830c567820 */ /* 0x000fe2000040c000 */
[----:B------:R-:W-:Y:S02]  /*2760*/  FMUL.FTZ R12, R7, R64 ;  /* 0x00000040070c7220 */ /* 0x000fe40000410000 */
[----:B------:R-:W-:Y:S08]  /*2770*/  MUFU.COS R87, R14 ;  /* 0x0000000e00577308 */ /* 0x000ff00000000000 */
[----:B------:R-:W0:Y:S01]  /*2780*/  MUFU.EX2 R8, R8 ;  /* 0x0000000800087308 */ /* 0x000e220000000800 */
[C---:B-1----:R-:W-:Y:S01]  /*2790*/  FMUL.FTZ R11, R0.reuse, R11 ;  /* 0x0000000b000b7220 */ /* 0x042fe20000410000 */
[----:B------:R-:W-:-:S04]  /*27a0*/  FMUL.FTZ R9, R0, R9 ;  /* 0x0000000900097220 */ /* 0x000fc80000410000 */
[----:B------:R-:W-:Y:S02]  /*27b0*/  FSEL R90, R11, 1, !P5 ;  /* 0x3f8000000b5a7808 */ /* 0x000fe40006800000 */
[----:B------:R-:W-:Y:S01]  /*27c0*/  MUFU.SIN R89, R26 ;  /* 0x0000001a00597308 */ /* 0x000fe20000000400 */
[----:B------:R-:W-:Y:S02]  /*27d0*/  FSEL R88, R9, RZ, !P5 ;  /* 0x000000ff09587208 */ /* 0x000fe40006800000 */
[----:B------:R-:W-:-:S05]  /*27e0*/  ISETP.NE.AND P5, PT, R99, RZ, PT ;  /* 0x000000ff6300720c */ /* 0x000fca0003fa5270 */
[----:B------:R-:W-:Y:S01]  /*27f0*/  MUFU.COS R93, R26 ;  /* 0x0000001a005d7308 */ /* 0x000fe20000000000 */
[----:B0-----:R-:W-:Y:S01]  /*2800*/  FMUL.FTZ R91, R8, R87 ;  /* 0x00000057085b7220 */ /* 0x001fe20000410000 */
[----:B------:R-:W-:-:S04]  /*2810*/  FSEL R87, R15, 1, !P4 ;  /* 0x3f8000000f577808 */ /* 0x000fc80006000000 */
[----:B------:R-:W-:Y:S02]  /*2820*/  FSEL R91, R91, 1, !P2 ;  /* 0x3f8000005b5b7808 */ /* 0x000fe40005000000 */
[----:B------:R-:W0:Y:S08]  /*2830*/  MUFU.EX2 R10, R10 ;  /* 0x0000000a000a7308 */ /* 0x000e300000000800 */
[----:B------:R-:W1:Y:S08]  /*2840*/  MUFU.EX2 R6, R6 ;  /* 0x0000000600067308 */ /* 0x000e700000000800 */
[----:B------:R2:W3:Y:S01]  /*2850*/  MUFU.SIN R85, R14 ;  /* 0x0000000e00557308 */ /* 0x0004e20000000400 */
[C---:B0-----:R-:W-:Y:S01]  /*2860*/  FMUL.FTZ R93, R10.reuse, R93 ;  /* 0x0000005d0a5d7220 */ /* 0x041fe20000410000 */
[----:B------:R-:W-:-:S04]  /*2870*/  FMUL.FTZ R92, R10, R89 ;  /* 0x000000590a5c7220 */ /* 0x000fc80000410000 */
[----:B------:R-:W-:Y:S02]  /*2880*/  FSEL R93, R93, 1, !P1 ;  /* 0x3f8000005d5d7808 */ /* 0x000fe40004800000 */
[----:B------:R-:W-:Y:S01]  /*2890*/  MUFU.SIN R97, R86 ;  /* 0x0000005600617308 */ /* 0x000fe20000000400 */
[C---:B-1----:R-:W-:Y:S01]  /*28a0*/  FMUL.FTZ R25, R6.reuse, R25 ;  /* 0x0000001906197220 */ /* 0x042fe20000410000 */
[----:B------:R-:W-:Y:S01]  /*28b0*/  FMUL.FTZ R27, R6, R27 ;  /* 0x0000001b061b7220 */ /* 0x000fe20000410000 */
[----:B--2---:R-:W-:Y:S01]  /*28c0*/  FMUL.FTZ R14, R7, R66 ;  /* 0x00000042070e7220 */ /* 0x004fe20000410000 */
[----:B------:R-:W-:-:S03]  /*28d0*/  FSEL R92, R92, RZ, !P1 ;  /* 0x000000ff5c5c7208 */ /* 0x000fc60004800000 */
[----:B------:R-:W-:Y:S01]  /*28e0*/  FSEL R89, R27, 1, !P3 ;  /* 0x3f8000001b597808 */ /* 0x000fe20005800000 */
[----:B------:R0:W-:Y:S01]  /*28f0*/  MUFU.COS R103, R86 ;  /* 0x0000005600677308 */ /* 0x0001e20000000000 */
[----:B---3--:R-:W-:Y:S01]  /*2900*/  FMUL.FTZ R8, R8, R85 ;  /* 0x0000005508087220 */ /* 0x008fe20000410000 */
[----:B------:R-:W-:-:S06]  /*2910*/  FSEL R85, R25, RZ, !P3 ;  /* 0x000000ff19557208 */ /* 0x000fcc0005800000 */
[----:B------:R-:W1:Y:S01]  /*2920*/  MUFU.EX2 R12, R12 ;  /* 0x0000000c000c7308 */ /* 0x000e620000000800 */
[----:B0-----:R-:W-:-:S05]  /*2930*/  FSEL R86, R13, RZ, !P4 ;  /* 0x000000ff0d567208 */ /* 0x001fca0006000000 */
[CC--:B------:R-:W-:Y:S01]  /*2940*/  FMUL.FTZ R0, R83.reuse, R86.reuse ;  /* 0x0000005653007220 */ /* 0x0c0fe20000410000 */
[-C--:B------:R-:W-:Y:S01]  /*2950*/  FMUL.FTZ R10, RZ, R86.reuse ;  /* 0x00000056ff0a7220 */ /* 0x080fe20000410000 */
[-C--:B------:R-:W-:Y:S01]  /*2960*/  FMUL.FTZ R11, R90, R86.reuse ;  /* 0x000000565a0b7220 */ /* 0x080fe20000410000 */
[C---:B------:R-:W-:Y:S01]  /*2970*/  FMUL.FTZ R9, R88.reuse, R86 ;  /* 0x0000005658097220 */ /* 0x040fe20000410000 */
[-C--:B------:R-:W-:Y:S01]  /*2980*/  FFMA.FTZ R0, RZ, R87.reuse, R0 ;  /* 0x00000057ff007223 */ /* 0x080fe20000010000 */
[-C--:B------:R-:W-:Y:S01]  /*2990*/  FFMA.FTZ R10, R83, R87.reuse, -R10 ;  /* 0x00000057530a7223 */ /* 0x080fe2000001080a */
[-C--:B------:R-:W-:Y:S01]  /*29a0*/  FFMA.FTZ R6, R88, R87.reuse, R11 ;  /* 0x0000005758067223 */ /* 0x080fe2000001000b */
[----:B------:R-:W-:Y:S01]  /*29b0*/  FFMA.FTZ R4, R90, R87, -R9 ;  /* 0x000000575a047223 */ /* 0x000fe20000010809 */
[----:B------:R-:W-:Y:S01]  /*29c0*/  MUFU.COS R107, R24 ;  /* 0x00000018006b7308 */ /* 0x000fe20000000000 */
[----:B------:R-:W-:Y:S01]  /*29d0*/  FADD.FTZ R10, R69, R10 ;  /* 0x0000000a450a7221 */ /* 0x000fe20000010000 */
[C---:B-1----:R-:W-:Y:S01]  /*29e0*/  FMUL.FTZ R96, R12.reuse, R103 ;  /* 0x000000670c607220 */ /* 0x042fe20000410000 */
[----:B------:R-:W-:Y:S01]  /*29f0*/  FMUL.FTZ R94, R12, R97 ;  /* 0x000000610c5e7220 */ /* 0x000fe20000410000 */
[----:B------:R-:W-:Y:S01]  /*2a00*/  FADD.FTZ R12, RZ, R0 ;  /* 0x00000000ff0c7221 */ /* 0x000fe20000010000 */
[----:B------:R-:W-:Y:S01]  /*2a10*/  FMUL.FTZ R11, R85, R10 ;  /* 0x0000000a550b7220 */ /* 0x000fe20000410000 */
[----:B------:R-:W-:-:S02]  /*2a20*/  FSEL R0, R8, RZ, !P2 ;  /* 0x000000ff08007208 */ /* 0x000fc40005000000 */
[----:B------:R0:W-:Y:S01]  /*2a30*/  MUFU.SIN R105, R24 ;  /* 0x0000001800697308 */ /* 0x0001e20000000400 */
[-C--:B------:R-:W-:Y:S01]  /*2a40*/  FMUL.FTZ R9, R85, R12.reuse ;  /* 0x0000000c55097220 */ /* 0x080fe20000410000 */
[C---:B------:R-:W-:Y:S01]  /*2a50*/  FFMA.FTZ R11, R89.reuse, R12, R11 ;  /* 0x0000000c590b7223 */ /* 0x040fe2000001000b */
[----:B------:R-:W-:Y:S02]  /*2a60*/  FSEL R94, R94, RZ, !P0 ;  /* 0x000000ff5e5e7208 */ /* 0x000fe40004000000 */
[----:B------:R-:W-:Y:S01]  /*2a70*/  FFMA.FTZ R10, R89, R10, -R9 ;  /* 0x0000000a590a7223 */ /* 0x000fe20000010809 */
[----:B------:R-:W-:Y:S01]  /*2a80*/  FADD.FTZ R11, RZ, R11 ;  /* 0x0000000bff0b7221 */ /* 0x000fe20000010000 */
[----:B------:R-:W-:Y:S01]  /*2a90*/  FSEL R96, R96, 1, !P0 ;  /* 0x3f80000060607808 */ /* 0x000fe20004000000 */
[----:B------:R-:W1:Y:S01]  /*2aa0*/  MUFU.EX2 R14, R14 ;  /* 0x0000000e000e7308 */ /* 0x000e620000000800 */
[----:B0-----:R-:W-:Y:S01]  /*2ab0*/  FMUL.FTZ R24, R85, R6 ;  /* 0x0000000655187220 */ /* 0x001fe20000410000 */
[----:B------:R-:W-:-:S03]  /*2ac0*/  FADD.FTZ R10, R71, R10 ;  /* 0x0000000a470a7221 */ /* 0x000fc60000010000 */
[-C--:B------:R-:W-:Y:S01]  /*2ad0*/  FFMA.FTZ R24, R89, R4.reuse, -R24 ;  /* 0x0000000459187223 */ /* 0x080fe20000010818 */
[----:B------:R-:W-:Y:S01]  /*2ae0*/  FMUL.FTZ R4, R85, R4 ;  /* 0x0000000455047220 */ /* 0x000fe20000410000 */
[----:B------:R-:W-:-:S03]  /*2af0*/  FMUL.FTZ R12, R0, R10 ;  /* 0x0000000a000c7220 */ /* 0x000fc60000410000 */
[----:B------:R-:W-:Y:S01]  /*2b00*/  FFMA.FTZ R6, R89, R6, R4 ;  /* 0x0000000659067223 */ /* 0x000fe20000010004 */
[----:B------:R-:W-:Y:S01]  /*2b10*/  FMUL.FTZ R4, R7, R68 ;  /* 0x0000004407047220 */ /* 0x000fe20000410000 */
[CC--:B------:R-:W-:Y:S01]  /*2b20*/  FMUL.FTZ R7, R0.reuse, R11.reuse ;  /* 0x0000000b00077220 */ /* 0x0c0fe20000410000 */
[C---:B------:R-:W-:Y:S01]  /*2b30*/  FFMA.FTZ R12, R91.reuse, R11, R12 ;  /* 0x0000000b5b0c7223 */ /* 0x040fe2000001000c */
[C---:B------:R-:W-:Y:S02]  /*2b40*/  FMUL.FTZ R8, R0.reuse, R6 ;  /* 0x0000000600087220 */ /* 0x040fe40000410000 */
[C---:B------:R-:W-:Y:S01]  /*2b50*/  FFMA.FTZ R10, R91.reuse, R10, -R7 ;  /* 0x0000000a5b0a7223 */ /* 0x040fe20000010807 */
[----:B------:R-:W-:Y:S01]  /*2b60*/  FADD.FTZ R12, RZ, R12 ;  /* 0x0000000cff0c7221 */ /* 0x000fe20000010000 */
[-C--:B------:R-:W-:Y:S01]  /*2b70*/  FFMA.FTZ R8, R91, R24.reuse, -R8 ;  /* 0x000000185b087223 */ /* 0x080fe20000010808 */
[----:B------:R-:W-:Y:S01]  /*2b80*/  FMUL.FTZ R24, R0, R24 ;  /* 0x0000001800187220 */ /* 0x000fe20000410000 */
[----:B------:R-:W-:Y:S01]  /*2b90*/  FADD.FTZ R10, R73, R10 ;  /* 0x0000000a490a7221 */ /* 0x000fe20000010000 */
[----:B------:R-:W-:Y:S01]  /*2ba0*/  FMUL.FTZ R13, R92, R12 ;  /* 0x0000000c5c0d7220 */ /* 0x000fe20000410000 */
[C---:B-1----:R-:W-:Y:S01]  /*2bb0*/  FMUL.FTZ R98, R14.reuse, R107 ;  /* 0x0000006b0e627220 */ /* 0x042fe20000410000 */
[----:B------:R-:W-:Y:S01]  /*2bc0*/  FMUL.FTZ R97, R14, R105 ;  /* 0x000000690e617220 */ /* 0x000fe20000410000 */
[C---:B------:R-:W-:Y:S01]  /*2bd0*/  FMUL.FTZ R15, R92.reuse, R10 ;  /* 0x0000000a5c0f7220 */ /* 0x040fe20000410000 */
[----:B------:R-:W-:Y:S01]  /*2be0*/  FMUL.RZ R14, R5, 0.15915493667125701904 ;  /* 0x3e22f983050e7820 */ /* 0x000fe2000040c000 */
[C---:B------:R-:W-:Y:S01]  /*2bf0*/  FMUL.FTZ R5, R92.reuse, R8 ;  /* 0x000000085c057220 */ /* 0x040fe20000410000 */
[----:B------:R-:W-:Y:S01]  /*2c00*/  FFMA.FTZ R24, R91, R6, R24 ;  /* 0x000000065b187223 */ /* 0x000fe20000010018 */
[C---:B------:R-:W-:Y:S01]  /*2c10*/  FFMA.FTZ R10, R93.reuse, R10, -R13 ;  /* 0x0000000a5d0a7223 */ /* 0x040fe2000001080d */
[C---:B------:R-:W-:Y:S01]  /*2c20*/  FFMA.FTZ R15, R93.reuse, R12, R15 ;  /* 0x0000000c5d0f7223 */ /* 0x040fe2000001000f */
[----:B------:R-:W-:Y:S01]  /*2c30*/  MUFU.EX2 R4, R4 ;  /* 0x0000000400047308 */ /* 0x000fe20000000800 */
[-C--:B------:R-:W-:Y:S01]  /*2c40*/  FMUL.FTZ R6, R92, R24.reuse ;  /* 0x000000185c067220 */ /* 0x080fe20000410000 */
[----:B------:R-:W-:Y:S01]  /*2c50*/  FFMA.FTZ R11, R93, R24, R5 ;  /* 0x000000185d0b7223 */ /* 0x000fe20000010005 */
[----:B------:R-:W-:Y:S01]  /*2c60*/  FADD.FTZ R13, R75, R10 ;  /* 0x0000000a4b0d7221 */ /* 0x000fe20000010000 */
[----:B------:R-:W-:Y:S01]  /*2c70*/  FADD.FTZ R15, RZ, R15 ;  /* 0x0000000fff0f7221 */ /* 0x000fe20000010000 */
[----:B------:R-:W-:Y:S01]  /*2c80*/  FFMA.FTZ R9, R93, R8, -R6 ;  /* 0x000000085d097223 */ /* 0x000fe20000010806 */
[C---:B------:R-:W-:Y:S01]  /*2c90*/  FMUL.FTZ R25, R94.reuse, R11 ;  /* 0x0000000b5e197220 */ /* 0x040fe20000410000 */
[C---:B------:R-:W-:Y:S01]  /*2ca0*/  FMUL.FTZ R10, R94.reuse, R13 ;  /* 0x0000000d5e0a7220 */ /* 0x040fe20000410000 */
[----:B------:R-:W0:Y:S01]  /*2cb0*/  MUFU.SIN R5, R14 ;  /* 0x0000000e00057308 */ /* 0x000e220000000400 */
[C---:B------:R-:W-:Y:S01]  /*2cc0*/  FMUL.FTZ R8, R94.reuse, R15 ;  /* 0x0000000f5e087220 */ /* 0x040fe20000410000 */
[----:B------:R-:W-:Y:S01]  /*2cd0*/  FMUL.FTZ R6, R94, R9 ;  /* 0x000000095e067220 */ /* 0x000fe20000410000 */
[C---:B------:R-:W-:Y:S01]  /*2ce0*/  FFMA.FTZ R10, R96.reuse, R15, R10 ;  /* 0x0000000f600a7223 */ /* 0x040fe2000001000a */
[----:B------:R-:W-:Y:S01]  /*2cf0*/  FSEL R97, R97, RZ, !P5 ;  /* 0x000000ff61617208 */ /* 0x000fe20006800000 */
[C---:B------:R-:W-:Y:S01]  /*2d00*/  FFMA.FTZ R8, R96.reuse, R13, -R8 ;  /* 0x0000000d60087223 */ /* 0x040fe20000010808 */
[C---:B------:R-:W-:Y:S01]  /*2d10*/  FFMA.FTZ R6, R96.reuse, R11, R6 ;  /* 0x0000000b60067223 */ /* 0x040fe20000010006 */
[----:B------:R-:W-:Y:S01]  /*2d20*/  FADD.FTZ R10, RZ, R10 ;  /* 0x0000000aff0a7221 */ /* 0x000fe20000010000 */
[----:B------:R-:W1:Y:S01]  /*2d30*/  MUFU.COS R7, R14 ;  /* 0x0000000e00077308 */ /* 0x000e620000000000 */
[----:B------:R-:W-:Y:S01]  /*2d40*/  FADD.FTZ R8, R77, R8 ;  /* 0x000000084d087221 */ /* 0x000fe20000010000 */
[----:B------:R-:W-:Y:S01]  /*2d50*/  FFMA.FTZ R25, R96, R9, -R25 ;  /* 0x0000000960197223 */ /* 0x000fe20000010819 */
[----:B------:R-:W-:Y:S01]  /*2d60*/  FSEL R98, R98, 1, !P5 ;  /* 0x3f80000062627808 */ /* 0x000fe20006800000 */
[C---:B------:R-:W-:Y:S01]  /*2d70*/  FMUL.FTZ R9, R97.reuse, R10 ;  /* 0x0000000a61097220 */ /* 0x040fe20000410000 */
[C---:B------:R-:W-:Y:S01]  /*2d80*/  FMUL.FTZ R11, R97.reuse, R8 ;  /* 0x00000008610b7220 */ /* 0x040fe20000410000 */
[C---:B------:R-:W-:Y:S01]  /*2d90*/  FMUL.FTZ R12, R97.reuse, R6 ;  /* 0x00000006610c7220 */ /* 0x040fe20000410000 */
[----:B------:R-:W-:Y:S01]  /*2da0*/  ISETP.NE.AND P5, PT, R102, RZ, PT ;  /* 0x000000ff6600720c */ /* 0x000fe20003fa5270 */
[----:B------:R-:W-:Y:S01]  /*2db0*/  FFMA.FTZ R8, R98, R8, -R9 ;  /* 0x0000000862087223 */ /* 0x000fe20000010809 */
[----:B0-----:R-:W-:Y:S01]  /*2dc0*/  FMUL.FTZ R5, R4, R5 ;  /* 0x0000000504057220 */ /* 0x001fe20000410000 */
[C---:B------:R-:W-:Y:S01]  /*2dd0*/  FFMA.FTZ R11, R98.reuse, R10, R11 ;  /* 0x0000000a620b7223 */ /* 0x040fe2000001000b */
[-C--:B------:R-:W-:Y:S01]  /*2de0*/  FFMA.FTZ R12, R98, R25.reuse, -R12 ;  /* 0x00000019620c7223 */ /* 0x080fe2000001080c */
[----:B------:R-:W-:Y:S01]  /*2df0*/  FMUL.FTZ R25, R97, R25 ;  /* 0x0000001961197220 */ /* 0x000fe20000410000 */
[----:B------:R-:W-:Y:S01]  /*2e00*/  FADD.FTZ R8, R79, R8 ;  /* 0x000000084f087221 */ /* 0x000fe20000010000 */
[----:B------:R-:W-:-:S02]  /*2e10*/  FSEL R103, R5, RZ, !P6 ;  /* 0x000000ff05677208 */ /* 0x000fc40007000000 */
[----:B------:R-:W-:Y:S01]  /*2e20*/  FFMA.FTZ R6, R98, R6, R25 ;  /* 0x0000000662067223 */ /* 0x000fe20000010019 */
[----:B-1----:R-:W-:Y:S01]  /*2e30*/  FMUL.FTZ R7, R4, R7 ;  /* 0x0000000704077220 */ /* 0x002fe20000410000 */
[----:B------:R-:W-:Y:S01]  /*2e40*/  FADD.FTZ R4, RZ, R11 ;  /* 0x0000000bff047221 */ /* 0x000fe20000010000 */
[C---:B------:R-:W-:Y:S01]  /*2e50*/  FMUL.FTZ R10, R103.reuse, R8 ;  /* 0x00000008670a7220 */ /* 0x040fe20000410000 */
[----:B------:R-:W-:Y:S02]  /*2e60*/  FMUL.FTZ R5, R103, R6 ;  /* 0x0000000667057220 */ /* 0x000fe40000410000 */
[----:B------:R-:W-:Y:S01]  /*2e70*/  FSEL R105, R7, 1, !P6 ;  /* 0x3f80000007697808 */ /* 0x000fe20007000000 */
[----:B------:R-:W-:Y:S01]  /*2e80*/  FMUL.FTZ R7, R103, R4 ;  /* 0x0000000467077220 */ /* 0x000fe20000410000 */
[----:B------:R-:W-:-:S03]  /*2e90*/  ISETP.GE.AND P6, PT, R34, 0x1, PT ;  /* 0x000000012200780c */ /* 0x000fc60003fc6270 */
[C---:B------:R-:W-:Y:S01]  /*2ea0*/  FFMA.FTZ R4, R105.reuse, R4, R10 ;  /* 0x0000000469047223 */ /* 0x040fe2000001000a */
[C---:B------:R-:W-:Y:S01]  /*2eb0*/  FFMA.FTZ R10, R105.reuse, R8, -R7 ;  /* 0x00000008690a7223 */ /* 0x040fe20000010807 */
[-C--:B------:R-:W-:Y:S01]  /*2ec0*/  FFMA.FTZ R8, R105, R12.reuse, -R5 ;  /* 0x0000000c69087223 */ /* 0x080fe20000010805 */
[----:B------:R-:W-:Y:S01]  /*2ed0*/  FMUL.FTZ R12, R103, R12 ;  /* 0x0000000c670c7220 */ /* 0x000fe20000410000 */
[----:B------:R-:W-:Y:S01]  /*2ee0*/  FADD.FTZ R11, RZ, R4 ;  /* 0x00000004ff0b7221 */ /* 0x000fe20000010000 */
[----:B------:R-:W-:Y:S02]  /*2ef0*/  FADD.FTZ R10, R81, R10 ;  /* 0x0000000a510a7221 */ /* 0x000fe40000010000 */
[----:B------:R-:W-:Y:S01]  /*2f00*/  FFMA.FTZ R12, R105, R6, R12 ;  /* 0x00000006690c7223 */ /* 0x000fe2000001000c */
[----:B------:R-:W0:Y:S04]  /*2f10*/  SHFL.UP PT, R5, R8, 0x1, RZ ;  /* 0x0420000008057989 */ /* 0x000e2800000e00ff */
[----:B------:R-:W1:Y:S04]  /*2f20*/  SHFL.UP PT, R13, R11, 0x1, RZ ;  /* 0x042000000b0d7989 */ /* 0x000e6800000e00ff */
[----:B------:R-:W2:Y:S04]  /*2f30*/  SHFL.UP PT, R9, R10, 0x1, RZ ;  /* 0x042000000a097989 */ /* 0x000ea800000e00ff */
[----:B------:R-:W3:Y:S01]  /*2f40*/  SHFL.UP PT, R7, R12, 0x1, RZ ;  /* 0x042000000c077989 */ /* 0x000ee200000e00ff */
[C---:B0-----:R-:W-:Y:S01]  /*2f50*/  FMUL.FTZ R15, R12.reuse, R5 ;  /* 0x000000050c0f7220 */ /* 0x041fe20000410000 */
[C---:B-1----:R-:W-:Y:S01]  /*2f60*/  FMUL.FTZ R4, R12.reuse, R13 ;  /* 0x0000000d0c047220 */ /* 0x042fe20000410000 */
[----:B--2---:R-:W-:-:S03]  /*2f70*/  FMUL.FTZ R6, R12, R9 ;  /* 0x000000090c067220 */ /* 0x004fc60000410000 */
[C---:B------:R-:W-:Y:S01]  /*2f80*/  FFMA.FTZ R9, R8.reuse, R9, -R4 ;  /* 0x0000000908097223 */ /* 0x040fe20000010804 */
[-C--:B---3--:R-:W-:Y:S01]  /*2f90*/  FFMA.FTZ R15, R8, R7.reuse, R15 ;  /* 0x00000007080f7223 */ /* 0x088fe2000001000f */
[----:B------:R-:W-:Y:S01]  /*2fa0*/  FMUL.FTZ R7, R12, R7 ;  /* 0x000000070c077220 */ /* 0x000fe20000410000 */
[----:B------:R-:W-:Y:S01]  /*2fb0*/  FFMA.FTZ R6, R8, R13, R6 ;  /* 0x0000000d08067223 */ /* 0x000fe20000010006 */
[----:B------:R-:W-:Y:S02]  /*2fc0*/  @P6 FADD.FTZ R10, R10, R9 ;  /* 0x000000090a0a6221 */ /* 0x000fe40000010000 */
[----:B------:R-:W-:Y:S01]  /*2fd0*/  @P6 FFMA.FTZ R8, R8, R5, -R7 ;  /* 0x0000000508086223 */ /* 0x000fe20000010807 */
[----:B------:R-:W-:Y:S01]  /*2fe0*/  @P6 FADD.FTZ R11, R11, R6 ;  /* 0x000000060b0b6221 */ /* 0x000fe20000010000 */
        /* <DEDUP_REMOVED lines=10> */
[CC--:B---3--:R-:W-:Y:S01]  /*3090*/  FFMA.FTZ R12, R8.reuse, R5.reuse, R12 ;  /* 0x00000005080c7223 */ /* 0x0c8fe2000001000c */
[----:B------:R-:W-:Y:S01]  /*30a0*/  FMUL.FTZ R5, R15, R5 ;  /* 0x000000050f057220 */ /* 0x000fe20000410000 */
[C---:B------:R-:W-:Y:S01]  /*30b0*/  FFMA.FTZ R9, R8.reuse, R6, -R9 ;  /* 0x0000000608097223 */ /* 0x040fe20000010809 */
        /* <DEDUP_REMOVED lines=12> */
[C---:B------:R-:W-:Y:S01]  /*3180*/  FFMA.FTZ R15, R8.reuse, R9, -R15 ;  /* 0x00000009080f7223 */ /* 0x040fe2000001080f */
[-C--:B---3--:R-:W-:Y:S01]  /*3190*/  FFMA.FTZ R9, R8, R7.reuse, R4 ;  /* 0x0000000708097223 */ /* 0x088fe20000010004 */
[----:B------:R-:W-:Y:S01]  /*31a0*/  FMUL.FTZ R7, R12, R7 ;  /* 0x000000070c077220 */ /* 0x000fe20000410000 */
[----:B------:R-:W-:Y:S01]  /*31b0*/  FFMA.FTZ R6, R8, R13, R6 ;  /* 0x0000000d08067223 */ /* 0x000fe20000010006 */
[----:B------:R-:W-:Y:S01]  /*31c0*/  @P6 FADD.FTZ R10, R10, R15 ;  /* 0x0000000f0a0a6221 */ /* 0x000fe20000010000 */
[----:B------:R-:W-:Y:S01]  /*31d0*/  MOV R15, R82 ;  /* 0x00000052000f7202 */ /* 0x000fe20000000f00 */
        /* <DEDUP_REMOVED lines=28> */
[C---:B---3--:R-:W-:Y:S01]  /*33a0*/  FFMA.FTZ R12, R8.reuse, R5, R12 ;  /* 0x00000005080c7223 */ /* 0x048fe2000001000c */
[----:B------:R-:W-:Y:S01]  /*33b0*/  FFMA.FTZ R14, R8, R7, R14 ;  /* 0x00000007080e7223 */ /* 0x000fe2000001000e */
[----:B------:R-:W-:Y:S01]  /*33c0*/  FMUL.FTZ R5, R9, R5 ;  /* 0x0000000509057220 */ /* 0x000fe20000410000 */
[----:B------:R-:W-:Y:S01]  /*33d0*/  @P6 FADD.FTZ R10, R10, R13 ;  /* 0x0000000d0a0a6221 */ /* 0x000fe20000010000 */
[----:B------:R-:W-:Y:S01]  /*33e0*/  MOV R13, R80 ;  /* 0x00000050000d7202 */ /* 0x000fe20000000f00 */
[----:B------:R-:W-:Y:S01]  /*33f0*/  @P6 FADD.FTZ R11, R11, R14 ;  /* 0x0000000e0b0b6221 */ /* 0x000fe20000010000 */
[----:B------:R-:W-:Y:S01]  /*3400*/  FSEL R9, R9, R12, !P6 ;  /* 0x0000000c09097208 */ /* 0x000fe20007000000 */
[----:B------:R-:W-:Y:S01]  /*3410*/  @P6 FFMA.FTZ R8, R8, R4, -R5 ;  /* 0x0000000408086223 */ /* 0x000fe20000010805 */
[----:B------:R-:W-:Y:S01]  /*3420*/  MOV R14, R65 ;  /* 0x00000041000e7202 */ /* 0x000fe20000000f00 */
[----:B------:R-:W-:Y:S01]  /*3430*/  HFMA2.MMA R5, -RZ, RZ, 0, 0 ;  /* 0x00000000ff057435 */ /* 0x000fe200000001ff */
[----:B------:R-:W-:-:S02]  /*3440*/  MOV R12, R63 ;  /* 0x0000003f000c7202 */ /* 0x000fc40000000f00 */
[----:B------:R-:W-:Y:S02]  /*3450*/  CS2R R6, SRZ ;  /* 0x0000000000067805 */ /* 0x000fe4000001ff00 */
[----:B------:R-:W-:Y:S01]  /*3460*/  MOV R4, 0x3f800000 ;  /* 0x3f80000000047802 */ /* 0x000fe20000000f00 */
[----:B------:R-:W2:Y:S01]  /*3470*/  LDG.E.64 R24, desc[UR8][R14.64] ;  /* 0x000000080e187981 */ /* 0x000ea2000c1e1b00 */
[----:B------:R-:W-:-:S03]  /*3480*/  ISETP.NE.AND P6, PT, R34, 0x1f, PT ;  /* 0x0000001f2200780c */ /* 0x000fc60003fc5270 */
[----:B------:R0:W2:Y:S04]  /*3490*/  LDG.E.64 R26, desc[UR8][R12.64] ;  /* 0x000000080c1a7981 */ /* 0x0000a8000c1e1b00 */
[----:B------:R-:W1:Y:S06]  /*34a0*/  @!P5 LDS.128 R4, [UR6+0x260] ;  /* 0x00026006ff04d984 */ /* 0x000e6c0008000c00 */
[----:B------:R-:W-:Y:S01]  /*34b0*/  @!P6 STS.128 [UR5+0x220], R8 ;  /* 0x00022008ff00e988 */ /* 0x000fe20008000c05 */
[----:B------:R-:W-:Y:S01]  /*34c0*/  BAR.SYNC.DEFER_BLOCKING 0x0 ;  /* 0x0000000000007b1d */ /* 0x000fe20000010000 */
[----:B------:R-:W-:-:S05]  /*34d0*/  ISETP.NE.AND P6, PT, R34, RZ, PT ;  /* 0x000000ff2200720c */ /* 0x000fca0003fc5270 */
[----:B------:R-:W3:Y:S04]  /*34e0*/  SHFL.UP PT, R110, R8, 0x1, RZ ;  /* 0x04200000086e7989 */ /* 0x000ee800000e00ff */
[----:B------:R-:W4:Y:S04]  /*34f0*/  SHFL.UP PT, R108, R9, 0x1, RZ ;  /* 0x04200000096c7989 */ /* 0x000f2800000e00ff */
[----:B------:R-:W5:Y:S04]  /*3500*/  SHFL.UP PT, R109, R10, 0x1, RZ ;  /* 0x042000000a6d7989 */ /* 0x000f6800000e00ff */
[----:B------:R-:W5:Y:S04]  /*3510*/  SHFL.UP PT, R107, R11, 0x1, RZ ;  /* 0x042000000b6b7989 */ /* 0x000f6800000e00ff */
[----:B0-----:R-:W0:Y:S04]  /*3520*/  LDS.128 R12, [UR5+0x220] ;  /* 0x00022005ff0c7984 */ /* 0x001e280008000c00 */
[----:B-1----:R1:W-:Y:S01]  /*3530*/  @!P6 STS.128 [UR5+0x240], R4 ;  /* 0x00024004ff00e988 */ /* 0x0023e20008000c05 */
[----:B---3--:R-:W-:-:S02]  /*3540*/  @!P6 MOV R110, R4 ;  /* 0x00000004006ee202 */ /* 0x008fc40000000f00 */
[----:B----4-:R-:W-:Y:S02]  /*3550*/  @!P6 MOV R108, R5 ;  /* 0x00000005006ce202 */ /* 0x010fe40000000f00 */
[----:B-----5:R-:W-:Y:S02]  /*3560*/  @!P6 MOV R109, R6 ;  /* 0x00000006006de202 */ /* 0x020fe40000000f00 */
[----:B------:R-:W-:Y:S01]  /*3570*/  @!P6 MOV R107, R7 ;  /* 0x00000007006be202 */ /* 0x000fe20000000f00 */
[----:B------:R-:W-:Y:S01]  /*3580*/  BAR.SYNC.DEFER_BLOCKING 0x0 ;  /* 0x0000000000007b1d */ /* 0x000fe20000010000 */
[----:B------:R-:W-:-:S13]  /*3590*/  ISETP.NE.AND P6, PT, R95, RZ, PT ;  /* 0x000000ff5f00720c */ /* 0x000fda0003fc5270 */
[----:B------:R-:W3:Y:S01]  /*35a0*/  @P6 LDS.64 R8, [UR5+0x248] ;  /* 0x00024805ff086984 */ /* 0x000ee20008000a00 */
[----:B------:R-:W-:Y:S01]  /*35b0*/  ISETP.NE.AND P5, PT, R95, RZ, PT ;  /* 0x000000ff5f00720c */ /* 0x000fe20003fa5270 */
[C---:B0-----:R-:W-:Y:S01]  /*35c0*/  FMUL.FTZ R111, R13.reuse, R7 ;  /* 0x000000070d6f7220 */ /* 0x041fe20000410000 */
[C---:B------:R-:W-:Y:S01]  /*35d0*/  FMUL.FTZ R106, R13.reuse, R6 ;  /* 0x000000060d6a7220 */ /* 0x040fe20000410000 */
[C---:B------:R-:W-:Y:S01]  /*35e0*/  FMUL.FTZ R11, R13.reuse, R5 ;  /* 0x000000050d0b7220 */ /* 0x040fe20000410000 */
[----:B------:R-:W-:Y:S01]  /*35f0*/  FMUL.FTZ R10, R13, R4 ;  /* 0x000000040d0a7220 */ /* 0x000fe20000410000 */
[C---:B------:R-:W-:Y:S01]  /*3600*/  FFMA.FTZ R111, R12.reuse, R6, -R111 ;  /* 0x000000060c6f7223 */ /* 0x040fe2000001086f */
[C---:B------:R-:W-:Y:S01]  /*3610*/  FFMA.FTZ R106, R12.reuse, R7, R106 ;  /* 0x000000070c6a7223 */ /* 0x040fe2000001006a */
[C---:B-1----:R-:W-:Y:S01]  /*3620*/  FFMA.FTZ R4, R12.reuse, R4, -R11 ;  /* 0x000000040c047223 */ /* 0x042fe2000001080b */
[----:B------:R-:W-:Y:S01]  /*3630*/  FFMA.FTZ R5, R12, R5, R10 ;  /* 0x000000050c057223 */ /* 0x000fe2000001000a */
[----:B------:R-:W-:Y:S01]  /*3640*/  FADD.FTZ R6, R14, R111 ;  /* 0x0000006f0e067221 */ /* 0x000fe20000010000 */
[----:B------:R-:W-:-:S03]  /*3650*/  FADD.FTZ R7, R15, R106 ;  /* 0x0000006a0f077221 */ /* 0x000fc60000010000 */
[----:B------:R-:W-:Y:S02]  /*3660*/  @!P5 MOV R10, R67 ;  /* 0x00000043000ad202 */ /* 0x000fe40000000f00 */
[----:B------:R-:W-:Y:S01]  /*3670*/  @!P5 MOV R11, R84 ;  /* 0x00000054000bd202 */ /* 0x000fe20000000f00 */
[----:B------:R-:W-:Y:S04]  /*3680*/  @!P5 STS.128 [UR6+0x260], R4 ;  /* 0x00026004ff00d988 */ /* 0x000fe80008000c06 */
[----:B------:R0:W-:Y:S01]  /*3690*/  @!P5 STG.E.128 desc[UR8][R10.64], R4 ;  /* 0x000000040a00d986 */ /* 0x0001e2000c101d08 */
[-C--:B---3--:R-:W-:Y:S01]  /*36a0*/  @P6 FMUL.FTZ R13, R9, R108.reuse ;  /* 0x0000006c090d6220 */ /* 0x088fe20000410000 */
[----:B------:R-:W-:-:S04]  /*36b0*/  @P6 FMUL.FTZ R108, R8, R108 ;  /* 0x0000006c086c6220 */ /* 0x000fc80000410000 */
[-C--:B------:R-:W-:Y:S01]  /*36c0*/  @P6 FFMA.FTZ R108, R9, R110.reuse, R108 ;  /* 0x0000006e096c6223 */ /* 0x080fe2000001006c */
[----:B------:R-:W-:-:S03]  /*36d0*/  @P6 FFMA.FTZ R8, R8, R110, -R13 ;  /* 0x0000006e08086223 */ /* 0x000fc6000001080d */
[----:B------:R-:W-:Y:S01]  /*36e0*/  @P6 FADD.FTZ R107, R107, R108 ;  /* 0x0000006c6b6b6221 */ /* 0x000fe20000010000 */
[----:B------:R-:W-:-:S03]  /*36f0*/  @P6 FADD.FTZ R109, R109, R8 ;  /* 0x000000086d6d6221 */ /* 0x000fc60000010000 */
[C---:B0-----:R-:W-:Y:S01]  /*3700*/  FMUL.FTZ R5, R88.reuse, R107 ;  /* 0x0000006b58057220 */ /* 0x041fe20000410000 */
        /* <DEDUP_REMOVED lines=33> */
[----:B------:R-:W-:Y:S02]  /*3920*/  LEA R65, P6, R18, R65, 0x3 ;  /* 0x0000004112417211 */ /* 0x000fe400078c18ff */
[----:B------:R-:W-:Y:S01]  /*3930*/  FADD.FTZ R12, RZ, R9 ;  /* 0x00000009ff0c7221 */ /* 0x000fe20000010000 */
[----:B------:R-:W-:Y:S01]  /*3940*/  FADD.FTZ R94, R77, R94 ;  /* 0x0000005e4d5e7221 */ /* 0x000fe20000010000 */
[----:B------:R-:W-:Y:S02]  /*3950*/  IADD3.X R82, R82, R19, RZ, P6, !PT ;  /* 0x0000001352527210 */ /* 0x000fe400037fe4ff */
[C---:B------:R-:W-:Y:S01]  /*3960*/  FMUL.FTZ R9, R97.reuse, R12 ;  /* 0x0000000c61097220 */ /* 0x040fe20000410000 */
[----:B------:R-:W-:Y:S01]  /*3970*/  LEA R63, P6, R20, R63, 0x3 ;  /* 0x0000003f143f7211 */ /* 0x000fe200078c18ff */
[----:B------:R-:W-:-:S03]  /*3980*/  FMUL.FTZ R97, R97, R94 ;  /* 0x0000005e61617220 */ /* 0x000fc60000410000 */
[----:B------:R-:W-:Y:S01]  /*3990*/  IADD3.X R80, R80, R21, RZ, P6, !PT ;  /* 0x0000001550507210 */ /* 0x000fe200037fe4ff */
[----:B------:R-:W-:Y:S01]  /*39a0*/  FFMA.FTZ R97, R98, R12, R97 ;  /* 0x0000000c62617223 */ /* 0x000fe20000010061 */
[----:B------:R-:W-:Y:S01]  /*39b0*/  LEA R61, P6, R22, R61, 0x3 ;  /* 0x0000003d163d7211 */ /* 0x000fe200078c18ff */
[----:B------:R-:W-:-:S03]  /*39c0*/  UIADD3 UR4, UR4, 0x1, URZ ;  /* 0x0000000104047890 */ /* 0x000fc6000fffe03f */
[----:B------:R-:W-:Y:S02]  /*39d0*/  IADD3.X R78, R78, R23, RZ, P6, !PT ;  /* 0x000000174e4e7210 */ /* 0x000fe400037fe4ff */
[----:B------:R-:W-:-:S04]  /*39e0*/  IADD3 R67, P6, R67, 0x10, RZ ;  /* 0x0000001043437810 */ /* 0x000fc80007fde0ff */
[----:B------:R-:W-:Y:S02]  /*39f0*/  IADD3.X R84, RZ, R84, RZ, P6, !PT ;  /* 0x00000054ff547210 */ /* 0x000fe400037fe4ff */
[----:B------:R-:W-:Y:S01]  /*3a00*/  ISETP.LE.AND P6, PT, R101, UR4, PT ;  /* 0x0000000465007c0c */ /* 0x000fe2000bfc3270 */
[----:B------:R-:W-:Y:S01]  /*3a10*/  UIADD3 UR6, UR6, 0x10, URZ ;  /* 0x0000001006067890 */ /* 0x000fe2000fffe03f */
[----:B------:R-:W-:Y:S01]  /*3a20*/  ISETP.NE.AND P5, PT, R104, RZ, PT ;  /* 0x000000ff6800720c */ /* 0x000fe20003fa5270 */
[-C--:B--2---:R-:W-:Y:S01]  /*3a30*/  FMUL.FTZ R0, R24, R27.reuse ;  /* 0x0000001b18007220 */ /* 0x084fe20000410000 */
[----:B------:R-:W-:-:S03]  /*3a40*/  FMUL.FTZ R27, R25, R27 ;  /* 0x0000001b191b7220 */ /* 0x000fc60000410000 */
[-C--:B------:R-:W-:Y:S01]  /*3a50*/  FFMA.FTZ R25, R25, R26.reuse, R0 ;  /* 0x0000001a19197223 */ /* 0x080fe20000010000 */
[----:B------:R-:W-:-:S03]  /*3a60*/  FFMA.FTZ R27, R24, R26, -R27 ;  /* 0x0000001a181b7223 */ /* 0x000fc6000001081b */
[C---:B------:R-:W-:Y:S01]  /*3a70*/  FMUL.FTZ R11, R25.reuse, R88 ;  /* 0x00000058190b7220 */ /* 0x040fe20000410000 */
[----:B------:R-:W-:-:S03]  /*3a80*/  FMUL.FTZ R0, R25, R10 ;  /* 0x0000000a19007220 */ /* 0x000fc60000410000 */
[C---:B------:R-:W-:Y:S01]  /*3a90*/  FFMA.FTZ R11, R27.reuse, R4, -R11 ;  /* 0x000000041b0b7223 */ /* 0x040fe2000001080b */
[----:B------:R-:W-:Y:S01]  /*3aa0*/  FFMA.FTZ R4, R27, R13, -R0 ;  /* 0x0000000d1b047223 */ /* 0x000fe20000010800 */
[----:B------:R-:W-:-:S04]  /*3ab0*/  FFMA.FTZ R0, R98, R94, -R9 ;  /* 0x0000005e62007223 */ /* 0x000fc80000010809 */
[----:B------:R-:W-:Y:S01]  /*3ac0*/  FADD.FTZ R9, R79, R0 ;  /* 0x000000004f097221 */ /* 0x000fe20000010000 */
[----:B------:R-:W-:Y:S01]  /*3ad0*/  FFMA.FTZ R53, R4, 2, R53 ;  /* 0x4000000004357823 */ /* 0x000fe20000010035 */
[----:B------:R-:W-:Y:S01]  /*3ae0*/  FMUL.FTZ R0, R25, R8 ;  /* 0x0000000819007220 */ /* 0x000fe20000410000 */
[----:B------:R-:W-:Y:S01]  /*3af0*/  FADD.FTZ R10, RZ, R97 ;  /* 0x00000061ff0a7221 */ /* 0x000fe20000010000 */
[----:B------:R-:W-:Y:S01]  /*3b00*/  FMUL.FTZ R4, R103, R9 ;  /* 0x0000000967047220 */ /* 0x000fe20000410000 */
[----:B------:R-:W-:Y:S01]  /*3b10*/  FMUL.FTZ R6, R25, R85 ;  /* 0x0000005519067220 */ /* 0x000fe20000410000 */
[----:B------:R-:W-:Y:S01]  /*3b20*/  FFMA.FTZ R5, R27, R5, -R0 ;  /* 0x000000051b057223 */ /* 0x000fe20000010800 */
[-C--:B------:R-:W-:Y:S01]  /*3b30*/  FMUL.FTZ R0, R103, R10.reuse ;  /* 0x0000000a67007220 */ /* 0x080fe20000410000 */
[----:B------:R-:W-:Y:S01]  /*3b40*/  FFMA.FTZ R4, R105, R10, R4 ;  /* 0x0000000a69047223 */ /* 0x000fe20000010004 */
[----:B------:R-:W-:Y:S02]  /*3b50*/  FFMA.FTZ R6, R27, R15, -R6 ;  /* 0x0000000f1b067223 */ /* 0x000fe40000010806 */
[----:B------:R-:W-:Y:S01]  /*3b60*/  FFMA.FTZ R0, R105, R9, -R0 ;  /* 0x0000000969007223 */ /* 0x000fe20000010800 */
[----:B------:R-:W-:Y:S01]  /*3b70*/  FADD.FTZ R8, RZ, R4 ;  /* 0x00000004ff087221 */ /* 0x000fe20000010000 */
[----:B------:R-:W-:Y:S01]  /*3b80*/  FFMA.FTZ R74, R5, 2, R74 ;  /* 0x40000000054a7823 */ /* 0x000fe2000001004a */
[----:B------:R-:W-:Y:S01]  /*3b90*/  FFMA.FTZ R76, R11, 2, R76 ;  /* 0x400000000b4c7823 */ /* 0x000fe2000001004c */
[----:B------:R-:W-:Y:S01]  /*3ba0*/  FFMA.FTZ R55, R6, 2, R55 ;  /* 0x4000000006377823 */ /* 0x000fe20000010037 */
        /* <DEDUP_REMOVED lines=14> */
.L_x_2004:
[----:B------:R-:W-:Y:S01]  /*3c90*/  BAR.SYNC.DEFER_BLOCKING 0x0 ;  /* 0x0000000000007b1d */ /* 0x000fe20000010000 */
[----:B------:R-:W-:Y:S02]  /*3ca0*/  ISETP.NE.AND P0, PT, R95, RZ, PT ;  /* 0x000000ff5f00720c */ /* 0x000fe40003f05270 */
[----:B------:R-:W-:Y:S02]  /*3cb0*/  F2FP.BF16.F32.PACK_AB R53, R53, R76 ;  /* 0x0000004c3535723e */ /* 0x000fe400000010ff */
[----:B------:R-:W-:Y:S01]  /*3cc0*/  F2FP.BF16.F32.PACK_AB R55, R55, R74 ;  /* 0x0000004a3737723e */ /* 0x000fe200000010ff */
[----:B------:R-:W-:Y:S01]  /*3cd0*/  BSSY B0, `(.L_x_2006) ;  /* 0x0000034000007945 */ /* 0x000fe20003800000 */
[----:B------:R-:W-:Y:S02]  /*3ce0*/  F2FP.BF16.F32.PACK_AB R57, R57, R72 ;  /* 0x000000483939723e */ /* 0x000fe400000010ff */
[----:B------:R-:W-:Y:S02]  /*3cf0*/  F2FP.BF16.F32.PACK_AB R59, R70, R59 ;  /* 0x0000003b463b723e */ /* 0x000fe400000010ff */
[----:B------:R-:W-:-:S02]  /*3d00*/  LEA.HI.SX32 R0, R34, R34, 0x1b ;  /* 0x0000002222007211 */ /* 0x000fc400078fdaff */
[----:B------:R-:W-:Y:S01]  /*3d10*/  PRMT R26, R53, 0x7632, R26 ;  /* 0x00007632351a7816 */ /* 0x000fe2000000001a */
[----:B------:R-:W0:Y:S01]  /*3d20*/  @!P0 LDC R4, c[0x0][0x218] ;  /* 0x00008600ff048b82 */ /* 0x000e220000000800 */
[----:B------:R-:W-:Y:S02]  /*3d30*/  PRMT R5, R55, 0x7632, R5 ;  /* 0x0000763237057816 */ /* 0x000fe40000000005 */
[----:B------:R-:W-:Y:S02]  /*3d40*/  PRMT R7, R57, 0x7632, R7 ;  /* 0x0000763239077816 */ /* 0x000fe40000000007 */
[----:B------:R-:W-:Y:S02]  /*3d50*/  PRMT R8, R59, 0x7632, R8 ;  /* 0x000076323b087816 */ /* 0x000fe40000000008 */
[----:B------:R-:W-:Y:S01]  /*3d60*/  LEA R11, R0, UR5, 0x1 ;  /* 0x00000005000b7c11 */ /* 0x000fe2000f8e08ff */
[----:B------:R-:W-:Y:S04]  /*3d70*/  STS.U16 [R52], R53 ;  /* 0x0000003534007388 */ /* 0x000fe80000000400 */
[----:B------:R-:W-:Y:S04]  /*3d80*/  STS.U16 [R52+0x2], R26 ;  /* 0x0000021a34007388 */ /* 0x000fe80000000400 */
[----:B------:R-:W-:Y:S04]  /*3d90*/  STS.U16 [R52+0x4], R55 ;  /* 0x0000043734007388 */ /* 0x000fe80000000400 */
[----:B------:R-:W-:Y:S01]  /*3da0*/  STS.U16 [R52+0x6], R5 ;  /* 0x0000060534007388 */ /* 0x000fe20000000400 */
[----:B0-----:R-:W-:-:S03]  /*3db0*/  @!P0 IMAD R6, R35, -0x100, R4 ;  /* 0xffffff0023068824 */ /* 0x001fc600078e0204 */
[----:B------:R-:W-:Y:S04]  /*3dc0*/  STS.U16 [R52+0x8], R57 ;  /* 0x0000083934007388 */ /* 0x000fe80000000400 */
[----:B------:R-:W-:Y:S04]  /*3dd0*/  STS.U16 [R52+0xa], R7 ;  /* 0x00000a0734007388 */ /* 0x000fe80000000400 */
[----:B------:R-:W-:Y:S04]  /*3de0*/  STS.U16 [R52+0xc], R59 ;  /* 0x00000c3b34007388 */ /* 0x000fe80000000400 */
[----:B------:R0:W-:Y:S01]  /*3df0*/  STS.U16 [R52+0xe], R8 ;  /* 0x00000e0834007388 */ /* 0x0001e20000000400 */
[----:B------:R-:W-:-:S03]  /*3e00*/  NOP ;  /* 0x0000000000007918 */ /* 0x000fc60000000000 */
[----:B------:R-:W-:Y:S01]  /*3e10*/  LDS.U16 R45, [R45+0x40] ;  /* 0x000040002d2d7984 */ /* 0x000fe20000000400 */
[----:B0-----:R-:W0:Y:S03]  /*3e20*/  LDC.64 R8, c[0x0][0x2b0] ;  /* 0x0000ac00ff087b82 */ /* 0x001e260000000a00 */
[----:B------:R-:W-:Y:S04]  /*3e30*/  LDS.U16 R13, [R46+0x80] ;  /* 0x000080002e0d7984 */ /* 0x000fe80000000400 */
[----:B------:R-:W-:Y:S04]  /*3e40*/  LDS.U16 R47, [R47+0xc0] ;  /* 0x0000c0002f2f7984 */ /* 0x000fe80000000400 */
[----:B------:R-:W-:Y:S04]  /*3e50*/  LDS.U16 R15, [R48+0x100] ;  /* 0x00010000300f7984 */ /* 0x000fe80000000400 */
[----:B------:R-:W-:Y:S04]  /*3e60*/  LDS.U16 R49, [R49+0x140] ;  /* 0x0001400031317984 */ /* 0x000fe80000000400 */
[----:B------:R-:W-:Y:S04]  /*3e70*/  LDS.U16 R19, [R50+0x180] ;  /* 0x0001800032137984 */ /* 0x000fe80000000400 */
[----:B------:R-:W-:Y:S01]  /*3e80*/  LDS.U16 R51, [R51+0x1c0] ;  /* 0x0001c00033337984 */ /* 0x000fe20000000400 */
[----:B0-----:R-:W-:-:S03]  /*3e90*/  IMAD R4, R8, UR11, RZ ;  /* 0x0000000b08047c24 */ /* 0x001fc6000f8e02ff */
[----:B------:R-:W-:Y:S01]  /*3ea0*/  LDS.U16 R11, [R11] ;  /* 0x000000000b0b7984 */ /* 0x000fe20000000400 */
[----:B------:R-:W-:-:S03]  /*3eb0*/  IMAD R9, R9, UR10, R4 ;  /* 0x0000000a09097c24 */ /* 0x000fc6000f8e0204 */
[----:B------:R-:W-:Y:S01]  /*3ec0*/  @!P0 STS [UR5+0x210], R6 ;  /* 0x00021006ff008988 */ /* 0x000fe20008000805 */
[----:B------:R-:W-:Y:S01]  /*3ed0*/  IMAD.WIDE.U32 R4, R8, UR10, RZ ;  /* 0x0000000a08047c25 */ /* 0x000fe2000f8e00ff */
[----:B------:R-:W-:Y:S04]  /*3ee0*/  BAR.SYNC.DEFER_BLOCKING 0x0 ;  /* 0x0000000000007b1d */ /* 0x000fe80000010000 */
[----:B------:R-:W-:Y:S02]  /*3ef0*/  IADD3 R21, R5, R9, RZ ;  /* 0x0000000905157210 */ /* 0x000fe40007ffe0ff */
[----:B------:R-:W0:Y:S02]  /*3f00*/  LDS R0, [UR5+0x210] ;  /* 0x00021005ff007984 */ /* 0x000e240008000800 */
[----:B0-----:R-:W-:-:S13]  /*3f10*/  ISETP.GE.AND P0, PT, R33, R0, PT ;  /* 0x000000002100720c */ /* 0x001fda0003f06270 */
        /* <DEDUP_REMOVED lines=15> */
.L_x_2007:
[----:B------:R-:W-:Y:S05]  /*4010*/  BSYNC B0 ;  /* 0x0000000000007941 */ /* 0x000fea0003800000 */
.L_x_2006:
        /* <DEDUP_REMOVED lines=13> */
[----:B------:R-:W-:Y:S01]  /*40f0*/  LEA R7, P3, R33, UR4, 0x1 ;  /* 0x0000000421077c11 */ /* 0x000fe2000f8608ff */
[----:B------:R-:W-:Y:S01]  /*4100*/  ULDC UR4, c[0x0][0x224] ;  /* 0x0000890000047ab9 */ /* 0x000fe20000000800 */
[----:B------:R-:W-:Y:S02]  /*4110*/  IADD3.X R5, R9, R8, R5, P4, !PT ;  /* 0x0000000809057210 */ /* 0x000fe400027fe405 */
[----:B------:R-:W-:Y:S02]  /*4120*/  LEA.HI.X R8, R33, UR5, R36, 0x1, P3 ;  /* 0x0000000521087c11 */ /* 0x000fe400098f0c24 */
[----:B------:R-:W-:-:S02]  /*4130*/  LEA R4, P6, R6, R7, 0x1 ;  /* 0x0000000706047211 */ /* 0x000fc400078c08ff */
[C---:B------:R-:W-:Y:S02]  /*4140*/  LOP3.LUT R9, R33.reuse, 0xa0, RZ, 0xfc, !PT ;  /* 0x000000a021097812 */ /* 0x040fe400078efcff */
[C---:B------:R-:W-:Y:S02]  /*4150*/  LOP3.LUT R11, R33.reuse, 0xc0, RZ, 0xfc, !PT ;  /* 0x000000c0210b7812 */ /* 0x040fe400078efcff */
[----:B------:R-:W-:Y:S02]  /*4160*/  LOP3.LUT R7, R33, 0xe0, RZ, 0xfc, !PT ;  /* 0x000000e021077812 */ /* 0x000fe400078efcff */
[----:B------:R-:W-:Y:S02]  /*4170*/  LEA.HI.X R5, R6, R8, R5, 0x1, P6 ;  /* 0x0000000806057211 */ /* 0x000fe400030f0c05 */
[-C--:B------:R-:W-:Y:S02]  /*4180*/  ISETP.GE.AND P3, PT, R44, R0.reuse, PT ;  /* 0x000000002c00720c */ /* 0x080fe40003f66270 */
[-C--:B------:R-:W-:Y:S01]  /*4190*/  ISETP.GE.AND P4, PT, R9, R0.reuse, PT ;  /* 0x000000000900720c */ /* 0x080fe20003f86270 */
[----:B------:R0:W-:Y:S01]  /*41a0*/  @!P0 STG.E.U16 desc[UR8][R4.64+0x40], R45 ;  /* 0x0000402d04008986 */ /* 0x0001e2000c101508 */
[----:B------:R-:W-:-:S02]  /*41b0*/  ISETP.GE.AND P5, PT, R11, R0, PT ;  /* 0x000000000b00720c */ /* 0x000fc40003fa6270 */
[-C--:B------:R-:W-:Y:S01]  /*41c0*/  ISETP.GE.AND P6, PT, R7, R0.reuse, PT ;  /* 0x000000000700720c */ /* 0x080fe20003fc6270 */
[----:B------:R0:W-:Y:S01]  /*41d0*/  @!P1 STG.E.U16 desc[UR8][R4.64+0x80], R13 ;  /* 0x0000800d04009986 */ /* 0x0001e2000c101508 */
[----:B------:R-:W-:Y:S02]  /*41e0*/  LOP3.LUT R21, R33, 0x80, RZ, 0xfc, !PT ;  /* 0x0000008021157812 */ /* 0x000fe400078efcff */
[----:B------:R-:W-:Y:S02]  /*41f0*/  IADD3 R35, R35, 0x1, RZ ;  /* 0x0000000123237810 */ /* 0x000fe40007ffe0ff */
[----:B------:R-:W-:Y:S01]  /*4200*/  ISETP.GE.AND P2, PT, R21, R0, PT ;  /* 0x000000001500720c */ /* 0x000fe20003f46270 */
[----:B------:R0:W-:Y:S01]  /*4210*/  @!P3 STG.E.U16 desc[UR8][R4.64+0xc0], R47 ;  /* 0x0000c02f0400b986 */ /* 0x0001e2000c101508 */
[----:B------:R-:W-:Y:S02]  /*4220*/  ISETP.GE.AND P0, PT, R35, UR4, PT ;  /* 0x0000000423007c0c */ /* 0x000fe4000bf06270 */
[----:B------:R-:W-:Y:S01]  /*4230*/  IADD3 R12, P1, R2, 0x200, RZ ;  /* 0x00000200020c7810 */ /* 0x000fe20007f3e0ff */
[----:B------:R0:W-:Y:S03]  /*4240*/  @!P4 STG.E.U16 desc[UR8][R4.64+0x140], R49 ;  /* 0x000140310400c986 */ /* 0x0001e6000c101508 */
[----:B------:R-:W-:Y:S01]  /*4250*/  IADD3.X R23, RZ, R3, RZ, P1, !PT ;  /* 0x00000003ff177210 */ /* 0x000fe20000ffe4ff */
[----:B------:R0:W-:Y:S04]  /*4260*/  @!P5 STG.E.U16 desc[UR8][R4.64+0x180], R19 ;  /* 0x000180130400d986 */ /* 0x0001e8000c101508 */
[----:B------:R0:W-:Y:S04]  /*4270*/  @!P6 STG.E.U16 desc[UR8][R4.64+0x1c0], R51 ;  /* 0x0001c0330400e986 */ /* 0x0001e8000c101508 */
[----:B------:R0:W-:Y:S01]  /*4280*/  @!P2 STG.E.U16 desc[UR8][R4.64+0x100], R15 ;  /* 0x0001000f0400a986 */ /* 0x0001e2000c101508 */
[----:B------:R-:W-:-:S04]  /*4290*/  IADD3 R16, P2, R16, 0x200, RZ ;  /* 0x0000020010107810 */ /* 0x000fc80007f5e0ff */
[----:B------:R-:W-:Y:S01]  /*42a0*/  IADD3.X R17, RZ, R17, RZ, P2, !PT ;  /* 0x00000011ff117210 */ /* 0x000fe200017fe4ff */
[----:B------:R-:W-:Y:S08]  /*42b0*/  @!P0 BRA `(.L_x_2008) ;  /* 0xffffffc000588947 */ /* 0x000ff0000383ffff */
[----:B------:R-:W-:Y:S05]  /*42c0*/  EXIT ;  /* 0x000000000000794d */ /* 0x000fea0003800000 */
.L_x_2009:
        /* <DEDUP_REMOVED lines=11> */
.L_x_5208:


//--------------------- .text._Z25selective_scan_fwd_kernelI32Selective_Scan_fwd_kernel_traitsILi32ELi8ELi1ELb0ELb0ELb0ELb1EN3c108BFloat16ENS1_7complexIfEEEEv13SSMParamsBase --------------------------
	.section	.text._Z25selective_scan_fwd_kernelI32Selective_Scan_fwd_kernel_traitsILi32ELi8ELi1ELb0ELb0ELb0ELb1EN3c108BFloat16ENS1_7complexIfEEEEv13SSMParamsBase,"ax",@progbits
	.align	128
        .global         _Z25selective_scan_fwd_kernelI32Selective_Scan_fwd_kernel_traitsILi32ELi8ELi1ELb0ELb0ELb0ELb1EN3c108BFloat16ENS1_7complexIfEEEEv13SSMParamsBase
        .type           _Z25selective_scan_fwd_kernelI32Selective_Scan_fwd_kernel_traitsILi32ELi8ELi1ELb0ELb0ELb0ELb1EN3c108BFloat16ENS1_7complexIfEEEEv13SSMParamsBase,@function
        .size           _Z25selective_scan_fwd_kernelI32Selective_Scan_fwd_kernel_traitsILi32ELi8ELi1ELb0ELb0ELb0ELb1EN3c108BFloat16ENS1_7complexIfEEEEv13SSMParamsBase,(.L_x_5209 - _Z25selective_scan_fwd_kernelI32Selective_Scan_fwd_kernel_traitsILi32ELi8ELi1ELb0ELb0ELb0ELb1EN3c108BFloat16ENS1_7complexIfEEEEv13SSMParamsBase)
        .other          _Z25selective_scan_fwd_kernelI32Selective_Scan_fwd_kernel_traitsILi32ELi8ELi1ELb0ELb0ELb0ELb1EN3c108BFloat16ENS1_7complexIfEEEEv13SSMParamsBase,@"STO_CUDA_ENTRY STV_DEFAULT"
_Z25selective_scan_fwd_kernelI32Selective_Scan_fwd_kernel_traitsILi32ELi8ELi1ELb0ELb0ELb0ELb1EN3c108BFloat16ENS1_7complexIfEEEEv13SSMParamsBase:
.text._Z25selective_scan_fwd_kernelI32Selective_Scan_fwd_kernel_traitsILi32ELi8ELi1ELb0ELb0ELb0ELb1EN3c108BFloat16ENS1_7complexIfEEEEv13SSMParamsBase:
        /* <DEDUP_REMOVED lines=21> */
[----:B------:R-:W0:Y:S01]  /*0150*/  S2R R90, SR_TID.X ;  /* 0x00000000005a7919 */ /* 0x000e220000002100 */
[----:B------:R-:W1:Y:S01]  /*0160*/  S2UR UR10, SR_CTAID.X ;  /* 0x00000000000a79c3 */ /* 0x000e620000002500 */
[----:B------:R-:W-:Y:S01]  /*0170*/  ULDC.64 UR4, c[0x0][0x288] ;  /* 0x0000a20000047ab9 */ /* 0x000fe20000000a00 */
[----:B------:R-:W-:Y:S01]  /*0180*/  ULDC.64 UR6, c[0x0][0x298] ;  /* 0x0000a60000067ab9 */ /* 0x000fe20000000a00 */
[C---:B------:R-:W-:Y:S01]  /*0190*/  IMAD R3, R29.reuse, UR4, RZ ;  /* 0x000000041d037c24 */ /* 0x040fe2000f8e02ff */
[----:B------:R-:W2:Y:S01]  /*01a0*/  S2R R34, SR_LANEID ;  /* 0x0000000000227919 */ /* 0x000ea20000000000 */
[----:B------:R-:W-:Y:S01]  /*01b0*/  IMAD R5, R29, UR6, RZ ;  /* 0x000000061d057c24 */ /* 0x000fe2000f8e02ff */
[----:B------:R-:W-:Y:S01]  /*01c0*/  HFMA2.MMA R36, -RZ, RZ, 0, 0 ;  /* 0x00000000ff247435 */ /* 0x000fe200000001ff */
[C---:B------:R-:W-:Y:S01]  /*01d0*/  IMAD R7, R28.reuse, UR5, R3 ;  /* 0x000000051c077c24 */ /* 0x040fe2000f8e0203 */
[----:B------:R-:W3:Y:S01]  /*01e0*/  LDC.64 R10, c[0x0][0x280] ;  /* 0x0000a000ff0a7b82 */ /* 0x000ee20000000a00 */
[----:B------:R-:W-:-:S02]  /*01f0*/  IMAD R9, R28, UR7, R5 ;  /* 0x000000071c097c24 */ /* 0x000fc4000f8e0205 */
[----:B------:R-:W-:Y:S01]  /*0200*/  IMAD.WIDE.U32 R2, R28, UR4, RZ ;  /* 0x000000041c027c25 */ /* 0x000fe2000f8e00ff */
[----:B------:R-:W-:-:S03]  /*0210*/  ULDC.64 UR4, c[0x0][0x2f0] ;  /* 0x0000bc0000047ab9 */ /* 0x000fc60000000a00 */
[----:B------:R-:W-:Y:S01]  /*0220*/  IMAD.WIDE.U32 R4, R28, UR6, RZ ;  /* 0x000000061c047c25 */ /* 0x000fe2000f8e00ff */
[----:B------:R-:W4:Y:S01]  /*0230*/  LDC.64 R12, c[0x0][0x290] ;  /* 0x0000a400ff0c7b82 */ /* 0x000f220000000a00 */
[----:B------:R-:W-:Y:S01]  /*0240*/  IADD3 R3, R3, R7, RZ ;  /* 0x0000000703037210 */ /* 0x000fe20007ffe0ff */
[----:B------:R-:W-:Y:S02]  /*0250*/  ULDC.64 UR6, c[0x0][0x2f8] ;  /* 0x0000be0000067ab9 */ /* 0x000fe40000000a00 */
[----:B------:R-:W-:Y:S01]  /*0260*/  IADD3 R5, R5, R9, RZ ;  /* 0x0000000905057210 */ /* 0x000fe20007ffe0ff */
[----:B-1----:R-:W-:Y:S01]  /*0270*/  USHF.R.S32.HI UR11, URZ, 0x1f, UR10 ;  /* 0x0000001f3f0b7899 */ /* 0x002fe2000801140a */
[----:B0-----:R-:W-:-:S05]  /*0280*/  LOP3.LUT R32, R90, 0x1f, RZ, 0xc0, !PT ;  /* 0x0000001f5a207812 */ /* 0x001fca00078ec0ff */
[----:B---3--:R-:W-:Y:S01]  /*0290*/  IMAD R0, R10, UR11, RZ ;  /* 0x0000000b0a007c24 */ /* 0x008fe2000f8e02ff */
[----:B------:R-:W-:Y:S01]  /*02a0*/  SHF.L.U32 R37, R90, 0x3, RZ ;  /* 0x000000035a257819 */ /* 0x000fe200000006ff */
[----:B------:R-:W-:-:S03]  /*02b0*/  IMAD.WIDE.U32 R2, R10, UR10, R2 ;  /* 0x0000000a0a027c25 */ /* 0x000fc6000f8e0002 */
[----:B------:R-:W-:Y:S01]  /*02c0*/  LOP3.LUT R33, R32, 0xffffff00, R37, 0xf8, !PT ;  /* 0xffffff0020217812 */ /* 0x000fe200078ef825 */
[----:B------:R-:W-:Y:S01]  /*02d0*/  IMAD R0, R11, UR10, R0 ;  /* 0x0000000a0b007c24 */ /* 0x000fe2000f8e0200 */
[----:B------:R-:W-:Y:S01]  /*02e0*/  IADD3 R37, R37, 0x4, RZ ;  /* 0x0000000425257810 */ /* 0x000fe20007ffe0ff */
[C---:B----4-:R-:W-:Y:S01]  /*02f0*/  IMAD R6, R12.reuse, UR11, RZ ;  /* 0x0000000b0c067c24 */ /* 0x050fe2000f8e02ff */
[----:B------:R-:W-:Y:S01]  /*0300*/  SHF.R.S32.HI R35, RZ, 0x1f, R33 ;  /* 0x0000001fff237819 */ /* 0x000fe20000011421 */
[----:B------:R-:W-:Y:S01]  /*0310*/  IMAD.WIDE.U32 R4, R12, UR10, R4 ;  /* 0x0000000a0c047c25 */ /* 0x000fe2000f8e0004 */
[C---:B------:R-:W-:Y:S02]  /*0320*/  IADD3 R17, P0, R33.reuse, R2, RZ ;  /* 0x0000000221117210 */ /* 0x040fe40007f1e0ff */
[----:B------:R-:W-:Y:S01]  /*0330*/  LOP3.LUT R38, R33, 0x20, RZ, 0xfc, !PT ;  /* 0x0000002021267812 */ /* 0x000fe200078efcff */
[----:B------:R-:W-:Y:S01]  /*0340*/  IMAD R6, R13, UR10, R6 ;  /* 0x0000000a0d067c24 */ /* 0x000fe2000f8e0206 */
[----:B------:R-:W-:-:S02]  /*0350*/  IADD3 R25, P1, R33, R4, RZ ;  /* 0x0000000421197210 */ /* 0x000fc40007f3e0ff */
[C---:B------:R-:W-:Y:S02]  /*0360*/  IADD3.X R2, R35.reuse, R3, R0, P0, !PT ;  /* 0x0000000323027210 */ /* 0x040fe400007fe400 */
[----:B------:R-:W-:Y:S02]  /*0370*/  IADD3.X R4, R35, R5, R6, P1, !PT ;  /* 0x0000000523047210 */ /* 0x000fe40000ffe406 */
[----:B------:R-:W-:Y:S02]  /*0380*/  LEA R16, P0, R17, UR4, 0x1 ;  /* 0x0000000411107c11 */ /* 0x000fe4000f8008ff */
[----:B------:R-:W-:Y:S02]  /*0390*/  LEA R10, P1, R25, UR6, 0x1 ;  /* 0x00000006190a7c11 */ /* 0x000fe4000f8208ff */
[----:B------:R-:W-:Y:S02]  /*03a0*/  LEA.HI.X R17, R17, UR5, R2, 0x1, P0 ;  /* 0x0000000511117c11 */ /* 0x000fe400080f0c02 */
[----:B------:R-:W-:-:S02]  /*03b0*/  LEA.HI.X R25, R25, UR7, R4, 0x1, P1 ;  /* 0x0000000719197c11 */ /* 0x000fc400088f0c04 */
[C---:B------:R-:W-:Y:S02]  /*03c0*/  LOP3.LUT R39, R33.reuse, 0x40, RZ, 0xfc, !PT ;  /* 0x0000004021277812 */ /* 0x040fe400078efcff */
[C---:B------:R-:W-:Y:S02]  /*03d0*/  LOP3.LUT R40, R33.reuse, 0x60, RZ, 0xfc, !PT ;  /* 0x0000006021287812 */ /* 0x040fe400078efcff */
[C---:B------:R-:W-:Y:S02]  /*03e0*/  LOP3.LUT R41, R33.reuse, 0x80, RZ, 0xfc, !PT ;  /* 0x0000008021297812 */ /* 0x040fe400078efcff */
[C---:B------:R-:W-:Y:S02]  /*03f0*/  LOP3.LUT R42, R33.reuse, 0xa0, RZ, 0xfc, !PT ;  /* 0x000000a0212a7812 */ /* 0x040fe400078efcff */
[C---:B------:R-:W-:Y:S02]  /*0400*/  LOP3.LUT R43, R33.reuse, 0xc0, RZ, 0xfc, !PT ;  /* 0x000000c0212b7812 */ /* 0x040fe400078efcff */
[----:B--2---:R-:W-:-:S07]  /*0410*/  LOP3.LUT R44, R33, 0xe0, RZ, 0xfc, !PT ;  /* 0x000000e0212c7812 */ /* 0x004fce00078efcff */
.L_x_2032:
[----:B0-----:R-:W0:Y:S01]  /*0420*/  LDC R3, c[0x0][0x218] ;  /* 0x00008600ff037b82 */ /* 0x001e220000000800 */
[----:B------:R-:W-:Y:S02]  /*0430*/  PRMT R2, RZ, 0x7610, R2 ;  /* 0x00007610ff027816 */ /* 0x000fe40000000002 */
[----:B-1----:R-:W-:Y:S01]  /*0440*/  PRMT R4, RZ, 0x7610, R4 ;  /* 0x00007610ff047816 */ /* 0x002fe20000000004 */
[--C-:B0-----:R-:W-:Y:S01]  /*0450*/  IMAD R0, R36, -0x100, R3.reuse ;  /* 0xffffff0024007824 */ /* 0x101fe200078e0203 */
[----:B------:R-:W-:-:S04]  /*0460*/  PRMT R3, RZ, 0x7610, R3 ;  /* 0x00007610ff037816 */ /* 0x000fc80000000003 */
[-C--:B------:R-:W-:Y:S01]  /*0470*/  ISETP.GE.AND P0, PT, R33, R0.reuse, PT ;  /* 0x000000002100720c */ /* 0x080fe20003f06270 */
[----:B------:R-:W-:Y:S01]  /*0480*/  BAR.SYNC.DEFER_BLOCKING 0x0 ;  /* 0x0000000000007b1d */ /* 0x000fe20000010000 */
[-C--:B------:R-:W-:Y:S02]  /*0490*/  ISETP.GE.AND P1, PT, R38, R0.reuse, PT ;  /* 0x000000002600720c */ /* 0x080fe40003f26270 */
[-C--:B------:R-:W-:Y:S02]  /*04a0*/  ISETP.GE.AND P2, PT, R39, R0.reuse, PT ;  /* 0x000000002700720c */ /* 0x080fe40003f46270 */
[-C--:B------:R-:W-:Y:S02]  /*04b0*/  ISETP.GE.AND P3, PT, R43, R0.reuse, PT ;  /* 0x000000002b00720c */ /* 0x080fe40003f66270 */
[----:B------:R-:W-:Y:S02]  /*04c0*/  ISETP.GE.AND P4, PT, R44, R0, PT ;  /* 0x000000002c00720c */ /* 0x000fe40003f86270 */
        /* <DEDUP_REMOVED lines=8> */
[----:B------:R-:W-:Y:S02]  /*0550*/  ISETP.GE.AND P2, PT, R42, R0, PT ;  /* 0x000000002a00720c */ /* 0x000fe40003f46270 */
[----:B------:R-:W-:Y:S02]  /*0560*/  PRMT R8, RZ, 0x7610, R8 ;  /* 0x00007610ff087816 */ /* 0x000fe40000000008 */
[----:B------:R-:W-:Y:S01]  /*0570*/  PRMT R9, RZ, 0x7610, R9 ;  /* 0x00007610ff097816 */ /* 0x000fe20000000009 */
[----:B------:R-:W4:Y:S04]  /*0580*/  @!P0 LDG.E.U16 R5, desc[UR8][R16.64+0xc0] ;  /* 0x0000c00810058981 */ /* 0x000f28000c1e1500 */
[----:B------:R-:W4:Y:S04]  /*0590*/  @!P1 LDG.E.U16 R6, desc[UR8][R16.64+0x100] ;  /* 0x0001000810069981 */ /* 0x000f28000c1e1500 */
[----:B------:R-:W4:Y:S04]  /*05a0*/  @!P2 LDG.E.U16 R7, desc[UR8][R16.64+0x140] ;  /* 0x000140081007a981 */ /* 0x000f28000c1e1500 */
[----:B------:R-:W4:Y:S04]  /*05b0*/  @!P3 LDG.E.U16 R8, desc[UR8][R16.64+0x180] ;  /* 0x000180081008b981 */ /* 0x000f28000c1e1500 */
[----:B------:R-:W4:Y:S01]  /*05c0*/  @!P4 LDG.E.U16 R9, desc[UR8][R16.64+0x1c0] ;  /* 0x0001c0081009c981 */ /* 0x000f22000c1e1500 */
[----:B------:R-:W0:Y:S01]  /*05d0*/  S2UR UR5, SR_CgaCtaId ;  /* 0x00000000000579c3 */ /* 0x000e220000008800 */
[----:B------:R-:W-:Y:S01]  /*05e0*/  UMOV UR4, 0x400 ;  /* 0x0000040000047882 */ /* 0x000fe20000000000 */
[----:B------:R-:W-:-:S02]  /*05f0*/  IADD3 R11, R34, 0x20, RZ ;  /* 0x00000020220b7810 */ /* 0x000fc40007ffe0ff */
[C---:B------:R-:W-:Y:S02]  /*0600*/  IADD3 R13, R34.reuse, 0x40, RZ ;  /* 0x00000040220d7810 */ /* 0x040fe40007ffe0ff */
[-C--:B------:R-:W-:Y:S02]  /*0610*/  LEA.HI.SX32 R11, R11, R34.reuse, 0x1b ;  /* 0x000000220b0b7211 */ /* 0x080fe400078fdaff */
[CC--:B------:R-:W-:Y:S02]  /*0620*/  LEA.HI.SX32 R45, R34.reuse, R34.reuse, 0x1b ;  /* 0x00000022222d7211 */ /* 0x0c0fe400078fdaff */
[----:B------:R-:W-:Y:S02]  /*0630*/  LEA.HI.SX32 R13, R13, R34, 0x1b ;  /* 0x000000220d0d7211 */ /* 0x000fe400078fdaff */
[C---:B------:R-:W-:Y:S02]  /*0640*/  IADD3 R15, R34.reuse, 0xa0, RZ ;  /* 0x000000a0220f7810 */ /* 0x040fe40007ffe0ff */
[----:B------:R-:W-:-:S02]  /*0650*/  IADD3 R19, R34, 0xc0, RZ ;  /* 0x000000c022137810 */ /* 0x000fc40007ffe0ff */
[-C--:B------:R-:W-:Y:S02]  /*0660*/  LEA.HI.SX32 R15, R15, R34.reuse, 0x1b ;  /* 0x000000220f0f7211 */ /* 0x080fe400078fdaff */
[----:B------:R-:W-:Y:S02]  /*0670*/  LEA.HI.SX32 R19, R19, R34, 0x1b ;  /* 0x0000002213137211 */ /* 0x000fe400078fdaff */
[-C--:B------:R-:W-:Y:S02]  /*0680*/  ISETP.GE.AND P6, PT, R33, R0.reuse, PT ;  /* 0x000000002100720c */ /* 0x080fe40003fc6270 */
[-C--:B------:R-:W-:Y:S01]  /*0690*/  ISETP.GE.AND P5, PT, R38, R0.reuse, PT ;  /* 0x000000002600720c */ /* 0x080fe20003fa6270 */
[----:B0-----:R-:W-:Y:S01]  /*06a0*/  ULEA UR5, UR5, UR4, 0x18 ;  /* 0x0000000405057291 */ /* 0x001fe2000f8ec03f */
[-C--:B------:R-:W-:Y:S02]  /*06b0*/  ISETP.GE.AND P4, PT, R39, R0.reuse, PT ;  /* 0x000000002700720c */ /* 0x080fe40003f86270 */
[----:B------:R-:W-:-:S02]  /*06c0*/  ISETP.GE.AND P3, PT, R40, R0, PT ;  /* 0x000000002800720c */ /* 0x000fc40003f66270 */
[----:B------:R-:W-:Y:S02]  /*06d0*/  ISETP.GE.AND P2, PT, R41, R0, PT ;  /* 0x000000002900720c */ /* 0x000fe40003f46270 */
[----:B------:R-:W-:Y:S02]  /*06e0*/  LEA R46, R11, UR5, 0x1 ;  /* 0x000000050b2e7c11 */ /* 0x000fe4000f8e08ff */
[----:B------:R-:W-:Y:S02]  /*06f0*/  IADD3 R11, R34, 0x60, RZ ;  /* 0x00000060220b7810 */ /* 0x000fe40007ffe0ff */
[----:B------:R-:W-:Y:S02]  /*0700*/  LEA R45, R45, UR5, 0x1 ;  /* 0x000000052d2d7c11 */ /* 0x000fe4000f8e08ff */
[----:B------:R-:W-:Y:S02]  /*0710*/  LEA.HI.SX32 R11, R11, R34, 0x1b ;  /* 0x000000220b0b7211 */ /* 0x000fe400078fdaff */
[----:B------:R-:W-:-:S02]  /*0720*/  LEA R47, R13, UR5, 0x1 ;  /* 0x000000050d2f7c11 */ /* 0x000fc4000f8e08ff */
[C---:B------:R-:W-:Y:S02]  /*0730*/  IADD3 R13, R34.reuse, 0x80, RZ ;  /* 0x00000080220d7810 */ /* 0x040fe40007ffe0ff */
[----:B------:R-:W-:Y:S02]  /*0740*/  LEA R48, R11, UR5, 0x1 ;  /* 0x000000050b307c11 */ /* 0x000fe4000f8e08ff */
[----:B------:R-:W-:Y:S02]  /*0750*/  IADD3 R11, R34, 0xe0, RZ ;  /* 0x000000e0220b7810 */ /* 0x000fe40007ffe0ff */
[-C--:B------:R-:W-:Y:S02]  /*0760*/  LEA.HI.SX32 R13, R13, R34.reuse, 0x1b ;  /* 0x000000220d0d7211 */ /* 0x080fe400078fdaff */
[----:B------:R-:W-:Y:S02]  /*0770*/  LEA.HI.SX32 R11, R11, R34, 0x1b ;  /* 0x000000220b0b7211 */ /* 0x000fe400078fdaff */
[----:B------:R-:W-:-:S02]  /*0780*/  LEA R49, R13, UR5, 0x1 ;  /* 0x000000050d317c11 */ /* 0x000fc4000f8e08ff */
[----:B------:R-:W-:Y:S02]  /*0790*/  LEA R50, R15, UR5, 0x1 ;  /* 0x000000050f327c11 */ /* 0x000fe4000f8e08ff */
[----:B------:R-:W-:Y:S02]  /*07a0*/  LEA R51, R19, UR5, 0x1 ;  /* 0x0000000513337c11 */ /* 0x000fe4000f8e08ff */
[----:B------:R-:W-:Y:S02]  /*07b0*/  LEA R52, R11, UR5, 0x1 ;  /* 0x000000050b347c11 */ /* 0x000fe4000f8e08ff */
[-C--:B------:R-:W-:Y:S02]  /*07c0*/  ISETP.GE.AND P1, PT, R42, R0.reuse, PT ;  /* 0x000000002a00720c */ /* 0x080fe40003f26270 */
[----:B------:R-:W-:Y:S02]  /*07d0*/  ISETP.GE.AND P0, PT, R43, R0, PT ;  /* 0x000000002b00720c */ /* 0x000fe40003f06270 */
[----:B------:R-:W-:Y:S01]  /*07e0*/  PRMT R11, RZ, 0x7610, R11 ;  /* 0x00007610ff0b7816 */ /* 0x000fe2000000000b */
[----:B--2---:R0:W-:Y:S04]  /*07f0*/  STS.U16 [R45], R2 ;  /* 0x000000022d007388 */ /* 0x0041e80000000400 */
[----:B---3--:R1:W-:Y:S04]  /*0800*/  STS.U16 [R46+0x40], R3 ;  /* 0x000040032e007388 */ /* 0x0083e80000000400 */
[----:B----4-:R2:W-:Y:S01]  /*0810*/  STS.U16 [R47+0x80], R4 ;  /* 0x000080042f007388 */ /* 0x0105e20000000400 */
[----:B0-----:R-:W-:-:S03]  /*0820*/  MOV R2, R10 ;  /* 0x0000000a00027202 */ /* 0x001fc60000000f00 */
[----:B------:R0:W-:Y:S01]  /*0830*/  STS.U16 [R48+0xc0], R5 ;  /* 0x0000c00530007388 */ /* 0x0001e20000000400 */
[----:B-1----:R-:W-:Y:S02]  /*0840*/  MOV R3, R25 ;  /* 0x0000001900037202 */ /* 0x002fe40000000f00 */
[----:B--2---:R-:W-:Y:S01]  /*0850*/  SHF.L.U32 R4, R34, 0x3, RZ ;  /* 0x0000000322047819 */ /* 0x004fe200000006ff */
[----:B------:R1:W-:Y:S03]  /*0860*/  STS.U16 [R49+0x100], R6 ;  /* 0x0001000631007388 */ /* 0x0003e60000000400 */
[----:B------:R-:W-:Y:S01]  /*0870*/  LEA.HI.SX32 R53, R4, R4, 0x1b ;  /* 0x0000000404357211 */ /* 0x000fe200078fdaff */
[----:B------:R2:W-:Y:S01]  /*0880*/  STS.U16 [R50+0x140], R7 ;  /* 0x0001400732007388 */ /* 0x0005e20000000400 */
[----:B------:R-:W-:Y:S02]  /*0890*/  PRMT R4, RZ, 0x7610, R4 ;  /* 0x00007610ff047816 */ /* 0x000fe40000000004 */
[----:B------:R-:W-:Y:S01]  /*08a0*/  LEA R53, R53, UR5, 0x1 ;  /* 0x0000000535357c11 */ /* 0x000fe2000f8e08ff */
[----:B------:R3:W-:Y:S01]  /*08b0*/  STS.U16 [R51+0x180], R8 ;  /* 0x0001800833007388 */ /* 0x0007e20000000400 */
[----:B0-----:R-:W-:-:S03]  /*08c0*/  PRMT R5, RZ, 0x7610, R5 ;  /* 0x00007610ff057816 */ /* 0x001fc60000000005 */
[----:B------:R0:W-:Y:S01]  /*08d0*/  STS.U16 [R52+0x1c0], R9 ;  /* 0x0001c00934007388 */ /* 0x0001e20000000400 */
[----:B------:R-:W-:-:S03]  /*08e0*/  NOP ;  /* 0x0000000000007918 */ /* 0x000fc60000000000 */
[----:B------:R-:W4:Y:S04]  /*08f0*/  LDS.U16 R15, [R53] ;  /* 0x00000000350f7984 */ /* 0x000f280000000400 */
[----:B------:R-:W4:Y:S04]  /*0900*/  LDS.U16 R25, [R53+0x2] ;  /* 0x0000020035197984 */ /* 0x000f280000000400 */
[----:B------:R-:W4:Y:S04]  /*0910*/  LDS.U16 R27, [R53+0x4] ;  /* 0x00000400351b7984 */ /* 0x000f280000000400 */
[----:B------:R-:W4:Y:S04]  /*0920*/  LDS.U16 R71, [R53+0x6] ;  /* 0x0000060035477984 */ /* 0x000f280000000400 */
[----:B------:R-:W-:Y:S04]  /*0930*/  LDS.U16 R73, [R53+0x8] ;  /* 0x0000080035497984 */ /* 0x000fe80000000400 */
[----:B------:R-:W-:Y:S04]  /*0940*/  LDS.U16 R75, [R53+0xa] ;  /* 0x00000a00354b7984 */ /* 0x000fe80000000400 */
[----:B------:R-:W-:Y:S04]  /*0950*/  LDS.U16 R77, [R53+0xc] ;  /* 0x00000c00354d7984 */ /* 0x000fe80000000400 */
[----:B------:R-:W-:Y:S01]  /*0960*/  LDS.U16 R83, [R53+0xe] ;  /* 0x00000e0035537984 */ /* 0x000fe20000000400 */
[----:B------:R-:W-:Y:S01]  /*0970*/  BAR.SYNC.DEFER_BLOCKING 0x0 ;  /* 0x0000000000007b1d */ /* 0x000fe20000010000 */
[----:B-1----:R-:W-:-:S02]  /*0980*/  PRMT R6, RZ, 0x7610, R6 ;  /* 0x00007610ff067816 */ /* 0x002fc40000000006 */
[----:B--2---:R-:W-:Y:S02]  /*0990*/  PRMT R7, RZ, 0x7610, R7 ;  /* 0x00007610ff077816 */ /* 0x004fe40000000007 */
[----:B---3--:R-:W-:Y:S02]  /*09a0*/  PRMT R8, RZ, 0x7610, R8 ;  /* 0x00007610ff087816 */ /* 0x008fe40000000008 */
[----:B0-----:R-:W-:Y:S02]  /*09b0*/  PRMT R9, RZ, 0x7610, R9 ;  /* 0x00007610ff097816 */ /* 0x001fe40000000009 */
[----:B------:R-:W-:Y:S01]  /*09c0*/  PRMT R10, RZ, 0x7610, R10 ;  /* 0x00007610ff0a7816 */ /* 0x000fe2000000000a */
[----:B------:R-:W2:Y:S01]  /*09d0*/  @!P6 LDG.E.U16 R4, desc[UR8][R2.64] ;  /* 0x000000080204e981 */ /* 0x000ea2000c1e1500 */
[----:B------:R-:W-:-:S03]  /*09e0*/  ISETP.GE.AND P6, PT, R44, R0, PT ;  /* 0x000000002c00720c */ /* 0x000fc60003fc6270 */
        /* <DEDUP_REMOVED lines=8> */
[----:B------:R-:W-:Y:S01]  /*0a70*/  UMOV UR6, UR5 ;  /* 0x0000000500067c82 */ /* 0x000fe20008000000 */
[----:B------:R-:W-:Y:S01]  /*0a80*/  BSSY B0, `(.L_x_2010) ;  /* 0x000004e000007945 */ /* 0x000fe20003800000 */
[----:B----4-:R-:W-:-:S02]  /*0a90*/  SHF.L.U32 R15, R15, 0x10, RZ ;  /* 0x000000100f0f7819 */ /* 0x010fc400000006ff */
[----:B------:R-:W-:Y:S02]  /*0aa0*/  SHF.L.U32 R25, R25, 0x10, RZ ;  /* 0x0000001019197819 */ /* 0x000fe400000006ff */
[----:B------:R-:W-:Y:S02]  /*0ab0*/  SHF.L.U32 R27, R27, 0x10, RZ ;  /* 0x000000101b1b7819 */ /* 0x000fe400000006ff */
[----:B------:R-:W-:Y:S01]  /*0ac0*/  SHF.L.U32 R71, R71, 0x10, RZ ;  /* 0x0000001047477819 */ /* 0x000fe200000006ff */
[----:B--2---:R-:W-:Y:S04]  /*0ad0*/  STS.U16 [R45], R4 ;  /* 0x000000042d007388 */ /* 0x004fe80000000400 */
[----:B---3--:R0:W-:Y:S04]  /*0ae0*/  STS.U16 [R46+0x40], R5 ;  /* 0x000040052e007388 */ /* 0x0081e80000000400 */
[----:B------:R-:W-:Y:S04]  /*0af0*/  STS.U16 [R47+0x80], R6 ;  /* 0x000080062f007388 */ /* 0x000fe80000000400 */
[----:B------:R-:W-:Y:S01]  /*0b00*/  STS.U16 [R48+0xc0], R7 ;  /* 0x0000c00730007388 */ /* 0x000fe20000000400 */
[----:B0-----:R-:W0:Y:S03]  /*0b10*/  LDC R5, c[0x0][0x21c] ;  /* 0x00008700ff057b82 */ /* 0x001e260000000800 */
        /* <DEDUP_REMOVED lines=68> */
.L_x_2011:
[----:B------:R-:W-:Y:S05]  /*0f60*/  BSYNC B0 ;  /* 0x0000000000007941 */ /* 0x000fea0003800000 */
.L_x_2010:
        /* <DEDUP_REMOVED lines=41> */
.L_x_2013:
[----:B------:R-:W-:Y:S05]  /*1200*/  BSYNC B0 ;  /* 0x0000000000007941 */ /* 0x000fea0003800000 */
.L_x_2012:
        /* <DEDUP_REMOVED lines=47> */
.L_x_2015:
[----:B------:R-:W-:Y:S05]  /*1500*/  BSYNC B0 ;  /* 0x0000000000007941 */ /* 0x000fea0003800000 */
.L_x_2014:
        /* <DEDUP_REMOVED lines=33> */
.L_x_2017:
[----:B------:R-:W-:Y:S05]  /*1720*/  BSYNC B0 ;  /* 0x0000000000007941 */ /* 0x000fea0003800000 */
.L_x_2016:
        /* <DEDUP_REMOVED lines=33> */
.L_x_2019:
[----:B------:R-:W-:Y:S05]  /*1940*/  BSYNC B0 ;  /* 0x0000000000007941 */ /* 0x000fea0003800000 */
.L_x_2018:
        /* <DEDUP_REMOVED lines=33> */
.L_x_2021:
[----:B------:R-:W-:Y:S05]  /*1b60*/  BSYNC B0 ;  /* 0x0000000000007941 */ /* 0x000fea0003800000 */
.L_x_2020:
        /* <DEDUP_REMOVED lines=33> */
.L_x_2023:
[----:B------:R-:W-:Y:S05]  /*1d80*/  BSYNC B0 ;  /* 0x0000000000007941 */ /* 0x000fea0003800000 */
.L_x_2022:
        /* <DEDUP_REMOVED lines=33> */
.L_x_2025:
[----:B------:R-:W-:Y:S05]  /*1fa0*/  BSYNC B0 ;  /* 0x0000000000007941 */ /* 0x000fea0003800000 */
.L_x_2024:
[----:B------:R-:W-:Y:S06]  /*1fb0*/  BAR.SYNC.DEFER_BLOCKING 0x0 ;  /* 0x0000000000007b1d */ /* 0x000fec0000010000 */
[----:B------:R-:W-:Y:S05]  /*1fc0*/  @!P6 BRA `(.L_x_2026) ;  /* 0x0000001c0030e947 */ /* 0x000fea0003800000 */
[----:B------:R-:W0:Y:S01]  /*1fd0*/  S2R R28, SR_CTAID.Y ;  /* 0x00000000001c7919 */ /* 0x000e220000002600 */
[----:B------:R-:W1:Y:S01]  /*1fe0*/  S2UR UR10, SR_CTAID.X ;  /* 0x00000000000a79c3 */ /* 0x000e620000002500 */
[----:B------:R-:W-:Y:S01]  /*1ff0*/  ULDC.64 UR12, c[0x0][0x268] ;  /* 0x00009a00000c7ab9 */ /* 0x000fe20000000a00 */
[----:B------:R-:W-:Y:S01]  /*2000*/  ULDC.64 UR14, c[0x0][0x248] ;  /* 0x00009200000e7ab9 */ /* 0x000fe20000000a00 */
[----:B------:R-:W2:Y:S01]  /*2010*/  S2R R90, SR_TID.X ;  /* 0x00000000005a7919 */ /* 0x000ea20000002100 */
[----:B------:R-:W-:Y:S01]  /*2020*/  ULDC.64 UR4, c[0x0][0x230] ;  /* 0x00008c0000047ab9 */ /* 0x000fe20000000a00 */
[----:B------:R-:W-:Y:S01]  /*2030*/  FMUL.FTZ R77, R77, R66 ;  /* 0x000000424d4d7220 */ /* 0x000fe20000410000 */
[----:B------:R-:W-:Y:S01]  /*2040*/  FMUL.FTZ R83, R83, R68 ;  /* 0x0000004453537220 */ /* 0x000fe20000410000 */
[----:B------:R-:W-:Y:S01]  /*2050*/  FMUL.FTZ R73, R73, R62 ;  /* 0x0000003e49497220 */ /* 0x000fe20000410000 */
[----:B------:R-:W1:Y:S01]  /*2060*/  LDC R7, c[0x0][0x214] ;  /* 0x00008500ff077b82 */ /* 0x000e620000000800 */
[----:B------:R-:W-:Y:S01]  /*2070*/  FMUL.FTZ R27, R27, R58 ;  /* 0x0000003a1b1b7220 */ /* 0x000fe20000410000 */
[----:B------:R-:W-:-:S06]  /*2080*/  FMUL.FTZ R15, R15, R54 ;  /* 0x000000360f0f7220 */ /* 0x000fcc0000410000 */
[----:B------:R-:W3:Y:S08]  /*2090*/  LDC R11, c[0x0][0x224] ;  /* 0x00008900ff0b7b82 */ /* 0x000ef00000000800 */
[----:B------:R-:W4:Y:S01]  /*20a0*/  LDC.64 R8, c[0x0][0x310] ;  /* 0x0000c400ff087b82 */ /* 0x000f220000000a00 */
[----:B0-----:R-:W-:-:S07]  /*20b0*/  IMAD.WIDE.U32 R80, R28, UR12, RZ ;  /* 0x0000000c1c507c25 */ /* 0x001fce000f8e00ff */
[----:B------:R-:W0:Y:S01]  /*20c0*/  LDC.64 R12, c[0x0][0x2d0] ;  /* 0x0000b400ff0c7b82 */ /* 0x000e220000000a00 */
[----:B-1----:R-:W-:Y:S01]  /*20d0*/  IMAD R4, R7, UR10, R28 ;  /* 0x0000000a07047c24 */ /* 0x002fe2000f8e021c */
[----:B--2---:R-:W-:Y:S01]  /*20e0*/  SHF.L.U32 R93, R90, 0x3, RZ ;  /* 0x000000035a5d7819 */ /* 0x004fe200000006ff */
[----:B------:R-:W-:-:S03]  /*20f0*/  IMAD.WIDE.U32 R78, R28, UR4, RZ ;  /* 0x000000041c4e7c25 */ /* 0x000fc6000f8e00ff */
[C---:B------:R-:W-:Y:S01]  /*2100*/  IADD3 R19, R93.reuse, 0x7, RZ ;  /* 0x000000075d137810 */ /* 0x040fe20007ffe0ff */
[----:B---3--:R-:W-:Y:S01]  /*2110*/  IMAD R4, R4, R11, RZ ;  /* 0x0000000b04047224 */ /* 0x008fe200078e02ff */
[----:B------:R-:W-:Y:S01]  /*2120*/  IADD3 R21, R93, 0x6, RZ ;  /* 0x000000065d157810 */ /* 0x000fe20007ffe0ff */
[----:B------:R-:W1:Y:S01]  /*2130*/  LDC.64 R10, c[0x0][0x2e0] ;  /* 0x0000b800ff0a7b82 */ /* 0x000e620000000a00 */
[-C--:B------:R-:W-:Y:S01]  /*2140*/  ISETP.GE.U32.AND P6, PT, R19, R0.reuse, PT ;  /* 0x000000001300720c */ /* 0x080fe20003fc6070 */
[-C--:B------:R-:W-:Y:S01]  /*2150*/  IMAD R7, R4, R5.reuse, RZ ;  /* 0x0000000504077224 */ /* 0x080fe200078e02ff */
[-C--:B------:R-:W-:Y:S01]  /*2160*/  ISETP.GE.U32.AND P5, PT, R21, R0.reuse, PT ;  /* 0x000000001500720c */ /* 0x080fe20003fa6070 */
[----:B------:R-:W-:Y:S01]  /*2170*/  IMAD R5, R36, R5, RZ ;  /* 0x0000000524057224 */ /* 0x000fe200078e02ff */
[----:B------:R-:W-:Y:S01]  /*2180*/  IADD3 R23, R93, 0x5, RZ ;  /* 0x000000055d177810 */ /* 0x000fe20007ffe0ff */
[----:B----4-:R-:W-:Y:S01]  /*2190*/  IMAD.WIDE R8, R7, 0x10, R8 ;  /* 0x0000001007087825 */ /* 0x010fe200078e0208 */
[----:B------:R-:W-:Y:S01]  /*21a0*/  IADD3 R69, R93, 0x3, RZ ;  /* 0x000000035d457810 */ /* 0x000fe20007ffe0ff */
[----:B------:R-:W2:Y:S01]  /*21b0*/  LDC.64 R6, c[0x0][0x2d8] ;  /* 0x0000b600ff067b82 */ /* 0x000ea20000000a00 */
[----:B------:R-:W-:Y:S01]  /*21c0*/  ISETP.GE.U32.AND P0, PT, R23, R0, PT ;  /* 0x000000001700720c */ /* 0x000fe20003f06070 */
[----:B------:R-:W-:Y:S01]  /*21d0*/  IMAD R19, R29, UR12, RZ ;  /* 0x0000000c1d137c24 */ /* 0x000fe2000f8e02ff */
[----:B------:R-:W-:Y:S01]  /*21e0*/  P2R R92, PR, RZ, 0x20 ;  /* 0x00000020ff5c7803 */ /* 0x000fe20000000000 */
[----:B------:R-:W-:Y:S01]  /*21f0*/  IMAD.WIDE R4, R5, 0x10, R8 ;  /* 0x0000001005047825 */ /* 0x000fe200078e0208 */
[----:B0-----:R-:W-:-:S02]  /*2200*/  LEA R63, P2, R78, R12, 0x3 ;  /* 0x0000000c4e3f7211 */ /* 0x001fc400078418ff */
[----:B------:R-:W-:Y:S01]  /*2210*/  FSEL R77, R77, RZ, !P5 ;  /* 0x000000ff4d4d7208 */ /* 0x000fe20006800000 */
[C---:B------:R-:W-:Y:S01]  /*2220*/  IMAD R21, R29.reuse, UR14, RZ ;  /* 0x0000000e1d157c24 */ /* 0x040fe2000f8e02ff */
[----:B------:R-:W0:Y:S01]  /*2230*/  LDC.64 R22, c[0x0][0x238] ;  /* 0x00008e00ff167b82 */ /* 0x000e220000000a00 */
[----:B------:R-:W-:Y:S01]  /*2240*/  IMAD R9, R29, UR4, RZ ;  /* 0x000000041d097c24 */ /* 0x000fe2000f8e02ff */
[----:B------:R-:W-:Y:S01]  /*2250*/  MOV R84, R5 ;  /* 0x0000000500547202 */ /* 0x000fe20000000f00 */
[C---:B------:R-:W-:Y:S01]  /*2260*/  IMAD R87, R28.reuse, UR13, R19 ;  /* 0x0000000d1c577c24 */ /* 0x040fe2000f8e0213 */
[----:B------:R-:W-:Y:S01]  /*2270*/  IADD3 R5, R93, 0x2, RZ ;  /* 0x000000025d057810 */ /* 0x000fe20007ffe0ff */
[C---:B------:R-:W-:Y:S01]  /*2280*/  IMAD R85, R28.reuse, UR5, R9 ;  /* 0x000000051c557c24 */ /* 0x040fe2000f8e0209 */
[----:B------:R-:W-:Y:S01]  /*2290*/  ISETP.GE.U32.AND P1, PT, R69, R0, PT ;  /* 0x000000004500720c */ /* 0x000fe20003f26070 */
[C---:B------:R-:W-:Y:S01]  /*22a0*/  IMAD R89, R28.reuse, UR15, R21 ;  /* 0x0000000f1c597c24 */ /* 0x040fe2000f8e0215 */
[----:B------:R-:W3:Y:S01]  /*22b0*/  LDC.64 R18, c[0x0][0x250] ;  /* 0x00009400ff127b82 */ /* 0x000ee20000000a00 */
[----:B------:R-:W-:Y:S01]  /*22c0*/  IMAD.WIDE.U32 R8, R28, UR14, RZ ;  /* 0x0000000e1c087c25 */ /* 0x000fe2000f8e00ff */
[----:B-1----:R-:W-:Y:S01]  /*22d0*/  LEA R65, P3, R80, R10, 0x3 ;  /* 0x0000000a50417211 */ /* 0x002fe200078618ff */
[----:B------:R-:W-:Y:S01]  /*22e0*/  UMOV UR4, URZ ;  /* 0x0000003f00047c82 */ /* 0x000fe20008000000 */
[----:B------:R-:W-:Y:S01]  /*22f0*/  IADD3 R10, R79, R85, RZ ;  /* 0x000000554f0a7210 */ /* 0x000fe20007ffe0ff */
[----:B------:R-:W-:Y:S01]  /*2300*/  FMUL.FTZ R79, R75, R64 ;  /* 0x000000404b4f7220 */ /* 0x000fe20000410000 */
[----:B------:R-:W-:Y:S01]  /*2310*/  IADD3 R82, R9, R89, RZ ;  /* 0x0000005909527210 */ /* 0x000fe20007ffe0ff */
[----:B------:R-:W-:Y:S01]  /*2320*/  FMUL.FTZ R85, R25, R56 ;  /* 0x0000003819557220 */ /* 0x000fe20000410000 */
[----:B------:R-:W1:Y:S01]  /*2330*/  LDC.64 R20, c[0x0][0x270] ;  /* 0x00009c00ff147b82 */ /* 0x000e620000000a00 */
[----:B--2---:R-:W-:-:S02]  /*2340*/  LEA R67, P4, R8, R6, 0x3 ;  /* 0x0000000608437211 */ /* 0x004fc400078818ff */
[----:B------:R-:W-:Y:S01]  /*2350*/  IADD3 R6, R81, R87, RZ ;  /* 0x0000005751067210 */ /* 0x000fe20007ffe0ff */
[----:B------:R-:W-:Y:S01]  /*2360*/  FMUL.FTZ R81, R71, R60 ;  /* 0x0000003c47517220 */ /* 0x000fe20000410000 */
[----:B------:R-:W-:Y:S02]  /*2370*/  LEA.HI.X R82, R8, R7, R82, 0x3, P4 ;  /* 0x0000000708527211 */ /* 0x000fe400020f1c52 */
[----:B------:R-:W-:Y:S01]  /*2380*/  LEA.HI.X R80, R80, R11, R6, 0x3, P3 ;  /* 0x0000000b50507211 */ /* 0x000fe200018f1c06 */
[----:B------:R-:W2:Y:S01]  /*2390*/  LDC R104, c[0x0][0x21c] ;  /* 0x00008700ff687b82 */ /* 0x000ea20000000800 */
[----:B------:R-:W-:Y:S02]  /*23a0*/  ISETP.NE.AND P3, PT, R32, RZ, PT ;  /* 0x000000ff2000720c */ /* 0x000fe40003f65270 */
[----:B------:R-:W-:Y:S02]  /*23b0*/  IADD3 R7, R93, 0x1, RZ ;  /* 0x000000015d077810 */ /* 0x000fe40007ffe0ff */
[----:B------:R-:W-:-:S02]  /*23c0*/  ISETP.EQ.OR P3, PT, R36, RZ, P3 ;  /* 0x000000ff2400720c */ /* 0x000fc40001f62670 */
[----:B------:R-:W-:Y:S02]  /*23d0*/  LEA.HI.X R78, R78, R13, R10, 0x3, P2 ;  /* 0x0000000d4e4e7211 */ /* 0x000fe400010f1c0a */
[-C--:B------:R-:W-:Y:S02]  /*23e0*/  ISETP.GE.U32.AND P2, PT, R37, R0.reuse, PT ;  /* 0x000000002500720c */ /* 0x080fe40003f46070 */
[----:B------:R-:W-:Y:S02]  /*23f0*/  P2R R105, PR, RZ, 0x8 ;  /* 0x00000008ff697803 */ /* 0x000fe40000000000 */
[-C--:B------:R-:W-:Y:S02]  /*2400*/  ISETP.GE.U32.AND P3, PT, R93, R0.reuse, PT ;  /* 0x000000005d00720c */ /* 0x080fe40003f66070 */
[-C--:B------:R-:W-:Y:S02]  /*2410*/  ISETP.GE.U32.AND P4, PT, R5, R0.reuse, PT ;  /* 0x000000000500720c */ /* 0x080fe40003f86070 */
[----:B------:R-:W-:-:S02]  /*2420*/  ISETP.GE.U32.AND P5, PT, R7, R0, PT ;  /* 0x000000000700720c */ /* 0x000fc40003fa6070 */
[----:B------:R-:W-:Y:S02]  /*2430*/  FSEL R71, R73, RZ, !P2 ;  /* 0x000000ff49477208 */ /* 0x000fe40005000000 */
[----:B------:R-:W-:Y:S02]  /*2440*/  FSEL R75, R83, RZ, !P6 ;  /* 0x000000ff534b7208 */ /* 0x000fe40007000000 */
[----:B------:R-:W-:Y:S02]  /*2450*/  P2R R91, PR, RZ, 0x40 ;  /* 0x00000040ff5b7803 */ /* 0x000fe40000000000 */
[----:B------:R-:W-:Y:S02]  /*2460*/  MOV R69, R4 ;  /* 0x0000000400457202 */ /* 0x000fe40000000f00 */
[----:B---3--:R-:W-:Y:S02]  /*2470*/  SHF.L.U64.HI R19, R18, 0x3, R19 ;  /* 0x0000000312137819 */ /* 0x008fe40000010213 */
[----:B-1----:R-:W-:-:S02]  /*2480*/  SHF.L.U64.HI R21, R20, 0x3, R21 ;  /* 0x0000000314157819 */ /* 0x002fc40000010215 */
[----:B0-----:R-:W-:Y:S02]  /*2490*/  SHF.L.U64.HI R23, R22, 0x3, R23 ;  /* 0x0000000316177819 */ /* 0x001fe40000010217 */
[----:B------:R-:W-:Y:S02]  /*24a0*/  FSEL R73, R15, RZ, !P3 ;  /* 0x000000ff0f497208 */ /* 0x000fe40005800000 */
[----:B------:R-:W-:Y:S02]  /*24b0*/  FSEL R79, R79, RZ, !P0 ;  /* 0x000000ff4f4f7208 */ /* 0x000fe40004000000 */
[----:B------:R-:W-:Y:S02]  /*24c0*/  FSEL R81, R81, RZ, !P1 ;  /* 0x000000ff51517208 */ /* 0x000fe40004800000 */
[----:B------:R-:W-:Y:S02]  /*24d0*/  FSEL R83, R27, RZ, !P4 ;  /* 0x000000ff1b537208 */ /* 0x000fe40006000000 */
[----:B--2---:R-:W-:-:S07]  /*24e0*/  FSEL R85, R85, RZ, !P5 ;  /* 0x000000ff55557208 */ /* 0x004fce0006800000 */
.L_x_2027:
        /* <DEDUP_REMOVED lines=9> */
[C---:B------:R-:W-:Y:S01]  /*2580*/  FMUL.FTZ R6, R5.reuse, R56 ;  /* 0x0000003805067220 */ /* 0x040fe20000410000 */
[----:B------:R-:W-:Y:S02]  /*2590*/  FMUL.FTZ R7, R4, 1.4426950216293334961 ;  /* 0x3fb8aa3b04077820 */ /* 0x000fe40000410000 */
[----:B------:R-:W-:Y:S01]  /*25a0*/  FMUL.RZ R8, R0, 0.15915493667125701904 ;  /* 0x3e22f98300087820 */ /* 0x000fe2000040c000 */
[----:B------:R-:W-:Y:S01]  /*25b0*/  FMUL.RZ R10, R6, 0.15915493667125701904 ;  /* 0x3e22f983060a7820 */ /* 0x000fe2000040c000 */
[----:B------:R-:W-:Y:S01]  /*25c0*/  FMUL.FTZ R6, R5, R58 ;  /* 0x0000003a05067220 */ /* 0x000fe20000410000 */
[C---:B------:R-:W-:Y:S01]  /*25d0*/  FMUL.FTZ R0, R7.reuse, R54 ;  /* 0x0000003607007220 */ /* 0x040fe20000410000 */
[----:B------:R-:W-:Y:S01]  /*25e0*/  MUFU.SIN R9, R8 ;  /* 0x0000000800097308 */ /* 0x000fe20000000400 */
[C---:B------:R-:W-:Y:S01]  /*25f0*/  FMUL.FTZ R4, R7.reuse, R56 ;  /* 0x0000003807047220 */ /* 0x040fe20000410000 */
[----:B------:R-:W-:Y:S01]  /*2600*/  FMUL.RZ R12, R6, 0.15915493667125701904 ;  /* 0x3e22f983060c7820 */ /* 0x000fe2000040c000 */
[C---:B------:R-:W-:Y:S01]  /*2610*/  FMUL.FTZ R6, R7.reuse, R58 ;  /* 0x0000003a07067220 */ /* 0x040fe20000410000 */
        /* <DEDUP_REMOVED lines=11> */
[----:B------:R-:W0:Y:S08]  /*26d0*/  MUFU.EX2 R4, R4 ;  /* 0x0000000400047308 */ /* 0x000e300000000800 */
[----:B------:R-:W-:Y:S01]  /*26e0*/  MUFU.SIN R25, R12 ;  /* 0x0000000c00197308 */ /* 0x000fe20000000400 */
[C---:B-1----:R-:W-:Y:S01]  /*26f0*/  FMUL.FTZ R11, R0.reuse, R11 ;  /* 0x0000000b000b7220 */ /* 0x042fe20000410000 */
[----:B------:R-:W-:-:S04]  /*2700*/  FMUL.FTZ R9, R0, R9 ;  /* 0x0000000900097220 */ /* 0x000fc80000410000 */
[----:B------:R-:W-:Y:S02]  /*2710*/  FSEL R86, R11, 1, !P3 ;  /* 0x3f8000000b567808 */ /* 0x000fe40005800000 */
[----:B------:R1:W-:Y:S01]  /*2720*/  MUFU.COS R27, R12 ;  /* 0x0000000c001b7308 */ /* 0x0003e20000000000 */
[C---:B0-----:R-:W-:Y:S01]  /*2730*/  FMUL.FTZ R13, R4.reuse, R13 ;  /* 0x0000000d040d7220 */ /* 0x041fe20000410000 */
[----:B------:R-:W-:Y:S01]  /*2740*/  FMUL.FTZ R15, R4, R15 ;  /* 0x0000000f040f7220 */ /* 0x000fe20000410000 */
[----:B------:R-:W-:Y:S02]  /*2750*/  FSEL R88, R9, RZ, !P3 ;  /* 0x000000ff09587208 */ /* 0x000fe40005800000 */
[----:B------:R-:W-:-:S03]  /*2760*/  ISETP.NE.AND P3, PT, R92, RZ, PT ;  /* 0x000000ff5c00720c */ /* 0x000fc60003f65270 */
[----:B------:R-:W-:Y:S01]  /*2770*/  MUFU.COS R95, R14 ;  /* 0x0000000e005f7308 */ /* 0x000fe20000000000 */
[----:B-1----:R-:W-:-:S04]  /*2780*/  FMUL.FTZ R12, R5, R64 ;  /* 0x00000040050c7220 */ /* 0x002fc80000410000 */
[----:B------:R-:W-:Y:S01]  /*2790*/  FMUL.RZ R26, R12, 0.15915493667125701904 ;  /* 0x3e22f9830c1a7820 */ /* 0x000fe2000040c000 */
[----:B------:R-:W-:Y:S02]  /*27a0*/  FMUL.FTZ R12, R7, R64 ;  /* 0x00000040070c7220 */ /* 0x000fe40000410000 */
[----:B------:R-:W0:Y:S08]  /*27b0*/  MUFU.EX2 R8, R8 ;  /* 0x0000000800087308 */ /* 0x000e300000000800 */
[----:B------:R1:W2:Y:S08]  /*27c0*/  MUFU.SIN R87, R14 ;  /* 0x0000000e00577308 */ /* 0x0002b00000000400 */
[----:B------:R-:W3:Y:S01]  /*27d0*/  MUFU.EX2 R6, R6 ;  /* 0x0000000600067308 */ /* 0x000ee20000000800 */
[----:B0-----:R-:W-:Y:S01]  /*27e0*/  FMUL.FTZ R95, R8, R95 ;  /* 0x0000005f085f7220 */ /* 0x001fe20000410000 */
[C---:B-1----:R-:W-:Y:S01]  /*27f0*/  FMUL.FTZ R14, R5.reuse, R66 ;  /* 0x00000042050e7220 */ /* 0x042fe20000410000 */
[----:B------:R-:W-:-:S03]  /*2800*/  FMUL.FTZ R5, R5, R68 ;  /* 0x0000004405057220 */ /* 0x000fc60000410000 */
[----:B------:R-:W-:Y:S01]  /*2810*/  FSEL R95, R95, 1, !P1 ;  /* 0x3f8000005f5f7808 */ /* 0x000fe20004800000 */
[----:B------:R-:W-:Y:S01]  /*2820*/  FMUL.RZ R14, R14, 0.15915493667125701904 ;  /* 0x3e22f9830e0e7820 */ /* 0x000fe2000040c000 */
[----:B------:R-:W-:Y:S01]  /*2830*/  MUFU.SIN R89, R24 ;  /* 0x0000001800597308 */ /* 0x000fe20000000400 */
[----:B--2---:R-:W-:Y:S01]  /*2840*/  FMUL.FTZ R8, R8, R87 ;  /* 0x0000005708087220 */ /* 0x004fe20000410000 */
[----:B------:R-:W-:-:S05]  /*2850*/  FSEL R87, R13, RZ, !P5 ;  /* 0x000000ff0d577208 */ /* 0x000fca0006800000 */
[----:B------:R-:W-:Y:S01]  /*2860*/  FMUL.FTZ R11, R86, R87 ;  /* 0x00000057560b7220 */ /* 0x000fe20000410000 */
[----:B------:R-:W0:Y:S01]  /*2870*/  MUFU.EX2 R10, R10 ;  /* 0x0000000a000a7308 */ /* 0x000e220000000800 */
[C---:B---3--:R-:W-:Y:S01]  /*2880*/  FMUL.FTZ R25, R6.reuse, R25 ;  /* 0x0000001906197220 */ /* 0x048fe20000410000 */
[----:B------:R-:W-:Y:S01]  /*2890*/  FMUL.FTZ R27, R6, R27 ;  /* 0x0000001b061b7220 */ /* 0x000fe20000410000 */
[-C--:B------:R-:W-:Y:S01]  /*28a0*/  FMUL.FTZ R9, R88, R87.reuse ;  /* 0x0000005758097220 */ /* 0x080fe20000410000 */
[-C--:B------:R-:W-:Y:S01]  /*28b0*/  FMUL.FTZ R0, R73, R87.reuse ;  /* 0x0000005749007220 */ /* 0x080fe20000410000 */
[----:B------:R-:W-:Y:S02]  /*28c0*/  FMUL.FTZ R4, RZ, R87 ;  /* 0x00000057ff047220 */ /* 0x000fe40000410000 */
[----:B------:R-:W-:Y:S01]  /*28d0*/  FSEL R94, R27, 1, !P4 ;  /* 0x3f8000001b5e7808 */ /* 0x000fe20006000000 */
[----:B------:R-:W-:Y:S08]  /*28e0*/  MUFU.SIN R93, R26 ;  /* 0x0000001a005d7308 */ /* 0x000ff00000000400 */
[----:B------:R-:W1:Y:S01]  /*28f0*/  MUFU.EX2 R12, R12 ;  /* 0x0000000c000c7308 */ /* 0x000e620000000800 */
[----:B0-----:R-:W-:Y:S01]  /*2900*/  FMUL.FTZ R96, R10, R89 ;  /* 0x000000590a607220 */ /* 0x001fe20000410000 */
[----:B------:R-:W-:-:S04]  /*2910*/  FSEL R89, R15, 1, !P5 ;  /* 0x3f8000000f597808 */ /* 0x000fc80006800000 */
[----:B------:R-:W-:Y:S01]  /*2920*/  FSEL R96, R96, RZ, !P2 ;  /* 0x000000ff60607208 */ /* 0x000fe20005000000 */
[-C--:B------:R-:W-:Y:S01]  /*2930*/  FFMA.FTZ R11, R88, R89.reuse, R11 ;  /* 0x00000059580b7223 */ /* 0x080fe2000001000b */
[-C--:B------:R-:W-:Y:S01]  /*2940*/  FFMA.FTZ R9, R86, R89.reuse, -R9 ;  /* 0x0000005956097223 */ /* 0x080fe20000010809 */
[-C--:B------:R-:W-:Y:S01]  /*2950*/  FFMA.FTZ R0, RZ, R89.reuse, R0 ;  /* 0x00000059ff007223 */ /* 0x080fe20000010000 */
[----:B------:R-:W-:Y:S01]  /*2960*/  FFMA.FTZ R4, R73, R89, -R4 ;  /* 0x0000005949047223 */ /* 0x000fe20000010804 */
[----:B------:R-:W0:Y:S02]  /*2970*/  MUFU.COS R99, R26 ;  /* 0x0000001a00637308 */ /* 0x000e240000000000 */
[----:B------:R-:W-:Y:S01]  /*2980*/  FADD.FTZ R6, RZ, R0 ;  /* 0x00000000ff067221 */ /* 0x000fe20000010000 */
[----:B------:R-:W-:Y:S01]  /*2990*/  FADD.FTZ R4, R85, R4 ;  /* 0x0000000455047221 */ /* 0x000fe20000010000 */
[----:B------:R-:W-:Y:S01]  /*29a0*/  FSEL R0, R8, RZ, !P1 ;  /* 0x000000ff08007208 */ /* 0x000fe20004800000 */
[----:B-1----:R-:W-:Y:S01]  /*29b0*/  FMUL.FTZ R98, R12, R93 ;  /* 0x0000005d0c627220 */ /* 0x002fe20000410000 */
[----:B------:R-:W-:-:S02]  /*29c0*/  FSEL R93, R25, RZ, !P4 ;  /* 0x000000ff195d7208 */ /* 0x000fc40006000000 */
[----:B------:R-:W1:Y:S02]  /*29d0*/  MUFU.COS R97, R24 ;  /* 0x0000001800617308 */ /* 0x000e640000000000 */
[----:B------:R-:W-:Y:S01]  /*29e0*/  FSEL R98, R98, RZ, !P0 ;  /* 0x000000ff62627208 */ /* 0x000fe20004000000 */
[C---:B------:R-:W-:Y:S01]  /*29f0*/  FMUL.FTZ R13, R93.reuse, R11 ;  /* 0x0000000b5d0d7220 */ /* 0x040fe20000410000 */
[----:B------:R-:W-:-:S03]  /*2a00*/  FMUL.FTZ R15, R93, R6 ;  /* 0x000000065d0f7220 */ /* 0x000fc60000410000 */
[CC--:B------:R-:W-:Y:S01]  /*2a10*/  FFMA.FTZ R13, R94.reuse, R9.reuse, -R13 ;  /* 0x000000095e0d7223 */ /* 0x0c0fe2000001080d */
[C---:B------:R-:W-:Y:S01]  /*2a20*/  FMUL.FTZ R9, R93.reuse, R9 ;  /* 0x000000095d097220 */ /* 0x040fe20000410000 */
[-C--:B------:R-:W-:Y:S01]  /*2a30*/  FFMA.FTZ R8, R94, R4.reuse, -R15 ;  /* 0x000000045e087223 */ /* 0x080fe2000001080f */
[----:B0-----:R-:W-:Y:S01]  /*2a40*/  FMUL.FTZ R99, R12, R99 ;  /* 0x000000630c637220 */ /* 0x001fe20000410000 */
[----:B------:R-:W-:Y:S01]  /*2a50*/  MUFU.EX2 R100, R100 ;  /* 0x0000006400647308 */ /* 0x000fe20000000800 */
[----:B------:R-:W-:Y:S01]  /*2a60*/  FFMA.FTZ R9, R94, R11, R9 ;  /* 0x0000000b5e097223 */ /* 0x000fe20000010009 */
[----:B------:R-:W-:Y:S01]  /*2a70*/  FMUL.FTZ R11, R93, R4 ;  /* 0x000000045d0b7220 */ /* 0x000fe20000410000 */
[----:B------:R-:W-:Y:S01]  /*2a80*/  FADD.FTZ R8, R83, R8 ;  /* 0x0000000853087221 */ /* 0x000fe20000010000 */
[----:B------:R-:W-:Y:S01]  /*2a90*/  FMUL.FTZ R4, R7, R68 ;  /* 0x0000004407047220 */ /* 0x000fe20000410000 */
[----:B-1----:R-:W-:Y:S01]  /*2aa0*/  FMUL.FTZ R97, R10, R97 ;  /* 0x000000610a617220 */ /* 0x002fe20000410000 */
[----:B------:R-:W-:Y:S01]  /*2ab0*/  FFMA.FTZ R11, R94, R6, R11 ;  /* 0x000000065e0b7223 */ /* 0x000fe2000001000b */
[CC--:B------:R-:W-:Y:S01]  /*2ac0*/  FMUL.FTZ R12, R0.reuse, R8.reuse ;  /* 0x00000008000c7220 */ /* 0x0c0fe20000410000 */
[C---:B------:R-:W-:Y:S01]  /*2ad0*/  FMUL.FTZ R10, R0.reuse, R9 ;  /* 0x00000009000a7220 */ /* 0x040fe20000410000 */
[CC--:B------:R-:W-:Y:S01]  /*2ae0*/  FMUL.FTZ R6, R0.reuse, R13.reuse ;  /* 0x0000000d00067220 */ /* 0x0c0fe20000410000 */
[----:B------:R-:W-:Y:S01]  /*2af0*/  FADD.FTZ R11, RZ, R11 ;  /* 0x0000000bff0b7221 */ /* 0x000fe20000010000 */
[----:B------:R-:W0:Y:S01]  /*2b00*/  MUFU.COS R101, R14 ;  /* 0x0000000e00657308 */ /* 0x000e220000000000 */
[C---:B------:R-:W-:Y:S01]  /*2b10*/  FFMA.FTZ R10, R95.reuse, R13, -R10 ;  /* 0x0000000d5f0a7223 */ /* 0x040fe2000001080a */
[C---:B------:R-:W-:Y:S01]  /*2b20*/  FFMA.FTZ R6, R95.reuse, R9, R6 ;  /* 0x000000095f067223 */ /* 0x040fe20000010006 */
[-C--:B------:R-:W-:Y:S01]  /*2b30*/  FMUL.FTZ R7, R0, R11.reuse ;  /* 0x0000000b00077220 */ /* 0x080fe20000410000 */
[----:B------:R-:W-:Y:S01]  /*2b40*/  FFMA.FTZ R12, R95, R11, R12 ;  /* 0x0000000b5f0c7223 */ /* 0x000fe2000001000c */
[----:B------:R-:W-:Y:S01]  /*2b50*/  FSEL R97, R97, 1, !P2 ;  /* 0x3f80000061617808 */ /* 0x000fe20005000000 */
[----:B------:R-:W-:Y:S01]  /*2b60*/  FMUL.RZ R15, R5, 0.15915493667125701904 ;  /* 0x3e22f983050f7820 */ /* 0x000fe2000040c000 */
[----:B------:R-:W-:Y:S01]  /*2b70*/  FFMA.FTZ R8, R95, R8, -R7 ;  /* 0x000000085f087223 */ /* 0x000fe20000010807 */
[----:B------:R-:W-:Y:S01]  /*2b80*/  FADD.FTZ R12, RZ, R12 ;  /* 0x0000000cff0c7221 */ /* 0x000fe20000010000 */
[----:B------:R1:W2:Y:S01]  /*2b90*/  MUFU.SIN R103, R14 ;  /* 0x0000000e00677308 */ /* 0x0002a20000000400 */
[C---:B------:R-:W-:Y:S01]  /*2ba0*/  FMUL.FTZ R5, R96.reuse, R10 ;  /* 0x0000000a60057220 */ /* 0x040fe20000410000 */
[----:B------:R-:W-:Y:S01]  /*2bb0*/  FADD.FTZ R8, R81, R8 ;  /* 0x0000000851087221 */ /* 0x000fe20000010000 */
[----:B------:R-:W-:Y:S01]  /*2bc0*/  FMUL.FTZ R9, R96, R12 ;  /* 0x0000000c60097220 */ /* 0x000fe20000410000 */
[----:B------:R-:W-:-:S02]  /*2bd0*/  FSEL R99, R99, 1, !P0 ;  /* 0x3f80000063637808 */ /* 0x000fc40004000000 */
[CC--:B------:R-:W-:Y:S01]  /*2be0*/  FMUL.FTZ R11, R96.reuse, R8.reuse ;  /* 0x00000008600b7220 */ /* 0x0c0fe20000410000 */
[C---:B------:R-:W-:Y:S01]  /*2bf0*/  FFMA.FTZ R8, R97.reuse, R8, -R9 ;  /* 0x0000000861087223 */ /* 0x040fe20000010809 */
[----:B------:R-:W-:Y:S01]  /*2c00*/  MUFU.EX2 R4, R4 ;  /* 0x0000000400047308 */ /* 0x000fe20000000800 */
[----:B-1----:R-:W-:Y:S01]  /*2c10*/  FMUL.FTZ R14, R96, R6 ;  /* 0x00000006600e7220 */ /* 0x002fe20000410000 */
[C---:B------:R-:W-:Y:S01]  /*2c20*/  FFMA.FTZ R11, R97.reuse, R12, R11 ;  /* 0x0000000c610b7223 */ /* 0x040fe2000001000b */
[----:B------:R-:W-:Y:S01]  /*2c30*/  FFMA.FTZ R6, R97, R6, R5 ;  /* 0x0000000661067223 */ /* 0x000fe20000010005 */
[----:B------:R-:W-:Y:S01]  /*2c40*/  FADD.FTZ R8, R71, R8 ;  /* 0x0000000847087221 */ /* 0x000fe20000010000 */
[----:B0-----:R-:W-:Y:S01]  /*2c50*/  FMUL.FTZ R101, R100, R101 ;  /* 0x0000006564657220 */ /* 0x001fe20000410000 */
[----:B------:R-:W-:Y:S01]  /*2c60*/  FADD.FTZ R11, RZ, R11 ;  /* 0x0000000bff0b7221 */ /* 0x000fe20000010000 */
[----:B------:R-:W-:Y:S01]  /*2c70*/  FFMA.FTZ R14, R97, R10, -R14 ;  /* 0x0000000a610e7223 */ /* 0x000fe2000001080e */
[----:B------:R-:W0:Y:S01]  /*2c80*/  MUFU.SIN R5, R15 ;  /* 0x0000000f00057308 */ /* 0x000e220000000400 */
[C---:B------:R-:W-:Y:S01]  /*2c90*/  FMUL.FTZ R12, R98.reuse, R8 ;  /* 0x00000008620c7220 */ /* 0x040fe20000410000 */
[----:B------:R-:W-:Y:S01]  /*2ca0*/  FMUL.FTZ R13, R98, R11 ;  /* 0x0000000b620d7220 */ /* 0x000fe20000410000 */
[----:B--2---:R-:W-:Y:S01]  /*2cb0*/  FMUL.FTZ R100, R100, R103 ;  /* 0x0000006764647220 */ /* 0x004fe20000410000 */
[C---:B------:R-:W-:Y:S01]  /*2cc0*/  FMUL.FTZ R9, R98.reuse, R14 ;  /* 0x0000000e62097220 */ /* 0x040fe20000410000 */
[C---:B------:R-:W-:Y:S01]  /*2cd0*/  FFMA.FTZ R12, R99.reuse, R11, R12 ;  /* 0x0000000b630c7223 */ /* 0x040fe2000001000c */
[----:B------:R-:W-:Y:S01]  /*2ce0*/  FFMA.FTZ R8, R99, R8, -R13 ;  /* 0x0000000863087223 */ /* 0x000fe2000001080d */
[-C--:B------:R-:W-:Y:S01]  /*2cf0*/  FMUL.FTZ R10, R98, R6.reuse ;  /* 0x00000006620a7220 */ /* 0x080fe20000410000 */
[----:B------:R-:W1:Y:S01]  /*2d00*/  MUFU.COS R7, R15 ;  /* 0x0000000f00077308 */ /* 0x000e620000000000 */
[----:B------:R-:W-:Y:S01]  /*2d10*/  FSEL R100, R100, RZ, !P3 ;  /* 0x000000ff64647208 */ /* 0x000fe20005800000 */
[----:B------:R-:W-:Y:S01]  /*2d20*/  FADD.FTZ R12, RZ, R12 ;  /* 0x0000000cff0c7221 */ /* 0x000fe20000010000 */
[----:B------:R-:W-:Y:S01]  /*2d30*/  FADD.FTZ R8, R79, R8 ;  /* 0x000000084f087221 */ /* 0x000fe20000010000 */
[----:B------:R-:W-:Y:S01]  /*2d40*/  FFMA.FTZ R9, R99, R6, R9 ;  /* 0x0000000663097223 */ /* 0x000fe20000010009 */
[----:B------:R-:W-:Y:S01]  /*2d50*/  FSEL R101, R101, 1, !P3 ;  /* 0x3f80000065657808 */ /* 0x000fe20005800000 */
[C---:B------:R-:W-:Y:S01]  /*2d60*/  FMUL.FTZ R6, R100.reuse, R12 ;  /* 0x0000000c64067220 */ /* 0x040fe20000410000 */
[C---:B------:R-:W-:Y:S01]  /*2d70*/  FMUL.FTZ R13, R100.reuse, R8 ;  /* 0x00000008640d7220 */ /* 0x040fe20000410000 */
[----:B------:R-:W-:Y:S01]  /*2d80*/  FFMA.FTZ R10, R99, R14, -R10 ;  /* 0x0000000e630a7223 */ /* 0x000fe2000001080a */
[----:B------:R-:W-:Y:S01]  /*2d90*/  FMUL.FTZ R11, R100, R9 ;  /* 0x00000009640b7220 */ /* 0x000fe20000410000 */
[----:B0-----:R-:W-:Y:S01]  /*2da0*/  FMUL.FTZ R5, R4, R5 ;  /* 0x0000000504057220 */ /* 0x001fe20000410000 */
[C---:B------:R-:W-:Y:S01]  /*2db0*/  FFMA.FTZ R6, R101.reuse, R8, -R6 ;  /* 0x0000000865067223 */ /* 0x040fe20000010806 */
[C---:B------:R-:W-:Y:S01]  /*2dc0*/  FFMA.FTZ R13, R101.reuse, R12, R13 ;  /* 0x0000000c650d7223 */ /* 0x040fe2000001000d */
[-C--:B------:R-:W-:Y:S01]  /*2dd0*/  FFMA.FTZ R11, R101, R10.reuse, -R11 ;  /* 0x0000000a650b7223 */ /* 0x080fe2000001080b */
[----:B------:R-:W-:Y:S01]  /*2de0*/  FMUL.FTZ R10, R100, R10 ;  /* 0x0000000a640a7220 */ /* 0x000fe20000410000 */
[----:B------:R-:W-:Y:S01]  /*2df0*/  FSEL R103, R5, RZ, !P6 ;  /* 0x000000ff05677208 */ /* 0x000fe20007000000 */
[----:B------:R-:W-:Y:S01]  /*2e00*/  FADD.FTZ R6, R77, R6 ;  /* 0x000000064d067221 */ /* 0x000fe20000010000 */
[----:B-1----:R-:W-:Y:S01]  /*2e10*/  FMUL.FTZ R7, R4, R7 ;  /* 0x0000000704077220 */ /* 0x002fe20000410000 */
[----:B------:R-:W-:Y:S01]  /*2e20*/  FADD.FTZ R13, RZ, R13 ;  /* 0x0000000dff0d7221 */ /* 0x000fe20000010000 */
[----:B------:R-:W-:Y:S01]  /*2e30*/  FFMA.FTZ R9, R101, R9, R10 ;  /* 0x0000000965097223 */ /* 0x000fe2000001000a */
[----:B------:R-:W-:-:S02]  /*2e40*/  ISETP.NE.AND P3, PT, R105, RZ, PT ;  /* 0x000000ff6900720c */ /* 0x000fc40003f65270 */
[----:B------:R-:W-:Y:S01]  /*2e50*/  FSEL R102, R7, 1, !P6 ;  /* 0x3f80000007667808 */ /* 0x000fe20007000000 */
[CC--:B------:R-:W-:Y:S01]  /*2e60*/  FMUL.FTZ R7, R103.reuse, R6.reuse ;  /* 0x0000000667077220 */ /* 0x0c0fe20000410000 */
[C---:B------:R-:W-:Y:S01]  /*2e70*/  FMUL.FTZ R5, R103.reuse, R13 ;  /* 0x0000000d67057220 */ /* 0x040fe20000410000 */
[C---:B------:R-:W-:Y:S01]  /*2e80*/  FMUL.FTZ R8, R103.reuse, R9 ;  /* 0x0000000967087220 */ /* 0x040fe20000410000 */
[----:B------:R-:W-:Y:S01]  /*2e90*/  ISETP.GE.AND P6, PT, R34, 0x1, PT ;  /* 0x000000012200780c */ /* 0x000fe20003fc6270 */
[C---:B------:R-:W-:Y:S01]  /*2ea0*/  FFMA.FTZ R7, R102.reuse, R13, R7 ;  /* 0x0000000d66077223 */ /* 0x040fe20000010007 */
[C---:B------:R-:W-:Y:S01]  /*2eb0*/  FFMA.FTZ R6, R102.reuse, R6, -R5 ;  /* 0x0000000666067223 */ /* 0x040fe20000010805 */
[-C--:B------:R-:W-:Y:S01]  /*2ec0*/  FFMA.FTZ R8, R102, R11.reuse, -R8 ;  /* 0x0000000b66087223 */ /* 0x080fe20000010808 */
[----:B------:R-:W-:Y:S01]  /*2ed0*/  FMUL.FTZ R5, R103, R11 ;  /* 0x0000000b67057220 */ /* 0x000fe20000410000 */
[----:B------:R-:W-:Y:S01]  /*2ee0*/  FADD.FTZ R11, RZ, R7 ;  /* 0x00000007ff0b7221 */ /* 0x000fe20000010000 */
[----:B------:R-:W-:-:S02]  /*2ef0*/  FADD.FTZ R10, R75, R6 ;  /* 0x000000064b0a7221 */ /* 0x000fc40000010000 */
[----:B------:R-:W-:Y:S01]  /*2f00*/  FFMA.FTZ R5, R102, R9, R5 ;  /* 0x0000000966057223 */ /* 0x000fe20000010005 */
[----:B------:R-:W0:Y:S04]  /*2f10*/  SHFL.UP PT, R4, R8, 0x1, RZ ;  /* 0x0420000008047989 */ /* 0x000e2800000e00ff */
[----:B------:R-:W1:Y:S04]  /*2f20*/  SHFL.UP PT, R9, R11, 0x1, RZ ;  /* 0x042000000b097989 */ /* 0x000e6800000e00ff */
[----:B------:R-:W2:Y:S04]  /*2f30*/  SHFL.UP PT, R7, R10, 0x1, RZ ;  /* 0x042000000a077989 */ /* 0x000ea800000e00ff */
[----:B------:R-:W3:Y:S01]  /*2f40*/  SHFL.UP PT, R6, R5, 0x1, RZ ;  /* 0x0420000005067989 */ /* 0x000ee200000e00ff */
[C---:B0-----:R-:W-:Y:S01]  /*2f50*/  FMUL.FTZ R13, R5.reuse, R4 ;  /* 0x00000004050d7220 */ /* 0x041fe20000410000 */
[C---:B-1----:R-:W-:Y:S01]  /*2f60*/  FMUL.FTZ R12, R5.reuse, R9 ;  /* 0x00000009050c7220 */ /* 0x042fe20000410000 */
[----:B--2---:R-:W-:-:S02]  /*2f70*/  FMUL.FTZ R14, R5, R7 ;  /* 0x00000007050e7220 */ /* 0x004fc40000410000 */
[CC--:B---3--:R-:W-:Y:S01]  /*2f80*/  FFMA.FTZ R24, R8.reuse, R6.reuse, R13 ;  /* 0x0000000608187223 */ /* 0x0c8fe2000001000d */
[C---:B------:R-:W-:Y:S01]  /*2f90*/  FFMA.FTZ R13, R8.reuse, R7, -R12 ;  /* 0x00000007080d7223 */ /* 0x040fe2000001080c */
[----:B------:R-:W-:Y:S01]  /*2fa0*/  FFMA.FTZ R14, R8, R9, R14 ;  /* 0x00000009080e7223 */ /* 0x000fe2000001000e */
[----:B------:R-:W-:Y:S02]  /*2fb0*/  FMUL.FTZ R7, R5, R6 ;  /* 0x0000000605077220 */ /* 0x000fe40000410000 */
[----:B------:R-:W-:Y:S01]  /*2fc0*/  @P6 FADD.FTZ R10, R10, R13 ;  /* 0x0000000d0a0a6221 */ /* 0x000fe20000010000 */
[----:B------:R-:W-:Y:S01]  /*2fd0*/  @P6 FADD.FTZ R11, R11, R14 ;  /* 0x0000000e0b0b6221 */ /* 0x000fe20000010000 */
[----:B------:R-:W-:Y:S01]  /*2fe0*/  @P6 FFMA.FTZ R8, R8, R4, -R7 ;  /* 0x0000000408086223 */ /* 0x000fe20000010807 */
[----:B------:R-:W-:Y:S02]  /*2ff0*/  FSEL R24, R5, R24, !P6 ;  /* 0x0000001805187208 */ /* 0x000fe40007000000 */
[----:B------:R-:W0:Y:S01]  /*3000*/  SHFL.UP PT, R9, R10, 0x2, RZ ;  /* 0x044000000a097989 */ /* 0x000e2200000e00ff */
[----:B------:R-:W-:-:S03]  /*3010*/  ISETP.GE.AND P6, PT, R34, 0x2, PT ;  /* 0x000000022200780c */ /* 0x000fc60003fc6270 */
[----:B------:R-:W1:Y:S04]  /*3020*/  SHFL.UP PT, R13, R11, 0x2, RZ ;  /* 0x044000000b0d7989 */ /* 0x000e6800000e00ff */
[----:B------:R-:W2:Y:S04]  /*3030*/  SHFL.UP PT, R5, R8, 0x2, RZ ;  /* 0x0440000008057989 */ /* 0x000ea800000e00ff */
[----:B------:R-:W3:Y:S01]  /*3040*/  SHFL.UP PT, R7, R24, 0x2, RZ ;  /* 0x0440000018077989 */ /* 0x000ee200000e00ff */
[C---:B0-----:R-:W-:Y:S01]  /*3050*/  FMUL.FTZ R6, R24.reuse, R9 ;  /* 0x0000000918067220 */ /* 0x041fe20000410000 */
[----:B-1----:R-:W-:-:S03]  /*3060*/  FMUL.FTZ R15, R24, R13 ;  /* 0x0000000d180f7220 */ /* 0x002fc60000410000 */
[----:B------:R-:W-:Y:S01]  /*3070*/  FFMA.FTZ R6, R8, R13, R6 ;  /* 0x0000000d08067223 */ /* 0x000fe20000010006 */
[----:B--2---:R-:W-:Y:S01]  /*3080*/  FMUL.FTZ R4, R24, R5 ;  /* 0x0000000518047220 */ /* 0x004fe20000410000 */
[C---:B------:R-:W-:Y:S02]  /*3090*/  FFMA.FTZ R15, R8.reuse, R9, -R15 ;  /* 0x00000009080f7223 */ /* 0x040fe4000001080f */
[----:B------:R-:W-:Y:S01]  /*30a0*/  @P6 FADD.FTZ R11, R11, R6 ;  /* 0x000000060b0b6221 */ /* 0x000fe20000010000 */
[-C--:B---3--:R-:W-:Y:S01]  /*30b0*/  FFMA.FTZ R9, R8, R7.reuse, R4 ;  /* 0x0000000708097223 */ /* 0x088fe20000010004 */
[----:B------:R-:W-:Y:S01]  /*30c0*/  FMUL.FTZ R7, R24, R7 ;  /* 0x0000000718077220 */ /* 0x000fe20000410000 */
[----:B------:R-:W-:-:S03]  /*30d0*/  @P6 FADD.FTZ R10, R10, R15 ;  /* 0x0000000f0a0a6221 */ /* 0x000fc60000010000 */
[----:B------:R-:W-:Y:S01]  /*30e0*/  @P6 FFMA.FTZ R8, R8, R5, -R7 ;  /* 0x0000000508086223 */ /* 0x000fe20000010807 */
        /* <DEDUP_REMOVED lines=44> */
[----:B------:R-:W-:Y:S01]  /*33b0*/  FFMA.FTZ R13, R8, R6, -R13 ;  /* 0x00000006080d7223 */ /* 0x000fe2000001080d */
[----:B------:R-:W-:Y:S01]  /*33c0*/  FMUL.FTZ R5, R9, R5 ;  /* 0x0000000509057220 */ /* 0x000fe20000410000 */
[----:B------:R-:W-:Y:S01]  /*33d0*/  @P6 FADD.FTZ R11, R11, R14 ;  /* 0x0000000e0b0b6221 */ /* 0x000fe20000010000 */
[----:B------:R-:W-:Y:S01]  /*33e0*/  MOV R14, R67 ;  /* 0x00000043000e7202 */ /* 0x000fe20000000f00 */
[----:B------:R-:W-:Y:S01]  /*33f0*/  @P6 FADD.FTZ R10, R10, R13 ;  /* 0x0000000d0a0a6221 */ /* 0x000fe20000010000 */
[----:B------:R-:W-:Y:S01]  /*3400*/  FSEL R9, R9, R12, !P6 ;  /* 0x0000000c09097208 */ /* 0x000fe20007000000 */
[----:B------:R-:W-:Y:S01]  /*3410*/  @P6 FFMA.FTZ R8, R8, R4, -R5 ;  /* 0x0000000408086223 */ /* 0x000fe20000010805 */
[----:B------:R-:W-:Y:S01]  /*3420*/  MOV R12, R65 ;  /* 0x00000041000c7202 */ /* 0x000fe20000000f00 */
[----:B------:R-:W2:Y:S01]  /*3430*/  LDG.E.64 R24, desc[UR8][R14.64] ;  /* 0x000000080e187981 */ /* 0x000ea2000c1e1b00 */
[----:B------:R-:W-:Y:S01]  /*3440*/  MOV R13, R80 ;  /* 0x00000050000d7202 */ /* 0x000fe20000000f00 */
[----:B------:R-:W-:Y:S01]  /*3450*/  HFMA2.MMA R5, -RZ, RZ, 0, 0 ;  /* 0x00000000ff057435 */ /* 0x000fe200000001ff */
[----:B------:R-:W-:-:S02]  /*3460*/  MOV R4, 0x3f800000 ;  /* 0x3f80000000047802 */ /* 0x000fc40000000f00 */
[----:B------:R-:W-:Y:S02]  /*3470*/  CS2R R6, SRZ ;  /* 0x0000000000067805 */ /* 0x000fe4000001ff00 */
[C---:B------:R-:W-:Y:S01]  /*3480*/  ISETP.NE.AND P6, PT, R34.reuse, 0x1f, PT ;  /* 0x0000001f2200780c */ /* 0x040fe20003fc5270 */
[----:B------:R0:W2:Y:S04]  /*3490*/  LDG.E.64 R26, desc[UR8][R12.64] ;  /* 0x000000080c1a7981 */ /* 0x0000a8000c1e1b00 */
[----:B------:R-:W1:Y:S08]  /*34a0*/  @!P3 LDS.128 R4, [UR6+0x260] ;  /* 0x00026006ff04b984 */ /* 0x000e700008000c00 */
        /* <DEDUP_REMOVED lines=69> */
[----:B------:R-:W-:Y:S01]  /*3900*/  FFMA.FTZ R10, R99, R96, R10 ;  /* 0x00000060630a7223 */ /* 0x000fe2000001000a */
[----:B------:R-:W-:-:S04]  /*3910*/  LEA R67, P6, R18, R67, 0x3 ;  /* 0x0000004312437211 */ /* 0x000fc800078c18ff */
[----:B------:R-:W-:Y:S02]  /*3920*/  IADD3.X R82, R82, R19, RZ, P6, !PT ;  /* 0x0000001352527210 */ /* 0x000fe400037fe4ff */
[----:B------:R-:W-:-:S04]  /*3930*/  LEA R65, P6, R20, R65, 0x3 ;  /* 0x0000004114417211 */ /* 0x000fc800078c18ff */
[----:B------:R-:W-:Y:S02]  /*3940*/  IADD3.X R80, R80, R21, RZ, P6, !PT ;  /* 0x0000001550507210 */ /* 0x000fe400037fe4ff */
        /* <DEDUP_REMOVED lines=11> */
[----:B------:R-:W-:Y:S01]  /*3a00*/  FFMA.FTZ R24, R24, R26, -R27 ;  /* 0x0000001a18187223 */ /* 0x000fe2000001081b */
[----:B------:R-:W-:Y:S01]  /*3a10*/  FFMA.FTZ R8, R99, R0, -R7 ;  /* 0x0000000063087223 */ /* 0x000fe20000010807 */
[----:B------:R-:W-:Y:S01]  /*3a20*/  FADD.FTZ R27, RZ, R10 ;  /* 0x0000000aff1b7221 */ /* 0x000fe20000010000 */
[----:B------:R-:W-:Y:S02]  /*3a30*/  FMUL.FTZ R7, R25, R6 ;  /* 0x0000000619077220 */ /* 0x000fe40000410000 */
[----:B------:R-:W-:Y:S01]  /*3a40*/  FADD.FTZ R15, R79, R8 ;  /* 0x000000084f0f7221 */ /* 0x000fe20000010000 */
[C---:B------:R-:W-:Y:S01]  /*3a50*/  FMUL.FTZ R6, R100.reuse, R27 ;  /* 0x0000001b64067220 */ /* 0x040fe20000410000 */
[----:B------:R-:W-:Y:S02]  /*3a60*/  FMUL.FTZ R9, R25, R14 ;  /* 0x0000000e19097220 */ /* 0x000fe40000410000 */
[-C--:B------:R-:W-:Y:S01]  /*3a70*/  FMUL.FTZ R100, R100, R15.reuse ;  /* 0x0000000f64647220 */ /* 0x080fe20000410000 */
[C---:B------:R-:W-:Y:S01]  /*3a80*/  FFMA.FTZ R6, R101.reuse, R15, -R6 ;  /* 0x0000000f65067223 */ /* 0x040fe20000010806 */
[C---:B------:R-:W-:Y:S01]  /*3a90*/  FFMA.FTZ R7, R24.reuse, R4, -R7 ;  /* 0x0000000418077223 */ /* 0x040fe20000010807 */
[----:B------:R-:W-:Y:S01]  /*3aa0*/  FFMA.FTZ R4, R24, R12, -R9 ;  /* 0x0000000c18047223 */ /* 0x000fe20000010809 */
[----:B------:R-:W-:Y:S01]  /*3ab0*/  FFMA.FTZ R100, R101, R27, R100 ;  /* 0x0000001b65647223 */ /* 0x000fe20000010064 */
[----:B------:R-:W-:Y:S01]  /*3ac0*/  FADD.FTZ R9, R77, R6 ;  /* 0x000000064d097221 */ /* 0x000fe20000010000 */
[----:B------:R-:W-:-:S02]  /*3ad0*/  FFMA.FTZ R76, R7, 2, R76 ;  /* 0x40000000074c7823 */ /* 0x000fc4000001004c */
[----:B------:R-:W-:Y:S01]  /*3ae0*/  FADD.FTZ R100, RZ, R100 ;  /* 0x00000064ff647221 */ /* 0x000fe20000010000 */
[----:B------:R-:W-:Y:S01]  /*3af0*/  FMUL.FTZ R7, R103, R9 ;  /* 0x0000000967077220 */ /* 0x000fe20000410000 */
[----:B------:R-:W-:Y:S01]  /*3b00*/  FFMA.FTZ R55, R4, 2, R55 ;  /* 0x4000000004377823 */ /* 0x000fe20000010037 */
[C---:B------:R-:W-:Y:S01]  /*3b10*/  FMUL.FTZ R4, R25.reuse, R93 ;  /* 0x0000005d19047220 */ /* 0x040fe20000410000 */
[----:B------:R-:W-:Y:S01]  /*3b20*/  FMUL.FTZ R6, R25, R13 ;  /* 0x0000000d19067220 */ /* 0x000fe20000410000 */
[-C--:B------:R-:W-:Y:S01]  /*3b30*/  FMUL.FTZ R103, R103, R100.reuse ;  /* 0x0000006467677220 */ /* 0x080fe20000410000 */
[----:B------:R-:W-:Y:S01]  /*3b40*/  FFMA.FTZ R7, R102, R100, R7 ;  /* 0x0000006466077223 */ /* 0x000fe20000010007 */
[C---:B------:R-:W-:Y:S01]  /*3b50*/  FFMA.FTZ R5, R24.reuse, R5, -R4 ;  /* 0x0000000518057223 */ /* 0x040fe20000010804 */
[----:B------:R-:W-:Y:S01]  /*3b60*/  FFMA.FTZ R6, R24, R11, -R6 ;  /* 0x0000000b18067223 */ /* 0x000fe20000010806 */
[----:B------:R-:W-:Y:S01]  /*3b70*/  FFMA.FTZ R102, R102, R9, -R103 ;  /* 0x0000000966667223 */ /* 0x000fe20000010867 */
[----:B------:R-:W-:Y:S01]  /*3b80*/  FADD.FTZ R7, RZ, R7 ;  /* 0x00000007ff077221 */ /* 0x000fe20000010000 */
        /* <DEDUP_REMOVED lines=16> */
.L_x_2026:
[----:B------:R-:W-:Y:S01]  /*3c90*/  BAR.SYNC.DEFER_BLOCKING 0x0 ;  /* 0x0000000000007b1d */ /* 0x000fe20000010000 */
[----:B------:R-:W-:Y:S02]  /*3ca0*/  ISETP.NE.AND P0, PT, R90, RZ, PT ;  /* 0x000000ff5a00720c */ /* 0x000fe40003f05270 */
[----:B------:R-:W-:Y:S02]  /*3cb0*/  F2FP.BF16.F32.PACK_AB R0, R55, R76 ;  /* 0x0000004c3700723e */ /* 0x000fe400000010ff */
[----:B------:R-:W-:-:S03]  /*3cc0*/  F2FP.BF16.F32.PACK_AB R4, R57, R74 ;  /* 0x0000004a3904723e */ /* 0x000fc600000010ff */
[----:B------:R-:W0:Y:S01]  /*3cd0*/  LDC.64 R18, c[0x0][0x2b0] ;  /* 0x0000ac00ff127b82 */ /* 0x000e220000000a00 */
[C---:B------:R-:W-:Y:S01]  /*3ce0*/  PRMT R6, R0.reuse, 0x7610, R6 ;  /* 0x0000761000067816 */ /* 0x040fe20000000006 */
[----:B------:R-:W-:Y:S01]  /*3cf0*/  BSSY B0, `(.L_x_2028) ;  /* 0x0000035000007945 */ /* 0x000fe20003800000 */
[----:B------:R-:W-:Y:S02]  /*3d00*/  PRMT R8, R0, 0x7632, R8 ;  /* 0x0000763200087816 */ /* 0x000fe40000000008 */
[----:B------:R-:W-:Y:S02]  /*3d10*/  F2FP.BF16.F32.PACK_AB R0, R59, R72 ;  /* 0x000000483b00723e */ /* 0x000fe400000010ff */
[----:B------:R-:W-:Y:S01]  /*3d20*/  F2FP.BF16.F32.PACK_AB R5, R70, R61 ;  /* 0x0000003d4605723e */ /* 0x000fe200000010ff */
[----:B------:R-:W1:Y:S01]  /*3d30*/  @!P0 LDC R7, c[0x0][0x218] ;  /* 0x00008600ff078b82 */ /* 0x000e620000000800 */
[----:B------:R-:W-:Y:S02]  /*3d40*/  PRMT R9, R4, 0x7632, R9 ;  /* 0x0000763204097816 */ /* 0x000fe40000000009 */
[----:B------:R-:W-:-:S02]  /*3d50*/  PRMT R10, R0, 0x7632, R10 ;  /* 0x00007632000a7816 */ /* 0x000fc4000000000a */
[----:B------:R-:W-:-:S03]  /*3d60*/  PRMT R11, R5, 0x7632, R11 ;  /* 0x00007632050b7816 */ /* 0x000fc6000000000b */
[----:B------:R-:W2:Y:S01]  /*3d70*/  LDC R73, c[0x0][0x218] ;  /* 0x00008600ff497b82 */ /* 0x000ea20000000800 */
[----:B------:R-:W-:Y:S04]  /*3d80*/  STS.U16 [R53], R6 ;  /* 0x0000000635007388 */ /* 0x000fe80000000400 */
[----:B------:R-:W-:Y:S01]  /*3d90*/  STS.U16 [R53+0x2], R8 ;  /* 0x0000020835007388 */ /* 0x000fe20000000400 */
[----:B0-----:R-:W-:-:S03]  /*3da0*/  IMAD.WIDE.U32 R12, R18, UR10, RZ ;  /* 0x0000000a120c7c25 */ /* 0x001fc6000f8e00ff */
[----:B------:R0:W-:Y:S04]  /*3db0*/  STS.U16 [R53+0x4], R4 ;  /* 0x0000040435007388 */ /* 0x0001e80000000400 */
[----:B------:R3:W-:Y:S01]  /*3dc0*/  STS.U16 [R53+0x6], R9 ;  /* 0x0000060935007388 */ /* 0x0007e20000000400 */
[----:B-1----:R-:W-:-:S03]  /*3dd0*/  @!P0 IMAD R7, R36, -0x100, R7 ;  /* 0xffffff0024078824 */ /* 0x002fc600078e0207 */
[----:B------:R1:W-:Y:S01]  /*3de0*/  STS.U16 [R53+0x8], R0 ;  /* 0x0000080035007388 */ /* 0x0003e20000000400 */
[----:B0-----:R-:W-:-:S03]  /*3df0*/  SHF.L.U32 R4, R36, 0x8, RZ ;  /* 0x0000000824047819 */ /* 0x001fc600000006ff */
[----:B------:R-:W-:Y:S01]  /*3e00*/  STS.U16 [R53+0xa], R10 ;  /* 0x00000a0a35007388 */ /* 0x000fe20000000400 */
[----:B---3--:R-:W0:Y:S01]  /*3e10*/  LDC.64 R8, c[0x0][0x2a0] ;  /* 0x0000a800ff087b82 */ /* 0x008e220000000a00 */
[----:B------:R-:W-:Y:S02]  /*3e20*/  IADD3 R6, P2, R33, R4, RZ ;  /* 0x0000000421067210 */ /* 0x000fe40007f5e0ff */
[----:B------:R3:W-:Y:S01]  /*3e30*/  STS.U16 [R53+0xc], R5 ;  /* 0x00000c0535007388 */ /* 0x0007e20000000400 */
[----:B-1----:R-:W-:-:S03]  /*3e40*/  IMAD R0, R18, UR11, RZ ;  /* 0x0000000b12007c24 */ /* 0x002fc6000f8e02ff */
[----:B------:R1:W-:Y:S01]  /*3e50*/  STS.U16 [R53+0xe], R11 ;  /* 0x00000e0b35007388 */ /* 0x0003e20000000400 */
[----:B------:R-:W-:-:S03]  /*3e60*/  NOP ;  /* 0x0000000000007918 */ /* 0x000fc60000000000 */
[----:B------:R-:W-:Y:S01]  /*3e70*/  LDS.U16 R21, [R45] ;  /* 0x000000002d157984 */ /* 0x000fe20000000400 */
[----:B------:R-:W-:Y:S01]  /*3e80*/  IMAD R19, R19, UR10, R0 ;  /* 0x0000000a13137c24 */ /* 0x000fe2000f8e0200 */
[----:B---3--:R-:W-:Y:S01]  /*3e90*/  SHF.R.S32.HI R5, RZ, 0x1f, R4 ;  /* 0x0000001fff057819 */ /* 0x008fe20000011404 */
[----:B-1----:R-:W1:Y:S01]  /*3ea0*/  LDC.64 R10, c[0x0][0x308] ;  /* 0x0000c200ff0a7b82 */ /* 0x002e620000000a00 */
        /* <DEDUP_REMOVED lines=10> */
[----:B---3--:R-:W-:-:S05]  /*3f50*/  IADD3.X R7, R35, R5, RZ, P2, !PT ;  /* 0x0000000523077210 */ /* 0x008fca00017fe4ff */
[----:B------:R-:W3:Y:S02]  /*3f60*/  LDS R20, [UR5+0x210] ;  /* 0x00021005ff147984 */ /* 0x000ee40008000800 */
[----:B---3--:R-:W-:-:S13]  /*3f70*/  ISETP.GE.AND P1, PT, R33, R20, PT ;  /* 0x000000142100720c */ /* 0x008fda0003f26270 */
[----:B012---:R-:W-:Y:S05]  /*3f80*/  @P1 BRA `(.L_x_2029) ;  /* 0x00000000002c1947 */ /* 0x007fea0003800000 */
        /* <DEDUP_REMOVED lines=11> */
.L_x_2029:
[----:B------:R-:W-:Y:S05]  /*4040*/  BSYNC B0 ;  /* 0x0000000000007941 */ /* 0x000fea0003800000 */
.L_x_2028:
[----:B------:R-:W-:Y:S01]  /*4050*/  ULDC.64 UR6, c[0x0][0x2b8] ;  /* 0x0000ae0000067ab9 */ /* 0x000fe20000000a00 */
[----:B------:R-:W-:Y:S01]  /*4060*/  IMAD R0, R36, -0x100, R73 ;  /* 0xffffff0024007824 */ /* 0x000fe200078e0249 */
[-C--:B------:R-:W-:Y:S01]  /*4070*/  ISETP.GE.AND P6, PT, R38, R20.reuse, PT ;  /* 0x000000142600720c */ /* 0x080fe20003fc6270 */
[----:B------:R-:W-:Y:S01]  /*4080*/  IMAD R15, R29, UR6, RZ ;  /* 0x000000061d0f7c24 */ /* 0x000fe2000f8e02ff */
[----:B------:R-:W-:Y:S01]  /*4090*/  ISETP.GE.AND P3, PT, R40, R20, PT ;  /* 0x000000142800720c */ /* 0x000fe20003f66270 */
[C---:B------:R-:W-:Y:S01]  /*40a0*/  IMAD.WIDE.U32 R12, R28.reuse, UR6, R12 ;  /* 0x000000061c0c7c25 */ /* 0x040fe2000f8e000c */
[----:B------:R-:W-:Y:S02]  /*40b0*/  ISETP.GE.AND P1, PT, R33, R0, PT ;  /* 0x000000002100720c */ /* 0x000fe40003f26270 */
[----:B------:R-:W-:Y:S01]  /*40c0*/  ISETP.GE.AND P4, PT, R41, R20, PT ;  /* 0x000000142900720c */ /* 0x000fe20003f86270 */
[----:B0-----:R-:W-:Y:S01]  /*40d0*/  IMAD R19, R28, UR7, R15 ;  /* 0x000000071c137c24 */ /* 0x001fe2000f8e020f */
[----:B------:R-:W-:Y:S01]  /*40e0*/  IADD3 R15, P2, R4, R12, RZ ;  /* 0x0000000c040f7210 */ /* 0x000fe20007f5e0ff */
[C---:B------:R-:W-:Y:S01]  /*40f0*/  IMAD.WIDE R10, R33.reuse, 0x2, R10 ;  /* 0x00000002210a7825 */ /* 0x040fe200078e020a */
[----:B------:R-:W-:Y:S01]  /*4100*/  ULDC.64 UR6, c[0x0][0x2a8] ;  /* 0x0000aa0000067ab9 */ /* 0x000fe20000000a00 */
[----:B------:R-:W-:-:S02]  /*4110*/  LOP3.LUT R38, R33, 0x20, RZ, 0xfc, !PT ;  /* 0x0000002021267812 */ /* 0x000fc400078efcff */
[----:B------:R-:W-:Y:S01]  /*4120*/  IADD3.X R12, R5, R19, R13, P2, !PT ;  /* 0x00000013050c7210 */ /* 0x000fe200017fe40d */
[----:B------:R-:W-:Y:S01]  /*4130*/  IMAD R14, R8, UR11, RZ ;  /* 0x0000000b080e7c24 */ /* 0x000fe2000f8e02ff */
[----:B------:R-:W-:Y:S01]  /*4140*/  ISETP.GE.AND P2, PT, R39, R20, PT ;  /* 0x000000142700720c */ /* 0x000fe20003f46270 */
[----:B------:R-:W-:Y:S01]  /*4150*/  IMAD R19, R29, UR6, RZ ;  /* 0x000000061d137c24 */ /* 0x000fe2000f8e02ff */
[----:B------:R-:W-:-:S03]  /*4160*/  LEA R10, P5, R15, R10, 0x1 ;  /* 0x0000000a0f0a7211 */ /* 0x000fc600078a08ff */
[----:B------:R-:W-:Y:S01]  /*4170*/  IMAD R21, R28, UR7, R19 ;  /* 0x000000071c157c24 */ /* 0x000fe2000f8e0213 */
[----:B------:R-:W-:Y:S01]  /*4180*/  LEA.HI.X R11, R15, R11, R12, 0x1, P5 ;  /* 0x0000000b0f0b7211 */ /* 0x000fe200028f0c0c */
[----:B------:R-:W-:Y:S01]  /*4190*/  IMAD R15, R9, UR10, R14 ;  /* 0x0000000a090f7c24 */ /* 0x000fe2000f8e020e */
[-C--:B------:R-:W-:Y:S01]  /*41a0*/  ISETP.GE.AND P5, PT, R42, R20.reuse, PT ;  /* 0x000000142a00720c */ /* 0x080fe20003fa6270 */
[C---:B------:R-:W-:Y:S02]  /*41b0*/  @!P1 IMAD.WIDE.U32 R12, R8.reuse, UR10, R4 ;  /* 0x0000000a080c9c25 */ /* 0x040fe4000f8e0004 */
[----:B------:R-:W-:Y:S01]  /*41c0*/  @!P6 STG.E.U16 desc[UR8][R10.64+0x40], R23 ;  /* 0x000040170a00e986 */ /* 0x000fe2000c101508 */
[-C--:B------:R-:W-:Y:S01]  /*41d0*/  ISETP.GE.AND P6, PT, R43, R20.reuse, PT ;  /* 0x000000142b00720c */ /* 0x080fe20003fc6270 */
[----:B------:R-:W-:Y:S01]  /*41e0*/  IMAD.WIDE.U32 R8, R8, UR10, RZ ;  /* 0x0000000a08087c25 */ /* 0x000fe2000f8e00ff */
[----:B------:R-:W-:Y:S01]  /*41f0*/  @!P1 IADD3 R13, R15, R13, RZ ;  /* 0x0000000d0f0d9210 */ /* 0x000fe20007ffe0ff */
[----:B------:R-:W-:Y:S01]  /*4200*/  @!P2 STG.E.U16 desc[UR8][R10.64+0x80], R25 ;  /* 0x000080190a00a986 */ /* 0x000fe2000c101508 */
[----:B------:R-:W-:-:S02]  /*4210*/  ISETP.GE.AND P2, PT, R44, R20, PT ;  /* 0x000000142c00720c */ /* 0x000fc40003f46270 */
[----:B------:R-:W-:Y:S01]  /*4220*/  IADD3 R9, R9, R15, RZ ;  /* 0x0000000f09097210 */ /* 0x000fe20007ffe0ff */
[C---:B------:R-:W-:Y:S01]  /*4230*/  @!P1 IMAD.WIDE.U32 R12, R28.reuse, UR6, R12 ;  /* 0x000000061c0c9c25 */ /* 0x040fe2000f8e000c */
[----:B------:R-:W-:Y:S03]  /*4240*/  @!P3 STG.E.U16 desc[UR8][R10.64+0xc0], R27 ;  /* 0x0000c01b0a00b986 */ /* 0x000fe6000c101508 */
[----:B------:R-:W-:Y:S01]  /*4250*/  IMAD.WIDE.U32 R14, R28, UR6, R8 ;  /* 0x000000061c0e7c25 */ /* 0x000fe2000f8e0008 */
[----:B------:R-:W-:Y:S01]  /*4260*/  @!P4 STG.E.U16 desc[UR8][R10.64+0x100], R63 ;  /* 0x0001003f0a00c986 */ /* 0x000fe2000c101508 */
[----:B------:R-:W-:Y:S01]  /*4270*/  @!P1 IADD3 R18, P3, R33, R12, RZ ;  /* 0x0000000c21129210 */ /* 0x000fe20007f7e0ff */
[----:B------:R-:W-:Y:S01]  /*4280*/  ULDC.64 UR6, c[0x0][0x318] ;  /* 0x0000c60000067ab9 */ /* 0x000fe20000000a00 */
[----:B------:R-:W-:Y:S01]  /*4290*/  SHF.L.U32 R9, R38, 0x1, RZ ;  /* 0x0000000126097819 */ /* 0x000fe200000006ff */
[----:B------:R-:W-:Y:S01]  /*42a0*/  @!P5 STG.E.U16 desc[UR8][R10.64+0x140], R65 ;  /* 0x000140410a00d986 */ /* 0x000fe2000c101508 */
[----:B------:R-:W-:-:S02]  /*42b0*/  @!P1 IADD3.X R13, R35, R13, R21, P3, !PT ;  /* 0x0000000d230d9210 */ /* 0x000fc40001ffe415 */
[----:B------:R-:W-:Y:S01]  /*42c0*/  @!P1 LEA R12, P3, R18, UR6, 0x1 ;  /* 0x00000006120c9c11 */ /* 0x000fe2000f8608ff */
[----:B------:R-:W-:Y:S01]  /*42d0*/  @!P6 STG.E.U16 desc[UR8][R10.64+0x180], R67 ;  /* 0x000180430a00e986 */ /* 0x000fe2000c101508 */
[----:B------:R-:W-:Y:S02]  /*42e0*/  IADD3 R19, P4, R4, R14, RZ ;  /* 0x0000000e04137210 */ /* 0x000fe40007f9e0ff */
[----:B------:R-:W-:Y:S01]  /*42f0*/  SHF.L.U64.HI R8, R38, 0x1, R35 ;  /* 0x0000000126087819 */ /* 0x000fe20000010223 */
[----:B------:R0:W-:Y:S01]  /*4300*/  @!P2 STG.E.U16 desc[UR8][R10.64+0x1c0], R69 ;  /* 0x0001c0450a00a986 */ /* 0x0001e2000c101508 */
[----:B------:R-:W-:Y:S02]  /*4310*/  IADD3 R14, P5, R9, UR6, RZ ;  /* 0x00000006090e7c10 */ /* 0x000fe4000ffbe0ff */
[----:B------:R-:W-:Y:S02]  /*4320*/  @!P1 LEA.HI.X R13, R18, UR7, R13, 0x1, P3 ;  /* 0x00000007120d9c11 */ /* 0x000fe400098f0c0d */
[----:B------:R-:W-:-:S02]  /*4330*/  ISETP.GE.AND P3, PT, R38, R0, PT ;  /* 0x000000002600720c */ /* 0x000fc40003f66270 */
[----:B------:R-:W-:Y:S02]  /*4340*/  IADD3.X R20, R5, R21, R15, P4, !PT ;  /* 0x0000001505147210 */ /* 0x000fe400027fe40f */
[----:B------:R-:W-:Y:S02]  /*4350*/  IADD3.X R15, R8, UR7, RZ, P5, !PT ;  /* 0x00000007080f7c10 */ /* 0x000fe4000affe4ff */
[C---:B------:R-:W-:Y:S02]  /*4360*/  LEA R14, P4, R19.reuse, R14, 0x1 ;  /* 0x0000000e130e7211 */ /* 0x040fe400078808ff */
[----:B------:R-:W-:Y:S01]  /*4370*/  PRMT R18, RZ, 0x7610, R18 ;  /* 0x00007610ff127816 */ /* 0x000fe20000000012 */
[----:B------:R-:W-:Y:S01]  /*4380*/  BAR.SYNC.DEFER_BLOCKING 0x0 ;  /* 0x0000000000007b1d */ /* 0x000fe20000010000 */
[----:B------:R-:W-:Y:S02]  /*4390*/  LEA.HI.X R15, R19, R15, R20, 0x1, P4 ;  /* 0x0000000f130f7211 */ /* 0x000fe400020f0c14 */
[----:B------:R-:W-:-:S02]  /*43a0*/  PRMT R19, RZ, 0x7610, R19 ;  /* 0x00007610ff137816 */ /* 0x000fc40000000013 */
[-C--:B------:R-:W-:Y:S02]  /*43b0*/  ISETP.GE.AND P6, PT, R39, R0.reuse, PT ;  /* 0x000000002700720c */ /* 0x080fe40003fc6270 */
[-C--:B------:R-:W-:Y:S02]  /*43c0*/  ISETP.GE.AND P5, PT, R40, R0.reuse, PT ;  /* 0x000000002800720c */ /* 0x080fe40003fa6270 */
[-C--:B------:R-:W-:Y:S02]  /*43d0*/  ISETP.GE.AND P4, PT, R41, R0.reuse, PT ;  /* 0x000000002900720c */ /* 0x080fe40003f86270 */
[-C--:B------:R-:W-:Y:S02]  /*43e0*/  ISETP.GE.AND P2, PT, R42, R0.reuse, PT ;  /* 0x000000002a00720c */ /* 0x080fe40003f46270 */
[----:B0-----:R-:W-:Y:S02]  /*43f0*/  PRMT R10, RZ, 0x7610, R10 ;  /* 0x00007610ff0a7816 */ /* 0x001fe4000000000a */
[----:B------:R-:W-:Y:S01]  /*4400*/  PRMT R11, RZ, 0x7610, R11 ;  /* 0x00007610ff0b7816 */ /* 0x000fe2000000000b */
[----:B------:R0:W2:Y:S01]  /*4410*/  @!P1 LDG.E.U16 R18, desc[UR8][R12.64] ;  /* 0x000000080c129981 */ /* 0x0000a2000c1e1500 */
[----:B------:R-:W-:-:S03]  /*4420*/  ISETP.GE.AND P1, PT, R43, R0, PT ;  /* 0x000000002b00720c */ /* 0x000fc60003f26270 */
[----:B------:R-:W3:Y:S01]  /*4430*/  @!P3 LDG.E.U16 R19, desc[UR8][R14.64] ;  /* 0x000000080e13b981 */ /* 0x000ee2000c1e1500 */
[----:B------:R-:W-:Y:S02]  /*4440*/  ISETP.GE.AND P3, PT, R44, R0, PT ;  /* 0x000000002c00720c */ /* 0x000fe40003f66270 */
[----:B------:R-:W-:Y:S01]  /*4450*/  PRMT R20, RZ, 0x7610, R20 ;  /* 0x00007610ff147816 */ /* 0x000fe20000000014 */
[----:B------:R-:W4:Y:S01]  /*4460*/  @!P6 LDG.E.U16 R10, desc[UR8][R14.64+0x40] ;  /* 0x000040080e0ae981 */ /* 0x000f22000c1e1500 */
[----:B------:R-:W-:Y:S02]  /*4470*/  PRMT R21, RZ, 0x7610, R21 ;  /* 0x00007610ff157816 */ /* 0x000fe40000000015 */
[----:B0-----:R-:W-:Y:S01]  /*4480*/  PRMT R12, RZ, 0x7610, R12 ;  /* 0x00007610ff0c7816 */ /* 0x001fe2000000000c */
[----:B------:R-:W5:Y:S01]  /*4490*/  @!P5 LDG.E.U16 R11, desc[UR8][R14.64+0x80] ;  /* 0x000080080e0bd981 */ /* 0x000f62000c1e1500 */
[----:B------:R-:W-:-:S03]  /*44a0*/  PRMT R13, RZ, 0x7610, R13 ;  /* 0x00007610ff0d7816 */ /* 0x000fc6000000000d */
[----:B------:R-:W5:Y:S04]  /*44b0*/  @!P1 LDG.E.U16 R20, desc[UR8][R14.64+0x140] ;  /* 0x000140080e149981 */ /* 0x000f68000c1e1500 */
[----:B------:R-:W5:Y:S04]  /*44c0*/  @!P4 LDG.E.U16 R12, desc[UR8][R14.64+0xc0] ;  /* 0x0000c0080e0cc981 */ /* 0x000f68000c1e1500 */
[----:B------:R-:W5:Y:S04]  /*44d0*/  @!P2 LDG.E.U16 R13, desc[UR8][R14.64+0x100] ;  /* 0x000100080e0da981 */ /* 0x000f68000c1e1500 */
[----:B------:R-:W5:Y:S01]  /*44e0*/  @!P3 LDG.E.U16 R21, desc[UR8][R14.64+0x180] ;  /* 0x000180080e15b981 */ /* 0x000f62000c1e1500 */
[----:B------:R-:W-:Y:S03]  /*44f0*/  BSSY B0, `(.L_x_2030) ;  /* 0x0000079000007945 */ /* 0x000fe60003800000 */
[----:B--2---:R-:W-:Y:S04]  /*4500*/  STS.U16 [R45], R18 ;  /* 0x000000122d007388 */ /* 0x004fe80000000400 */
[----:B---3--:R-:W-:Y:S04]  /*4510*/  STS.U16 [R46+0x40], R19 ;  /* 0x000040132e007388 */ /* 0x008fe80000000400 */
[----:B----4-:R-:W-:Y:S04]  /*4520*/  STS.U16 [R47+0x80], R10 ;  /* 0x0000800a2f007388 */ /* 0x010fe80000000400 */
[----:B-----5:R-:W-:Y:S04]  /*4530*/  STS.U16 [R48+0xc0], R11 ;  /* 0x0000c00b30007388 */ /* 0x020fe80000000400 */
[----:B------:R-:W-:Y:S04]  /*4540*/  STS.U16 [R49+0x100], R12 ;  /* 0x0001000c31007388 */ /* 0x000fe80000000400 */
[----:B------:R-:W-:Y:S04]  /*4550*/  STS.U16 [R50+0x140], R13 ;  /* 0x0001400d32007388 */ /* 0x000fe80000000400 */
[----:B------:R-:W-:Y:S04]  /*4560*/  STS.U16 [R51+0x180], R20 ;  /* 0x0001801433007388 */ /* 0x000fe80000000400 */
[----:B------:R-:W-:Y:S01]  /*4570*/  STS.U16 [R52+0x1c0], R21 ;  /* 0x0001c01534007388 */ /* 0x000fe20000000400 */
[----:B------:R-:W-:-:S03]  /*4580*/  NOP ;  /* 0x0000000000007918 */ /* 0x000fc60000000000 */
[----:B------:R-:W0:Y:S04]  /*4590*/  LDS.U16 R14, [R53+0x2] ;  /* 0x00000200350e7984 */ /* 0x000e280000000400 */
[----:B------:R-:W1:Y:S04]  /*45a0*/  LDS.U16 R22, [R53] ;  /* 0x0000000035167984 */ /* 0x000e680000000400 */
[----:B------:R-:W2:Y:S04]  /*45b0*/  LDS.U16 R15, [R53+0x4] ;  /* 0x00000400350f7984 */ /* 0x000ea80000000400 */
[----:B------:R-:W3:Y:S04]  /*45c0*/  LDS.U16 R18, [R53+0x6] ;  /* 0x0000060035127984 */ /* 0x000ee80000000400 */
[----:B------:R-:W4:Y:S04]  /*45d0*/  LDS.U16 R10, [R53+0x8] ;  /* 0x00000800350a7984 */ /* 0x000f280000000400 */
[----:B------:R-:W5:Y:S04]  /*45e0*/  LDS.U16 R11, [R53+0xa] ;  /* 0x00000a00350b7984 */ /* 0x000f680000000400 */
[----:B------:R-:W5:Y:S04]  /*45f0*/  LDS.U16 R12, [R53+0xc] ;  /* 0x00000c00350c7984 */ /* 0x000f680000000400 */
[----:B------:R-:W5:Y:S01]  /*4600*/  LDS.U16 R13, [R53+0xe] ;  /* 0x00000e00350d7984 */ /* 0x000f620000000400 */
[----:B0-----:R-:W-:-:S02]  /*4610*/  SHF.L.U32 R19, R14, 0x10, RZ ;  /* 0x000000100e137819 */ /* 0x001fc400000006ff */
[----:B-1----:R-:W-:-:S03]  /*4620*/  SHF.L.U32 R22, R22, 0x10, RZ ;  /* 0x0000001016167819 */ /* 0x002fc600000006ff */
[----:B------:R-:W-:Y:S02]  /*4630*/  FMUL.FTZ R20, R19, -1.4426950216293334961 ;  /* 0xbfb8aa3b13147820 */ /* 0x000fe40000410000 */
[----:B------:R-:W-:Y:S01]  /*4640*/  FMUL.FTZ R14, R22, -1.4426950216293334961 ;  /* 0xbfb8aa3b160e7820 */ /* 0x000fe20000410000 */
[----:B--2---:R-:W-:-:S03]  /*4650*/  SHF.L.U32 R15, R15, 0x10, RZ ;  /* 0x000000100f0f7819 */ /* 0x004fc600000006ff */
[----:B------:R-:W0:Y:S01]  /*4660*/  MUFU.EX2 R20, R20 ;  /* 0x0000001400147308 */ /* 0x000e220000000800 */
[----:B---3--:R-:W-:Y:S02]  /*4670*/  SHF.L.U32 R21, R18, 0x10, RZ ;  /* 0x0000001012157819 */ /* 0x008fe400000006ff */
[----:B----4-:R-:W-:Y:S01]  /*4680*/  SHF.L.U32 R24, R10, 0x10, RZ ;  /* 0x000000100a187819 */ /* 0x010fe200000006ff */
[----:B------:R-:W-:-:S04]  /*4690*/  FMUL.FTZ R18, R15, -1.4426950216293334961 ;  /* 0xbfb8aa3b0f127820 */ /* 0x000fc80000410000 */
[----:B------:R-:W1:Y:S01]  /*46a0*/  MUFU.EX2 R14, R14 ;  /* 0x0000000e000e7308 */ /* 0x000e620000000800 */
[----:B-----5:R-:W-:Y:S02]  /*46b0*/  SHF.L.U32 R25, R11, 0x10, RZ ;  /* 0x000000100b197819 */ /* 0x020fe400000006ff */
[----:B------:R-:W-:Y:S01]  /*46c0*/  SHF.L.U32 R26, R12, 0x10, RZ ;  /* 0x000000100c1a7819 */ /* 0x000fe200000006ff */
[----:B------:R-:W-:Y:S01]  /*46d0*/  FMUL.FTZ R23, R21, -1.4426950216293334961 ;  /* 0xbfb8aa3b15177820 */ /* 0x000fe20000410000 */
[----:B------:R-:W-:Y:S01]  /*46e0*/  SHF.L.U32 R54, R13, 0x10, RZ ;  /* 0x000000100d367819 */ /* 0x000fe200000006ff */
[----:B------:R-:W-:Y:S01]  /*46f0*/  FMUL.FTZ R10, R24, -1.4426950216293334961 ;  /* 0xbfb8aa3b180a7820 */ /* 0x000fe20000410000 */
[----:B------:R-:W-:Y:S01]  /*4700*/  FMUL.FTZ R11, R25, -1.4426950216293334961 ;  /* 0xbfb8aa3b190b7820 */ /* 0x000fe20000410000 */
[----:B------:R-:W-:Y:S02]  /*4710*/  FMUL.FTZ R12, R26, -1.4426950216293334961 ;  /* 0xbfb8aa3b1a0c7820 */ /* 0x000fe40000410000 */
[----:B------:R-:W-:Y:S01]  /*4720*/  FMUL.FTZ R13, R54, -1.4426950216293334961 ;  /* 0xbfb8aa3b360d7820 */ /* 0x000fe20000410000 */
[----:B------:R-:W2:Y:S01]  /*4730*/  MUFU.EX2 R18, R18 ;  /* 0x0000001200127308 */ /* 0x000ea20000000800 */
[----:B0-----:R-:W-:-:S07]  /*4740*/  FADD.FTZ R20, R20, 1 ;  /* 0x3f80000014147421 */ /* 0x001fce0000010000 */
[----:B------:R-:W0:Y:S01]  /*4750*/  MUFU.EX2 R27, R12 ;  /* 0x0000000c001b7308 */ /* 0x000e220000000800 */
[----:B-1----:R-:W-:-:S07]  /*4760*/  FADD.FTZ R14, R14, 1 ;  /* 0x3f8000000e0e7421 */ /* 0x002fce0000010000 */
[----:B------:R-:W1:Y:S08]  /*4770*/  MUFU.EX2 R23, R23 ;  /* 0x0000001700177308 */ /* 0x000e700000000800 */
[----:B------:R-:W3:Y:S08]  /*4780*/  MUFU.EX2 R10, R10 ;  /* 0x0000000a000a7308 */ /* 0x000ef00000000800 */
[----:B------:R-:W4:Y:S08]  /*4790*/  MUFU.EX2 R11, R11 ;  /* 0x0000000b000b7308 */ /* 0x000f300000000800 */
[----:B------:R4:W5:Y:S01]  /*47a0*/  MUFU.EX2 R56, R13 ;  /* 0x0000000d00387308 */ /* 0x0009620000000800 */
[----:B--2---:R-:W-:Y:S01]  /*47b0*/  FADD.FTZ R18, R18, 1 ;  /* 0x3f80000012127421 */ /* 0x004fe20000010000 */
[----:B0-----:R-:W-:-:S06]  /*47c0*/  FADD.FTZ R27, R27, 1 ;  /* 0x3f8000001b1b7421 */ /* 0x001fcc0000010000 */
[----:B------:R-:W0:Y:S01]  /*47d0*/  MUFU.RCP R63, R14 ;  /* 0x0000000e003f7308 */ /* 0x000e220000001000 */
[----:B-1----:R-:W-:Y:S01]  /*47e0*/  FADD.FTZ R23, R23, 1 ;  /* 0x3f80000017177421 */ /* 0x002fe20000010000 */
[----:B---3--:R-:W-:-:S06]  /*47f0*/  FADD.FTZ R12, R10, 1 ;  /* 0x3f8000000a0c7421 */ /* 0x008fcc0000010000 */
[----:B------:R-:W1:Y:S01]  /*4800*/  MUFU.RCP R20, R20 ;  /* 0x0000001400147308 */ /* 0x000e620000001000 */
[----:B----4-:R-:W-:Y:S01]  /*4810*/  FADD.FTZ R13, R11, 1 ;  /* 0x3f8000000b0d7421 */ /* 0x010fe20000010000 */
[----:B-----5:R-:W-:-:S06]  /*4820*/  FADD.FTZ R56, R56, 1 ;  /* 0x3f80000038387421 */ /* 0x020fcc0000010000 */
[----:B------:R-:W2:Y:S01]  /*4830*/  MUFU.RCP R18, R18 ;  /* 0x0000001200127308 */ /* 0x000ea20000001000 */
[----:B0-----:R-:W-:-:S07]  /*4840*/  FMUL.FTZ R11, R22, R63 ;  /* 0x0000003f160b7220 */ /* 0x001fce0000410000 */
[----:B------:R-:W0:Y:S01]  /*4850*/  MUFU.RCP R58, R23 ;  /* 0x00000017003a7308 */ /* 0x000e220000001000 */
[----:B-1----:R-:W-:Y:S01]  /*4860*/  FMUL.FTZ R10, R19, R20 ;  /* 0x00000014130a7220 */ /* 0x002fe20000410000 */
[----:B------:R-:W-:Y:S06]  /*4870*/  BAR.SYNC.DEFER_BLOCKING 0x0 ;  /* 0x0000000000007b1d */ /* 0x000fec0000010000 */
[----:B------:R0:W1:Y:S08]  /*4880*/  MUFU.RCP R65, R12 ;  /* 0x0000000c00417308 */ /* 0x0000700000001000 */
[----:B------:R1:W3:Y:S08]  /*4890*/  MUFU.RCP R60, R13 ;  /* 0x0000000d003c7308 */ /* 0x0002f00000001000 */
[----:B------:R-:W4:Y:S08]  /*48a0*/  MUFU.RCP R27, R27 ;  /* 0x0000001b001b7308 */ /* 0x000f300000001000 */
[----:B------:R-:W5:Y:S01]  /*48b0*/  MUFU.RCP R67, R56 ;  /* 0x0000003800437308 */ /* 0x000f620000001000 */
[----:B------:R-:W-:Y:S01]  /*48c0*/  FMUL.FTZ R11, R11, R76 ;  /* 0x0000004c0b0b7220 */ /* 0x000fe20000410000 */
[----:B------:R-:W-:Y:S01]  /*48d0*/  FMUL.FTZ R10, R10, R55 ;  /* 0x000000370a0a7220 */ /* 0x000fe20000410000 */
[----:B--2---:R-:W-:Y:S01]  /*48e0*/  FMUL.FTZ R15, R15, R18 ;  /* 0x000000120f0f7220 */ /* 0x004fe20000410000 */
[----:B0-----:R-:W-:Y:S01]  /*48f0*/  FMUL.FTZ R12, R21, R58 ;  /* 0x0000003a150c7220 */ /* 0x001fe20000410000 */
[----:B-1----:R-:W-:Y:S01]  /*4900*/  FMUL.FTZ R13, R24, R65 ;  /* 0x00000041180d7220 */ /* 0x002fe20000410000 */
[----:B---3--:R-:W-:Y:S01]  /*4910*/  FMUL.FTZ R14, R25, R60 ;  /* 0x0000003c190e7220 */ /* 0x008fe20000410000 */
[----:B------:R-:W-:Y:S01]  /*4920*/  F2FP.BF16.F32.PACK_AB R10, R10, R11 ;  /* 0x0000000b0a0a723e */ /* 0x000fe200000010ff */
[----:B----4-:R-:W-:Y:S01]  /*4930*/  FMUL.FTZ R26, R26, R27 ;  /* 0x0000001b1a1a7220 */ /* 0x010fe20000410000 */
[----:B------:R-:W-:Y:S01]  /*4940*/  FMUL.FTZ R15, R15, R74 ;  /* 0x0000004a0f0f7220 */ /* 0x000fe20000410000 */
[----:B------:R-:W-:Y:S01]  /*4950*/  FMUL.FTZ R12, R12, R57 ;  /* 0x000000390c0c7220 */ /* 0x000fe20000410000 */
[----:B------:R-:W-:Y:S01]  /*4960*/  FMUL.FTZ R13, R13, R72 ;  /* 0x000000480d0d7220 */ /* 0x000fe20000410000 */
[----:B------:R-:W-:Y:S01]  /*4970*/  FMUL.FTZ R14, R14, R59 ;  /* 0x0000003b0e0e7220 */ /* 0x000fe20000410000 */
[----:B-----5:R-:W-:Y:S01]  /*4980*/  FMUL.FTZ R11, R54, R67 ;  /* 0x00000043360b7220 */ /* 0x020fe20000410000 */
[----:B------:R-:W-:-:S03]  /*4990*/  FMUL.FTZ R26, R26, R61 ;  /* 0x0000003d1a1a7220 */ /* 0x000fc60000410000 */
[----:B------:R-:W-:Y:S01]  /*49a0*/  FMUL.FTZ R11, R11, R70 ;  /* 0x000000460b0b7220 */ /* 0x000fe20000410000 */
[----:B------:R-:W-:Y:S02]  /*49b0*/  F2FP.BF16.F32.PACK_AB R12, R12, R15 ;  /* 0x0000000f0c0c723e */ /* 0x000fe400000010ff */
[----:B------:R-:W-:Y:S02]  /*49c0*/  F2FP.BF16.F32.PACK_AB R13, R14, R13 ;  /* 0x0000000d0e0d723e */ /* 0x000fe400000010ff */
[----:B------:R-:W-:Y:S02]  /*49d0*/  F2FP.BF16.F32.PACK_AB R11, R11, R26 ;  /* 0x0000001a0b0b723e */ /* 0x000fe400000010ff */
[----:B------:R-:W-:Y:S02]  /*49e0*/  PRMT R15, R10, 0x7632, R15 ;  /* 0x000076320a0f7816 */ /* 0x000fe4000000000f */
[----:B------:R-:W-:Y:S02]  /*49f0*/  PRMT R14, R12, 0x7632, R14 ;  /* 0x000076320c0e7816 */ /* 0x000fe4000000000e */
[----:B------:R-:W-:-:S02]  /*4a00*/  PRMT R18, R13, 0x7632, R18 ;  /* 0x000076320d127816 */ /* 0x000fc40000000012 */
[----:B------:R-:W-:Y:S01]  /*4a10*/  PRMT R20, R11, 0x7632, R20 ;  /* 0x000076320b147816 */ /* 0x000fe20000000014 */
[----:B------:R-:W-:Y:S04]  /*4a20*/  STS.U16 [R53], R10 ;  /* 0x0000000a35007388 */ /* 0x000fe80000000400 */
[----:B------:R-:W-:Y:S04]  /*4a30*/  STS.U16 [R53+0x2], R15 ;  /* 0x0000020f35007388 */ /* 0x000fe80000000400 */
[----:B------:R-:W-:Y:S04]  /*4a40*/  STS.U16 [R53+0x4], R12 ;  /* 0x0000040c35007388 */ /* 0x000fe80000000400 */
[----:B------:R-:W-:Y:S04]  /*4a50*/  STS.U16 [R53+0x6], R14 ;  /* 0x0000060e35007388 */ /* 0x000fe80000000400 */
[----:B------:R0:W-:Y:S04]  /*4a60*/  STS.U16 [R53+0x8], R13 ;  /* 0x0000080d35007388 */ /* 0x0001e80000000400 */
[----:B------:R-:W-:Y:S04]  /*4a70*/  STS.U16 [R53+0xa], R18 ;  /* 0x00000a1235007388 */ /* 0x000fe80000000400 */
[----:B------:R1:W-:Y:S01]  /*4a80*/  STS.U16 [R53+0xc], R11 ;  /* 0x00000c0b35007388 */ /* 0x0003e20000000400 */
[----:B0-----:R-:W0:Y:S03]  /*4a90*/  LDC.64 R12, c[0x0][0x2c0] ;  /* 0x0000b000ff0c7b82 */ /* 0x001e260000000a00 */
        /* <DEDUP_REMOVED lines=13> */
[----:B0-----:R-:W-:-:S04]  /*4b70*/  IMAD R10, R12, UR11, RZ ;  /* 0x0000000b0c0a7c24 */ /* 0x001fc8000f8e02ff */
[----:B------:R-:W-:Y:S02]  /*4b80*/  IMAD R13, R13, UR10, R10 ;  /* 0x0000000a0d0d7c24 */ /* 0x000fe4000f8e020a */
[----:B-1----:R-:W-:-:S05]  /*4b90*/  IMAD.WIDE.U32 R10, R12, UR10, RZ ;  /* 0x0000000a0c0a7c25 */ /* 0x002fca000f8e00ff */
        /* <DEDUP_REMOVED lines=14> */
.L_x_2031:
[----:B------:R-:W-:Y:S05]  /*4c80*/  BSYNC B0 ;  /* 0x0000000000007941 */ /* 0x000fea0003800000 */
.L_x_2030:
[----:B------:R-:W-:Y:S01]  /*4c90*/  MOV R6, R10 ;  /* 0x0000000a00067202 */ /* 0x000fe20000000f00 */
[----:B------:R-:W-:Y:S01]  /*4ca0*/  ULDC.64 UR4, c[0x0][0x2c8] ;  /* 0x0000b20000047ab9 */ /* 0x000fe20000000a00 */
[----:B------:R-:W-:Y:S01]  /*4cb0*/  MOV R7, R25 ;  /* 0x0000001900077202 */ /* 0x000fe20000000f00 */
[----:B------:R-:W-:Y:S01]  /*4cc0*/  IMAD R11, R29, UR4, RZ ;  /* 0x000000041d0b7c24 */ /* 0x000fe2000f8e02ff */
[----:B------:R-:W-:Y:S01]  /*4cd0*/  ULDC.64 UR6, c[0x0][0x320] ;  /* 0x0000c80000067ab9 */ /* 0x000fe20000000a00 */
[-C--:B------:R-:W-:Y:S01]  /*4ce0*/  ISETP.GE.AND P3, PT, R41, R14.reuse, PT ;  /* 0x0000000e2900720c */ /* 0x080fe20003f66270 */
[----:B------:R-:W-:Y:S01]  /*4cf0*/  IMAD.WIDE.U32 R6, R28, UR4, R6 ;  /* 0x000000041c067c25 */ /* 0x000fe2000f8e0006 */
[----:B------:R-:W-:Y:S01]  /*4d00*/  IADD3 R9, P1, R9, UR6, RZ ;  /* 0x0000000609097c10 */ /* 0x000fe2000ff3e0ff */
[----:B------:R-:W-:Y:S01]  /*4d10*/  ULDC UR4, c[0x0][0x224] ;  /* 0x0000890000047ab9 */ /* 0x000fe20000000800 */
[----:B------:R-:W-:Y:S01]  /*4d20*/  ISETP.GE.AND P4, PT, R42, R14, PT ;  /* 0x0000000e2a00720c */ /* 0x000fe20003f86270 */
[----:B------:R-:W-:Y:S01]  /*4d30*/  IMAD R11, R28, UR5, R11 ;  /* 0x000000051c0b7c24 */ /* 0x000fe2000f8e020b */
[----:B------:R-:W-:-:S02]  /*4d40*/  IADD3 R0, P0, R4, R6, RZ ;  /* 0x0000000604007210 */ /* 0x000fc40007f1e0ff */
[-C--:B------:R-:W-:Y:S02]  /*4d50*/  ISETP.GE.AND P5, PT, R43, R14.reuse, PT ;  /* 0x0000000e2b00720c */ /* 0x080fe40003fa6270 */
[-C--:B------:R-:W-:Y:S02]  /*4d60*/  ISETP.GE.AND P6, PT, R44, R14.reuse, PT ;  /* 0x0000000e2c00720c */ /* 0x080fe40003fc6270 */
[----:B------:R-:W-:Y:S02]  /*4d70*/  IADD3.X R5, R5, R11, R7, P0, !PT ;  /* 0x0000000b05057210 */ /* 0x000fe400007fe407 */
[----:B------:R-:W-:Y:S02]  /*4d80*/  IADD3.X R8, R8, UR7, RZ, P1, !PT ;  /* 0x0000000708087c10 */ /* 0x000fe40008ffe4ff */
[----:B------:R-:W-:Y:S02]  /*4d90*/  LEA R4, P2, R0, R9, 0x1 ;  /* 0x0000000900047211 */ /* 0x000fe400078408ff */
[----:B------:R-:W-:-:S02]  /*4da0*/  ISETP.GE.AND P0, PT, R38, R14, PT ;  /* 0x0000000e2600720c */ /* 0x000fc40003f06270 */
[----:B------:R-:W-:Y:S02]  /*4db0*/  LEA.HI.X R5, R0, R8, R5, 0x1, P2 ;  /* 0x0000000800057211 */ /* 0x000fe400010f0c05 */
[----:B------:R-:W-:Y:S02]  /*4dc0*/  IADD3 R36, R36, 0x1, RZ ;  /* 0x0000000124247810 */ /* 0x000fe40007ffe0ff */
[-C--:B------:R-:W-:Y:S01]  /*4dd0*/  ISETP.GE.AND P1, PT, R39, R14.reuse, PT ;  /* 0x0000000e2700720c */ /* 0x080fe20003f26270 */
[----:B------:R1:W-:Y:S01]  /*4de0*/  @!P3 STG.E.U16 desc[UR8][R4.64+0xc0], R49 ;  /* 0x0000c0310400b986 */ /* 0x0003e2000c101508 */
[----:B------:R-:W-:-:S03]  /*4df0*/  ISETP.GE.AND P2, PT, R40, R14, PT ;  /* 0x0000000e2800720c */ /* 0x000fc60003f46270 */
[----:B------:R1:W-:Y:S04]  /*4e00*/  @!P4 STG.E.U16 desc[UR8][R4.64+0x100], R21 ;  /* 0x000100150400c986 */ /* 0x0003e8000c101508 */
[----:B------:R1:W-:Y:S04]  /*4e10*/  @!P5 STG.E.U16 desc[UR8][R4.64+0x140], R51 ;  /* 0x000140330400d986 */ /* 0x0003e8000c101508 */
[----:B------:R1:W-:Y:S04]  /*4e20*/  @!P6 STG.E.U16 desc[UR8][R4.64+0x180], R23 ;  /* 0x000180170400e986 */ /* 0x0003e8000c101508 */
[----:B------:R1:W-:Y:S01]  /*4e30*/  @!P0 STG.E.U16 desc[UR8][R4.64], R15 ;  /* 0x0000000f04008986 */ /* 0x0003e2000c101508 */
[----:B------:R-:W-:-:S03]  /*4e40*/  ISETP.GE.AND P0, PT, R36, UR4, PT ;  /* 0x0000000424007c0c */ /* 0x000fc6000bf06270 */
        /* <DEDUP_REMOVED lines=8> */
.L_x_2033:
        /* <DEDUP_REMOVED lines=11> */
.L_x_5209:


//--------------------- .text._Z25selective_scan_fwd_kernelI32Selective_Scan_fwd_kernel_traitsILi32ELi8ELi1ELb0ELb0ELb1ELb0EN3c108BFloat16ENS1_7complexIfEEEEv13SSMParamsBase --------------------------
	.section	.text._Z25selective_scan_fwd_kernelI32Selective_Scan_fwd_kernel_traitsILi32ELi8ELi1ELb0ELb0ELb1ELb0EN3c108BFloat16ENS1_7complexIfEEEEv13SSMParamsBase,"ax",@progbits
	.align	128
        .global         _Z25selective_scan_fwd_kernelI32Selective_Scan_fwd_kernel_traitsILi32ELi8ELi1ELb0ELb0ELb1ELb0EN3c108BFloat16ENS1_7complexIfEEEEv13SSMParamsBase
        .type           _Z25selective_scan_fwd_kernelI32Selective_Scan_fwd_kernel_traitsILi32ELi8ELi1ELb0ELb0ELb1ELb0EN3c108BFloat16ENS1_7complexIfEEEEv13SSMParamsBase,@function
        .size           _Z25selective_scan_fwd_kernelI32Selective_Scan_fwd_kernel_traitsILi32ELi8ELi1ELb0ELb0ELb1ELb0EN3c108BFloat16ENS1_7complexIfEEEEv13SSMParamsBase,(.L_x_5210 - _Z25selective_scan_fwd_kernelI32Selective_Scan_fwd_kernel_traitsILi32ELi8ELi1ELb0ELb0ELb1ELb0EN3c108BFloat16ENS1_7complexIfEEEEv13SSMParamsBase)
        .other          _Z25selective_scan_fwd_kernelI32Selective_Scan_fwd_kernel_traitsILi32ELi8ELi1ELb0ELb0ELb1ELb0EN3c108BFloat16ENS1_7complexIfEEEEv13SSMParamsBase,@"STO_CUDA_ENTRY STV_DEFAULT"
_Z25selective_scan_fwd_kernelI32Selective_Scan_fwd_kernel_traitsILi32ELi8ELi1ELb0ELb0ELb1ELb0EN3c108BFloat16ENS1_7complexIfEEEEv13SSMParamsBase:
.text._Z25selective_scan_fwd_kernelI32Selective_Scan_fwd_kernel_traitsILi32ELi8ELi1ELb0ELb0ELb1ELb0EN3c108BFloat16ENS1_7complexIfEEEEv13SSMParamsBase:
        /* <DEDUP_REMOVED lines=20> */
[----:B------:R-:W-:-:S03]  /*0140*/  @P0 LEA.HI.X R3, R96, UR5, R95, 0x2, P2 ;  /* 0x0000000560030c11 */ /* 0x000fc600090f145f */
        /* <DEDUP_REMOVED lines=22> */
[----:B------:R-:W-:Y:S01]  /*02b0*/  IMAD R3, R134, UR4, RZ ;  /* 0x0000000486037c24 */ /* 0x000fe2000f8e02ff */
[----:B------:R-:W-:Y:S01]  /*02c0*/  LOP3.LUT R4, R96, R15, RZ, 0x3c, !PT ;  /* 0x0000000f60047212 */ /* 0x000fe200078e3cff */
[----:B------:R-:W-:Y:S01]  /*02d0*/  IMAD.WIDE.U32 R6, R92, UR4, RZ ;  /* 0x000000045c067c25 */ /* 0x000fe2000f8e00ff */
[----:B------:R-:W-:Y:S01]  /*02e0*/  ISETP.GE.U32.AND P0, PT, R2, R9, PT ;  /* 0x000000090200720c */ /* 0x000fe20003f06070 */
[----:B------:R-:W-:Y:S01]  /*02f0*/  ULDC.64 UR6, c[0x0][0x298] ;  /* 0x0000a60000067ab9 */ /* 0x000fe20000000a00 */
[----:B------:R-:W-:Y:S01]  /*0300*/  ISETP.GE.AND P2, PT, R4, RZ, PT ;  /* 0x000000ff0400720c */ /* 0x000fe20003f46270 */
[----:B------:R-:W-:Y:S01]  /*0310*/  IMAD R13, R92, UR5, R3 ;  /* 0x000000055c0d7c24 */ /* 0x000fe2000f8e0203 */
[----:B------:R-:W-:Y:S01]  /*0320*/  ULDC.64 UR4, c[0x0][0x288] ;  /* 0x0000a20000047ab9 */ /* 0x000fe20000000a00 */
[----:B------:R-:W-:Y:S01]  /*0330*/  @!P1 IADD3 R0, R0, 0x1, RZ ;  /* 0x0000000100009810 */ /* 0x000fe20007ffe0ff */
[----:B------:R-:W-:Y:S01]  /*0340*/  IMAD R3, R95, UR4, RZ ;  /* 0x000000045f037c24 */ /* 0x000fe2000f8e02ff */
[----:B------:R-:W-:Y:S01]  /*0350*/  ISETP.NE.AND P1, PT, R15, RZ, PT ;  /* 0x000000ff0f00720c */ /* 0x000fe20003f25270 */
[----:B------:R-:W-:Y:S01]  /*0360*/  IMAD R5, R95, UR6, RZ ;  /* 0x000000065f057c24 */ /* 0x000fe2000f8e02ff */
[----:B------:R-:W1:Y:S01]  /*0370*/  LDC.64 R18, c[0x0][0x2e0] ;  /* 0x0000b800ff127b82 */ /* 0x000e620000000a00 */
[C---:B------:R-:W-:Y:S01]  /*0380*/  IMAD R9, R96.reuse, UR5, R3 ;  /* 0x0000000560097c24 */ /* 0x040fe2000f8e0203 */
[----:B------:R-:W-:Y:S01]  /*0390*/  IADD3 R7, R7, R13, RZ ;  /* 0x0000000d07077210 */ /* 0x000fe20007ffe0ff */
[----:B------:R-:W-:Y:S01]  /*03a0*/  IMAD.WIDE.U32 R2, R96, UR4, RZ ;  /* 0x0000000460027c25 */ /* 0x000fe2000f8e00ff */
[----:B------:R-:W-:Y:S01]  /*03b0*/  @P0 IADD3 R0, R0, 0x1, RZ ;  /* 0x0000000100000810 */ /* 0x000fe20007ffe0ff */
[----:B------:R-:W-:Y:S01]  /*03c0*/  ULDC.64 UR4, c[0x0][0x280] ;  /* 0x0000a00000047ab9 */ /* 0x000fe20000000a00 */
[----:B------:R-:W2:Y:S01]  /*03d0*/  S2R R86, SR_LANEID ;  /* 0x0000000000567919 */ /* 0x000ea20000000000 */
[C---:B------:R-:W-:Y:S01]  /*03e0*/  IMAD R11, R96.reuse, UR7, R5 ;  /* 0x00000007600b7c24 */ /* 0x040fe2000f8e0205 */
[----:B------:R-:W-:Y:S01]  /*03f0*/  IADD3 R3, R3, R9, RZ ;  /* 0x0000000903037210 */ /* 0x000fe20007ffe0ff */
[----:B------:R-:W-:Y:S01]  /*0400*/  IMAD.WIDE.U32 R4, R96, UR6, RZ ;  /* 0x0000000660047c25 */ /* 0x000fe2000f8e00ff */
[----:B------:R-:W-:Y:S01]  /*0410*/  @!P2 IADD3 R0, -R0, RZ, RZ ;  /* 0x000000ff0000a210 */ /* 0x000fe20007ffe1ff */
[----:B------:R-:W-:Y:S01]  /*0420*/  ULDC.64 UR6, c[0x0][0x290] ;  /* 0x0000a40000067ab9 */ /* 0x000fe20000000a00 */
[----:B------:R-:W-:Y:S01]  /*0430*/  @!P1 LOP3.LUT R0, RZ, R15, RZ, 0x33, !PT ;  /* 0x0000000fff009212 */ /* 0x000fe200078e33ff */
[----:B------:R-:W-:Y:S01]  /*0440*/  IMAD.IADD R9, R5, 0x1, R11 ;  /* 0x0000000105097824 */ /* 0x000fe200078e020b */
[----:B------:R-:W-:Y:S01]  /*0450*/  MOV R8, R4 ;  /* 0x0000000400087202 */ /* 0x000fe20000000f00 */
[C---:B------:R-:W-:Y:S01]  /*0460*/  IMAD R5, R134.reuse, UR4, RZ ;  /* 0x0000000486057c24 */ /* 0x040fe2000f8e02ff */
[----:B------:R-:W-:Y:S01]  /*0470*/  MOV R87, RZ ;  /* 0x000000ff00577202 */ /* 0x000fe20000000f00 */
[----:B------:R-:W-:Y:S01]  /*0480*/  IMAD R11, R134, UR6, RZ ;  /* 0x00000006860b7c24 */ /* 0x000fe2000f8e02ff */
[C---:B0-----:R-:W-:Y:S01]  /*0490*/  SHF.L.U32 R90, R97.reuse, 0x3, RZ ;  /* 0x00000003615a7819 */ /* 0x041fe200000006ff */
[C---:B------:R-:W-:Y:S01]  /*04a0*/  IMAD R13, R92.reuse, UR5, R5 ;  /* 0x000000055c0d7c24 */ /* 0x040fe2000f8e0205 */
[----:B------:R-:W-:Y:S01]  /*04b0*/  LOP3.LUT R91, R97, 0x1f, RZ, 0xc0, !PT ;  /* 0x0000001f615b7812 */ /* 0x000fe200078ec0ff */
[----:B------:R-:W-:Y:S01]  /*04c0*/  IMAD.WIDE.U32 R4, R92, UR4, R2 ;  /* 0x000000045c047c25 */ /* 0x000fe2000f8e0002 */
[----:B------:R-:W-:Y:S01]  /*04d0*/  SHF.R.S32.HI R2, RZ, 0x1f, R0 ;  /* 0x0000001fff027819 */ /* 0x000fe20000011400 */
[----:B------:R-:W-:Y:S01]  /*04e0*/  ULDC.64 UR4, c[0x0][0x278] ;  /* 0x00009e0000047ab9 */ /* 0x000fe20000000a00 */
[----:B------:R-:W-:Y:S01]  /*04f0*/  LOP3.LUT R90, R90, 0xffffff00, RZ, 0xc0, !PT ;  /* 0xffffff005a5a7812 */ /* 0x000fe200078ec0ff */
[----:B------:R-:W-:-:S02]  /*0500*/  IMAD R15, R92, UR7, R11 ;  /* 0x000000075c0f7c24 */ /* 0x000fc4000f8e020b */
[----:B------:R-:W-:Y:S01]  /*0510*/  IMAD R11, R2, UR4, RZ ;  /* 0x00000004020b7c24 */ /* 0x000fe2000f8e02ff */
[----:B------:R-:W-:Y:S01]  /*0520*/  LOP3.LUT R89, R90, R91, RZ, 0xfc, !PT ;  /* 0x0000005b5a597212 */ /* 0x000fe200078efcff */
[----:B------:R-:W-:-:S03]  /*0530*/  IMAD.WIDE.U32 R2, R0, UR4, R6 ;  /* 0x0000000400027c25 */ /* 0x000fc6000f8e0006 */
[----:B------:R-:W-:Y:S01]  /*0540*/  SHF.R.S32.HI R88, RZ, 0x1f, R89 ;  /* 0x0000001fff587819 */ /* 0x000fe20000011459 */
[----:B------:R-:W-:Y:S01]  /*0550*/  IMAD R11, R0, UR5, R11 ;  /* 0x00000005000b7c24 */ /* 0x000fe2000f8e020b */
[----:B------:R-:W-:Y:S01]  /*0560*/  IADD3 R17, P0, R89, R4, RZ ;  /* 0x0000000459117210 */ /* 0x000fe20007f1e0ff */
[----:B------:R-:W-:Y:S01]  /*0570*/  IMAD.WIDE.U32 R8, R92, UR6, R8 ;  /* 0x000000065c087c25 */ /* 0x000fe2000f8e0008 */
[----:B------:R-:W-:Y:S01]  /*0580*/  ULDC.64 UR4, c[0x0][0x2f0] ;  /* 0x0000bc0000047ab9 */ /* 0x000fe20000000a00 */
[----:B------:R-:W-:Y:S01]  /*0590*/  ULDC.64 UR6, c[0x0][0x2f8] ;  /* 0x0000be0000067ab9 */ /* 0x000fe20000000a00 */
[----:B------:R-:W-:Y:S02]  /*05a0*/  IADD3.X R4, R88, R5, R13, P0, !PT ;  /* 0x0000000558047210 */ /* 0x000fe400007fe40d */
[----:B-1----:R-:W-:Y:S02]  /*05b0*/  LEA R71, P0, R2, R18, 0x1 ;  /* 0x0000001202477211 */ /* 0x002fe400078008ff */
[----:B------:R-:W-:-:S02]  /*05c0*/  IADD3 R69, R3, R11, RZ ;  /* 0x0000000b03457210 */ /* 0x000fc40007ffe0ff */
[----:B------:R-:W-:Y:S02]  /*05d0*/  IADD3 R29, P1, R89, R8, RZ ;  /* 0x00000008591d7210 */ /* 0x000fe40007f3e0ff */
[----:B------:R-:W-:Y:S02]  /*05e0*/  LEA.HI.X R69, R2, R19, R69, 0x1, P0 ;  /* 0x0000001302457211 */ /* 0x000fe400000f0c45 */
[----:B------:R-:W-:Y:S02]  /*05f0*/  IADD3.X R8, R88, R9, R15, P1, !PT ;  /* 0x0000000958087210 */ /* 0x000fe40000ffe40f */
[----:B------:R-:W-:Y:S02]  /*0600*/  IADD3 R2, R90, R89, RZ ;  /* 0x000000595a027210 */ /* 0x000fe40007ffe0ff */
[----:B------:R-:W-:Y:S02]  /*0610*/  LEA R16, P1, R17, UR4, 0x1 ;  /* 0x0000000411107c11 */ /* 0x000fe4000f8208ff */
[----:B------:R-:W-:Y:S01]  /*0620*/  LEA R18, P2, R29, UR6, 0x1 ;  /* 0x000000061d127c11 */ /* 0x000fe2000f8408ff */
[----:B------:R-:W-:Y:S01]  /*0630*/  VIADD R77, R2, 0x120 ;  /* 0x00000120024d7836 */ /* 0x000fe20000000000 */
[----:B------:R-:W-:-:S02]  /*0640*/  LEA.HI.X R17, R17, UR5, R4, 0x1, P1 ;  /* 0x0000000511117c11 */ /* 0x000fc400088f0c04 */
[----:B------:R-:W-:Y:S02]  /*0650*/  LEA.HI.X R29, R29, UR7, R8, 0x1, P2 ;  /* 0x000000071d1d7c11 */ /* 0x000fe400090f0c08 */
[----:B------:R-:W-:Y:S02]  /*0660*/  SHF.R.S32.HI R3, RZ, 0x1f, R2 ;  /* 0x0000001fff037819 */ /* 0x000fe40000011402 */
        /* <DEDUP_REMOVED lines=13> */
[----:B--2---:R-:W-:-:S07]  /*0740*/  IADD3 R70, R2, 0x1e0, RZ ;  /* 0x000001e002467810 */ /* 0x004fce0007ffe0ff */
.L_x_2056:
[----:B0-----:R-:W0:Y:S01]  /*0750*/  LDC R68, c[0x0][0x218] ;  /* 0x00008600ff447b82 */ /* 0x001e220000000800 */
[C-C-:B------:R-:W-:Y:S02]  /*0760*/  LOP3.LUT R13, R90.reuse, 0x20, R91.reuse, 0xfe, !PT ;  /* 0x000000205a0d7812 */ /* 0x140fe400078efe5b */
[C-C-:B------:R-:W-:Y:S02]  /*0770*/  LOP3.LUT R15, R90.reuse, 0x40, R91.reuse, 0xfe, !PT ;  /* 0x000000405a0f7812 */ /* 0x140fe400078efe5b */
[----:B------:R-:W-:Y:S02]  /*0780*/  LOP3.LUT R19, R90, 0x60, R91, 0xfe, !PT ;  /* 0x000000605a137812 */ /* 0x000fe400078efe5b */
[----:B------:R-:W-:Y:S02]  /*0790*/  PRMT R0, RZ, 0x7610, R0 ;  /* 0x00007610ff007816 */ /* 0x000fe40000000000 */
[----:B------:R-:W-:Y:S02]  /*07a0*/  PRMT R5, RZ, 0x7610, R5 ;  /* 0x00007610ff057816 */ /* 0x000fe40000000005 */
[----:B------:R-:W-:-:S02]  /*07b0*/  PRMT R4, RZ, 0x7610, R4 ;  /* 0x00007610ff047816 */ /* 0x000fc40000000004 */
[----:B------:R-:W-:Y:S02]  /*07c0*/  PRMT R7, RZ, 0x7610, R7 ;  /* 0x00007610ff077816 */ /* 0x000fe40000000007 */
[C-C-:B------:R-:W-:Y:S02]  /*07d0*/  LOP3.LUT R21, R90.reuse, 0x80, R91.reuse, 0xfe, !PT ;  /* 0x000000805a157812 */ /* 0x140fe400078efe5b */
[C-C-:B------:R-:W-:Y:S02]  /*07e0*/  LOP3.LUT R23, R90.reuse, 0xa0, R91.reuse, 0xfe, !PT ;  /* 0x000000a05a177812 */ /* 0x140fe400078efe5b */
[C-C-:B------:R-:W-:Y:S02]  /*07f0*/  LOP3.LUT R25, R90.reuse, 0xc0, R91.reuse, 0xfe, !PT ;  /* 0x000000c05a197812 */ /* 0x140fe400078efe5b */
[----:B------:R-:W-:Y:S01]  /*0800*/  LOP3.LUT R27, R90, 0xe0, R91, 0xfe, !PT ;  /* 0x000000e05a1b7812 */ /* 0x000fe200078efe5b */
        /* <DEDUP_REMOVED lines=27> */
[----:B------:R-:W-:Y:S02]  /*09c0*/  ISETP.GE.AND P3, PT, R19, R68, PT ;  /* 0x000000441300720c */ /* 0x000fe40003f66270 */
[C---:B------:R-:W-:Y:S02]  /*09d0*/  IADD3 R15, R86.reuse, 0x40, RZ ;  /* 0x00000040560f7810 */ /* 0x040fe40007ffe0ff */
[C---:B------:R-:W-:Y:S02]  /*09e0*/  IADD3 R19, R86.reuse, 0x60, RZ ;  /* 0x0000006056137810 */ /* 0x040fe40007ffe0ff */
[-C--:B------:R-:W-:Y:S02]  /*09f0*/  LEA.HI.SX32 R67, R86, R86.reuse, 0x1b ;  /* 0x0000005656437211 */ /* 0x080fe400078fdaff */
[----:B------:R-:W-:-:S02]  /*0a00*/  LEA.HI.SX32 R13, R13, R86, 0x1b ;  /* 0x000000560d0d7211 */ /* 0x000fc400078fdaff */
[-C--:B------:R-:W-:Y:S02]  /*0a10*/  LEA.HI.SX32 R15, R15, R86.reuse, 0x1b ;  /* 0x000000560f0f7211 */ /* 0x080fe400078fdaff */
[----:B------:R-:W-:Y:S02]  /*0a20*/  LEA.HI.SX32 R19, R19, R86, 0x1b ;  /* 0x0000005613137211 */ /* 0x000fe400078fdaff */
[-C--:B------:R-:W-:Y:S02]  /*0a30*/  ISETP.GE.AND P2, PT, R21, R68.reuse, PT ;  /* 0x000000441500720c */ /* 0x080fe40003f46270 */
[----:B------:R-:W-:Y:S01]  /*0a40*/  IADD3 R21, R86, 0xe0, RZ ;  /* 0x000000e056157810 */ /* 0x000fe20007ffe0ff */
[----:B0-----:R-:W-:Y:S01]  /*0a50*/  ULEA UR5, UR5, UR4, 0x18 ;  /* 0x0000000405057291 */ /* 0x001fe2000f8ec03f */
[----:B------:R-:W-:Y:S02]  /*0a60*/  ISETP.GE.AND P5, PT, R89, R68, PT ;  /* 0x000000445900720c */ /* 0x000fe40003fa6270 */
[----:B------:R-:W-:-:S02]  /*0a70*/  LEA.HI.SX32 R21, R21, R86, 0x1b ;  /* 0x0000005615157211 */ /* 0x000fc400078fdaff */
[----:B------:R-:W-:Y:S02]  /*0a80*/  ISETP.GE.AND P1, PT, R23, R68, PT ;  /* 0x000000441700720c */ /* 0x000fe40003f26270 */
        /* <DEDUP_REMOVED lines=14> */
[----:B------:R-:W-:Y:S02]  /*0b70*/  MOV R19, R29 ;  /* 0x0000001d00137202 */ /* 0x000fe40000000f00 */
[----:B------:R-:W-:Y:S01]  /*0b80*/  ISETP.GE.AND P0, PT, R25, R68, PT ;  /* 0x000000441900720c */ /* 0x000fe20003f06270 */
[----:B--2---:R0:W-:Y:S04]  /*0b90*/  STS.U16 [R67], R0 ;  /* 0x0000000043007388 */ /* 0x0041e80000000400 */
[----:B---3--:R1:W-:Y:S04]  /*0ba0*/  STS.U16 [R66+0x40], R5 ;  /* 0x0000400542007388 */ /* 0x0083e80000000400 */
[----:B----4-:R2:W-:Y:S01]  /*0bb0*/  STS.U16 [R65+0x80], R4 ;  /* 0x0000800441007388 */ /* 0x0105e20000000400 */
[----:B0-----:R-:W-:-:S03]  /*0bc0*/  IMAD.SHL.U32 R0, R86, 0x8, RZ ;  /* 0x0000000856007824 */ /* 0x001fc600078e00ff */
[----:B------:R0:W-:Y:S01]  /*0bd0*/  STS.U16 [R64+0xc0], R7 ;  /* 0x0000c00740007388 */ /* 0x0001e20000000400 */
[----:B-1----:R-:W-:Y:S02]  /*0be0*/  PRMT R5, RZ, 0x7610, R5 ;  /* 0x00007610ff057816 */ /* 0x002fe40000000005 */
[----:B------:R-:W-:Y:S01]  /*0bf0*/  LEA.HI.SX32 R59, R0, R0, 0x1b ;  /* 0x00000000003b7211 */ /* 0x000fe200078fdaff */
[----:B------:R1:W-:Y:S03]  /*0c00*/  STS.U16 [R63+0x100], R6 ;  /* 0x000100063f007388 */ /* 0x0003e60000000400 */
[----:B------:R-:W-:Y:S01]  /*0c10*/  LEA R59, R59, UR5, 0x1 ;  /* 0x000000053b3b7c11 */ /* 0x000fe2000f8e08ff */
        /* <DEDUP_REMOVED lines=13> */
[----:B------:R-:W-:-:S02]  /*0cf0*/  PRMT R0, RZ, 0x7610, R0 ;  /* 0x00007610ff007816 */ /* 0x000fc40000000000 */
[----:B--2---:R-:W-:Y:S02]  /*0d00*/  PRMT R4, RZ, 0x7610, R4 ;  /* 0x00007610ff047816 */ /* 0x004fe40000000004 */
[----:B0-----:R-:W-:Y:S02]  /*0d10*/  PRMT R7, RZ, 0x7610, R7 ;  /* 0x00007610ff077816 */ /* 0x001fe40000000007 */
[----:B-1----:R-:W-:Y:S02]  /*0d20*/  PRMT R6, RZ, 0x7610, R6 ;  /* 0x00007610ff067816 */ /* 0x002fe40000000006 */
[----:B---3--:R-:W-:Y:S02]  /*0d30*/  PRMT R9, RZ, 0x7610, R9 ;  /* 0x00007610ff097816 */ /* 0x008fe40000000009 */
[----:B----4-:R-:W-:Y:S02]  /*0d40*/  PRMT R8, RZ, 0x7610, R8 ;  /* 0x00007610ff087816 */ /* 0x010fe40000000008 */
[----:B------:R-:W-:Y:S01]  /*0d50*/  PRMT R11, RZ, 0x7610, R11 ;  /* 0x00007610ff0b7816 */ /* 0x000fe2000000000b */
[----:B------:R-:W2:Y:S01]  /*0d60*/  @!P6 LDG.E.U16 R5, desc[UR8][R18.64+0x40] ;  /* 0x000040081205e981 */ /* 0x000ea2000c1e1500 */
[----:B------:R-:W-:-:S03]  /*0d70*/  ISETP.GE.AND P6, PT, R27, R68, PT ;  /* 0x000000441b00720c */ /* 0x000fc60003fc6270 */
[----:B------:R-:W3:Y:S04]  /*0d80*/  @!P5 LDG.E.U16 R0, desc[UR8][R18.64] ;  /* 0x000000081200d981 */ /* 0x000ee8000c1e1500 */
[----:B------:R-:W4:Y:S04]  /*0d90*/  @!P4 LDG.E.U16 R4, desc[UR8][R18.64+0x80] ;  /* 0x000080081204c981 */ /* 0x000f28000c1e1500 */
[----:B------:R-:W4:Y:S04]  /*0da0*/  @!P3 LDG.E.U16 R7, desc[UR8][R18.64+0xc0] ;  /* 0x0000c0081207b981 */ /* 0x000f28000c1e1500 */
[----:B------:R-:W4:Y:S04]  /*0db0*/  @!P2 LDG.E.U16 R6, desc[UR8][R18.64+0x100] ;  /* 0x000100081206a981 */ /* 0x000f28000c1e1500 */
[----:B------:R-:W4:Y:S04]  /*0dc0*/  @!P1 LDG.E.U16 R9, desc[UR8][R18.64+0x140] ;  /* 0x0001400812099981 */ /* 0x000f28000c1e1500 */
[----:B------:R-:W4:Y:S04]  /*0dd0*/  @!P0 LDG.E.U16 R8, desc[UR8][R18.64+0x180] ;  /* 0x0001800812088981 */ /* 0x000f28000c1e1500 */
[----:B------:R-:W4:Y:S01]  /*0de0*/  @!P6 LDG.E.U16 R11, desc[UR8][R18.64+0x1c0] ;  /* 0x0001c008120be981 */ /* 0x000f22000c1e1500 */
[----:B------:R-:W-:Y:S01]  /*0df0*/  ULDC.U8 UR4, c[0x0][0x22e] ;  /* 0x00008b8000047ab9 */ /* 0x000fe20000000000 */
[----:B------:R-:W-:Y:S02]  /*0e00*/  BSSY B0, `(.L_x_2034) ;  /* 0x000004b000007945 */ /* 0x000fe40003800000 */
[----:B---3--:R0:W-:Y:S04]  /*0e10*/  STS.U16 [R67], R0 ;  /* 0x0000000043007388 */ /* 0x0081e80000000400 */
[----:B--2---:R-:W-:Y:S04]  /*0e20*/  STS.U16 [R66+0x40], R5 ;  /* 0x0000400542007388 */ /* 0x004fe80000000400 */
[----:B----4-:R-:W-:Y:S01]  /*0e30*/  STS.U16 [R65+0x80], R4 ;  /* 0x0000800441007388 */ /* 0x010fe20000000400 */
[----:B0-----:R-:W0:Y:S03]  /*0e40*/  LDC R0, c[0x0][0x21c] ;  /* 0x00008700ff007b82 */ /* 0x001e260000000800 */
[----:B------:R-:W-:Y:S04]  /*0e50*/  STS.U16 [R64+0xc0], R7 ;  /* 0x0000c00740007388 */ /* 0x000fe80000000400 */
[----:B------:R-:W-:Y:S04]  /*0e60*/  STS.U16 [R63+0x100], R6 ;  /* 0x000100063f007388 */ /* 0x000fe80000000400 */
[----:B------:R-:W-:Y:S04]  /*0e70*/  STS.U16 [R62+0x140], R9 ;  /* 0x000140093e007388 */ /* 0x000fe80000000400 */
        /* <DEDUP_REMOVED lines=10> */
[----:B------:R-:W0:Y:S01]  /*0f20*/  LDS.U16 R9, [R59+0xe] ;  /* 0x00000e003b097984 */ /* 0x000e220000000400 */
[----:B-1----:R-:W-:-:S02]  /*0f30*/  SHF.L.U32 R10, R10, 0x10, RZ ;  /* 0x000000100a0a7819 */ /* 0x002fc400000006ff */
[----:B--2---:R-:W-:-:S03]  /*0f40*/  SHF.L.U32 R12, R12, 0x10, RZ ;  /* 0x000000100c0c7819 */ /* 0x004fc600000006ff */
[--C-:B-----5:R-:W-:Y:S01]  /*0f50*/  FADD.FTZ R57, R10, R93.reuse ;  /* 0x0000005d0a397221 */ /* 0x120fe20000010000 */
[----:B---3--:R-:W-:Y:S01]  /*0f60*/  SHF.L.U32 R8, R13, 0x10, RZ ;  /* 0x000000100d087819 */ /* 0x008fe200000006ff */
[----:B------:R-:W-:-:S03]  /*0f70*/  FADD.FTZ R58, R12, R93 ;  /* 0x0000005d0c3a7221 */ /* 0x000fc60000010000 */
[----:B------:R-:W-:Y:S02]  /*0f80*/  FSETP.GTU.FTZ.AND P2, PT, R57, 20, PT ;  /* 0x41a000003900780b */ /* 0x000fe40003f5c000 */
[----:B----4-:R-:W-:Y:S01]  /*0f90*/  SHF.L.U32 R56, R5, 0x10, RZ ;  /* 0x0000001005387819 */ /* 0x010fe200000006ff */
[--C-:B------:R-:W-:Y:S01]  /*0fa0*/  FADD.FTZ R55, R8, R93.reuse ;  /* 0x0000005d08377221 */ /* 0x100fe20000010000 */
[----:B------:R-:W-:Y:S02]  /*0fb0*/  ISETP.EQ.OR P4, PT, RZ, UR4, P2 ;  /* 0x00000004ff007c0c */ /* 0x000fe40009782670 */
[----:B0-----:R-:W-:Y:S01]  /*0fc0*/  SHF.L.U32 R4, R4, 0x10, RZ ;  /* 0x0000001004047819 */ /* 0x001fe200000006ff */
        /* <DEDUP_REMOVED lines=8> */
[----:B------:R-:W-:Y:S01]  /*1050*/  SHF.L.U32 R52, R9, 0x10, RZ ;  /* 0x0000001009347819 */ /* 0x000fe200000006ff */
[--C-:B------:R-:W-:Y:S01]  /*1060*/  FADD.FTZ R51, R6, R93.reuse ;  /* 0x0000005d06337221 */ /* 0x100fe20000010000 */
[----:B------:R-:W-:Y:S02]  /*1070*/  FSETP.GTU.FTZ.AND P6, PT, R53, 20, PT ;  /* 0x41a000003500780b */ /* 0x000fe40003fdc000 */
[----:B------:R-:W-:Y:S01]  /*1080*/  FSETP.GTU.FTZ.AND P3, PT, R54, 20, PT ;  /* 0x41a000003600780b */ /* 0x000fe20003f7c000 */
[----:B------:R-:W-:Y:S01]  /*1090*/  FADD.FTZ R52, R52, R93 ;  /* 0x0000005d34347221 */ /* 0x000fe20000010000 */
[----:B------:R-:W-:Y:S01]  /*10a0*/  FSETP.GTU.FTZ.AND P2, PT, R51, 20, PT ;  /* 0x41a000003300780b */ /* 0x000fe20003f5c000 */
        /* <DEDUP_REMOVED lines=32> */
.L_x_2035:
[----:B------:R-:W-:Y:S05]  /*12b0*/  BSYNC B0 ;  /* 0x0000000000007941 */ /* 0x000fea0003800000 */
.L_x_2034:
        /* <DEDUP_REMOVED lines=41> */
.L_x_2037:
[----:B------:R-:W-:Y:S05]  /*1550*/  BSYNC B0 ;  /* 0x0000000000007941 */ /* 0x000fea0003800000 */
.L_x_2036:
        /* <DEDUP_REMOVED lines=33> */
.L_x_2039:
[----:B------:R-:W-:Y:S05]  /*1770*/  BSYNC B0 ;  /* 0x0000000000007941 */ /* 0x000fea0003800000 */
.L_x_2038:
        /* <DEDUP_REMOVED lines=33> */
.L_x_2041:
[----:B------:R-:W-:Y:S05]  /*1990*/  BSYNC B0 ;  /* 0x0000000000007941 */ /* 0x000fea0003800000 */
.L_x_2040:
        /* <DEDUP_REMOVED lines=33> */
.L_x_2043:
[----:B------:R-:W-:Y:S05]  /*1bb0*/  BSYNC B0 ;  /* 0x0000000000007941 */ /* 0x000fea0003800000 */
.L_x_2042:
        /* <DEDUP_REMOVED lines=33> */
.L_x_2045:
[----:B------:R-:W-:Y:S05]  /*1dd0*/  BSYNC B0 ;  /* 0x0000000000007941 */ /* 0x000fea0003800000 */
.L_x_2044:
        /* <DEDUP_REMOVED lines=33> */
.L_x_2047:
[----:B------:R-:W-:Y:S05]  /*1ff0*/  BSYNC B0 ;  /* 0x0000000000007941 */ /* 0x000fea0003800000 */
.L_x_2046:
        /* <DEDUP_REMOVED lines=33> */
.L_x_2049:
[----:B------:R-:W-:Y:S05]  /*2210*/  BSYNC B0 ;  /* 0x0000000000007941 */ /* 0x000fea0003800000 */
.L_x_2048:
[----:B------:R-:W-:Y:S01]  /*2220*/  ISETP.GE.AND P0, PT, R0, 0x1, PT ;  /* 0x000000010000780c */ /* 0x000fe20003f06270 */
[----:B------:R-:W-:Y:S01]  /*2230*/  IMAD.U32 R43, R43, 0x10000, RZ ;  /* 0x000100002b2b7824 */ /* 0x000fe200078e00ff */
        /* <DEDUP_REMOVED lines=13> */
[----:B------:R-:W-:-:S02]  /*2310*/  FMUL.FTZ R38, R46, R94 ;  /* 0x0000005e2e267220 */ /* 0x000fc40000410000 */
[-C--:B------:R-:W-:Y:S02]  /*2320*/  FMUL.FTZ R37, R45, R94.reuse ;  /* 0x0000005e2d257220 */ /* 0x080fe40000410000 */
[----:B------:R-:W-:Y:S01]  /*2330*/  FMUL.FTZ R36, R44, R94 ;  /* 0x0000005e2c247220 */ /* 0x000fe20000410000 */
[----:B------:R-:W-:Y:S06]  /*2340*/  @!P0 BRA `(.L_x_2050) ;  /* 0x0000002800048947 */ /* 0x000fec0003800000 */
[----:B------:R-:W-:Y:S01]  /*2350*/  ULDC.64 UR6, c[0x0][0x230] ;  /* 0x00008c0000067ab9 */ /* 0x000fe20000000a00 */
[----:B------:R-:W-:Y:S01]  /*2360*/  ISETP.NE.AND P0, PT, R91, RZ, PT ;  /* 0x000000ff5b00720c */ /* 0x000fe20003f05270 */
[----:B------:R-:W-:Y:S01]  /*2370*/  IMAD R5, R95, UR6, RZ ;  /* 0x000000065f057c24 */ /* 0x000fe2000f8e02ff */
[----:B------:R-:W0:Y:S01]  /*2380*/  LDC R34, c[0x0][0x224] ;  /* 0x00008900ff227b82 */ /* 0x000e220000000800 */
[C---:B------:R-:W-:Y:S01]  /*2390*/  IMAD.WIDE.U32 R20, R96.reuse, UR6, RZ ;  /* 0x0000000660147c25 */ /* 0x040fe2000f8e00ff */
[----:B------:R-:W-:Y:S01]  /*23a0*/  ISETP.EQ.OR P0, PT, R87, RZ, P0 ;  /* 0x000000ff5700720c */ /* 0x000fe20000702670 */
[----:B------:R-:W-:Y:S01]  /*23b0*/  UMOV UR4, URZ ;  /* 0x0000003f00047c82 */ /* 0x000fe20008000000 */
[----:B------:R-:W-:Y:S01]  /*23c0*/  ULDC.64 UR10, c[0x0][0x2d0] ;  /* 0x0000b400000a7ab9 */ /* 0x000fe20000000a00 */
[----:B------:R-:W-:Y:S01]  /*23d0*/  IMAD R33, R96, UR7, R5 ;  /* 0x0000000760217c24 */ /* 0x000fe2000f8e0205 */
[----:B------:R-:W-:Y:S01]  /*23e0*/  SHF.L.U32 R5, R68, 0x1, RZ ;  /* 0x0000000144057819 */ /* 0x000fe200000006ff */
[----:B------:R-:W-:Y:S01]  /*23f0*/  ULDC UR7, c[0x0][0x214] ;  /* 0x0000850000077ab9 */ /* 0x000fe20000000800 */
[----:B------:R-:W1:Y:S01]  /*2400*/  LDC R32, c[0x0][0x21c] ;  /* 0x00008700ff207b82 */ /* 0x000e620000000800 */
[----:B------:R-:W-:Y:S01]  /*2410*/  P2R R133, PR, RZ, 0x1 ;  /* 0x00000001ff857803 */ /* 0x000fe20000000000 */
[----:B------:R-:W-:Y:S01]  /*2420*/  ULDC.64 UR12, c[0x0][0x248] ;  /* 0x00009200000c7ab9 */ /* 0x000fe20000000a00 */
[-C--:B------:R-:W-:Y:S01]  /*2430*/  ISETP.GE.AND P2, PT, R2, R5.reuse, PT ;  /* 0x000000050200720c */ /* 0x080fe20003f46270 */
[----:B------:R-:W-:Y:S01]  /*2440*/  ULDC.64 UR14, c[0x0][0x2d8] ;  /* 0x0000b600000e7ab9 */ /* 0x000fe20000000a00 */
[----:B------:R-:W-:-:S02]  /*2450*/  ISETP.GE.AND P1, PT, R85, R5, PT ;  /* 0x000000055500720c */ /* 0x000fc40003f26270 */
[----:B------:R-:W-:Y:S01]  /*2460*/  P2R R132, PR, RZ, 0x4 ;  /* 0x00000004ff847803 */ /* 0x000fe20000000000 */
[----:B------:R-:W2:Y:S01]  /*2470*/  LDC.64 R22, c[0x0][0x238] ;  /* 0x00008e00ff167b82 */ /* 0x000ea20000000a00 */
[-C--:B------:R-:W-:Y:S02]  /*2480*/  ISETP.GE.AND P0, PT, R84, R5.reuse, PT ;  /* 0x000000055400720c */ /* 0x080fe40003f06270 */
[----:B------:R-:W-:Y:S02]  /*2490*/  ISETP.GE.AND P2, PT, R83, R5, PT ;  /* 0x000000055300720c */ /* 0x000fe40003f46270 */
[----:B------:R-:W-:Y:S02]  /*24a0*/  P2R R131, PR, RZ, 0x2 ;  /* 0x00000002ff837803 */ /* 0x000fe40000000000 */
[----:B------:R-:W-:Y:S01]  /*24b0*/  P2R R130, PR, RZ, 0x1 ;  /* 0x00000001ff827803 */ /* 0x000fe20000000000 */
[----:B------:R-:W3:Y:S01]  /*24c0*/  LDC.64 R24, c[0x0][0x270] ;  /* 0x00009c00ff187b82 */ /* 0x000ee20000000a00 */
[----:B------:R-:W-:-:S02]  /*24d0*/  P2R R129, PR, RZ, 0x4 ;  /* 0x00000004ff817803 */ /* 0x000fc40000000000 */
[-C--:B------:R-:W-:Y:S02]  /*24e0*/  ISETP.GE.AND P1, PT, R82, R5.reuse, PT ;  /* 0x000000055200720c */ /* 0x080fe40003f26270 */
[-C--:B------:R-:W-:Y:S02]  /*24f0*/  ISETP.GE.AND P0, PT, R81, R5.reuse, PT ;  /* 0x000000055100720c */ /* 0x080fe40003f06270 */
[----:B------:R-:W-:Y:S01]  /*2500*/  ISETP.GE.AND P2, PT, R80, R5, PT ;  /* 0x000000055000720c */ /* 0x000fe20003f46270 */
[----:B------:R-:W4:Y:S01]  /*2510*/  LDC.64 R26, c[0x0][0x250] ;  /* 0x00009400ff1a7b82 */ /* 0x000f220000000a00 */
[----:B------:R-:W-:Y:S02]  /*2520*/  P2R R128, PR, RZ, 0x2 ;  /* 0x00000002ff807803 */ /* 0x000fe40000000000 */
[----:B------:R-:W-:Y:S02]  /*2530*/  P2R R127, PR, RZ, 0x1 ;  /* 0x00000001ff7f7803 */ /* 0x000fe40000000000 */
[----:B------:R-:W-:-:S02]  /*2540*/  P2R R126, PR, RZ, 0x4 ;  /* 0x00000004ff7e7803 */ /* 0x000fc40000000000 */
[-C--:B------:R-:W-:Y:S01]  /*2550*/  ISETP.GE.AND P0, PT, R79, R5.reuse, PT ;  /* 0x000000054f00720c */ /* 0x080fe20003f06270 */
[----:B------:R-:W0:Y:S01]  /*2560*/  LDC.64 R28, c[0x0][0x310] ;  /* 0x0000c400ff1c7b82 */ /* 0x000e220000000a00 */
[-C--:B------:R-:W-:Y:S02]  /*2570*/  ISETP.GE.AND P1, PT, R78, R5.reuse, PT ;  /* 0x000000054e00720c */ /* 0x080fe40003f26270 */
[----:B------:R-:W-:Y:S02]  /*2580*/  ISETP.GE.AND P2, PT, R77, R5, PT ;  /* 0x000000054d00720c */ /* 0x000fe40003f46270 */
[----:B------:R-:W-:Y:S02]  /*2590*/  P2R R125, PR, RZ, 0x1 ;  /* 0x00000001ff7d7803 */ /* 0x000fe40000000000 */
[----:B------:R-:W-:Y:S02]  /*25a0*/  P2R R124, PR, RZ, 0x2 ;  /* 0x00000002ff7c7803 */ /* 0x000fe40000000000 */
[----:B------:R-:W-:-:S02]  /*25b0*/  P2R R123, PR, RZ, 0x4 ;  /* 0x00000004ff7b7803 */ /* 0x000fc40000000000 */
[----:B------:R-:W-:Y:S02]  /*25c0*/  IADD3 R33, R21, R33, RZ ;  /* 0x0000002115217210 */ /* 0x000fe40007ffe0ff */
[-C--:B------:R-:W-:Y:S02]  /*25d0*/  ISETP.GE.AND P0, PT, R76, R5.reuse, PT ;  /* 0x000000054c00720c */ /* 0x080fe40003f06270 */
[-C--:B------:R-:W-:Y:S02]  /*25e0*/  ISETP.GE.AND P1, PT, R75, R5.reuse, PT ;  /* 0x000000054b00720c */ /* 0x080fe40003f26270 */
[-C--:B------:R-:W-:Y:S02]  /*25f0*/  ISETP.GE.AND P2, PT, R74, R5.reuse, PT ;  /* 0x000000054a00720c */ /* 0x080fe40003f46270 */
[-C--:B------:R-:W-:Y:S02]  /*2600*/  ISETP.GE.AND P3, PT, R73, R5.reuse, PT ;  /* 0x000000054900720c */ /* 0x080fe40003f66270 */
[----:B------:R-:W-:-:S02]  /*2610*/  ISETP.GE.AND P4, PT, R72, R5, PT ;  /* 0x000000054800720c */ /* 0x000fc40003f86270 */
[----:B-1----:R-:W-:-:S13]  /*2620*/  ISETP.GE.AND P5, PT, R70, R5, PT ;  /* 0x000000054600720c */ /* 0x002fda0003fa6270 */
.L_x_2053:
[----:B------:R-:W-:Y:S02]  /*2630*/  USHF.R.S32.HI UR5, URZ, 0x1f, UR4 ;  /* 0x0000001f3f057899 */ /* 0x000fe40008011404 */
[----:B---3--:R-:W-:Y:S01]  /*2640*/  IMAD.WIDE.U32 R6, R24, UR4, R2 ;  /* 0x0000000418067c25 */ /* 0x008fe2000f8e0002 */
[----:B------:R-:W-:Y:S02]  /*2650*/  P2R R121, PR, RZ, 0x1 ;  /* 0x00000001ff797803 */ /* 0x000fe40000000000 */
[----:B------:R-:W-:Y:S01]  /*2660*/  P2R R135, PR, RZ, 0x2 ;  /* 0x00000002ff877803 */ /* 0x000fe20000000000 */
[----:B------:R-:W-:Y:S01]  /*2670*/  IMAD R11, R95, UR12, RZ ;  /* 0x0000000c5f0b7c24 */ /* 0x000fe2000f8e02ff */
[----:B------:R-:W-:Y:S01]  /*2680*/  LEA R4, P6, R6, R71, 0x1 ;  /* 0x0000004706047211 */ /* 0x000fe200078c08ff */
[----:B------:R-:W-:Y:S01]  /*2690*/  IMAD R0, R24, UR5, RZ ;  /* 0x0000000518007c24 */ /* 0x000fe2000f8e02ff */
[----:B------:R-:W1:Y:S01]  /*26a0*/  S2R R97, SR_TID.X ;  /* 0x0000000000617919 */ /* 0x000e620000002100 */
[----:B------:R-:W-:-:S02]  /*26b0*/  IMAD R11, R96, UR13, R11 ;  /* 0x0000000d600b7c24 */ /* 0x000fc4000f8e020b */
[----:B------:R-:W-:Y:S01]  /*26c0*/  FMUL.FTZ R119, R50, R57 ;  /* 0x0000003932777220 */ /* 0x000fe20000410000 */
[----:B------:R-:W-:Y:S02]  /*26d0*/  IMAD R5, R25, UR4, R0 ;  /* 0x0000000419057c24 */ /* 0x000fe4000f8e0200 */
[----:B------:R-:W-:Y:S01]  /*26e0*/  FMUL.FTZ R107, R49, R58 ;  /* 0x0000003a316b7220 */ /* 0x000fe20000410000 */
[----:B------:R-:W-:Y:S01]  /*26f0*/  FMUL.FTZ R108, R48, R55 ;  /* 0x00000037306c7220 */ /* 0x000fe20000410000 */
[----:B------:R-:W-:Y:S01]  /*2700*/  FMUL.FTZ R112, R47, R56 ;  /* 0x000000382f707220 */ /* 0x000fe20000410000 */
[----:B------:R-:W-:Y:S01]  /*2710*/  FMUL.FTZ R115, R46, R53 ;  /* 0x000000352e737220 */ /* 0x000fe20000410000 */
[----:B------:R-:W-:Y:S02]  /*2720*/  IADD3 R0, R7, R5, RZ ;  /* 0x0000000507007210 */ /* 0x000fe40007ffe0ff */
[----:B------:R-:W-:Y:S02]  /*2730*/  MOV R7, R33 ;  /* 0x0000002100077202 */ /* 0x000fe40000000f00 */
[----:B------:R-:W-:Y:S01]  /*2740*/  LEA.HI.X R5, R6, R69, R0, 0x1, P6 ;  /* 0x0000004506057211 */ /* 0x000fe200030f0c00 */
[----:B--2---:R-:W-:Y:S01]  /*2750*/  IMAD R0, R22, UR5, RZ ;  /* 0x0000000516007c24 */ /* 0x004fe2000f8e02ff */
[----:B------:R-:W-:Y:S01]  /*2760*/  MOV R6, R20 ;  /* 0x0000001400067202 */ /* 0x000fe20000000f00 */
[----:B------:R-:W-:Y:S01]  /*2770*/  FMUL.FTZ R102, R45, R54 ;  /* 0x000000362d667220 */ /* 0x000fe20000410000 */
[----:B------:R-:W-:Y:S01]  /*2780*/  FMUL.FTZ R100, R44, R51 ;  /* 0x000000332c647220 */ /* 0x000fe20000410000 */
[----:B------:R-:W-:Y:S01]  /*2790*/  FMUL.FTZ R105, R43, R52 ;  /* 0x000000342b697220 */ /* 0x000fe20000410000 */
[----:B------:R-:W-:Y:S01]  /*27a0*/  ISETP.NE.AND P0, PT, R129, RZ, PT ;  /* 0x000000ff8100720c */ /* 0x000fe20003f05270 */
[----:B------:R-:W-:Y:S01]  /*27b0*/  IMAD.WIDE.U32 R8, R22, UR4, R6 ;  /* 0x0000000416087c25 */ /* 0x000fe2000f8e0006 */
[----:B------:R-:W-:-:S02]  /*27c0*/  ISETP.NE.AND P1, PT, R128, RZ, PT ;  /* 0x000000ff8000720c */ /* 0x000fc40003f25270 */
[----:B------:R-:W-:Y:S01]  /*27d0*/  P2R R122, PR, RZ, 0x1 ;  /* 0x00000001ff7a7803 */ /* 0x000fe20000000000 */
[----:B------:R-:W-:Y:S01]  /*27e0*/  IMAD R7, R23, UR4, R0 ;  /* 0x0000000417077c24 */ /* 0x000fe2000f8e0200 */
[----:B------:R-:W-:Y:S01]  /*27f0*/  LEA R6, P6, R8, UR10, 0x3 ;  /* 0x0000000a08067c11 */ /* 0x000fe2000f8c18ff */
[----:B----4-:R-:W-:Y:S01]  /*2800*/  IMAD R0, R26, UR5, RZ ;  /* 0x000000051a007c24 */ /* 0x010fe2000f8e02ff */
[----:B------:R-:W-:Y:S02]  /*2810*/  ISETP.NE.AND P0, PT, R130, RZ, PT ;  /* 0x000000ff8200720c */ /* 0x000fe40003f05270 */
[----:B------:R-:W-:Y:S02]  /*2820*/  IADD3 R7, R9, R7, RZ ;  /* 0x0000000709077210 */ /* 0x000fe40007ffe0ff */
[----:B------:R-:W-:Y:S02]  /*2830*/  P2R R138, PR, RZ, 0x1 ;  /* 0x00000001ff8a7803 */ /* 0x000fe40000000000 */
[----:B------:R-:W-:Y:S01]  /*2840*/  LEA.HI.X R7, R8, UR11, R7, 0x3, P6 ;  /* 0x0000000b08077c11 */ /* 0x000fe2000b0f1c07 */
[----:B------:R-:W-:Y:S01]  /*2850*/  IMAD.WIDE.U32 R8, R96, UR12, RZ ;  /* 0x0000000c60087c25 */ /* 0x000fe2000f8e00ff */
[----:B------:R-:W-:-:S02]  /*2860*/  ISETP.NE.AND P0, PT, R131, RZ, PT ;  /* 0x000000ff8300720c */ /* 0x000fc40003f05270 */
[----:B------:R-:W-:Y:S02]  /*2870*/  P2R R139, PR, RZ, 0x4 ;  /* 0x00000004ff8b7803 */ /* 0x000fe40000000000 */
[----:B------:R-:W2:Y:S01]  /*2880*/  LDG.E.64 R6, desc[UR8][R6.64] ;  /* 0x0000000806067981 */ /* 0x000ea2000c1e1b00 */
[----:B------:R-:W-:Y:S01]  /*2890*/  IADD3 R9, R9, R11, RZ ;  /* 0x0000000b09097210 */ /* 0x000fe20007ffe0ff */
[----:B------:R-:W-:Y:S01]  /*28a0*/  IMAD R11, R27, UR4, R0 ;  /* 0x000000041b0b7c24 */ /* 0x000fe2000f8e0200 */
[----:B------:R-:W-:Y:S02]  /*28b0*/  P2R R140, PR, RZ, 0x1 ;  /* 0x00000001ff8c7803 */ /* 0x000fe40000000000 */
[----:B------:R-:W-:Y:S01]  /*28c0*/  ISETP.NE.AND P0, PT, R132, RZ, PT ;  /* 0x000000ff8400720c */ /* 0x000fe20003f05270 */
[----:B------:R-:W-:Y:S01]  /*28d0*/  IMAD.WIDE.U32 R8, R26, UR4, R8 ;  /* 0x000000041a087c25 */ /* 0x000fe2000f8e0008 */
[----:B------:R-:W-:Y:S02]  /*28e0*/  ISETP.NE.AND P2, PT, R127, RZ, PT ;  /* 0x000000ff7f00720c */ /* 0x000fe40003f45270 */
[----:B------:R-:W-:-:S02]  /*28f0*/  P2R R14, PR, RZ, 0x8 ;  /* 0x00000008ff0e7803 */ /* 0x000fc40000000000 */
[----:B------:R-:W-:Y:S02]  /*2900*/  IADD3 R9, R9, R11, RZ ;  /* 0x0000000b09097210 */ /* 0x000fe40007ffe0ff */
[----:B------:R-:W-:Y:S02]  /*2910*/  LEA R12, P6, R8, UR14, 0x3 ;  /* 0x0000000e080c7c11 */ /* 0x000fe4000f8c18ff */
[----:B------:R-:W-:Y:S02]  /*2920*/  ISETP.NE.AND P3, PT, R126, RZ, PT ;  /* 0x000000ff7e00720c */ /* 0x000fe40003f65270 */
[----:B------:R-:W-:Y:S02]  /*2930*/  LEA.HI.X R13, R8, UR15, R9, 0x3, P6 ;  /* 0x0000000f080d7c11 */ /* 0x000fe4000b0f1c09 */
[----:B------:R-:W-:Y:S02]  /*2940*/  P2R R30, PR, RZ, 0x10 ;  /* 0x00000010ff1e7803 */ /* 0x000fe40000000000 */
[----:B------:R-:W-:-:S02]  /*2950*/  ISETP.NE.AND P4, PT, R125, RZ, PT ;  /* 0x000000ff7d00720c */ /* 0x000fc40003f85270 */
[----:B------:R-:W-:Y:S02]  /*2960*/  P2R R15, PR, RZ, 0x20 ;  /* 0x00000020ff0f7803 */ /* 0x000fe40000000000 */
[----:B------:R-:W-:Y:S01]  /*2970*/  ISETP.NE.AND P5, PT, R124, RZ, PT ;  /* 0x000000ff7c00720c */ /* 0x000fe20003fa5270 */
[----:B--2---:R-:W-:Y:S01]  /*2980*/  FMUL.FTZ R0, R6, 1.4426950216293334961 ;  /* 0x3fb8aa3b06007820 */ /* 0x004fe20000410000 */
[----:B------:R-:W-:-:S03]  /*2990*/  FMUL.FTZ R9, R7, R57 ;  /* 0x0000003907097220 */ /* 0x000fc60000410000 */
[----:B------:R-:W-:Y:S01]  /*29a0*/  FMUL.FTZ R8, R0, R57 ;  /* 0x0000003900087220 */ /* 0x000fe20000410000 */
[----:B------:R-:W-:-:S04]  /*29b0*/  FMUL.RZ R10, R9, 0.15915493667125701904 ;  /* 0x3e22f983090a7820 */ /* 0x000fc8000040c000 */
[----:B------:R-:W-:Y:S08]  /*29c0*/  MUFU.COS R31, R10 ;  /* 0x0000000a001f7308 */ /* 0x000ff00000000000 */
[----:B------:R-:W2:Y:S08]  /*29d0*/  MUFU.EX2 R8, R8 ;  /* 0x0000000800087308 */ /* 0x000eb00000000800 */
[----:B------:R-:W3:Y:S01]  /*29e0*/  MUFU.SIN R11, R10 ;  /* 0x0000000a000b7308 */ /* 0x000ee20000000400 */
[----:B-1----:R-:W-:Y:S01]  /*29f0*/  SHF.L.U32 R9, R97, 0x3, RZ ;  /* 0x0000000361097819 */ /* 0x002fe200000006ff */
[----:B------:R-:W-:-:S03]  /*2a00*/  FMUL.FTZ R6, R0, R58 ;  /* 0x0000003a00067220 */ /* 0x000fc60000410000 */
[----:B------:R-:W-:Y:S01]  /*2a10*/  ISETP.GE.U32.AND P6, PT, R9, R68, PT ;  /* 0x000000440900720c */ /* 0x000fe20003fc6070 */
[C---:B--2---:R-:W-:Y:S01]  /*2a20*/  FMUL.FTZ R31, R8.reuse, R31 ;  /* 0x0000001f081f7220 */ /* 0x044fe20000410000 */
[----:B---3--:R-:W-:Y:S01]  /*2a30*/  FMUL.FTZ R11, R8, R11 ;  /* 0x0000000b080b7220 */ /* 0x008fe20000410000 */
[----:B------:R-:W-:-:S03]  /*2a40*/  FMUL.FTZ R8, R7, R58 ;  /* 0x0000003a07087220 */ /* 0x000fc60000410000 */
[----:B------:R-:W-:Y:S01]  /*2a50*/  FSEL R136, R31, 1, !P6 ;  /* 0x3f8000001f887808 */ /* 0x000fe20007000000 */
[----:B------:R-:W-:Y:S01]  /*2a60*/  FMUL.RZ R10, R8, 0.15915493667125701904 ;  /* 0x3e22f983080a7820 */ /* 0x000fe2000040c000 */
[----:B------:R-:W-:Y:S01]  /*2a70*/  FSEL R137, R11, RZ, !P6 ;  /* 0x000000ff0b897208 */ /* 0x000fe20007000000 */
[----:B------:R-:W-:Y:S08]  /*2a80*/  MUFU.EX2 R6, R6 ;  /* 0x0000000600067308 */ /* 0x000ff00000000800 */
[----:B------:R-:W1:Y:S08]  /*2a90*/  MUFU.COS R31, R10 ;  /* 0x0000000a001f7308 */ /* 0x000e700000000000 */
[----:B------:R2:W3:Y:S01]  /*2aa0*/  MUFU.SIN R11, R10 ;  /* 0x0000000a000b7308 */ /* 0x0004e20000000400 */
[----:B------:R-:W-:Y:S01]  /*2ab0*/  IADD3 R99, R9, 0x1, RZ ;  /* 0x0000000109637810 */ /* 0x000fe20007ffe0ff */
[----:B------:R-:W-:Y:S01]  /*2ac0*/  FMUL.FTZ R8, R7, R55 ;  /* 0x0000003707087220 */ /* 0x000fe20000410000 */
[----:B------:R-:W-:-:S02]  /*2ad0*/  FSEL R119, R119, RZ, !P6 ;  /* 0x000000ff77777208 */ /* 0x000fc40007000000 */
[----:B------:R-:W-:Y:S01]  /*2ae0*/  ISETP.GE.U32.AND P6, PT, R99, R68, PT ;  /* 0x000000446300720c */ /* 0x000fe20003fc6070 */
[----:B-1----:R-:W-:Y:S01]  /*2af0*/  FMUL.FTZ R31, R6, R31 ;  /* 0x0000001f061f7220 */ /* 0x002fe20000410000 */
[----:B--2---:R-:W-:Y:S01]  /*2b00*/  FMUL.RZ R10, R8, 0.15915493667125701904 ;  /* 0x3e22f983080a7820 */ /* 0x004fe2000040c000 */
[----:B---3--:R-:W-:Y:S01]  /*2b10*/  FMUL.FTZ R11, R6, R11 ;  /* 0x0000000b060b7220 */ /* 0x008fe20000410000 */
[----:B------:R-:W-:Y:S02]  /*2b20*/  FMUL.FTZ R6, R0, R55 ;  /* 0x0000003700067220 */ /* 0x000fe40000410000 */
[----:B------:R-:W-:Y:S02]  /*2b30*/  FSEL R109, R31, 1, !P6 ;  /* 0x3f8000001f6d7808 */ /* 0x000fe40007000000 */
[----:B------:R-:W-:Y:S01]  /*2b40*/  MUFU.COS R31, R10 ;  /* 0x0000000a001f7308 */ /* 0x000fe20000000000 */
[----:B------:R-:W-:-:S07]  /*2b50*/  FSEL R118, R11, RZ, !P6 ;  /* 0x000000ff0b767208 */ /* 0x000fce0007000000 */
[----:B------:R-:W1:Y:S08]  /*2b60*/  MUFU.EX2 R6, R6 ;  /* 0x0000000600067308 */ /* 0x000e700000000800 */
        /* <DEDUP_REMOVED lines=39> */
[----:B------:R-:W2:Y:S01]  /*2de0*/  MUFU.SIN R11, R10 ;  /* 0x0000000a000b7308 */ /* 0x000ea20000000400 */
[----:B------:R-:W-:Y:S01]  /*2df0*/  IADD3 R99, R9, 0x5, RZ ;  /* 0x0000000509637810 */ /* 0x000fe20007ffe0ff */
[----:B------:R-:W-:Y:S01]  /*2e00*/  FMUL.FTZ R8, R7, R51 ;  /* 0x0000003307087220 */ /* 0x000fe20000410000 */
[----:B------:R-:W-:-:S02]  /*2e10*/  FSEL R115, R115, RZ, !P6 ;  /* 0x000000ff73737208 */ /* 0x000fc40007000000 */
[----:B------:R-:W-:Y:S01]  /*2e20*/  ISETP.GE.U32.AND P6, PT, R99, R68, PT ;  /* 0x000000446300720c */ /* 0x000fe20003fc6070 */
[----:B------:R-:W-:Y:S01]  /*2e30*/  FMUL.RZ R8, R8, 0.15915493667125701904 ;  /* 0x3e22f98308087820 */ /* 0x000fe2000040c000 */
[C---:B-1----:R-:W-:Y:S01]  /*2e40*/  FMUL.FTZ R31, R6.reuse, R31 ;  /* 0x0000001f061f7220 */ /* 0x042fe20000410000 */
[----:B--2---:R-:W-:Y:S01]  /*2e50*/  FMUL.FTZ R11, R6, R11 ;  /* 0x0000000b060b7220 */ /* 0x004fe20000410000 */
[----:B------:R-:W-:-:S04]  /*2e60*/  FMUL.FTZ R6, R0, R51 ;  /* 0x0000003300067220 */ /* 0x000fc80000410000 */
[----:B------:R-:W-:Y:S02]  /*2e70*/  FSEL R106, R11, RZ, !P6 ;  /* 0x000000ff0b6a7208 */ /* 0x000fe40007000000 */
[----:B------:R-:W-:Y:S08]  /*2e80*/  MUFU.EX2 R6, R6 ;  /* 0x0000000600067308 */ /* 0x000ff00000000800 */
[----:B------:R-:W1:Y:S01]  /*2e90*/  MUFU.SIN R11, R8 ;  /* 0x00000008000b7308 */ /* 0x000e620000000400 */
[----:B------:R-:W-:-:S02]  /*2ea0*/  VIADD R99, R9, 0x6 ;  /* 0x0000000609637836 */ /* 0x000fc40000000000 */
[-C--:B------:R-:W-:Y:S01]  /*2eb0*/  FMUL.FTZ R7, R7, R52.reuse ;  /* 0x0000003407077220 */ /* 0x080fe20000410000 */
[----:B------:R-:W-:Y:S01]  /*2ec0*/  FSEL R102, R102, RZ, !P6 ;  /* 0x000000ff66667208 */ /* 0x000fe20007000000 */
[----:B------:R-:W-:Y:S01]  /*2ed0*/  FMUL.FTZ R0, R0, R52 ;  /* 0x0000003400007220 */ /* 0x000fe20000410000 */
[----:B------:R-:W-:Y:S02]  /*2ee0*/  FSEL R101, R31, 1, !P6 ;  /* 0x3f8000001f657808 */ /* 0x000fe40007000000 */
[----:B------:R-:W-:Y:S01]  /*2ef0*/  ISETP.GE.U32.AND P6, PT, R99, R68, PT ;  /* 0x000000446300720c */ /* 0x000fe20003fc6070 */
[----:B------:R2:W3:Y:S01]  /*2f00*/  MUFU.COS R31, R8 ;  /* 0x00000008001f7308 */ /* 0x0004e20000000000 */
[----:B-1----:R-:W-:Y:S01]  /*2f10*/  FMUL.FTZ R11, R6, R11 ;  /* 0x0000000b060b7220 */ /* 0x002fe20000410000 */
[----:B--2---:R-:W-:-:S06]  /*2f20*/  FMUL.RZ R8, R7, 0.15915493667125701904 ;  /* 0x3e22f98307087820 */ /* 0x004fcc000040c000 */
[----:B------:R-:W-:Y:S01]  /*2f30*/  MUFU.EX2 R0, R0 ;  /* 0x0000000000007308 */ /* 0x000fe20000000800 */
[----:B------:R-:W-:-:S07]  /*2f40*/  FSEL R99, R11, RZ, !P6 ;  /* 0x000000ff0b637208 */ /* 0x000fce0007000000 */
[----:B------:R-:W1:Y:S08]  /*2f50*/  MUFU.COS R11, R8 ;  /* 0x00000008000b7308 */ /* 0x000e700000000000 */
[----:B------:R-:W2:Y:S01]  /*2f60*/  MUFU.SIN R7, R8 ;  /* 0x0000000800077308 */ /* 0x000ea20000000400 */
[----:B---3--:R-:W-:Y:S01]  /*2f70*/  FMUL.FTZ R31, R6, R31 ;  /* 0x0000001f061f7220 */ /* 0x008fe20000410000 */
[----:B------:R-:W-:Y:S01]  /*2f80*/  FMUL.FTZ R6, RZ, R118 ;  /* 0x00000076ff067220 */ /* 0x000fe20000410000 */
[----:B-1----:R-:W-:-:S03]  /*2f90*/  FMUL.FTZ R11, R0, R11 ;  /* 0x0000000b000b7220 */ /* 0x002fc60000410000 */
[C---:B------:R-:W-:Y:S01]  /*2fa0*/  FFMA.FTZ R6, R119.reuse, R109, -R6 ;  /* 0x0000006d77067223 */ /* 0x040fe20000010806 */
[----:B--2---:R-:W-:Y:S01]  /*2fb0*/  FMUL.FTZ R7, R0, R7 ;  /* 0x0000000700077220 */ /* 0x004fe20000410000 */
[----:B------:R-:W-:Y:S01]  /*2fc0*/  FMUL.FTZ R0, R119, R118 ;  /* 0x0000007677007220 */ /* 0x000fe20000410000 */
[----:B------:R-:W-:-:S03]  /*2fd0*/  IADD3 R9, R9, 0x7, RZ ;  /* 0x0000000709097810 */ /* 0x000fc60007ffe0ff */
[----:B------:R-:W-:Y:S01]  /*2fe0*/  FFMA.FTZ R0, RZ, R109, R0 ;  /* 0x0000006dff007223 */ /* 0x000fe20000010000 */
[----:B------:R-:W-:Y:S01]  /*2ff0*/  FADD.FTZ R6, R107, R6 ;  /* 0x000000066b067221 */ /* 0x000fe20000010000 */
[----:B------:R-:W-:Y:S02]  /*3000*/  FSEL R100, R100, RZ, !P6 ;  /* 0x000000ff64647208 */ /* 0x000fe40007000000 */
[----:B------:R-:W-:Y:S01]  /*3010*/  FADD.FTZ R0, RZ, R0 ;  /* 0x00000000ff007221 */ /* 0x000fe20000010000 */
[----:B------:R-:W-:Y:S02]  /*3020*/  FSEL R98, R31, 1, !P6 ;  /* 0x3f8000001f627808 */ /* 0x000fe40007000000 */
[----:B------:R-:W-:Y:S01]  /*3030*/  ISETP.GE.U32.AND P6, PT, R9, R68, PT ;  /* 0x000000440900720c */ /* 0x000fe20003fc6070 */
[C---:B------:R-:W-:Y:S01]  /*3040*/  FMUL.FTZ R8, R110.reuse, R0 ;  /* 0x000000006e087220 */ /* 0x040fe20000410000 */
[-C--:B------:R-:W-:Y:S02]  /*3050*/  FMUL.FTZ R9, R110, R6.reuse ;  /* 0x000000066e097220 */ /* 0x080fe40000410000 */
[----:B------:R-:W-:Y:S01]  /*3060*/  FSEL R104, R7, RZ, !P6 ;  /* 0x000000ff07687208 */ /* 0x000fe20007000000 */
[C---:B------:R-:W-:Y:S01]  /*3070*/  FFMA.FTZ R7, R111.reuse, R6, -R8 ;  /* 0x000000066f077223 */ /* 0x040fe20000010808 */
[----:B------:R-:W-:-:S03]  /*3080*/  FFMA.FTZ R9, R111, R0, R9 ;  /* 0x000000006f097223 */ /* 0x000fc60000010009 */
[----:B------:R-:W-:Y:S01]  /*3090*/  FADD.FTZ R7, R108, R7 ;  /* 0x000000076c077221 */ /* 0x000fe20000010000 */
[----:B------:R-:W-:Y:S01]  /*30a0*/  FADD.FTZ R9, RZ, R9 ;  /* 0x00000009ff097221 */ /* 0x000fe20000010000 */
[----:B------:R-:W-:Y:S02]  /*30b0*/  FSEL R103, R11, 1, !P6 ;  /* 0x3f8000000b677808 */ /* 0x000fe40007000000 */
[C---:B------:R-:W-:Y:S01]  /*30c0*/  FMUL.FTZ R11, R113.reuse, R7 ;  /* 0x00000007710b7220 */ /* 0x040fe20000410000 */
[----:B------:R-:W-:-:S03]  /*30d0*/  FMUL.FTZ R0, R113, R9 ;  /* 0x0000000971007220 */ /* 0x000fc60000410000 */
[C---:B------:R-:W-:Y:S01]  /*30e0*/  FFMA.FTZ R11, R114.reuse, R9, R11 ;  /* 0x00000009720b7223 */ /* 0x040fe2000001000b */
[----:B------:R-:W-:Y:S01]  /*30f0*/  FFMA.FTZ R9, R114, R7, -R0 ;  /* 0x0000000772097223 */ /* 0x000fe20000010800 */
[CC--:B------:R-:W-:Y:S01]  /*3100*/  FMUL.FTZ R7, R137.reuse, R118.reuse ;  /* 0x0000007689077220 */ /* 0x0c0fe20000410000 */
[----:B------:R-:W-:Y:S01]  /*3110*/  FMUL.FTZ R0, R136, R118 ;  /* 0x0000007688007220 */ /* 0x000fe20000410000 */
[----:B------:R-:W-:Y:S01]  /*3120*/  FADD.FTZ R11, RZ, R11 ;  /* 0x0000000bff0b7221 */ /* 0x000fe20000010000 */
[----:B------:R-:W-:Y:S01]  /*3130*/  FADD.FTZ R9, R112, R9 ;  /* 0x0000000970097221 */ /* 0x000fe20000010000 */
[-C--:B------:R-:W-:Y:S01]  /*3140*/  FFMA.FTZ R7, R136, R109.reuse, -R7 ;  /* 0x0000006d88077223 */ /* 0x080fe20000010807 */
[----:B------:R-:W-:Y:S01]  /*3150*/  FFMA.FTZ R0, R137, R109, R0 ;  /* 0x0000006d89007223 */ /* 0x000fe20000010000 */
[C---:B------:R-:W-:Y:S01]  /*3160*/  FMUL.FTZ R10, R116.reuse, R11 ;  /* 0x0000000b740a7220 */ /* 0x040fe20000410000 */
[----:B------:R-:W-:Y:S01]  /*3170*/  FMUL.FTZ R120, R116, R9 ;  /* 0x0000000974787220 */ /* 0x000fe20000410000 */
[C---:B------:R-:W-:Y:S01]  /*3180*/  FMUL.FTZ R8, R110.reuse, R7 ;  /* 0x000000076e087220 */ /* 0x040fe20000410000 */
[-C--:B------:R-:W-:Y:S01]  /*3190*/  FMUL.FTZ R6, R110, R0.reuse ;  /* 0x000000006e067220 */ /* 0x080fe20000410000 */
[C---:B------:R-:W-:Y:S01]  /*31a0*/  FFMA.FTZ R10, R117.reuse, R9, -R10 ;  /* 0x00000009750a7223 */ /* 0x040fe2000001080a */
[----:B------:R-:W-:Y:S01]  /*31b0*/  FFMA.FTZ R120, R117, R11, R120 ;  /* 0x0000000b75787223 */ /* 0x000fe20000010078 */
[C---:B------:R-:W-:Y:S01]  /*31c0*/  FFMA.FTZ R8, R111.reuse, R0, R8 ;  /* 0x000000006f087223 */ /* 0x040fe20000010008 */
[----:B------:R-:W-:Y:S01]  /*31d0*/  FFMA.FTZ R6, R111, R7, -R6 ;  /* 0x000000076f067223 */ /* 0x000fe20000010806 */
[----:B------:R-:W-:Y:S01]  /*31e0*/  FADD.FTZ R10, R115, R10 ;  /* 0x0000000a730a7221 */ /* 0x000fe20000010000 */
[----:B------:R-:W-:Y:S01]  /*31f0*/  FADD.FTZ R120, RZ, R120 ;  /* 0x00000078ff787221 */ /* 0x000fe20000010000 */
[C---:B------:R-:W-:Y:S01]  /*3200*/  FMUL.FTZ R7, R113.reuse, R8 ;  /* 0x0000000871077220 */ /* 0x040fe20000410000 */
[----:B------:R-:W-:Y:S01]  /*3210*/  FMUL.FTZ R9, R113, R6 ;  /* 0x0000000671097220 */ /* 0x000fe20000410000 */
[C---:B------:R-:W-:Y:S01]  /*3220*/  FMUL.FTZ R0, R106.reuse, R10 ;  /* 0x0000000a6a007220 */ /* 0x040fe20000410000 */
[----:B------:R-:W-:Y:S01]  /*3230*/  FMUL.FTZ R11, R106, R120 ;  /* 0x000000786a0b7220 */ /* 0x000fe20000410000 */
[C---:B------:R-:W-:Y:S01]  /*3240*/  FFMA.FTZ R7, R114.reuse, R6, -R7 ;  /* 0x0000000672077223 */ /* 0x040fe20000010807 */
[----:B------:R-:W-:Y:S01]  /*3250*/  FFMA.FTZ R9, R114, R8, R9 ;  /* 0x0000000872097223 */ /* 0x000fe20000010009 */
[C---:B------:R-:W-:Y:S01]  /*3260*/  FFMA.FTZ R120, R101.reuse, R120, R0 ;  /* 0x0000007865787223 */ /* 0x040fe20000010000 */
[----:B------:R-:W-:Y:S01]  /*3270*/  FFMA.FTZ R11, R101, R10, -R11 ;  /* 0x0000000a650b7223 */ /* 0x000fe2000001080b */
[C---:B------:R-:W-:Y:S01]  /*3280*/  FMUL.FTZ R6, R116.reuse, R7 ;  /* 0x0000000774067220 */ /* 0x040fe20000410000 */
[-C--:B------:R-:W-:Y:S01]  /*3290*/  FMUL.FTZ R0, R116, R9.reuse ;  /* 0x0000000974007220 */ /* 0x080fe20000410000 */
[----:B------:R-:W-:Y:S01]  /*32a0*/  FADD.FTZ R120, RZ, R120 ;  /* 0x00000078ff787221 */ /* 0x000fe20000010000 */
[----:B------:R-:W-:Y:S01]  /*32b0*/  FADD.FTZ R11, R102, R11 ;  /* 0x0000000b660b7221 */ /* 0x000fe20000010000 */
[C---:B------:R-:W-:Y:S01]  /*32c0*/  FFMA.FTZ R6, R117.reuse, R9, R6 ;  /* 0x0000000975067223 */ /* 0x040fe20000010006 */
[----:B------:R-:W-:Y:S01]  /*32d0*/  FFMA.FTZ R0, R117, R7, -R0 ;  /* 0x0000000775007223 */ /* 0x000fe20000010800 */
        /* <DEDUP_REMOVED lines=8> */
[----:B------:R-:W-:Y:S01]  /*3360*/  FADD.FTZ R0, R100, R9 ;  /* 0x0000000964007221 */ /* 0x000fe20000010000 */
[----:B------:R-:W-:Y:S01]  /*3370*/  FADD.FTZ R31, RZ, R31 ;  /* 0x0000001fff1f7221 */ /* 0x000fe20000010000 */
[C---:B------:R-:W-:Y:S01]  /*3380*/  FMUL.FTZ R11, R99.reuse, R8 ;  /* 0x00000008630b7220 */ /* 0x040fe20000410000 */
[----:B------:R-:W-:Y:S01]  /*3390*/  FMUL.FTZ R9, R99, R7 ;  /* 0x0000000763097220 */ /* 0x000fe20000410000 */
[C---:B------:R-:W-:Y:S01]  /*33a0*/  FMUL.FTZ R6, R104.reuse, R0 ;  /* 0x0000000068067220 */ /* 0x040fe20000410000 */
[----:B------:R-:W-:Y:S01]  /*33b0*/  FMUL.FTZ R141, R104, R31 ;  /* 0x0000001f688d7220 */ /* 0x000fe20000410000 */
[C---:B------:R-:W-:Y:S01]  /*33c0*/  FFMA.FTZ R7, R98.reuse, R7, R11 ;  /* 0x0000000762077223 */ /* 0x040fe2000001000b */
[----:B------:R-:W-:Y:S01]  /*33d0*/  FSEL R105, R105, RZ, !P6 ;  /* 0x000000ff69697208 */ /* 0x000fe20007000000 */
[----:B------:R-:W-:Y:S01]  /*33e0*/  FFMA.FTZ R8, R98, R8, -R9 ;  /* 0x0000000862087223 */ /* 0x000fe20000010809 */
[C---:B------:R-:W-:Y:S01]  /*33f0*/  FFMA.FTZ R10, R103.reuse, R0, -R141 ;  /* 0x00000000670a7223 */ /* 0x040fe2000001088d */
[----:B------:R-:W-:Y:S01]  /*3400*/  FFMA.FTZ R11, R103, R31, R6 ;  /* 0x0000001f670b7223 */ /* 0x000fe20000010006 */
[CC--:B------:R-:W-:Y:S01]  /*3410*/  FMUL.FTZ R0, R104.reuse, R7.reuse ;  /* 0x0000000768007220 */ /* 0x0c0fe20000410000 */
[-C--:B------:R-:W-:Y:S01]  /*3420*/  FMUL.FTZ R6, R104, R8.reuse ;  /* 0x0000000868067220 */ /* 0x080fe20000410000 */
[----:B------:R-:W-:Y:S01]  /*3430*/  FADD.FTZ R10, R105, R10 ;  /* 0x0000000a690a7221 */ /* 0x000fe20000010000 */
[----:B------:R-:W-:Y:S01]  /*3440*/  FADD.FTZ R11, RZ, R11 ;  /* 0x0000000bff0b7221 */ /* 0x000fe20000010000 */
[C---:B------:R-:W-:Y:S01]  /*3450*/  FFMA.FTZ R8, R103.reuse, R8, -R0 ;  /* 0x0000000867087223 */ /* 0x040fe20000010800 */
[----:B------:R-:W-:-:S02]  /*3460*/  FFMA.FTZ R6, R103, R7, R6 ;  /* 0x0000000767067223 */ /* 0x000fc40000010006 */
[----:B------:R-:W1:Y:S04]  /*3470*/  SHFL.UP PT, R31, R10, 0x1, RZ ;  /* 0x042000000a1f7989 */ /* 0x000e6800000e00ff */
[----:B------:R-:W2:Y:S04]  /*3480*/  SHFL.UP PT, R141, R11, 0x1, RZ ;  /* 0x042000000b8d7989 */ /* 0x000ea800000e00ff */
[----:B------:R-:W3:Y:S04]  /*3490*/  SHFL.UP PT, R7, R8, 0x1, RZ ;  /* 0x0420000008077989 */ /* 0x000ee800000e00ff */
[----:B------:R-:W4:Y:S01]  /*34a0*/  SHFL.UP PT, R9, R6, 0x1, RZ ;  /* 0x0420000006097989 */ /* 0x000f2200000e00ff */
[----:B------:R-:W-:Y:S01]  /*34b0*/  ISETP.GE.AND P6, PT, R86, 0x1, PT ;  /* 0x000000015600780c */ /* 0x000fe20003fc6270 */
[C---:B-1----:R-:W-:Y:S01]  /*34c0*/  FMUL.FTZ R120, R6.reuse, R31 ;  /* 0x0000001f06787220 */ /* 0x042fe20000410000 */
[----:B--2---:R-:W-:-:S03]  /*34d0*/  FMUL.FTZ R143, R6, R141 ;  /* 0x0000008d068f7220 */ /* 0x004fc60000410000 */
        /* <DEDUP_REMOVED lines=9> */
[----:B------:R-:W1:Y:S04]  /*3570*/  SHFL.UP PT, R9, R11, 0x2, RZ ;  /* 0x044000000b097989 */ /* 0x000e6800000e00ff */
[----:B------:R-:W2:Y:S04]  /*3580*/  SHFL.UP PT, R7, R10, 0x2, RZ ;  /* 0x044000000a077989 */ /* 0x000ea800000e00ff */
[----:B------:R-:W3:Y:S04]  /*3590*/  SHFL.UP PT, R0, R8, 0x2, RZ ;  /* 0x0440000008007989 */ /* 0x000ee800000e00ff */
[----:B------:R-:W4:Y:S01]  /*35a0*/  SHFL.UP PT, R6, R31, 0x2, RZ ;  /* 0x044000001f067989 */ /* 0x000f2200000e00ff */
[----:B------:R-:W-:Y:S01]  /*35b0*/  ISETP.GE.AND P6, PT, R86, 0x2, PT ;  /* 0x000000025600780c */ /* 0x000fe20003fc6270 */
[C---:B-1----:R-:W-:Y:S01]  /*35c0*/  FMUL.FTZ R143, R31.reuse, R9 ;  /* 0x000000091f8f7220 */ /* 0x042fe20000410000 */
[----:B--2---:R-:W-:-:S03]  /*35d0*/  FMUL.FTZ R120, R31, R7 ;  /* 0x000000071f787220 */ /* 0x004fc60000410000 */
[C---:B------:R-:W-:Y:S01]  /*35e0*/  FFMA.FTZ R143, R8.reuse, R7, -R143 ;  /* 0x00000007088f7223 */ /* 0x040fe2000001088f */
[----:B---3--:R-:W-:Y:S01]  /*35f0*/  FMUL.FTZ R141, R31, R0 ;  /* 0x000000001f8d7220 */ /* 0x008fe20000410000 */
[----:B------:R-:W-:-:S06]  /*3600*/  FFMA.FTZ R120, R8, R9, R120 ;  /* 0x0000000908787223 */ /* 0x000fcc0000010078 */
[----:B------:R-:W-:Y:S01]  /*3610*/  @P6 FADD.FTZ R10, R10, R143 ;  /* 0x0000008f0a0a6221 */ /* 0x000fe20000010000 */
[-C--:B----4-:R-:W-:Y:S01]  /*3620*/  FMUL.FTZ R7, R31, R6.reuse ;  /* 0x000000061f077220 */ /* 0x090fe20000410000 */
[C---:B------:R-:W-:Y:S01]  /*3630*/  FFMA.FTZ R142, R8.reuse, R6, R141 ;  /* 0x00000006088e7223 */ /* 0x040fe2000001008d */
[----:B------:R-:W-:Y:S02]  /*3640*/  @P6 FADD.FTZ R11, R11, R120 ;  /* 0x000000780b0b6221 */ /* 0x000fe40000010000 */
[----:B------:R-:W-:Y:S02]  /*3650*/  @P6 FFMA.FTZ R8, R8, R0, -R7 ;  /* 0x0000000008086223 */ /* 0x000fe40000010807 */
        /* <DEDUP_REMOVED lines=8> */
[----:B------:R-:W-:Y:S01]  /*36e0*/  FFMA.FTZ R143, R8, R31, -R143 ;  /* 0x0000001f088f7223 */ /* 0x000fe2000001088f */
[----:B---3--:R-:W-:Y:S01]  /*36f0*/  FMUL.FTZ R0, R142, R7 ;  /* 0x000000078e007220 */ /* 0x008fe20000410000 */
[----:B------:R-:W-:-:S03]  /*3700*/  FFMA.FTZ R6, R8, R141, R6 ;  /* 0x0000008d08067223 */ /* 0x000fc60000010006 */
[-C--:B----4-:R-:W-:Y:S01]  /*3710*/  FFMA.FTZ R31, R8, R9.reuse, R0 ;  /* 0x00000009081f7223 */ /* 0x090fe20000010000 */
[----:B------:R-:W-:Y:S02]  /*3720*/  FMUL.FTZ R9, R142, R9 ;  /* 0x000000098e097220 */ /* 0x000fe40000410000 */
[----:B------:R-:W-:Y:S01]  /*3730*/  @P6 FADD.FTZ R11, R11, R6 ;  /* 0x000000060b0b6221 */ /* 0x000fe20000010000 */
[----:B------:R-:W-:Y:S01]  /*3740*/  @P6 FADD.FTZ R10, R10, R143 ;  /* 0x0000008f0a0a6221 */ /* 0x000fe20000010000 */
[----:B------:R-:W-:-:S03]  /*3750*/  @P6 FFMA.FTZ R8, R8, R7, -R9 ;  /* 0x0000000708086223 */ /* 0x000fc60000010809 */
[----:B------:R-:W1:Y:S01]  /*3760*/  SHFL.UP PT, R9, R11, 0x8, RZ ;  /* 0x050000000b097989 */ /* 0x000e6200000e00ff */
[----:B------:R-:W-:-:S03]  /*3770*/  FSEL R31, R142, R31, !P6 ;  /* 0x0000001f8e1f7208 */ /* 0x000fc60007000000 */
[----:B------:R-:W2:Y:S04]  /*3780*/  SHFL.UP PT, R0, R8, 0x8, RZ ;  /* 0x0500000008007989 */ /* 0x000ea800000e00ff */
[----:B------:R-:W3:Y:S04]  /*3790*/  SHFL.UP PT, R7, R10, 0x8, RZ ;  /* 0x050000000a077989 */ /* 0x000ee800000e00ff */
[----:B------:R-:W4:Y:S01]  /*37a0*/  SHFL.UP PT, R6, R31, 0x8, RZ ;  /* 0x050000001f067989 */ /* 0x000f2200000e00ff */
[----:B------:R-:W-:Y:S01]  /*37b0*/  ISETP.GE.AND P6, PT, R86, 0x8, PT ;  /* 0x000000085600780c */ /* 0x000fe20003fc6270 */
[C---:B-1----:R-:W-:Y:S01]  /*37c0*/  FMUL.FTZ R143, R31.reuse, R9 ;  /* 0x000000091f8f7220 */ /* 0x042fe20000410000 */
[C---:B--2---:R-:W-:Y:S01]  /*37d0*/  FMUL.FTZ R141, R31.reuse, R0 ;  /* 0x000000001f8d7220 */ /* 0x044fe20000410000 */
[----:B---3--:R-:W-:-:S02]  /*37e0*/  FMUL.FTZ R120, R31, R7 ;  /* 0x000000071f787220 */ /* 0x008fc40000410000 */
[C---:B------:R-:W-:Y:S01]  /*37f0*/  FFMA.FTZ R143, R8.reuse, R7, -R143 ;  /* 0x00000007088f7223 */ /* 0x040fe2000001088f */
[C---:B----4-:R-:W-:Y:S01]  /*3800*/  FFMA.FTZ R142, R8.reuse, R6, R141 ;  /* 0x00000006088e7223 */ /* 0x050fe2000001008d */
[----:B------:R-:W-:-:S06]  /*3810*/  FFMA.FTZ R120, R8, R9, R120 ;  /* 0x0000000908787223 */ /* 0x000fcc0000010078 */
[----:B------:R-:W-:Y:S01]  /*3820*/  @P6 FADD.FTZ R10, R10, R143 ;  /* 0x0000008f0a0a6221 */ /* 0x000fe20000010000 */
[----:B------:R-:W-:Y:S01]  /*3830*/  FMUL.FTZ R7, R31, R6 ;  /* 0x000000061f077220 */ /* 0x000fe20000410000 */
[----:B------:R-:W-:Y:S01]  /*3840*/  @P6 FADD.FTZ R11, R11, R120 ;  /* 0x000000780b0b6221 */ /* 0x000fe20000010000 */
[----:B------:R-:W-:Y:S02]  /*3850*/  FSEL R142, R31, R142, !P6 ;  /* 0x0000008e1f8e7208 */ /* 0x000fe40007000000 */
[----:B------:R-:W1:Y:S04]  /*3860*/  SHFL.UP PT, R31, R10, 0x10, RZ ;  /* 0x060000000a1f7989 */ /* 0x000e6800000e00ff */
[----:B------:R-:W2:Y:S01]  /*3870*/  SHFL.UP PT, R141, R11, 0x10, RZ ;  /* 0x060000000b8d7989 */ /* 0x000ea200000e00ff */
[----:B------:R-:W-:-:S05]  /*3880*/  @P6 FFMA.FTZ R8, R8, R0, -R7 ;  /* 0x0000000008086223 */ /* 0x000fca0000010807 */
[----:B------:R-:W3:Y:S01]  /*3890*/  SHFL.UP PT, R7, R8, 0x10, RZ ;  /* 0x0600000008077989 */ /* 0x000ee200000e00ff */
[----:B------:R-:W-:-:S03]  /*38a0*/  ISETP.GE.AND P6, PT, R86, 0x10, PT ;  /* 0x000000105600780c */ /* 0x000fc60003fc6270 */
[----:B------:R-:W4:Y:S01]  /*38b0*/  SHFL.UP PT, R9, R142, 0x10, RZ ;  /* 0x060000008e097989 */ /* 0x000f2200000e00ff */
[----:B-1----:R-:W-:-:S04]  /*38c0*/  FMUL.FTZ R6, R142, R31 ;  /* 0x0000001f8e067220 */ /* 0x002fc80000410000 */
[----:B--2---:R-:W-:-:S05]  /*38d0*/  FFMA.FTZ R6, R8, R141, R6 ;  /* 0x0000008d08067223 */ /* 0x004fca0000010006 */
[--C-:B------:R-:W-:Y:S01]  /*38e0*/  @P6 FADD.FTZ R11, R11, R6.reuse ;  /* 0x000000060b0b6221 */ /* 0x100fe20000010000 */
[----:B------:R-:W-:Y:S01]  /*38f0*/  PRMT R6, RZ, 0x7610, R6 ;  /* 0x00007610ff067816 */ /* 0x000fe20000000006 */
[C---:B------:R-:W-:Y:S01]  /*3900*/  FMUL.FTZ R143, R142.reuse, R141 ;  /* 0x0000008d8e8f7220 */ /* 0x040fe20000410000 */
[----:B---3--:R-:W-:-:S03]  /*3910*/  FMUL.FTZ R0, R142, R7 ;  /* 0x000000078e007220 */ /* 0x008fc60000410000 */
[----:B------:R-:W-:Y:S01]  /*3920*/  FFMA.FTZ R143, R8, R31, -R143 ;  /* 0x0000001f088f7223 */ /* 0x000fe2000001088f */
[----:B------:R-:W2:Y:S01]  /*3930*/  @!P0 LDG.E.U16 R6, desc[UR8][R4.64] ;  /* 0x0000000804068981 */ /* 0x000ea2000c1e1500 */
[----:B------:R-:W-:Y:S01]  /*3940*/  ISETP.NE.AND P0, PT, R140, RZ, PT ;  /* 0x000000ff8c00720c */ /* 0x000fe20003f05270 */
[-C--:B----4-:R-:W-:Y:S01]  /*3950*/  FFMA.FTZ R31, R8, R9.reuse, R0 ;  /* 0x00000009081f7223 */ /* 0x090fe20000010000 */
[----:B------:R-:W-:-:S04]  /*3960*/  FMUL.FTZ R0, R142, R9 ;  /* 0x000000098e007220 */ /* 0x000fc80000410000 */
[----:B------:R-:W-:Y:S01]  /*3970*/  @P6 FFMA.FTZ R8, R8, R7, -R0 ;  /* 0x0000000708086223 */ /* 0x000fe20000010800 */
[----:B------:R-:W-:-:S06]  /*3980*/  PRMT R7, RZ, 0x7610, R7 ;  /* 0x00007610ff077816 */ /* 0x000fcc0000000007 */
[----:B------:R-:W3:Y:S01]  /*3990*/  @!P0 LDG.E.U16 R7, desc[UR8][R4.64+0x40] ;  /* 0x0000400804078981 */ /* 0x000ee2000c1e1500 */
[----:B------:R-:W-:Y:S02]  /*39a0*/  ISETP.NE.AND P0, PT, R138, RZ, PT ;  /* 0x000000ff8a00720c */ /* 0x000fe40003f05270 */
[----:B------:R-:W-:Y:S02]  /*39b0*/  PRMT R120, RZ, 0x7610, R120 ;  /* 0x00007610ff787816 */ /* 0x000fe40000000078 */
[----:B------:R-:W-:-:S09]  /*39c0*/  FSEL R9, R142, R31, !P6 ;  /* 0x0000001f8e097208 */ /* 0x000fd20007000000 */
[----:B------:R-:W4:Y:S01]  /*39d0*/  @!P0 LDG.E.U16 R120, desc[UR8][R4.64+0x80] ;  /* 0x0000800804788981 */ /* 0x000f22000c1e1500 */
[----:B------:R-:W-:Y:S02]  /*39e0*/  ISETP.NE.AND P0, PT, R122, RZ, PT ;  /* 0x000000ff7a00720c */ /* 0x000fe40003f05270 */
[----:B------:R-:W-:Y:S02]  /*39f0*/  PRMT R31, RZ, 0x7610, R31 ;  /* 0x00007610ff1f7816 */ /* 0x000fe4000000001f */
[----:B------:R-:W-:Y:S02]  /*3a00*/  PRMT R122, RZ, 0x7610, R122 ;  /* 0x00007610ff7a7816 */ /* 0x000fe4000000007a */
[----:B------:R-:W-:Y:S01]  /*3a10*/  PRMT R138, RZ, 0x7610, R138 ;  /* 0x00007610ff8a7816 */ /* 0x000fe2000000008a */
[----:B------:R-:W-:-:S03]  /*3a20*/  @P6 FADD.FTZ R10, R10, R143 ;  /* 0x0000008f0a0a6221 */ /* 0x000fc60000010000 */
[----:B------:R-:W5:Y:S04]  /*3a30*/  @!P1 LDG.E.U16 R122, desc[UR8][R4.64+0x100] ;  /* 0x00010008047a9981 */ /* 0x000f68000c1e1500 */
[----:B------:R-:W5:Y:S01]  /*3a40*/  @!P0 LDG.E.U16 R31, desc[UR8][R4.64+0xc0] ;  /* 0x0000c008041f8981 */ /* 0x000f62000c1e1500 */
[----:B------:R-:W-:Y:S02]  /*3a50*/  ISETP.NE.AND P0, PT, R121, RZ, PT ;  /* 0x000000ff7900720c */ /* 0x000fe40003f05270 */
[----:B------:R-:W-:Y:S01]  /*3a60*/  PRMT R121, RZ, 0x7610, R121 ;  /* 0x00007610ff797816 */ /* 0x000fe20000000079 */
[----:B------:R-:W5:Y:S01]  /*3a70*/  @!P3 LDG.E.U16 R138, desc[UR8][R4.64+0x180] ;  /* 0x00018008048ab981 */ /* 0x000f62000c1e1500 */
[----:B------:R-:W-:Y:S02]  /*3a80*/  ISETP.NE.AND P1, PT, R135, RZ, PT ;  /* 0x000000ff8700720c */ /* 0x000fe40003f25270 */
[----:B------:R-:W-:-:S02]  /*3a90*/  PRMT R135, RZ, 0x7610, R135 ;  /* 0x00007610ff877816 */ /* 0x000fc40000000087 */
[----:B------:R-:W5:Y:S01]  /*3aa0*/  @!P2 LDG.E.U16 R121, desc[UR8][R4.64+0x140] ;  /* 0x000140080479a981 */ /* 0x000f62000c1e1500 */
[----:B------:R-:W-:Y:S02]  /*3ab0*/  ISETP.NE.AND P2, PT, R139, RZ, PT ;  /* 0x000000ff8b00720c */ /* 0x000fe40003f45270 */
[----:B------:R-:W-:Y:S01]  /*3ac0*/  PRMT R139, RZ, 0x7610, R139 ;  /* 0x00007610ff8b7816 */ /* 0x000fe2000000008b */
[----:B------:R-:W5:Y:S01]  /*3ad0*/  @!P4 LDG.E.U16 R135, desc[UR8][R4.64+0x1c0] ;  /* 0x0001c0080487c981 */ /* 0x000f62000c1e1500 */
[----:B------:R-:W-:Y:S02]  /*3ae0*/  ISETP.NE.AND P6, PT, R123, RZ, PT ;  /* 0x000000ff7b00720c */ /* 0x000fe40003fc5270 */
[----:B------:R-:W-:Y:S02]  /*3af0*/  ISETP.NE.AND P3, PT, R14, RZ, PT ;  /* 0x000000ff0e00720c */ /* 0x000fe40003f65270 */
[----:B------:R-:W-:Y:S01]  /*3b00*/  ISETP.NE.AND P4, PT, R30, RZ, PT ;  /* 0x000000ff1e00720c */ /* 0x000fe20003f85270 */
[----:B------:R-:W5:Y:S01]  /*3b10*/  @!P5 LDG.E.U16 R139, desc[UR8][R4.64+0x200] ;  /* 0x00020008048bd981 */ /* 0x000f62000c1e1500 */
[----:B------:R-:W-:-:S02]  /*3b20*/  ISETP.NE.AND P5, PT, R15, RZ, PT ;  /* 0x000000ff0f00720c */ /* 0x000fc40003fa5270 */
        /* <DEDUP_REMOVED lines=15> */
[----:B------:R-:W-:Y:S01]  /*3c20*/  UMOV UR5, 0x400 ;  /* 0x0000040000057882 */ /* 0x000fe20000000000 */
[----:B------:R-:W-:-:S02]  /*3c30*/  IADD3 R143, R86, 0x100, RZ ;  /* 0x00000100568f7810 */ /* 0x000fc40007ffe0ff */
[C---:B------:R-:W-:Y:S02]  /*3c40*/  IADD3 R147, R86.reuse, 0x140, RZ ;  /* 0x0000014056937810 */ /* 0x040fe40007ffe0ff */
[C---:B------:R-:W-:Y:S02]  /*3c50*/  IADD3 R145, R86.reuse, 0x120, RZ ;  /* 0x0000012056917810 */ /* 0x040fe40007ffe0ff */
[-C--:B------:R-:W-:Y:S02]  /*3c60*/  LEA.HI.SX32 R143, R143, R86.reuse, 0x1b ;  /* 0x000000568f8f7211 */ /* 0x080fe400078fdaff */
[-C--:B------:R-:W-:Y:S02]  /*3c70*/  LEA.HI.SX32 R147, R147, R86.reuse, 0x1b ;  /* 0x0000005693937211 */ /* 0x080fe400078fdaff */
[----:B-1----:R-:W-:Y:S02]  /*3c80*/  IADD3 R5, R86, 0x160, RZ ;  /* 0x0000016056057810 */ /* 0x002fe40007ffe0ff */
[----:B------:R-:W-:-:S02]  /*3c90*/  LEA.HI.SX32 R145, R145, R86, 0x1b ;  /* 0x0000005691917211 */ /* 0x000fc400078fdaff */
[----:B------:R-:W-:Y:S01]  /*3ca0*/  LEA.HI.SX32 R5, R5, R86, 0x1b ;  /* 0x0000005605057211 */ /* 0x000fe200078fdaff */
[----:B0-----:R-:W-:-:S06]  /*3cb0*/  ULEA UR5, UR6, UR5, 0x18 ;  /* 0x0000000506057291 */ /* 0x001fcc000f8ec03f */
[----:B------:R-:W-:Y:S02]  /*3cc0*/  LEA R4, R143, UR5, 0x1 ;  /* 0x000000058f047c11 */ /* 0x000fe4000f8e08ff */
[----:B------:R-:W-:Y:S02]  /*3cd0*/  IADD3 R143, R86, 0x1c0, RZ ;  /* 0x000001c0568f7810 */ /* 0x000fe40007ffe0ff */
[----:B------:R-:W-:Y:S02]  /*3ce0*/  LEA R145, R145, UR5, 0x1 ;  /* 0x0000000591917c11 */ /* 0x000fe4000f8e08ff */
[----:B------:R-:W-:-:S04]  /*3cf0*/  LEA.HI.SX32 R143, R143, R86, 0x1b ;  /* 0x000000568f8f7211 */ /* 0x000fc800078fdaff */
[----:B------:R-:W-:Y:S01]  /*3d00*/  LEA R143, R143, UR5, 0x1 ;  /* 0x000000058f8f7c11 */ /* 0x000fe2000f8e08ff */
[----:B--2---:R0:W-:Y:S04]  /*3d10*/  STS.U16 [R67], R6 ;  /* 0x0000000643007388 */ /* 0x0041e80000000400 */
[----:B---3--:R1:W-:Y:S01]  /*3d20*/  STS.U16 [R66+0x40], R7 ;  /* 0x0000400742007388 */ /* 0x0083e20000000400 */
[----:B0-----:R-:W-:Y:S02]  /*3d30*/  LEA R6, R147, UR5, 0x1 ;  /* 0x0000000593067c11 */ /* 0x001fe4000f8e08ff */
[C---:B------:R-:W-:Y:S02]  /*3d40*/  IADD3 R147, R86.reuse, 0x1e0, RZ ;  /* 0x000001e056937810 */ /* 0x040fe40007ffe0ff */
[----:B-1----:R-:W-:Y:S01]  /*3d50*/  IADD3 R7, R86, 0x180, RZ ;  /* 0x0000018056077810 */ /* 0x002fe20007ffe0ff */
[----:B----4-:R-:W-:Y:S01]  /*3d60*/  STS.U16 [R65+0x80], R120 ;  /* 0x0000807841007388 */ /* 0x010fe20000000400 */
[----:B------:R-:W-:-:S03]  /*3d70*/  LEA.HI.SX32 R147, R147, R86, 0x1b ;  /* 0x0000005693937211 */ /* 0x000fc600078fdaff */
[----:B-----5:R0:W-:Y:S04]  /*3d80*/  STS.U16 [R64+0xc0], R31 ;  /* 0x0000c01f40007388 */ /* 0x0201e80000000400 */
[----:B------:R-:W-:Y:S04]  /*3d90*/  STS.U16 [R63+0x100], R122 ;  /* 0x0001007a3f007388 */ /* 0x000fe80000000400 */
[----:B------:R1:W-:Y:S01]  /*3da0*/  STS.U16 [R62+0x140], R121 ;  /* 0x000140793e007388 */ /* 0x0003e20000000400 */
[----:B0-----:R-:W-:Y:S02]  /*3db0*/  LEA.HI.SX32 R31, R7, R86, 0x1b ;  /* 0x00000056071f7211 */ /* 0x001fe400078fdaff */
[----:B------:R-:W-:Y:S01]  /*3dc0*/  LEA R7, R5, UR5, 0x1 ;  /* 0x0000000505077c11 */ /* 0x000fe2000f8e08ff */
[----:B------:R-:W-:Y:S01]  /*3dd0*/  STS.U16 [R61+0x180], R138 ;  /* 0x0001808a3d007388 */ /* 0x000fe20000000400 */
[----:B-1----:R-:W-:-:S03]  /*3de0*/  IADD3 R121, R86, 0x1a0, RZ ;  /* 0x000001a056797810 */ /* 0x002fc60007ffe0ff */
[----:B------:R-:W-:Y:S01]  /*3df0*/  STS.U16 [R60+0x1c0], R135 ;  /* 0x0001c0873c007388 */ /* 0x000fe20000000400 */
[----:B------:R-:W-:-:S03]  /*3e00*/  LEA.HI.SX32 R121, R121, R86, 0x1b ;  /* 0x0000005679797211 */ /* 0x000fc600078fdaff */
[----:B------:R-:W-:Y:S01]  /*3e10*/  STS.U16 [R4+0x200], R139 ;  /* 0x0002008b04007388 */ /* 0x000fe20000000400 */
[----:B------:R-:W-:Y:S02]  /*3e20*/  LEA R31, R31, UR5, 0x1 ;  /* 0x000000051f1f7c11 */ /* 0x000fe4000f8e08ff */
[----:B------:R-:W-:Y:S01]  /*3e30*/  LEA R120, R121, UR5, 0x1 ;  /* 0x0000000579787c11 */ /* 0x000fe2000f8e08ff */
[----:B------:R-:W-:Y:S01]  /*3e40*/  STS.U16 [R145+0x240], R140 ;  /* 0x0002408c91007388 */ /* 0x000fe20000000400 */
[----:B------:R-:W-:-:S03]  /*3e50*/  LEA R147, R147, UR5, 0x1 ;  /* 0x0000000593937c11 */ /* 0x000fc6000f8e08ff */
[----:B------:R-:W-:Y:S04]  /*3e60*/  STS.U16 [R6+0x280], R141 ;  /* 0x0002808d06007388 */ /* 0x000fe80000000400 */
[----:B------:R-:W-:Y:S04]  /*3e70*/  STS.U16 [R7+0x2c0], R142 ;  /* 0x0002c08e07007388 */ /* 0x000fe80000000400 */
[----:B------:R0:W-:Y:S04]  /*3e80*/  STS.U16 [R31+0x300], R30 ;  /* 0x0003001e1f007388 */ /* 0x0001e80000000400 */
[----:B------:R-:W-:Y:S04]  /*3e90*/  STS.U16 [R120+0x340], R15 ;  /* 0x0003400f78007388 */ /* 0x000fe80000000400 */
[----:B------:R-:W-:Y:S04]  /*3ea0*/  STS.U16 [R143+0x380], R14 ;  /* 0x0003800e8f007388 */ /* 0x000fe80000000400 */
[----:B------:R-:W-:Y:S01]  /*3eb0*/  STS.U16 [R147+0x3c0], R0 ;  /* 0x0003c00093007388 */ /* 0x000fe20000000400 */
[----:B------:R-:W-:-:S03]  /*3ec0*/  NOP ;  /* 0x0000000000007918 */ /* 0x000fc60000000000 */
[----:B0-----:R0:W2:Y:S01]  /*3ed0*/  LDG.E.64 R30, desc[UR8][R12.64] ;  /* 0x000000080c1e7981 */ /* 0x0010a2000c1e1b00 */
[----:B------:R-:W-:Y:S01]  /*3ee0*/  ISETP.NE.AND P6, PT, R133, RZ, PT ;  /* 0x000000ff8500720c */ /* 0x000fe20003fc5270 */
[----:B------:R-:W-:Y:S01]  /*3ef0*/  HFMA2.MMA R5, -RZ, RZ, 0, 0 ;  /* 0x00000000ff057435 */ /* 0x000fe200000001ff */
[----:B------:R-:W-:Y:S01]  /*3f00*/  SHF.L.U32 R6, R86, 0x4, RZ ;  /* 0x0000000456067819 */ /* 0x000fe200000006ff */
[----:B------:R-:W-:Y:S01]  /*3f10*/  ULEA UR6, UR4, UR5, 0x4 ;  /* 0x0000000504067291 */ /* 0x000fe2000f8e203f */
[----:B------:R-:W-:Y:S02]  /*3f20*/  MOV R4, 0x3f800000 ;  /* 0x3f80000000047802 */ /* 0x000fe40000000f00 */
[----:B------:R-:W-:Y:S02]  /*3f30*/  LEA.HI.SX32 R121, R6, R6, 0x1b ;  /* 0x0000000606797211 */ /* 0x000fe400078fdaff */
[----:B------:R-:W-:-:S06]  /*3f40*/  CS2R R6, SRZ ;  /* 0x0000000000067805 */ /* 0x000fcc000001ff00 */
[----:B------:R-:W1:Y:S01]  /*3f50*/  @!P6 LDS.128 R4, [UR6+0x460] ;  /* 0x00046006ff04e984 */ /* 0x000e620008000c00 */
[----:B------:R-:W-:Y:S02]  /*3f60*/  ISETP.NE.AND P6, PT, R86, 0x1f, PT ;  /* 0x0000001f5600780c */ /* 0x000fe40003fc5270 */
[----:B------:R-:W-:-:S05]  /*3f70*/  LEA R121, R121, UR5, 0x1 ;  /* 0x0000000579797c11 */ /* 0x000fca000f8e08ff */
        /* <DEDUP_REMOVED lines=18> */
[----:B------:R-:W-:-:S05]  /*40a0*/  ISETP.NE.AND P6, PT, R86, RZ, PT ;  /* 0x000000ff5600720c */ /* 0x000fca0003fc5270 */
[----:B------:R-:W3:Y:S04]  /*40b0*/  SHFL.UP PT, R153, R8, 0x1, RZ ;  /* 0x0420000008997989 */ /* 0x000ee800000e00ff */
[----:B------:R-:W4:Y:S04]  /*40c0*/  SHFL.UP PT, R152, R9, 0x1, RZ ;  /* 0x0420000009987989 */ /* 0x000f2800000e00ff */
[----:B------:R-:W5:Y:S04]  /*40d0*/  SHFL.UP PT, R145, R10, 0x1, RZ ;  /* 0x042000000a917989 */ /* 0x000f6800000e00ff */
[----:B------:R-:W5:Y:S04]  /*40e0*/  SHFL.UP PT, R146, R11, 0x1, RZ ;  /* 0x042000000b927989 */ /* 0x000f6800000e00ff */
[----:B-1----:R-:W-:Y:S04]  /*40f0*/  @!P6 STS.128 [UR5+0x440], R4 ;  /* 0x00044004ff00e988 */ /* 0x002fe80008000c05 */
[----:B0-----:R-:W-:Y:S01]  /*4100*/  LDS.128 R12, [UR5+0x420] ;  /* 0x00042005ff0c7984 */ /* 0x001fe20008000c00 */
[----:B---3--:R-:W-:-:S02]  /*4110*/  @!P6 MOV R153, R4 ;  /* 0x000000040099e202 */ /* 0x008fc40000000f00 */
[----:B----4-:R-:W-:Y:S01]  /*4120*/  @!P6 MOV R152, R5 ;  /* 0x000000050098e202 */ /* 0x010fe20000000f00 */
[----:B-----5:R-:W-:Y:S01]  /*4130*/  @!P6 IMAD.MOV.U32 R145, RZ, RZ, R6 ;  /* 0x000000ffff91e224 */ /* 0x020fe200078e0006 */
[----:B------:R-:W-:Y:S02]  /*4140*/  @!P6 MOV R146, R7 ;  /* 0x000000070092e202 */ /* 0x000fe40000000f00 */
[----:B------:R-:W-:Y:S01]  /*4150*/  ISETP.NE.AND P6, PT, R97, RZ, PT ;  /* 0x000000ff6100720c */ /* 0x000fe20003fc5270 */
[----:B------:R-:W-:-:S12]  /*4160*/  BAR.SYNC.DEFER_BLOCKING 0x0 ;  /* 0x0000000000007b1d */ /* 0x000fd80000010000 */
[----:B------:R-:W0:Y:S01]  /*4170*/  @P6 LDS.64 R8, [UR5+0x448] ;  /* 0x00044805ff086984 */ /* 0x000e220008000a00 */
[----:B------:R-:W-:Y:S02]  /*4180*/  SHF.L.U32 R149, R149, 0x10, RZ ;  /* 0x0000001095957819 */ /* 0x000fe400000006ff */
[----:B------:R-:W-:Y:S02]  /*4190*/  SHF.L.U32 R150, R150, 0x10, RZ ;  /* 0x0000001096967819 */ /* 0x000fe400000006ff */
[----:B------:R-:W-:Y:S02]  /*41a0*/  SHF.L.U32 R148, R148, 0x10, RZ ;  /* 0x0000001094947819 */ /* 0x000fe400000006ff */
[----:B------:R-:W-:Y:S02]  /*41b0*/  SHF.L.U32 R147, R147, 0x10, RZ ;  /* 0x0000001093937819 */ /* 0x000fe400000006ff */
[----:B------:R-:W-:Y:S02]  /*41c0*/  SHF.L.U32 R151, R151, 0x10, RZ ;  /* 0x0000001097977819 */ /* 0x000fe400000006ff */
[----:B------:R-:W-:-:S02]  /*41d0*/  SHF.L.U32 R144, R144, 0x10, RZ ;  /* 0x0000001090907819 */ /* 0x000fc400000006ff */
[----:B------:R-:W-:Y:S01]  /*41e0*/  SHF.L.U32 R143, R143, 0x10, RZ ;  /* 0x000000108f8f7819 */ /* 0x000fe200000006ff */
[-C--:B0-----:R-:W-:Y:S01]  /*41f0*/  @P6 FMUL.FTZ R11, R9, R152.reuse ;  /* 0x00000098090b6220 */ /* 0x081fe20000410000 */
[----:B------:R-:W-:-:S03]  /*4200*/  @P6 FMUL.FTZ R152, R8, R152 ;  /* 0x0000009808986220 */ /* 0x000fc60000410000 */
[-C--:B------:R-:W-:Y:S01]  /*4210*/  @P6 FFMA.FTZ R8, R8, R153.reuse, -R11 ;  /* 0x0000009908086223 */ /* 0x080fe2000001080b */
[----:B------:R-:W-:-:S03]  /*4220*/  @P6 FFMA.FTZ R9, R9, R153, R152 ;  /* 0x0000009909096223 */ /* 0x000fc60000010098 */
[----:B------:R-:W-:Y:S01]  /*4230*/  @P6 FADD.FTZ R145, R145, R8 ;  /* 0x0000000891916221 */ /* 0x000fe20000010000 */
[----:B------:R-:W-:Y:S01]  /*4240*/  @P6 FADD.FTZ R146, R146, R9 ;  /* 0x0000000992926221 */ /* 0x000fe20000010000 */
[----:B------:R-:W-:Y:S02]  /*4250*/  SHF.L.U32 R9, R135, 0x10, RZ ;  /* 0x0000001087097819 */ /* 0x000fe400000006ff */
[----:B------:R-:W-:Y:S02]  /*4260*/  SHF.L.U32 R142, R142, 0x10, RZ ;  /* 0x000000108e8e7819 */ /* 0x000fe400000006ff */
[----:B------:R-:W-:Y:S02]  /*4270*/  SHF.L.U32 R141, R141, 0x10, RZ ;  /* 0x000000108d8d7819 */ /* 0x000fe400000006ff */
[----:B------:R-:W-:Y:S02]  /*4280*/  SHF.L.U32 R139, R139, 0x10, RZ ;  /* 0x000000108b8b7819 */ /* 0x000fe400000006ff */
[----:B------:R-:W-:Y:S01]  /*4290*/  SHF.L.U32 R140, R140, 0x10, RZ ;  /* 0x000000108c8c7819 */ /* 0x000fe200000006ff */
[----:B------:R-:W-:Y:S01]  /*42a0*/  IMAD.U32 R138, R138, 0x10000, RZ ;  /* 0x000100008a8a7824 */ /* 0x000fe200078e00ff */
[----:B------:R-:W-:Y:S01]  /*42b0*/  ISETP.NE.AND P6, PT, R97, RZ, PT ;  /* 0x000000ff6100720c */ /* 0x000fe20003fc5270 */
[----:B------:R-:W-:Y:S01]  /*42c0*/  BSSY B0, `(.L_x_2051) ;  /* 0x0000060000007945 */ /* 0x000fe20003800000 */
[CC--:B--2---:R-:W-:Y:S01]  /*42d0*/  FMUL.FTZ R121, R149.reuse, R31.reuse ;  /* 0x0000001f95797220 */ /* 0x0c4fe20000410000 */
[-C--:B------:R-:W-:Y:S01]  /*42e0*/  FMUL.FTZ R8, R149, R30.reuse ;  /* 0x0000001e95087220 */ /* 0x080fe20000410000 */
[CC--:B------:R-:W-:Y:S01]  /*42f0*/  FMUL.FTZ R10, R150.reuse, R31.reuse ;  /* 0x0000001f960a7220 */ /* 0x0c0fe20000410000 */
[-C--:B------:R-:W-:Y:S01]  /*4300*/  FMUL.FTZ R150, R150, R30.reuse ;  /* 0x0000001e96967220 */ /* 0x080fe20000410000 */
[CC--:B------:R-:W-:Y:S01]  /*4310*/  FFMA.FTZ R121, R148.reuse, R30.reuse, -R121 ;  /* 0x0000001e94797223 */ /* 0x0c0fe20000010879 */
[-C--:B------:R-:W-:Y:S01]  /*4320*/  FFMA.FTZ R8, R148, R31.reuse, R8 ;  /* 0x0000001f94087223 */ /* 0x080fe20000010008 */
[CC--:B------:R-:W-:Y:S01]  /*4330*/  FFMA.FTZ R11, R147.reuse, R30.reuse, -R10 ;  /* 0x0000001e930b7223 */ /* 0x0c0fe2000001080a */
[-C--:B------:R-:W-:Y:S01]  /*4340*/  FFMA.FTZ R10, R147, R31.reuse, R150 ;  /* 0x0000001f930a7223 */ /* 0x080fe20000010096 */
[C---:B------:R-:W-:Y:S01]  /*4350*/  FMUL.FTZ R148, R151.reuse, R31 ;  /* 0x0000001f97947220 */ /* 0x040fe20000410000 */
[----:B------:R-:W-:Y:S01]  /*4360*/  FMUL.FTZ R150, R151, R30 ;  /* 0x0000001e97967220 */ /* 0x000fe20000410000 */
[----:B------:R-:W-:Y:S01]  /*4370*/  SHF.L.U32 R147, R122, 0x10, RZ ;  /* 0x000000107a937819 */ /* 0x000fe200000006ff */
[C---:B------:R-:W-:Y:S01]  /*4380*/  FMUL.FTZ R149, R137.reuse, R146 ;  /* 0x0000009289957220 */ /* 0x040fe20000410000 */
[----:B------:R-:W-:Y:S01]  /*4390*/  FMUL.FTZ R137, R137, R145 ;  /* 0x0000009189897220 */ /* 0x000fe20000410000 */
[CC--:B------:R-:W-:Y:S01]  /*43a0*/  FFMA.FTZ R135, R9.reuse, R30.reuse, -R148 ;  /* 0x0000001e09877223 */ /* 0x0c0fe20000010894 */
[----:B------:R-:W-:Y:S01]  /*43b0*/  FFMA.FTZ R122, R9, R31, R150 ;  /* 0x0000001f097a7223 */ /* 0x000fe20000010096 */
[C---:B------:R-:W-:Y:S01]  /*43c0*/  FFMA.FTZ R148, R136.reuse, R145, -R149 ;  /* 0x0000009188947223 */ /* 0x040fe20000010895 */
[C---:B------:R-:W-:Y:S01]  /*43d0*/  FMUL.FTZ R145, R147.reuse, R31 ;  /* 0x0000001f93917220 */ /* 0x040fe20000410000 */
[----:B------:R-:W-:Y:S01]  /*43e0*/  FMUL.FTZ R150, R147, R30 ;  /* 0x0000001e93967220 */ /* 0x000fe20000410000 */
[----:B------:R-:W-:-:S02]  /*43f0*/  FFMA.FTZ R9, R136, R146, R137 ;  /* 0x0000009288097223 */ /* 0x000fc40000010089 */
[C---:B------:R-:W-:Y:S01]  /*4400*/  FFMA.FTZ R136, R144.reuse, R30, -R145 ;  /* 0x0000001e90887223 */ /* 0x040fe20000010891 */
[-C--:B------:R-:W-:Y:S01]  /*4410*/  FFMA.FTZ R137, R144, R31.reuse, R150 ;  /* 0x0000001f90897223 */ /* 0x080fe20000010096 */
[----:B------:R-:W-:Y:S01]  /*4420*/  FADD.FTZ R9, RZ, R9 ;  /* 0x00000009ff097221 */ /* 0x000fe20000010000 */
[----:B------:R-:W-:Y:S01]  /*4430*/  FADD.FTZ R144, R119, R148 ;  /* 0x0000009477907221 */ /* 0x000fe20000010000 */
[C---:B------:R-:W-:Y:S02]  /*4440*/  FMUL.FTZ R119, R143.reuse, R31 ;  /* 0x0000001f8f777220 */ /* 0x040fe40000410000 */
[CC--:B------:R-:W-:Y:S01]  /*4450*/  FMUL.FTZ R146, R118.reuse, R9.reuse ;  /* 0x0000000976927220 */ /* 0x0c0fe20000410000 */
[----:B------:R-:W-:Y:S01]  /*4460*/  FMUL.FTZ R148, R118, R144 ;  /* 0x0000009076947220 */ /* 0x000fe20000410000 */
[----:B------:R-:W-:Y:S02]  /*4470*/  FMUL.FTZ R150, R143, R30 ;  /* 0x0000001e8f967220 */ /* 0x000fe40000410000 */
[C---:B------:R-:W-:Y:S01]  /*4480*/  FFMA.FTZ R146, R109.reuse, R144, -R146 ;  /* 0x000000906d927223 */ /* 0x040fe20000010892 */
[----:B------:R-:W-:Y:S01]  /*4490*/  FFMA.FTZ R148, R109, R9, R148 ;  /* 0x000000096d947223 */ /* 0x000fe20000010094 */
[C---:B------:R-:W-:Y:S01]  /*44a0*/  FFMA.FTZ R118, R142.reuse, R30, -R119 ;  /* 0x0000001e8e767223 */ /* 0x040fe20000010877 */
[-C--:B------:R-:W-:Y:S01]  /*44b0*/  FFMA.FTZ R119, R142, R31.reuse, R150 ;  /* 0x0000001f8e777223 */ /* 0x080fe20000010096 */
[----:B------:R-:W-:Y:S01]  /*44c0*/  FADD.FTZ R142, R107, R146 ;  /* 0x000000926b8e7221 */ /* 0x000fe20000010000 */
[----:B------:R-:W-:Y:S01]  /*44d0*/  FADD.FTZ R107, RZ, R148 ;  /* 0x00000094ff6b7221 */ /* 0x000fe20000010000 */
[----:B------:R-:W-:-:S03]  /*44e0*/  FMUL.FTZ R109, R141, R31 ;  /* 0x0000001f8d6d7220 */ /* 0x000fc60000410000 */
[CC--:B------:R-:W-:Y:S01]  /*44f0*/  FMUL.FTZ R146, R110.reuse, R107.reuse ;  /* 0x0000006b6e927220 */ /* 0x0c0fe20000410000 */
[----:B------:R-:W-:Y:S01]  /*4500*/  FMUL.FTZ R150, R141, R30 ;  /* 0x0000001e8d967220 */ /* 0x000fe20000410000 */
[-C--:B------:R-:W-:Y:S02]  /*4510*/  FMUL.FTZ R148, R110, R142.reuse ;  /* 0x0000008e6e947220 */ /* 0x080fe40000410000 */
[C---:B------:R-:W-:Y:S02]  /*4520*/  FFMA.FTZ R141, R111.reuse, R142, -R146 ;  /* 0x0000008e6f8d7223 */ /* 0x040fe40000010892 */
[----:B------:R-:W-:Y:S02]  /*4530*/  FFMA.FTZ R148, R111, R107, R148 ;  /* 0x0000006b6f947223 */ /* 0x000fe40000010094 */
[----:B------:R-:W-:Y:S01]  /*4540*/  FADD.FTZ R108, R108, R141 ;  /* 0x0000008d6c6c7221 */ /* 0x000fe20000010000 */
[CC--:B------:R-:W-:Y:S01]  /*4550*/  FMUL.FTZ R111, R139.reuse, R31.reuse ;  /* 0x0000001f8b6f7220 */ /* 0x0c0fe20000410000 */
[-C--:B------:R-:W-:Y:S01]  /*4560*/  FMUL.FTZ R146, R139, R30.reuse ;  /* 0x0000001e8b927220 */ /* 0x080fe20000410000 */
[C---:B------:R-:W-:Y:S01]  /*4570*/  FFMA.FTZ R109, R140.reuse, R30, -R109 ;  /* 0x0000001e8c6d7223 */ /* 0x040fe2000001086d */
[-C--:B------:R-:W-:Y:S01]  /*4580*/  FFMA.FTZ R110, R140, R31.reuse, R150 ;  /* 0x0000001f8c6e7223 */ /* 0x080fe20000010096 */
[----:B------:R-:W-:Y:S01]  /*4590*/  FADD.FTZ R139, RZ, R148 ;  /* 0x00000094ff8b7221 */ /* 0x000fe20000010000 */
[C---:B------:R-:W-:Y:S01]  /*45a0*/  FMUL.FTZ R141, R113.reuse, R108 ;  /* 0x0000006c718d7220 */ /* 0x040fe20000410000 */
[----:B------:R-:W-:Y:S01]  /*45b0*/  SHF.L.U32 R140, R120, 0x10, RZ ;  /* 0x00000010788c7819 */ /* 0x000fe200000006ff */
[C---:B------:R-:W-:Y:S01]  /*45c0*/  FFMA.FTZ R111, R138.reuse, R30, -R111 ;  /* 0x0000001e8a6f7223 */ /* 0x040fe2000001086f */
[----:B------:R-:W-:Y:S01]  /*45d0*/  FFMA.FTZ R120, R138, R31, R146 ;  /* 0x0000001f8a787223 */ /* 0x000fe20000010092 */
[----:B------:R-:W-:Y:S01]  /*45e0*/  SHF.L.U32 R138, R0, 0x10, RZ ;  /* 0x00000010008a7819 */ /* 0x000fe200000006ff */
[-C--:B------:R-:W-:Y:S01]  /*45f0*/  FMUL.FTZ R113, R113, R139.reuse ;  /* 0x0000008b71717220 */ /* 0x080fe20000410000 */
[----:B------:R-:W-:-:S03]  /*4600*/  FFMA.FTZ R0, R114, R139, R141 ;  /* 0x0000008b72007223 */ /* 0x000fc6000001008d */
[----:B------:R-:W-:Y:S01]  /*4610*/  FFMA.FTZ R113, R114, R108, -R113 ;  /* 0x0000006c72717223 */ /* 0x000fe20000010871 */
[----:B------:R-:W-:Y:S01]  /*4620*/  FADD.FTZ R0, RZ, R0 ;  /* 0x00000000ff007221 */ /* 0x000fe20000010000 */
[C---:B------:R-:W-:Y:S01]  /*4630*/  FMUL.FTZ R145, R140.reuse, R30 ;  /* 0x0000001e8c917220 */ /* 0x040fe20000410000 */
[----:B------:R-:W-:Y:S01]  /*4640*/  FMUL.FTZ R143, R140, R31 ;  /* 0x0000001f8c8f7220 */ /* 0x000fe20000410000 */
[----:B------:R-:W-:Y:S01]  /*4650*/  FADD.FTZ R113, R112, R113 ;  /* 0x0000007170717221 */ /* 0x000fe20000010000 */
[----:B------:R-:W-:Y:S01]  /*4660*/  FMUL.FTZ R114, R116, R0 ;  /* 0x0000000074727220 */ /* 0x000fe20000410000 */
[----:B------:R-:W-:Y:S01]  /*4670*/  FMUL.FTZ R141, R13, R7 ;  /* 0x000000070d8d7220 */ /* 0x000fe20000410000 */
[----:B------:R-:W-:Y:S01]  /*4680*/  FFMA.FTZ R31, R138, R31, R145 ;  /* 0x0000001f8a1f7223 */ /* 0x000fe20000010091 */
[-C--:B------:R-:W-:Y:S01]  /*4690*/  FMUL.FTZ R145, R116, R113.reuse ;  /* 0x0000007174917220 */ /* 0x080fe20000410000 */
[----:B------:R-:W-:Y:S01]  /*46a0*/  FFMA.FTZ R114, R117, R113, -R114 ;  /* 0x0000007175727223 */ /* 0x000fe20000010872 */
[----:B------:R-:W-:Y:S01]  /*46b0*/  FFMA.FTZ R30, R138, R30, -R143 ;  /* 0x0000001e8a1e7223 */ /* 0x000fe2000001088f */
[CC--:B------:R-:W-:Y:S01]  /*46c0*/  FFMA.FTZ R143, R12.reuse, R6.reuse, -R141 ;  /* 0x000000060c8f7223 */ /* 0x0c0fe2000001088d */
[C---:B------:R-:W-:Y:S01]  /*46d0*/  FMUL.FTZ R112, R13.reuse, R6 ;  /* 0x000000060d707220 */ /* 0x040fe20000410000 */
[CC--:B------:R-:W-:Y:S01]  /*46e0*/  FMUL.FTZ R141, R13.reuse, R5.reuse ;  /* 0x000000050d8d7220 */ /* 0x0c0fe20000410000 */
[----:B------:R-:W-:Y:S01]  /*46f0*/  FMUL.FTZ R6, R13, R4 ;  /* 0x000000040d067220 */ /* 0x000fe20000410000 */
[----:B------:R-:W-:Y:S01]  /*4700*/  FFMA.FTZ R145, R117, R0, R145 ;  /* 0x0000000075917223 */ /* 0x000fe20000010091 */
[----:B------:R-:W-:Y:S01]  /*4710*/  FADD.FTZ R115, R115, R114 ;  /* 0x0000007273737221 */ /* 0x000fe20000010000 */
[C---:B------:R-:W-:Y:S01]  /*4720*/  FFMA.FTZ R4, R12.reuse, R4, -R141 ;  /* 0x000000040c047223 */ /* 0x040fe2000001088d */
[C---:B------:R-:W-:Y:S01]  /*4730*/  FFMA.FTZ R5, R12.reuse, R5, R6 ;  /* 0x000000050c057223 */ /* 0x040fe20000010006 */
[----:B------:R-:W-:Y:S01]  /*4740*/  FFMA.FTZ R112, R12, R7, R112 ;  /* 0x000000070c707223 */ /* 0x000fe20000010070 */
[----:B------:R-:W-:Y:S01]  /*4750*/  FADD.FTZ R145, RZ, R145 ;  /* 0x00000091ff917221 */ /* 0x000fe20000010000 */
[----:B------:R-:W-:Y:S01]  /*4760*/  FMUL.FTZ R12, R106, R115 ;  /* 0x000000736a0c7220 */ /* 0x000fe20000410000 */
[----:B------:R-:W-:Y:S01]  /*4770*/  FADD.FTZ R6, R14, R143 ;  /* 0x0000008f0e067221 */ /* 0x000fe20000010000 */
[----:B------:R-:W-:Y:S01]  /*4780*/  FADD.FTZ R7, R15, R112 ;  /* 0x000000700f077221 */ /* 0x000fe20000010000 */
[----:B------:R-:W-:Y:S01]  /*4790*/  FMUL.FTZ R13, R9, R8 ;  /* 0x00000008090d7220 */ /* 0x000fe20000410000 */
[-C--:B------:R-:W-:Y:S01]  /*47a0*/  FMUL.FTZ R106, R106, R145.reuse ;  /* 0x000000916a6a7220 */ /* 0x080fe20000410000 */
[----:B------:R-:W-:Y:S01]  /*47b0*/  FFMA.FTZ R12, R101, R145, R12 ;  /* 0x00000091650c7223 */ /* 0x000fe2000001000c */
[----:B------:R-:W-:Y:S06]  /*47c0*/  @P6 BRA `(.L_x_2052) ;  /* 0x00000000003c6947 */ /* 0x000fec0003800000 */
[----:B------:R-:W0:Y:S01]  /*47d0*/  S2UR UR16, SR_CTAID.Y ;  /* 0x00000000001079c3 */ /* 0x000e220000002600 */
[----:B------:R-:W-:Y:S01]  /*47e0*/  IMAD R8, R87, R32, UR4 ;  /* 0x0000000457087e24 */ /* 0x000fe2000f8e0220 */
[----:B------:R1:W-:Y:S06]  /*47f0*/  STS.128 [UR6+0x460], R4 ;  /* 0x00046004ff007988 */ /* 0x0003ec0008000c06 */
[----:B------:R-:W2:Y:S01]  /*4800*/  S2UR UR17, SR_CTAID.X ;  /* 0x00000000001179c3 */ /* 0x000ea20000002500 */
[----:B0-----:R-:W-:Y:S02]  /*4810*/  MOV R96, UR16 ;  /* 0x0000001000607c02 */ /* 0x001fe40008000f00 */
[----:B--2---:R-:W-:-:S05]  /*4820*/  MOV R92, UR17 ;  /* 0x00000011005c7c02 */ /* 0x004fca0008000f00 */
[----:B------:R-:W-:-:S04]  /*4830*/  IMAD R9, R92, UR7, R96 ;  /* 0x000000075c097c24 */ /* 0x000fc8000f8e0260 */
[----:B------:R-:W-:-:S04]  /*4840*/  IMAD R9, R9, R34, RZ ;  /* 0x0000002209097224 */ /* 0x000fc800078e02ff */
[----:B------:R-:W-:-:S05]  /*4850*/  IMAD R9, R9, R32, RZ ;  /* 0x0000002009097224 */ /* 0x000fca00078e02ff */
[----:B------:R-:W-:Y:S02]  /*4860*/  SHF.R.S32.HI R15, RZ, 0x1f, R9 ;  /* 0x0000001fff0f7819 */ /* 0x000fe40000011409 */
[----:B------:R-:W-:-:S04]  /*4870*/  IADD3 R9, P6, R8, R9, RZ ;  /* 0x0000000908097210 */ /* 0x000fc80007fde0ff */
[----:B------:R-:W-:Y:S02]  /*4880*/  LEA.HI.X.SX32 R14, R8, R15, 0x1, P6 ;  /* 0x0000000f080e7211 */ /* 0x000fe400030f0eff */
[----:B------:R-:W-:-:S04]  /*4890*/  LEA R8, P6, R9, R28, 0x4 ;  /* 0x0000001c09087211 */ /* 0x000fc800078c20ff */
[----:B------:R-:W-:-:S05]  /*48a0*/  LEA.HI.X R9, R9, R29, R14, 0x4, P6 ;  /* 0x0000001d09097211 */ /* 0x000fca00030f240e */
[----:B------:R1:W-:Y:S04]  /*48b0*/  STG.E.128 desc[UR8][R8.64], R4 ;  /* 0x0000000408007986 */ /* 0x0003e8000c101d08 */
.L_x_2052:
[----:B------:R-:W-:Y:S05]  /*48c0*/  BSYNC B0 ;  /* 0x0000000000007941 */ /* 0x000fea0003800000 */
.L_x_2051:
[----:B------:R-:W-:Y:S01]  /*48d0*/  FFMA.FTZ R101, R101, R115, -R106 ;  /* 0x0000007365657223 */ /* 0x000fe2000001086a */
[----:B------:R-:W-:Y:S01]  /*48e0*/  FADD.FTZ R12, RZ, R12 ;  /* 0x0000000cff0c7221 */ /* 0x000fe20000010000 */
[----:B-1----:R-:W-:Y:S01]  /*48f0*/  FMUL.FTZ R4, R0, R137 ;  /* 0x0000008900047220 */ /* 0x002fe20000410000 */
[----:B------:R-:W-:Y:S01]  /*4900*/  UIADD3 UR4, UR4, 0x1, URZ ;  /* 0x0000000104047890 */ /* 0x000fe2000fffe03f */
[----:B------:R-:W-:Y:S01]  /*4910*/  FADD.FTZ R101, R102, R101 ;  /* 0x0000006566657221 */ /* 0x000fe20000010000 */
[----:B------:R-:W-:Y:S01]  /*4920*/  FMUL.FTZ R5, R99, R12 ;  /* 0x0000000c63057220 */ /* 0x000fe20000410000 */
[----:B------:R-:W-:Y:S01]  /*4930*/  FMUL.FTZ R107, R107, R10 ;  /* 0x0000000a6b6b7220 */ /* 0x000fe20000410000 */
[----:B------:R-:W-:Y:S01]  /*4940*/  FMUL.FTZ R139, R139, R122 ;  /* 0x0000007a8b8b7220 */ /* 0x000fe20000410000 */
[-C--:B------:R-:W-:Y:S01]  /*4950*/  FMUL.FTZ R99, R99, R101.reuse ;  /* 0x0000006563637220 */ /* 0x080fe20000410000 */
[----:B------:R-:W-:Y:S01]  /*4960*/  FFMA.FTZ R5, R98, R101, -R5 ;  /* 0x0000006562057223 */ /* 0x000fe20000010805 */
[----:B------:R-:W-:Y:S01]  /*4970*/  ISETP.LE.AND P6, PT, R32, UR4, PT ;  /* 0x0000000420007c0c */ /* 0x000fe2000bfc3270 */
[----:B------:R-:W-:Y:S01]  /*4980*/  FMUL.FTZ R6, R145, R119 ;  /* 0x0000007791067220 */ /* 0x000fe20000410000 */
[----:B------:R-:W-:Y:S01]  /*4990*/  FFMA.FTZ R99, R98, R12, R99 ;  /* 0x0000000c62637223 */ /* 0x000fe20000010063 */
[----:B------:R-:W-:Y:S01]  /*49a0*/  FADD.FTZ R5, R100, R5 ;  /* 0x0000000564057221 */ /* 0x000fe20000010000 */
[----:B------:R-:W-:Y:S01]  /*49b0*/  FMUL.FTZ R110, R12, R110 ;  /* 0x0000006e0c6e7220 */ /* 0x000fe20000410000 */
[----:B------:R-:W-:Y:S01]  /*49c0*/  FFMA.FTZ R13, R144, R121, -R13 ;  /* 0x00000079900d7223 */ /* 0x000fe2000001080d */
[----:B------:R-:W-:Y:S01]  /*49d0*/  FADD.FTZ R99, RZ, R99 ;  /* 0x00000063ff637221 */ /* 0x000fe20000010000 */
[----:B------:R-:W-:Y:S01]  /*49e0*/  FMUL.FTZ R0, R104, R5 ;  /* 0x0000000568007220 */ /* 0x000fe20000410000 */
        /* <DEDUP_REMOVED lines=9> */
[----:B------:R-:W-:Y:S01]  /*4a80*/  FFMA.FTZ R110, R101, R109, -R110 ;  /* 0x0000006d656e7223 */ /* 0x000fe2000001086e */
[----:B------:R-:W-:Y:S01]  /*4a90*/  FADD.FTZ R104, R105, R104 ;  /* 0x0000006869687221 */ /* 0x000fe20000010000 */
        /* <DEDUP_REMOVED lines=11> */
[----:B------:R-:W-:Y:S06]  /*4b50*/  @!P6 BRA `(.L_x_2053) ;  /* 0xffffffd800b4e947 */ /* 0x000fec000383ffff */
.L_x_2050:
[----:B------:R-:W-:Y:S01]  /*4b60*/  BAR.SYNC.DEFER_BLOCKING 0x0 ;  /* 0x0000000000007b1d */ /* 0x000fe20000010000 */
[----:B------:R-:W-:Y:S02]  /*4b70*/  ISETP.NE.AND P0, PT, R97, RZ, PT ;  /* 0x000000ff6100720c */ /* 0x000fe40003f05270 */
[----:B------:R-:W-:Y:S02]  /*4b80*/  F2FP.BF16.F32.PACK_AB R41, R41, R42 ;  /* 0x0000002a2929723e */ /* 0x000fe400000010ff */
[----:B------:R-:W-:Y:S01]  /*4b90*/  F2FP.BF16.F32.PACK_AB R39, R39, R40 ;  /* 0x000000282727723e */ /* 0x000fe200000010ff */
[----:B------:R-:W-:Y:S01]  /*4ba0*/  BSSY B0, `(.L_x_2054) ;  /* 0x0000032000007945 */ /* 0x000fe20003800000 */
[----:B------:R-:W-:Y:S02]  /*4bb0*/  F2FP.BF16.F32.PACK_AB R37, R37, R38 ;  /* 0x000000262525723e */ /* 0x000fe400000010ff */
[----:B------:R-:W-:Y:S02]  /*4bc0*/  F2FP.BF16.F32.PACK_AB R35, R35, R36 ;  /* 0x000000242323723e */ /* 0x000fe400000010ff */
[----:B------:R-:W-:-:S02]  /*4bd0*/  PRMT R4, R41, 0x7632, R4 ;  /* 0x0000763229047816 */ /* 0x000fc40000000004 */
[----:B------:R-:W-:Y:S01]  /*4be0*/  PRMT R5, R39, 0x7632, R5 ;  /* 0x0000763227057816 */ /* 0x000fe20000000005 */
[----:B------:R-:W0:Y:S01]  /*4bf0*/  @!P0 LDC R0, c[0x0][0x218] ;  /* 0x00008600ff008b82 */ /* 0x000e220000000800 */
[----:B------:R-:W-:Y:S02]  /*4c00*/  PRMT R7, R37, 0x7632, R7 ;  /* 0x0000763225077816 */ /* 0x000fe40000000007 */
[----:B------:R-:W-:Y:S01]  /*4c10*/  PRMT R8, R35, 0x7632, R8 ;  /* 0x0000763223087816 */ /* 0x000fe20000000008 */
[----:B------:R-:W-:Y:S04]  /*4c20*/  STS.U16 [R59], R41 ;  /* 0x000000293b007388 */ /* 0x000fe80000000400 */
[----:B------:R-:W-:Y:S04]  /*4c30*/  STS.U16 [R59+0x2], R4 ;  /* 0x000002043b007388 */ /* 0x000fe80000000400 */
[----:B------:R-:W-:Y:S04]  /*4c40*/  STS.U16 [R59+0x4], R39 ;  /* 0x000004273b007388 */ /* 0x000fe80000000400 */
[----:B------:R-:W-:Y:S01]  /*4c50*/  STS.U16 [R59+0x6], R5 ;  /* 0x000006053b007388 */ /* 0x000fe20000000400 */
[----:B0-----:R-:W-:-:S03]  /*4c60*/  @!P0 IMAD R6, R87, -0x100, R0 ;  /* 0xffffff0057068824 */ /* 0x001fc600078e0200 */
        /* <DEDUP_REMOVED lines=37> */
.L_x_2055:
[----:B------:R-:W-:Y:S05]  /*4ec0*/  BSYNC B0 ;  /* 0x0000000000007941 */ /* 0x000fea0003800000 */
.L_x_2054:
[----:B------:R-:W-:Y:S01]  /*4ed0*/  MOV R5, R23 ;  /* 0x0000001700057202 */ /* 0x000fe20000000f00 */
[----:B------:R-:W-:Y:S01]  /*4ee0*/  ULDC.64 UR4, c[0x0][0x2b8] ;  /* 0x0000ae0000047ab9 */ /* 0x000fe20000000a00 */
[C-C-:B------:R-:W-:Y:S01]  /*4ef0*/  LOP3.LUT R7, R90.reuse, 0x20, R91.reuse, 0xfe, !PT ;  /* 0x000000205a077812 */ /* 0x140fe200078efe5b */
[----:B0-----:R-:W-:Y:S01]  /*4f00*/  IMAD R9, R95, UR4, RZ ;  /* 0x000000045f097c24 */ /* 0x001fe2000f8e02ff */
[----:B------:R-:W-:Y:S01]  /*4f10*/  LOP3.LUT R23, R90, 0x60, R91, 0xfe, !PT ;  /* 0x000000605a177812 */ /* 0x000fe200078efe5b */
        /* <DEDUP_REMOVED lines=13> */
[C-C-:B------:R-:W-:Y:S02]  /*4ff0*/  LOP3.LUT R9, R90.reuse, 0xa0, R91.reuse, 0xfe, !PT ;  /* 0x000000a05a097812 */ /* 0x140fe400078efe5b */
[C-C-:B------:R-:W-:Y:S02]  /*5000*/  LOP3.LUT R23, R90.reuse, 0xc0, R91.reuse, 0xfe, !PT ;  /* 0x000000c05a177812 */ /* 0x140fe400078efe5b */
[----:B------:R-:W-:Y:S02]  /*5010*/  LOP3.LUT R7, R90, 0xe0, R91, 0xfe, !PT ;  /* 0x000000e05a077812 */ /* 0x000fe400078efe5b */
[----:B------:R-:W-:Y:S02]  /*5020*/  LEA.HI.X R5, R6, R8, R5, 0x1, P6 ;  /* 0x0000000806057211 */ /* 0x000fe400030f0c05 */
[-C--:B------:R-:W-:Y:S02]  /*5030*/  ISETP.GE.AND P4, PT, R9, R0.reuse, PT ;  /* 0x000000000900720c */ /* 0x080fe40003f86270 */
[-C--:B------:R-:W-:Y:S01]  /*5040*/  ISETP.GE.AND P5, PT, R23, R0.reuse, PT ;  /* 0x000000001700720c */ /* 0x080fe20003fa6270 */
[----:B------:R0:W-:Y:S01]  /*5050*/  @!P0 STG.E.U16 desc[UR8][R4.64+0x40], R11 ;  /* 0x0000400b04008986 */ /* 0x0001e2000c101508 */
[----:B------:R-:W-:-:S02]  /*5060*/  ISETP.GE.AND P6, PT, R7, R0, PT ;  /* 0x000000000700720c */ /* 0x000fc40003fc6270 */
[C-C-:B------:R-:W-:Y:S01]  /*5070*/  LOP3.LUT R25, R90.reuse, 0x40, R91.reuse, 0xfe, !PT ;  /* 0x000000405a197812 */ /* 0x140fe200078efe5b */
[----:B------:R0:W-:Y:S01]  /*5080*/  @!P2 STG.E.U16 desc[UR8][R4.64+0xc0], R13 ;  /* 0x0000c00d0400a986 */ /* 0x0001e2000c101508 */
[----:B------:R-:W-:Y:S02]  /*5090*/  IADD3 R87, R87, 0x1, RZ ;  /* 0x0000000157577810 */ /* 0x000fe40007ffe0ff */
[-C--:B------:R-:W-:Y:S02]  /*50a0*/  ISETP.GE.AND P1, PT, R25, R0.reuse, PT ;  /* 0x000000001900720c */ /* 0x080fe40003f26270 */
[----:B------:R-:W-:Y:S01]  /*50b0*/  LOP3.LUT R25, R90, 0x80, R91, 0xfe, !PT ;  /* 0x000000805a197812 */ /* 0x000fe200078efe5b */
[----:B------:R0:W-:Y:S01]  /*50c0*/  @!P4 STG.E.U16 desc[UR8][R4.64+0x140], R15 ;  /* 0x0001400f0400c986 */ /* 0x0001e2000c101508 */
[----:B------:R-:W-:Y:S02]  /*50d0*/  ISETP.GE.AND P0, PT, R87, UR4, PT ;  /* 0x0000000457007c0c */ /* 0x000fe4000bf06270 */
[----:B------:R-:W-:Y:S01]  /*50e0*/  ISETP.GE.AND P3, PT, R25, R0, PT ;  /* 0x000000001900720c */ /* 0x000fe20003f66270 */
[----:B------:R0:W-:Y:S01]  /*50f0*/  @!P5 STG.E.U16 desc[UR8][R4.64+0x180], R61 ;  /* 0x0001803d0400d986 */ /* 0x0001e2000c101508 */
[----:B------:R-:W-:-:S03]  /*5100*/  IADD3 R16, P2, R16, 0x200, RZ ;  /* 0x0000020010107810 */ /* 0x000fc60007f5e0ff */
[----:B------:R0:W-:Y:S01]  /*5110*/  @!P6 STG.E.U16 desc[UR8][R4.64+0x1c0], R21 ;  /* 0x0001c0150400e986 */ /* 0x0001e2000c101508 */
[----:B------:R-:W-:-:S03]  /*5120*/  IADD3.X R17, RZ, R17, RZ, P2, !PT ;  /* 0x00000011ff117210 */ /* 0x000fc600017fe4ff */
        /* <DEDUP_REMOVED lines=8> */
.L_x_2057:
        /* <DEDUP_REMOVED lines=13> */
.L_x_5210:


//--------------------- .text._Z25selective_scan_fwd_kernelI32Selective_Scan_fwd_kernel_traitsILi32ELi8ELi1ELb0ELb0ELb1ELb1EN3c108BFloat16ENS1_7complexIfEEEEv13SSMParamsBase --------------------------
	.section	.text._Z25selective_scan_fwd_kernelI32Selective_Scan_fwd_kernel_traitsILi32ELi8ELi1ELb0ELb0ELb1ELb1EN3c108BFloat16ENS1_7complexIfEEEEv13SSMParamsBase,"ax",@progbits
	.align	128
        .global         _Z25selective_scan_fwd_kernelI32Selective_Scan_fwd_kernel_traitsILi32ELi8ELi1ELb0ELb0ELb1ELb1EN3c108BFloat16ENS1_7complexIfEEEEv13SSMParamsBase
        .type           _Z25selective_scan_fwd_kernelI32Selective_Scan_fwd_kernel_traitsILi32ELi8ELi1ELb0ELb0ELb1ELb1EN3c108BFloat16ENS1_7complexIfEEEEv13SSMParamsBase,@function
        .size           _Z25selective_scan_fwd_kernelI32Selective_Scan_fwd_kernel_traitsILi32ELi8ELi1ELb0ELb0ELb1ELb1EN3c108BFloat16ENS1_7complexIfEEEEv13SSMParamsBase,(.L_x_5211 - _Z25selective_scan_fwd_kernelI32Selective_Scan_fwd_kernel_traitsILi32ELi8ELi1ELb0ELb0ELb1ELb1EN3c108BFloat16ENS1_7complexIfEEEEv13SSMParamsBase)
        .other          _Z25selective_scan_fwd_kernelI32Selective_Scan_fwd_kernel_traitsILi32ELi8ELi1ELb0ELb0ELb1ELb1EN3c108BFloat16ENS1_7complexIfEEEEv13SSMParamsBase,@"STO_CUDA_ENTRY STV_DEFAULT"
_Z25selective_scan_fwd_kernelI32Selective_Scan_fwd_kernel_traitsILi32ELi8ELi1ELb0ELb0ELb1ELb1EN3c108BFloat16ENS1_7complexIfEEEEv13SSMParamsBase:
.text._Z25selective_scan_fwd_kernelI32Selective_Scan_fwd_kernel_traitsILi32ELi8ELi1ELb0ELb0ELb1ELb1EN3c108BFloat16ENS1_7complexIfEEEEv13SSMParamsBase:
        /* <DEDUP_REMOVED lines=36> */
[----:B------:R-:W-:Y:S01]  /*0240*/  ISETP.GT.U32.AND P1, PT, R9, R2, PT ;  /* 0x000000020900720c */ /* 0x000fe20003f24070 */
[----:B0-----:R-:W-:Y:S01]  /*0250*/  IMAD.U32 R58, RZ, RZ, UR4 ;  /* 0x00000004ff3a7e24 */ /* 0x001fe2000f8e00ff */
[----:B------:R-:W-:-:S04]  /*0260*/  ULDC.64 UR4, c[0x0][0x260] ;  /* 0x0000980000047ab9 */ /* 0x000fc80000000a00 */
        /* <DEDUP_REMOVED lines=34> */
[----:B0-----:R-:W-:Y:S01]  /*0490*/  SHF.L.U32 R56, R90, 0x3, RZ ;  /* 0x000000035a387819 */ /* 0x001fe200000006ff */
[----:B------:R-:W-:Y:S01]  /*04a0*/  IMAD R13, R58, UR5, R5 ;  /* 0x000000053a0d7c24 */ /* 0x000fe2000f8e0205 */
[----:B------:R-:W-:Y:S01]  /*04b0*/  LOP3.LUT R57, R90, 0x1f, RZ, 0xc0, !PT ;  /* 0x0000001f5a397812 */ /* 0x000fe200078ec0ff */
[----:B------:R-:W-:Y:S01]  /*04c0*/  IMAD.WIDE.U32 R4, R58, UR4, R2 ;  /* 0x000000043a047c25 */ /* 0x000fe2000f8e0002 */
[----:B------:R-:W-:Y:S01]  /*04d0*/  SHF.R.S32.HI R2, RZ, 0x1f, R0 ;  /* 0x0000001fff027819 */ /* 0x000fe20000011400 */
[----:B------:R-:W-:Y:S01]  /*04e0*/  ULDC.64 UR4, c[0x0][0x278] ;  /* 0x00009e0000047ab9 */ /* 0x000fe20000000a00 */
[----:B------:R-:W-:Y:S01]  /*04f0*/  LOP3.LUT R56, R56, 0xffffff00, RZ, 0xc0, !PT ;  /* 0xffffff0038387812 */ /* 0x000fe200078ec0ff */
[----:B------:R-:W-:-:S02]  /*0500*/  IMAD R15, R58, UR9, R11 ;  /* 0x000000093a0f7c24 */ /* 0x000fc4000f8e020b */
[----:B------:R-:W-:Y:S01]  /*0510*/  IMAD.WIDE.U32 R8, R58, UR8, R8 ;  /* 0x000000083a087c25 */ /* 0x000fe2000f8e0008 */
[----:B------:R-:W-:Y:S01]  /*0520*/  LOP3.LUT R55, R56, R57, RZ, 0xfc, !PT ;  /* 0x0000003938377212 */ /* 0x000fe200078efcff */
[----:B------:R-:W-:Y:S02]  /*0530*/  ULDC.64 UR8, c[0x0][0x2f8] ;  /* 0x0000be0000087ab9 */ /* 0x000fe40000000a00 */
[----:B------:R-:W-:Y:S01]  /*0540*/  IMAD R11, R2, UR4, RZ ;  /* 0x00000004020b7c24 */ /* 0x000fe2000f8e02ff */
[----:B------:R-:W-:Y:S01]  /*0550*/  SHF.R.S32.HI R54, RZ, 0x1f, R55 ;  /* 0x0000001fff367819 */ /* 0x000fe20000011437 */
[C---:B------:R-:W-:Y:S01]  /*0560*/  IMAD.WIDE.U32 R2, R0.reuse, UR4, R6 ;  /* 0x0000000400027c25 */ /* 0x040fe2000f8e0006 */
[C---:B------:R-:W-:Y:S02]  /*0570*/  IADD3 R17, P0, R55.reuse, R4, RZ ;  /* 0x0000000437117210 */ /* 0x040fe40007f1e0ff */
[----:B------:R-:W-:Y:S01]  /*0580*/  IADD3 R63, P1, R55, R8, RZ ;  /* 0x00000008373f7210 */ /* 0x000fe20007f3e0ff */
[----:B------:R-:W-:Y:S01]  /*0590*/  IMAD R11, R0, UR5, R11 ;  /* 0x00000005000b7c24 */ /* 0x000fe2000f8e020b */
[C---:B------:R-:W-:Y:S01]  /*05a0*/  IADD3.X R4, R54.reuse, R5, R13, P0, !PT ;  /* 0x0000000536047210 */ /* 0x040fe200007fe40d */
[----:B------:R-:W-:Y:S01]  /*05b0*/  ULDC.64 UR4, c[0x0][0x2f0] ;  /* 0x0000bc0000047ab9 */ /* 0x000fe20000000a00 */
[----:B------:R-:W-:-:S02]  /*05c0*/  IADD3.X R8, R54, R9, R15, P1, !PT ;  /* 0x0000000936087210 */ /* 0x000fc40000ffe40f */
[----:B-1----:R-:W-:Y:S02]  /*05d0*/  LEA R36, P0, R2, R36, 0x1 ;  /* 0x0000002402247211 */ /* 0x002fe400078008ff */
[----:B------:R-:W-:Y:S02]  /*05e0*/  IADD3 R35, R3, R11, RZ ;  /* 0x0000000b03237210 */ /* 0x000fe40007ffe0ff */
[----:B------:R-:W-:Y:S02]  /*05f0*/  IADD3 R18, R56, R55, RZ ;  /* 0x0000003738127210 */ /* 0x000fe40007ffe0ff */
[----:B------:R-:W-:Y:S02]  /*0600*/  LEA R16, P1, R17, UR4, 0x1 ;  /* 0x0000000411107c11 */ /* 0x000fe4000f8208ff */
[----:B------:R-:W-:Y:S01]  /*0610*/  LEA R20, P2, R63, UR8, 0x1 ;  /* 0x000000083f147c11 */ /* 0x000fe2000f8408ff */
[----:B------:R-:W-:Y:S01]  /*0620*/  VIADD R50, R18, 0x40 ;  /* 0x0000004012327836 */ /* 0x000fe20000000000 */
[----:B------:R-:W-:Y:S01]  /*0630*/  LEA.HI.X R35, R2, R37, R35, 0x1, P0 ;  /* 0x0000002502237211 */ /* 0x000fe200000f0c23 */
        /* <DEDUP_REMOVED lines=16> */
[----:B--2---:R-:W-:-:S07]  /*0740*/  IADD3 R37, R18, 0x1e0, RZ ;  /* 0x000001e012257810 */ /* 0x004fce0007ffe0ff */
.L_x_2082:
[----:B------:R-:W0:Y:S01]  /*0750*/  LDC R3, c[0x0][0x218] ;  /* 0x00008600ff037b82 */ /* 0x000e220000000800 */
[C-C-:B------:R-:W-:Y:S02]  /*0760*/  LOP3.LUT R11, R56.reuse, 0x20, R57.reuse, 0xfe, !PT ;  /* 0x00000020380b7812 */ /* 0x140fe400078efe39 */
[C-C-:B------:R-:W-:Y:S02]  /*0770*/  LOP3.LUT R13, R56.reuse, 0x40, R57.reuse, 0xfe, !PT ;  /* 0x00000040380d7812 */ /* 0x140fe400078efe39 */
[----:B------:R-:W-:Y:S02]  /*0780*/  LOP3.LUT R15, R56, 0x60, R57, 0xfe, !PT ;  /* 0x00000060380f7812 */ /* 0x000fe400078efe39 */
[----:B------:R-:W-:Y:S02]  /*0790*/  PRMT R0, RZ, 0x7610, R0 ;  /* 0x00007610ff007816 */ /* 0x000fe40000000000 */
[----:B-1----:R-:W-:Y:S02]  /*07a0*/  PRMT R5, RZ, 0x7610, R5 ;  /* 0x00007610ff057816 */ /* 0x002fe40000000005 */
[----:B------:R-:W-:-:S02]  /*07b0*/  PRMT R2, RZ, 0x7610, R2 ;  /* 0x00007610ff027816 */ /* 0x000fc40000000002 */
[C-C-:B------:R-:W-:Y:S02]  /*07c0*/  LOP3.LUT R21, R56.reuse, 0x80, R57.reuse, 0xfe, !PT ;  /* 0x0000008038157812 */ /* 0x140fe400078efe39 */
[C-C-:B------:R-:W-:Y:S02]  /*07d0*/  LOP3.LUT R23, R56.reuse, 0xa0, R57.reuse, 0xfe, !PT ;  /* 0x000000a038177812 */ /* 0x140fe400078efe39 */
[C-C-:B------:R-:W-:Y:S02]  /*07e0*/  LOP3.LUT R25, R56.reuse, 0xc0, R57.reuse, 0xfe, !PT ;  /* 0x000000c038197812 */ /* 0x140fe400078efe39 */
[----:B------:R-:W-:Y:S01]  /*07f0*/  LOP3.LUT R73, R56, 0xe0, R57, 0xfe, !PT ;  /* 0x000000e038497812 */ /* 0x000fe200078efe39 */
[--C-:B0-----:R-:W-:Y:S01]  /*0800*/  IMAD R80, R52, -0x100, R3.reuse ;  /* 0xffffff0034507824 */ /* 0x101fe200078e0203 */
[----:B------:R-:W-:-:S04]  /*0810*/  PRMT R3, RZ, 0x7610, R3 ;  /* 0x00007610ff037816 */ /* 0x000fc80000000003 */
        /* <DEDUP_REMOVED lines=22> */
[----:B------:R-:W-:Y:S01]  /*0980*/  UMOV UR4, 0x400 ;  /* 0x0000040000047882 */ /* 0x000fe20000000000 */
[C---:B------:R-:W-:Y:S01]  /*0990*/  IADD3 R8, R53.reuse, 0x20, RZ ;  /* 0x0000002035087810 */ /* 0x040fe20007ffe0ff */
[C---:B------:R-:W-:Y:S01]  /*09a0*/  VIADD R10, R53.reuse, 0x40 ;  /* 0x00000040350a7836 */ /* 0x040fe20000000000 */
[----:B------:R-:W-:-:S02]  /*09b0*/  IADD3 R12, R53, 0x60, RZ ;  /* 0x00000060350c7810 */ /* 0x000fc40007ffe0ff */
[CC--:B------:R-:W-:Y:S02]  /*09c0*/  LEA.HI.SX32 R34, R53.reuse, R53.reuse, 0x1b ;  /* 0x0000003535227211 */ /* 0x0c0fe400078fdaff */
[-C--:B------:R-:W-:Y:S02]  /*09d0*/  LEA.HI.SX32 R8, R8, R53.reuse, 0x1b ;  /* 0x0000003508087211 */ /* 0x080fe400078fdaff */
[-C--:B------:R-:W-:Y:S02]  /*09e0*/  LEA.HI.SX32 R10, R10, R53.reuse, 0x1b ;  /* 0x000000350a0a7211 */ /* 0x080fe400078fdaff */
[----:B------:R-:W-:Y:S02]  /*09f0*/  LEA.HI.SX32 R12, R12, R53, 0x1b ;  /* 0x000000350c0c7211 */ /* 0x000fe400078fdaff */
[----:B------:R-:W-:Y:S02]  /*0a00*/  IADD3 R14, R53, 0xe0, RZ ;  /* 0x000000e0350e7810 */ /* 0x000fe40007ffe0ff */
[----:B------:R-:W-:-:S02]  /*0a10*/  ISETP.GE.AND P6, PT, R11, R80, PT ;  /* 0x000000500b00720c */ /* 0x000fc40003fc6270 */
[----:B------:R-:W-:Y:S02]  /*0a20*/  LEA.HI.SX32 R14, R14, R53, 0x1b ;  /* 0x000000350e0e7211 */ /* 0x000fe400078fdaff */
[-C--:B------:R-:W-:Y:S02]  /*0a30*/  ISETP.GE.AND P5, PT, R55, R80.reuse, PT ;  /* 0x000000503700720c */ /* 0x080fe40003fa6270 */
[-C--:B------:R-:W-:Y:S01]  /*0a40*/  ISETP.GE.AND P4, PT, R13, R80.reuse, PT ;  /* 0x000000500d00720c */ /* 0x080fe20003f86270 */
[----:B0-----:R-:W-:Y:S01]  /*0a50*/  ULEA UR4, UR5, UR4, 0x18 ;  /* 0x0000000405047291 */ /* 0x001fe2000f8ec03f */
[-C--:B------:R-:W-:Y:S02]  /*0a60*/  ISETP.GE.AND P3, PT, R15, R80.reuse, PT ;  /* 0x000000500f00720c */ /* 0x080fe40003f66270 */
[-C--:B------:R-:W-:Y:S02]  /*0a70*/  ISETP.GE.AND P2, PT, R21, R80.reuse, PT ;  /* 0x000000501500720c */ /* 0x080fe40003f46270 */
[----:B------:R-:W-:-:S02]  /*0a80*/  ISETP.GE.AND P1, PT, R23, R80, PT ;  /* 0x000000501700720c */ /* 0x000fc40003f26270 */
[----:B------:R-:W-:Y:S02]  /*0a90*/  LEA R34, R34, UR4, 0x1 ;  /* 0x0000000422227c11 */ /* 0x000fe4000f8e08ff */
[----:B------:R-:W-:Y:S02]  /*0aa0*/  LEA R33, R8, UR4, 0x1 ;  /* 0x0000000408217c11 */ /* 0x000fe4000f8e08ff */
[----:B------:R-:W-:Y:S02]  /*0ab0*/  LEA R32, R10, UR4, 0x1 ;  /* 0x000000040a207c11 */ /* 0x000fe4000f8e08ff */
[C---:B------:R-:W-:Y:S02]  /*0ac0*/  IADD3 R8, R53.reuse, 0x80, RZ ;  /* 0x0000008035087810 */ /* 0x040fe40007ffe0ff */
[----:B------:R-:W-:Y:S02]  /*0ad0*/  LEA R31, R12, UR4, 0x1 ;  /* 0x000000040c1f7c11 */ /* 0x000fe4000f8e08ff */
[----:B------:R-:W-:-:S02]  /*0ae0*/  IADD3 R10, R53, 0xa0, RZ ;  /* 0x000000a0350a7810 */ /* 0x000fc40007ffe0ff */
[----:B------:R-:W-:Y:S02]  /*0af0*/  IADD3 R12, R53, 0xc0, RZ ;  /* 0x000000c0350c7810 */ /* 0x000fe40007ffe0ff */
[-C--:B------:R-:W-:Y:S02]  /*0b00*/  LEA.HI.SX32 R8, R8, R53.reuse, 0x1b ;  /* 0x0000003508087211 */ /* 0x080fe400078fdaff */
[-C--:B------:R-:W-:Y:S02]  /*0b10*/  LEA.HI.SX32 R10, R10, R53.reuse, 0x1b ;  /* 0x000000350a0a7211 */ /* 0x080fe400078fdaff */
[----:B------:R-:W-:Y:S02]  /*0b20*/  LEA.HI.SX32 R12, R12, R53, 0x1b ;  /* 0x000000350c0c7211 */ /* 0x000fe400078fdaff */
[----:B------:R-:W-:Y:S02]  /*0b30*/  LEA R30, R8, UR4, 0x1 ;  /* 0x00000004081e7c11 */ /* 0x000fe4000f8e08ff */
[----:B------:R-:W-:-:S02]  /*0b40*/  LEA R29, R10, UR4, 0x1 ;  /* 0x000000040a1d7c11 */ /* 0x000fc4000f8e08ff */
[----:B------:R-:W-:Y:S02]  /*0b50*/  LEA R28, R12, UR4, 0x1 ;  /* 0x000000040c1c7c11 */ /* 0x000fe4000f8e08ff */
[----:B------:R-:W-:Y:S02]  /*0b60*/  LEA R27, R14, UR4, 0x1 ;  /* 0x000000040e1b7c11 */ /* 0x000fe4000f8e08ff */
[----:B------:R-:W-:Y:S02]  /*0b70*/  ISETP.GE.AND P0, PT, R25, R80, PT ;  /* 0x000000501900720c */ /* 0x000fe40003f06270 */
[----:B------:R-:W-:Y:S02]  /*0b80*/  PRMT R11, RZ, 0x7610, R11 ;  /* 0x00007610ff0b7816 */ /* 0x000fe4000000000b */
[----:B------:R-:W-:Y:S01]  /*0b90*/  PRMT R8, RZ, 0x7610, R8 ;  /* 0x00007610ff087816 */ /* 0x000fe20000000008 */
[----:B--2---:R0:W-:Y:S04]  /*0ba0*/  STS.U16 [R34], R3 ;  /* 0x0000000322007388 */ /* 0x0041e80000000400 */
[----:B---3--:R1:W-:Y:S04]  /*0bb0*/  STS.U16 [R33+0x40], R0 ;  /* 0x0000400021007388 */ /* 0x0083e80000000400 */
[----:B----4-:R-:W-:Y:S01]  /*0bc0*/  STS.U16 [R32+0x80], R5 ;  /* 0x0000800520007388 */ /* 0x010fe20000000400 */
[----:B0-----:R-:W-:-:S03]  /*0bd0*/  IMAD.MOV.U32 R3, RZ, RZ, R63 ;  /* 0x000000ffff037224 */ /* 0x001fc600078e003f */
[----:B------:R0:W-:Y:S01]  /*0be0*/  STS.U16 [R31+0xc0], R2 ;  /* 0x0000c0021f007388 */ /* 0x0001e20000000400 */
[----:B-1----:R-:W-:-:S03]  /*0bf0*/  SHF.L.U32 R0, R53, 0x3, RZ ;  /* 0x0000000335007819 */ /* 0x002fc600000006ff */
[----:B------:R1:W-:Y:S01]  /*0c00*/  STS.U16 [R30+0x100], R7 ;  /* 0x000100071e007388 */ /* 0x0003e20000000400 */
[----:B------:R-:W-:-:S03]  /*0c10*/  LEA.HI.SX32 R26, R0, R0, 0x1b ;  /* 0x00000000001a7211 */ /* 0x000fc600078fdaff */
[----:B------:R2:W-:Y:S01]  /*0c20*/  STS.U16 [R29+0x140], R4 ;  /* 0x000140041d007388 */ /* 0x0005e20000000400 */
[----:B------:R-:W-:Y:S02]  /*0c30*/  PRMT R0, RZ, 0x7610, R0 ;  /* 0x00007610ff007816 */ /* 0x000fe40000000000 */
[----:B------:R-:W-:Y:S01]  /*0c40*/  LEA R26, R26, UR4, 0x1 ;  /* 0x000000041a1a7c11 */ /* 0x000fe2000f8e08ff */
[----:B------:R3:W-:Y:S01]  /*0c50*/  STS.U16 [R28+0x180], R9 ;  /* 0x000180091c007388 */ /* 0x0007e20000000400 */
[----:B0-----:R-:W-:-:S03]  /*0c60*/  MOV R2, R20 ;  /* 0x0000001400027202 */ /* 0x001fc60000000f00 */
        /* <DEDUP_REMOVED lines=12> */
[----:B-1----:R-:W-:Y:S02]  /*0d30*/  PRMT R7, RZ, 0x7610, R7 ;  /* 0x00007610ff077816 */ /* 0x002fe40000000007 */
[----:B--2---:R-:W-:Y:S02]  /*0d40*/  PRMT R4, RZ, 0x7610, R4 ;  /* 0x00007610ff047816 */ /* 0x004fe40000000004 */
[----:B---3--:R-:W-:Y:S02]  /*0d50*/  PRMT R9, RZ, 0x7610, R9 ;  /* 0x00007610ff097816 */ /* 0x008fe40000000009 */
[----:B0-----:R-:W-:Y:S01]  /*0d60*/  PRMT R6, RZ, 0x7610, R6 ;  /* 0x00007610ff067816 */ /* 0x001fe20000000006 */
        /* <DEDUP_REMOVED lines=11> */
[----:B---3--:R-:W-:Y:S04]  /*0e20*/  STS.U16 [R34], R5 ;  /* 0x0000000522007388 */ /* 0x008fe80000000400 */
[----:B--2---:R0:W-:Y:S04]  /*0e30*/  STS.U16 [R33+0x40], R0 ;  /* 0x0000400021007388 */ /* 0x0041e80000000400 */
[----:B----4-:R-:W-:Y:S04]  /*0e40*/  STS.U16 [R32+0x80], R7 ;  /* 0x0000800720007388 */ /* 0x010fe80000000400 */
[----:B------:R-:W-:Y:S01]  /*0e50*/  STS.U16 [R31+0xc0], R4 ;  /* 0x0000c0041f007388 */ /* 0x000fe20000000400 */
[----:B0-----:R-:W0:Y:S03]  /*0e60*/  LDC R0, c[0x0][0x21c] ;  /* 0x00008700ff007b82 */ /* 0x001e260000000800 */
        /* <DEDUP_REMOVED lines=30> */
[----:B------:R-:W-:Y:S01]  /*1050*/  FSETP.GTU.FTZ.AND P0, PT, R72, 20, PT ;  /* 0x41a000004800780b */ /* 0x000fe20003f1c000 */
[----:B------:R-:W-:Y:S02]  /*1060*/  IMAD.U32 R6, R6, 0x10000, RZ ;  /* 0x0001000006067824 */ /* 0x000fe400078e00ff */
        /* <DEDUP_REMOVED lines=37> */
.L_x_2059:
[----:B------:R-:W-:Y:S05]  /*12c0*/  BSYNC B0 ;  /* 0x0000000000007941 */ /* 0x000fea0003800000 */
.L_x_2058:
        /* <DEDUP_REMOVED lines=41> */
.L_x_2061:
[----:B------:R-:W-:Y:S05]  /*1560*/  BSYNC B0 ;  /* 0x0000000000007941 */ /* 0x000fea0003800000 */
.L_x_2060:
        /* <DEDUP_REMOVED lines=33> */
.L_x_2063:
[----:B------:R-:W-:Y:S05]  /*1780*/  BSYNC B0 ;  /* 0x0000000000007941 */ /* 0x000fea0003800000 */
.L_x_2062:
        /* <DEDUP_REMOVED lines=33> */
.L_x_2065:
[----:B------:R-:W-:Y:S05]  /*19a0*/  BSYNC B0 ;  /* 0x0000000000007941 */ /* 0x000fea0003800000 */
.L_x_2064:
        /* <DEDUP_REMOVED lines=33> */
.L_x_2067:
[----:B------:R-:W-:Y:S05]  /*1bc0*/  BSYNC B0 ;  /* 0x0000000000007941 */ /* 0x000fea0003800000 */
.L_x_2066:
        /* <DEDUP_REMOVED lines=33> */
.L_x_2069:
[----:B------:R-:W-:Y:S05]  /*1de0*/  BSYNC B0 ;  /* 0x0000000000007941 */ /* 0x000fea0003800000 */
.L_x_2068:
        /* <DEDUP_REMOVED lines=33> */
.L_x_2071:
[----:B------:R-:W-:Y:S05]  /*2000*/  BSYNC B0 ;  /* 0x0000000000007941 */ /* 0x000fea0003800000 */
.L_x_2070:
        /* <DEDUP_REMOVED lines=33> */
.L_x_2073:
[----:B------:R-:W-:Y:S05]  /*2220*/  BSYNC B0 ;  /* 0x0000000000007941 */ /* 0x000fea0003800000 */
.L_x_2072:
        /* <DEDUP_REMOVED lines=19> */
[----:B------:R-:W-:Y:S01]  /*2360*/  SHF.L.U32 R0, R80, 0x1, RZ ;  /* 0x0000000150007819 */ /* 0x000fe200000006ff */
[----:B------:R-:W0:Y:S01]  /*2370*/  LDC R87, c[0x0][0x224] ;  /* 0x00008900ff577b82 */ /* 0x000e220000000800 */
[----:B------:R-:W-:Y:S01]  /*2380*/  ULDC.64 UR4, c[0x0][0x230] ;  /* 0x00008c0000047ab9 */ /* 0x000fe20000000a00 */
[----:B------:R-:W-:Y:S01]  /*2390*/  ISETP.NE.AND P0, PT, R57, RZ, PT ;  /* 0x000000ff3900720c */ /* 0x000fe20003f05270 */
[----:B------:R-:W-:Y:S01]  /*23a0*/  IMAD R5, R61, UR4, RZ ;  /* 0x000000043d057c24 */ /* 0x000fe2000f8e02ff */
[-C--:B------:R-:W-:Y:S01]  /*23b0*/  ISETP.GE.AND P3, PT, R18, R0.reuse, PT ;  /* 0x000000001200720c */ /* 0x080fe20003f66270 */
[C---:B------:R-:W-:Y:S01]  /*23c0*/  IMAD.WIDE.U32 R20, R62.reuse, UR4, RZ ;  /* 0x000000043e147c25 */ /* 0x040fe2000f8e00ff */
[-C--:B------:R-:W-:Y:S01]  /*23d0*/  ISETP.GE.AND P2, PT, R51, R0.reuse, PT ;  /* 0x000000003300720c */ /* 0x080fe20003f46270 */
[----:B------:R-:W-:Y:S01]  /*23e0*/  HFMA2.MMA R89, -RZ, RZ, 0, 0 ;  /* 0x00000000ff597435 */ /* 0x000fe200000001ff */
[----:B------:R-:W1:Y:S01]  /*23f0*/  LDC.64 R22, c[0x0][0x310] ;  /* 0x0000c400ff167b82 */ /* 0x000e620000000a00 */
[----:B------:R-:W-:Y:S01]  /*2400*/  P2R R133, PR, RZ, 0x8 ;  /* 0x00000008ff857803 */ /* 0x000fe20000000000 */
[----:B------:R-:W-:Y:S01]  /*2410*/  IMAD R5, R62, UR5, R5 ;  /* 0x000000053e057c24 */ /* 0x000fe2000f8e0205 */
[----:B------:R-:W-:Y:S01]  /*2420*/  P2R R132, PR, RZ, 0x4 ;  /* 0x00000004ff847803 */ /* 0x000fe20000000000 */
[----:B------:R-:W-:Y:S01]  /*2430*/  ULDC UR21, c[0x0][0x21c] ;  /* 0x0000870000157ab9 */ /* 0x000fe20000000800 */
[-C--:B------:R-:W-:Y:S01]  /*2440*/  ISETP.GE.AND P1, PT, R50, R0.reuse, PT ;  /* 0x000000003200720c */ /* 0x080fe20003f26270 */
[----:B------:R-:W-:Y:S01]  /*2450*/  ULDC UR20, c[0x0][0x214] ;  /* 0x0000850000147ab9 */ /* 0x000fe20000000800 */
[-C--:B------:R-:W-:Y:S01]  /*2460*/  ISETP.GE.AND P3, PT, R49, R0.reuse, PT ;  /* 0x000000003100720c */ /* 0x080fe20003f66270 */
[----:B------:R-:W-:Y:S01]  /*2470*/  ULDC.64 UR8, c[0x0][0x238] ;  /* 0x00008e0000087ab9 */ /* 0x000fe20000000a00 */
[-C--:B------:R-:W-:Y:S01]  /*2480*/  ISETP.GE.AND P2, PT, R48, R0.reuse, PT ;  /* 0x000000003000720c */ /* 0x080fe20003f46270 */
[----:B------:R-:W-:Y:S01]  /*2490*/  ULDC.64 UR10, c[0x0][0x2d0] ;  /* 0x0000b400000a7ab9 */ /* 0x000fe20000000a00 */
[----:B------:R-:W-:Y:S01]  /*24a0*/  P2R R131, PR, RZ, 0x2 ;  /* 0x00000002ff837803 */ /* 0x000fe20000000000 */
[----:B------:R-:W-:Y:S01]  /*24b0*/  ULDC.64 UR12, c[0x0][0x270] ;  /* 0x00009c00000c7ab9 */ /* 0x000fe20000000a00 */
[----:B------:R-:W-:Y:S01]  /*24c0*/  P2R R130, PR, RZ, 0x8 ;  /* 0x00000008ff827803 */ /* 0x000fe20000000000 */
[----:B------:R-:W-:Y:S01]  /*24d0*/  ULDC.64 UR14, c[0x0][0x248] ;  /* 0x00009200000e7ab9 */ /* 0x000fe20000000a00 */
[----:B------:R-:W-:Y:S01]  /*24e0*/  P2R R129, PR, RZ, 0x4 ;  /* 0x00000004ff817803 */ /* 0x000fe20000000000 */
[----:B------:R-:W-:Y:S01]  /*24f0*/  ULDC.64 UR16, c[0x0][0x250] ;  /* 0x0000940000107ab9 */ /* 0x000fe20000000a00 */
[-C--:B------:R-:W-:Y:S01]  /*2500*/  ISETP.GE.AND P1, PT, R47, R0.reuse, PT ;  /* 0x000000002f00720c */ /* 0x080fe20003f26270 */
[----:B------:R-:W-:Y:S01]  /*2510*/  ULDC.64 UR18, c[0x0][0x2d8] ;  /* 0x0000b60000127ab9 */ /* 0x000fe20000000a00 */
[----:B------:R-:W-:-:S02]  /*2520*/  ISETP.GE.AND P2, PT, R46, R0, PT ;  /* 0x000000002e00720c */ /* 0x000fc40003f46270 */
[-C--:B------:R-:W-:Y:S02]  /*2530*/  ISETP.GE.AND P3, PT, R45, R0.reuse, PT ;  /* 0x000000002d00720c */ /* 0x080fe40003f66270 */
[----:B------:R-:W-:Y:S02]  /*2540*/  P2R R128, PR, RZ, 0x2 ;  /* 0x00000002ff807803 */ /* 0x000fe40000000000 */
[----:B------:R-:W-:Y:S02]  /*2550*/  P2R R127, PR, RZ, 0x4 ;  /* 0x00000004ff7f7803 */ /* 0x000fe40000000000 */
[----:B------:R-:W-:Y:S02]  /*2560*/  P2R R126, PR, RZ, 0x8 ;  /* 0x00000008ff7e7803 */ /* 0x000fe40000000000 */
[-C--:B------:R-:W-:Y:S02]  /*2570*/  ISETP.GE.AND P1, PT, R44, R0.reuse, PT ;  /* 0x000000002c00720c */ /* 0x080fe40003f26270 */
[----:B------:R-:W-:-:S02]  /*2580*/  ISETP.GE.AND P2, PT, R43, R0, PT ;  /* 0x000000002b00720c */ /* 0x000fc40003f46270 */
[----:B------:R-:W-:Y:S02]  /*2590*/  ISETP.GE.AND P3, PT, R42, R0, PT ;  /* 0x000000002a00720c */ /* 0x000fe40003f66270 */
[----:B------:R-:W-:Y:S02]  /*25a0*/  P2R R125, PR, RZ, 0x2 ;  /* 0x00000002ff7d7803 */ /* 0x000fe40000000000 */
[----:B------:R-:W-:Y:S02]  /*25b0*/  P2R R124, PR, RZ, 0x4 ;  /* 0x00000004ff7c7803 */ /* 0x000fe40000000000 */
[----:B------:R-:W-:Y:S02]  /*25c0*/  P2R R123, PR, RZ, 0x8 ;  /* 0x00000008ff7b7803 */ /* 0x000fe40000000000 */
[----:B------:R-:W-:Y:S02]  /*25d0*/  ISETP.EQ.OR P0, PT, R52, RZ, P0 ;  /* 0x000000ff3400720c */ /* 0x000fe40000702670 */
[----:B------:R-:W-:-:S02]  /*25e0*/  IADD3 R85, R21, R5, RZ ;  /* 0x0000000515557210 */ /* 0x000fc40007ffe0ff */
[-C--:B------:R-:W-:Y:S02]  /*25f0*/  ISETP.GE.AND P1, PT, R41, R0.reuse, PT ;  /* 0x000000002900720c */ /* 0x080fe40003f26270 */
[-C--:B------:R-:W-:Y:S02]  /*2600*/  ISETP.GE.AND P2, PT, R40, R0.reuse, PT ;  /* 0x000000002800720c */ /* 0x080fe40003f46270 */
[-C--:B------:R-:W-:Y:S02]  /*2610*/  ISETP.GE.AND P3, PT, R39, R0.reuse, PT ;  /* 0x000000002700720c */ /* 0x080fe40003f66270 */
[-C--:B------:R-:W-:Y:S02]  /*2620*/  ISETP.GE.AND P4, PT, R38, R0.reuse, PT ;  /* 0x000000002600720c */ /* 0x080fe40003f86270 */
[----:B01----:R-:W-:-:S13]  /*2630*/  ISETP.GE.AND P5, PT, R37, R0, PT ;  /* 0x000000002500720c */ /* 0x003fda0003fa6270 */
.L_x_2077:
[----:B------:R-:W-:Y:S01]  /*2640*/  SHF.R.S32.HI R10, RZ, 0x1f, R89 ;  /* 0x0000001fff0a7819 */ /* 0x000fe20000011459 */
[----:B------:R-:W-:Y:S01]  /*2650*/  IMAD.WIDE.U32 R6, R89, UR12, R18 ;  /* 0x0000000c59067c25 */ /* 0x000fe2000f8e0012 */
[----:B------:R-:W-:Y:S02]  /*2660*/  P2R R24, PR, RZ, 0x2 ;  /* 0x00000002ff187803 */ /* 0x000fe40000000000 */
[----:B------:R-:W-:Y:S01]  /*2670*/  P2R R120, PR, RZ, 0x8 ;  /* 0x00000008ff787803 */ /* 0x000fe20000000000 */
[----:B------:R-:W-:Y:S01]  /*2680*/  IMAD R0, R10, UR12, RZ ;  /* 0x0000000c0a007c24 */ /* 0x000fe2000f8e02ff */
[----:B------:R-:W-:Y:S01]  /*2690*/  LEA R4, P6, R6, R36, 0x1 ;  /* 0x0000002406047211 */ /* 0x000fe200078c08ff */
[----:B------:R-:W-:Y:S01]  /*26a0*/  IMAD R11, R61, UR14, RZ ;  /* 0x0000000e3d0b7c24 */ /* 0x000fe2000f8e02ff */
[----:B------:R-:W0:Y:S01]  /*26b0*/  S2R R90, SR_TID.X ;  /* 0x00000000005a7919 */ /* 0x000e220000002100 */
[----:B------:R-:W-:Y:S02]  /*26c0*/  IMAD R5, R89, UR13, R0 ;  /* 0x0000000d59057c24 */ /* 0x000fe4000f8e0200 */
[----:B------:R-:W-:Y:S01]  /*26d0*/  FMUL.FTZ R113, R63, R78 ;  /* 0x0000004e3f717220 */ /* 0x000fe20000410000 */
[----:B------:R-:W-:-:S02]  /*26e0*/  IMAD R11, R62, UR15, R11 ;  /* 0x0000000f3e0b7c24 */ /* 0x000fc4000f8e020b */
[----:B------:R-:W-:Y:S01]  /*26f0*/  FMUL.FTZ R110, R65, R76 ;  /* 0x0000004c416e7220 */ /* 0x000fe20000410000 */
[----:B------:R-:W-:Y:S01]  /*2700*/  FMUL.FTZ R107, R67, R74 ;  /* 0x0000004a436b7220 */ /* 0x000fe20000410000 */
[----:B------:R-:W-:Y:S02]  /*2710*/  IADD3 R0, R7, R5, RZ ;  /* 0x0000000507007210 */ /* 0x000fe40007ffe0ff */
[----:B------:R-:W-:Y:S02]  /*2720*/  MOV R7, R85 ;  /* 0x0000005500077202 */ /* 0x000fe40000000f00 */
[----:B------:R-:W-:Y:S01]  /*2730*/  LEA.HI.X R5, R6, R35, R0, 0x1, P6 ;  /* 0x0000002306057211 */ /* 0x000fe200030f0c00 */
[----:B------:R-:W-:Y:S01]  /*2740*/  IMAD R0, R10, UR8, RZ ;  /* 0x000000080a007c24 */ /* 0x000fe2000f8e02ff */
[----:B------:R-:W-:Y:S01]  /*2750*/  MOV R6, R20 ;  /* 0x0000001400067202 */ /* 0x000fe20000000f00 */
[----:B------:R-:W-:Y:S01]  /*2760*/  FMUL.FTZ R101, R69, R72 ;  /* 0x0000004845657220 */ /* 0x000fe20000410000 */
[----:B------:R-:W-:Y:S01]  /*2770*/  FMUL.FTZ R103, R71, R70 ;  /* 0x0000004647677220 */ /* 0x000fe20000410000 */
[----:B------:R-:W-:Y:S01]  /*2780*/  FMUL.FTZ R96, R81, R68 ;  /* 0x0000004451607220 */ /* 0x000fe20000410000 */
[----:B------:R-:W-:Y:S01]  /*2790*/  FMUL.FTZ R94, R83, R66 ;  /* 0x00000042535e7220 */ /* 0x000fe20000410000 */
[----:B------:R-:W-:-:S04]  /*27a0*/  IMAD.WIDE.U32 R8, R89, UR8, R6 ;  /* 0x0000000859087c25 */ /* 0x000fc8000f8e0006 */
[----:B------:R-:W-:Y:S01]  /*27b0*/  FMUL.FTZ R100, R91, R64 ;  /* 0x000000405b647220 */ /* 0x000fe20000410000 */
[----:B------:R-:W-:Y:S01]  /*27c0*/  ISETP.NE.AND P1, PT, R129, RZ, PT ;  /* 0x000000ff8100720c */ /* 0x000fe20003f25270 */
[----:B------:R-:W-:Y:S01]  /*27d0*/  IMAD R7, R89, UR9, R0 ;  /* 0x0000000959077c24 */ /* 0x000fe2000f8e0200 */
[----:B------:R-:W-:Y:S01]  /*27e0*/  LEA R6, P6, R8, UR10, 0x3 ;  /* 0x0000000a08067c11 */ /* 0x000fe2000f8c18ff */
[----:B------:R-:W-:Y:S01]  /*27f0*/  IMAD R0, R10, UR16, RZ ;  /* 0x000000100a007c24 */ /* 0x000fe2000f8e02ff */
[----:B------:R-:W-:Y:S02]  /*2800*/  P2R R117, PR, RZ, 0x2 ;  /* 0x00000002ff757803 */ /* 0x000fe40000000000 */
[----:B------:R-:W-:Y:S02]  /*2810*/  IADD3 R7, R9, R7, RZ ;  /* 0x0000000709077210 */ /* 0x000fe40007ffe0ff */
[----:B------:R-:W-:Y:S02]  /*2820*/  ISETP.NE.AND P1, PT, R130, RZ, PT ;  /* 0x000000ff8200720c */ /* 0x000fe40003f25270 */
[----:B------:R-:W-:Y:S01]  /*2830*/  LEA.HI.X R7, R8, UR11, R7, 0x3, P6 ;  /* 0x0000000b08077c11 */ /* 0x000fe2000b0f1c07 */
[----:B------:R-:W-:Y:S01]  /*2840*/  IMAD.WIDE.U32 R8, R62, UR14, RZ ;  /* 0x0000000e3e087c25 */ /* 0x000fe2000f8e00ff */
[----:B------:R-:W-:-:S02]  /*2850*/  P2R R118, PR, RZ, 0x2 ;  /* 0x00000002ff767803 */ /* 0x000fc40000000000 */
[----:B------:R-:W-:Y:S01]  /*2860*/  ISETP.NE.AND P1, PT, R131, RZ, PT ;  /* 0x000000ff8300720c */ /* 0x000fe20003f25270 */
[----:B------:R-:W-:Y:S01]  /*2870*/  IMAD.IADD R9, R9, 0x1, R11 ;  /* 0x0000000109097824 */ /* 0x000fe200078e020b */
[----:B------:R-:W2:Y:S01]  /*2880*/  LDG.E.64 R6, desc[UR6][R6.64] ;  /* 0x0000000606067981 */ /* 0x000ea2000c1e1b00 */
[C---:B------:R-:W-:Y:S01]  /*2890*/  IMAD R11, R89.reuse, UR17, R0 ;  /* 0x00000011590b7c24 */ /* 0x040fe2000f8e0200 */
[----:B------:R-:W-:Y:S01]  /*28a0*/  P2R R14, PR, RZ, 0x2 ;  /* 0x00000002ff0e7803 */ /* 0x000fe20000000000 */
[----:B------:R-:W-:Y:S01]  /*28b0*/  IMAD.WIDE.U32 R8, R89, UR16, R8 ;  /* 0x0000001059087c25 */ /* 0x000fe2000f8e0008 */
[----:B------:R-:W-:Y:S02]  /*28c0*/  ISETP.NE.AND P1, PT, R132, RZ, PT ;  /* 0x000000ff8400720c */ /* 0x000fe40003f25270 */
[----:B------:R-:W-:Y:S02]  /*28d0*/  ISETP.NE.AND P3, PT, R133, RZ, PT ;  /* 0x000000ff8500720c */ /* 0x000fe40003f65270 */
[----:B------:R-:W-:-:S02]  /*28e0*/  IADD3 R9, R9, R11, RZ ;  /* 0x0000000b09097210 */ /* 0x000fc40007ffe0ff */
[C---:B------:R-:W-:Y:S02]  /*28f0*/  LEA R12, P6, R8.reuse, UR18, 0x3 ;  /* 0x00000012080c7c11 */ /* 0x040fe4000f8c18ff */
[----:B------:R-:W-:Y:S02]  /*2900*/  P2R R116, PR, RZ, 0x4 ;  /* 0x00000004ff747803 */ /* 0x000fe40000000000 */
[----:B------:R-:W-:Y:S02]  /*2910*/  LEA.HI.X R13, R8, UR19, R9, 0x3, P6 ;  /* 0x00000013080d7c11 */ /* 0x000fe4000b0f1c09 */
[----:B0-----:R-:W-:Y:S02]  /*2920*/  SHF.L.U32 R11, R90, 0x3, RZ ;  /* 0x000000035a0b7819 */ /* 0x001fe400000006ff */
[----:B------:R-:W-:Y:S02]  /*2930*/  ISETP.NE.AND P2, PT, R128, RZ, PT ;  /* 0x000000ff8000720c */ /* 0x000fe40003f45270 */
[----:B------:R-:W-:-:S02]  /*2940*/  ISETP.GE.U32.AND P6, PT, R11, R80, PT ;  /* 0x000000500b00720c */ /* 0x000fc40003fc6070 */
[----:B------:R-:W-:Y:S02]  /*2950*/  IADD3 R93, R11, 0x1, RZ ;  /* 0x000000010b5d7810 */ /* 0x000fe40007ffe0ff */
[----:B------:R-:W-:Y:S02]  /*2960*/  FSEL R113, R113, RZ, !P6 ;  /* 0x000000ff71717208 */ /* 0x000fe40007000000 */
[----:B------:R-:W-:Y:S02]  /*2970*/  P2R R135, PR, RZ, 0x10 ;  /* 0x00000010ff877803 */ /* 0x000fe40000000000 */
[----:B------:R-:W-:Y:S02]  /*2980*/  P2R R121, PR, RZ, 0x20 ;  /* 0x00000020ff797803 */ /* 0x000fe40000000000 */
[----:B------:R-:W-:Y:S01]  /*2990*/  P2R R134, PR, RZ, 0x1 ;  /* 0x00000001ff867803 */ /* 0x000fe20000000000 */
[----:B--2---:R-:W-:Y:S01]  /*29a0*/  FMUL.FTZ R9, R6, 1.4426950216293334961 ;  /* 0x3fb8aa3b06097820 */ /* 0x004fe20000410000 */
[----:B------:R-:W-:-:S03]  /*29b0*/  FMUL.FTZ R8, R7, R78 ;  /* 0x0000004e07087220 */ /* 0x000fc60000410000 */
[----:B------:R-:W-:Y:S01]  /*29c0*/  FMUL.FTZ R0, R9, R78 ;  /* 0x0000004e09007220 */ /* 0x000fe20000410000 */
[----:B------:R-:W-:-:S04]  /*29d0*/  FMUL.RZ R8, R8, 0.15915493667125701904 ;  /* 0x3e22f98308087820 */ /* 0x000fc8000040c000 */
[----:B------:R-:W-:Y:S08]  /*29e0*/  MUFU.COS R25, R8 ;  /* 0x0000000800197308 */ /* 0x000ff00000000000 */
[----:B------:R-:W0:Y:S08]  /*29f0*/  MUFU.EX2 R0, R0 ;  /* 0x0000000000007308 */ /* 0x000e300000000800 */
[----:B------:R1:W2:Y:S01]  /*2a00*/  MUFU.SIN R15, R8 ;  /* 0x00000008000f7308 */ /* 0x0002a20000000400 */
[----:B------:R-:W-:Y:S01]  /*2a10*/  FMUL.FTZ R6, R7, R76 ;  /* 0x0000004c07067220 */ /* 0x000fe20000410000 */
[----:B0-----:R-:W-:-:S03]  /*2a20*/  FMUL.FTZ R25, R0, R25 ;  /* 0x0000001900197220 */ /* 0x001fc60000410000 */
[----:B-1----:R-:W-:Y:S01]  /*2a30*/  FMUL.RZ R8, R6, 0.15915493667125701904 ;  /* 0x3e22f98306087820 */ /* 0x002fe2000040c000 */
[----:B--2---:R-:W-:Y:S01]  /*2a40*/  FMUL.FTZ R15, R0, R15 ;  /* 0x0000000f000f7220 */ /* 0x004fe20000410000 */
[----:B------:R-:W-:Y:S01]  /*2a50*/  FMUL.FTZ R0, R9, R76 ;  /* 0x0000004c09007220 */ /* 0x000fe20000410000 */
[----:B------:R-:W-:Y:S02]  /*2a60*/  FSEL R114, R25, 1, !P6 ;  /* 0x3f80000019727808 */ /* 0x000fe40007000000 */
[----:B------:R-:W-:Y:S01]  /*2a70*/  MUFU.COS R25, R8 ;  /* 0x0000000800197308 */ /* 0x000fe20000000000 */
[----:B------:R-:W-:-:S07]  /*2a80*/  FSEL R115, R15, RZ, !P6 ;  /* 0x000000ff0f737208 */ /* 0x000fce0007000000 */
[----:B------:R-:W0:Y:S08]  /*2a90*/  MUFU.EX2 R0, R0 ;  /* 0x0000000000007308 */ /* 0x000e300000000800 */
[----:B------:R1:W2:Y:S01]  /*2aa0*/  MUFU.SIN R15, R8 ;  /* 0x00000008000f7308 */ /* 0x0002a20000000400 */
[----:B------:R-:W-:Y:S01]  /*2ab0*/  FMUL.FTZ R6, R7, R74 ;  /* 0x0000004a07067220 */ /* 0x000fe20000410000 */
[----:B------:R-:W-:Y:S01]  /*2ac0*/  ISETP.GE.U32.AND P6, PT, R93, R80, PT ;  /* 0x000000505d00720c */ /* 0x000fe20003fc6070 */
[----:B0-----:R-:W-:-:S02]  /*2ad0*/  FMUL.FTZ R25, R0, R25 ;  /* 0x0000001900197220 */ /* 0x001fc40000410000 */
        /* <DEDUP_REMOVED lines=8> */
[----:B------:R-:W-:Y:S01]  /*2b60*/  IADD3 R93, R11, 0x2, RZ ;  /* 0x000000020b5d7810 */ /* 0x000fe20007ffe0ff */
[----:B------:R-:W-:Y:S01]  /*2b70*/  FMUL.FTZ R6, R7, R72 ;  /* 0x0000004807067220 */ /* 0x000fe20000410000 */
[----:B------:R-:W-:-:S02]  /*2b80*/  FSEL R110, R110, RZ, !P6 ;  /* 0x000000ff6e6e7208 */ /* 0x000fc40007000000 */
[----:B------:R-:W-:Y:S01]  /*2b90*/  ISETP.GE.U32.AND P6, PT, R93, R80, PT ;  /* 0x000000505d00720c */ /* 0x000fe20003fc6070 */
[----:B0-----:R-:W-:Y:S01]  /*2ba0*/  FMUL.FTZ R25, R0, R25 ;  /* 0x0000001900197220 */ /* 0x001fe20000410000 */
[----:B-1----:R-:W-:Y:S01]  /*2bb0*/  FMUL.RZ R8, R6, 0.15915493667125701904 ;  /* 0x3e22f98306087820 */ /* 0x002fe2000040c000 */
[----:B--2---:R-:W-:Y:S01]  /*2bc0*/  FMUL.FTZ R15, R0, R15 ;  /* 0x0000000f000f7220 */ /* 0x004fe20000410000 */
[----:B------:R-:W-:Y:S02]  /*2bd0*/  FMUL.FTZ R0, R9, R72 ;  /* 0x0000004809007220 */ /* 0x000fe40000410000 */
        /* <DEDUP_REMOVED lines=30> */
[----:B------:R-:W1:Y:S01]  /*2dc0*/  MUFU.SIN R15, R8 ;  /* 0x00000008000f7308 */ /* 0x000e620000000400 */
[----:B------:R-:W-:Y:S01]  /*2dd0*/  IADD3 R93, R11, 0x5, RZ ;  /* 0x000000050b5d7810 */ /* 0x000fe20007ffe0ff */
[----:B------:R-:W-:Y:S01]  /*2de0*/  FMUL.FTZ R6, R7, R66 ;  /* 0x0000004207067220 */ /* 0x000fe20000410000 */
[----:B------:R-:W-:-:S02]  /*2df0*/  FSEL R103, R103, RZ, !P6 ;  /* 0x000000ff67677208 */ /* 0x000fc40007000000 */
[----:B------:R-:W-:Y:S01]  /*2e00*/  ISETP.GE.U32.AND P6, PT, R93, R80, PT ;  /* 0x000000505d00720c */ /* 0x000fe20003fc6070 */
[----:B------:R-:W-:Y:S01]  /*2e10*/  FMUL.RZ R6, R6, 0.15915493667125701904 ;  /* 0x3e22f98306067820 */ /* 0x000fe2000040c000 */
[C---:B0-----:R-:W-:Y:S01]  /*2e20*/  FMUL.FTZ R25, R0.reuse, R25 ;  /* 0x0000001900197220 */ /* 0x041fe20000410000 */
[----:B-1----:R-:W-:Y:S01]  /*2e30*/  FMUL.FTZ R15, R0, R15 ;  /* 0x0000000f000f7220 */ /* 0x002fe20000410000 */
[----:B------:R-:W-:-:S03]  /*2e40*/  FMUL.FTZ R0, R9, R66 ;  /* 0x0000004209007220 */ /* 0x000fc60000410000 */
[----:B------:R-:W-:Y:S02]  /*2e50*/  FSEL R95, R25, 1, !P6 ;  /* 0x3f800000195f7808 */ /* 0x000fe40007000000 */
[----:B------:R-:W-:Y:S01]  /*2e60*/  MUFU.COS R25, R6 ;  /* 0x0000000600197308 */ /* 0x000fe20000000000 */
[----:B------:R-:W-:-:S07]  /*2e70*/  FSEL R97, R15, RZ, !P6 ;  /* 0x000000ff0f617208 */ /* 0x000fce0007000000 */
[----:B------:R-:W0:Y:S08]  /*2e80*/  MUFU.EX2 R0, R0 ;  /* 0x0000000000007308 */ /* 0x000e300000000800 */
[----:B------:R-:W1:Y:S01]  /*2e90*/  MUFU.SIN R15, R6 ;  /* 0x00000006000f7308 */ /* 0x000e620000000400 */
[-C--:B------:R-:W-:Y:S01]  /*2ea0*/  FMUL.FTZ R7, R7, R64.reuse ;  /* 0x0000004007077220 */ /* 0x080fe20000410000 */
[----:B------:R-:W-:-:S03]  /*2eb0*/  FMUL.FTZ R9, R9, R64 ;  /* 0x0000004009097220 */ /* 0x000fc60000410000 */
[----:B------:R-:W-:-:S03]  /*2ec0*/  FMUL.RZ R7, R7, 0.15915493667125701904 ;  /* 0x3e22f98307077820 */ /* 0x000fc6000040c000 */
[----:B------:R-:W-:Y:S01]  /*2ed0*/  MUFU.EX2 R9, R9 ;  /* 0x0000000900097308 */ /* 0x000fe20000000800 */
[C---:B0-----:R-:W-:Y:S01]  /*2ee0*/  FMUL.FTZ R25, R0.reuse, R25 ;  /* 0x0000001900197220 */ /* 0x041fe20000410000 */
[----:B-1----:R-:W-:-:S06]  /*2ef0*/  FMUL.FTZ R15, R0, R15 ;  /* 0x0000000f000f7220 */ /* 0x002fcc0000410000 */
[----:B------:R-:W0:Y:S08]  /*2f00*/  MUFU.COS R6, R7 ;  /* 0x0000000700067308 */ /* 0x000e300000000000 */
[----:B------:R-:W1:Y:S01]  /*2f10*/  MUFU.SIN R0, R7 ;  /* 0x0000000700007308 */ /* 0x000e620000000400 */
[----:B------:R-:W-:Y:S01]  /*2f20*/  VIADD R93, R11, 0x6 ;  /* 0x000000060b5d7836 */ /* 0x000fe20000000000 */
[----:B------:R-:W-:-:S02]  /*2f30*/  FSEL R96, R96, RZ, !P6 ;  /* 0x000000ff60607208 */ /* 0x000fc40007000000 */
[----:B------:R-:W-:Y:S02]  /*2f40*/  IADD3 R11, R11, 0x7, RZ ;  /* 0x000000070b0b7810 */ /* 0x000fe40007ffe0ff */
[----:B------:R-:W-:Y:S01]  /*2f50*/  ISETP.GE.U32.AND P6, PT, R93, R80, PT ;  /* 0x000000505d00720c */ /* 0x000fe20003fc6070 */
[----:B0-----:R-:W-:-:S03]  /*2f60*/  FMUL.FTZ R6, R9, R6 ;  /* 0x0000000609067220 */ /* 0x001fc60000410000 */
[----:B------:R-:W-:Y:S02]  /*2f70*/  FSEL R94, R94, RZ, !P6 ;  /* 0x000000ff5e5e7208 */ /* 0x000fe40007000000 */
[----:B------:R-:W-:Y:S02]  /*2f80*/  FSEL R93, R15, RZ, !P6 ;  /* 0x000000ff0f5d7208 */ /* 0x000fe40007000000 */
[----:B------:R-:W-:Y:S02]  /*2f90*/  FSEL R92, R25, 1, !P6 ;  /* 0x3f800000195c7808 */ /* 0x000fe40007000000 */
[----:B------:R-:W-:Y:S01]  /*2fa0*/  ISETP.GE.U32.AND P6, PT, R11, R80, PT ;  /* 0x000000500b00720c */ /* 0x000fe20003fc6070 */
[----:B-1----:R-:W-:-:S03]  /*2fb0*/  FMUL.FTZ R0, R9, R0 ;  /* 0x0000000009007220 */ /* 0x002fc60000410000 */
[----:B------:R-:W-:Y:S02]  /*2fc0*/  FSEL R98, R6, 1, !P6 ;  /* 0x3f80000006627808 */ /* 0x000fe40007000000 */
[----:B------:R-:W-:Y:S01]  /*2fd0*/  FSEL R99, R0, RZ, !P6 ;  /* 0x000000ff00637208 */ /* 0x000fe20007000000 */
[-C--:B------:R-:W-:Y:S01]  /*2fe0*/  FMUL.FTZ R0, R113, R112.reuse ;  /* 0x0000007071007220 */ /* 0x080fe20000410000 */
[----:B------:R-:W-:-:S03]  /*2ff0*/  FMUL.FTZ R6, RZ, R112 ;  /* 0x00000070ff067220 */ /* 0x000fc60000410000 */
[-C--:B------:R-:W-:Y:S01]  /*3000*/  FFMA.FTZ R0, RZ, R111.reuse, R0 ;  /* 0x0000006fff007223 */ /* 0x080fe20000010000 */
        /* <DEDUP_REMOVED lines=13> */
[-C--:B------:R-:W-:Y:S01]  /*30e0*/  FMUL.FTZ R7, R115, R112.reuse ;  /* 0x0000007073077220 */ /* 0x080fe20000410000 */
[C---:B------:R-:W-:Y:S01]  /*30f0*/  FMUL.FTZ R0, R114.reuse, R112 ;  /* 0x0000007072007220 */ /* 0x040fe20000410000 */
[----:B------:R-:W-:Y:S01]  /*3100*/  FADD.FTZ R10, RZ, R9 ;  /* 0x00000009ff0a7221 */ /* 0x000fe20000010000 */
[----:B------:R-:W-:Y:S01]  /*3110*/  FADD.FTZ R8, R101, R6 ;  /* 0x0000000665087221 */ /* 0x000fe20000010000 */
[-C--:B------:R-:W-:Y:S01]  /*3120*/  FFMA.FTZ R7, R114, R111.reuse, -R7 ;  /* 0x0000006f72077223 */ /* 0x080fe20000010807 */
[----:B------:R-:W-:Y:S01]  /*3130*/  FFMA.FTZ R0, R115, R111, R0 ;  /* 0x0000006f73007223 */ /* 0x000fe20000010000 */
[C---:B------:R-:W-:Y:S01]  /*3140*/  FMUL.FTZ R136, R104.reuse, R10 ;  /* 0x0000000a68887220 */ /* 0x040fe20000410000 */
[----:B------:R-:W-:Y:S01]  /*3150*/  FMUL.FTZ R11, R104, R8 ;  /* 0x00000008680b7220 */ /* 0x000fe20000410000 */
[CC--:B------:R-:W-:Y:S01]  /*3160*/  FMUL.FTZ R9, R109.reuse, R7.reuse ;  /* 0x000000076d097220 */ /* 0x0c0fe20000410000 */
[----:B------:R-:W-:Y:S01]  /*3170*/  FMUL.FTZ R6, R109, R0 ;  /* 0x000000006d067220 */ /* 0x000fe20000410000 */
[C---:B------:R-:W-:Y:S01]  /*3180*/  FFMA.FTZ R136, R105.reuse, R8, -R136 ;  /* 0x0000000869887223 */ /* 0x040fe20000010888 */
[----:B------:R-:W-:Y:S01]  /*3190*/  FFMA.FTZ R11, R105, R10, R11 ;  /* 0x0000000a690b7223 */ /* 0x000fe2000001000b */
[C---:B------:R-:W-:Y:S01]  /*31a0*/  FFMA.FTZ R9, R108.reuse, R0, R9 ;  /* 0x000000006c097223 */ /* 0x040fe20000010009 */
[----:B------:R-:W-:Y:S01]  /*31b0*/  FFMA.FTZ R7, R108, R7, -R6 ;  /* 0x000000076c077223 */ /* 0x000fe20000010806 */
[----:B------:R-:W-:Y:S01]  /*31c0*/  FADD.FTZ R136, R103, R136 ;  /* 0x0000008867887221 */ /* 0x000fe20000010000 */
[----:B------:R-:W-:Y:S01]  /*31d0*/  FADD.FTZ R6, RZ, R11 ;  /* 0x0000000bff067221 */ /* 0x000fe20000010000 */
[C---:B------:R-:W-:Y:S01]  /*31e0*/  FMUL.FTZ R11, R106.reuse, R9 ;  /* 0x000000096a0b7220 */ /* 0x040fe20000410000 */
[-C--:B------:R-:W-:Y:S01]  /*31f0*/  FMUL.FTZ R0, R106, R7.reuse ;  /* 0x000000076a007220 */ /* 0x080fe20000410000 */
[C---:B------:R-:W-:Y:S01]  /*3200*/  FMUL.FTZ R8, R97.reuse, R136 ;  /* 0x0000008861087220 */ /* 0x040fe20000410000 */
[-C--:B------:R-:W-:Y:S01]  /*3210*/  FMUL.FTZ R15, R97, R6.reuse ;  /* 0x00000006610f7220 */ /* 0x080fe20000410000 */
[C---:B------:R-:W-:Y:S01]  /*3220*/  FFMA.FTZ R11, R102.reuse, R7, -R11 ;  /* 0x00000007660b7223 */ /* 0x040fe2000001080b */
[----:B------:R-:W-:Y:S01]  /*3230*/  FFMA.FTZ R0, R102, R9, R0 ;  /* 0x0000000966007223 */ /* 0x000fe20000010000 */
[C---:B------:R-:W-:Y:S01]  /*3240*/  FFMA.FTZ R7, R95.reuse, R6, R8 ;  /* 0x000000065f077223 */ /* 0x040fe20000010008 */
[----:B------:R-:W-:Y:S01]  /*3250*/  FFMA.FTZ R15, R95, R136, -R15 ;  /* 0x000000885f0f7223 */ /* 0x000fe2000001080f */
[CC--:B------:R-:W-:Y:S01]  /*3260*/  FMUL.FTZ R8, R104.reuse, R11.reuse ;  /* 0x0000000b68087220 */ /* 0x0c0fe20000410000 */
[-C--:B------:R-:W-:Y:S01]  /*3270*/  FMUL.FTZ R6, R104, R0.reuse ;  /* 0x0000000068067220 */ /* 0x080fe20000410000 */
[----:B------:R-:W-:Y:S01]  /*3280*/  FADD.FTZ R9, RZ, R7 ;  /* 0x00000007ff097221 */ /* 0x000fe20000010000 */
[----:B------:R-:W-:Y:S01]  /*3290*/  FADD.FTZ R15, R96, R15 ;  /* 0x0000000f600f7221 */ /* 0x000fe20000010000 */
[C---:B------:R-:W-:Y:S01]  /*32a0*/  FFMA.FTZ R8, R105.reuse, R0, R8 ;  /* 0x0000000069087223 */ /* 0x040fe20000010008 */
[----:B------:R-:W-:Y:S01]  /*32b0*/  FFMA.FTZ R6, R105, R11, -R6 ;  /* 0x0000000b69067223 */ /* 0x000fe20000010806 */
[C---:B------:R-:W-:Y:S01]  /*32c0*/  FMUL.FTZ R11, R93.reuse, R9 ;  /* 0x000000095d0b7220 */ /* 0x040fe20000410000 */
[----:B------:R-:W-:Y:S01]  /*32d0*/  FMUL.FTZ R10, R93, R15 ;  /* 0x0000000f5d0a7220 */ /* 0x000fe20000410000 */
[----:B------:R-:W-:-:S02]  /*32e0*/  FMUL.FTZ R0, R97, R8 ;  /* 0x0000000861007220 */ /* 0x000fc40000410000 */
[C---:B------:R-:W-:Y:S01]  /*32f0*/  FFMA.FTZ R11, R92.reuse, R15, -R11 ;  /* 0x0000000f5c0b7223 */ /* 0x040fe2000001080b */
[----:B------:R-:W-:Y:S01]  /*3300*/  FFMA.FTZ R10, R92, R9, R10 ;  /* 0x000000095c0a7223 */ /* 0x000fe2000001000a */
[-C--:B------:R-:W-:Y:S01]  /*3310*/  FMUL.FTZ R7, R97, R6.reuse ;  /* 0x0000000661077220 */ /* 0x080fe20000410000 */
[C---:B------:R-:W-:Y:S01]  /*3320*/  FFMA.FTZ R0, R95.reuse, R6, -R0 ;  /* 0x000000065f007223 */ /* 0x040fe20000010800 */
        /* <DEDUP_REMOVED lines=8> */
[----:B------:R-:W-:Y:S01]  /*33b0*/  FSEL R100, R100, RZ, !P6 ;  /* 0x000000ff64647208 */ /* 0x000fe20007000000 */
[C---:B------:R-:W-:Y:S01]  /*33c0*/  FFMA.FTZ R10, R98.reuse, R10, R25 ;  /* 0x0000000a620a7223 */ /* 0x040fe20000010019 */
[----:B------:R-:W-:Y:S01]  /*33d0*/  FFMA.FTZ R25, R98, R6, -R15 ;  /* 0x0000000662197223 */ /* 0x000fe2000001080f */
[----:B------:R-:W-:Y:S01]  /*33e0*/  FFMA.FTZ R9, R92, R0, -R9 ;  /* 0x000000005c097223 */ /* 0x000fe20000010809 */
[C---:B------:R-:W-:Y:S01]  /*33f0*/  FMUL.FTZ R15, R99.reuse, R7 ;  /* 0x00000007630f7220 */ /* 0x040fe20000410000 */
[----:B------:R-:W-:Y:S01]  /*3400*/  FADD.FTZ R11, RZ, R10 ;  /* 0x0000000aff0b7221 */ /* 0x000fe20000010000 */
[----:B------:R-:W-:Y:S01]  /*3410*/  FADD.FTZ R10, R100, R25 ;  /* 0x00000019640a7221 */ /* 0x000fe20000010000 */
[-C--:B------:R-:W-:Y:S01]  /*3420*/  FMUL.FTZ R0, R99, R9.reuse ;  /* 0x0000000963007220 */ /* 0x080fe20000410000 */
[----:B------:R-:W-:-:S02]  /*3430*/  FFMA.FTZ R8, R98, R9, -R15 ;  /* 0x0000000962087223 */ /* 0x000fc4000001080f */
[----:B------:R-:W0:Y:S01]  /*3440*/  SHFL.UP PT, R25, R11, 0x1, RZ ;  /* 0x042000000b197989 */ /* 0x000e2200000e00ff */
[----:B------:R-:W-:-:S03]  /*3450*/  FFMA.FTZ R0, R98, R7, R0 ;  /* 0x0000000762007223 */ /* 0x000fc60000010000 */
        /* <DEDUP_REMOVED lines=8> */
[----:B------:R-:W-:-:S06]  /*34e0*/  FFMA.FTZ R136, R8, R25, R136 ;  /* 0x0000001908887223 */ /* 0x000fcc0000010088 */
        /* <DEDUP_REMOVED lines=13> */
[C---:B------:R-:W-:Y:S01]  /*35c0*/  FFMA.FTZ R119, R8.reuse, R7, -R119 ;  /* 0x0000000708777223 */ /* 0x040fe20000010877 */
[----:B--2---:R-:W-:Y:S01]  /*35d0*/  FMUL.FTZ R25, R15, R0 ;  /* 0x000000000f197220 */ /* 0x004fe20000410000 */
[----:B------:R-:W-:-:S06]  /*35e0*/  FFMA.FTZ R136, R8, R9, R136 ;  /* 0x0000000908887223 */ /* 0x000fcc0000010088 */
[----:B------:R-:W-:Y:S01]  /*35f0*/  @P6 FADD.FTZ R10, R10, R119 ;  /* 0x000000770a0a6221 */ /* 0x000fe20000010000 */
[-C--:B---3--:R-:W-:Y:S01]  /*3600*/  FMUL.FTZ R7, R15, R6.reuse ;  /* 0x000000060f077220 */ /* 0x088fe20000410000 */
[C---:B------:R-:W-:Y:S01]  /*3610*/  FFMA.FTZ R138, R8.reuse, R6, R25 ;  /* 0x00000006088a7223 */ /* 0x040fe20000010019 */
[----:B------:R-:W-:Y:S02]  /*3620*/  @P6 FADD.FTZ R11, R11, R136 ;  /* 0x000000880b0b6221 */ /* 0x000fe40000010000 */
[----:B------:R-:W-:Y:S02]  /*3630*/  @P6 FFMA.FTZ R8, R8, R0, -R7 ;  /* 0x0000000008086223 */ /* 0x000fe40000010807 */
        /* <DEDUP_REMOVED lines=25> */
[C---:B--2---:R-:W-:Y:S01]  /*37d0*/  FMUL.FTZ R25, R15.reuse, R0 ;  /* 0x000000000f197220 */ /* 0x044fe20000410000 */
[C---:B------:R-:W-:Y:S01]  /*37e0*/  FFMA.FTZ R136, R8.reuse, R9, R136 ;  /* 0x0000000908887223 */ /* 0x040fe20000010088 */
[-C--:B---3--:R-:W-:Y:S02]  /*37f0*/  FMUL.FTZ R7, R15, R6.reuse ;  /* 0x000000060f077220 */ /* 0x088fe40000410000 */
[----:B------:R-:W-:-:S03]  /*3800*/  FFMA.FTZ R138, R8, R6, R25 ;  /* 0x00000006088a7223 */ /* 0x000fc60000010019 */
[----:B------:R-:W-:Y:S01]  /*3810*/  @P6 FADD.FTZ R11, R11, R136 ;  /* 0x000000880b0b6221 */ /* 0x000fe20000010000 */
[----:B------:R-:W-:Y:S01]  /*3820*/  @P6 FFMA.FTZ R8, R8, R0, -R7 ;  /* 0x0000000008086223 */ /* 0x000fe20000010807 */
[----:B------:R-:W-:Y:S01]  /*3830*/  @P6 FADD.FTZ R10, R10, R119 ;  /* 0x000000770a0a6221 */ /* 0x000fe20000010000 */
        /* <DEDUP_REMOVED lines=10> */
[-C--:B---3--:R-:W-:Y:S01]  /*38e0*/  FFMA.FTZ R15, R8, R9.reuse, R0 ;  /* 0x00000009080f7223 */ /* 0x088fe20000010000 */
[----:B------:R-:W-:Y:S01]  /*38f0*/  FMUL.FTZ R0, R138, R9 ;  /* 0x000000098a007220 */ /* 0x000fe20000410000 */
[----:B------:R-:W-:-:S05]  /*3900*/  FFMA.FTZ R6, R8, R25, R6 ;  /* 0x0000001908067223 */ /* 0x000fca0000010006 */
[--C-:B------:R-:W-:Y:S01]  /*3910*/  @P6 FFMA.FTZ R8, R8, R7, -R0.reuse ;  /* 0x0000000708086223 */ /* 0x100fe20000010800 */
[----:B------:R-:W-:-:S06]  /*3920*/  PRMT R0, RZ, 0x7610, R0 ;  /* 0x00007610ff007816 */ /* 0x000fcc0000000000 */
[----:B------:R-:W2:Y:S01]  /*3930*/  @!P1 LDG.E.U16 R0, desc[UR6][R4.64+0x40] ;  /* 0x0000400604009981 */ /* 0x000ea2000c1e1500 */
[----:B------:R-:W-:Y:S02]  /*3940*/  ISETP.NE.AND P1, PT, R14, RZ, PT ;  /* 0x000000ff0e00720c */ /* 0x000fe40003f25270 */
[----:B------:R-:W-:Y:S02]  /*3950*/  FSEL R9, R138, R15, !P6 ;  /* 0x0000000f8a097208 */ /* 0x000fe40007000000 */
[----:B------:R-:W-:Y:S01]  /*3960*/  PRMT R15, RZ, 0x7610, R15 ;  /* 0x00007610ff0f7816 */ /* 0x000fe2000000000f */
[----:B------:R-:W-:-:S08]  /*3970*/  @P6 FADD.FTZ R11, R11, R6 ;  /* 0x000000060b0b6221 */ /* 0x000fd00000010000 */
[----:B------:R-:W3:Y:S01]  /*3980*/  @!P1 LDG.E.U16 R15, desc[UR6][R4.64+0x80] ;  /* 0x00008006040f9981 */ /* 0x000ee2000c1e1500 */
[----:B------:R-:W-:Y:S02]  /*3990*/  ISETP.NE.AND P1, PT, R118, RZ, PT ;  /* 0x000000ff7600720c */ /* 0x000fe40003f25270 */
[----:B------:R-:W-:Y:S02]  /*39a0*/  PRMT R6, RZ, 0x7610, R6 ;  /* 0x00007610ff067816 */ /* 0x000fe40000000006 */
[----:B------:R-:W-:Y:S02]  /*39b0*/  PRMT R7, RZ, 0x7610, R7 ;  /* 0x00007610ff077816 */ /* 0x000fe40000000007 */
[----:B------:R-:W-:Y:S02]  /*39c0*/  PRMT R25, RZ, 0x7610, R25 ;  /* 0x00007610ff197816 */ /* 0x000fe40000000019 */
[----:B------:R-:W-:Y:S02]  /*39d0*/  ISETP.NE.AND P4, PT, R126, RZ, PT ;  /* 0x000000ff7e00720c */ /* 0x000fe40003f85270 */
[----:B------:R-:W4:Y:S04]  /*39e0*/  @!P3 LDG.E.U16 R7, desc[UR6][R4.64] ;  /* 0x000000060407b981 */ /* 0x000f28000c1e1500 */
[----:B------:R-:W5:Y:S01]  /*39f0*/  @!P1 LDG.E.U16 R6, desc[UR6][R4.64+0xc0] ;  /* 0x0000c00604069981 */ /* 0x000f62000c1e1500 */
[----:B------:R-:W-:-:S02]  /*3a00*/  ISETP.NE.AND P1, PT, R117, RZ, PT ;  /* 0x000000ff7500720c */ /* 0x000fc40003f25270 */
[----:B------:R-:W-:Y:S02]  /*3a10*/  ISETP.NE.AND P3, PT, R127, RZ, PT ;  /* 0x000000ff7f00720c */ /* 0x000fe40003f65270 */
[----:B------:R-:W-:Y:S02]  /*3a20*/  PRMT R14, RZ, 0x7610, R14 ;  /* 0x00007610ff0e7816 */ /* 0x000fe4000000000e */
[----:B------:R-:W-:Y:S02]  /*3a30*/  ISETP.NE.AND P5, PT, R125, RZ, PT ;  /* 0x000000ff7d00720c */ /* 0x000fe40003fa5270 */
[----:B------:R-:W-:Y:S02]  /*3a40*/  ISETP.NE.AND P0, PT, R124, RZ, PT ;  /* 0x000000ff7c00720c */ /* 0x000fe40003f05270 */
[----:B------:R-:W-:Y:S01]  /*3a50*/  PRMT R117, RZ, 0x7610, R117 ;  /* 0x00007610ff757816 */ /* 0x000fe20000000075 */
[----:B------:R-:W5:Y:S01]  /*3a60*/  @!P2 LDG.E.U16 R14, desc[UR6][R4.64+0x140] ;  /* 0x00014006040ea981 */ /* 0x000f62000c1e1500 */
[----:B------:R-:W-:-:S03]  /*3a70*/  ISETP.NE.AND P2, PT, R116, RZ, PT ;  /* 0x000000ff7400720c */ /* 0x000fc60003f45270 */
[----:B------:R-:W5:Y:S01]  /*3a80*/  @!P1 LDG.E.U16 R25, desc[UR6][R4.64+0x100] ;  /* 0x0001000604199981 */ /* 0x000f62000c1e1500 */
[----:B------:R-:W-:Y:S01]  /*3a90*/  ISETP.NE.AND P1, PT, R24, RZ, PT ;  /* 0x000000ff1800720c */ /* 0x000fe20003f25270 */
[----:B------:R-:W-:Y:S01]  /*3aa0*/  @P6 FADD.FTZ R10, R10, R119 ;  /* 0x000000770a0a6221 */ /* 0x000fe20000010000 */
[----:B------:R-:W-:Y:S01]  /*3ab0*/  PRMT R24, RZ, 0x7610, R24 ;  /* 0x00007610ff187816 */ /* 0x000fe20000000018 */
[----:B------:R-:W5:Y:S01]  /*3ac0*/  @!P3 LDG.E.U16 R117, desc[UR6][R4.64+0x180] ;  /* 0x000180060475b981 */ /* 0x000f62000c1e1500 */
[----:B------:R-:W-:Y:S02]  /*3ad0*/  PRMT R116, RZ, 0x7610, R116 ;  /* 0x00007610ff747816 */ /* 0x000fe40000000074 */
[----:B------:R-:W-:Y:S02]  /*3ae0*/  ISETP.NE.AND P6, PT, R123, RZ, PT ;  /* 0x000000ff7b00720c */ /* 0x000fe40003fc5270 */
[----:B------:R-:W-:Y:S01]  /*3af0*/  PRMT R118, RZ, 0x7610, R118 ;  /* 0x00007610ff767816 */ /* 0x000fe20000000076 */
[----:B------:R-:W5:Y:S01]  /*3b00*/  @!P4 LDG.E.U16 R24, desc[UR6][R4.64+0x1c0] ;  /* 0x0001c0060418c981 */ /* 0x000f62000c1e1500 */
[----:B------:R-:W-:-:S02]  /*3b10*/  ISETP.NE.AND P3, PT, R120, RZ, PT ;  /* 0x000000ff7800720c */ /* 0x000fc40003f65270 */
[----:B------:R-:W-:Y:S01]  /*3b20*/  ISETP.NE.AND P4, PT, R135, RZ, PT ;  /* 0x000000ff8700720c */ /* 0x000fe20003f85270 */
[----:B------:R-:W5:Y:S01]  /*3b30*/  @!P5 LDG.E.U16 R116, desc[UR6][R4.64+0x200] ;  /* 0x000200060474d981 */ /* 0x000f62000c1e1500 */
[----:B------:R-:W-:Y:S02]  /*3b40*/  ISETP.NE.AND P5, PT, R121, RZ, PT ;  /* 0x000000ff7900720c */ /* 0x000fe40003fa5270 */
[----:B------:R-:W-:Y:S01]  /*3b50*/  PRMT R119, RZ, 0x7610, R119 ;  /* 0x00007610ff777816 */ /* 0x000fe20000000077 */
[----:B------:R-:W5:Y:S01]  /*3b60*/  @!P0 LDG.E.U16 R118, desc[UR6][R4.64+0x240] ;  /* 0x0002400604768981 */ /* 0x000f62000c1e1500 */
[----:B------:R-:W-:Y:S02]  /*3b70*/  PRMT R120, RZ, 0x7610, R120 ;  /* 0x00007610ff787816 */ /* 0x000fe40000000078 */
[----:B------:R-:W-:Y:S02]  /*3b80*/  ISETP.NE.AND P0, PT, R134, RZ, PT ;  /* 0x000000ff8600720c */ /* 0x000fe40003f05270 */
        /* <DEDUP_REMOVED lines=9> */
[----:B------:R0:W5:Y:S01]  /*3c20*/  @!P5 LDG.E.U16 R136, desc[UR6][R4.64+0x3c0] ;  /* 0x0003c0060488d981 */ /* 0x000162000c1e1500 */
[----:B------:R-:W1:Y:S01]  /*3c30*/  S2UR UR5, SR_CgaCtaId ;  /* 0x00000000000579c3 */ /* 0x000e620000008800 */
[----:B------:R-:W-:Y:S01]  /*3c40*/  UMOV UR4, 0x400 ;  /* 0x0000040000047882 */ /* 0x000fe20000000000 */
[----:B------:R-:W-:-:S02]  /*3c50*/  IADD3 R138, R53, 0x100, RZ ;  /* 0x00000100358a7810 */ /* 0x000fc40007ffe0ff */
[C---:B------:R-:W-:Y:S02]  /*3c60*/  IADD3 R140, R53.reuse, 0x120, RZ ;  /* 0x00000120358c7810 */ /* 0x040fe40007ffe0ff */
[C---:B------:R-:W-:Y:S02]  /*3c70*/  IADD3 R142, R53.reuse, 0x140, RZ ;  /* 0x00000140358e7810 */ /* 0x040fe40007ffe0ff */
[----:B0-----:R-:W-:Y:S02]  /*3c80*/  IADD3 R4, R53, 0x180, RZ ;  /* 0x0000018035047810 */ /* 0x001fe40007ffe0ff */
[-C--:B------:R-:W-:Y:S02]  /*3c90*/  LEA.HI.SX32 R138, R138, R53.reuse, 0x1b ;  /* 0x000000358a8a7211 */ /* 0x080fe400078fdaff */
[-C--:B------:R-:W-:Y:S02]  /*3ca0*/  LEA.HI.SX32 R4, R4, R53.reuse, 0x1b ;  /* 0x0000003504047211 */ /* 0x080fe400078fdaff */
[----:B------:R-:W-:-:S02]  /*3cb0*/  LEA.HI.SX32 R140, R140, R53, 0x1b ;  /* 0x000000358c8c7211 */ /* 0x000fc400078fdaff */
[----:B------:R-:W-:Y:S01]  /*3cc0*/  LEA.HI.SX32 R142, R142, R53, 0x1b ;  /* 0x000000358e8e7211 */ /* 0x000fe200078fdaff */
[----:B-1----:R-:W-:-:S06]  /*3cd0*/  ULEA UR4, UR5, UR4, 0x18 ;  /* 0x0000000405047291 */ /* 0x002fcc000f8ec03f */
[----:B------:R-:W-:Y:S02]  /*3ce0*/  LEA R5, R138, UR4, 0x1 ;  /* 0x000000048a057c11 */ /* 0x000fe4000f8e08ff */
[C---:B------:R-:W-:Y:S02]  /*3cf0*/  IADD3 R138, R53.reuse, 0x1e0, RZ ;  /* 0x000001e0358a7810 */ /* 0x040fe40007ffe0ff */
[----:B------:R-:W-:Y:S02]  /*3d00*/  LEA R142, R142, UR4, 0x1 ;  /* 0x000000048e8e7c11 */ /* 0x000fe4000f8e08ff */
[----:B------:R-:W-:Y:S01]  /*3d10*/  LEA.HI.SX32 R138, R138, R53, 0x1b ;  /* 0x000000358a8a7211 */ /* 0x000fe200078fdaff */
[----:B----4-:R-:W-:Y:S04]  /*3d20*/  STS.U16 [R34], R7 ;  /* 0x0000000722007388 */ /* 0x010fe80000000400 */
[----:B--2---:R0:W-:Y:S04]  /*3d30*/  STS.U16 [R33+0x40], R0 ;  /* 0x0000400021007388 */ /* 0x0041e80000000400 */
[----:B---3--:R1:W-:Y:S01]  /*3d40*/  STS.U16 [R32+0x80], R15 ;  /* 0x0000800f20007388 */ /* 0x0083e20000000400 */
[----:B0-----:R-:W-:-:S03]  /*3d50*/  IADD3 R0, R53, 0x160, RZ ;  /* 0x0000016035007810 */ /* 0x001fc60007ffe0ff */
[----:B-----5:R0:W-:Y:S01]  /*3d60*/  STS.U16 [R31+0xc0], R6 ;  /* 0x0000c0061f007388 */ /* 0x0201e20000000400 */
[----:B------:R-:W-:-:S03]  /*3d70*/  LEA.HI.SX32 R0, R0, R53, 0x1b ;  /* 0x0000003500007211 */ /* 0x000fc600078fdaff */
[----:B------:R-:W-:Y:S01]  /*3d80*/  STS.U16 [R30+0x100], R25 ;  /* 0x000100191e007388 */ /* 0x000fe20000000400 */
[----:B-1----:R-:W-:-:S03]  /*3d90*/  LEA R15, R0, UR4, 0x1 ;  /* 0x00000004000f7c11 */ /* 0x002fc6000f8e08ff */
[----:B------:R1:W-:Y:S01]  /*3da0*/  STS.U16 [R29+0x140], R14 ;  /* 0x0001400e1d007388 */ /* 0x0003e20000000400 */
[C---:B0-----:R-:W-:Y:S02]  /*3db0*/  IADD3 R6, R53.reuse, 0x1a0, RZ ;  /* 0x000001a035067810 */ /* 0x041fe40007ffe0ff */
[----:B------:R-:W-:Y:S02]  /*3dc0*/  LEA R0, R4, UR4, 0x1 ;  /* 0x0000000404007c11 */ /* 0x000fe4000f8e08ff */
[----:B------:R-:W-:Y:S02]  /*3dd0*/  LEA R7, R140, UR4, 0x1 ;  /* 0x000000048c077c11 */ /* 0x000fe4000f8e08ff */
[C---:B------:R-:W-:Y:S01]  /*3de0*/  SHF.L.U32 R4, R53.reuse, 0x4, RZ ;  /* 0x0000000435047819 */ /* 0x040fe200000006ff */
[----:B-1----:R-:W-:Y:S01]  /*3df0*/  VIADD R14, R53, 0x1c0 ;  /* 0x000001c0350e7836 */ /* 0x002fe20000000000 */
[-C--:B------:R-:W-:Y:S01]  /*3e00*/  LEA.HI.SX32 R6, R6, R53.reuse, 0x1b ;  /* 0x0000003506067211 */ /* 0x080fe200078fdaff */
[----:B------:R-:W-:Y:S03]  /*3e10*/  STS.U16 [R28+0x180], R117 ;  /* 0x000180751c007388 */ /* 0x000fe60000000400 */
[----:B------:R-:W-:Y:S01]  /*3e20*/  LEA.HI.SX32 R14, R14, R53, 0x1b ;  /* 0x000000350e0e7211 */ /* 0x000fe200078fdaff */
[----:B------:R0:W-:Y:S01]  /*3e30*/  STS.U16 [R27+0x1c0], R24 ;  /* 0x0001c0181b007388 */ /* 0x0001e20000000400 */
[----:B------:R-:W-:-:S03]  /*3e40*/  LEA R25, R6, UR4, 0x1 ;  /* 0x0000000406197c11 */ /* 0x000fc6000f8e08ff */
[----:B------:R1:W-:Y:S01]  /*3e50*/  STS.U16 [R5+0x200], R116 ;  /* 0x0002007405007388 */ /* 0x0003e20000000400 */
[----:B------:R-:W-:-:S03]  /*3e60*/  LEA R14, R14, UR4, 0x1 ;  /* 0x000000040e0e7c11 */ /* 0x000fc6000f8e08ff */
[----:B------:R2:W-:Y:S01]  /*3e70*/  STS.U16 [R7+0x240], R118 ;  /* 0x0002407607007388 */ /* 0x0005e20000000400 */
[----:B0-----:R-:W-:-:S03]  /*3e80*/  LEA.HI.SX32 R24, R4, R4, 0x1b ;  /* 0x0000000404187211 */ /* 0x001fc600078fdaff */
[----:B------:R-:W-:Y:S01]  /*3e90*/  STS.U16 [R142+0x280], R119 ;  /* 0x000280778e007388 */ /* 0x000fe20000000400 */
[----:B------:R-:W-:Y:S02]  /*3ea0*/  LEA R117, R138, UR4, 0x1 ;  /* 0x000000048a757c11 */ /* 0x000fe4000f8e08ff */
[----:B-1----:R-:W-:Y:S01]  /*3eb0*/  MOV R5, RZ ;  /* 0x000000ff00057202 */ /* 0x002fe20000000f00 */
[----:B------:R0:W-:Y:S01]  /*3ec0*/  STS.U16 [R15+0x2c0], R120 ;  /* 0x0002c0780f007388 */ /* 0x0001e20000000400 */
[----:B------:R-:W-:Y:S02]  /*3ed0*/  MOV R4, 0x3f800000 ;  /* 0x3f80000000047802 */ /* 0x000fe40000000f00 */
[----:B--2---:R-:W-:Y:S01]  /*3ee0*/  CS2R R6, SRZ ;  /* 0x0000000000067805 */ /* 0x004fe2000001ff00 */
[----:B------:R-:W-:Y:S04]  /*3ef0*/  STS.U16 [R0+0x300], R121 ;  /* 0x0003007900007388 */ /* 0x000fe80000000400 */
[----:B------:R-:W-:Y:S01]  /*3f00*/  STS.U16 [R25+0x340], R134 ;  /* 0x0003408619007388 */ /* 0x000fe20000000400 */
[----:B0-----:R-:W-:-:S02]  /*3f10*/  LEA R15, R24, UR4, 0x1 ;  /* 0x00000004180f7c11 */ /* 0x001fc4000f8e08ff */
[----:B------:R-:W-:Y:S01]  /*3f20*/  @!P0 LEA R24, R89, UR4, 0x4 ;  /* 0x0000000459188c11 */ /* 0x000fe2000f8e20ff */
[----:B------:R-:W-:Y:S04]  /*3f30*/  STS.U16 [R14+0x380], R135 ;  /* 0x000380870e007388 */ /* 0x000fe80000000400 */
[----:B------:R-:W-:Y:S01]  /*3f40*/  STS.U16 [R117+0x3c0], R136 ;  /* 0x0003c08875007388 */ /* 0x000fe20000000400 */
[----:B------:R-:W-:-:S03]  /*3f50*/  NOP ;  /* 0x0000000000007918 */ /* 0x000fc60000000000 */
[----:B------:R0:W1:Y:S01]  /*3f60*/  @!P0 LDS.128 R4, [R24+0x460] ;  /* 0x0004600018048984 */ /* 0x0000620000000c00 */
[----:B------:R-:W-:-:S03]  /*3f70*/  ISETP.NE.AND P6, PT, R53, 0x1f, PT ;  /* 0x0000001f3500780c */ /* 0x000fc60003fc5270 */
[----:B------:R-:W-:Y:S04]  /*3f80*/  LDS.U16 R0, [R15] ;  /* 0x000000000f007984 */ /* 0x000fe80000000400 */
[----:B0-----:R0:W2:Y:S04]  /*3f90*/  LDG.E.64 R24, desc[UR6][R12.64] ;  /* 0x000000060c187981 */ /* 0x0010a8000c1e1b00 */
        /* <DEDUP_REMOVED lines=25> */
[----:B----4-:R-:W-:Y:S02]  /*4130*/  @!P6 MOV R145, R5 ;  /* 0x000000050091e202 */ /* 0x010fe40000000f00 */
[----:B-----5:R-:W-:Y:S01]  /*4140*/  @!P6 MOV R140, R6 ;  /* 0x00000006008ce202 */ /* 0x020fe20000000f00 */
[----:B------:R-:W-:Y:S01]  /*4150*/  @!P6 IMAD.MOV.U32 R139, RZ, RZ, R7 ;  /* 0x000000ffff8be224 */ /* 0x000fe200078e0007 */
[----:B------:R-:W-:Y:S01]  /*4160*/  ISETP.NE.AND P6, PT, R90, RZ, PT ;  /* 0x000000ff5a00720c */ /* 0x000fe20003fc5270 */
[----:B------:R-:W-:-:S12]  /*4170*/  BAR.SYNC.DEFER_BLOCKING 0x0 ;  /* 0x0000000000007b1d */ /* 0x000fd80000010000 */
[----:B------:R-:W0:Y:S01]  /*4180*/  @P6 LDS.64 R8, [UR4+0x448] ;  /* 0x00044804ff086984 */ /* 0x000e220008000a00 */
[----:B------:R-:W-:Y:S02]  /*4190*/  SHF.L.U32 R143, R143, 0x10, RZ ;  /* 0x000000108f8f7819 */ /* 0x000fe400000006ff */
[----:B------:R-:W-:Y:S02]  /*41a0*/  SHF.L.U32 R141, R141, 0x10, RZ ;  /* 0x000000108d8d7819 */ /* 0x000fe400000006ff */
[----:B------:R-:W-:Y:S02]  /*41b0*/  SHF.L.U32 R142, R142, 0x10, RZ ;  /* 0x000000108e8e7819 */ /* 0x000fe400000006ff */
[----:B------:R-:W-:Y:S01]  /*41c0*/  SHF.L.U32 R0, R0, 0x10, RZ ;  /* 0x0000001000007819 */ /* 0x000fe200000006ff */
[----:B------:R-:W-:Y:S01]  /*41d0*/  IMAD.U32 R138, R138, 0x10000, RZ ;  /* 0x000100008a8a7824 */ /* 0x000fe200078e00ff */
[----:B------:R-:W-:Y:S02]  /*41e0*/  SHF.L.U32 R144, R144, 0x10, RZ ;  /* 0x0000001090907819 */ /* 0x000fe400000006ff */
[----:B------:R-:W-:-:S02]  /*41f0*/  SHF.L.U32 R136, R136, 0x10, RZ ;  /* 0x0000001088887819 */ /* 0x000fc400000006ff */
[----:B------:R-:W-:Y:S01]  /*4200*/  SHF.L.U32 R137, R137, 0x10, RZ ;  /* 0x0000001089897819 */ /* 0x000fe200000006ff */
[-C--:B0-----:R-:W-:Y:S01]  /*4210*/  @P6 FMUL.FTZ R10, R8, R145.reuse ;  /* 0x00000091080a6220 */ /* 0x081fe20000410000 */
[----:B------:R-:W-:-:S03]  /*4220*/  @P6 FMUL.FTZ R11, R9, R145 ;  /* 0x00000091090b6220 */ /* 0x000fc60000410000 */
[-C--:B------:R-:W-:Y:S01]  /*4230*/  @P6 FFMA.FTZ R10, R9, R146.reuse, R10 ;  /* 0x00000092090a6223 */ /* 0x080fe2000001000a */
[----:B------:R-:W-:-:S03]  /*4240*/  @P6 FFMA.FTZ R11, R8, R146, -R11 ;  /* 0x00000092080b6223 */ /* 0x000fc6000001080b */
[----:B------:R-:W-:Y:S01]  /*4250*/  @P6 FADD.FTZ R139, R139, R10 ;  /* 0x0000000a8b8b6221 */ /* 0x000fe20000010000 */
[----:B------:R-:W-:Y:S01]  /*4260*/  @P6 FADD.FTZ R140, R140, R11 ;  /* 0x0000000b8c8c6221 */ /* 0x000fe20000010000 */
[----:B------:R-:W-:Y:S02]  /*4270*/  SHF.L.U32 R135, R135, 0x10, RZ ;  /* 0x0000001087877819 */ /* 0x000fe400000006ff */
[----:B------:R-:W-:Y:S02]  /*4280*/  SHF.L.U32 R120, R120, 0x10, RZ ;  /* 0x0000001078787819 */ /* 0x000fe400000006ff */
[----:B------:R-:W-:Y:S02]  /*4290*/  SHF.L.U32 R119, R119, 0x10, RZ ;  /* 0x0000001077777819 */ /* 0x000fe400000006ff */
[----:B------:R-:W-:Y:S01]  /*42a0*/  SHF.L.U32 R118, R118, 0x10, RZ ;  /* 0x0000001076767819 */ /* 0x000fe200000006ff */
[----:B------:R-:W-:Y:S01]  /*42b0*/  IMAD.U32 R116, R116, 0x10000, RZ ;  /* 0x0001000074747824 */ /* 0x000fe200078e00ff */
[----:B------:R-:W-:Y:S01]  /*42c0*/  ISETP.NE.AND P6, PT, R90, RZ, PT ;  /* 0x000000ff5a00720c */ /* 0x000fe20003fc5270 */
[----:B------:R-:W-:Y:S01]  /*42d0*/  BSSY B0, `(.L_x_2075) ;  /* 0x0000061000007945 */ /* 0x000fe20003800000 */
[-C--:B--2---:R-:W-:Y:S01]  /*42e0*/  FMUL.FTZ R9, R143, R25.reuse ;  /* 0x000000198f097220 */ /* 0x084fe20000410000 */
[C---:B------:R-:W-:Y:S01]  /*42f0*/  FMUL.FTZ R11, R141.reuse, R25 ;  /* 0x000000198d0b7220 */ /* 0x040fe20000410000 */
[-C--:B------:R-:W-:Y:S01]  /*4300*/  FMUL.FTZ R8, R141, R24.reuse ;  /* 0x000000188d087220 */ /* 0x080fe20000410000 */
[-C--:B------:R-:W-:Y:S01]  /*4310*/  FMUL.FTZ R143, R143, R24.reuse ;  /* 0x000000188f8f7220 */ /* 0x080fe20000410000 */
[-C--:B------:R-:W-:Y:S01]  /*4320*/  FFMA.FTZ R10, R142, R24.reuse, -R9 ;  /* 0x000000188e0a7223 */ /* 0x080fe20000010809 */
[----:B------:R-:W-:Y:S01]  /*4330*/  SHF.L.U32 R9, R134, 0x10, RZ ;  /* 0x0000001086097819 */ /* 0x000fe200000006ff */
[C---:B------:R-:W-:Y:S01]  /*4340*/  FMUL.FTZ R141, R115.reuse, R139 ;  /* 0x0000008b738d7220 */ /* 0x040fe20000410000 */
[C---:B------:R-:W-:Y:S01]  /*4350*/  FFMA.FTZ R11, R0.reuse, R24, -R11 ;  /* 0x00000018000b7223 */ /* 0x040fe2000001080b */
[-C--:B------:R-:W-:Y:S01]  /*4360*/  FFMA.FTZ R8, R0, R25.reuse, R8 ;  /* 0x0000001900087223 */ /* 0x080fe20000010008 */
[-C--:B------:R-:W-:Y:S01]  /*4370*/  FMUL.FTZ R115, R115, R140.reuse ;  /* 0x0000008c73737220 */ /* 0x080fe20000410000 */
[-C--:B------:R-:W-:Y:S01]  /*4380*/  FFMA.FTZ R0, R142, R25.reuse, R143 ;  /* 0x000000198e007223 */ /* 0x080fe2000001008f */
[C---:B------:R-:W-:Y:S01]  /*4390*/  FFMA.FTZ R140, R114.reuse, R140, -R141 ;  /* 0x0000008c728c7223 */ /* 0x040fe2000001088d */
[C---:B------:R-:W-:Y:S01]  /*43a0*/  FMUL.FTZ R141, R9.reuse, R25 ;  /* 0x00000019098d7220 */ /* 0x040fe20000410000 */
[-C--:B------:R-:W-:Y:S01]  /*43b0*/  FMUL.FTZ R142, R9, R24.reuse ;  /* 0x00000018098e7220 */ /* 0x080fe20000410000 */
[----:B------:R-:W-:Y:S01]  /*43c0*/  FFMA.FTZ R9, R114, R139, R115 ;  /* 0x0000008b72097223 */ /* 0x000fe20000010073 */
[-C--:B------:R-:W-:Y:S01]  /*43d0*/  FMUL.FTZ R143, R144, R25.reuse ;  /* 0x00000019908f7220 */ /* 0x080fe20000410000 */
[CC--:B------:R-:W-:Y:S01]  /*43e0*/  FFMA.FTZ R114, R138.reuse, R24.reuse, -R141 ;  /* 0x000000188a727223 */ /* 0x0c0fe2000001088d */
[-C--:B------:R-:W-:Y:S01]  /*43f0*/  FFMA.FTZ R115, R138, R25.reuse, R142 ;  /* 0x000000198a737223 */ /* 0x080fe2000001008e */
[-C--:B------:R-:W-:Y:S01]  /*4400*/  FMUL.FTZ R144, R144, R24.reuse ;  /* 0x0000001890907220 */ /* 0x080fe20000410000 */
[----:B------:R-:W-:Y:S01]  /*4410*/  FADD.FTZ R138, R113, R140 ;  /* 0x0000008c718a7221 */ /* 0x000fe20000010000 */
[----:B------:R-:W-:Y:S01]  /*4420*/  FADD.FTZ R9, RZ, R9 ;  /* 0x00000009ff097221 */ /* 0x000fe20000010000 */
[C---:B------:R-:W-:Y:S01]  /*4430*/  FFMA.FTZ R134, R136.reuse, R24, -R143 ;  /* 0x0000001888867223 */ /* 0x040fe2000001088f */
[-C--:B------:R-:W-:Y:S01]  /*4440*/  FFMA.FTZ R136, R136, R25.reuse, R144 ;  /* 0x0000001988887223 */ /* 0x080fe20000010090 */
[C---:B------:R-:W-:Y:S01]  /*4450*/  FMUL.FTZ R142, R112.reuse, R138 ;  /* 0x0000008a708e7220 */ /* 0x040fe20000410000 */
[C---:B------:R-:W-:Y:S01]  /*4460*/  FMUL.FTZ R144, R137.reuse, R25 ;  /* 0x0000001989907220 */ /* 0x040fe20000410000 */
[-C--:B------:R-:W-:Y:S01]  /*4470*/  FMUL.FTZ R146, R137, R24.reuse ;  /* 0x0000001889927220 */ /* 0x080fe20000410000 */
[-C--:B------:R-:W-:Y:S01]  /*4480*/  FMUL.FTZ R140, R112, R9.reuse ;  /* 0x00000009708c7220 */ /* 0x080fe20000410000 */
[----:B------:R-:W-:Y:S01]  /*4490*/  FFMA.FTZ R142, R111, R9, R142 ;  /* 0x000000096f8e7223 */ /* 0x000fe2000001008e */
[C---:B------:R-:W-:Y:S01]  /*44a0*/  FFMA.FTZ R112, R135.reuse, R24, -R144 ;  /* 0x0000001887707223 */ /* 0x040fe20000010890 */
[----:B------:R-:W-:Y:S01]  /*44b0*/  FFMA.FTZ R113, R135, R25, R146 ;  /* 0x0000001987717223 */ /* 0x000fe20000010092 */
[----:B------:R-:W-:Y:S01]  /*44c0*/  FFMA.FTZ R137, R111, R138, -R140 ;  /* 0x0000008a6f897223 */ /* 0x000fe2000001088c */
[----:B------:R-:W-:Y:S01]  /*44d0*/  SHF.L.U32 R135, R121, 0x10, RZ ;  /* 0x0000001079877819 */ /* 0x000fe200000006ff */
[----:B------:R-:W-:-:S02]  /*44e0*/  FADD.FTZ R121, RZ, R142 ;  /* 0x0000008eff797221 */ /* 0x000fc40000010000 */
[----:B------:R-:W-:Y:S02]  /*44f0*/  FADD.FTZ R111, R110, R137 ;  /* 0x000000896e6f7221 */ /* 0x000fe40000010000 */
        /* <DEDUP_REMOVED lines=8> */
[----:B------:R-:W-:-:S02]  /*4580*/  FMUL.FTZ R135, R119, R25 ;  /* 0x0000001977877220 */ /* 0x000fc40000410000 */
[----:B------:R-:W-:Y:S01]  /*4590*/  FADD.FTZ R107, R107, R120 ;  /* 0x000000786b6b7221 */ /* 0x000fe20000010000 */
[-C--:B------:R-:W-:Y:S01]  /*45a0*/  FMUL.FTZ R142, R119, R24.reuse ;  /* 0x00000018778e7220 */ /* 0x080fe20000410000 */
[-C--:B------:R-:W-:Y:S01]  /*45b0*/  FFMA.FTZ R108, R118, R24.reuse, -R135 ;  /* 0x00000018766c7223 */ /* 0x080fe20000010887 */
[----:B------:R-:W-:Y:S01]  /*45c0*/  FADD.FTZ R119, RZ, R140 ;  /* 0x0000008cff777221 */ /* 0x000fe20000010000 */
[C---:B------:R-:W-:Y:S01]  /*45d0*/  FMUL.FTZ R135, R106.reuse, R107 ;  /* 0x0000006b6a877220 */ /* 0x040fe20000410000 */
[----:B------:R-:W-:Y:S02]  /*45e0*/  SHF.L.U32 R120, R117, 0x10, RZ ;  /* 0x0000001075787819 */ /* 0x000fe400000006ff */
[-C--:B------:R-:W-:Y:S01]  /*45f0*/  FMUL.FTZ R106, R106, R119.reuse ;  /* 0x000000776a6a7220 */ /* 0x080fe20000410000 */
[----:B------:R-:W-:Y:S02]  /*4600*/  FFMA.FTZ R135, R102, R119, R135 ;  /* 0x0000007766877223 */ /* 0x000fe40000010087 */
[C---:B------:R-:W-:Y:S01]  /*4610*/  FMUL.FTZ R137, R120.reuse, R25 ;  /* 0x0000001978897220 */ /* 0x040fe20000410000 */
[-C--:B------:R-:W-:Y:S01]  /*4620*/  FMUL.FTZ R139, R120, R24.reuse ;  /* 0x00000018788b7220 */ /* 0x080fe20000410000 */
[----:B------:R-:W-:Y:S01]  /*4630*/  FFMA.FTZ R106, R102, R107, -R106 ;  /* 0x0000006b666a7223 */ /* 0x000fe2000001086a */
[----:B------:R-:W-:Y:S01]  /*4640*/  FADD.FTZ R102, RZ, R135 ;  /* 0x00000087ff667221 */ /* 0x000fe20000010000 */
[-C--:B------:R-:W-:Y:S01]  /*4650*/  FFMA.FTZ R117, R118, R25.reuse, R142 ;  /* 0x0000001976757223 */ /* 0x080fe2000001008e */
[C---:B------:R-:W-:Y:S01]  /*4660*/  FFMA.FTZ R24, R116.reuse, R24, -R137 ;  /* 0x0000001874187223 */ /* 0x040fe20000010889 */
[----:B------:R-:W-:Y:S01]  /*4670*/  FFMA.FTZ R25, R116, R25, R139 ;  /* 0x0000001974197223 */ /* 0x000fe2000001008b */
[----:B------:R-:W-:Y:S01]  /*4680*/  FADD.FTZ R101, R101, R106 ;  /* 0x0000006a65657221 */ /* 0x000fe20000010000 */
[----:B------:R-:W-:Y:S01]  /*4690*/  FMUL.FTZ R116, R104, R102 ;  /* 0x0000006668747220 */ /* 0x000fe20000410000 */
[----:B------:R-:W-:-:S02]  /*46a0*/  FMUL.FTZ R135, R13, R7 ;  /* 0x000000070d877220 */ /* 0x000fc40000410000 */
[-C--:B------:R-:W-:Y:S01]  /*46b0*/  FMUL.FTZ R139, R104, R101.reuse ;  /* 0x00000065688b7220 */ /* 0x080fe20000410000 */
[----:B------:R-:W-:Y:S01]  /*46c0*/  FFMA.FTZ R104, R105, R101, -R116 ;  /* 0x0000006569687223 */ /* 0x000fe20000010874 */
[CC--:B------:R-:W-:Y:S01]  /*46d0*/  FFMA.FTZ R137, R12.reuse, R6.reuse, -R135 ;  /* 0x000000060c897223 */ /* 0x0c0fe20000010887 */
[C---:B------:R-:W-:Y:S01]  /*46e0*/  FMUL.FTZ R106, R13.reuse, R6 ;  /* 0x000000060d6a7220 */ /* 0x040fe20000410000 */
[----:B------:R-:W-:Y:S01]  /*46f0*/  FMUL.FTZ R6, R13, R4 ;  /* 0x000000040d067220 */ /* 0x000fe20000410000 */
[----:B------:R-:W-:Y:S01]  /*4700*/  FFMA.FTZ R139, R105, R102, R139 ;  /* 0x00000066698b7223 */ /* 0x000fe2000001008b */
[----:B------:R-:W-:Y:S01]  /*4710*/  FADD.FTZ R104, R103, R104 ;  /* 0x0000006867687221 */ /* 0x000fe20000010000 */
[-C--:B------:R-:W-:Y:S01]  /*4720*/  FMUL.FTZ R135, R13, R5.reuse ;  /* 0x000000050d877220 */ /* 0x080fe20000410000 */
[----:B------:R-:W-:Y:S01]  /*4730*/  FFMA.FTZ R5, R12, R5, R6 ;  /* 0x000000050c057223 */ /* 0x000fe20000010006 */
[----:B------:R-:W-:Y:S01]  /*4740*/  FADD.FTZ R6, R14, R137 ;  /* 0x000000890e067221 */ /* 0x000fe20000010000 */
[C---:B------:R-:W-:Y:S01]  /*4750*/  FFMA.FTZ R106, R12.reuse, R7, R106 ;  /* 0x000000070c6a7223 */ /* 0x040fe2000001006a */
[----:B------:R-:W-:Y:S01]  /*4760*/  FADD.FTZ R116, RZ, R139 ;  /* 0x0000008bff747221 */ /* 0x000fe20000010000 */
[----:B------:R-:W-:Y:S01]  /*4770*/  FMUL.FTZ R14, R97, R104 ;  /* 0x00000068610e7220 */ /* 0x000fe20000410000 */
[----:B------:R-:W-:Y:S01]  /*4780*/  FFMA.FTZ R4, R12, R4, -R135 ;  /* 0x000000040c047223 */ /* 0x000fe20000010887 */
[----:B------:R-:W-:Y:S01]  /*4790*/  FADD.FTZ R7, R15, R106 ;  /* 0x0000006a0f077221 */ /* 0x000fe20000010000 */
[----:B------:R-:W-:Y:S01]  /*47a0*/  FMUL.FTZ R13, R9, R8 ;  /* 0x00000008090d7220 */ /* 0x000fe20000410000 */
[-C--:B------:R-:W-:Y:S01]  /*47b0*/  FMUL.FTZ R12, R97, R116.reuse ;  /* 0x00000074610c7220 */ /* 0x080fe20000410000 */
[----:B------:R-:W-:Y:S01]  /*47c0*/  FFMA.FTZ R14, R95, R116, R14 ;  /* 0x000000745f0e7223 */ /* 0x000fe2000001000e */
[----:B------:R-:W-:Y:S06]  /*47d0*/  @P6 BRA `(.L_x_2076) ;  /* 0x0000000000406947 */ /* 0x000fec0003800000 */
[----:B------:R-:W0:Y:S08]  /*47e0*/  S2UR UR5, SR_CTAID.Y ;  /* 0x00000000000579c3 */ /* 0x000e300000002600 */
[----:B------:R-:W1:Y:S01]  /*47f0*/  S2UR UR22, SR_CTAID.X ;  /* 0x00000000001679c3 */ /* 0x000e620000002500 */
[----:B0-----:R-:W-:Y:S02]  /*4800*/  MOV R62, UR5 ;  /* 0x00000005003e7c02 */ /* 0x001fe40008000f00 */
[----:B-1----:R-:W-:-:S05]  /*4810*/  MOV R58, UR22 ;  /* 0x00000016003a7c02 */ /* 0x002fca0008000f00 */
[----:B------:R-:W-:-:S04]  /*4820*/  IMAD R8, R58, UR20, R62 ;  /* 0x000000143a087c24 */ /* 0x000fc8000f8e023e */
[----:B------:R-:W-:-:S04]  /*4830*/  IMAD R8, R8, R87, RZ ;  /* 0x0000005708087224 */ /* 0x000fc800078e02ff */
[----:B------:R-:W-:Y:S02]  /*4840*/  IMAD R9, R8, UR21, RZ ;  /* 0x0000001508097c24 */ /* 0x000fe4000f8e02ff */
[----:B------:R-:W-:-:S03]  /*4850*/  IMAD R8, R52, UR21, R89 ;  /* 0x0000001534087c24 */ /* 0x000fc6000f8e0259 */
        /* <DEDUP_REMOVED lines=8> */
.L_x_2076:
[----:B------:R-:W-:Y:S05]  /*48e0*/  BSYNC B0 ;  /* 0x0000000000007941 */ /* 0x000fea0003800000 */
.L_x_2075:
[----:B------:R-:W-:Y:S01]  /*48f0*/  FFMA.FTZ R95, R95, R104, -R12 ;  /* 0x000000685f5f7223 */ /* 0x000fe2000001080c */
[----:B------:R-:W-:Y:S01]  /*4900*/  FADD.FTZ R14, RZ, R14 ;  /* 0x0000000eff0e7221 */ /* 0x000fe20000010000 */
[----:B------:R-:W-:Y:S01]  /*4910*/  FMUL.FTZ R0, R121, R0 ;  /* 0x0000000079007220 */ /* 0x000fe20000410000 */
[----:B------:R-:W-:Y:S01]  /*4920*/  IADD3 R89, R89, 0x1, RZ ;  /* 0x0000000159597810 */ /* 0x000fe20007ffe0ff */
[----:B------:R-:W-:Y:S01]  /*4930*/  FADD.FTZ R95, R96, R95 ;  /* 0x0000005f605f7221 */ /* 0x000fe20000010000 */
[----:B0-----:R-:W-:Y:S01]  /*4940*/  FMUL.FTZ R5, R93, R14 ;  /* 0x0000000e5d057220 */ /* 0x001fe20000410000 */
[----:B------:R-:W-:Y:S01]  /*4950*/  FFMA.FTZ R0, R111, R10, -R0 ;  /* 0x0000000a6f007223 */ /* 0x000fe20000010800 */
[----:B------:R-:W-:Y:S01]  /*4960*/  ISETP.GE.AND P6, PT, R89, UR21, PT ;  /* 0x0000001559007c0c */ /* 0x000fe2000bfc6270 */
[-C--:B------:R-:W-:Y:S01]  /*4970*/  FMUL.FTZ R93, R93, R95.reuse ;  /* 0x0000005f5d5d7220 */ /* 0x080fe20000410000 */
[----:B------:R-:W-:Y:S01]  /*4980*/  FFMA.FTZ R5, R92, R95, -R5 ;  /* 0x0000005f5c057223 */ /* 0x000fe20000010805 */
[----:B------:R-:W-:Y:S01]  /*4990*/  FFMA.FTZ R79, R0, 2, R79 ;  /* 0x40000000004f7823 */ /* 0x000fe2000001004f */
[----:B------:R-:W-:Y:S01]  /*49a0*/  FMUL.FTZ R136, R119, R136 ;  /* 0x0000008877887220 */ /* 0x000fe20000410000 */
[----:B------:R-:W-:Y:S01]  /*49b0*/  FFMA.FTZ R93, R92, R14, R93 ;  /* 0x0000000e5c5d7223 */ /* 0x000fe2000001005d */
[----:B------:R-:W-:Y:S01]  /*49c0*/  FADD.FTZ R94, R94, R5 ;  /* 0x000000055e5e7221 */ /* 0x000fe20000010000 */
[----:B------:R-:W-:Y:S01]  /*49d0*/  FMUL.FTZ R102, R102, R115 ;  /* 0x0000007366667220 */ /* 0x000fe20000410000 */
[----:B------:R-:W-:Y:S01]  /*49e0*/  FMUL.FTZ R113, R116, R113 ;  /* 0x0000007174717220 */ /* 0x000fe20000410000 */
[----:B------:R-:W-:Y:S01]  /*49f0*/  FADD.FTZ R4, RZ, R93 ;  /* 0x0000005dff047221 */ /* 0x000fe20000010000 */
[C---:B------:R-:W-:Y:S01]  /*4a00*/  FMUL.FTZ R5, R99.reuse, R94 ;  /* 0x0000005e63057220 */ /* 0x040fe20000410000 */
[----:B------:R-:W-:Y:S01]  /*4a10*/  FMUL.FTZ R110, R14, R110 ;  /* 0x0000006e0e6e7220 */ /* 0x000fe20000410000 */
        /* <DEDUP_REMOVED lines=22> */
.L_x_2074:
[----:B------:R-:W-:Y:S01]  /*4b80*/  BAR.SYNC.DEFER_BLOCKING 0x0 ;  /* 0x0000000000007b1d */ /* 0x000fe20000010000 */
[----:B------:R-:W-:Y:S02]  /*4b90*/  ISETP.NE.AND P0, PT, R90, RZ, PT ;  /* 0x000000ff5a00720c */ /* 0x000fe40003f05270 */
[----:B------:R-:W-:Y:S02]  /*4ba0*/  F2FP.BF16.F32.PACK_AB R0, R79, R88 ;  /* 0x000000584f00723e */ /* 0x000fe400000010ff */
[----:B------:R-:W-:-:S03]  /*4bb0*/  F2FP.BF16.F32.PACK_AB R4, R77, R86 ;  /* 0x000000564d04723e */ /* 0x000fc600000010ff */
[----:B------:R-:W0:Y:S01]  /*4bc0*/  LDC R25, c[0x0][0x218] ;  /* 0x00008600ff197b82 */ /* 0x000e220000000800 */
[C---:B------:R-:W-:Y:S01]  /*4bd0*/  PRMT R13, R0.reuse, 0x7610, R13 ;  /* 0x00007610000d7816 */ /* 0x040fe2000000000d */
[----:B------:R-:W-:Y:S01]  /*4be0*/  ULDC.64 UR8, c[0x0][0x2b0] ;  /* 0x0000ac0000087ab9 */ /* 0x000fe20000000a00 */
[----:B------:R-:W-:Y:S01]  /*4bf0*/  PRMT R6, R0, 0x7632, R6 ;  /* 0x0000763200067816 */ /* 0x000fe20000000006 */
[----:B------:R-:W-:Y:S01]  /*4c00*/  BSSY B0, `(.L_x_2078) ;  /* 0x0000031000007945 */ /* 0x000fe20003800000 */
[----:B------:R-:W-:Y:S02]  /*4c10*/  F2FP.BF16.F32.PACK_AB R0, R75, R84 ;  /* 0x000000544b00723e */ /* 0x000fe400000010ff */
[----:B------:R-:W-:Y:S01]  /*4c20*/  F2FP.BF16.F32.PACK_AB R5, R73, R82 ;  /* 0x000000524905723e */ /* 0x000fe200000010ff */
[----:B------:R-:W1:Y:S01]  /*4c30*/  @!P0 LDC R7, c[0x0][0x218] ;  /* 0x00008600ff078b82 */ /* 0x000e620000000800 */
[----:B------:R-:W-:Y:S02]  /*4c40*/  PRMT R8, R4, 0x7632, R8 ;  /* 0x0000763204087816 */ /* 0x000fe40000000008 */
[----:B------:R-:W-:-:S02]  /*4c50*/  PRMT R9, R0, 0x7632, R9 ;  /* 0x0000763200097816 */ /* 0x000fc40000000009 */
[----:B------:R-:W-:Y:S01]  /*4c60*/  PRMT R10, R5, 0x7632, R10 ;  /* 0x00007632050a7816 */ /* 0x000fe2000000000a */
[----:B------:R-:W-:Y:S04]  /*4c70*/  STS.U16 [R26], R13 ;  /* 0x0000000d1a007388 */ /* 0x000fe80000000400 */
[----:B------:R-:W-:Y:S04]  /*4c80*/  STS.U16 [R26+0x2], R6 ;  /* 0x000002061a007388 */ /* 0x000fe80000000400 */
[----:B------:R2:W-:Y:S04]  /*4c90*/  STS.U16 [R26+0x4], R4 ;  /* 0x000004041a007388 */ /* 0x0005e80000000400 */
[----:B------:R-:W-:Y:S01]  /*4ca0*/  STS.U16 [R26+0x6], R8 ;  /* 0x000006081a007388 */ /* 0x000fe20000000400 */
[----:B-1----:R-:W-:-:S03]  /*4cb0*/  @!P0 IMAD R7, R52, -0x100, R7 ;  /* 0xffffff0034078824 */ /* 0x002fc600078e0207 */
[----:B------:R-:W-:Y:S01]  /*4cc0*/  STS.U16 [R26+0x8], R0 ;  /* 0x000008001a007388 */ /* 0x000fe20000000400 */
[----:B--2---:R-:W-:-:S03]  /*4cd0*/  SHF.L.U32 R4, R52, 0x8, RZ ;  /* 0x0000000834047819 */ /* 0x004fc600000006ff */
[----:B------:R-:W-:Y:S01]  /*4ce0*/  STS.U16 [R26+0xa], R9 ;  /* 0x00000a091a007388 */ /* 0x000fe20000000400 */
[----:B------:R-:W-:-:S03]  /*4cf0*/  IADD3 R6, P2, R55, R4, RZ ;  /* 0x0000000437067210 */ /* 0x000fc60007f5e0ff */
[----:B------:R1:W-:Y:S04]  /*4d00*/  STS.U16 [R26+0xc], R5 ;  /* 0x00000c051a007388 */ /* 0x0003e80000000400 */
[----:B------:R-:W-:Y:S01]  /*4d10*/  STS.U16 [R26+0xe], R10 ;  /* 0x00000e0a1a007388 */ /* 0x000fe20000000400 */
[----:B------:R-:W-:-:S03]  /*4d20*/  NOP ;  /* 0x0000000000007918 */ /* 0x000fc60000000000 */
[----:B------:R-:W-:Y:S01]  /*4d30*/  LDS.U16 R15, [R34] ;  /* 0x00000000220f7984 */ /* 0x000fe20000000400 */
[----:B-1----:R-:W-:Y:S02]  /*4d40*/  IMAD R5, R122, UR8, RZ ;  /* 0x000000087a057c24 */ /* 0x002fe4000f8e02ff */
[C---:B------:R-:W-:Y:S01]  /*4d50*/  IMAD.WIDE.U32 R8, R58.reuse, UR8, RZ ;  /* 0x000000083a087c25 */ /* 0x040fe2000f8e00ff */
[----:B------:R-:W-:Y:S03]  /*4d60*/  LDS.U16 R63, [R33+0x40] ;  /* 0x00004000213f7984 */ /* 0x000fe60000000400 */
[----:B------:R-:W-:Y:S01]  /*4d70*/  IMAD R13, R58, UR9, R5 ;  /* 0x000000093a0d7c24 */ /* 0x000fe2000f8e0205 */
[----:B------:R-:W-:Y:S01]  /*4d80*/  LDS.U16 R67, [R32+0x80] ;  /* 0x0000800020437984 */ /* 0x000fe20000000400 */
[----:B------:R-:W-:-:S03]  /*4d90*/  SHF.R.S32.HI R5, RZ, 0x1f, R4 ;  /* 0x0000001fff057819 */ /* 0x000fc60000011404 */
[----:B------:R-:W-:Y:S01]  /*4da0*/  LDS.U16 R69, [R31+0xc0] ;  /* 0x0000c0001f457984 */ /* 0x000fe20000000400 */
[----:B------:R-:W-:-:S03]  /*4db0*/  IADD3 R21, R9, R13, RZ ;  /* 0x0000000d09157210 */ /* 0x000fc60007ffe0ff */
[----:B------:R-:W-:Y:S04]  /*4dc0*/  LDS.U16 R71, [R30+0x100] ;  /* 0x000100001e477984 */ /* 0x000fe80000000400 */
[----:B------:R-:W-:Y:S04]  /*4dd0*/  LDS.U16 R81, [R29+0x140] ;  /* 0x000140001d517984 */ /* 0x000fe80000000400 */
[----:B------:R-:W-:Y:S04]  /*4de0*/  LDS.U16 R83, [R28+0x180] ;  /* 0x000180001c537984 */ /* 0x000fe80000000400 */
[----:B------:R-:W-:Y:S04]  /*4df0*/  LDS.U16 R85, [R27+0x1c0] ;  /* 0x0001c0001b557984 */ /* 0x000fe80000000400 */
[----:B------:R1:W-:Y:S01]  /*4e00*/  @!P0 STS [UR4+0x210], R7 ;  /* 0x00021007ff008988 */ /* 0x0003e20008000804 */
[----:B------:R-:W-:Y:S01]  /*4e10*/  BAR.SYNC.DEFER_BLOCKING 0x0 ;  /* 0x0000000000007b1d */ /* 0x000fe20000010000 */
[----:B-1----:R-:W-:-:S05]  /*4e20*/  IADD3.X R7, R54, R5, RZ, P2, !PT ;  /* 0x0000000536077210 */ /* 0x002fca00017fe4ff */
[----:B------:R-:W1:Y:S02]  /*4e30*/  LDS R64, [UR4+0x210] ;  /* 0x00021004ff407984 */ /* 0x000e640008000800 */
[----:B-1----:R-:W-:-:S13]  /*4e40*/  ISETP.GE.AND P1, PT, R55, R64, PT ;  /* 0x000000403700720c */ /* 0x002fda0003f26270 */
[----:B0-----:R-:W-:Y:S05]  /*4e50*/  @P1 BRA `(.L_x_2079) ;  /* 0x00000000002c1947 */ /* 0x001fea0003800000 */
[----:B------:R-:W-:Y:S01]  /*4e60*/  IMAD.WIDE.U32 R10, R58, UR8, R6 ;  /* 0x000000083a0a7c25 */ /* 0x000fe2000f8e0006 */
[----:B------:R-:W-:-:S03]  /*4e70*/  ULDC.64 UR10, c[0x0][0x2b8] ;  /* 0x0000ae00000a7ab9 */ /* 0x000fc60000000a00 */
[----:B------:R-:W-:Y:S01]  /*4e80*/  IMAD R23, R61, UR10, RZ ;  /* 0x0000000a3d177c24 */ /* 0x000fe2000f8e02ff */
[----:B------:R-:W-:-:S03]  /*4e90*/  IADD3 R11, R13, R11, RZ ;  /* 0x0000000b0d0b7210 */ /* 0x000fc60007ffe0ff */
[C---:B------:R-:W-:Y:S02]  /*4ea0*/  IMAD R23, R62.reuse, UR11, R23 ;  /* 0x0000000b3e177c24 */ /* 0x040fe4000f8e0217 */
[----:B------:R-:W-:Y:S01]  /*4eb0*/  IMAD.WIDE.U32 R10, R62, UR10, R10 ;  /* 0x0000000a3e0a7c25 */ /* 0x000fe2000f8e000a */
[----:B------:R-:W-:-:S03]  /*4ec0*/  ULDC.64 UR10, c[0x0][0x308] ;  /* 0x0000c200000a7ab9 */ /* 0x000fc60000000a00 */
[----:B------:R-:W-:Y:S01]  /*4ed0*/  IMAD.IADD R11, R11, 0x1, R23 ;  /* 0x000000010b0b7824 */ /* 0x000fe200078e0217 */
[----:B------:R-:W-:-:S04]  /*4ee0*/  LEA R12, P1, R10, UR10, 0x1 ;  /* 0x0000000a0a0c7c11 */ /* 0x000fc8000f8208ff */
[----:B------:R-:W-:-:S05]  /*4ef0*/  LEA.HI.X R13, R10, UR11, R11, 0x1, P1 ;  /* 0x0000000b0a0d7c11 */ /* 0x000fca00088f0c0b */
[----:B------:R0:W-:Y:S04]  /*4f00*/  STG.E.U16 desc[UR6][R12.64], R15 ;  /* 0x0000000f0c007986 */ /* 0x0001e8000c101506 */
.L_x_2079:
[----:B------:R-:W-:Y:S05]  /*4f10*/  BSYNC B0 ;  /* 0x0000000000007941 */ /* 0x000fea0003800000 */
.L_x_2078:
[----:B------:R-:W-:Y:S01]  /*4f20*/  MOV R9, R21 ;  /* 0x0000001500097202 */ /* 0x000fe20000000f00 */
[----:B------:R-:W-:Y:S01]  /*4f30*/  ULDC.64 UR8, c[0x0][0x2b8] ;  /* 0x0000ae0000087ab9 */ /* 0x000fe20000000a00 */
[C-C-:B------:R-:W-:Y:S01]  /*4f40*/  LOP3.LUT R0, R56.reuse, 0x20, R57.reuse, 0xfe, !PT ;  /* 0x0000002038007812 */ /* 0x140fe200078efe39 */
[----:B------:R-:W-:Y:S01]  /*4f50*/  IMAD R11, R61, UR8, RZ ;  /* 0x000000083d0b7c24 */ /* 0x000fe2000f8e02ff */
[----:B0-----:R-:W-:Y:S01]  /*4f60*/  LOP3.LUT R12, R56, 0x40, R57, 0xfe, !PT ;  /* 0x00000040380c7812 */ /* 0x001fe200078efe39 */
[----:B------:R-:W-:Y:S01]  /*4f70*/  IMAD.WIDE.U32 R8, R62, UR8, R8 ;  /* 0x000000083e087c25 */ /* 0x000fe2000f8e0008 */
[----:B------:R-:W-:Y:S02]  /*4f80*/  ISETP.GE.AND P1, PT, R0, R64, PT ;  /* 0x000000400000720c */ /* 0x000fe40003f26270 */
[----:B------:R-:W-:Y:S01]  /*4f90*/  LOP3.LUT R13, R56, 0x60, R57, 0xfe, !PT ;  /* 0x00000060380d7812 */ /* 0x000fe200078efe39 */
[----:B------:R-:W-:Y:S01]  /*4fa0*/  IMAD R11, R62, UR9, R11 ;  /* 0x000000093e0b7c24 */ /* 0x000fe2000f8e020b */
[----:B------:R-:W-:Y:S01]  /*4fb0*/  ULDC.64 UR8, c[0x0][0x308] ;  /* 0x0000c20000087ab9 */ /* 0x000fe20000000a00 */
[----:B------:R-:W-:Y:S01]  /*4fc0*/  IADD3 R8, P3, R4, R8, RZ ;  /* 0x0000000804087210 */ /* 0x000fe20007f7e0ff */
[----:B------:R-:W-:Y:S01]  /*4fd0*/  IMAD R14, R52, -0x100, R25 ;  /* 0xffffff00340e7824 */ /* 0x000fe200078e0219 */
[----:B------:R-:W-:-:S02]  /*4fe0*/  LEA R23, P2, R55, UR8, 0x1 ;  /* 0x0000000837177c11 */ /* 0x000fc4000f8408ff */
[----:B------:R-:W-:Y:S02]  /*4ff0*/  IADD3.X R9, R5, R11, R9, P3, !PT ;  /* 0x0000000b05097210 */ /* 0x000fe40001ffe409 */
[C---:B------:R-:W-:Y:S01]  /*5000*/  LEA.HI.X R10, R55.reuse, UR9, R54, 0x1, P2 ;  /* 0x00000009370a7c11 */ /* 0x040fe200090f0c36 */
[----:B------:R-:W-:Y:S01]  /*5010*/  ULDC.64 UR8, c[0x0][0x2a0] ;  /* 0x0000a80000087ab9 */ /* 0x000fe20000000a00 */
[----:B------:R-:W-:Y:S01]  /*5020*/  LEA R22, P3, R8, R23, 0x1 ;  /* 0x0000001708167211 */ /* 0x000fe200078608ff */
[----:B------:R-:W-:Y:S01]  /*5030*/  IMAD.WIDE.U32 R20, R58, UR8, RZ ;  /* 0x000000083a147c25 */ /* 0x000fe2000f8e00ff */
[----:B------:R-:W-:Y:S02]  /*5040*/  ISETP.GE.AND P2, PT, R55, R14, PT ;  /* 0x0000000e3700720c */ /* 0x000fe40003f46270 */
[----:B------:R-:W-:Y:S01]  /*5050*/  LEA.HI.X R23, R8, R10, R9, 0x1, P3 ;  /* 0x0000000a08177211 */ /* 0x000fe200018f0c09 */
[----:B------:R-:W-:Y:S01]  /*5060*/  IMAD R9, R122, UR8, RZ ;  /* 0x000000087a097c24 */ /* 0x000fe2000f8e02ff */
[----:B------:R-:W-:-:S02]  /*5070*/  ISETP.GE.AND P3, PT, R12, R64, PT ;  /* 0x000000400c00720c */ /* 0x000fc40003f66270 */
[----:B------:R-:W-:Y:S01]  /*5080*/  LOP3.LUT R8, R56, 0x80, R57, 0xfe, !PT ;  /* 0x0000008038087812 */ /* 0x000fe200078efe39 */
[----:B------:R-:W-:Y:S01]  /*5090*/  IMAD R15, R58, UR9, R9 ;  /* 0x000000093a0f7c24 */ /* 0x000fe2000f8e0209 */
[----:B------:R0:W-:Y:S01]  /*50a0*/  @!P1 STG.E.U16 desc[UR6][R22.64+0x40], R63 ;  /* 0x0000403f16009986 */ /* 0x0001e2000c101506 */
[C-C-:B------:R-:W-:Y:S02]  /*50b0*/  LOP3.LUT R9, R56.reuse, 0xa0, R57.reuse, 0xfe, !PT ;  /* 0x000000a038097812 */ /* 0x140fe400078efe39 */
[C-C-:B------:R-:W-:Y:S02]  /*50c0*/  LOP3.LUT R10, R56.reuse, 0xc0, R57.reuse, 0xfe, !PT ;  /* 0x000000c0380a7812 */ /* 0x140fe400078efe39 */
[----:B------:R-:W-:Y:S01]  /*50d0*/  LOP3.LUT R11, R56, 0xe0, R57, 0xfe, !PT ;  /* 0x000000e0380b7812 */ /* 0x000fe200078efe39 */
[----:B------:R-:W-:Y:S01]  /*50e0*/  @!P2 IMAD.WIDE.U32 R24, R58, UR8, R4 ;  /* 0x000000083a18ac25 */ /* 0x000fe2000f8e0004 */
[-C--:B------:R-:W-:Y:S01]  /*50f0*/  ISETP.GE.AND P1, PT, R13, R64.reuse, PT ;  /* 0x000000400d00720c */ /* 0x080fe20003f26270 */
[----:B------:R-:W-:Y:S01]  /*5100*/  ULDC.64 UR8, c[0x0][0x2a8] ;  /* 0x0000aa0000087ab9 */ /* 0x000fe20000000a00 */
[----:B------:R1:W-:Y:S01]  /*5110*/  @!P3 STG.E.U16 desc[UR6][R22.64+0x80], R67 ;  /* 0x000080431600b986 */ /* 0x0003e2000c101506 */
[----:B------:R-:W-:-:S02]  /*5120*/  ISETP.GE.AND P4, PT, R8, R64, PT ;  /* 0x000000400800720c */ /* 0x000fc40003f86270 */
[-C--:B------:R-:W-:Y:S01]  /*5130*/  ISETP.GE.AND P5, PT, R9, R64.reuse, PT ;  /* 0x000000400900720c */ /* 0x080fe20003fa6270 */
[----:B0-----:R-:W-:Y:S01]  /*5140*/  IMAD R63, R61, UR8, RZ ;  /* 0x000000083d3f7c24 */ /* 0x001fe2000f8e02ff */
[-C--:B------:R-:W-:Y:S02]  /*5150*/  ISETP.GE.AND P6, PT, R10, R64.reuse, PT ;  /* 0x000000400a00720c */ /* 0x080fe40003fc6270 */
[----:B------:R-:W-:Y:S02]  /*5160*/  ISETP.GE.AND P3, PT, R11, R64, PT ;  /* 0x000000400b00720c */ /* 0x000fe40003f66270 */
[----:B------:R-:W-:Y:S02]  /*5170*/  @!P2 IADD3 R25, R15, R25, RZ ;  /* 0x000000190f19a210 */ /* 0x000fe40007ffe0ff */
[----:B------:R-:W-:Y:S01]  /*5180*/  IADD3 R65, R21, R15, RZ ;  /* 0x0000000f15417210 */ /* 0x000fe20007ffe0ff */
[----:B------:R-:W-:Y:S01]  /*5190*/  @!P1 STG.E.U16 desc[UR6][R22.64+0xc0], R69 ;  /* 0x0000c04516009986 */ /* 0x000fe2000c101506 */
[----:B------:R-:W-:Y:S01]  /*51a0*/  MOV R64, R20 ;  /* 0x0000001400407202 */ /* 0x000fe20000000f00 */
[C---:B------:R-:W-:Y:S01]  /*51b0*/  @!P2 IMAD.WIDE.U32 R20, R62.reuse, UR8, R24 ;  /* 0x000000083e14ac25 */ /* 0x040fe2000f8e0018 */
[C---:B------:R-:W-:Y:S01]  /*51c0*/  IADD3 R15, P1, R55.reuse, 0x20, RZ ;  /* 0x00000020370f7810 */ /* 0x040fe20007f3e0ff */
[----:B------:R-:W-:Y:S02]  /*51d0*/  @!P4 STG.E.U16 desc[UR6][R22.64+0x100], R71 ;  /* 0x000100471600c986 */ /* 0x000fe4000c101506 */
[C---:B-1----:R-:W-:Y:S01]  /*51e0*/  IMAD R67, R62.reuse, UR9, R63 ;  /* 0x000000093e437c24 */ /* 0x042fe2000f8e023f */
[----:B------:R-:W-:Y:S01]  /*51f0*/  @!P2 IADD3 R63, P4, R55, R20, RZ ;  /* 0x00000014373fa210 */ /* 0x000fe20007f9e0ff */
[----:B------:R-:W-:Y:S01]  /*5200*/  @!P5 STG.E.U16 desc[UR6][R22.64+0x140], R81 ;  /* 0x000140511600d986 */ /* 0x000fe2000c101506 */
[----:B------:R-:W-:Y:S01]  /*5210*/  IADD3.X R20, RZ, R54, RZ, P1, !PT ;  /* 0x00000036ff147210 */ /* 0x000fe20000ffe4ff */
[----:B------:R-:W-:Y:S01]  /*5220*/  IMAD.WIDE.U32 R24, R62, UR8, R64 ;  /* 0x000000083e187c25 */ /* 0x000fe2000f8e0040 */
[----:B------:R-:W-:Y:S01]  /*5230*/  @!P2 IADD3.X R68, R54, R21, R67, P4, !PT ;  /* 0x000000153644a210 */ /* 0x000fe200027fe443 */
[----:B------:R-:W-:Y:S01]  /*5240*/  @!P6 STG.E.U16 desc[UR6][R22.64+0x180], R83 ;  /* 0x000180531600e986 */ /* 0x000fe2000c101506 */
[C---:B------:R-:W-:Y:S01]  /*5250*/  SHF.L.U64.HI R20, R15.reuse, 0x1, R20 ;  /* 0x000000010f147819 */ /* 0x040fe20000010214 */
[----:B------:R-:W-:Y:S01]  /*5260*/  ULDC.64 UR8, c[0x0][0x318] ;  /* 0x0000c60000087ab9 */ /* 0x000fe20000000a00 */
[----:B------:R-:W-:Y:S01]  /*5270*/  SHF.L.U32 R15, R15, 0x1, RZ ;  /* 0x000000010f0f7819 */ /* 0x000fe200000006ff */
[----:B------:R0:W-:Y:S01]  /*5280*/  @!P3 STG.E.U16 desc[UR6][R22.64+0x1c0], R85 ;  /* 0x0001c0551600b986 */ /* 0x0001e2000c101506 */
[----:B------:R-:W-:-:S02]  /*5290*/  IADD3 R65, P4, R4, R24, RZ ;  /* 0x0000001804417210 */ /* 0x000fc40007f9e0ff */
[----:B------:R-:W-:Y:S02]  /*52a0*/  @!P2 LEA R24, P1, R63, UR8, 0x1 ;  /* 0x000000083f18ac11 */ /* 0x000fe4000f8208ff */
[----:B------:R-:W-:Y:S02]  /*52b0*/  IADD3 R64, P5, R15, UR8, RZ ;  /* 0x000000080f407c10 */ /* 0x000fe4000ffbe0ff */
[----:B------:R-:W-:Y:S01]  /*52c0*/  IADD3.X R66, R5, R67, R25, P4, !PT ;  /* 0x0000004305427210 */ /* 0x000fe200027fe419 */
[----:B------:R-:W-:Y:S01]  /*52d0*/  BAR.SYNC.DEFER_BLOCKING 0x0 ;  /* 0x0000000000007b1d */ /* 0x000fe20000010000 */
[----:B------:R-:W-:Y:S02]  /*52e0*/  @!P2 LEA.HI.X R25, R63, UR9, R68, 0x1, P1 ;  /* 0x000000093f19ac11 */ /* 0x000fe400088f0c44 */
[----:B------:R-:W-:Y:S02]  /*52f0*/  ISETP.GE.AND P1, PT, R0, R14, PT ;  /* 0x0000000e0000720c */ /* 0x000fe40003f26270 */
[----:B------:R-:W-:-:S02]  /*5300*/  IADD3.X R63, R20, UR9, RZ, P5, !PT ;  /* 0x00000009143f7c10 */ /* 0x000fc4000affe4ff */
[C---:B------:R-:W-:Y:S02]  /*5310*/  LEA R64, P4, R65.reuse, R64, 0x1 ;  /* 0x0000004041407211 */ /* 0x040fe400078808ff */
[----:B------:R-:W-:Y:S02]  /*5320*/  PRMT R21, RZ, 0x7610, R21 ;  /* 0x00007610ff157816 */ /* 0x000fe40000000015 */
[--C-:B------:R-:W-:Y:S02]  /*5330*/  LEA.HI.X R65, R65, R63, R66.reuse, 0x1, P4 ;  /* 0x0000003f41417211 */ /* 0x100fe400020f0c42 */
[----:B------:R-:W-:Y:S02]  /*5340*/  PRMT R66, RZ, 0x7610, R66 ;  /* 0x00007610ff427816 */ /* 0x000fe40000000042 */
[-C--:B------:R-:W-:Y:S02]  /*5350*/  ISETP.GE.AND P6, PT, R12, R14.reuse, PT ;  /* 0x0000000e0c00720c */ /* 0x080fe40003fc6270 */
[----:B------:R-:W-:-:S02]  /*5360*/  ISETP.GE.AND P5, PT, R13, R14, PT ;  /* 0x0000000e0d00720c */ /* 0x000fc40003fa6270 */
[-C--:B------:R-:W-:Y:S02]  /*5370*/  ISETP.GE.AND P4, PT, R8, R14.reuse, PT ;  /* 0x0000000e0800720c */ /* 0x080fe40003f86270 */
[-C--:B------:R-:W-:Y:S01]  /*5380*/  ISETP.GE.AND P3, PT, R9, R14.reuse, PT ;  /* 0x0000000e0900720c */ /* 0x080fe20003f66270 */
[----:B------:R1:W2:Y:S01]  /*5390*/  @!P2 LDG.E.U16 R21, desc[UR6][R24.64] ;  /* 0x000000061815a981 */ /* 0x0002a2000c1e1500 */
[----:B------:R-:W-:-:S03]  /*53a0*/  ISETP.GE.AND P2, PT, R10, R14, PT ;  /* 0x0000000e0a00720c */ /* 0x000fc60003f46270 */
[----:B------:R-:W3:Y:S01]  /*53b0*/  @!P1 LDG.E.U16 R66, desc[UR6][R64.64] ;  /* 0x0000000640429981 */ /* 0x000ee2000c1e1500 */
[----:B------:R-:W-:Y:S02]  /*53c0*/  ISETP.GE.AND P1, PT, R11, R14, PT ;  /* 0x0000000e0b00720c */ /* 0x000fe40003f26270 */
[----:B0-----:R-:W-:Y:S02]  /*53d0*/  PRMT R23, RZ, 0x7610, R23 ;  /* 0x00007610ff177816 */ /* 0x001fe40000000017 */
[----:B------:R-:W-:Y:S02]  /*53e0*/  PRMT R22, RZ, 0x7610, R22 ;  /* 0x00007610ff167816 */ /* 0x000fe40000000016 */
[----:B-1----:R-:W-:Y:S02]  /*53f0*/  PRMT R25, RZ, 0x7610, R25 ;  /* 0x00007610ff197816 */ /* 0x002fe40000000019 */
[----:B------:R-:W-:Y:S01]  /*5400*/  PRMT R24, RZ, 0x7610, R24 ;  /* 0x00007610ff187816 */ /* 0x000fe20000000018 */
[----:B------:R-:W4:Y:S01]  /*5410*/  @!P6 LDG.E.U16 R23, desc[UR6][R64.64+0x40] ;  /* 0x000040064017e981 */ /* 0x000f22000c1e1500 */
[----:B------:R-:W-:-:S02]  /*5420*/  PRMT R63, RZ, 0x7610, R63 ;  /* 0x00007610ff3f7816 */ /* 0x000fc4000000003f */
[----:B------:R-:W-:Y:S01]  /*5430*/  PRMT R68, RZ, 0x7610, R68 ;  /* 0x00007610ff447816 */ /* 0x000fe20000000044 */
[----:B------:R-:W5:Y:S04]  /*5440*/  @!P5 LDG.E.U16 R22, desc[UR6][R64.64+0x80] ;  /* 0x000080064016d981 */ /* 0x000f68000c1e1500 */
        /* <DEDUP_REMOVED lines=21> */
[----:B------:R-:W5:Y:S01]  /*55a0*/  LDS.U16 R64, [R26+0x2] ;  /* 0x000002001a407984 */ /* 0x000f620000000400 */
[----:B0-----:R-:W-:-:S02]  /*55b0*/  SHF.L.U32 R67, R67, 0x10, RZ ;  /* 0x0000001043437819 */ /* 0x001fc400000006ff */
[----:B-1----:R-:W-:Y:S02]  /*55c0*/  SHF.L.U32 R68, R65, 0x10, RZ ;  /* 0x0000001041447819 */ /* 0x002fe400000006ff */
[----:B--2---:R-:W-:Y:S02]  /*55d0*/  SHF.L.U32 R23, R23, 0x10, RZ ;  /* 0x0000001017177819 */ /* 0x004fe400000006ff */
[----:B---3--:R-:W-:Y:S02]  /*55e0*/  SHF.L.U32 R70, R22, 0x10, RZ ;  /* 0x0000001016467819 */ /* 0x008fe400000006ff */
[----:B----4-:R-:W-:Y:S01]  /*55f0*/  SHF.L.U32 R25, R25, 0x10, RZ ;  /* 0x0000001019197819 */ /* 0x010fe200000006ff */
[----:B------:R-:W-:Y:S01]  /*5600*/  FMUL.FTZ R63, R67, -1.4426950216293334961 ;  /* 0xbfb8aa3b433f7820 */ /* 0x000fe20000410000 */
[----:B-----5:R-:W-:Y:S01]  /*5610*/  SHF.L.U32 R21, R21, 0x10, RZ ;  /* 0x0000001015157819 */ /* 0x020fe200000006ff */
[----:B------:R-:W-:Y:S01]  /*5620*/  FMUL.FTZ R69, R68, -1.4426950216293334961 ;  /* 0xbfb8aa3b44457820 */ /* 0x000fe20000410000 */
[----:B------:R-:W-:Y:S01]  /*5630*/  SHF.L.U32 R72, R24, 0x10, RZ ;  /* 0x0000001018487819 */ /* 0x000fe200000006ff */
[----:B------:R-:W-:Y:S01]  /*5640*/  FMUL.FTZ R22, R23, -1.4426950216293334961 ;  /* 0xbfb8aa3b17167820 */ /* 0x000fe20000410000 */
[----:B------:R-:W-:Y:S01]  /*5650*/  FMUL.FTZ R71, R70, -1.4426950216293334961 ;  /* 0xbfb8aa3b46477820 */ /* 0x000fe20000410000 */
[----:B------:R-:W-:-:S02]  /*5660*/  IMAD.U32 R64, R64, 0x10000, RZ ;  /* 0x0001000040407824 */ /* 0x000fc400078e00ff */
[----:B------:R-:W-:Y:S01]  /*5670*/  FMUL.FTZ R24, R25, -1.4426950216293334961 ;  /* 0xbfb8aa3b19187820 */ /* 0x000fe20000410000 */
[----:B------:R-:W-:Y:S01]  /*5680*/  FMUL.FTZ R65, R21, -1.4426950216293334961 ;  /* 0xbfb8aa3b15417820 */ /* 0x000fe20000410000 */
[----:B------:R-:W-:Y:S01]  /*5690*/  FMUL.FTZ R74, R72, -1.4426950216293334961 ;  /* 0xbfb8aa3b484a7820 */ /* 0x000fe20000410000 */
[----:B------:R-:W-:Y:S01]  /*56a0*/  FMUL.FTZ R66, R64, -1.4426950216293334961 ;  /* 0xbfb8aa3b40427820 */ /* 0x000fe20000410000 */
[----:B------:R-:W0:Y:S08]  /*56b0*/  MUFU.EX2 R63, R63 ;  /* 0x0000003f003f7308 */ /* 0x000e300000000800 */
[----:B------:R-:W1:Y:S08]  /*56c0*/  MUFU.EX2 R69, R69 ;  /* 0x0000004500457308 */ /* 0x000e700000000800 */
[----:B------:R-:W2:Y:S08]  /*56d0*/  MUFU.EX2 R22, R22 ;  /* 0x0000001600167308 */ /* 0x000eb00000000800 */
[----:B------:R-:W3:Y:S08]  /*56e0*/  MUFU.EX2 R71, R71 ;  /* 0x0000004700477308 */ /* 0x000ef00000000800 */
[----:B------:R-:W4:Y:S08]  /*56f0*/  MUFU.EX2 R24, R24 ;  /* 0x0000001800187308 */ /* 0x000f300000000800 */
[----:B------:R-:W5:Y:S08]  /*5700*/  MUFU.EX2 R66, R66 ;  /* 0x0000004200427308 */ /* 0x000f700000000800 */
[----:B------:R-:W5:Y:S08]  /*5710*/  MUFU.EX2 R65, R65 ;  /* 0x0000004100417308 */ /* 0x000f700000000800 */
[----:B------:R-:W5:Y:S01]  /*5720*/  MUFU.EX2 R74, R74 ;  /* 0x0000004a004a7308 */ /* 0x000f620000000800 */
[----:B0-----:R-:W-:Y:S01]  /*5730*/  FADD.FTZ R63, R63, 1 ;  /* 0x3f8000003f3f7421 */ /* 0x001fe20000010000 */
[----:B-1----:R-:W-:Y:S01]  /*5740*/  FADD.FTZ R69, R69, 1 ;  /* 0x3f80000045457421 */ /* 0x002fe20000010000 */
[----:B--2---:R-:W-:Y:S01]  /*5750*/  FADD.FTZ R22, R22, 1 ;  /* 0x3f80000016167421 */ /* 0x004fe20000010000 */
[----:B---3--:R-:W-:Y:S01]  /*5760*/  FADD.FTZ R71, R71, 1 ;  /* 0x3f80000047477421 */ /* 0x008fe20000010000 */
[----:B----4-:R-:W-:Y:S01]  /*5770*/  FADD.FTZ R24, R24, 1 ;  /* 0x3f80000018187421 */ /* 0x010fe20000010000 */
[----:B-----5:R-:W-:Y:S01]  /*5780*/  FADD.FTZ R66, R66, 1 ;  /* 0x3f80000042427421 */ /* 0x020fe20000010000 */
[----:B------:R-:W-:Y:S01]  /*5790*/  FADD.FTZ R65, R65, 1 ;  /* 0x3f80000041417421 */ /* 0x000fe20000010000 */
[----:B------:R-:W0:Y:S01]  /*57a0*/  MUFU.RCP R76, R63 ;  /* 0x0000003f004c7308 */ /* 0x000e220000001000 */
[----:B------:R-:W-:-:S07]  /*57b0*/  FADD.FTZ R74, R74, 1 ;  /* 0x3f8000004a4a7421 */ /* 0x000fce0000010000 */
[----:B------:R-:W1:Y:S08]  /*57c0*/  MUFU.RCP R81, R66 ;  /* 0x0000004200517308 */ /* 0x000e700000001000 */
[----:B------:R-:W2:Y:S01]  /*57d0*/  MUFU.RCP R78, R65 ;  /* 0x00000041004e7308 */ /* 0x000ea20000001000 */
[----:B------:R-:W-:Y:S07]  /*57e0*/  BAR.SYNC.DEFER_BLOCKING 0x0 ;  /* 0x0000000000007b1d */ /* 0x000fee0000010000 */
[----:B------:R-:W3:Y:S08]  /*57f0*/  MUFU.RCP R69, R69 ;  /* 0x0000004500457308 */ /* 0x000ef00000001000 */
[----:B------:R-:W4:Y:S08]  /*5800*/  MUFU.RCP R22, R22 ;  /* 0x0000001600167308 */ /* 0x000f300000001000 */
        /* <DEDUP_REMOVED lines=19> */
[----:B------:R-:W-:-:S02]  /*5940*/  F2FP.BF16.F32.PACK_AB R64, R64, R67 ;  /* 0x000000434040723e */ /* 0x000fc400000010ff */
        /* <DEDUP_REMOVED lines=34> */
[----:B------:R-:W-:Y:S01]  /*5b70*/  IMAD.WIDE.U32 R6, R58, UR4, R6 ;  /* 0x000000043a067c25 */ /* 0x000fe2000f8e0006 */
[----:B------:R-:W-:-:S03]  /*5b80*/  ULDC.64 UR8, c[0x0][0x2c8] ;  /* 0x0000b20000087ab9 */ /* 0x000fc60000000a00 */
[----:B------:R-:W-:Y:S02]  /*5b90*/  IMAD R71, R61, UR8, RZ ;  /* 0x000000083d477c24 */ /* 0x000fe4000f8e02ff */
[----:B------:R-:W-:Y:S02]  /*5ba0*/  IMAD.IADD R7, R25, 0x1, R7 ;  /* 0x0000000119077824 */ /* 0x000fe400078e0207 */
[C---:B------:R-:W-:Y:S02]  /*5bb0*/  IMAD R71, R62.reuse, UR9, R71 ;  /* 0x000000093e477c24 */ /* 0x040fe4000f8e0247 */
[----:B------:R-:W-:Y:S01]  /*5bc0*/  IMAD.WIDE.U32 R6, R62, UR8, R6 ;  /* 0x000000083e067c25 */ /* 0x000fe2000f8e0006 */
[----:B------:R-:W-:-:S04]  /*5bd0*/  ULDC.64 UR8, c[0x0][0x320] ;  /* 0x0000c80000087ab9 */ /* 0x000fc80000000a00 */
[----:B------:R-:W-:Y:S02]  /*5be0*/  IADD3 R7, R7, R71, RZ ;  /* 0x0000004707077210 */ /* 0x000fe40007ffe0ff */
[----:B------:R-:W-:-:S04]  /*5bf0*/  LEA R24, P0, R6, UR8, 0x1 ;  /* 0x0000000806187c11 */ /* 0x000fc8000f8008ff */
[----:B------:R-:W-:-:S05]  /*5c00*/  LEA.HI.X R25, R6, UR9, R7, 0x1, P0 ;  /* 0x0000000906197c11 */ /* 0x000fca00080f0c07 */
[----:B------:R0:W-:Y:S04]  /*5c10*/  STG.E.U16 desc[UR6][R24.64], R21 ;  /* 0x0000001518007986 */ /* 0x0001e8000c101506 */
.L_x_2081:
[----:B------:R-:W-:Y:S05]  /*5c20*/  BSYNC B0 ;  /* 0x0000000000007941 */ /* 0x000fea0003800000 */
.L_x_2080:
[----:B------:R-:W-:Y:S01]  /*5c30*/  MOV R6, R22 ;  /* 0x0000001600067202 */ /* 0x000fe20000000f00 */
[----:B------:R-:W-:Y:S01]  /*5c40*/  ULDC.64 UR4, c[0x0][0x2c8] ;  /* 0x0000b20000047ab9 */ /* 0x000fe20000000a00 */
[----:B------:R-:W-:Y:S01]  /*5c50*/  MOV R7, R69 ;  /* 0x0000004500077202 */ /* 0x000fe20000000f00 */
[----:B0-----:R-:W-:Y:S01]  /*5c60*/  IMAD R21, R61, UR4, RZ ;  /* 0x000000043d157c24 */ /* 0x001fe2000f8e02ff */
[-C--:B------:R-:W-:Y:S02]  /*5c70*/  ISETP.GE.AND P5, PT, R10, R26.reuse, PT ;  /* 0x0000001a0a00720c */ /* 0x080fe40003fa6270 */
[-C--:B------:R-:W-:Y:S01]  /*5c80*/  ISETP.GE.AND P0, PT, R0, R26.reuse, PT ;  /* 0x0000001a0000720c */ /* 0x080fe20003f06270 */
[----:B------:R-:W-:Y:S01]  /*5c90*/  IMAD.WIDE.U32 R6, R62, UR4, R6 ;  /* 0x000000043e067c25 */ /* 0x000fe2000f8e0006 */
[----:B------:R-:W-:Y:S02]  /*5ca0*/  IADD3 R52, R52, 0x1, RZ ;  /* 0x0000000134347810 */ /* 0x000fe40007ffe0ff */
[----:B------:R-:W-:Y:S01]  /*5cb0*/  ISETP.GE.AND P1, PT, R12, R26, PT ;  /* 0x0000001a0c00720c */ /* 0x000fe20003f26270 */
[----:B------:R-:W-:Y:S01]  /*5cc0*/  IMAD R23, R62, UR5, R21 ;  /* 0x000000053e177c24 */ /* 0x000fe2000f8e0215 */
[----:B------:R-:W-:Y:S01]  /*5cd0*/  ULDC.64 UR4, c[0x0][0x320] ;  /* 0x0000c80000047ab9 */ /* 0x000fe20000000a00 */
[----:B------:R-:W-:-:S02]  /*5ce0*/  IADD3 R21, P3, R4, R6, RZ ;  /* 0x0000000604157210 */ /* 0x000fc40007f7e0ff */
[----:B------:R-:W-:Y:S01]  /*5cf0*/  IADD3 R4, P4, R15, UR4, RZ ;  /* 0x000000040f047c10 */ /* 0x000fe2000ff9e0ff */
[----:B------:R-:W-:Y:S01]  /*5d00*/  ULDC UR4, c[0x0][0x224] ;  /* 0x0000890000047ab9 */ /* 0x000fe20000000800 */
        /* <DEDUP_REMOVED lines=8> */
[----:B------:R-:W-:-:S03]  /*5d90*/  ISETP.GE.AND P3, PT, R8, R26, PT ;  /* 0x0000001a0800720c */ /* 0x000fc60003f66270 */
[----:B------:R-:W-:Y:S01]  /*5da0*/  @!P0 STG.E.U16 desc[UR6][R4.64], R33 ;  /* 0x0000002104008986 */ /* 0x000fe2000c101506 */
[----:B------:R-:W-:-:S03]  /*5db0*/  ISETP.GE.AND P0, PT, R52, UR4, PT ;  /* 0x0000000434007c0c */ /* 0x000fc6000bf06270 */
[----:B------:R-:W-:Y:S04]  /*5dc0*/  @!P4 STG.E.U16 desc[UR6][R4.64+0x100], R29 ;  /* 0x0001001d0400c986 */ /* 0x000fe8000c101506 */
[----:B------:R-:W-:Y:S04]  /*5dd0*/  @!P6 STG.E.U16 desc[UR6][R4.64+0x180], R27 ;  /* 0x0001801b0400e986 */ /* 0x000fe8000c101506 */
[----:B------:R0:W-:Y:S01]  /*5de0*/  @!P1 STG.E.U16 desc[UR6][R4.64+0x40], R63 ;  /* 0x0000403f04009986 */ /* 0x0001e2000c101506 */
[----:B------:R-:W-:-:S03]  /*5df0*/  IADD3 R20, P1, R2, 0x200, RZ ;  /* 0x0000020002147810 */ /* 0x000fc60007f3e0ff */
[----:B------:R1:W-:Y:S01]  /*5e00*/  @!P2 STG.E.U16 desc[UR6][R4.64+0x80], R31 ;  /* 0x0000801f0400a986 */ /* 0x0003e2000c101506 */
[----:B------:R-:W-:-:S03]  /*5e10*/  IADD3 R16, P2, R16, 0x200, RZ ;  /* 0x0000020010107810 */ /* 0x000fc60007f5e0ff */
[----:B------:R1:W-:Y:S01]  /*5e20*/  @!P3 STG.E.U16 desc[UR6][R4.64+0xc0], R65 ;  /* 0x0000c0410400b986 */ /* 0x0003e2000c101506 */
[----:B------:R-:W-:Y:S02]  /*5e30*/  IADD3 R36, P3, R36, 0x400, RZ ;  /* 0x0000040024247810 */ /* 0x000fe40007f7e0ff */
[----:B------:R-:W-:Y:S02]  /*5e40*/  IADD3.X R17, RZ, R17, RZ, P2, !PT ;  /* 0x00000011ff117210 */ /* 0x000fe400017fe4ff */
[----:B0-----:R-:W-:Y:S02]  /*5e50*/  IADD3.X R63, RZ, R3, RZ, P1, !PT ;  /* 0x00000003ff3f7210 */ /* 0x001fe40000ffe4ff */
[----:B------:R-:W-:Y:S01]  /*5e60*/  IADD3.X R35, RZ, R35, RZ, P3, !PT ;  /* 0x00000023ff237210 */ /* 0x000fe20001ffe4ff */
[----:B------:R-:W-:Y:S06]  /*5e70*/  @!P0 BRA `(.L_x_2082) ;  /* 0xffffffa800348947 */ /* 0x000fec000383ffff */
[----:B------:R-:W-:Y:S05]  /*5e80*/  EXIT ;  /* 0x000000000000794d */ /* 0x000fea0003800000 */
.L_x_2083:
        /* <DEDUP_REMOVED lines=15> */
.L_x_5211:


//--------------------- .text._Z25selective_scan_fwd_kernelI32Selective_Scan_fwd_kernel_traitsILi32ELi8ELi1ELb0ELb1ELb0ELb0EN3c108BFloat16ENS1_7complexIfEEEEv13SSMParamsBase --------------------------
	.section	.text._Z25selective_scan_fwd_kernelI32Selective_Scan_fwd_kernel_traitsILi32ELi8ELi1ELb0ELb1ELb0ELb0EN3c108BFloat16ENS1_7complexIfEEEEv13SSMParamsBase,"ax",@progbits
	.align	128
        .global         _Z25selective_scan_fwd_kernelI32Selective_Scan_fwd_kernel_traitsILi32ELi8ELi1ELb0ELb1ELb0ELb0EN3c108BFloat16ENS1_7complexIfEEEEv13SSMParamsBase
        .type           _Z25selective_scan_fwd_kernelI32Selective_Scan_fwd_kernel_traitsILi32ELi8ELi1ELb0ELb1ELb0ELb0EN3c108BFloat16ENS1_7complexIfEEEEv13SSMParamsBase,@function
        .size           _Z25selective_scan_fwd_kernelI32Selective_Scan_fwd_kernel_traitsILi32ELi8ELi1ELb0ELb1ELb0ELb0EN3c108BFloat16ENS1_7complexIfEEEEv13SSMParamsBase,(.L_x_5212 - _Z25selective_scan_fwd_kernelI32Selective_Scan_fwd_kernel_traitsILi32ELi8ELi1ELb0ELb1ELb0ELb0EN3c108BFloat16ENS1_7complexIfEEEEv13SSMParamsBase)
        .other          _Z25selective_scan_fwd_kernelI32Selective_Scan_fwd_kernel_traitsILi32ELi8ELi1ELb0ELb1ELb0ELb0EN3c108BFloat16ENS1_7complexIfEEEEv13SSMParamsBase,@"STO_CUDA_ENTRY STV_DEFAULT"
_Z25selective_scan_fwd_kernelI32Selective_Scan_fwd_kernel_traitsILi32ELi8ELi1ELb0ELb1ELb0ELb0EN3c108BFloat16ENS1_7complexIfEEEEv13SSMParamsBase:
.text._Z25selective_scan_fwd_kernelI32Selective_Scan_fwd_kernel_traitsILi32ELi8ELi1ELb0ELb1ELb0ELb0EN3c108BFloat16ENS1_7complexIfEEEEv13SSMParamsBase:
[----:B------:R-:W-:Y:S08]  /*0000*/  LDC R1, c[0x0][0x28] ;  /* 0x00000a00ff017b82 */ /* 0x000ff00000000800 */
[----:B------:R-:W0:Y:S01]  /*0010*/  LDC R8, c[0x0][0x228] ;  /* 0x00008a00ff087b82 */ /* 0x000e220000000800 */
[----:B------:R-:W1:Y:S01]  /*0020*/  S2R R83, SR_CTAID.Y ;  /* 0x0000000000537919 */ /* 0x000e620000002600 */
[----:B------:R-:W-:Y:S01]  /*0030*/  HFMA2.MMA R78, -RZ, RZ, 0, 0 ;  /* 0x00000000ff4e7435 */ /* 0x000fe200000001ff */
[----:B------:R-:W-:Y:S01]  /*0040*/  ULDC.64 UR10, c[0x0][0x208] ;  /* 0x00008200000a7ab9 */ /* 0x000fe20000000a00 */
[----:B------:R-:W-:Y:S01]  /*0050*/  MOV R76, RZ ;  /* 0x000000ff004c7202 */ /* 0x000fe20000000f00 */
[----:B------:R-:W-:-:S03]  /*0060*/  ULDC.64 UR8, c[0x0][0x240] ;  /* 0x0000900000087ab9 */ /* 0x000fc60000000a00 */
[----:B------:R-:W2:Y:S08]  /*0070*/  LDC.64 R2, c[0x0][0x2e8] ;  /* 0x0000ba00ff027b82 */ /* 0x000eb00000000a00 */
[----:B------:R-:W3:Y:S01]  /*0080*/  LDC.64 R4, c[0x0][0x300] ;  /* 0x0000c000ff047b82 */ /* 0x000ee20000000a00 */
[----:B0-----:R-:W-:-:S07]  /*0090*/  IABS R9, R8 ;  /* 0x0000000800097213 */ /* 0x001fce0000000000 */
[----:B------:R-:W0:Y:S01]  /*00a0*/  LDC R13, c[0x0][0x224] ;  /* 0x00008900ff0d7b82 */ /* 0x000e220000000800 */
[----:B------:R-:W4:Y:S01]  /*00b0*/  I2F.RP R0, R9 ;  /* 0x0000000900007306 */ /* 0x000f220000209400 */
[----:B--2---:R-:W-:-:S06]  /*00c0*/  ISETP.NE.U32.AND P0, PT, R2, RZ, PT ;  /* 0x000000ff0200720c */ /* 0x004fcc0003f05070 */
[----:B------:R-:W2:Y:S01]  /*00d0*/  S2UR UR7, SR_CTAID.X ;  /* 0x00000000000779c3 */ /* 0x000ea20000002500 */
[----:B-1----:R-:W-:Y:S02]  /*00e0*/  SHF.R.S32.HI R80, RZ, 0x1f, R83 ;  /* 0x0000001fff507819 */ /* 0x002fe40000011453 */
[----:B------:R-:W-:Y:S02]  /*00f0*/  ISETP.NE.AND.EX P0, PT, R3, RZ, PT, P0 ;  /* 0x000000ff0300720c */ /* 0x000fe40003f05300 */
[----:B---3--:R-:W-:-:S03]  /*0100*/  ISETP.NE.U32.AND P1, PT, R4, RZ, PT ;  /* 0x000000ff0400720c */ /* 0x008fc60003f25070 */
[----:B------:R-:W1:Y:S01]  /*0110*/  LDC.64 R48, c[0x0][0x258] ;  /* 0x00009600ff307b82 */ /* 0x000e620000000a00 */
[----:B----4-:R-:W3:Y:S01]  /*0120*/  MUFU.RCP R0, R0 ;  /* 0x0000000000007308 */ /* 0x010ee20000001000 */
[----:B------:R-:W-:-:S06]  /*0130*/  ISETP.NE.AND.EX P1, PT, R5, RZ, PT, P1 ;  /* 0x000000ff0500720c */ /* 0x000fcc0003f25310 */
[----:B------:R-:W-:-:S04]  /*0140*/  @P0 LEA R2, P2, R83, R2, 0x2 ;  /* 0x0000000253020211 */ /* 0x000fc800078410ff */
[----:B------:R-:W-:-:S03]  /*0150*/  @P0 LEA.HI.X R3, R83, R3, R80, 0x2, P2 ;  /* 0x0000000353030211 */ /* 0x000fc600010f1450 */
[C---:B------:R-:W-:Y:S02]  /*0160*/  @P1 LEA R4, P3, R83.reuse, R4, 0x2 ;  /* 0x0000000453041211 */ /* 0x040fe400078610ff */
[----:B------:R4:W5:Y:S01]  /*0170*/  @P0 LDG.E R78, desc[UR10][R2.64] ;  /* 0x0000000a024e0981 */ /* 0x000962000c1e1900 */
[----:B---3--:R-:W-:Y:S02]  /*0180*/  IADD3 R6, R0, 0xffffffe, RZ ;  /* 0x0ffffffe00067810 */ /* 0x008fe40007ffe0ff */
[----:B------:R-:W-:Y:S02]  /*0190*/  @P1 LEA.HI.X R5, R83, R5, R80, 0x2, P3 ;  /* 0x0000000553051211 */ /* 0x000fe400018f1450 */
[----:B------:R3:W2:Y:S03]  /*01a0*/  F2I.FTZ.U32.TRUNC.NTZ R7, R6 ;  /* 0x0000000600077305 */ /* 0x0006a6000021f000 */
[----:B------:R0:W5:Y:S01]  /*01b0*/  @P1 LDG.E R76, desc[UR10][R4.64] ;  /* 0x0000000a044c1981 */ /* 0x000162000c1e1900 */
[----:B---3--:R-:W-:Y:S01]  /*01c0*/  HFMA2.MMA R6, -RZ, RZ, 0, 0 ;  /* 0x00000000ff067435 */ /* 0x008fe200000001ff */
[----:B--2---:R-:W-:-:S05]  /*01d0*/  IADD3 R10, RZ, -R7, RZ ;  /* 0x80000007ff0a7210 */ /* 0x004fca0007ffe0ff */
[----:B----4-:R-:W-:Y:S01]  /*01e0*/  IMAD R3, R10, R9, RZ ;  /* 0x000000090a037224 */ /* 0x010fe200078e02ff */
[----:B------:R-:W-:Y:S01]  /*01f0*/  IABS R2, R83 ;  /* 0x0000005300027213 */ /* 0x000fe20000000000 */
[----:B------:R-:W2:Y:S02]  /*0200*/  LDC.64 R10, c[0x0][0x2d8] ;  /* 0x0000b600ff0a7b82 */ /* 0x000ea40000000a00 */
[----:B------:R-:W-:-:S06]  /*0210*/  IMAD.HI.U32 R7, R7, R3, R6 ;  /* 0x0000000307077227 */ /* 0x000fcc00078e0006 */
[----:B------:R-:W-:-:S05]  /*0220*/  IMAD.HI.U32 R7, R7, R2, RZ ;  /* 0x0000000207077227 */ /* 0x000fca00078e00ff */
[----:B------:R-:W-:-:S05]  /*0230*/  IADD3 R0, -R7, RZ, RZ ;  /* 0x000000ff07007210 */ /* 0x000fca0007ffe1ff */
[----:B------:R-:W-:-:S05]  /*0240*/  IMAD R0, R9, R0, R2 ;  /* 0x0000000009007224 */ /* 0x000fca00078e0202 */
[----:B------:R-:W-:-:S13]  /*0250*/  ISETP.GT.U32.AND P1, PT, R9, R0, PT ;  /* 0x000000000900720c */ /* 0x000fda0003f24070 */
[----:B------:R-:W-:Y:S01]  /*0260*/  @!P1 IMAD.IADD R0, R0, 0x1, -R9 ;  /* 0x0000000100009824 */ /* 0x000fe200078e0a09 */
[----:B------:R-:W-:-:S04]  /*0270*/  @!P1 IADD3 R7, R7, 0x1, RZ ;  /* 0x0000000107079810 */ /* 0x000fc80007ffe0ff */
[----:B------:R-:W-:Y:S02]  /*0280*/  ISETP.GE.U32.AND P0, PT, R0, R9, PT ;  /* 0x000000090000720c */ /* 0x000fe40003f06070 */
[----:B------:R-:W-:Y:S02]  /*0290*/  LOP3.LUT R0, R83, R8, RZ, 0x3c, !PT ;  /* 0x0000000853007212 */ /* 0x000fe400078e3cff */
[----:B0-----:R-:W-:Y:S02]  /*02a0*/  ISETP.GE.AND P1, PT, R13, 0x1, PT ;  /* 0x000000010d00780c */ /* 0x001fe40003f26270 */
[----:B------:R-:W-:Y:S01]  /*02b0*/  ISETP.GE.AND P2, PT, R0, RZ, PT ;  /* 0x000000ff0000720c */ /* 0x000fe20003f46270 */
[----:B------:R-:W-:-:S06]  /*02c0*/  USHF.R.S32.HI UR12, URZ, 0x1f, UR7 ;  /* 0x0000001f3f0c7899 */ /* 0x000fcc0008011407 */
[----:B------:R-:W-:Y:S02]  /*02d0*/  @P0 IADD3 R7, R7, 0x1, RZ ;  /* 0x0000000107070810 */ /* 0x000fe40007ffe0ff */
[----:B------:R-:W-:-:S04]  /*02e0*/  ISETP.NE.AND P0, PT, R8, RZ, PT ;  /* 0x000000ff0800720c */ /* 0x000fc80003f05270 */
[----:B------:R-:W-:Y:S01]  /*02f0*/  @!P2 IADD3 R7, -R7, RZ, RZ ;  /* 0x000000ff0707a210 */ /* 0x000fe20007ffe1ff */
[----:B-12---:R-:W-:Y:S08]  /*0300*/  @!P1 EXIT ;  /* 0x000000000000994d */ /* 0x006ff00003800000 */
[----:B------:R-:W0:Y:S01]  /*0310*/  S2R R102, SR_TID.X ;  /* 0x0000000000667919 */ /* 0x000e220000002100 */
[----:B------:R-:W-:Y:S01]  /*0320*/  UIMAD UR6, UR12, UR8, URZ ;  /* 0x000000080c0672a4 */ /* 0x000fe2000f8e023f */
[----:B------:R-:W-:Y:S01]  /*0330*/  @!P0 LOP3.LUT R7, RZ, R8, RZ, 0x33, !PT ;  /* 0x00000008ff078212 */ /* 0x000fe200078e33ff */
[----:B------:R-:W1:Y:S01]  /*0340*/  LDC R6, c[0x0][0x214] ;  /* 0x00008500ff067b82 */ /* 0x000e620000000800 */
[----:B------:R-:W-:Y:S01]  /*0350*/  UIMAD.WIDE.U32 UR4, UR7, UR8, URZ ;  /* 0x00000008070472a5 */ /* 0x000fe2000f8e003f */
[----:B------:R-:W2:Y:S01]  /*0360*/  S2R R68, SR_LANEID ;  /* 0x0000000000447919 */ /* 0x000ea20000000000 */
[----:B------:R-:W-:Y:S01]  /*0370*/  UIMAD UR6, UR7, UR9, UR6 ;  /* 0x00000009070672a4 */ /* 0x000fe2000f8e0206 */
[----:B------:R-:W-:Y:S02]  /*0380*/  SHF.R.S32.HI R3, RZ, 0x1f, R7 ;  /* 0x0000001fff037819 */ /* 0x000fe40000011407 */
[----:B------:R-:W-:Y:S01]  /*0390*/  ULDC.64 UR8, c[0x0][0x288] ;  /* 0x0000a20000087ab9 */ /* 0x000fe20000000a00 */
[----:B------:R-:W-:Y:S01]  /*03a0*/  UIADD3 UR5, UR5, UR6, URZ ;  /* 0x0000000605057290 */ /* 0x000fe2000fffe03f */
[----:B------:R-:W3:Y:S01]  /*03b0*/  LDC.64 R8, c[0x0][0x280] ;  /* 0x0000a000ff087b82 */ /* 0x000ee20000000a00 */
[----:B------:R-:W-:Y:S01]  /*03c0*/  IMAD R2, R3, R48, RZ ;  /* 0x0000003003027224 */ /* 0x000fe200078e02ff */
[----:B------:R-:W-:Y:S01]  /*03d0*/  MOV R66, RZ ;  /* 0x000000ff00427202 */ /* 0x000fe20000000f00 */
[----:B------:R-:W-:-:S02]  /*03e0*/  IMAD R0, R80, UR8, RZ ;  /* 0x0000000850007c24 */ /* 0x000fc4000f8e02ff */
[C---:B------:R-:W-:Y:S02]  /*03f0*/  IMAD R49, R7.reuse, R49, R2 ;  /* 0x0000003107317224 */ /* 0x040fe400078e0202 */
[----:B------:R-:W-:Y:S01]  /*0400*/  IMAD.WIDE.U32 R4, R7, R48, UR4 ;  /* 0x0000000407047e25 */ /* 0x000fe2000f8e0030 */
[----:B------:R-:W4:Y:S01]  /*0410*/  LDC.64 R14, c[0x0][0x290] ;  /* 0x0000a400ff0e7b82 */ /* 0x000f220000000a00 */
[----:B------:R-:W-:Y:S02]  /*0420*/  ULDC.64 UR4, c[0x0][0x298] ;  /* 0x0000a60000047ab9 */ /* 0x000fe40000000a00 */
[C---:B------:R-:W-:Y:S01]  /*0430*/  IMAD R7, R83.reuse, UR9, R0 ;  /* 0x0000000953077c24 */ /* 0x040fe2000f8e0200 */
[----:B------:R-:W-:Y:S01]  /*0440*/  LEA R51, P0, R4, R10, 0x1 ;  /* 0x0000000a04337211 */ /* 0x000fe200078008ff */
[----:B------:R-:W-:Y:S01]  /*0450*/  IMAD.WIDE.U32 R2, R83, UR8, RZ ;  /* 0x0000000853027c25 */ /* 0x000fe2000f8e00ff */
[----:B------:R-:W-:Y:S01]  /*0460*/  IADD3 R49, R5, R49, RZ ;  /* 0x0000003105317210 */ /* 0x000fe20007ffe0ff */
[----:B------:R-:W-:-:S02]  /*0470*/  ULDC.64 UR8, c[0x0][0x2f0] ;  /* 0x0000bc0000087ab9 */ /* 0x000fc40000000a00 */
[----:B------:R-:W-:Y:S01]  /*0480*/  IMAD R0, R80, UR4, RZ ;  /* 0x0000000450007c24 */ /* 0x000fe2000f8e02ff */
[----:B------:R-:W-:Y:S02]  /*0490*/  IADD3 R3, R3, R7, RZ ;  /* 0x0000000703037210 */ /* 0x000fe40007ffe0ff */
[----:B------:R-:W-:Y:S01]  /*04a0*/  LEA.HI.X R49, R4, R11, R49, 0x1, P0 ;  /* 0x0000000b04317211 */ /* 0x000fe200000f0c31 */
[C---:B0-----:R-:W-:Y:S01]  /*04b0*/  IMAD.SHL.U32 R67, R102.reuse, 0x8, RZ ;  /* 0x0000000866437824 */ /* 0x041fe200078e00ff */
[----:B------:R-:W-:Y:S01]  /*04c0*/  LOP3.LUT R74, R102, 0x1f, RZ, 0xc0, !PT ;  /* 0x0000001f664a7812 */ /* 0x000fe200078ec0ff */
[C---:B------:R-:W-:Y:S02]  /*04d0*/  IMAD R7, R83.reuse, UR5, R0 ;  /* 0x0000000553077c24 */ /* 0x040fe4000f8e0200 */
[----:B------:R-:W-:Y:S01]  /*04e0*/  IMAD.WIDE.U32 R4, R83, UR4, RZ ;  /* 0x0000000453047c25 */ /* 0x000fe2000f8e00ff */
[----:B------:R-:W-:Y:S01]  /*04f0*/  LOP3.LUT R81, R74, 0xffffff00, R67, 0xf8, !PT ;  /* 0xffffff004a517812 */ /* 0x000fe200078ef843 */
[----:B------:R-:W-:Y:S01]  /*0500*/  ULDC.64 UR4, c[0x0][0x268] ;  /* 0x00009a0000047ab9 */ /* 0x000fe20000000a00 */
[----:B------:R-:W-:Y:S01]  /*0510*/  LOP3.LUT R18, R67, 0xffffff00, RZ, 0xc0, !PT ;  /* 0xffffff0043127812 */ /* 0x000fe200078ec0ff */
[----:B-1----:R-:W-:Y:S01]  /*0520*/  IMAD R0, R6, UR7, R83 ;  /* 0x0000000706007c24 */ /* 0x002fe2000f8e0253 */
[----:B------:R-:W-:Y:S01]  /*0530*/  IADD3 R5, R5, R7, RZ ;  /* 0x0000000705057210 */ /* 0x000fe20007ffe0ff */
[----:B---3--:R-:W-:Y:S01]  /*0540*/  IMAD.WIDE.U32 R2, R8, UR7, R2 ;  /* 0x0000000708027c25 */ /* 0x008fe2000f8e0002 */
[----:B------:R-:W-:-:S02]  /*0550*/  SHF.R.S32.HI R72, RZ, 0x1f, R81 ;  /* 0x0000001fff487819 */ /* 0x000fc40000011451 */
[----:B------:R-:W-:Y:S01]  /*0560*/  IADD3 R18, R18, R81, RZ ;  /* 0x0000005112127210 */ /* 0x000fe20007ffe0ff */
[----:B------:R-:W-:Y:S01]  /*0570*/  IMAD R6, R8, UR12, RZ ;  /* 0x0000000c08067c24 */ /* 0x000fe2000f8e02ff */
[----:B------:R-:W-:Y:S01]  /*0580*/  IADD3 R17, P0, R81, R2, RZ ;  /* 0x0000000251117210 */ /* 0x000fe20007f1e0ff */
[C---:B----4-:R-:W-:Y:S01]  /*0590*/  IMAD.WIDE.U32 R4, R14.reuse, UR7, R4 ;  /* 0x000000070e047c25 */ /* 0x050fe2000f8e0004 */
[C---:B------:R-:W-:Y:S02]  /*05a0*/  IADD3 R77, R67.reuse, 0x1, RZ ;  /* 0x00000001434d7810 */ /* 0x040fe40007ffe0ff */
[----:B------:R-:W-:Y:S01]  /*05b0*/  IADD3 R75, R67, 0x2, RZ ;  /* 0x00000002434b7810 */ /* 0x000fe20007ffe0ff */
[----:B------:R-:W-:Y:S01]  /*05c0*/  IMAD R7, R9, UR7, R6 ;  /* 0x0000000709077c24 */ /* 0x000fe2000f8e0206 */
[----:B------:R-:W-:Y:S01]  /*05d0*/  IADD3 R27, P1, R81, R4, RZ ;  /* 0x00000004511b7210 */ /* 0x000fe20007f3e0ff */
[----:B------:R-:W-:Y:S01]  /*05e0*/  IMAD R6, R14, UR12, RZ ;  /* 0x0000000c0e067c24 */ /* 0x000fe2000f8e02ff */
[----:B------:R-:W-:Y:S01]  /*05f0*/  IADD3 R71, R67, 0x4, RZ ;  /* 0x0000000443477810 */ /* 0x000fe20007ffe0ff */
[----:B------:R-:W-:Y:S01]  /*0600*/  IMAD.WIDE.U32 R20, R83, UR4, RZ ;  /* 0x0000000453147c25 */ /* 0x000fe2000f8e00ff */
[----:B------:R-:W-:-:S02]  /*0610*/  IADD3.X R2, R72, R3, R7, P0, !PT ;  /* 0x0000000348027210 */ /* 0x000fc400007fe407 */
[----:B------:R-:W-:Y:S01]  /*0620*/  LEA R16, P0, R17, UR8, 0x1 ;  /* 0x0000000811107c11 */ /* 0x000fe2000f8008ff */
[----:B------:R-:W-:Y:S01]  /*0630*/  IMAD R3, R15, UR7, R6 ;  /* 0x000000070f037c24 */ /* 0x000fe2000f8e0206 */
[----:B------:R-:W-:Y:S01]  /*0640*/  IADD3 R69, R67, 0x5, RZ ;  /* 0x0000000543457810 */ /* 0x000fe20007ffe0ff */
[----:B------:R-:W-:Y:S01]  /*0650*/  IMAD R0, R0, R13, RZ ;  /* 0x0000000d00007224 */ /* 0x000fe200078e02ff */
[----:B------:R-:W-:Y:S01]  /*0660*/  LEA.HI.X R17, R17, UR9, R2, 0x1, P0 ;  /* 0x0000000911117c11 */ /* 0x000fe200080f0c02 */
[----:B------:R-:W-:Y:S01]  /*0670*/  IMAD R2, R80, UR4, RZ ;  /* 0x0000000450027c24 */ /* 0x000fe2000f8e02ff */
[----:B------:R-:W-:Y:S01]  /*0680*/  ULDC.64 UR8, c[0x0][0x2f8] ;  /* 0x0000be0000087ab9 */ /* 0x000fe20000000a00 */
[----:B------:R-:W-:Y:S01]  /*0690*/  IADD3.X R4, R72, R5, R3, P1, !PT ;  /* 0x0000000548047210 */ /* 0x000fe20000ffe403 */
[----:B------:R-:W-:Y:S01]  /*06a0*/  ULDC UR4, c[0x0][0x21c] ;  /* 0x0000870000047ab9 */ /* 0x000fe20000000800 */
[----:B------:R-:W-:Y:S01]  /*06b0*/  IMAD R79, R83, UR5, R2 ;  /* 0x00000005534f7c24 */ /* 0x000fe2000f8e0202 */
[----:B------:R-:W-:Y:S01]  /*06c0*/  LEA R10, P0, R27, UR8, 0x1 ;  /* 0x000000081b0a7c11 */ /* 0x000fe2000f8008ff */
[C---:B------:R-:W-:Y:S01]  /*06d0*/  VIADD R73, R67.reuse, 0x3 ;  /* 0x0000000343497836 */ /* 0x040fe20000000000 */
[----:B------:R-:W-:Y:S01]  /*06e0*/  IADD3 R67, R67, 0x6, RZ ;  /* 0x0000000643437810 */ /* 0x000fe20007ffe0ff */
[----:B------:R-:W-:Y:S01]  /*06f0*/  IMAD R70, R0, UR4, RZ ;  /* 0x0000000400467c24 */ /* 0x000fe2000f8e02ff */
[----:B------:R-:W-:Y:S01]  /*0700*/  LEA.HI.X R27, R27, UR9, R4, 0x1, P0 ;  /* 0x000000091b1b7c11 */ /* 0x000fe200080f0c04 */
[C---:B------:R-:W-:Y:S01]  /*0710*/  VIADD R64, R18.reuse, 0x40 ;  /* 0x0000004012407836 */ /* 0x040fe20000000000 */
[----:B------:R-:W-:Y:S01]  /*0720*/  IADD3 R79, R21, R79, RZ ;  /* 0x0000004f154f7210 */ /* 0x000fe20007ffe0ff */
[C---:B------:R-:W-:Y:S01]  /*0730*/  VIADD R58, R18.reuse, 0x100 ;  /* 0x00000100123a7836 */ /* 0x040fe20000000000 */
[----:B------:R-:W-:Y:S01]  /*0740*/  SHF.R.S32.HI R19, RZ, 0x1f, R18 ;  /* 0x0000001fff137819 */ /* 0x000fe20000011412 */
[C---:B------:R-:W-:Y:S01]  /*0750*/  VIADD R50, R18.reuse, 0x1e0 ;  /* 0x000001e012327836 */ /* 0x040fe20000000000 */
        /* <DEDUP_REMOVED lines=11> */
[----:B--2---:R-:W-:-:S07]  /*0810*/  IADD3 R52, R18, 0x1c0, RZ ;  /* 0x000001c012347810 */ /* 0x004fce0007ffe0ff */
.L_x_2106:
[----:B0-----:R-:W0:Y:S01]  /*0820*/  LDC R3, c[0x0][0x218] ;  /* 0x00008600ff037b82 */ /* 0x001e220000000800 */
[C---:B------:R-:W-:Y:S02]  /*0830*/  LOP3.LUT R5, R81.reuse, 0x20, RZ, 0xfc, !PT ;  /* 0x0000002051057812 */ /* 0x040fe400078efcff */
[C---:B------:R-:W-:Y:S02]  /*0840*/  LOP3.LUT R7, R81.reuse, 0x40, RZ, 0xfc, !PT ;  /* 0x0000004051077812 */ /* 0x040fe400078efcff */
[----:B------:R-:W-:Y:S02]  /*0850*/  LOP3.LUT R9, R81, 0x60, RZ, 0xfc, !PT ;  /* 0x0000006051097812 */ /* 0x000fe400078efcff */
[----:B------:R-:W-:Y:S02]  /*0860*/  PRMT R0, RZ, 0x7610, R0 ;  /* 0x00007610ff007816 */ /* 0x000fe40000000000 */
[----:B------:R-:W-:Y:S02]  /*0870*/  PRMT R2, RZ, 0x7610, R2 ;  /* 0x00007610ff027816 */ /* 0x000fe40000000002 */
[----:B------:R-:W-:-:S02]  /*0880*/  PRMT R4, RZ, 0x7610, R4 ;  /* 0x00007610ff047816 */ /* 0x000fc40000000004 */
[C---:B------:R-:W-:Y:S02]  /*0890*/  LOP3.LUT R11, R81.reuse, 0x80, RZ, 0xfc, !PT ;  /* 0x00000080510b7812 */ /* 0x040fe400078efcff */
[C---:B------:R-:W-:Y:S02]  /*08a0*/  LOP3.LUT R13, R81.reuse, 0xa0, RZ, 0xfc, !PT ;  /* 0x000000a0510d7812 */ /* 0x040fe400078efcff */
[C---:B------:R-:W-:Y:S02]  /*08b0*/  LOP3.LUT R15, R81.reuse, 0xc0, RZ, 0xfc, !PT ;  /* 0x000000c0510f7812 */ /* 0x040fe400078efcff */
[----:B------:R-:W-:Y:S01]  /*08c0*/  LOP3.LUT R23, R81, 0xe0, RZ, 0xfc, !PT ;  /* 0x000000e051177812 */ /* 0x000fe200078efcff */
        /* <DEDUP_REMOVED lines=23> */
[----:B------:R-:W-:-:S02]  /*0a40*/  ISETP.GE.AND P6, PT, R5, R48, PT ;  /* 0x000000300500720c */ /* 0x000fc40003fc6270 */
[-C--:B------:R-:W-:Y:S01]  /*0a50*/  ISETP.GE.AND P3, PT, R9, R48.reuse, PT ;  /* 0x000000300900720c */ /* 0x080fe20003f66270 */
[----:B------:R-:W0:Y:S01]  /*0a60*/  S2R R25, SR_CgaCtaId ;  /* 0x0000000000197919 */ /* 0x000e220000008800 */
[----:B------:R-:W-:Y:S02]  /*0a70*/  MOV R104, 0x400 ;  /* 0x0000040000687802 */ /* 0x000fe40000000f00 */
[----:B------:R-:W-:Y:S02]  /*0a80*/  ISETP.GE.AND P4, PT, R7, R48, PT ;  /* 0x000000300700720c */ /* 0x000fe40003f86270 */
[C---:B------:R-:W-:Y:S02]  /*0a90*/  IADD3 R5, R68.reuse, 0x20, RZ ;  /* 0x0000002044057810 */ /* 0x040fe40007ffe0ff */
[C---:B------:R-:W-:Y:S02]  /*0aa0*/  IADD3 R9, R68.reuse, 0x60, RZ ;  /* 0x0000006044097810 */ /* 0x040fe40007ffe0ff */
[----:B------:R-:W-:-:S02]  /*0ab0*/  IADD3 R7, R68, 0x40, RZ ;  /* 0x0000004044077810 */ /* 0x000fc40007ffe0ff */
[CC--:B------:R-:W-:Y:S02]  /*0ac0*/  LEA.HI.SX32 R47, R68.reuse, R68.reuse, 0x1b ;  /* 0x00000044442f7211 */ /* 0x0c0fe400078fdaff */
[-C--:B------:R-:W-:Y:S02]  /*0ad0*/  LEA.HI.SX32 R5, R5, R68.reuse, 0x1b ;  /* 0x0000004405057211 */ /* 0x080fe400078fdaff */
[-C--:B------:R-:W-:Y:S02]  /*0ae0*/  LEA.HI.SX32 R9, R9, R68.reuse, 0x1b ;  /* 0x0000004409097211 */ /* 0x080fe400078fdaff */
[----:B------:R-:W-:Y:S02]  /*0af0*/  LEA.HI.SX32 R7, R7, R68, 0x1b ;  /* 0x0000004407077211 */ /* 0x000fe400078fdaff */
[----:B------:R-:W-:Y:S02]  /*0b00*/  ISETP.GE.AND P2, PT, R11, R48, PT ;  /* 0x000000300b00720c */ /* 0x000fe40003f46270 */
[----:B------:R-:W-:-:S02]  /*0b10*/  IADD3 R11, R68, 0xe0, RZ ;  /* 0x000000e0440b7810 */ /* 0x000fc40007ffe0ff */
[----:B------:R-:W-:Y:S02]  /*0b20*/  ISETP.GE.AND P1, PT, R13, R48, PT ;  /* 0x000000300d00720c */ /* 0x000fe40003f26270 */
[----:B------:R-:W-:Y:S02]  /*0b30*/  LEA.HI.SX32 R11, R11, R68, 0x1b ;  /* 0x000000440b0b7211 */ /* 0x000fe400078fdaff */
[----:B------:R-:W-:Y:S02]  /*0b40*/  PRMT R13, RZ, 0x7610, R13 ;  /* 0x00007610ff0d7816 */ /* 0x000fe4000000000d */
[-C--:B------:R-:W-:Y:S02]  /*0b50*/  ISETP.GE.AND P5, PT, R81, R48.reuse, PT ;  /* 0x000000305100720c */ /* 0x080fe40003fa6270 */
[----:B------:R-:W-:Y:S02]  /*0b60*/  ISETP.GE.AND P0, PT, R15, R48, PT ;  /* 0x000000300f00720c */ /* 0x000fe40003f06270 */
[----:B0-----:R-:W-:-:S04]  /*0b70*/  LEA R104, R25, R104, 0x18 ;  /* 0x0000006819687211 */ /* 0x001fc800078ec0ff */
[-C--:B------:R-:W-:Y:S01]  /*0b80*/  LEA R47, R47, R104.reuse, 0x1 ;  /* 0x000000682f2f7211 */ /* 0x080fe200078e08ff */
[----:B------:R-:W-:Y:S01]  /*0b90*/  IMAD R43, R9, 0x2, R104 ;  /* 0x00000002092b7824 */ /* 0x000fe200078e0268 */
[-C--:B------:R-:W-:Y:S02]  /*0ba0*/  LEA R46, R5, R104.reuse, 0x1 ;  /* 0x00000068052e7211 */ /* 0x080fe400078e08ff */
[----:B------:R-:W-:Y:S02]  /*0bb0*/  LEA R45, R7, R104, 0x1 ;  /* 0x00000068072d7211 */ /* 0x000fe400078e08ff */
[C---:B------:R-:W-:Y:S02]  /*0bc0*/  IADD3 R5, R68.reuse, 0x80, RZ ;  /* 0x0000008044057810 */ /* 0x040fe40007ffe0ff */
[C---:B------:R-:W-:Y:S02]  /*0bd0*/  IADD3 R7, R68.reuse, 0xa0, RZ ;  /* 0x000000a044077810 */ /* 0x040fe40007ffe0ff */
[----:B------:R-:W-:-:S02]  /*0be0*/  IADD3 R9, R68, 0xc0, RZ ;  /* 0x000000c044097810 */ /* 0x000fc40007ffe0ff */
[-C--:B------:R-:W-:Y:S02]  /*0bf0*/  LEA.HI.SX32 R5, R5, R68.reuse, 0x1b ;  /* 0x0000004405057211 */ /* 0x080fe400078fdaff */
[-C--:B------:R-:W-:Y:S02]  /*0c00*/  LEA.HI.SX32 R7, R7, R68.reuse, 0x1b ;  /* 0x0000004407077211 */ /* 0x080fe400078fdaff */
[----:B------:R-:W-:Y:S02]  /*0c10*/  LEA.HI.SX32 R9, R9, R68, 0x1b ;  /* 0x0000004409097211 */ /* 0x000fe400078fdaff */
[-C--:B------:R-:W-:Y:S02]  /*0c20*/  LEA R41, R5, R104.reuse, 0x1 ;  /* 0x0000006805297211 */ /* 0x080fe400078e08ff */
[-C--:B------:R-:W-:Y:S01]  /*0c30*/  LEA R39, R7, R104.reuse, 0x1 ;  /* 0x0000006807277211 */ /* 0x080fe200078e08ff */
[----:B------:R-:W-:Y:S01]  /*0c40*/  IMAD R37, R9, 0x2, R104 ;  /* 0x0000000209257824 */ /* 0x000fe200078e0268 */
[----:B------:R-:W-:-:S02]  /*0c50*/  LEA R35, R11, R104, 0x1 ;  /* 0x000000680b237211 */ /* 0x000fc400078e08ff */
[----:B------:R-:W-:Y:S02]  /*0c60*/  PRMT R22, RZ, 0x7610, R22 ;  /* 0x00007610ff167816 */ /* 0x000fe40000000016 */
[----:B------:R-:W-:Y:S02]  /*0c70*/  PRMT R24, RZ, 0x7610, R24 ;  /* 0x00007610ff187816 */ /* 0x000fe40000000018 */
[----:B------:R-:W-:Y:S02]  /*0c80*/  PRMT R26, RZ, 0x7610, R26 ;  /* 0x00007610ff1a7816 */ /* 0x000fe4000000001a */
[----:B------:R-:W-:Y:S01]  /*0c90*/  PRMT R28, RZ, 0x7610, R28 ;  /* 0x00007610ff1c7816 */ /* 0x000fe2000000001c */
[----:B--2---:R0:W-:Y:S04]  /*0ca0*/  STS.U16 [R47], R0 ;  /* 0x000000002f007388 */ /* 0x0041e80000000400 */
[----:B---3--:R1:W-:Y:S04]  /*0cb0*/  STS.U16 [R46+0x40], R3 ;  /* 0x000040032e007388 */ /* 0x0083e80000000400 */
[----:B----4-:R2:W-:Y:S01]  /*0cc0*/  STS.U16 [R45+0x80], R2 ;  /* 0x000080022d007388 */ /* 0x0105e20000000400 */
[----:B0-----:R-:W-:-:S03]  /*0cd0*/  SHF.L.U32 R0, R68, 0x3, RZ ;  /* 0x0000000344007819 */ /* 0x001fc600000006ff */
[----:B------:R-:W-:Y:S01]  /*0ce0*/  STS.U16 [R43+0xc0], R4 ;  /* 0x0000c0042b007388 */ /* 0x000fe20000000400 */
[----:B------:R-:W-:-:S03]  /*0cf0*/  LEA.HI.SX32 R33, R0, R0, 0x1b ;  /* 0x0000000000217211 */ /* 0x000fc600078fdaff */
[----:B------:R-:W-:Y:S01]  /*0d00*/  STS.U16 [R41+0x100], R6 ;  /* 0x0001000629007388 */ /* 0x000fe20000000400 */
[----:B-1----:R-:W-:Y:S02]  /*0d10*/  MOV R3, R27 ;  /* 0x0000001b00037202 */ /* 0x002fe40000000f00 */
[----:B------:R-:W-:Y:S01]  /*0d20*/  LEA R33, R33, R104, 0x1 ;  /* 0x0000006821217211 */ /* 0x000fe200078e08ff */
[----:B------:R-:W-:Y:S01]  /*0d30*/  STS.U16 [R39+0x140], R8 ;  /* 0x0001400827007388 */ /* 0x000fe20000000400 */
[----:B--2---:R-:W-:-:S03]  /*0d40*/  MOV R2, R10 ;  /* 0x0000000a00027202 */ /* 0x004fc60000000f00 */
        /* <DEDUP_REMOVED lines=13> */
[----:B0-----:R-:W-:Y:S02]  /*0e20*/  PRMT R12, RZ, 0x7610, R12 ;  /* 0x00007610ff0c7816 */ /* 0x001fe4000000000c */
[----:B-1----:R-:W-:Y:S01]  /*0e30*/  PRMT R14, RZ, 0x7610, R14 ;  /* 0x00007610ff0e7816 */ /* 0x002fe2000000000e */
        /* <DEDUP_REMOVED lines=12> */
[----:B--2---:R-:W-:Y:S04]  /*0f00*/  STS.U16 [R46+0x40], R13 ;  /* 0x0000400d2e007388 */ /* 0x004fe80000000400 */
[----:B----4-:R0:W-:Y:S04]  /*0f10*/  STS.U16 [R45+0x80], R12 ;  /* 0x0000800c2d007388 */ /* 0x0101e80000000400 */
[----:B------:R-:W-:Y:S04]  /*0f20*/  STS.U16 [R43+0xc0], R14 ;  /* 0x0000c00e2b007388 */ /* 0x000fe80000000400 */
[----:B------:R-:W-:Y:S01]  /*0f30*/  STS.U16 [R41+0x100], R22 ;  /* 0x0001001629007388 */ /* 0x000fe20000000400 */
[----:B0-----:R-:W0:Y:S03]  /*0f40*/  LDC R12, c[0x0][0x21c] ;  /* 0x00008700ff0c7b82 */ /* 0x001e260000000800 */
        /* <DEDUP_REMOVED lines=26> */
[----:B------:R-:W-:Y:S01]  /*10f0*/  FSETP.GTU.FTZ.AND P0, PT, R38, 20, PT ;  /* 0x41a000002600780b */ /* 0x000fe20003f1c000 */
[----:B------:R-:W-:-:S02]  /*1100*/  IMAD.U32 R23, R23, 0x10000, RZ ;  /* 0x0001000017177824 */ /* 0x000fc400078e00ff */
[--C-:B------:R-:W-:Y:S01]  /*1110*/  FADD.FTZ R32, R31, R76.reuse ;  /* 0x0000004c1f207221 */ /* 0x100fe20000010000 */
[----:B------:R-:W-:Y:S01]  /*1120*/  FSETP.GTU.FTZ.AND P6, PT, R36, 20, PT ;  /* 0x41a000002400780b */ /* 0x000fe20003fdc000 */
[--C-:B------:R-:W-:Y:S01]  /*1130*/  FADD.FTZ R42, R23, R76.reuse ;  /* 0x0000004c172a7221 */ /* 0x100fe20000010000 */
[----:B------:R-:W-:Y:S02]  /*1140*/  SHF.L.U32 R13, R24, 0x10, RZ ;  /* 0x00000010180d7819 */ /* 0x000fe400000006ff */
        /* <DEDUP_REMOVED lines=36> */
.L_x_2085:
[----:B------:R-:W-:Y:S05]  /*1390*/  BSYNC B0 ;  /* 0x0000000000007941 */ /* 0x000fea0003800000 */
.L_x_2084:
        /* <DEDUP_REMOVED lines=41> */
.L_x_2087:
[----:B------:R-:W-:Y:S05]  /*1630*/  BSYNC B0 ;  /* 0x0000000000007941 */ /* 0x000fea0003800000 */
.L_x_2086:
        /* <DEDUP_REMOVED lines=33> */
.L_x_2089:
[----:B------:R-:W-:Y:S05]  /*1850*/  BSYNC B0 ;  /* 0x0000000000007941 */ /* 0x000fea0003800000 */
.L_x_2088:
        /* <DEDUP_REMOVED lines=33> */
.L_x_2091:
[----:B------:R-:W-:Y:S05]  /*1a70*/  BSYNC B0 ;  /* 0x0000000000007941 */ /* 0x000fea0003800000 */
.L_x_2090:
[----:B------:R-:W-:Y:S04]  /*1a80*/  BSSY B0, `(.L_x_2092) ;  /* 0x0000021000007945 */ /* 0x000fe80003800000 */
[----:B------:R-:W-:Y:S05]  /*1a90*/  @P6 BRA `(.L_x_2093) ;  /* 0x00000000007c6947 */ /* 0x000fea0003800000 */
        /* <DEDUP_REMOVED lines=31> */
.L_x_2093:
[----:B------:R-:W-:Y:S05]  /*1c90*/  BSYNC B0 ;  /* 0x0000000000007941 */ /* 0x000fea0003800000 */
.L_x_2092:
        /* <DEDUP_REMOVED lines=33> */
.L_x_2095:
[----:B------:R-:W-:Y:S05]  /*1eb0*/  BSYNC B0 ;  /* 0x0000000000007941 */ /* 0x000fea0003800000 */
.L_x_2094:
        /* <DEDUP_REMOVED lines=33> */
.L_x_2097:
[----:B------:R-:W-:Y:S05]  /*20d0*/  BSYNC B0 ;  /* 0x0000000000007941 */ /* 0x000fea0003800000 */
.L_x_2096:
        /* <DEDUP_REMOVED lines=33> */
.L_x_2099:
[----:B------:R-:W-:Y:S05]  /*22f0*/  BSYNC B0 ;  /* 0x0000000000007941 */ /* 0x000fea0003800000 */
.L_x_2098:
        /* <DEDUP_REMOVED lines=19> */
[----:B------:R-:W-:Y:S01]  /*2430*/  FMUL.FTZ R96, R5, R34 ;  /* 0x0000002205607220 */ /* 0x000fe20000410000 */
[----:B------:R-:W-:Y:S01]  /*2440*/  ISETP.NE.AND P0, PT, R74, RZ, PT ;  /* 0x000000ff4a00720c */ /* 0x000fe20003f05270 */
[----:B------:R-:W0:Y:S01]  /*2450*/  LDC R100, c[0x0][0x21c] ;  /* 0x00008700ff647b82 */ /* 0x000e220000000800 */
[----:B------:R-:W-:Y:S01]  /*2460*/  SHF.L.U32 R5, R48, 0x1, RZ ;  /* 0x0000000130057819 */ /* 0x000fe200000006ff */
[----:B------:R-:W-:Y:S01]  /*2470*/  ULDC.64 UR4, c[0x0][0x230] ;  /* 0x00008c0000047ab9 */ /* 0x000fe20000000a00 */
[----:B------:R-:W-:Y:S01]  /*2480*/  ISETP.EQ.OR P0, PT, R66, RZ, P0 ;  /* 0x000000ff4200720c */ /* 0x000fe20000702670 */
[----:B------:R-:W-:Y:S01]  /*2490*/  IMAD R4, R80, UR4, RZ ;  /* 0x0000000450047c24 */ /* 0x000fe2000f8e02ff */
[-C--:B------:R-:W-:Y:S01]  /*24a0*/  ISETP.GE.AND P2, PT, R18, R5.reuse, PT ;  /* 0x000000051200720c */ /* 0x080fe20003f46270 */
[C---:B------:R-:W-:Y:S01]  /*24b0*/  IMAD.WIDE.U32 R22, R83.reuse, UR4, RZ ;  /* 0x0000000453167c25 */ /* 0x040fe2000f8e00ff */
[----:B------:R-:W-:Y:S01]  /*24c0*/  P2R R129, PR, RZ, 0x1 ;  /* 0x00000001ff817803 */ /* 0x000fe20000000000 */
[----:B------:R-:W1:Y:S01]  /*24d0*/  LDC.64 R24, c[0x0][0x2d0] ;  /* 0x0000b400ff187b82 */ /* 0x000e620000000a00 */
[----:B------:R-:W-:Y:S01]  /*24e0*/  P2R R130, PR, RZ, 0x4 ;  /* 0x00000004ff827803 */ /* 0x000fe20000000000 */
[----:B------:R-:W-:Y:S01]  /*24f0*/  IMAD R101, R83, UR5, R4 ;  /* 0x0000000553657c24 */ /* 0x000fe2000f8e0204 */
[-C--:B------:R-:W-:Y:S01]  /*2500*/  ISETP.GE.AND P1, PT, R65, R5.reuse, PT ;  /* 0x000000054100720c */ /* 0x080fe20003f26270 */
[----:B------:R-:W-:Y:S01]  /*2510*/  FMUL.FTZ R90, R11, R44 ;  /* 0x0000002c0b5a7220 */ /* 0x000fe20000410000 */
[-C--:B------:R-:W-:Y:S01]  /*2520*/  ISETP.GE.AND P0, PT, R64, R5.reuse, PT ;  /* 0x000000054000720c */ /* 0x080fe20003f06270 */
[----:B------:R-:W-:Y:S01]  /*2530*/  FMUL.FTZ R92, R13, R42 ;  /* 0x0000002a0d5c7220 */ /* 0x000fe20000410000 */
[-C--:B------:R-:W-:Y:S01]  /*2540*/  ISETP.GE.AND P2, PT, R63, R5.reuse, PT ;  /* 0x000000053f00720c */ /* 0x080fe20003f46270 */
[----:B------:R-:W2:Y:S01]  /*2550*/  LDC.64 R26, c[0x0][0x2e0] ;  /* 0x0000b800ff1a7b82 */ /* 0x000ea20000000a00 */
[----:B------:R-:W-:Y:S01]  /*2560*/  P2R R131, PR, RZ, 0x2 ;  /* 0x00000002ff837803 */ /* 0x000fe20000000000 */
[----:B------:R-:W-:Y:S01]  /*2570*/  FMUL.FTZ R93, R9, R40 ;  /* 0x00000028095d7220 */ /* 0x000fe20000410000 */
[----:B------:R-:W-:Y:S01]  /*2580*/  P2R R132, PR, RZ, 0x1 ;  /* 0x00000001ff847803 */ /* 0x000fe20000000000 */
[----:B------:R-:W-:Y:S01]  /*2590*/  FMUL.FTZ R94, R15, R38 ;  /* 0x000000260f5e7220 */ /* 0x000fe20000410000 */
[----:B------:R-:W-:Y:S01]  /*25a0*/  P2R R133, PR, RZ, 0x4 ;  /* 0x00000004ff857803 */ /* 0x000fe20000000000 */
[----:B------:R-:W-:Y:S01]  /*25b0*/  FMUL.FTZ R95, R95, R36 ;  /* 0x000000245f5f7220 */ /* 0x000fe20000410000 */
[-C--:B------:R-:W-:Y:S01]  /*25c0*/  ISETP.GE.AND P1, PT, R62, R5.reuse, PT ;  /* 0x000000053e00720c */ /* 0x080fe20003f26270 */
[----:B------:R-:W3:Y:S01]  /*25d0*/  LDC.64 R28, c[0x0][0x310] ;  /* 0x0000c400ff1c7b82 */ /* 0x000ee20000000a00 */
[-C--:B------:R-:W-:Y:S01]  /*25e0*/  ISETP.GE.AND P0, PT, R61, R5.reuse, PT ;  /* 0x000000053d00720c */ /* 0x080fe20003f06270 */
[----:B------:R-:W-:Y:S01]  /*25f0*/  FMUL.FTZ R97, R97, R32 ;  /* 0x0000002061617220 */ /* 0x000fe20000410000 */
[-C--:B------:R-:W-:Y:S01]  /*2600*/  ISETP.GE.AND P2, PT, R60, R5.reuse, PT ;  /* 0x000000053c00720c */ /* 0x080fe20003f46270 */
[----:B------:R-:W-:Y:S01]  /*2610*/  FMUL.FTZ R98, R7, R0 ;  /* 0x0000000007627220 */ /* 0x000fe20000410000 */
[----:B------:R-:W-:Y:S01]  /*2620*/  P2R R134, PR, RZ, 0x2 ;  /* 0x00000002ff867803 */ /* 0x000fe20000000000 */
[----:B------:R-:W-:Y:S01]  /*2630*/  IMAD.MOV.U32 R99, RZ, RZ, RZ ;  /* 0x000000ffff637224 */ /* 0x000fe200078e00ff */
[----:B------:R-:W-:Y:S01]  /*2640*/  P2R R135, PR, RZ, 0x1 ;  /* 0x00000001ff877803 */ /* 0x000fe20000000000 */
[----:B------:R-:W-:Y:S01]  /*2650*/  ULDC UR6, c[0x0][0x21c] ;  /* 0x0000870000067ab9 */ /* 0x000fe20000000800 */
[----:B------:R-:W-:Y:S01]  /*2660*/  P2R R136, PR, RZ, 0x4 ;  /* 0x00000004ff887803 */ /* 0x000fe20000000000 */
[----:B------:R-:W-:Y:S01]  /*2670*/  ULDC.64 UR4, c[0x0][0x238] ;  /* 0x00008e0000047ab9 */ /* 0x000fe20000000a00 */
[-C--:B------:R-:W-:Y:S01]  /*2680*/  ISETP.GE.AND P0, PT, R59, R5.reuse, PT ;  /* 0x000000053b00720c */ /* 0x080fe20003f06270 */
[----:B------:R-:W-:Y:S01]  /*2690*/  ULDC.64 UR8, c[0x0][0x250] ;  /* 0x0000940000087ab9 */ /* 0x000fe20000000a00 */
[-C--:B------:R-:W-:Y:S01]  /*26a0*/  ISETP.GE.AND P1, PT, R58, R5.reuse, PT ;  /* 0x000000053a00720c */ /* 0x080fe20003f26270 */
[----:B------:R-:W-:Y:S01]  /*26b0*/  ULDC.64 UR14, c[0x0][0x270] ;  /* 0x00009c00000e7ab9 */ /* 0x000fe20000000a00 */
[----:B------:R-:W-:-:S02]  /*26c0*/  ISETP.GE.AND P2, PT, R57, R5, PT ;  /* 0x000000053900720c */ /* 0x000fc40003f46270 */
[----:B------:R-:W-:Y:S02]  /*26d0*/  P2R R137, PR, RZ, 0x1 ;  /* 0x00000001ff897803 */ /* 0x000fe40000000000 */
[----:B------:R-:W-:Y:S02]  /*26e0*/  P2R R138, PR, RZ, 0x2 ;  /* 0x00000002ff8a7803 */ /* 0x000fe40000000000 */
[----:B------:R-:W-:Y:S02]  /*26f0*/  P2R R139, PR, RZ, 0x4 ;  /* 0x00000004ff8b7803 */ /* 0x000fe40000000000 */
[----:B------:R-:W-:Y:S02]  /*2700*/  IADD3 R101, R23, R101, RZ ;  /* 0x0000006517657210 */ /* 0x000fe40007ffe0ff */
[-C--:B------:R-:W-:Y:S02]  /*2710*/  ISETP.GE.AND P0, PT, R56, R5.reuse, PT ;  /* 0x000000053800720c */ /* 0x080fe40003f06270 */
[----:B------:R-:W-:-:S02]  /*2720*/  ISETP.GE.AND P1, PT, R55, R5, PT ;  /* 0x000000053700720c */ /* 0x000fc40003f26270 */
[-C--:B------:R-:W-:Y:S02]  /*2730*/  ISETP.GE.AND P2, PT, R54, R5.reuse, PT ;  /* 0x000000053600720c */ /* 0x080fe40003f46270 */
[-C--:B------:R-:W-:Y:S02]  /*2740*/  ISETP.GE.AND P3, PT, R53, R5.reuse, PT ;  /* 0x000000053500720c */ /* 0x080fe40003f66270 */
[-C--:B------:R-:W-:Y:S02]  /*2750*/  ISETP.GE.AND P4, PT, R52, R5.reuse, PT ;  /* 0x000000053400720c */ /* 0x080fe40003f86270 */
[----:B01----:R-:W-:-:S13]  /*2760*/  ISETP.GE.AND P5, PT, R50, R5, PT ;  /* 0x000000053200720c */ /* 0x003fda0003fa6270 */
.L_x_2103:
[----:B------:R-:W-:Y:S01]  /*2770*/  SHF.R.S32.HI R10, RZ, 0x1f, R99 ;  /* 0x0000001fff0a7819 */ /* 0x000fe20000011463 */
[----:B------:R-:W-:Y:S01]  /*2780*/  IMAD.WIDE.U32 R6, R99, UR8, R18 ;  /* 0x0000000863067c25 */ /* 0x000fe2000f8e0012 */
[----:B------:R-:W-:Y:S02]  /*2790*/  P2R R104, PR, RZ, 0x1 ;  /* 0x00000001ff687803 */ /* 0x000fe40000000000 */
[----:B------:R-:W-:Y:S01]  /*27a0*/  ISETP.NE.AND P0, PT, R133, RZ, PT ;  /* 0x000000ff8500720c */ /* 0x000fe20003f05270 */
[C---:B------:R-:W-:Y:S01]  /*27b0*/  IMAD R4, R10.reuse, UR8, RZ ;  /* 0x000000080a047c24 */ /* 0x040fe2000f8e02ff */
[----:B------:R-:W-:Y:S01]  /*27c0*/  P2R R108, PR, RZ, 0x8 ;  /* 0x00000008ff6c7803 */ /* 0x000fe20000000000 */
[----:B------:R-:W-:Y:S01]  /*27d0*/  IMAD R12, R10, UR4, RZ ;  /* 0x000000040a0c7c24 */ /* 0x000fe2000f8e02ff */
[----:B------:R-:W-:Y:S01]  /*27e0*/  P2R R103, PR, RZ, 0x1 ;  /* 0x00000001ff677803 */ /* 0x000fe20000000000 */
[----:B------:R-:W-:Y:S01]  /*27f0*/  IMAD R5, R99, UR9, R4 ;  /* 0x0000000963057c24 */ /* 0x000fe2000f8e0204 */
[----:B------:R-:W-:Y:S01]  /*2800*/  LEA R4, P6, R6, R51, 0x1 ;  /* 0x0000003306047211 */ /* 0x000fe200078c08ff */
[----:B------:R-:W-:Y:S01]  /*2810*/  IMAD R10, R10, UR14, RZ ;  /* 0x0000000e0a0a7c24 */ /* 0x000fe2000f8e02ff */
[----:B------:R-:W-:-:S02]  /*2820*/  ISETP.NE.AND P0, PT, R132, RZ, PT ;  /* 0x000000ff8400720c */ /* 0x000fc40003f05270 */
[----:B------:R-:W-:Y:S01]  /*2830*/  IADD3 R5, R7, R5, RZ ;  /* 0x0000000507057210 */ /* 0x000fe20007ffe0ff */
[----:B------:R-:W-:Y:S01]  /*2840*/  IMAD R11, R99, UR15, R10 ;  /* 0x0000000f630b7c24 */ /* 0x000fe2000f8e020a */
[----:B------:R-:W-:Y:S02]  /*2850*/  MOV R7, R101 ;  /* 0x0000006500077202 */ /* 0x000fe40000000f00 */
[----:B------:R-:W-:Y:S02]  /*2860*/  LEA.HI.X R5, R6, R49, R5, 0x1, P6 ;  /* 0x0000003106057211 */ /* 0x000fe400030f0c05 */
[----:B------:R-:W-:Y:S02]  /*2870*/  MOV R6, R22 ;  /* 0x0000001600067202 */ /* 0x000fe40000000f00 */
[----:B------:R-:W-:Y:S02]  /*2880*/  P2R R15, PR, RZ, 0x1 ;  /* 0x00000001ff0f7803 */ /* 0x000fe40000000000 */
[----:B------:R-:W-:Y:S01]  /*2890*/  ISETP.NE.AND P0, PT, R131, RZ, PT ;  /* 0x000000ff8300720c */ /* 0x000fe20003f05270 */
[----:B------:R-:W-:Y:S01]  /*28a0*/  IMAD.WIDE.U32 R8, R99, UR4, R6 ;  /* 0x0000000463087c25 */ /* 0x000fe2000f8e0006 */
[----:B------:R-:W-:-:S02]  /*28b0*/  PRMT R10, RZ, 0x7610, R10 ;  /* 0x00007610ff0a7816 */ /* 0x000fc4000000000a */
[----:B------:R-:W-:Y:S01]  /*28c0*/  P2R R13, PR, RZ, 0x1 ;  /* 0x00000001ff0d7803 */ /* 0x000fe20000000000 */
[----:B------:R-:W-:Y:S01]  /*28d0*/  IMAD R7, R99, UR5, R12 ;  /* 0x0000000563077c24 */ /* 0x000fe2000f8e020c */
[----:B------:R-:W-:Y:S02]  /*28e0*/  LEA R6, P6, R8, R24, 0x3 ;  /* 0x0000001808067211 */ /* 0x000fe400078c18ff */
[----:B------:R-:W-:Y:S02]  /*28f0*/  ISETP.NE.AND P0, PT, R130, RZ, PT ;  /* 0x000000ff8200720c */ /* 0x000fe40003f05270 */
[----:B------:R-:W-:Y:S01]  /*2900*/  IADD3 R7, R9, R7, RZ ;  /* 0x0000000709077210 */ /* 0x000fe20007ffe0ff */
[----:B------:R-:W-:Y:S01]  /*2910*/  IMAD.MOV.U32 R9, RZ, RZ, R79 ;  /* 0x000000ffff097224 */ /* 0x000fe200078e004f */
[----:B------:R-:W-:Y:S02]  /*2920*/  ISETP.NE.AND P3, PT, R136, RZ, PT ;  /* 0x000000ff8800720c */ /* 0x000fe40003f65270 */
[----:B------:R-:W-:-:S02]  /*2930*/  LEA.HI.X R7, R8, R25, R7, 0x3, P6 ;  /* 0x0000001908077211 */ /* 0x000fc400030f1c07 */
[----:B------:R-:W-:Y:S02]  /*2940*/  MOV R8, R20 ;  /* 0x0000001400087202 */ /* 0x000fe40000000f00 */
[----:B------:R-:W-:Y:S02]  /*2950*/  P2R R105, PR, RZ, 0x2 ;  /* 0x00000002ff697803 */ /* 0x000fe40000000000 */
[----:B------:R-:W-:Y:S01]  /*2960*/  ISETP.NE.AND P1, PT, R134, RZ, PT ;  /* 0x000000ff8600720c */ /* 0x000fe20003f25270 */
[----:B------:R-:W-:Y:S01]  /*2970*/  IMAD.WIDE.U32 R8, R99, UR14, R8 ;  /* 0x0000000e63087c25 */ /* 0x000fe2000f8e0008 */
[----:B------:R-:W-:Y:S01]  /*2980*/  P2R R107, PR, RZ, 0x4 ;  /* 0x00000004ff6b7803 */ /* 0x000fe20000000000 */
[----:B------:R-:W4:Y:S01]  /*2990*/  LDG.E.64 R6, desc[UR10][R6.64] ;  /* 0x0000000a06067981 */ /* 0x000f22000c1e1b00 */
[----:B------:R-:W-:Y:S02]  /*29a0*/  ISETP.NE.AND P2, PT, R135, RZ, PT ;  /* 0x000000ff8700720c */ /* 0x000fe40003f45270 */
[----:B------:R-:W-:-:S02]  /*29b0*/  IADD3 R9, R9, R11, RZ ;  /* 0x0000000b09097210 */ /* 0x000fc40007ffe0ff */
[C---:B--2---:R-:W-:Y:S02]  /*29c0*/  LEA R30, P6, R8.reuse, R26, 0x3 ;  /* 0x0000001a081e7211 */ /* 0x044fe400078c18ff */
[----:B------:R-:W-:Y:S02]  /*29d0*/  P2R R109, PR, RZ, 0x10 ;  /* 0x00000010ff6d7803 */ /* 0x000fe40000000000 */
[--C-:B------:R-:W-:Y:S02]  /*29e0*/  LEA.HI.X R31, R8, R27, R9.reuse, 0x3, P6 ;  /* 0x0000001b081f7211 */ /* 0x100fe400030f1c09 */
[----:B------:R-:W-:Y:S02]  /*29f0*/  PRMT R8, RZ, 0x7610, R8 ;  /* 0x00007610ff087816 */ /* 0x000fe40000000008 */
[----:B------:R-:W-:Y:S02]  /*2a00*/  PRMT R9, RZ, 0x7610, R9 ;  /* 0x00007610ff097816 */ /* 0x000fe40000000009 */
[----:B------:R-:W-:-:S02]  /*2a10*/  PRMT R106, RZ, 0x7610, R106 ;  /* 0x00007610ff6a7816 */ /* 0x000fc4000000006a */
[----:B------:R-:W2:Y:S01]  /*2a20*/  @!P0 LDG.E.U16 R8, desc[UR10][R4.64] ;  /* 0x0000000a04088981 */ /* 0x000ea2000c1e1500 */
[----:B------:R-:W-:Y:S02]  /*2a30*/  ISETP.NE.AND P0, PT, R13, RZ, PT ;  /* 0x000000ff0d00720c */ /* 0x000fe40003f05270 */
[----:B------:R-:W-:Y:S01]  /*2a40*/  ISETP.NE.AND P4, PT, R137, RZ, PT ;  /* 0x000000ff8900720c */ /* 0x000fe20003f85270 */
[----:B------:R-:W5:Y:S01]  /*2a50*/  @!P3 LDG.E.U16 R106, desc[UR10][R4.64+0x180] ;  /* 0x0001800a046ab981 */ /* 0x000f62000c1e1500 */
[----:B------:R-:W-:Y:S02]  /*2a60*/  P2R R110, PR, RZ, 0x20 ;  /* 0x00000020ff6e7803 */ /* 0x000fe40000000000 */
[----:B------:R-:W-:Y:S02]  /*2a70*/  ISETP.NE.AND P5, PT, R138, RZ, PT ;  /* 0x000000ff8a00720c */ /* 0x000fe40003fa5270 */
[----:B------:R-:W-:Y:S02]  /*2a80*/  PRMT R12, RZ, 0x7610, R12 ;  /* 0x00007610ff0c7816 */ /* 0x000fe4000000000c */
[----:B------:R-:W-:-:S02]  /*2a90*/  ISETP.NE.AND P6, PT, R139, RZ, PT ;  /* 0x000000ff8b00720c */ /* 0x000fc40003fc5270 */
[----:B------:R-:W-:Y:S01]  /*2aa0*/  PRMT R14, RZ, 0x7610, R14 ;  /* 0x00007610ff0e7816 */ /* 0x000fe2000000000e */
[----:B------:R-:W3:Y:S01]  /*2ab0*/  @!P0 LDG.E.U16 R9, desc[UR10][R4.64+0x40] ;  /* 0x0000400a04098981 */ /* 0x000ee2000c1e1500 */
[----:B------:R-:W-:Y:S02]  /*2ac0*/  ISETP.NE.AND P0, PT, R15, RZ, PT ;  /* 0x000000ff0f00720c */ /* 0x000fe40003f05270 */
[----:B------:R-:W-:Y:S02]  /*2ad0*/  PRMT R102, RZ, 0x7610, R102 ;  /* 0x00007610ff667816 */ /* 0x000fe40000000066 */
[----:B------:R-:W-:Y:S01]  /*2ae0*/  ISETP.NE.AND P3, PT, R108, RZ, PT ;  /* 0x000000ff6c00720c */ /* 0x000fe20003f65270 */
[----:B------:R-:W4:Y:S08]  /*2af0*/  @!P1 LDG.E.U16 R14, desc[UR10][R4.64+0x100] ;  /* 0x0001000a040e9981 */ /* 0x000f30000c1e1500 */
[----:B------:R-:W5:Y:S01]  /*2b00*/  @!P0 LDG.E.U16 R10, desc[UR10][R4.64+0x80] ;  /* 0x0000800a040a8981 */ /* 0x000f62000c1e1500 */
[----:B------:R-:W-:-:S02]  /*2b10*/  ISETP.NE.AND P0, PT, R103, RZ, PT ;  /* 0x000000ff6700720c */ /* 0x000fc40003f05270 */
[----:B------:R-:W-:Y:S01]  /*2b20*/  PRMT R108, RZ, 0x7610, R108 ;  /* 0x00007610ff6c7816 */ /* 0x000fe2000000006c */
[----:B------:R-:W4:Y:S01]  /*2b30*/  @!P2 LDG.E.U16 R102, desc[UR10][R4.64+0x140] ;  /* 0x0001400a0466a981 */ /* 0x000f22000c1e1500 */
[----:B------:R-:W-:Y:S02]  /*2b40*/  PRMT R11, RZ, 0x7610, R11 ;  /* 0x00007610ff0b7816 */ /* 0x000fe4000000000b */
[----:B------:R-:W-:Y:S02]  /*2b50*/  ISETP.NE.AND P1, PT, R105, RZ, PT ;  /* 0x000000ff6900720c */ /* 0x000fe40003f25270 */
[----:B------:R-:W-:Y:S01]  /*2b60*/  PRMT R13, RZ, 0x7610, R13 ;  /* 0x00007610ff0d7816 */ /* 0x000fe2000000000d */
[----:B------:R-:W4:Y:S01]  /*2b70*/  @!P4 LDG.E.U16 R108, desc[UR10][R4.64+0x1c0] ;  /* 0x0001c00a046cc981 */ /* 0x000f22000c1e1500 */
[----:B------:R-:W-:-:S03]  /*2b80*/  ISETP.NE.AND P2, PT, R107, RZ, PT ;  /* 0x000000ff6b00720c */ /* 0x000fc60003f45270 */
[----:B------:R-:W4:Y:S01]  /*2b90*/  @!P0 LDG.E.U16 R12, desc[UR10][R4.64+0xc0] ;  /* 0x0000c00a040c8981 */ /* 0x000f22000c1e1500 */
[----:B------:R-:W-:-:S03]  /*2ba0*/  ISETP.NE.AND P0, PT, R104, RZ, PT ;  /* 0x000000ff6800720c */ /* 0x000fc60003f05270 */
[----:B------:R-:W4:Y:S01]  /*2bb0*/  @!P5 LDG.E.U16 R11, desc[UR10][R4.64+0x200] ;  /* 0x0002000a040bd981 */ /* 0x000f22000c1e1500 */
[----:B------:R-:W-:Y:S02]  /*2bc0*/  PRMT R15, RZ, 0x7610, R15 ;  /* 0x00007610ff0f7816 */ /* 0x000fe4000000000f */
[----:B------:R-:W-:Y:S01]  /*2bd0*/  PRMT R103, RZ, 0x7610, R103 ;  /* 0x00007610ff677816 */ /* 0x000fe20000000067 */
[----:B------:R-:W4:Y:S01]  /*2be0*/  @!P6 LDG.E.U16 R13, desc[UR10][R4.64+0x240] ;  /* 0x0002400a040de981 */ /* 0x000f22000c1e1500 */
[----:B------:R-:W-:Y:S02]  /*2bf0*/  PRMT R105, RZ, 0x7610, R105 ;  /* 0x00007610ff697816 */ /* 0x000fe40000000069 */
[----:B------:R-:W-:Y:S02]  /*2c00*/  ISETP.NE.AND P4, PT, R109, RZ, PT ;  /* 0x000000ff6d00720c */ /* 0x000fe40003f85270 */
[----:B------:R-:W-:Y:S01]  /*2c10*/  ISETP.NE.AND P5, PT, R110, RZ, PT ;  /* 0x000000ff6e00720c */ /* 0x000fe20003fa5270 */
[----:B------:R-:W4:Y:S01]  /*2c20*/  @!P0 LDG.E.U16 R15, desc[UR10][R4.64+0x280] ;  /* 0x0002800a040f8981 */ /* 0x000f22000c1e1500 */
[----:B------:R-:W-:-:S03]  /*2c30*/  PRMT R107, RZ, 0x7610, R107 ;  /* 0x00007610ff6b7816 */ /* 0x000fc6000000006b */
[----:B------:R-:W4:Y:S01]  /*2c40*/  @!P1 LDG.E.U16 R103, desc[UR10][R4.64+0x2c0] ;  /* 0x0002c00a04679981 */ /* 0x000f22000c1e1500 */
[----:B------:R-:W-:-:S03]  /*2c50*/  PRMT R109, RZ, 0x7610, R109 ;  /* 0x00007610ff6d7816 */ /* 0x000fc6000000006d */
[----:B------:R-:W4:Y:S01]  /*2c60*/  @!P2 LDG.E.U16 R105, desc[UR10][R4.64+0x300] ;  /* 0x0003000a0469a981 */ /* 0x000f22000c1e1500 */
[----:B------:R-:W-:-:S03]  /*2c70*/  PRMT R110, RZ, 0x7610, R110 ;  /* 0x00007610ff6e7816 */ /* 0x000fc6000000006e */
[----:B------:R-:W4:Y:S04]  /*2c80*/  @!P3 LDG.E.U16 R107, desc[UR10][R4.64+0x340] ;  /* 0x0003400a046bb981 */ /* 0x000f28000c1e1500 */
[----:B------:R-:W4:Y:S04]  /*2c90*/  @!P4 LDG.E.U16 R109, desc[UR10][R4.64+0x380] ;  /* 0x0003800a046dc981 */ /* 0x000f28000c1e1500 */
[----:B------:R0:W4:Y:S01]  /*2ca0*/  @!P5 LDG.E.U16 R110, desc[UR10][R4.64+0x3c0] ;  /* 0x0003c00a046ed981 */ /* 0x000122000c1e1500 */
[----:B------:R-:W1:Y:S01]  /*2cb0*/  S2R R111, SR_CgaCtaId ;  /* 0x00000000006f7919 */ /* 0x000e620000008800 */
[----:B------:R-:W-:-:S02]  /*2cc0*/  MOV R104, 0x400 ;  /* 0x0000040000687802 */ /* 0x000fc40000000f00 */
[----:B0-----:R-:W-:-:S04]  /*2cd0*/  IADD3 R5, R68, 0x100, RZ ;  /* 0x0000010044057810 */ /* 0x001fc80007ffe0ff */
[-C--:B------:R-:W-:Y:S02]  /*2ce0*/  LEA.HI.SX32 R5, R5, R68.reuse, 0x1b ;  /* 0x0000004405057211 */ /* 0x080fe400078fdaff */
[C---:B------:R-:W-:Y:S02]  /*2cf0*/  IADD3 R113, R68.reuse, 0x140, RZ ;  /* 0x0000014044717810 */ /* 0x040fe40007ffe0ff */
[----:B------:R-:W-:Y:S02]  /*2d00*/  IADD3 R115, R68, 0x160, RZ ;  /* 0x0000016044737810 */ /* 0x000fe40007ffe0ff */
[-C--:B------:R-:W-:Y:S02]  /*2d10*/  LEA.HI.SX32 R113, R113, R68.reuse, 0x1b ;  /* 0x0000004471717211 */ /* 0x080fe400078fdaff */
[----:B------:R-:W-:Y:S02]  /*2d20*/  LEA.HI.SX32 R115, R115, R68, 0x1b ;  /* 0x0000004473737211 */ /* 0x000fe400078fdaff */
[----:B-1----:R-:W-:-:S02]  /*2d30*/  LEA R104, R111, R104, 0x18 ;  /* 0x000000686f687211 */ /* 0x002fc400078ec0ff */
[C---:B------:R-:W-:Y:S02]  /*2d40*/  IADD3 R111, R68.reuse, 0x120, RZ ;  /* 0x00000120446f7810 */ /* 0x040fe40007ffe0ff */
[----:B------:R-:W-:Y:S02]  /*2d50*/  LEA R4, R5, R104, 0x1 ;  /* 0x0000006805047211 */ /* 0x000fe400078e08ff */
[----:B------:R-:W-:Y:S02]  /*2d60*/  LEA.HI.SX32 R111, R111, R68, 0x1b ;  /* 0x000000446f6f7211 */ /* 0x000fe400078fdaff */
[----:B------:R-:W-:-:S04]  /*2d70*/  IADD3 R5, R68, 0x180, RZ ;  /* 0x0000018044057810 */ /* 0x000fc80007ffe0ff */
[----:B------:R-:W-:Y:S01]  /*2d80*/  LEA.HI.SX32 R5, R5, R68, 0x1b ;  /* 0x0000004405057211 */ /* 0x000fe200078fdaff */
[----:B--2---:R0:W-:Y:S04]  /*2d90*/  STS.U16 [R47], R8 ;  /* 0x000000082f007388 */ /* 0x0041e80000000400 */
[----:B---3--:R1:W-:Y:S01]  /*2da0*/  STS.U16 [R46+0x40], R9 ;  /* 0x000040092e007388 */ /* 0x0083e20000000400 */
[----:B0-----:R-:W-:-:S03]  /*2db0*/  IMAD R8, R111, 0x2, R104 ;  /* 0x000000026f087824 */ /* 0x001fc600078e0268 */
[----:B-----5:R0:W-:Y:S01]  /*2dc0*/  STS.U16 [R45+0x80], R10 ;  /* 0x0000800a2d007388 */ /* 0x0201e20000000400 */
[----:B-1----:R-:W-:-:S03]  /*2dd0*/  IADD3 R9, R68, 0x1a0, RZ ;  /* 0x000001a044097810 */ /* 0x002fc60007ffe0ff */
[----:B----4-:R1:W-:Y:S04]  /*2de0*/  STS.U16 [R43+0xc0], R12 ;  /* 0x0000c00c2b007388 */ /* 0x0103e80000000400 */
[----:B------:R-:W-:Y:S04]  /*2df0*/  STS.U16 [R41+0x100], R14 ;  /* 0x0001000e29007388 */ /* 0x000fe80000000400 */
[----:B------:R-:W-:Y:S04]  /*2e00*/  STS.U16 [R39+0x140], R102 ;  /* 0x0001406627007388 */ /* 0x000fe80000000400 */
[----:B------:R-:W-:Y:S04]  /*2e10*/  STS.U16 [R37+0x180], R106 ;  /* 0x0001806a25007388 */ /* 0x000fe80000000400 */
[----:B------:R-:W-:Y:S04]  /*2e20*/  STS.U16 [R35+0x1c0], R108 ;  /* 0x0001c06c23007388 */ /* 0x000fe80000000400 */
[----:B------:R2:W-:Y:S01]  /*2e30*/  STS.U16 [R4+0x200], R11 ;  /* 0x0002000b04007388 */ /* 0x0005e20000000400 */
[----:B0-----:R-:W-:-:S03]  /*2e40*/  LEA R10, R113, R104, 0x1 ;  /* 0x00000068710a7211 */ /* 0x001fc600078e08ff */
[----:B------:R0:W-:Y:S01]  /*2e50*/  STS.U16 [R8+0x240], R13 ;  /* 0x0002400d08007388 */ /* 0x0001e20000000400 */
[----:B-1----:R-:W-:Y:S02]  /*2e60*/  LEA R12, R115, R104, 0x1 ;  /* 0x00000068730c7211 */ /* 0x002fe400078e08ff */
[----:B--2---:R-:W-:Y:S01]  /*2e70*/  SHF.L.U32 R4, R68, 0x4, RZ ;  /* 0x0000000444047819 */ /* 0x004fe200000006ff */
[----:B0-----:R-:W-:-:S03]  /*2e80*/  IMAD R8, R5, 0x2, R104 ;  /* 0x0000000205087824 */ /* 0x001fc600078e0268 */
[----:B------:R-:W-:Y:S02]  /*2e90*/  LEA.HI.SX32 R5, R4, R4, 0x1b ;  /* 0x0000000404057211 */ /* 0x000fe400078fdaff */
[C---:B------:R-:W-:Y:S01]  /*2ea0*/  IADD3 R111, R68.reuse, 0x1c0, RZ ;  /* 0x000001c0446f7810 */ /* 0x040fe20007ffe0ff */
[----:B------:R0:W-:Y:S01]  /*2eb0*/  STS.U16 [R10+0x280], R15 ;  /* 0x0002800f0a007388 */ /* 0x0001e20000000400 */
[----:B------:R-:W-:Y:S02]  /*2ec0*/  IADD3 R113, R68, 0x1e0, RZ ;  /* 0x000001e044717810 */ /* 0x000fe40007ffe0ff */
[----:B------:R-:W-:Y:S01]  /*2ed0*/  LEA R4, R5, R104, 0x1 ;  /* 0x0000006805047211 */ /* 0x000fe200078e08ff */
[----:B------:R1:W-:Y:S01]  /*2ee0*/  STS.U16 [R12+0x2c0], R103 ;  /* 0x0002c0670c007388 */ /* 0x0003e20000000400 */
[-C--:B------:R-:W-:Y:S01]  /*2ef0*/  LEA.HI.SX32 R9, R9, R68.reuse, 0x1b ;  /* 0x0000004409097211 */ /* 0x080fe200078fdaff */
[----:B------:R-:W-:Y:S01]  /*2f00*/  FMUL.FTZ R5, R6, 1.4426950216293334961 ;  /* 0x3fb8aa3b06057820 */ /* 0x000fe20000410000 */
[-C--:B------:R-:W-:Y:S01]  /*2f10*/  LEA.HI.SX32 R111, R111, R68.reuse, 0x1b ;  /* 0x000000446f6f7211 */ /* 0x080fe200078fdaff */
[----:B------:R2:W-:Y:S01]  /*2f20*/  STS.U16 [R8+0x300], R105 ;  /* 0x0003006908007388 */ /* 0x0005e20000000400 */
[----:B------:R-:W-:Y:S01]  /*2f30*/  LEA.HI.SX32 R113, R113, R68, 0x1b ;  /* 0x0000004471717211 */ /* 0x000fe200078fdaff */
[----:B------:R-:W-:Y:S01]  /*2f40*/  FMUL.FTZ R6, R5, R44 ;  /* 0x0000002c05067220 */ /* 0x000fe20000410000 */
[----:B0-----:R-:W-:-:S02]  /*2f50*/  LEA R10, R9, R104, 0x1 ;  /* 0x00000068090a7211 */ /* 0x001fc400078e08ff */
[-C--:B------:R-:W-:Y:S02]  /*2f60*/  LEA R113, R113, R104.reuse, 0x1 ;  /* 0x0000006871717211 */ /* 0x080fe400078e08ff */
[----:B-1----:R-:W-:Y:S01]  /*2f70*/  LEA R12, R111, R104, 0x1 ;  /* 0x000000686f0c7211 */ /* 0x002fe200078e08ff */
[----:B--2---:R-:W-:Y:S01]  /*2f80*/  FMUL.FTZ R8, R7, R44 ;  /* 0x0000002c07087220 */ /* 0x004fe20000410000 */
[----:B------:R0:W-:Y:S03]  /*2f90*/  STS.U16 [R10+0x340], R107 ;  /* 0x0003406b0a007388 */ /* 0x0001e60000000400 */
[----:B------:R-:W-:Y:S01]  /*2fa0*/  FMUL.RZ R8, R8, 0.15915493667125701904 ;  /* 0x3e22f98308087820 */ /* 0x000fe2000040c000 */
[----:B------:R-:W-:Y:S01]  /*2fb0*/  STS.U16 [R12+0x380], R109 ;  /* 0x0003806d0c007388 */ /* 0x000fe20000000400 */
[----:B------:R-:W-:Y:S03]  /*2fc0*/  MUFU.EX2 R6, R6 ;  /* 0x0000000600067308 */ /* 0x000fe60000000800 */
[----:B------:R-:W-:Y:S01]  /*2fd0*/  STS.U16 [R113+0x3c0], R110 ;  /* 0x0003c06e71007388 */ /* 0x000fe20000000400 */
[----:B------:R-:W-:-:S04]  /*2fe0*/  NOP ;  /* 0x0000000000007918 */ /* 0x000fc80000000000 */
[----:B------:R-:W1:Y:S01]  /*2ff0*/  MUFU.COS R103, R8 ;  /* 0x0000000800677308 */ /* 0x000e620000000000 */
[----:B------:R-:W2:Y:S04]  /*3000*/  LDS.U16 R9, [R4] ;  /* 0x0000000004097984 */ /* 0x000ea80000000400 */
[----:B------:R-:W3:Y:S03]  /*3010*/  LDS.U16 R11, [R4+0x2] ;  /* 0x00000200040b7984 */ /* 0x000ee60000000400 */
[----:B------:R4:W5:Y:S01]  /*3020*/  MUFU.SIN R15, R8 ;  /* 0x00000008000f7308 */ /* 0x0009620000000400 */
[----:B------:R-:W2:Y:S01]  /*3030*/  S2R R102, SR_TID.X ;  /* 0x0000000000667919 */ /* 0x000ea20000002100 */
[----:B0-----:R-:W-:Y:S01]  /*3040*/  FMUL.FTZ R10, R5, R42 ;  /* 0x0000002a050a7220 */ /* 0x001fe20000410000 */
[----:B------:R-:W3:Y:S01]  /*3050*/  LDG.E.64 R30, desc[UR10][R30.64] ;  /* 0x0000000a1e1e7981 */ /* 0x000ee2000c1e1b00 */
[----:B-1----:R-:W-:-:S03]  /*3060*/  FMUL.FTZ R103, R6, R103 ;  /* 0x0000006706677220 */ /* 0x002fc60000410000 */
[----:B----4-:R-:W0:Y:S01]  /*3070*/  LDS.U16 R8, [R4+0x6] ;  /* 0x0000060004087984 */ /* 0x010e220000000400 */
[----:B-----5:R-:W-:-:S03]  /*3080*/  FMUL.FTZ R15, R6, R15 ;  /* 0x0000000f060f7220 */ /* 0x020fc60000410000 */
[----:B------:R-:W1:Y:S01]  /*3090*/  LDS.U16 R6, [R4+0x4] ;  /* 0x0000040004067984 */ /* 0x000e620000000400 */
[----:B--2---:R-:W-:Y:S02]  /*30a0*/  SHF.L.U32 R13, R9, 0x10, RZ ;  /* 0x00000010090d7819 */ /* 0x004fe400000006ff */
[----:B------:R-:W-:Y:S01]  /*30b0*/  SHF.L.U32 R9, R102, 0x3, RZ ;  /* 0x0000000366097819 */ /* 0x000fe200000006ff */
[----:B---3--:R-:W-:-:S03]  /*30c0*/  IMAD.U32 R11, R11, 0x10000, RZ ;  /* 0x000100000b0b7824 */ /* 0x008fc600078e00ff */
[----:B------:R-:W-:Y:S01]  /*30d0*/  ISETP.GE.U32.AND P6, PT, R9, R48, PT ;  /* 0x000000300900720c */ /* 0x000fe20003fc6070 */
[C---:B------:R-:W-:Y:S01]  /*30e0*/  FMUL.FTZ R11, R90.reuse, R11 ;  /* 0x0000000b5a0b7220 */ /* 0x040fe20000410000 */
[----:B------:R-:W-:-:S04]  /*30f0*/  FMUL.FTZ R13, R90, R13 ;  /* 0x0000000d5a0d7220 */ /* 0x000fc80000410000 */
[----:B------:R-:W-:Y:S01]  /*3100*/  FSEL R117, R11, RZ, !P6 ;  /* 0x000000ff0b757208 */ /* 0x000fe20007000000 */
[----:B------:R-:W-:Y:S01]  /*3110*/  FMUL.FTZ R11, R7, R42 ;  /* 0x0000002a070b7220 */ /* 0x000fe20000410000 */
[----:B------:R-:W-:-:S03]  /*3120*/  FSEL R123, R13, RZ, !P6 ;  /* 0x000000ff0d7b7208 */ /* 0x000fc60007000000 */
[----:B------:R-:W-:Y:S01]  /*3130*/  FMUL.RZ R12, R11, 0.15915493667125701904 ;  /* 0x3e22f9830b0c7820 */ /* 0x000fe2000040c000 */
[----:B0-----:R-:W-:Y:S02]  /*3140*/  SHF.L.U32 R13, R8, 0x10, RZ ;  /* 0x00000010080d7819 */ /* 0x001fe400000006ff */
[----:B------:R-:W0:Y:S01]  /*3150*/  LDS.U16 R8, [R4+0xa] ;  /* 0x00000a0004087984 */ /* 0x000e220000000400 */
[----:B-1----:R-:W-:-:S03]  /*3160*/  SHF.L.U32 R11, R6, 0x10, RZ ;  /* 0x00000010060b7819 */ /* 0x002fc600000006ff */
[----:B------:R-:W1:Y:S01]  /*3170*/  LDS.U16 R6, [R4+0x8] ;  /* 0x0000080004067984 */ /* 0x000e620000000400 */
[----:B------:R-:W-:Y:S01]  /*3180*/  FSEL R124, R15, RZ, !P6 ;  /* 0x000000ff0f7c7208 */ /* 0x000fe20007000000 */
[----:B------:R-:W-:Y:S01]  /*3190*/  MUFU.EX2 R10, R10 ;  /* 0x0000000a000a7308 */ /* 0x000fe20000000800 */
[----:B------:R-:W-:-:S07]  /*31a0*/  FSEL R147, R103, 1, !P6 ;  /* 0x3f80000067937808 */ /* 0x000fce0007000000 */
[----:B------:R-:W2:Y:S08]  /*31b0*/  MUFU.COS R103, R12 ;  /* 0x0000000c00677308 */ /* 0x000eb00000000000 */
[----:B------:R-:W3:Y:S01]  /*31c0*/  MUFU.SIN R15, R12 ;  /* 0x0000000c000f7308 */ /* 0x000ee20000000400 */
[C---:B------:R-:W-:Y:S01]  /*31d0*/  FMUL.FTZ R11, R92.reuse, R11 ;  /* 0x0000000b5c0b7220 */ /* 0x040fe20000410000 */
[----:B------:R-:W-:Y:S01]  /*31e0*/  FMUL.FTZ R13, R92, R13 ;  /* 0x0000000d5c0d7220 */ /* 0x000fe20000410000 */
[----:B------:R-:W-:Y:S01]  /*31f0*/  ISETP.GE.U32.AND P6, PT, R77, R48, PT ;  /* 0x000000304d00720c */ /* 0x000fe20003fc6070 */
[----:B--2---:R-:W-:-:S03]  /*3200*/  FMUL.FTZ R103, R10, R103 ;  /* 0x000000670a677220 */ /* 0x004fc60000410000 */
[----:B------:R-:W-:Y:S02]  /*3210*/  FSEL R121, R11, RZ, !P6 ;  /* 0x000000ff0b797208 */ /* 0x000fe40007000000 */
[----:B------:R-:W-:Y:S02]  /*3220*/  FSEL R141, R13, RZ, !P6 ;  /* 0x000000ff0d8d7208 */ /* 0x000fe40007000000 */
[----:B0-----:R-:W-:Y:S01]  /*3230*/  SHF.L.U32 R8, R8, 0x10, RZ ;  /* 0x0000001008087819 */ /* 0x001fe200000006ff */
[----:B---3--:R-:W-:Y:S01]  /*3240*/  FMUL.FTZ R15, R10, R15 ;  /* 0x0000000f0a0f7220 */ /* 0x008fe20000410000 */
[----:B-1----:R-:W-:-:S04]  /*3250*/  SHF.L.U32 R6, R6, 0x10, RZ ;  /* 0x0000001006067819 */ /* 0x002fc800000006ff */
[----:B------:R-:W-:Y:S02]  /*3260*/  FSEL R126, R15, RZ, !P6 ;  /* 0x000000ff0f7e7208 */ /* 0x000fe40007000000 */
[----:B------:R-:W-:Y:S01]  /*3270*/  FSEL R146, R103, 1, !P6 ;  /* 0x3f80000067927808 */ /* 0x000fe20007000000 */
[----:B------:R-:W-:Y:S01]  /*3280*/  FMUL.FTZ R6, R93, R6 ;  /* 0x000000065d067220 */ /* 0x000fe20000410000 */
[----:B------:R-:W-:Y:S01]  /*3290*/  ISETP.GE.U32.AND P6, PT, R75, R48, PT ;  /* 0x000000304b00720c */ /* 0x000fe20003fc6070 */
[----:B------:R-:W-:-:S03]  /*32a0*/  FMUL.FTZ R8, R93, R8 ;  /* 0x000000085d087220 */ /* 0x000fc60000410000 */
[----:B------:R-:W-:Y:S02]  /*32b0*/  FSEL R122, R6, RZ, !P6 ;  /* 0x000000ff067a7208 */ /* 0x000fe40007000000 */
[----:B------:R-:W0:Y:S01]  /*32c0*/  LDS.U16 R6, [R4+0xc] ;  /* 0x00000c0004067984 */ /* 0x000e220000000400 */
[----:B------:R-:W-:Y:S01]  /*32d0*/  FSEL R118, R8, RZ, !P6 ;  /* 0x000000ff08767208 */ /* 0x000fe20007000000 */
[-C--:B------:R-:W-:Y:S02]  /*32e0*/  FMUL.FTZ R11, R7, R40.reuse ;  /* 0x00000028070b7220 */ /* 0x080fe40000410000 */
[----:B------:R-:W1:Y:S01]  /*32f0*/  LDS.U16 R8, [R4+0xe] ;  /* 0x00000e0004087984 */ /* 0x000e620000000400 */
[----:B------:R-:W-:Y:S01]  /*3300*/  FMUL.FTZ R10, R5, R40 ;  /* 0x00000028050a7220 */ /* 0x000fe20000410000 */
[----:B------:R-:W-:-:S04]  /*3310*/  FMUL.RZ R12, R11, 0.15915493667125701904 ;  /* 0x3e22f9830b0c7820 */ /* 0x000fc8000040c000 */
[----:B------:R-:W-:Y:S08]  /*3320*/  MUFU.SIN R11, R12 ;  /* 0x0000000c000b7308 */ /* 0x000ff00000000400 */
[----:B------:R-:W2:Y:S08]  /*3330*/  MUFU.EX2 R10, R10 ;  /* 0x0000000a000a7308 */ /* 0x000eb00000000800 */
[----:B------:R-:W3:Y:S01]  /*3340*/  MUFU.COS R13, R12 ;  /* 0x0000000c000d7308 */ /* 0x000ee20000000000 */
[----:B--2---:R-:W-:-:S05]  /*3350*/  FMUL.FTZ R11, R10, R11 ;  /* 0x0000000b0a0b7220 */ /* 0x004fca0000410000 */
[----:B------:R-:W-:Y:S01]  /*3360*/  FSEL R127, R11, RZ, !P6 ;  /* 0x000000ff0b7f7208 */ /* 0x000fe20007000000 */
[----:B------:R-:W-:Y:S01]  /*3370*/  FMUL.FTZ R11, R7, R38 ;  /* 0x00000026070b7220 */ /* 0x000fe20000410000 */
[----:B---3--:R-:W-:-:S03]  /*3380*/  FMUL.FTZ R13, R10, R13 ;  /* 0x0000000d0a0d7220 */ /* 0x008fc60000410000 */
[----:B------:R-:W-:Y:S01]  /*3390*/  FMUL.RZ R12, R11, 0.15915493667125701904 ;  /* 0x3e22f9830b0c7820 */ /* 0x000fe2000040c000 */
[----:B0-----:R-:W-:Y:S02]  /*33a0*/  SHF.L.U32 R11, R6, 0x10, RZ ;  /* 0x00000010060b7819 */ /* 0x001fe400000006ff */
[----:B------:R-:W-:Y:S01]  /*33b0*/  FSEL R125, R13, 1, !P6 ;  /* 0x3f8000000d7d7808 */ /* 0x000fe20007000000 */
[----:B------:R-:W0:Y:S01]  /*33c0*/  LDS.U16 R6, [R4+0x10] ;  /* 0x0000100004067984 */ /* 0x000e220000000400 */
[----:B-1----:R-:W-:-:S03]  /*33d0*/  IMAD.U32 R13, R8, 0x10000, RZ ;  /* 0x00010000080d7824 */ /* 0x002fc600078e00ff */
[----:B------:R-:W1:Y:S01]  /*33e0*/  LDS.U16 R8, [R4+0x12] ;  /* 0x0000120004087984 */ /* 0x000e620000000400 */
[----:B------:R-:W-:Y:S01]  /*33f0*/  FMUL.FTZ R10, R5, R38 ;  /* 0x00000026050a7220 */ /* 0x000fe20000410000 */
[----:B------:R-:W-:Y:S08]  /*3400*/  MUFU.COS R103, R12 ;  /* 0x0000000c00677308 */ /* 0x000ff00000000000 */
[----:B------:R-:W2:Y:S08]  /*3410*/  MUFU.EX2 R10, R10 ;  /* 0x0000000a000a7308 */ /* 0x000eb00000000800 */
[----:B------:R-:W3:Y:S01]  /*3420*/  MUFU.SIN R15, R12 ;  /* 0x0000000c000f7308 */ /* 0x000ee20000000400 */
[C---:B------:R-:W-:Y:S01]  /*3430*/  FMUL.FTZ R11, R94.reuse, R11 ;  /* 0x0000000b5e0b7220 */ /* 0x040fe20000410000 */
[----:B------:R-:W-:Y:S01]  /*3440*/  FMUL.FTZ R13, R94, R13 ;  /* 0x0000000d5e0d7220 */ /* 0x000fe20000410000 */
[----:B------:R-:W-:Y:S01]  /*3450*/  ISETP.GE.U32.AND P6, PT, R73, R48, PT ;  /* 0x000000304900720c */ /* 0x000fe20003fc6070 */
[----:B--2---:R-:W-:-:S03]  /*3460*/  FMUL.FTZ R103, R10, R103 ;  /* 0x000000670a677220 */ /* 0x004fc60000410000 */
[----:B------:R-:W-:Y:S02]  /*3470*/  FSEL R119, R11, RZ, !P6 ;  /* 0x000000ff0b777208 */ /* 0x000fe40007000000 */
[----:B------:R-:W-:Y:S01]  /*3480*/  FSEL R144, R13, RZ, !P6 ;  /* 0x000000ff0d907208 */ /* 0x000fe20007000000 */
[----:B---3--:R-:W-:Y:S01]  /*3490*/  FMUL.FTZ R15, R10, R15 ;  /* 0x0000000f0a0f7220 */ /* 0x008fe20000410000 */
[----:B0-----:R-:W-:Y:S02]  /*34a0*/  SHF.L.U32 R6, R6, 0x10, RZ ;  /* 0x0000001006067819 */ /* 0x001fe400000006ff */
[----:B-1----:R-:W-:-:S03]  /*34b0*/  SHF.L.U32 R8, R8, 0x10, RZ ;  /* 0x0000001008087819 */ /* 0x002fc600000006ff */
[----:B------:R-:W-:Y:S01]  /*34c0*/  FMUL.FTZ R6, R95, R6 ;  /* 0x000000065f067220 */ /* 0x000fe20000410000 */
[----:B------:R-:W-:Y:S02]  /*34d0*/  FSEL R140, R15, RZ, !P6 ;  /* 0x000000ff0f8c7208 */ /* 0x000fe40007000000 */
[----:B------:R-:W-:Y:S01]  /*34e0*/  FSEL R128, R103, 1, !P6 ;  /* 0x3f80000067807808 */ /* 0x000fe20007000000 */
[----:B------:R-:W-:Y:S01]  /*34f0*/  FMUL.FTZ R8, R95, R8 ;  /* 0x000000085f087220 */ /* 0x000fe20000410000 */
[----:B------:R-:W-:-:S04]  /*3500*/  ISETP.GE.U32.AND P6, PT, R71, R48, PT ;  /* 0x000000304700720c */ /* 0x000fc80003fc6070 */
        /* <DEDUP_REMOVED lines=18> */
[----:B-1----:R-:W-:-:S03]  /*3630*/  SHF.L.U32 R13, R8, 0x10, RZ ;  /* 0x00000010080d7819 */ /* 0x002fc600000006ff */
        /* <DEDUP_REMOVED lines=21> */
[----:B------:R-:W-:-:S03]  /*3790*/  FSEL R103, R8, RZ, !P6 ;  /* 0x000000ff08677208 */ /* 0x000fc60007000000 */
[----:B------:R1:W2:Y:S01]  /*37a0*/  LDS.U16 R8, [R4+0x1e] ;  /* 0x00001e0004087984 */ /* 0x0002a20000000400 */
[-C--:B------:R-:W-:Y:S01]  /*37b0*/  FMUL.FTZ R11, R7, R32.reuse ;  /* 0x00000020070b7220 */ /* 0x080fe20000410000 */
[----:B------:R-:W-:-:S03]  /*37c0*/  FMUL.FTZ R10, R5, R32 ;  /* 0x00000020050a7220 */ /* 0x000fc60000410000 */
[----:B------:R-:W-:-:S03]  /*37d0*/  FMUL.RZ R12, R11, 0.15915493667125701904 ;  /* 0x3e22f9830b0c7820 */ /* 0x000fc6000040c000 */
[----:B------:R-:W-:Y:S08]  /*37e0*/  MUFU.EX2 R10, R10 ;  /* 0x0000000a000a7308 */ /* 0x000ff00000000800 */
[----:B------:R-:W3:Y:S08]  /*37f0*/  MUFU.COS R13, R12 ;  /* 0x0000000c000d7308 */ /* 0x000ef00000000000 */
[----:B------:R4:W5:Y:S01]  /*3800*/  MUFU.SIN R11, R12 ;  /* 0x0000000c000b7308 */ /* 0x0009620000000400 */
[----:B------:R-:W-:Y:S01]  /*3810*/  FMUL.FTZ R7, R7, R0 ;  /* 0x0000000007077220 */ /* 0x000fe20000410000 */
[----:B-1----:R-:W-:Y:S01]  /*3820*/  FMUL.FTZ R4, R117, R126 ;  /* 0x0000007e75047220 */ /* 0x002fe20000410000 */
[----:B------:R-:W-:Y:S01]  /*3830*/  IADD3 R9, R9, 0x7, RZ ;  /* 0x0000000709097810 */ /* 0x000fe20007ffe0ff */
[C---:B---3--:R-:W-:Y:S01]  /*3840*/  FMUL.FTZ R13, R10.reuse, R13 ;  /* 0x0000000d0a0d7220 */ /* 0x048fe20000410000 */
[----:B----4-:R-:W-:Y:S01]  /*3850*/  FMUL.RZ R12, R7, 0.15915493667125701904 ;  /* 0x3e22f983070c7820 */ /* 0x010fe2000040c000 */
[----:B-----5:R-:W-:Y:S01]  /*3860*/  FMUL.FTZ R11, R10, R11 ;  /* 0x0000000b0a0b7220 */ /* 0x020fe20000410000 */
[----:B------:R-:W-:Y:S01]  /*3870*/  FMUL.FTZ R10, R5, R0 ;  /* 0x00000000050a7220 */ /* 0x000fe20000410000 */
[----:B0-----:R-:W-:-:S02]  /*3880*/  IMAD.U32 R5, R6, 0x10000, RZ ;  /* 0x0001000006057824 */ /* 0x001fc400078e00ff */
[C---:B------:R-:W-:Y:S01]  /*3890*/  FMUL.FTZ R6, R123.reuse, R126 ;  /* 0x0000007e7b067220 */ /* 0x040fe20000410000 */
[----:B--2---:R-:W-:Y:S01]  /*38a0*/  SHF.L.U32 R7, R8, 0x10, RZ ;  /* 0x0000001008077819 */ /* 0x004fe200000006ff */
[-C--:B------:R-:W-:Y:S02]  /*38b0*/  FFMA.FTZ R4, R123, R146.reuse, -R4 ;  /* 0x000000927b047223 */ /* 0x080fe40000010804 */
[----:B------:R-:W-:Y:S01]  /*38c0*/  FFMA.FTZ R6, R117, R146, R6 ;  /* 0x0000009275067223 */ /* 0x000fe20000010006 */
[----:B------:R-:W-:Y:S01]  /*38d0*/  FSEL R107, R11, RZ, !P6 ;  /* 0x000000ff0b6b7208 */ /* 0x000fe20007000000 */
[C---:B------:R-:W-:Y:S01]  /*38e0*/  FMUL.FTZ R7, R98.reuse, R7 ;  /* 0x0000000762077220 */ /* 0x040fe20000410000 */
[----:B------:R-:W-:Y:S01]  /*38f0*/  FSEL R106, R13, 1, !P6 ;  /* 0x3f8000000d6a7808 */ /* 0x000fe20007000000 */
[----:B------:R-:W-:Y:S01]  /*3900*/  FADD.FTZ R6, R141, R6 ;  /* 0x000000068d067221 */ /* 0x000fe20000010000 */
[----:B------:R-:W-:Y:S01]  /*3910*/  ISETP.GE.U32.AND P6, PT, R9, R48, PT ;  /* 0x000000300900720c */ /* 0x000fe20003fc6070 */
[----:B------:R-:W-:Y:S01]  /*3920*/  FADD.FTZ R4, R121, R4 ;  /* 0x0000000479047221 */ /* 0x000fe20000010000 */
[----:B------:R-:W-:Y:S01]  /*3930*/  FMUL.FTZ R5, R98, R5 ;  /* 0x0000000562057220 */ /* 0x000fe20000410000 */
[----:B------:R-:W-:Y:S01]  /*3940*/  FMUL.FTZ R8, R127, R6 ;  /* 0x000000067f087220 */ /* 0x000fe20000410000 */
[----:B------:R-:W-:Y:S01]  /*3950*/  FSEL R112, R7, RZ, !P6 ;  /* 0x000000ff07707208 */ /* 0x000fe20007000000 */
[-C--:B------:R-:W-:Y:S01]  /*3960*/  FMUL.FTZ R7, R127, R4.reuse ;  /* 0x000000047f077220 */ /* 0x080fe20000410000 */
[----:B------:R-:W-:Y:S01]  /*3970*/  MUFU.EX2 R10, R10 ;  /* 0x0000000a000a7308 */ /* 0x000fe20000000800 */
[----:B------:R-:W-:Y:S01]  /*3980*/  FSEL R113, R5, RZ, !P6 ;  /* 0x000000ff05717208 */ /* 0x000fe20007000000 */
[C---:B------:R-:W-:Y:S01]  /*3990*/  FFMA.FTZ R5, R125.reuse, R4, -R8 ;  /* 0x000000047d057223 */ /* 0x040fe20000010808 */
[----:B------:R-:W-:-:S05]  /*39a0*/  FFMA.FTZ R7, R125, R6, R7 ;  /* 0x000000067d077223 */ /* 0x000fca0000010007 */
[----:B------:R-:W0:Y:S01]  /*39b0*/  MUFU.SIN R11, R12 ;  /* 0x0000000c000b7308 */ /* 0x000e220000000400 */
[----:B------:R-:W-:Y:S01]  /*39c0*/  FADD.FTZ R5, R122, R5 ;  /* 0x000000057a057221 */ /* 0x000fe20000010000 */
[----:B------:R-:W-:-:S03]  /*39d0*/  FADD.FTZ R7, R118, R7 ;  /* 0x0000000776077221 */ /* 0x000fc60000010000 */
[----:B------:R-:W-:-:S03]  /*39e0*/  FMUL.FTZ R9, R140, R5 ;  /* 0x000000058c097220 */ /* 0x000fc60000410000 */
[----:B------:R1:W2:Y:S01]  /*39f0*/  MUFU.COS R13, R12 ;  /* 0x0000000c000d7308 */ /* 0x0002a20000000000 */
[-C--:B------:R-:W-:Y:S01]  /*3a00*/  FMUL.FTZ R4, R140, R7.reuse ;  /* 0x000000078c047220 */ /* 0x080fe20000410000 */
[----:B------:R-:W-:-:S03]  /*3a10*/  FFMA.FTZ R9, R128, R7, R9 ;  /* 0x0000000780097223 */ /* 0x000fc60000010009 */
[----:B------:R-:W-:Y:S01]  /*3a20*/  FFMA.FTZ R6, R128, R5, -R4 ;  /* 0x0000000580067223 */ /* 0x000fe20000010804 */
[-C--:B------:R-:W-:Y:S01]  /*3a30*/  FMUL.FTZ R4, R124, R126.reuse ;  /* 0x0000007e7c047220 */ /* 0x080fe20000410000 */
[----:B------:R-:W-:Y:S01]  /*3a40*/  FMUL.FTZ R5, R147, R126 ;  /* 0x0000007e93057220 */ /* 0x000fe20000410000 */
[----:B0-----:R-:W-:Y:S01]  /*3a50*/  FMUL.FTZ R11, R10, R11 ;  /* 0x0000000b0a0b7220 */ /* 0x001fe20000410000 */
[----:B------:R-:W-:Y:S01]  /*3a60*/  FADD.FTZ R9, R144, R9 ;  /* 0x0000000990097221 */ /* 0x000fe20000010000 */
[----:B------:R-:W-:Y:S01]  /*3a70*/  FADD.FTZ R7, R119, R6 ;  /* 0x0000000677077221 */ /* 0x000fe20000010000 */
[-C--:B------:R-:W-:Y:S01]  /*3a80*/  FFMA.FTZ R4, R147, R146.reuse, -R4 ;  /* 0x0000009293047223 */ /* 0x080fe20000010804 */
[----:B------:R-:W-:Y:S01]  /*3a90*/  FFMA.FTZ R6, R124, R146, R5 ;  /* 0x000000927c067223 */ /* 0x000fe20000010005 */
[----:B------:R-:W-:Y:S01]  /*3aa0*/  FSEL R115, R11, RZ, !P6 ;  /* 0x000000ff0b737208 */ /* 0x000fe20007000000 */
[C---:B------:R-:W-:Y:S01]  /*3ab0*/  FMUL.FTZ R11, R145.reuse, R9 ;  /* 0x00000009910b7220 */ /* 0x040fe20000410000 */
[----:B-1----:R-:W-:Y:S01]  /*3ac0*/  FMUL.FTZ R12, R145, R7 ;  /* 0x00000007910c7220 */ /* 0x002fe20000410000 */
[C---:B------:R-:W-:Y:S01]  /*3ad0*/  FMUL.FTZ R8, R127.reuse, R4 ;  /* 0x000000047f087220 */ /* 0x040fe20000410000 */
[----:B--2---:R-:W-:Y:S01]  /*3ae0*/  FMUL.FTZ R13, R10, R13 ;  /* 0x0000000d0a0d7220 */ /* 0x004fe20000410000 */
[-C--:B------:R-:W-:Y:S01]  /*3af0*/  FMUL.FTZ R5, R127, R6.reuse ;  /* 0x000000067f057220 */ /* 0x080fe20000410000 */
[C---:B------:R-:W-:Y:S01]  /*3b00*/  FFMA.FTZ R10, R142.reuse, R7, -R11 ;  /* 0x000000078e0a7223 */ /* 0x040fe2000001080b */
[----:B------:R-:W-:Y:S01]  /*3b10*/  FFMA.FTZ R9, R142, R9, R12 ;  /* 0x000000098e097223 */ /* 0x000fe2000001000c */
[----:B------:R-:W-:Y:S01]  /*3b20*/  FFMA.FTZ R7, R125, R6, R8 ;  /* 0x000000067d077223 */ /* 0x000fe20000010008 */
[----:B------:R-:W-:Y:S01]  /*3b30*/  FSEL R114, R13, 1, !P6 ;  /* 0x3f8000000d727808 */ /* 0x000fe20007000000 */
[----:B------:R-:W-:Y:S01]  /*3b40*/  FFMA.FTZ R5, R125, R4, -R5 ;  /* 0x000000047d057223 */ /* 0x000fe20000010805 */
[----:B------:R-:W-:Y:S01]  /*3b50*/  FADD.FTZ R11, R143, R10 ;  /* 0x0000000a8f0b7221 */ /* 0x000fe20000010000 */
[----:B------:R-:W-:Y:S01]  /*3b60*/  FADD.FTZ R13, R120, R9 ;  /* 0x00000009780d7221 */ /* 0x000fe20000010000 */
[C---:B------:R-:W-:Y:S01]  /*3b70*/  FMUL.FTZ R9, R140.reuse, R7 ;  /* 0x000000078c097220 */ /* 0x040fe20000410000 */
[----:B------:R-:W-:Y:S01]  /*3b80*/  FMUL.FTZ R4, R140, R5 ;  /* 0x000000058c047220 */ /* 0x000fe20000410000 */
[----:B------:R-:W-:-:S02]  /*3b90*/  FMUL.FTZ R15, R116, R11 ;  /* 0x0000000b740f7220 */ /* 0x000fc40000410000 */
[----:B------:R-:W-:Y:S01]  /*3ba0*/  FFMA.FTZ R9, R128, R5, -R9 ;  /* 0x0000000580097223 */ /* 0x000fe20000010809 */
[----:B------:R-:W-:Y:S01]  /*3bb0*/  FMUL.FTZ R6, R116, R13 ;  /* 0x0000000d74067220 */ /* 0x000fe20000410000 */
[----:B------:R-:W-:Y:S01]  /*3bc0*/  FFMA.FTZ R4, R128, R7, R4 ;  /* 0x0000000780047223 */ /* 0x000fe20000010004 */
[C---:B------:R-:W-:Y:S01]  /*3bd0*/  FFMA.FTZ R15, R110.reuse, R13, R15 ;  /* 0x0000000d6e0f7223 */ /* 0x040fe2000001000f */
[C---:B------:R-:W-:Y:S01]  /*3be0*/  FMUL.FTZ R5, R145.reuse, R9 ;  /* 0x0000000991057220 */ /* 0x040fe20000410000 */
[----:B------:R-:W-:Y:S01]  /*3bf0*/  FFMA.FTZ R8, R110, R11, -R6 ;  /* 0x0000000b6e087223 */ /* 0x000fe20000010806 */
[-C--:B------:R-:W-:Y:S01]  /*3c00*/  FMUL.FTZ R6, R145, R4.reuse ;  /* 0x0000000491067220 */ /* 0x080fe20000410000 */
[----:B------:R-:W-:Y:S01]  /*3c10*/  FADD.FTZ R15, R108, R15 ;  /* 0x0000000f6c0f7221 */ /* 0x000fe20000010000 */
[C---:B------:R-:W-:Y:S01]  /*3c20*/  FFMA.FTZ R5, R142.reuse, R4, R5 ;  /* 0x000000048e057223 */ /* 0x040fe20000010005 */
[----:B------:R-:W-:Y:S01]  /*3c30*/  FADD.FTZ R8, R109, R8 ;  /* 0x000000086d087221 */ /* 0x000fe20000010000 */
[----:B------:R-:W-:Y:S01]  /*3c40*/  FFMA.FTZ R9, R142, R9, -R6 ;  /* 0x000000098e097223 */ /* 0x000fe20000010806 */
[C---:B------:R-:W-:Y:S01]  /*3c50*/  FMUL.FTZ R11, R107.reuse, R15 ;  /* 0x0000000f6b0b7220 */ /* 0x040fe20000410000 */
[C---:B------:R-:W-:Y:S01]  /*3c60*/  FMUL.FTZ R7, R116.reuse, R5 ;  /* 0x0000000574077220 */ /* 0x040fe20000410000 */
[-C--:B------:R-:W-:Y:S01]  /*3c70*/  FMUL.FTZ R6, R107, R8.reuse ;  /* 0x000000086b067220 */ /* 0x080fe20000410000 */
[-C--:B------:R-:W-:Y:S01]  /*3c80*/  FMUL.FTZ R4, R116, R9.reuse ;  /* 0x0000000974047220 */ /* 0x080fe20000410000 */
[----:B------:R-:W-:Y:S01]  /*3c90*/  FFMA.FTZ R8, R106, R8, -R11 ;  /* 0x000000086a087223 */ /* 0x000fe2000001080b */
[----:B------:R-:W-:Y:S01]  /*3ca0*/  FFMA.FTZ R7, R110, R9, -R7 ;  /* 0x000000096e077223 */ /* 0x000fe20000010807 */
[----:B------:R-:W-:Y:S01]  /*3cb0*/  FFMA.FTZ R6, R106, R15, R6 ;  /* 0x0000000f6a067223 */ /* 0x000fe20000010006 */
[----:B------:R-:W-:Y:S01]  /*3cc0*/  FFMA.FTZ R4, R110, R5, R4 ;  /* 0x000000056e047223 */ /* 0x000fe20000010004 */
[----:B------:R-:W-:Y:S01]  /*3cd0*/  FADD.FTZ R8, R105, R8 ;  /* 0x0000000869087221 */ /* 0x000fe20000010000 */
[----:B------:R-:W-:Y:S01]  /*3ce0*/  FMUL.FTZ R5, R107, R7 ;  /* 0x000000076b057220 */ /* 0x000fe20000410000 */
[----:B------:R-:W-:Y:S01]  /*3cf0*/  FADD.FTZ R9, R103, R6 ;  /* 0x0000000667097221 */ /* 0x000fe20000010000 */
[----:B------:R-:W-:Y:S01]  /*3d00*/  FMUL.FTZ R6, R107, R4 ;  /* 0x000000046b067220 */ /* 0x000fe20000410000 */
[C---:B------:R-:W-:Y:S01]  /*3d10*/  FMUL.FTZ R13, R115.reuse, R8 ;  /* 0x00000008730d7220 */ /* 0x040fe20000410000 */
[C---:B------:R-:W-:Y:S01]  /*3d20*/  FFMA.FTZ R5, R106.reuse, R4, R5 ;  /* 0x000000046a057223 */ /* 0x040fe20000010005 */
[C---:B------:R-:W-:Y:S01]  /*3d30*/  FMUL.FTZ R11, R115.reuse, R9 ;  /* 0x00000009730b7220 */ /* 0x040fe20000410000 */
[----:B------:R-:W-:Y:S01]  /*3d40*/  FFMA.FTZ R6, R106, R7, -R6 ;  /* 0x000000076a067223 */ /* 0x000fe20000010806 */
[C---:B------:R-:W-:Y:S01]  /*3d50*/  FFMA.FTZ R13, R114.reuse, R9, R13 ;  /* 0x00000009720d7223 */ /* 0x040fe2000001000d */
[CC--:B------:R-:W-:Y:S01]  /*3d60*/  FMUL.FTZ R7, R115.reuse, R5.reuse ;  /* 0x0000000573077220 */ /* 0x0c0fe20000410000 */
[----:B------:R-:W-:Y:S01]  /*3d70*/  FFMA.FTZ R8, R114, R8, -R11 ;  /* 0x0000000872087223 */ /* 0x000fe2000001080b */
[-C--:B------:R-:W-:Y:S01]  /*3d80*/  FMUL.FTZ R4, R115, R6.reuse ;  /* 0x0000000673047220 */ /* 0x080fe20000410000 */
[----:B------:R-:W-:Y:S01]  /*3d90*/  FADD.FTZ R15, R112, R13 ;  /* 0x0000000d700f7221 */ /* 0x000fe20000010000 */
[C---:B------:R-:W-:Y:S01]  /*3da0*/  FFMA.FTZ R12, R114.reuse, R6, -R7 ;  /* 0x00000006720c7223 */ /* 0x040fe20000010807 */
[----:B------:R-:W-:Y:S01]  /*3db0*/  FADD.FTZ R14, R113, R8 ;  /* 0x00000008710e7221 */ /* 0x000fe20000010000 */
[----:B------:R-:W-:-:S02]  /*3dc0*/  FFMA.FTZ R4, R114, R5, R4 ;  /* 0x0000000572047223 */ /* 0x000fc40000010004 */
        /* <DEDUP_REMOVED lines=24> */
[C---:B------:R-:W-:Y:S01]  /*3f50*/  FFMA.FTZ R10, R12.reuse, R7, R10 ;  /* 0x000000070c0a7223 */ /* 0x040fe2000001000a */
[CC--:B---3--:R-:W-:Y:S01]  /*3f60*/  FFMA.FTZ R8, R12.reuse, R5.reuse, R8 ;  /* 0x000000050c087223 */ /* 0x0c8fe20000010008 */
[----:B------:R-:W-:Y:S01]  /*3f70*/  FMUL.FTZ R5, R9, R5 ;  /* 0x0000000509057220 */ /* 0x000fe20000410000 */
[----:B------:R-:W-:-:S05]  /*3f80*/  FFMA.FTZ R11, R12, R6, -R11 ;  /* 0x000000060c0b7223 */ /* 0x000fca000001080b */
        /* <DEDUP_REMOVED lines=45> */
[C---:B---3--:R-:W-:Y:S01]  /*4260*/  FFMA.FTZ R9, R12.reuse, R7, R4 ;  /* 0x000000070c097223 */ /* 0x048fe20000010004 */
[----:B------:R-:W-:Y:S01]  /*4270*/  FFMA.FTZ R6, R12, R11, R6 ;  /* 0x0000000b0c067223 */ /* 0x000fe20000010006 */
[----:B------:R-:W-:-:S05]  /*4280*/  FMUL.FTZ R4, R8, R7 ;  /* 0x0000000708047220 */ /* 0x000fca0000410000 */
[----:B------:R-:W-:Y:S01]  /*4290*/  @P6 FADD.FTZ R14, R14, R13 ;  /* 0x0000000d0e0e6221 */ /* 0x000fe20000010000 */
[----:B------:R-:W-:Y:S01]  /*42a0*/  @P6 FADD.FTZ R15, R15, R6 ;  /* 0x000000060f0f6221 */ /* 0x000fe20000010000 */
[----:B------:R-:W-:Y:S01]  /*42b0*/  @P6 FFMA.FTZ R12, R12, R5, -R4 ;  /* 0x000000050c0c6223 */ /* 0x000fe20000010804 */
[----:B------:R-:W-:Y:S02]  /*42c0*/  FSEL R13, R8, R9, !P6 ;  /* 0x00000009080d7208 */ /* 0x000fe40007000000 */
[----:B------:R-:W-:Y:S01]  /*42d0*/  ISETP.NE.AND P6, PT, R129, RZ, PT ;  /* 0x000000ff8100720c */ /* 0x000fe20003fc5270 */
[----:B------:R-:W-:Y:S01]  /*42e0*/  HFMA2.MMA R5, -RZ, RZ, 0, 0 ;  /* 0x00000000ff057435 */ /* 0x000fe200000001ff */
[----:B------:R-:W-:Y:S02]  /*42f0*/  MOV R4, 0x3f800000 ;  /* 0x3f80000000047802 */ /* 0x000fe40000000f00 */
[----:B------:R-:W-:Y:S02]  /*4300*/  CS2R R6, SRZ ;  /* 0x0000000000067805 */ /* 0x000fe4000001ff00 */
[----:B------:R-:W-:-:S07]  /*4310*/  LEA R111, R99, R104, 0x4 ;  /* 0x00000068636f7211 */ /* 0x000fce00078e20ff */
[----:B------:R-:W0:Y:S01]  /*4320*/  @!P6 LDS.128 R4, [R111+0x460] ;  /* 0x000460006f04e984 */ /* 0x000e220000000c00 */
[----:B------:R-:W-:-:S13]  /*4330*/  ISETP.NE.AND P6, PT, R68, 0x1f, PT ;  /* 0x0000001f4400780c */ /* 0x000fda0003fc5270 */
[----:B------:R-:W-:Y:S01]  /*4340*/  @!P6 STS.128 [R104+0x420], R12 ;  /* 0x0004200c6800e388 */ /* 0x000fe20000000c00 */
[----:B------:R-:W-:Y:S01]  /*4350*/  BAR.SYNC.DEFER_BLOCKING 0x0 ;  /* 0x0000000000007b1d */ /* 0x000fe20000010000 */
[----:B------:R-:W-:-:S05]  /*4360*/  ISETP.NE.AND P6, PT, R68, RZ, PT ;  /* 0x000000ff4400720c */ /* 0x000fca0003fc5270 */
[----:B------:R-:W1:Y:S04]  /*4370*/  SHFL.UP PT, R151, R12, 0x1, RZ ;  /* 0x042000000c977989 */ /* 0x000e6800000e00ff */
[----:B------:R-:W2:Y:S04]  /*4380*/  SHFL.UP PT, R150, R13, 0x1, RZ ;  /* 0x042000000d967989 */ /* 0x000ea800000e00ff */
[----:B------:R-:W3:Y:S04]  /*4390*/  SHFL.UP PT, R149, R14, 0x1, RZ ;  /* 0x042000000e957989 */ /* 0x000ee800000e00ff */
[----:B------:R-:W4:Y:S04]  /*43a0*/  SHFL.UP PT, R148, R15, 0x1, RZ ;  /* 0x042000000f947989 */ /* 0x000f2800000e00ff */
[----:B0-----:R-:W-:Y:S04]  /*43b0*/  @!P6 STS.128 [R104+0x440], R4 ;  /* 0x000440046800e388 */ /* 0x001fe80000000c00 */
[----:B------:R-:W-:Y:S01]  /*43c0*/  LDS.128 R8, [R104+0x420] ;  /* 0x0004200068087984 */ /* 0x000fe20000000c00 */
[----:B-1----:R-:W-:Y:S01]  /*43d0*/  @!P6 MOV R151, R4 ;  /* 0x000000040097e202 */ /* 0x002fe20000000f00 */
[----:B--2---:R-:W-:Y:S01]  /*43e0*/  @!P6 IMAD.MOV.U32 R150, RZ, RZ, R5 ;  /* 0x000000ffff96e224 */ /* 0x004fe200078e0005 */
[----:B---3--:R-:W-:-:S02]  /*43f0*/  @!P6 MOV R149, R6 ;  /* 0x000000060095e202 */ /* 0x008fc40000000f00 */
[----:B----4-:R-:W-:Y:S01]  /*4400*/  @!P6 MOV R148, R7 ;  /* 0x000000070094e202 */ /* 0x010fe20000000f00 */
[----:B------:R-:W-:Y:S01]  /*4410*/  BAR.SYNC.DEFER_BLOCKING 0x0 ;  /* 0x0000000000007b1d */ /* 0x000fe20000010000 */
[----:B------:R-:W-:-:S13]  /*4420*/  ISETP.NE.AND P6, PT, R102, RZ, PT ;  /* 0x000000ff6600720c */ /* 0x000fda0003fc5270 */
[----:B------:R-:W0:Y:S02]  /*4430*/  @P6 LDS.64 R12, [R104+0x448] ;  /* 0x00044800680c6984 */ /* 0x000e240000000a00 */
        /* <DEDUP_REMOVED lines=29> */
[----:B------:R-:W-:Y:S01]  /*4610*/  FADD.FTZ R119, R119, R140 ;  /* 0x0000008c77777221 */ /* 0x000fe20000010000 */
[----:B------:R-:W-:Y:S02]  /*4620*/  FMUL.FTZ R121, R9, R7 ;  /* 0x0000000709797220 */ /* 0x000fe40000410000 */
[C---:B------:R-:W-:Y:S01]  /*4630*/  FMUL.FTZ R125, R145.reuse, R144 ;  /* 0x00000090917d7220 */ /* 0x040fe20000410000 */
[-C--:B------:R-:W-:Y:S01]  /*4640*/  FMUL.FTZ R145, R145, R119.reuse ;  /* 0x0000007791917220 */ /* 0x080fe20000410000 */
[----:B------:R-:W-:Y:S01]  /*4650*/  ISETP.NE.AND P6, PT, R102, RZ, PT ;  /* 0x000000ff6600720c */ /* 0x000fe20003fc5270 */
[----:B------:R-:W-:Y:S01]  /*4660*/  FFMA.FTZ R127, R8, R6, -R121 ;  /* 0x00000006087f7223 */ /* 0x000fe20000010879 */
[C---:B------:R-:W-:Y:S01]  /*4670*/  FFMA.FTZ R122, R142.reuse, R119, -R125 ;  /* 0x000000778e7a7223 */ /* 0x040fe2000001087d */
[----:B------:R-:W-:Y:S01]  /*4680*/  FFMA.FTZ R121, R142, R144, R145 ;  /* 0x000000908e797223 */ /* 0x000fe20000010091 */
[----:B------:R-:W-:-:S02]  /*4690*/  FMUL.FTZ R118, R9, R6 ;  /* 0x0000000609767220 */ /* 0x000fc40000410000 */
[----:B------:R-:W-:Y:S01]  /*46a0*/  FADD.FTZ R143, R143, R122 ;  /* 0x0000007a8f8f7221 */ /* 0x000fe20000010000 */
[----:B------:R-:W-:Y:S01]  /*46b0*/  FADD.FTZ R121, R120, R121 ;  /* 0x0000007978797221 */ /* 0x000fe20000010000 */
[C---:B------:R-:W-:Y:S01]  /*46c0*/  FMUL.FTZ R125, R9.reuse, R5 ;  /* 0x00000005097d7220 */ /* 0x040fe20000410000 */
[-C--:B------:R-:W-:Y:S01]  /*46d0*/  FMUL.FTZ R6, R9, R4.reuse ;  /* 0x0000000409067220 */ /* 0x080fe20000410000 */
[----:B------:R-:W-:Y:S01]  /*46e0*/  FFMA.FTZ R118, R8, R7, R118 ;  /* 0x0000000708767223 */ /* 0x000fe20000010076 */
[C---:B------:R-:W-:Y:S01]  /*46f0*/  FMUL.FTZ R9, R116.reuse, R121 ;  /* 0x0000007974097220 */ /* 0x040fe20000410000 */
[----:B------:R-:W-:Y:S01]  /*4700*/  FMUL.FTZ R116, R116, R143 ;  /* 0x0000008f74747220 */ /* 0x000fe20000410000 */
[----:B------:R-:W-:Y:S01]  /*4710*/  BSSY B0, `(.L_x_2101) ;  /* 0x0000011000007945 */ /* 0x000fe20003800000 */
[----:B------:R-:W-:Y:S01]  /*4720*/  FFMA.FTZ R5, R8, R5, R6 ;  /* 0x0000000508057223 */ /* 0x000fe20000010006 */
[----:B------:R-:W-:Y:S01]  /*4730*/  FADD.FTZ R6, R10, R127 ;  /* 0x0000007f0a067221 */ /* 0x000fe20000010000 */
[----:B------:R-:W-:Y:S01]  /*4740*/  FADD.FTZ R7, R11, R118 ;  /* 0x000000760b077221 */ /* 0x000fe20000010000 */
[----:B------:R-:W-:Y:S01]  /*4750*/  FFMA.FTZ R4, R8, R4, -R125 ;  /* 0x0000000408047223 */ /* 0x000fe2000001087d */
[C---:B------:R-:W-:Y:S01]  /*4760*/  FFMA.FTZ R10, R110.reuse, R143, -R9 ;  /* 0x0000008f6e0a7223 */ /* 0x040fe20000010809 */
[----:B------:R-:W-:Y:S01]  /*4770*/  FFMA.FTZ R11, R110, R121, R116 ;  /* 0x000000796e0b7223 */ /* 0x000fe20000010074 */
[----:B------:R-:W-:Y:S01]  /*4780*/  FMUL.FTZ R117, R31, R117 ;  /* 0x000000751f757220 */ /* 0x000fe20000410000 */
[----:B------:R-:W-:Y:S06]  /*4790*/  @P6 BRA `(.L_x_2102) ;  /* 0x0000000000206947 */ /* 0x000fec0003800000 */
[----:B------:R-:W-:Y:S01]  /*47a0*/  IMAD R9, R66, R100, R99 ;  /* 0x0000006442097224 */ /* 0x000fe200078e0263 */
[----:B------:R0:W-:Y:S04]  /*47b0*/  STS.128 [R111+0x460], R4 ;  /* 0x000460046f007388 */ /* 0x0001e80000000c00 */
[----:B------:R-:W-:Y:S02]  /*47c0*/  SHF.R.S32.HI R125, RZ, 0x1f, R9 ;  /* 0x0000001fff7d7819 */ /* 0x000fe40000011409 */
[----:B------:R-:W-:-:S04]  /*47d0*/  IADD3 R9, P6, R70, R9, RZ ;  /* 0x0000000946097210 */ /* 0x000fc80007fde0ff */
[----:B------:R-:W-:Y:S02]  /*47e0*/  LEA.HI.X.SX32 R110, R70, R125, 0x1, P6 ;  /* 0x0000007d466e7211 */ /* 0x000fe400030f0eff */
[----:B------:R-:W-:-:S04]  /*47f0*/  LEA R8, P6, R9, R28, 0x4 ;  /* 0x0000001c09087211 */ /* 0x000fc800078c20ff */
[----:B------:R-:W-:-:S05]  /*4800*/  LEA.HI.X R9, R9, R29, R110, 0x4, P6 ;  /* 0x0000001d09097211 */ /* 0x000fca00030f246e */
[----:B------:R0:W-:Y:S04]  /*4810*/  STG.E.128 desc[UR10][R8.64], R4 ;  /* 0x0000000408007986 */ /* 0x0001e8000c101d0a */
.L_x_2102:
[----:B------:R-:W-:Y:S05]  /*4820*/  BSYNC B0 ;  /* 0x0000000000007941 */ /* 0x000fea0003800000 */
.L_x_2101:
[----:B------:R-:W-:Y:S01]  /*4830*/  FADD.FTZ R108, R108, R11 ;  /* 0x0000000b6c6c7221 */ /* 0x000fe20000010000 */
[----:B------:R-:W-:Y:S01]  /*4840*/  FADD.FTZ R10, R109, R10 ;  /* 0x0000000a6d0a7221 */ /* 0x000fe20000010000 */
[----:B0-----:R-:W-:Y:S01]  /*4850*/  FMUL.FTZ R7, R31, R12 ;  /* 0x0000000c1f077220 */ /* 0x001fe20000410000 */
[----:B------:R-:W-:Y:S01]  /*4860*/  IADD3 R99, R99, 0x1, RZ ;  /* 0x0000000163637810 */ /* 0x000fe20007ffe0ff */
[C---:B------:R-:W-:Y:S01]  /*4870*/  FMUL.FTZ R5, R107.reuse, R108 ;  /* 0x0000006c6b057220 */ /* 0x040fe20000410000 */
[----:B------:R-:W-:Y:S01]  /*4880*/  FMUL.FTZ R107, R107, R10 ;  /* 0x0000000a6b6b7220 */ /* 0x000fe20000410000 */
[----:B------:R-:W-:Y:S01]  /*4890*/  FFMA.FTZ R14, R30, R14, -R7 ;  /* 0x0000000e1e0e7223 */ /* 0x000fe20000010807 */
[----:B------:R-:W-:Y:S01]  /*48a0*/  ISETP.GE.AND P6, PT, R99, UR6, PT ;  /* 0x0000000663007c0c */ /* 0x000fe2000bfc6270 */
[C---:B------:R-:W-:Y:S01]  /*48b0*/  FFMA.FTZ R4, R106.reuse, R10, -R5 ;  /* 0x0000000a6a047223 */ /* 0x040fe20000010805 */
[----:B------:R-:W-:Y:S01]  /*48c0*/  FFMA.FTZ R106, R106, R108, R107 ;  /* 0x0000006c6a6a7223 */ /* 0x000fe2000001006b */
[C---:B------:R-:W-:Y:S01]  /*48d0*/  FMUL.FTZ R7, R31.reuse, R144 ;  /* 0x000000901f077220 */ /* 0x040fe20000410000 */
[----:B------:R-:W-:Y:S01]  /*48e0*/  FMUL.FTZ R15, R31, R15 ;  /* 0x0000000f1f0f7220 */ /* 0x000fe20000410000 */
[----:B------:R-:W-:Y:S01]  /*48f0*/  FADD.FTZ R6, R105, R4 ;  /* 0x0000000469067221 */ /* 0x000fe20000010000 */
[----:B------:R-:W-:Y:S01]  /*4900*/  FADD.FTZ R106, R103, R106 ;  /* 0x0000006a676a7221 */ /* 0x000fe20000010000 */
[----:B------:R-:W-:Y:S01]  /*4910*/  FFMA.FTZ R4, R30, R119, -R7 ;  /* 0x000000771e047223 */ /* 0x000fe20000010807 */
[----:B------:R-:W-:Y:S01]  /*4920*/  FMUL.FTZ R121, R31, R121 ;  /* 0x000000791f797220 */ /* 0x000fe20000410000 */
[C---:B------:R-:W-:Y:S01]  /*4930*/  FMUL.FTZ R5, R115.reuse, R6 ;  /* 0x0000000673057220 */ /* 0x040fe20000410000 */
[-C--:B------:R-:W-:Y:S01]  /*4940*/  FMUL.FTZ R115, R115, R106.reuse ;  /* 0x0000006a73737220 */ /* 0x080fe20000410000 */
[CC--:B------:R-:W-:Y:S01]  /*4950*/  FMUL.FTZ R7, R31.reuse, R106.reuse ;  /* 0x0000006a1f077220 */ /* 0x0c0fe20000410000 */
[----:B------:R-:W-:Y:S01]  /*4960*/  FFMA.FTZ R87, R4, 2, R87 ;  /* 0x4000000004577823 */ /* 0x000fe20000010057 */
[C---:B------:R-:W-:Y:S01]  /*4970*/  FFMA.FTZ R5, R114.reuse, R106, R5 ;  /* 0x0000006a72057223 */ /* 0x040fe20000010005 */
[----:B------:R-:W-:Y:S01]  /*4980*/  FFMA.FTZ R114, R114, R6, -R115 ;  /* 0x0000000672727223 */ /* 0x000fe20000010873 */
[C---:B------:R-:W-:Y:S01]  /*4990*/  FFMA.FTZ R117, R30.reuse, R123, -R117 ;  /* 0x0000007b1e757223 */ /* 0x040fe20000010875 */
[----:B------:R-:W-:Y:S01]  /*49a0*/  FFMA.FTZ R15, R30, R13, -R15 ;  /* 0x0000000d1e0f7223 */ /* 0x000fe2000001080f */
[----:B------:R-:W-:Y:S01]  /*49b0*/  FADD.FTZ R112, R112, R5 ;  /* 0x0000000570707221 */ /* 0x000fe20000010000 */
[----:B------:R-:W-:Y:S01]  /*49c0*/  FMUL.FTZ R5, R31, R108 ;  /* 0x0000006c1f057220 */ /* 0x000fe20000410000 */
[----:B------:R-:W-:Y:S01]  /*49d0*/  FADD.FTZ R114, R113, R114 ;  /* 0x0000007271727221 */ /* 0x000fe20000010000 */
[C---:B------:R-:W-:Y:S01]  /*49e0*/  FFMA.FTZ R121, R30.reuse, R143, -R121 ;  /* 0x0000008f1e797223 */ /* 0x040fe20000010879 */
[----:B------:R-:W-:Y:S01]  /*49f0*/  FMUL.FTZ R31, R31, R112 ;  /* 0x000000701f1f7220 */ /* 0x000fe20000410000 */
[C---:B------:R-:W-:Y:S01]  /*4a00*/  FFMA.FTZ R4, R30.reuse, R10, -R5 ;  /* 0x0000000a1e047223 */ /* 0x040fe20000010805 */
[C---:B------:R-:W-:Y:S01]  /*4a10*/  FFMA.FTZ R7, R30.reuse, R6, -R7 ;  /* 0x000000061e077223 */ /* 0x040fe20000010807 */
        /* <DEDUP_REMOVED lines=9> */
.L_x_2100:
        /* <DEDUP_REMOVED lines=22> */
[----:B------:R-:W-:Y:S01]  /*4c10*/  LDS.U16 R47, [R47] ;  /* 0x000000002f2f7984 */ /* 0x000fe20000000400 */
        /* <DEDUP_REMOVED lines=8> */
[----:B------:R-:W-:Y:S01]  /*4ca0*/  LDS.U16 R35, [R35+0x1c0] ;  /* 0x0001c00023237984 */ /* 0x000fe20000000400 */
[----:B------:R-:W-:-:S03]  /*4cb0*/  IMAD.WIDE.U32 R4, R8, UR7, RZ ;  /* 0x0000000708047c25 */ /* 0x000fc6000f8e00ff */
[----:B------:R-:W-:Y:S01]  /*4cc0*/  @!P0 STS [R104+0x210], R7 ;  /* 0x0002100768008388 */ /* 0x000fe20000000800 */
[----:B------:R-:W-:Y:S01]  /*4cd0*/  IMAD R9, R9, UR7, R6 ;  /* 0x0000000709097c24 */ /* 0x000fe2000f8e0206 */
[----:B------:R-:W-:Y:S04]  /*4ce0*/  BAR.SYNC.DEFER_BLOCKING 0x0 ;  /* 0x0000000000007b1d */ /* 0x000fe80000010000 */
[----:B------:R-:W-:Y:S02]  /*4cf0*/  IADD3 R13, R5, R9, RZ ;  /* 0x00000009050d7210 */ /* 0x000fe40007ffe0ff */
[----:B------:R-:W0:Y:S02]  /*4d00*/  LDS R0, [R104+0x210] ;  /* 0x0002100068007984 */ /* 0x000e240000000800 */
[----:B0-----:R-:W-:-:S13]  /*4d10*/  ISETP.GE.AND P0, PT, R81, R0, PT ;  /* 0x000000005100720c */ /* 0x001fda0003f06270 */
[----:B------:R-:W-:Y:S05]  /*4d20*/  @P0 BRA `(.L_x_2105) ;  /* 0x0000000000380947 */ /* 0x000fea0003800000 */
[----:B------:R-:W-:Y:S01]  /*4d30*/  SHF.L.U32 R7, R66, 0x8, RZ ;  /* 0x0000000842077819 */ /* 0x000fe200000006ff */
[----:B------:R-:W-:-:S03]  /*4d40*/  ULDC.64 UR4, c[0x0][0x2b8] ;  /* 0x0000ae0000047ab9 */ /* 0x000fc60000000a00 */
[----:B------:R-:W-:-:S04]  /*4d50*/  IADD3 R6, P0, R81, R7, RZ ;  /* 0x0000000751067210 */ /* 0x000fc80007f1e0ff */
[----:B------:R-:W-:-:S03]  /*4d60*/  LEA.HI.X.SX32 R7, R7, R72, 0x1, P0 ;  /* 0x0000004807077211 */ /* 0x000fc600000f0eff */
[----:B------:R-:W-:-:S04]  /*4d70*/  IMAD.WIDE.U32 R6, R8, UR7, R6 ;  /* 0x0000000708067c25 */ /* 0x000fc8000f8e0006 */
        /* <DEDUP_REMOVED lines=9> */
.L_x_2105:
[----:B------:R-:W-:Y:S05]  /*4e10*/  BSYNC B0 ;  /* 0x0000000000007941 */ /* 0x000fea0003800000 */
.L_x_2104:
[----:B------:R-:W-:Y:S01]  /*4e20*/  MOV R5, R13 ;  /* 0x0000000d00057202 */ /* 0x000fe20000000f00 */
[----:B------:R-:W-:Y:S01]  /*4e30*/  ULDC.64 UR4, c[0x0][0x2b8] ;  /* 0x0000ae0000047ab9 */ /* 0x000fe20000000a00 */
[C---:B------:R-:W-:Y:S01]  /*4e40*/  LOP3.LUT R7, R81.reuse, 0x20, RZ, 0xfc, !PT ;  /* 0x0000002051077812 */ /* 0x040fe200078efcff */
[----:B------:R-:W-:Y:S01]  /*4e50*/  IMAD R6, R80, UR4, RZ ;  /* 0x0000000450067c24 */ /* 0x000fe2000f8e02ff */
[----:B0-----:R-:W-:Y:S01]  /*4e60*/  LOP3.LUT R9, R81, 0x40, RZ, 0xfc, !PT ;  /* 0x0000004051097812 */ /* 0x001fe200078efcff */
[----:B------:R-:W-:Y:S01]  /*4e70*/  IMAD.WIDE.U32 R4, R83, UR4, R4 ;  /* 0x0000000453047c25 */ /* 0x000fe2000f8e0004 */
[-C--:B------:R-:W-:Y:S02]  /*4e80*/  ISETP.GE.AND P0, PT, R7, R0.reuse, PT ;  /* 0x000000000700720c */ /* 0x080fe40003f06270 */
[----:B------:R-:W-:Y:S01]  /*4e90*/  SHF.L.U32 R7, R66, 0x8, RZ ;  /* 0x0000000842077819 */ /* 0x000fe200000006ff */
[----:B------:R-:W-:Y:S01]  /*4ea0*/  IMAD R8, R83, UR5, R6 ;  /* 0x0000000553087c24 */ /* 0x000fe2000f8e0206 */
[----:B------:R-:W-:Y:S01]  /*4eb0*/  ISETP.GE.AND P1, PT, R9, R0, PT ;  /* 0x000000000900720c */ /* 0x000fe20003f26270 */
[----:B------:R-:W-:Y:S01]  /*4ec0*/  ULDC.64 UR4, c[0x0][0x308] ;  /* 0x0000c20000047ab9 */ /* 0x000fe20000000a00 */
[----:B------:R-:W-:-:S02]  /*4ed0*/  SHF.R.S32.HI R9, RZ, 0x1f, R7 ;  /* 0x0000001fff097819 */ /* 0x000fc40000011407 */
[----:B------:R-:W-:Y:S02]  /*4ee0*/  IADD3 R6, P5, R7, R4, RZ ;  /* 0x0000000407067210 */ /* 0x000fe40007fbe0ff */
[C---:B------:R-:W-:Y:S02]  /*4ef0*/  LOP3.LUT R13, R81.reuse, 0x60, RZ, 0xfc, !PT ;  /* 0x00000060510d7812 */ /* 0x040fe400078efcff */
[----:B------:R-:W-:Y:S01]  /*4f00*/  LEA R7, P4, R81, UR4, 0x1 ;  /* 0x0000000451077c11 */ /* 0x000fe2000f8808ff */
[----:B------:R-:W-:Y:S01]  /*4f10*/  ULDC UR4, c[0x0][0x224] ;  /* 0x0000890000047ab9 */ /* 0x000fe20000000800 */
[----:B------:R-:W-:Y:S02]  /*4f20*/  IADD3.X R5, R9, R8, R5, P5, !PT ;  /* 0x0000000809057210 */ /* 0x000fe40002ffe405 */
[----:B------:R-:W-:Y:S02]  /*4f30*/  ISETP.GE.AND P2, PT, R13, R0, PT ;  /* 0x000000000d00720c */ /* 0x000fe40003f46270 */
[----:B------:R-:W-:-:S02]  /*4f40*/  LEA.HI.X R8, R81, UR5, R72, 0x1, P4 ;  /* 0x0000000551087c11 */ /* 0x000fc4000a0f0c48 */
[C---:B------:R-:W-:Y:S02]  /*4f50*/  LEA R4, P6, R6.reuse, R7, 0x1 ;  /* 0x0000000706047211 */ /* 0x040fe400078c08ff */
[C---:B------:R-:W-:Y:S02]  /*4f60*/  LOP3.LUT R9, R81.reuse, 0xa0, RZ, 0xfc, !PT ;  /* 0x000000a051097812 */ /* 0x040fe400078efcff */
[C---:B------:R-:W-:Y:S02]  /*4f70*/  LOP3.LUT R13, R81.reuse, 0xc0, RZ, 0xfc, !PT ;  /* 0x000000c0510d7812 */ /* 0x040fe400078efcff */
[----:B------:R-:W-:Y:S02]  /*4f80*/  LOP3.LUT R7, R81, 0xe0, RZ, 0xfc, !PT ;  /* 0x000000e051077812 */ /* 0x000fe400078efcff */
[----:B------:R-:W-:Y:S02]  /*4f90*/  LEA.HI.X R5, R6, R8, R5, 0x1, P6 ;  /* 0x0000000806057211 */ /* 0x000fe400030f0c05 */
[----:B------:R-:W-:-:S02]  /*4fa0*/  ISETP.GE.AND P4, PT, R9, R0, PT ;  /* 0x000000000900720c */ /* 0x000fc40003f86270 */
[-C--:B------:R-:W-:Y:S01]  /*4fb0*/  ISETP.GE.AND P5, PT, R13, R0.reuse, PT ;  /* 0x000000000d00720c */ /* 0x080fe20003fa6270 */
[----:B------:R0:W-:Y:S01]  /*4fc0*/  @!P0 STG.E.U16 desc[UR10][R4.64+0x40], R11 ;  /* 0x0000400b04008986 */ /* 0x0001e2000c10150a */
[-C--:B------:R-:W-:Y:S02]  /*4fd0*/  ISETP.GE.AND P6, PT, R7, R0.reuse, PT ;  /* 0x000000000700720c */ /* 0x080fe40003fc6270 */
[----:B------:R-:W-:Y:S01]  /*4fe0*/  LOP3.LUT R15, R81, 0x80, RZ, 0xfc, !PT ;  /* 0x00000080510f7812 */ /* 0x000fe200078efcff */
[----:B------:R0:W-:Y:S01]  /*4ff0*/  @!P1 STG.E.U16 desc[UR10][R4.64+0x80], R45 ;  /* 0x0000802d04009986 */ /* 0x0001e2000c10150a */
[----:B------:R-:W-:Y:S02]  /*5000*/  IADD3 R66, R66, 0x1, RZ ;  /* 0x0000000142427810 */ /* 0x000fe40007ffe0ff */
[----:B------:R-:W-:Y:S01]  /*5010*/  ISETP.GE.AND P3, PT, R15, R0, PT ;  /* 0x000000000f00720c */ /* 0x000fe20003f66270 */
[----:B------:R0:W-:Y:S01]  /*5020*/  @!P2 STG.E.U16 desc[UR10][R4.64+0xc0], R43 ;  /* 0x0000c02b0400a986 */ /* 0x0001e2000c10150a */
[----:B------:R-:W-:-:S02]  /*5030*/  ISETP.GE.AND P0, PT, R66, UR4, PT ;  /* 0x0000000442007c0c */ /* 0x000fc4000bf06270 */
[----:B------:R-:W-:Y:S01]  /*5040*/  IADD3 R10, P1, R2, 0x200, RZ ;  /* 0x00000200020a7810 */ /* 0x000fe20007f3e0ff */
[----:B------:R0:W-:Y:S01]  /*5050*/  @!P4 STG.E.U16 desc[UR10][R4.64+0x140], R39 ;  /* 0x000140270400c986 */ /* 0x0001e2000c10150a */
[----:B------:R-:W-:Y:S02]  /*5060*/  IADD3 R16, P2, R16, 0x200, RZ ;  /* 0x0000020010107810 */ /* 0x000fe40007f5e0ff */
[----:B------:R-:W-:Y:S01]  /*5070*/  IADD3.X R27, RZ, R3, RZ, P1, !PT ;  /* 0x00000003ff1b7210 */ /* 0x000fe20000ffe4ff */
[----:B------:R0:W-:Y:S01]  /*5080*/  @!P5 STG.E.U16 desc[UR10][R4.64+0x180], R37 ;  /* 0x000180250400d986 */ /* 0x0001e2000c10150a */
[----:B------:R-:W-:-:S03]  /*5090*/  IADD3.X R17, RZ, R17, RZ, P2, !PT ;  /* 0x00000011ff117210 */ /* 0x000fc600017fe4ff */
[----:B------:R0:W-:Y:S04]  /*50a0*/  @!P6 STG.E.U16 desc[UR10][R4.64+0x1c0], R35 ;  /* 0x0001c0230400e986 */ /* 0x0001e8000c10150a */
[----:B------:R0:W-:Y:S01]  /*50b0*/  @!P3 STG.E.U16 desc[UR10][R4.64+0x100], R41 ;  /* 0x000100290400b986 */ /* 0x0001e2000c10150a */
[----:B------:R-:W-:-:S04]  /*50c0*/  IADD3 R51, P3, R51, 0x400, RZ ;  /* 0x0000040033337810 */ /* 0x000fc80007f7e0ff */
[----:B------:R-:W-:Y:S01]  /*50d0*/  IADD3.X R49, RZ, R49, RZ, P3, !PT ;  /* 0x00000031ff317210 */ /* 0x000fe20001ffe4ff */
[----:B------:R-:W-:Y:S08]  /*50e0*/  @!P0 BRA `(.L_x_2106) ;  /* 0xffffffb400cc8947 */ /* 0x000ff0000383ffff */
[----:B------:R-:W-:Y:S05]  /*50f0*/  EXIT ;  /* 0x000000000000794d */ /* 0x000fea0003800000 */
.L_x_2107:
        /* <DEDUP_REMOVED lines=16> */
.L_x_5212:


//--------------------- .text._Z25selective_scan_fwd_kernelI32Selective_Scan_fwd_kernel_traitsILi32ELi8ELi1ELb0ELb1ELb0ELb1EN3c108BFloat16ENS1_7complexIfEEEEv13SSMParamsBase --------------------------
	.section	.text._Z25selective_scan_fwd_kernelI32Selective_Scan_fwd_kernel_traitsILi32ELi8ELi1ELb0ELb1ELb0ELb1EN3c108BFloat16ENS1_7complexIfEEEEv13SSMParamsBase,"ax",@progbits
	.align	128
        .global         _Z25selective_scan_fwd_kernelI32Selective_Scan_fwd_kernel_traitsILi32ELi8ELi1ELb0ELb1ELb0ELb1EN3c108BFloat16ENS1_7complexIfEEEEv13SSMParamsBase
        .type           _Z25selective_scan_fwd_kernelI32Selective_Scan_fwd_kernel_traitsILi32ELi8ELi1ELb0ELb1ELb0ELb1EN3c108BFloat16ENS1_7complexIfEEEEv13SSMParamsBase,@function
        .size           _Z25selective_scan_fwd_kernelI32Selective_Scan_fwd_kernel_traitsILi32ELi8ELi1ELb0ELb1ELb0ELb1EN3c108BFloat16ENS1_7complexIfEEEEv13SSMParamsBase,(.L_x_5213 - _Z25selective_scan_fwd_kernelI32Selective_Scan_fwd_kernel_traitsILi32ELi8ELi1ELb0ELb1ELb0ELb1EN3c108BFloat16ENS1_7complexIfEEEEv13SSMParamsBase)
        .other          _Z25selective_scan_fwd_kernelI32Selective_Scan_fwd_kernel_traitsILi32ELi8ELi1ELb0ELb1ELb0ELb1EN3c108BFloat16ENS1_7complexIfEEEEv13SSMParamsBase,@"STO_CUDA_ENTRY STV_DEFAULT"
_Z25selective_scan_fwd_kernelI32Selective_Scan_fwd_kernel_traitsILi32ELi8ELi1ELb0ELb1ELb0ELb1EN3c108BFloat16ENS1_7complexIfEEEEv13SSMParamsBase:
.text._Z25selective_scan_fwd_kernelI32Selective_Scan_fwd_kernel_traitsILi32ELi8ELi1ELb0ELb1ELb0ELb1EN3c108BFloat16ENS1_7complexIfEEEEv13SSMParamsBase:
[----:B------:R-:W-:Y:S08]  /*0000*/  LDC R1, c[0x0][0x28] ;  /* 0x00000a00ff017b82 */ /* 0x000ff00000000800 */
[----:B------:R-:W0:Y:S01]  /*0010*/  LDC R8, c[0x0][0x228] ;  /* 0x00008a00ff087b82 */ /* 0x000e220000000800 */
[----:B------:R-:W1:Y:S01]  /*0020*/  S2R R71, SR_CTAID.Y ;  /* 0x0000000000477919 */ /* 0x000e620000002600 */
[----:B------:R-:W-:Y:S01]  /*0030*/  HFMA2.MMA R70, -RZ, RZ, 0, 0 ;  /* 0x00000000ff467435 */ /* 0x000fe200000001ff */
[----:B------:R-:W-:Y:S01]  /*0040*/  ULDC.64 UR10, c[0x0][0x208] ;  /* 0x00008200000a7ab9 */ /* 0x000fe20000000a00 */
[----:B------:R-:W-:-:S04]  /*0050*/  MOV R69, RZ ;  /* 0x000000ff00457202 */ /* 0x000fc80000000f00 */
[----:B------:R-:W2:Y:S08]  /*0060*/  LDC.64 R2, c[0x0][0x2e8] ;  /* 0x0000ba00ff027b82 */ /* 0x000eb00000000a00 */
[----:B------:R-:W3:Y:S01]  /*0070*/  LDC.64 R4, c[0x0][0x300] ;  /* 0x0000c000ff047b82 */ /* 0x000ee20000000a00 */
[----:B0-----:R-:W-:-:S07]  /*0080*/  IABS R9, R8 ;  /* 0x0000000800097213 */ /* 0x001fce0000000000 */
[----:B------:R-:W0:Y:S01]  /*0090*/  LDC R19, c[0x0][0x224] ;  /* 0x00008900ff137b82 */ /* 0x000e220000000800 */
[----:B------:R-:W4:Y:S01]  /*00a0*/  I2F.RP R0, R9 ;  /* 0x0000000900007306 */ /* 0x000f220000209400 */
[----:B--2---:R-:W-:Y:S02]  /*00b0*/  ISETP.NE.U32.AND P0, PT, R2, RZ, PT ;  /* 0x000000ff0200720c */ /* 0x004fe40003f05070 */
[----:B-1----:R-:W-:Y:S02]  /*00c0*/  SHF.R.S32.HI R72, RZ, 0x1f, R71 ;  /* 0x0000001fff487819 */ /* 0x002fe40000011447 */
[----:B------:R-:W-:Y:S02]  /*00d0*/  ISETP.NE.AND.EX P0, PT, R3, RZ, PT, P0 ;  /* 0x000000ff0300720c */ /* 0x000fe40003f05300 */
[----:B---3--:R-:W-:Y:S01]  /*00e0*/  ISETP.NE.U32.AND P1, PT, R4, RZ, PT ;  /* 0x000000ff0400720c */ /* 0x008fe20003f25070 */
[----:B----4-:R-:W1:Y:S03]  /*00f0*/  MUFU.RCP R0, R0 ;  /* 0x0000000000007308 */ /* 0x010e660000001000 */
[----:B------:R-:W-:-:S07]  /*0100*/  ISETP.NE.AND.EX P1, PT, R5, RZ, PT, P1 ;  /* 0x000000ff0500720c */ /* 0x000fce0003f25310 */
[----:B------:R-:W-:-:S04]  /*0110*/  @P0 LEA R2, P2, R71, R2, 0x2 ;  /* 0x0000000247020211 */ /* 0x000fc800078410ff */
[--C-:B------:R-:W-:Y:S02]  /*0120*/  @P0 LEA.HI.X R3, R71, R3, R72.reuse, 0x2, P2 ;  /* 0x0000000347030211 */ /* 0x100fe400010f1448 */
[----:B0-----:R-:W-:Y:S02]  /*0130*/  ISETP.GE.AND P4, PT, R19, 0x1, PT ;  /* 0x000000011300780c */ /* 0x001fe40003f86270 */
[C---:B------:R-:W-:Y:S01]  /*0140*/  @P1 LEA R4, P3, R71.reuse, R4, 0x2 ;  /* 0x0000000447041211 */ /* 0x040fe200078610ff */
[----:B------:R0:W5:Y:S01]  /*0150*/  @P0 LDG.E R70, desc[UR10][R2.64] ;  /* 0x0000000a02460981 */ /* 0x000162000c1e1900 */
[----:B-1----:R-:W-:Y:S02]  /*0160*/  IADD3 R6, R0, 0xffffffe, RZ ;  /* 0x0ffffffe00067810 */ /* 0x002fe40007ffe0ff */
[----:B------:R-:W-:Y:S02]  /*0170*/  @P1 LEA.HI.X R5, R71, R5, R72, 0x2, P3 ;  /* 0x0000000547051211 */ /* 0x000fe400018f1448 */
[----:B------:R1:W2:Y:S01]  /*0180*/  F2I.FTZ.U32.TRUNC.NTZ R7, R6 ;  /* 0x0000000600077305 */ /* 0x0002a2000021f000 */
[----:B------:R-:W3:Y:S02]  /*0190*/  S2UR UR7, SR_CTAID.X ;  /* 0x00000000000779c3 */ /* 0x000ee40000002500 */
[----:B------:R4:W5:Y:S01]  /*01a0*/  @P1 LDG.E R69, desc[UR10][R4.64] ;  /* 0x0000000a04451981 */ /* 0x000962000c1e1900 */
[----:B-1----:R-:W-:Y:S01]  /*01b0*/  HFMA2.MMA R6, -RZ, RZ, 0, 0 ;  /* 0x00000000ff067435 */ /* 0x002fe200000001ff */
[----:B--2---:R-:W-:-:S05]  /*01c0*/  IADD3 R10, RZ, -R7, RZ ;  /* 0x80000007ff0a7210 */ /* 0x004fca0007ffe0ff */
[----:B0-----:R-:W-:Y:S01]  /*01d0*/  IMAD R3, R10, R9, RZ ;  /* 0x000000090a037224 */ /* 0x001fe200078e02ff */
[----:B------:R-:W-:-:S03]  /*01e0*/  IABS R2, R71 ;  /* 0x0000004700027213 */ /* 0x000fc60000000000 */
[----:B------:R-:W-:-:S06]  /*01f0*/  IMAD.HI.U32 R7, R7, R3, R6 ;  /* 0x0000000307077227 */ /* 0x000fcc00078e0006 */
[----:B------:R-:W-:-:S04]  /*0200*/  IMAD.HI.U32 R7, R7, R2, RZ ;  /* 0x0000000207077227 */ /* 0x000fc800078e00ff */
[----:B------:R-:W-:-:S04]  /*0210*/  IMAD.MOV R0, RZ, RZ, -R7 ;  /* 0x000000ffff007224 */ /* 0x000fc800078e0a07 */
[----:B------:R-:W-:-:S05]  /*0220*/  IMAD R0, R9, R0, R2 ;  /* 0x0000000009007224 */ /* 0x000fca00078e0202 */
[----:B------:R-:W-:Y:S02]  /*0230*/  ISETP.GT.U32.AND P2, PT, R9, R0, PT ;  /* 0x000000000900720c */ /* 0x000fe40003f44070 */
[----:B------:R-:W-:Y:S02]  /*0240*/  LOP3.LUT R2, R71, R8, RZ, 0x3c, !PT ;  /* 0x0000000847027212 */ /* 0x000fe400078e3cff */
[----:B------:R-:W-:Y:S02]  /*0250*/  ISETP.NE.AND P1, PT, R8, RZ, PT ;  /* 0x000000ff0800720c */ /* 0x000fe40003f25270 */
[----:B------:R-:W-:-:S07]  /*0260*/  ISETP.GE.AND P3, PT, R2, RZ, PT ;  /* 0x000000ff0200720c */ /* 0x000fce0003f66270 */
[-C--:B------:R-:W-:Y:S02]  /*0270*/  @!P2 IADD3 R0, R0, -R9.reuse, RZ ;  /* 0x800000090000a210 */ /* 0x080fe40007ffe0ff */
[----:B------:R-:W-:Y:S02]  /*0280*/  @!P2 IADD3 R7, R7, 0x1, RZ ;  /* 0x000000010707a810 */ /* 0x000fe40007ffe0ff */
[----:B------:R-:W-:Y:S01]  /*0290*/  ISETP.GE.U32.AND P0, PT, R0, R9, PT ;  /* 0x000000090000720c */ /* 0x000fe20003f06070 */
[----:B---34-:R-:W-:-:S12]  /*02a0*/  @!P4 EXIT ;  /* 0x000000000000c94d */ /* 0x018fd80003800000 */
[----:B------:R-:W0:Y:S01]  /*02b0*/  S2R R100, SR_TID.X ;  /* 0x0000000000647919 */ /* 0x000e220000002100 */
[----:B------:R-:W1:Y:S01]  /*02c0*/  LDC.64 R10, c[0x0][0x258] ;  /* 0x00009600ff0a7b82 */ /* 0x000e620000000a00 */
[----:B------:R-:W-:Y:S01]  /*02d0*/  @P0 IADD3 R7, R7, 0x1, RZ ;  /* 0x0000000107070810 */ /* 0x000fe20007ffe0ff */
[----:B------:R-:W-:Y:S01]  /*02e0*/  USHF.R.S32.HI UR12, URZ, 0x1f, UR7 ;  /* 0x0000001f3f0c7899 */ /* 0x000fe20008011407 */
[----:B------:R-:W2:Y:S01]  /*02f0*/  S2R R63, SR_LANEID ;  /* 0x00000000003f7919 */ /* 0x000ea20000000000 */
[----:B------:R-:W-:Y:S01]  /*0300*/  ULDC.64 UR8, c[0x0][0x240] ;  /* 0x0000900000087ab9 */ /* 0x000fe20000000a00 */
[----:B------:R-:W-:Y:S01]  /*0310*/  MOV R0, R7 ;  /* 0x0000000700007202 */ /* 0x000fe20000000f00 */
[----:B------:R-:W-:Y:S01]  /*0320*/  UIMAD UR6, UR12, UR8, URZ ;  /* 0x000000080c0672a4 */ /* 0x000fe2000f8e023f */
[----:B------:R-:W-:Y:S01]  /*0330*/  IMAD.MOV.U32 R62, RZ, RZ, RZ ;  /* 0x000000ffff3e7224 */ /* 0x000fe200078e00ff */
[----:B------:R-:W3:Y:S01]  /*0340*/  LDC.64 R16, c[0x0][0x280] ;  /* 0x0000a000ff107b82 */ /* 0x000ee20000000a00 */
[----:B------:R-:W-:Y:S01]  /*0350*/  @!P3 IADD3 R0, -R0, RZ, RZ ;  /* 0x000000ff0000b210 */ /* 0x000fe20007ffe1ff */
[----:B------:R-:W-:Y:S01]  /*0360*/  UIMAD.WIDE.U32 UR4, UR7, UR8, URZ ;  /* 0x00000008070472a5 */ /* 0x000fe2000f8e003f */
[----:B------:R-:W-:Y:S01]  /*0370*/  @!P1 LOP3.LUT R0, RZ, R8, RZ, 0x33, !PT ;  /* 0x00000008ff009212 */ /* 0x000fe200078e33ff */
[----:B------:R-:W-:Y:S01]  /*0380*/  UIMAD UR6, UR7, UR9, UR6 ;  /* 0x00000009070672a4 */ /* 0x000fe2000f8e0206 */
[----:B------:R-:W-:-:S02]  /*0390*/  ULDC.64 UR14, c[0x0][0x298] ;  /* 0x0000a600000e7ab9 */ /* 0x000fc40000000a00 */
[----:B------:R-:W-:Y:S01]  /*03a0*/  ULDC.64 UR8, c[0x0][0x288] ;  /* 0x0000a20000087ab9 */ /* 0x000fe20000000a00 */
[----:B------:R-:W4:Y:S01]  /*03b0*/  LDC.64 R20, c[0x0][0x290] ;  /* 0x0000a400ff147b82 */ /* 0x000f220000000a00 */
[C---:B------:R-:W-:Y:S01]  /*03c0*/  IMAD R2, R72.reuse, UR8, RZ ;  /* 0x0000000848027c24 */ /* 0x040fe2000f8e02ff */
[----:B------:R-:W-:Y:S01]  /*03d0*/  SHF.R.S32.HI R5, RZ, 0x1f, R0 ;  /* 0x0000001fff057819 */ /* 0x000fe20000011400 */
[----:B------:R-:W-:Y:S01]  /*03e0*/  IMAD R4, R72, UR14, RZ ;  /* 0x0000000e48047c24 */ /* 0x000fe2000f8e02ff */
[----:B------:R-:W-:Y:S01]  /*03f0*/  UIADD3 UR5, UR5, UR6, URZ ;  /* 0x0000000605057290 */ /* 0x000fe2000fffe03f */
[C---:B------:R-:W-:Y:S02]  /*0400*/  IMAD R7, R71.reuse, UR9, R2 ;  /* 0x0000000947077c24 */ /* 0x040fe4000f8e0202 */
[----:B------:R-:W-:Y:S01]  /*0410*/  IMAD.WIDE.U32 R2, R71, UR8, RZ ;  /* 0x0000000847027c25 */ /* 0x000fe2000f8e00ff */
[----:B------:R-:W2:Y:S01]  /*0420*/  LDC.64 R14, c[0x0][0x2d8] ;  /* 0x0000b600ff0e7b82 */ /* 0x000ea20000000a00 */
[----:B------:R-:W-:-:S02]  /*0430*/  ULDC.64 UR8, c[0x0][0x2f8] ;  /* 0x0000be0000087ab9 */ /* 0x000fc40000000a00 */
[----:B-1----:R-:W-:Y:S02]  /*0440*/  IMAD R6, R5, R10, RZ ;  /* 0x0000000a05067224 */ /* 0x002fe400078e02ff */
[C---:B------:R-:W-:Y:S01]  /*0450*/  IMAD R9, R71.reuse, UR15, R4 ;  /* 0x0000000f47097c24 */ /* 0x040fe2000f8e0204 */
[C---:B0-----:R-:W-:Y:S02]  /*0460*/  SHF.L.U32 R68, R100.reuse, 0x3, RZ ;  /* 0x0000000364447819 */ /* 0x041fe400000006ff */
[----:B------:R-:W0:Y:S01]  /*0470*/  LDC R12, c[0x0][0x214] ;  /* 0x00008500ff0c7b82 */ /* 0x000e220000000800 */
[----:B------:R-:W-:Y:S01]  /*0480*/  IMAD.WIDE.U32 R4, R71, UR14, RZ ;  /* 0x0000000e47047c25 */ /* 0x000fe2000f8e00ff */
[----:B------:R-:W-:Y:S02]  /*0490*/  LOP3.LUT R67, R100, 0x1f, RZ, 0xc0, !PT ;  /* 0x0000001f64437812 */ /* 0x000fe400078ec0ff */
[----:B------:R-:W-:Y:S01]  /*04a0*/  LOP3.LUT R68, R68, 0xffffff00, RZ, 0xc0, !PT ;  /* 0xffffff0044447812 */ /* 0x000fe200078ec0ff */
[C---:B------:R-:W-:Y:S01]  /*04b0*/  IMAD R11, R0.reuse, R11, R6 ;  /* 0x0000000b000b7224 */ /* 0x040fe200078e0206 */
[----:B------:R-:W-:Y:S01]  /*04c0*/  MOV R6, R2 ;  /* 0x0000000200067202 */ /* 0x000fe20000000f00 */
[----:B------:R-:W-:Y:S01]  /*04d0*/  IMAD.IADD R7, R3, 0x1, R7 ;  /* 0x0000000103077824 */ /* 0x000fe200078e0207 */
[----:B------:R-:W-:Y:S01]  /*04e0*/  IADD3 R9, R5, R9, RZ ;  /* 0x0000000905097210 */ /* 0x000fe20007ffe0ff */
[----:B------:R-:W-:Y:S01]  /*04f0*/  IMAD.WIDE.U32 R2, R0, R10, UR4 ;  /* 0x0000000400027e25 */ /* 0x000fe2000f8e000a */
[----:B------:R-:W-:Y:S01]  /*0500*/  MOV R8, R4 ;  /* 0x0000000400087202 */ /* 0x000fe20000000f00 */
[----:B------:R-:W-:Y:S01]  /*0510*/  ULDC.64 UR4, c[0x0][0x2f0] ;  /* 0x0000bc0000047ab9 */ /* 0x000fe20000000a00 */
[----:B------:R-:W-:Y:S01]  /*0520*/  LOP3.LUT R65, R68, R67, RZ, 0xfc, !PT ;  /* 0x0000004344417212 */ /* 0x000fe200078efcff */
[C---:B---3--:R-:W-:Y:S01]  /*0530*/  IMAD R0, R16.reuse, UR12, RZ ;  /* 0x0000000c10007c24 */ /* 0x048fe2000f8e02ff */
[----:B------:R-:W-:Y:S01]  /*0540*/  IADD3 R38, R3, R11, RZ ;  /* 0x0000000b03267210 */ /* 0x000fe20007ffe0ff */
[----:B------:R-:W-:Y:S01]  /*0550*/  IMAD.WIDE.U32 R4, R16, UR7, R6 ;  /* 0x0000000710047c25 */ /* 0x000fe2000f8e0006 */
[----:B------:R-:W-:-:S02]  /*0560*/  SHF.R.S32.HI R66, RZ, 0x1f, R65 ;  /* 0x0000001fff427819 */ /* 0x000fc40000011441 */
[----:B--2---:R-:W-:Y:S01]  /*0570*/  LEA R39, P0, R2, R14, 0x1 ;  /* 0x0000000e02277211 */ /* 0x004fe200078008ff */
[----:B------:R-:W-:Y:S01]  /*0580*/  IMAD R13, R17, UR7, R0 ;  /* 0x00000007110d7c24 */ /* 0x000fe2000f8e0200 */
[----:B------:R-:W-:Y:S01]  /*0590*/  IADD3 R17, P1, R65, R4, RZ ;  /* 0x0000000441117210 */ /* 0x000fe20007f3e0ff */
[----:B----4-:R-:W-:Y:S01]  /*05a0*/  IMAD R0, R20, UR12, RZ ;  /* 0x0000000c14007c24 */ /* 0x010fe2000f8e02ff */
[----:B------:R-:W-:Y:S01]  /*05b0*/  LEA.HI.X R38, R2, R15, R38, 0x1, P0 ;  /* 0x0000000f02267211 */ /* 0x000fe200000f0c26 */
[----:B------:R-:W-:Y:S01]  /*05c0*/  IMAD.WIDE.U32 R6, R20, UR7, R8 ;  /* 0x0000000714067c25 */ /* 0x000fe2000f8e0008 */
[----:B------:R-:W-:Y:S02]  /*05d0*/  IADD3.X R4, R66, R5, R13, P1, !PT ;  /* 0x0000000542047210 */ /* 0x000fe40000ffe40d */
[----:B------:R-:W-:Y:S01]  /*05e0*/  IADD3 R18, R68, R65, RZ ;  /* 0x0000004144127210 */ /* 0x000fe20007ffe0ff */
[----:B------:R-:W-:Y:S01]  /*05f0*/  IMAD R3, R21, UR7, R0 ;  /* 0x0000000715037c24 */ /* 0x000fe2000f8e0200 */
[----:B------:R-:W-:Y:S01]  /*0600*/  IADD3 R14, P1, R65, R6, RZ ;  /* 0x00000006410e7210 */ /* 0x000fe20007f3e0ff */
[----:B0-----:R-:W-:Y:S01]  /*0610*/  IMAD R0, R12, UR7, R71 ;  /* 0x000000070c007c24 */ /* 0x001fe2000f8e0247 */
[C---:B------:R-:W-:Y:S01]  /*0620*/  LEA R16, P0, R17.reuse, UR4, 0x1 ;  /* 0x0000000411107c11 */ /* 0x040fe2000f8008ff */
[----:B------:R-:W-:Y:S01]  /*0630*/  ULDC UR4, c[0x0][0x21c] ;  /* 0x0000870000047ab9 */ /* 0x000fe20000000800 */
[----:B------:R-:W-:Y:S01]  /*0640*/  IADD3.X R7, R66, R7, R3, P1, !PT ;  /* 0x0000000742077210 */ /* 0x000fe20000ffe403 */
[----:B------:R-:W-:Y:S01]  /*0650*/  IMAD R0, R0, R19, RZ ;  /* 0x0000001300007224 */ /* 0x000fe200078e02ff */
[----:B------:R-:W-:Y:S01]  /*0660*/  LEA R13, P1, R14, UR8, 0x1 ;  /* 0x000000080e0d7c11 */ /* 0x000fe2000f8208ff */
[----:B------:R-:W-:Y:S01]  /*0670*/  VIADD R50, R18, 0xa0 ;  /* 0x000000a012327836 */ /* 0x000fe20000000000 */
[----:B------:R-:W-:Y:S01]  /*0680*/  LEA.HI.X R17, R17, UR5, R4, 0x1, P0 ;  /* 0x0000000511117c11 */ /* 0x000fe200080f0c04 */
[----:B------:R-:W-:Y:S01]  /*0690*/  IMAD R64, R0, UR4, RZ ;  /* 0x0000000400407c24 */ /* 0x000fe2000f8e02ff */
[----:B------:R-:W-:Y:S01]  /*06a0*/  LEA.HI.X R14, R14, UR9, R7, 0x1, P1 ;  /* 0x000000090e0e7c11 */ /* 0x000fe200088f0c07 */
[----:B------:R-:W-:Y:S01]  /*06b0*/  VIADD R44, R18, 0x160 ;  /* 0x00000160122c7836 */ /* 0x000fe20000000000 */
[----:B------:R-:W-:-:S02]  /*06c0*/  LOP3.LUT R61, R68, 0x20, R67, 0xfe, !PT ;  /* 0x00000020443d7812 */ /* 0x000fc400078efe43 */
[C-C-:B------:R-:W-:Y:S02]  /*06d0*/  LOP3.LUT R60, R68.reuse, 0x40, R67.reuse, 0xfe, !PT ;  /* 0x00000040443c7812 */ /* 0x140fe400078efe43 */
[C-C-:B------:R-:W-:Y:S02]  /*06e0*/  LOP3.LUT R59, R68.reuse, 0x60, R67.reuse, 0xfe, !PT ;  /* 0x00000060443b7812 */ /* 0x140fe400078efe43 */
[C-C-:B------:R-:W-:Y:S02]  /*06f0*/  LOP3.LUT R58, R68.reuse, 0x80, R67.reuse, 0xfe, !PT ;  /* 0x00000080443a7812 */ /* 0x140fe400078efe43 */
[C-C-:B------:R-:W-:Y:S02]  /*0700*/  LOP3.LUT R57, R68.reuse, 0xa0, R67.reuse, 0xfe, !PT ;  /* 0x000000a044397812 */ /* 0x140fe400078efe43 */
[C-C-:B------:R-:W-:Y:S02]  /*0710*/  LOP3.LUT R56, R68.reuse, 0xc0, R67.reuse, 0xfe, !PT ;  /* 0x000000c044387812 */ /* 0x140fe400078efe43 */
[----:B------:R-:W-:-:S02]  /*0720*/  LOP3.LUT R55, R68, 0xe0, R67, 0xfe, !PT ;  /* 0x000000e044377812 */ /* 0x000fc400078efe43 */
[----:B------:R-:W-:Y:S02]  /*0730*/  SHF.R.S32.HI R19, RZ, 0x1f, R18 ;  /* 0x0000001fff137819 */ /* 0x000fe40000011412 */
        /* <DEDUP_REMOVED lines=12> */
[----:B------:R-:W-:-:S07]  /*0800*/  IADD3 R40, R18, 0x1e0, RZ ;  /* 0x000001e012287810 */ /* 0x000fce0007ffe0ff */
.L_x_2132:
[----:B------:R-:W0:Y:S01]  /*0810*/  LDC R3, c[0x0][0x218] ;  /* 0x00008600ff037b82 */ /* 0x000e220000000800 */
[----:B------:R-:W-:Y:S02]  /*0820*/  PRMT R0, RZ, 0x7610, R0 ;  /* 0x00007610ff007816 */ /* 0x000fe40000000000 */
[----:B------:R-:W-:Y:S01]  /*0830*/  PRMT R2, RZ, 0x7610, R2 ;  /* 0x00007610ff027816 */ /* 0x000fe20000000002 */
        /* <DEDUP_REMOVED lines=8> */
[----:B-1----:R-:W-:-:S02]  /*08c0*/  PRMT R5, RZ, 0x7610, R5 ;  /* 0x00007610ff057816 */ /* 0x002fc40000000005 */
        /* <DEDUP_REMOVED lines=15> */
[----:B------:R-:W-:Y:S01]  /*09c0*/  MOV R102, 0x400 ;  /* 0x0000040000667802 */ /* 0x000fe20000000f00 */
[C---:B------:R-:W-:Y:S01]  /*09d0*/  VIADD R10, R63.reuse, 0x40 ;  /* 0x000000403f0a7836 */ /* 0x040fe20000000000 */
[C---:B------:R-:W-:Y:S01]  /*09e0*/  IADD3 R8, R63.reuse, 0x20, RZ ;  /* 0x000000203f087810 */ /* 0x040fe20007ffe0ff */
[----:B------:R-:W0:Y:S01]  /*09f0*/  S2R R11, SR_CgaCtaId ;  /* 0x00000000000b7919 */ /* 0x000e220000008800 */
[----:B------:R-:W-:-:S02]  /*0a00*/  LEA.HI.SX32 R37, R63, R63, 0x1b ;  /* 0x0000003f3f257211 */ /* 0x000fc400078fdaff */
[-C--:B------:R-:W-:Y:S02]  /*0a10*/  LEA.HI.SX32 R35, R10, R63.reuse, 0x1b ;  /* 0x0000003f0a237211 */ /* 0x080fe400078fdaff */
[C---:B------:R-:W-:Y:S02]  /*0a20*/  IADD3 R10, R63.reuse, 0x80, RZ ;  /* 0x000000803f0a7810 */ /* 0x040fe40007ffe0ff */
[C---:B------:R-:W-:Y:S02]  /*0a30*/  IADD3 R12, R63.reuse, 0xc0, RZ ;  /* 0x000000c03f0c7810 */ /* 0x040fe40007ffe0ff */
[-C--:B------:R-:W-:Y:S02]  /*0a40*/  LEA.HI.SX32 R33, R10, R63.reuse, 0x1b ;  /* 0x0000003f0a217211 */ /* 0x080fe400078fdaff */
[----:B------:R-:W-:Y:S02]  /*0a50*/  IADD3 R10, R63, 0xe0, RZ ;  /* 0x000000e03f0a7810 */ /* 0x000fe40007ffe0ff */
[----:B------:R-:W-:-:S02]  /*0a60*/  LEA.HI.SX32 R31, R12, R63, 0x1b ;  /* 0x0000003f0c1f7211 */ /* 0x000fc400078fdaff */
[-C--:B------:R-:W-:Y:S02]  /*0a70*/  ISETP.GE.AND P6, PT, R65, R90.reuse, PT ;  /* 0x0000005a4100720c */ /* 0x080fe40003fc6270 */
[----:B------:R-:W-:Y:S02]  /*0a80*/  PRMT R12, RZ, 0x7610, R12 ;  /* 0x00007610ff0c7816 */ /* 0x000fe4000000000c */
[-C--:B------:R-:W-:Y:S02]  /*0a90*/  ISETP.GE.AND P5, PT, R61, R90.reuse, PT ;  /* 0x0000005a3d00720c */ /* 0x080fe40003fa6270 */
[-C--:B------:R-:W-:Y:S02]  /*0aa0*/  ISETP.GE.AND P4, PT, R60, R90.reuse, PT ;  /* 0x0000005a3c00720c */ /* 0x080fe40003f86270 */
[-C--:B------:R-:W-:Y:S02]  /*0ab0*/  ISETP.GE.AND P3, PT, R59, R90.reuse, PT ;  /* 0x0000005a3b00720c */ /* 0x080fe40003f66270 */
[----:B------:R-:W-:-:S02]  /*0ac0*/  ISETP.GE.AND P2, PT, R58, R90, PT ;  /* 0x0000005a3a00720c */ /* 0x000fc40003f46270 */
[-C--:B------:R-:W-:Y:S02]  /*0ad0*/  ISETP.GE.AND P1, PT, R57, R90.reuse, PT ;  /* 0x0000005a3900720c */ /* 0x080fe40003f26270 */
[----:B------:R-:W-:Y:S02]  /*0ae0*/  ISETP.GE.AND P0, PT, R56, R90, PT ;  /* 0x0000005a3800720c */ /* 0x000fe40003f06270 */
[----:B0-----:R-:W-:Y:S02]  /*0af0*/  LEA R102, R11, R102, 0x18 ;  /* 0x000000660b667211 */ /* 0x001fe400078ec0ff */
[----:B------:R-:W-:Y:S02]  /*0b00*/  LEA.HI.SX32 R11, R8, R63, 0x1b ;  /* 0x0000003f080b7211 */ /* 0x000fe400078fdaff */
[----:B------:R-:W-:Y:S01]  /*0b10*/  IADD3 R8, R63, 0x60, RZ ;  /* 0x000000603f087810 */ /* 0x000fe20007ffe0ff */
[----:B------:R-:W-:Y:S01]  /*0b20*/  IMAD R31, R31, 0x2, R102 ;  /* 0x000000021f1f7824 */ /* 0x000fe200078e0266 */
[----:B------:R-:W-:-:S02]  /*0b30*/  LEA R36, R11, R102, 0x1 ;  /* 0x000000660b247211 */ /* 0x000fc400078e08ff */
[-C--:B------:R-:W-:Y:S01]  /*0b40*/  LEA.HI.SX32 R11, R8, R63.reuse, 0x1b ;  /* 0x0000003f080b7211 */ /* 0x080fe200078fdaff */
[----:B------:R-:W-:Y:S01]  /*0b50*/  VIADD R8, R63, 0xa0 ;  /* 0x000000a03f087836 */ /* 0x000fe20000000000 */
[-C--:B------:R-:W-:Y:S02]  /*0b60*/  LEA R37, R37, R102.reuse, 0x1 ;  /* 0x0000006625257211 */ /* 0x080fe400078e08ff */
[-C--:B------:R-:W-:Y:S02]  /*0b70*/  LEA R34, R11, R102.reuse, 0x1 ;  /* 0x000000660b227211 */ /* 0x080fe400078e08ff */
[----:B------:R-:W-:Y:S02]  /*0b80*/  LEA.HI.SX32 R11, R8, R63, 0x1b ;  /* 0x0000003f080b7211 */ /* 0x000fe400078fdaff */
[-C--:B------:R-:W-:Y:S02]  /*0b90*/  LEA R35, R35, R102.reuse, 0x1 ;  /* 0x0000006623237211 */ /* 0x080fe400078e08ff */
[----:B------:R-:W-:-:S02]  /*0ba0*/  LEA R33, R33, R102, 0x1 ;  /* 0x0000006621217211 */ /* 0x000fc400078e08ff */
[----:B------:R-:W-:Y:S02]  /*0bb0*/  LEA R32, R11, R102, 0x1 ;  /* 0x000000660b207211 */ /* 0x000fe400078e08ff */
[----:B------:R-:W-:Y:S02]  /*0bc0*/  PRMT R15, RZ, 0x7610, R15 ;  /* 0x00007610ff0f7816 */ /* 0x000fe4000000000f */
[----:B------:R-:W-:Y:S02]  /*0bd0*/  PRMT R20, RZ, 0x7610, R20 ;  /* 0x00007610ff147816 */ /* 0x000fe40000000014 */
[----:B------:R-:W-:Y:S02]  /*0be0*/  PRMT R21, RZ, 0x7610, R21 ;  /* 0x00007610ff157816 */ /* 0x000fe40000000015 */
[----:B------:R-:W-:Y:S02]  /*0bf0*/  PRMT R22, RZ, 0x7610, R22 ;  /* 0x00007610ff167816 */ /* 0x000fe40000000016 */
[----:B------:R-:W-:Y:S01]  /*0c00*/  PRMT R23, RZ, 0x7610, R23 ;  /* 0x00007610ff177816 */ /* 0x000fe20000000017 */
[----:B--2---:R0:W-:Y:S04]  /*0c10*/  STS.U16 [R37], R0 ;  /* 0x0000000025007388 */ /* 0x0041e80000000400 */
[----:B---3--:R1:W-:Y:S04]  /*0c20*/  STS.U16 [R36+0x40], R3 ;  /* 0x0000400324007388 */ /* 0x0083e80000000400 */
[----:B----4-:R2:W-:Y:S01]  /*0c30*/  STS.U16 [R35+0x80], R2 ;  /* 0x0000800223007388 */ /* 0x0105e20000000400 */
[----:B0-----:R-:W-:-:S02]  /*0c40*/  SHF.L.U32 R0, R63, 0x3, RZ ;  /* 0x000000033f007819 */ /* 0x001fc400000006ff */
[----:B-1----:R-:W-:Y:S01]  /*0c50*/  LEA.HI.SX32 R3, R10, R63, 0x1b ;  /* 0x0000003f0a037211 */ /* 0x002fe200078fdaff */
[----:B------:R-:W-:Y:S01]  /*0c60*/  STS.U16 [R34+0xc0], R5 ;  /* 0x0000c00522007388 */ /* 0x000fe20000000400 */
[----:B------:R-:W-:Y:S02]  /*0c70*/  LEA.HI.SX32 R11, R0, R0, 0x1b ;  /* 0x00000000000b7211 */ /* 0x000fe400078fdaff */
[-C--:B------:R-:W-:Y:S01]  /*0c80*/  LEA R30, R3, R102.reuse, 0x1 ;  /* 0x00000066031e7211 */ /* 0x080fe200078e08ff */
[----:B------:R-:W-:Y:S01]  /*0c90*/  STS.U16 [R33+0x100], R4 ;  /* 0x0001000421007388 */ /* 0x000fe20000000400 */
[----:B------:R-:W-:Y:S02]  /*0ca0*/  LEA R0, R11, R102, 0x1 ;  /* 0x000000660b007211 */ /* 0x000fe400078e08ff */
[----:B--2---:R-:W-:Y:S01]  /*0cb0*/  MOV R2, R13 ;  /* 0x0000000d00027202 */ /* 0x004fe20000000f00 */
[----:B------:R-:W-:Y:S01]  /*0cc0*/  STS.U16 [R32+0x140], R7 ;  /* 0x0001400720007388 */ /* 0x000fe20000000400 */
[----:B------:R-:W-:-:S02]  /*0cd0*/  MOV R3, R14 ;  /* 0x0000000e00037202 */ /* 0x000fc40000000f00 */
[----:B------:R-:W-:Y:S01]  /*0ce0*/  PRMT R13, RZ, 0x7610, R13 ;  /* 0x00007610ff0d7816 */ /* 0x000fe2000000000d */
        /* <DEDUP_REMOVED lines=12> */
[----:B------:R-:W-:-:S05]  /*0db0*/  PRMT R14, RZ, 0x7610, R14 ;  /* 0x00007610ff0e7816 */ /* 0x000fca000000000e */
        /* <DEDUP_REMOVED lines=11> */
[----:B--2---:R0:W-:Y:S04]  /*0e70*/  STS.U16 [R37], R12 ;  /* 0x0000000c25007388 */ /* 0x0041e80000000400 */
[----:B---3--:R-:W-:Y:S04]  /*0e80*/  STS.U16 [R36+0x40], R13 ;  /* 0x0000400d24007388 */ /* 0x008fe80000000400 */
        /* <DEDUP_REMOVED lines=16> */
[----:B-1----:R-:W-:-:S04]  /*0f90*/  IMAD.U32 R24, R24, 0x10000, RZ ;  /* 0x0001000018187824 */ /* 0x002fc800078e00ff */
[--C-:B-----5:R-:W-:Y:S01]  /*0fa0*/  FADD.FTZ R88, R24, R69.reuse ;  /* 0x0000004518587221 */ /* 0x120fe20000010000 */
[----:B--2---:R-:W-:Y:S02]  /*0fb0*/  SHF.L.U32 R86, R25, 0x10, RZ ;  /* 0x0000001019567819 */ /* 0x004fe400000006ff */
[----:B---3--:R-:W-:Y:S02]  /*0fc0*/  SHF.L.U32 R26, R26, 0x10, RZ ;  /* 0x000000101a1a7819 */ /* 0x008fe400000006ff */
[----:B------:R-:W-:Y:S01]  /*0fd0*/  FSETP.GTU.FTZ.AND P2, PT, R88, 20, PT ;  /* 0x41a000005800780b */ /* 0x000fe20003f5c000 */
[--C-:B------:R-:W-:Y:S01]  /*0fe0*/  FADD.FTZ R86, R86, R69.reuse ;  /* 0x0000004556567221 */ /* 0x100fe20000010000 */
[----:B----4-:R-:W-:Y:S01]  /*0ff0*/  SHF.L.U32 R82, R13, 0x10, RZ ;  /* 0x000000100d527819 */ /* 0x010fe200000006ff */
[--C-:B------:R-:W-:Y:S01]  /*1000*/  FADD.FTZ R84, R26, R69.reuse ;  /* 0x000000451a547221 */ /* 0x100fe20000010000 */
[----:B------:R-:W-:Y:S02]  /*1010*/  ISETP.EQ.OR P4, PT, RZ, UR4, P2 ;  /* 0x00000004ff007c0c */ /* 0x000fe40009782670 */
[----:B0-----:R-:W-:Y:S01]  /*1020*/  SHF.L.U32 R14, R14, 0x10, RZ ;  /* 0x000000100e0e7819 */ /* 0x001fe200000006ff */
[----:B------:R-:W-:Y:S01]  /*1030*/  FADD.FTZ R82, R82, R69 ;  /* 0x0000004552527221 */ /* 0x000fe20000010000 */
[----:B------:R-:W-:-:S02]  /*1040*/  FSETP.GTU.FTZ.AND P5, PT, R86, 20, PT ;  /* 0x41a000005600780b */ /* 0x000fc40003fbc000 */
[----:B------:R-:W-:Y:S01]  /*1050*/  SHF.L.U32 R78, R15, 0x10, RZ ;  /* 0x000000100f4e7819 */ /* 0x000fe200000006ff */
[--C-:B------:R-:W-:Y:S01]  /*1060*/  FADD.FTZ R80, R14, R69.reuse ;  /* 0x000000450e507221 */ /* 0x100fe20000010000 */
[----:B------:R-:W-:Y:S01]  /*1070*/  FSETP.GTU.FTZ.AND P1, PT, R84, 20, PT ;  /* 0x41a000005400780b */ /* 0x000fe20003f3c000 */
[----:B------:R-:W-:Y:S02]  /*1080*/  IMAD.U32 R20, R20, 0x10000, RZ ;  /* 0x0001000014147824 */ /* 0x000fe400078e00ff */
[--C-:B------:R-:W-:Y:S01]  /*1090*/  FADD.FTZ R78, R78, R69.reuse ;  /* 0x000000454e4e7221 */ /* 0x100fe20000010000 */
[----:B------:R-:W-:Y:S01]  /*10a0*/  FSETP.GTU.FTZ.AND P0, PT, R82, 20, PT ;  /* 0x41a000005200780b */ /* 0x000fe20003f1c000 */
[----:B------:R-:W-:Y:S01]  /*10b0*/  FADD.FTZ R76, R20, R69 ;  /* 0x00000045144c7221 */ /* 0x000fe20000010000 */
[----:B------:R-:W-:Y:S02]  /*10c0*/  SHF.L.U32 R74, R21, 0x10, RZ ;  /* 0x00000010154a7819 */ /* 0x000fe400000006ff */
[----:B------:R-:W-:-:S02]  /*10d0*/  FSETP.GTU.FTZ.AND P6, PT, R80, 20, PT ;  /* 0x41a000005000780b */ /* 0x000fc40003fdc000 */
        /* <DEDUP_REMOVED lines=35> */
.L_x_2109:
[----:B------:R-:W-:Y:S05]  /*1310*/  BSYNC B0 ;  /* 0x0000000000007941 */ /* 0x000fea0003800000 */
.L_x_2108:
        /* <DEDUP_REMOVED lines=41> */
.L_x_2111:
[----:B------:R-:W-:Y:S05]  /*15b0*/  BSYNC B0 ;  /* 0x0000000000007941 */ /* 0x000fea0003800000 */
.L_x_2110:
        /* <DEDUP_REMOVED lines=33> */
.L_x_2113:
[----:B------:R-:W-:Y:S05]  /*17d0*/  BSYNC B0 ;  /* 0x0000000000007941 */ /* 0x000fea0003800000 */
.L_x_2112:
        /* <DEDUP_REMOVED lines=33> */
.L_x_2115:
[----:B------:R-:W-:Y:S05]  /*19f0*/  BSYNC B0 ;  /* 0x0000000000007941 */ /* 0x000fea0003800000 */
.L_x_2114:
        /* <DEDUP_REMOVED lines=33> */
.L_x_2117:
[----:B------:R-:W-:Y:S05]  /*1c10*/  BSYNC B0 ;  /* 0x0000000000007941 */ /* 0x000fea0003800000 */
.L_x_2116:
        /* <DEDUP_REMOVED lines=33> */
.L_x_2119:
[----:B------:R-:W-:Y:S05]  /*1e30*/  BSYNC B0 ;  /* 0x0000000000007941 */ /* 0x000fea0003800000 */
.L_x_2118:
        /* <DEDUP_REMOVED lines=33> */
.L_x_2121:
[----:B------:R-:W-:Y:S05]  /*2050*/  BSYNC B0 ;  /* 0x0000000000007941 */ /* 0x000fea0003800000 */
.L_x_2120:
        /* <DEDUP_REMOVED lines=33> */
.L_x_2123:
[----:B------:R-:W-:Y:S05]  /*2270*/  BSYNC B0 ;  /* 0x0000000000007941 */ /* 0x000fea0003800000 */
.L_x_2122:
        /* <DEDUP_REMOVED lines=20> */
[----:B------:R-:W-:Y:S01]  /*23c0*/  IMAD.SHL.U32 R5, R90, 0x2, RZ ;  /* 0x000000025a057824 */ /* 0x000fe200078e00ff */
[----:B------:R-:W-:Y:S01]  /*23d0*/  ISETP.NE.AND P0, PT, R67, RZ, PT ;  /* 0x000000ff4300720c */ /* 0x000fe20003f05270 */
[----:B------:R-:W0:Y:S01]  /*23e0*/  LDC R99, c[0x0][0x21c] ;  /* 0x00008700ff637b82 */ /* 0x000e220000000800 */
[----:B------:R-:W-:Y:S01]  /*23f0*/  ULDC.64 UR4, c[0x0][0x230] ;  /* 0x00008c0000047ab9 */ /* 0x000fe20000000a00 */
[----:B------:R-:W-:Y:S01]  /*2400*/  HFMA2.MMA R97, -RZ, RZ, 0, 0 ;  /* 0x00000000ff617435 */ /* 0x000fe200000001ff */
        /* <DEDUP_REMOVED lines=27> */
[----:B------:R-:W-:Y:S01]  /*25c0*/  ULDC UR6, c[0x0][0x21c] ;  /* 0x0000870000067ab9 */ /* 0x000fe20000000800 */
[----:B------:R-:W-:Y:S01]  /*25d0*/  P2R R133, PR, RZ, 0x1 ;  /* 0x00000001ff857803 */ /* 0x000fe20000000000 */
[----:B------:R-:W-:Y:S01]  /*25e0*/  ULDC.64 UR4, c[0x0][0x238] ;  /* 0x00008e0000047ab9 */ /* 0x000fe20000000a00 */
        /* <DEDUP_REMOVED lines=17> */
.L_x_2127:
        /* <DEDUP_REMOVED lines=12> */
[----:B------:R-:W-:Y:S02]  /*27c0*/  IADD3 R5, R7, R5, RZ ;  /* 0x0000000507057210 */ /* 0x000fe40007ffe0ff */
[----:B------:R-:W-:Y:S02]  /*27d0*/  MOV R7, R101 ;  /* 0x0000006500077202 */ /* 0x000fe40000000f00 */
[----:B------:R-:W-:Y:S02]  /*27e0*/  LEA.HI.X R5, R6, R38, R5, 0x1, P6 ;  /* 0x0000002606057211 */ /* 0x000fe400030f0c05 */
[----:B------:R-:W-:Y:S02]  /*27f0*/  MOV R6, R20 ;  /* 0x0000001400067202 */ /* 0x000fe40000000f00 */
[----:B------:R-:W-:Y:S02]  /*2800*/  P2R R100, PR, RZ, 0x1 ;  /* 0x00000001ff647803 */ /* 0x000fe40000000000 */
[----:B------:R-:W-:Y:S01]  /*2810*/  ISETP.NE.AND P0, PT, R129, RZ, PT ;  /* 0x000000ff8100720c */ /* 0x000fe20003f05270 */
[----:B------:R-:W-:Y:S01]  /*2820*/  IMAD.WIDE.U32 R8, R97, UR4, R6 ;  /* 0x0000000461087c25 */ /* 0x000fe2000f8e0006 */
[----:B------:R-:W-:-:S02]  /*2830*/  ISETP.NE.AND P1, PT, R132, RZ, PT ;  /* 0x000000ff8400720c */ /* 0x000fc40003f25270 */
[----:B------:R-:W-:Y:S01]  /*2840*/  P2R R15, PR, RZ, 0x1 ;  /* 0x00000001ff0f7803 */ /* 0x000fe20000000000 */
[----:B------:R-:W-:Y:S01]  /*2850*/  IMAD R7, R97, UR5, R12 ;  /* 0x0000000561077c24 */ /* 0x000fe2000f8e020c */
[----:B------:R-:W-:Y:S01]  /*2860*/  LEA R6, P6, R8, R22, 0x3 ;  /* 0x0000001608067211 */ /* 0x000fe200078c18ff */
[----:B------:R-:W-:Y:S01]  /*2870*/  IMAD R12, R72, UR14, RZ ;  /* 0x0000000e480c7c24 */ /* 0x000fe2000f8e02ff */
[----:B------:R-:W-:Y:S02]  /*2880*/  ISETP.NE.AND P0, PT, R128, RZ, PT ;  /* 0x000000ff8000720c */ /* 0x000fe40003f05270 */
[----:B------:R-:W-:Y:S01]  /*2890*/  IADD3 R7, R9, R7, RZ ;  /* 0x0000000709077210 */ /* 0x000fe20007ffe0ff */
[C---:B------:R-:W-:Y:S01]  /*28a0*/  IMAD R11, R71.reuse, UR15, R12 ;  /* 0x0000000f470b7c24 */ /* 0x040fe2000f8e020c */
[----:B------:R-:W-:Y:S02]  /*28b0*/  P2R R105, PR, RZ, 0x4 ;  /* 0x00000004ff697803 */ /* 0x000fe40000000000 */
[----:B------:R-:W-:Y:S01]  /*28c0*/  LEA.HI.X R7, R8, R23, R7, 0x3, P6 ;  /* 0x0000001708077211 */ /* 0x000fe200030f1c07 */
[----:B------:R-:W-:Y:S01]  /*28d0*/  IMAD.WIDE.U32 R8, R71, UR14, RZ ;  /* 0x0000000e47087c25 */ /* 0x000fe2000f8e00ff */
[----:B------:R-:W-:-:S02]  /*28e0*/  ISETP.NE.AND P2, PT, R133, RZ, PT ;  /* 0x000000ff8500720c */ /* 0x000fc40003f45270 */
[----:B------:R-:W-:Y:S01]  /*28f0*/  P2R R106, PR, RZ, 0x8 ;  /* 0x00000008ff6a7803 */ /* 0x000fe20000000000 */
[----:B------:R-:W-:Y:S01]  /*2900*/  IMAD.IADD R9, R9, 0x1, R11 ;  /* 0x0000000109097824 */ /* 0x000fe200078e020b */
[----:B------:R-:W-:Y:S01]  /*2910*/  ISETP.NE.AND P3, PT, R134, RZ, PT ;  /* 0x000000ff8600720c */ /* 0x000fe20003f65270 */
[C-C-:B------:R-:W-:Y:S01]  /*2920*/  IMAD R11, R97.reuse, UR17, R10.reuse ;  /* 0x00000011610b7c24 */ /* 0x140fe2000f8e020a */
[----:B------:R-:W-:Y:S01]  /*2930*/  PRMT R10, RZ, 0x7610, R10 ;  /* 0x00007610ff0a7816 */ /* 0x000fe2000000000a */
[----:B------:R-:W-:Y:S01]  /*2940*/  IMAD.WIDE.U32 R8, R97, UR16, R8 ;  /* 0x0000001061087c25 */ /* 0x000fe2000f8e0008 */
[----:B------:R-:W-:Y:S01]  /*2950*/  P2R R107, PR, RZ, 0x10 ;  /* 0x00000010ff6b7803 */ /* 0x000fe20000000000 */
[----:B------:R-:W4:Y:S01]  /*2960*/  LDG.E.64 R6, desc[UR10][R6.64] ;  /* 0x0000000a06067981 */ /* 0x000f22000c1e1b00 */
[----:B------:R-:W-:Y:S02]  /*2970*/  ISETP.NE.AND P4, PT, R135, RZ, PT ;  /* 0x000000ff8700720c */ /* 0x000fe40003f85270 */
[----:B------:R-:W-:-:S02]  /*2980*/  IADD3 R9, R9, R11, RZ ;  /* 0x0000000b09097210 */ /* 0x000fc40007ffe0ff */
[C---:B--2---:R-:W-:Y:S02]  /*2990*/  LEA R28, P6, R8.reuse, R24, 0x3 ;  /* 0x00000018081c7211 */ /* 0x044fe400078c18ff */
[----:B------:R-:W-:Y:S02]  /*29a0*/  PRMT R11, RZ, 0x7610, R11 ;  /* 0x00007610ff0b7816 */ /* 0x000fe4000000000b */
[--C-:B------:R-:W-:Y:S02]  /*29b0*/  LEA.HI.X R29, R8, R25, R9.reuse, 0x3, P6 ;  /* 0x00000019081d7211 */ /* 0x100fe400030f1c09 */
[----:B------:R-:W-:Y:S02]  /*29c0*/  PRMT R8, RZ, 0x7610, R8 ;  /* 0x00007610ff087816 */ /* 0x000fe40000000008 */
[----:B------:R-:W-:Y:S02]  /*29d0*/  PRMT R9, RZ, 0x7610, R9 ;  /* 0x00007610ff097816 */ /* 0x000fe40000000009 */
[----:B------:R-:W-:-:S02]  /*29e0*/  P2R R108, PR, RZ, 0x20 ;  /* 0x00000020ff6c7803 */ /* 0x000fc40000000000 */
[----:B------:R-:W2:Y:S01]  /*29f0*/  @!P0 LDG.E.U16 R8, desc[UR10][R4.64] ;  /* 0x0000000a04088981 */ /* 0x000ea2000c1e1500 */
[----:B------:R-:W-:Y:S02]  /*2a00*/  ISETP.NE.AND P0, PT, R15, RZ, PT ;  /* 0x000000ff0f00720c */ /* 0x000fe40003f05270 */
[----:B------:R-:W-:Y:S02]  /*2a10*/  PRMT R12, RZ, 0x7610, R12 ;  /* 0x00007610ff0c7816 */ /* 0x000fe4000000000c */
[----:B------:R-:W-:Y:S02]  /*2a20*/  ISETP.NE.AND P5, PT, R136, RZ, PT ;  /* 0x000000ff8800720c */ /* 0x000fe40003fa5270 */
[----:B------:R-:W-:Y:S02]  /*2a30*/  ISETP.NE.AND P6, PT, R137, RZ, PT ;  /* 0x000000ff8900720c */ /* 0x000fe40003fc5270 */
[----:B------:R-:W-:Y:S01]  /*2a40*/  PRMT R13, RZ, 0x7610, R13 ;  /* 0x00007610ff0d7816 */ /* 0x000fe2000000000d */
[----:B------:R-:W5:Y:S01]  /*2a50*/  @!P1 LDG.E.U16 R12, desc[UR10][R4.64+0x100] ;  /* 0x0001000a040c9981 */ /* 0x000f62000c1e1500 */
[----:B------:R-:W-:-:S03]  /*2a60*/  PRMT R14, RZ, 0x7610, R14 ;  /* 0x00007610ff0e7816 */ /* 0x000fc6000000000e */
[----:B------:R-:W3:Y:S01]  /*2a70*/  @!P0 LDG.E.U16 R9, desc[UR10][R4.64+0x40] ;  /* 0x0000400a04098981 */ /* 0x000ee2000c1e1500 */
[----:B------:R-:W-:Y:S02]  /*2a80*/  ISETP.NE.AND P0, PT, R100, RZ, PT ;  /* 0x000000ff6400720c */ /* 0x000fe40003f05270 */
[----:B------:R-:W-:Y:S01]  /*2a90*/  ISETP.NE.AND P1, PT, R104, RZ, PT ;  /* 0x000000ff6800720c */ /* 0x000fe20003f25270 */
[----:B------:R-:W4:Y:S01]  /*2aa0*/  @!P2 LDG.E.U16 R13, desc[UR10][R4.64+0x140] ;  /* 0x0001400a040da981 */ /* 0x000f22000c1e1500 */
[----:B------:R-:W-:-:S03]  /*2ab0*/  PRMT R15, RZ, 0x7610, R15 ;  /* 0x00007610ff0f7816 */ /* 0x000fc6000000000f */
[----:B------:R-:W4:Y:S06]  /*2ac0*/  @!P3 LDG.E.U16 R14, desc[UR10][R4.64+0x180] ;  /* 0x0001800a040eb981 */ /* 0x000f2c000c1e1500 */
[----:B------:R-:W5:Y:S01]  /*2ad0*/  @!P0 LDG.E.U16 R10, desc[UR10][R4.64+0x80] ;  /* 0x0000800a040a8981 */ /* 0x000f62000c1e1500 */
[----:B------:R-:W-:Y:S02]  /*2ae0*/  ISETP.NE.AND P0, PT, R102, RZ, PT ;  /* 0x000000ff6600720c */ /* 0x000fe40003f05270 */
[----:B------:R-:W-:Y:S01]  /*2af0*/  PRMT R100, RZ, 0x7610, R100 ;  /* 0x00007610ff647816 */ /* 0x000fe20000000064 */
[----:B------:R-:W4:Y:S01]  /*2b00*/  @!P4 LDG.E.U16 R15, desc[UR10][R4.64+0x1c0] ;  /* 0x0001c00a040fc981 */ /* 0x000f22000c1e1500 */
[----:B------:R-:W-:-:S09]  /*2b10*/  ISETP.NE.AND P2, PT, R105, RZ, PT ;  /* 0x000000ff6900720c */ /* 0x000fd20003f45270 */
[----:B------:R-:W4:Y:S01]  /*2b20*/  @!P0 LDG.E.U16 R11, desc[UR10][R4.64+0xc0] ;  /* 0x0000c00a040b8981 */ /* 0x000f22000c1e1500 */
[----:B------:R-:W-:Y:S02]  /*2b30*/  ISETP.NE.AND P0, PT, R103, RZ, PT ;  /* 0x000000ff6700720c */ /* 0x000fe40003f05270 */
[----:B------:R-:W-:Y:S01]  /*2b40*/  PRMT R103, RZ, 0x7610, R103 ;  /* 0x00007610ff677816 */ /* 0x000fe20000000067 */
[----:B------:R-:W4:Y:S01]  /*2b50*/  @!P5 LDG.E.U16 R100, desc[UR10][R4.64+0x200] ;  /* 0x0002000a0464d981 */ /* 0x000f22000c1e1500 */
[----:B------:R-:W-:Y:S02]  /*2b60*/  ISETP.NE.AND P3, PT, R106, RZ, PT ;  /* 0x000000ff6a00720c */ /* 0x000fe40003f65270 */
[----:B------:R-:W-:Y:S02]  /*2b70*/  PRMT R104, RZ, 0x7610, R104 ;  /* 0x00007610ff687816 */ /* 0x000fe40000000068 */
[----:B------:R-:W-:Y:S01]  /*2b80*/  PRMT R105, RZ, 0x7610, R105 ;  /* 0x00007610ff697816 */ /* 0x000fe20000000069 */
[----:B------:R-:W4:Y:S01]  /*2b90*/  @!P6 LDG.E.U16 R103, desc[UR10][R4.64+0x240] ;  /* 0x0002400a0467e981 */ /* 0x000f22000c1e1500 */
[----:B------:R-:W-:-:S02]  /*2ba0*/  ISETP.NE.AND P4, PT, R107, RZ, PT ;  /* 0x000000ff6b00720c */ /* 0x000fc40003f85270 */
[----:B------:R-:W-:Y:S01]  /*2bb0*/  ISETP.NE.AND P5, PT, R108, RZ, PT ;  /* 0x000000ff6c00720c */ /* 0x000fe20003fa5270 */
        /* <DEDUP_REMOVED lines=9> */
[----:B------:R0:W4:Y:S01]  /*2c50*/  @!P5 LDG.E.U16 R109, desc[UR10][R4.64+0x3c0] ;  /* 0x0003c00a046dd981 */ /* 0x000122000c1e1500 */
[----:B------:R-:W1:Y:S01]  /*2c60*/  S2R R111, SR_CgaCtaId ;  /* 0x00000000006f7919 */ /* 0x000e620000008800 */
[----:B------:R-:W-:-:S02]  /*2c70*/  MOV R102, 0x400 ;  /* 0x0000040000667802 */ /* 0x000fc40000000f00 */
[C---:B------:R-:W-:Y:S02]  /*2c80*/  IADD3 R110, R63.reuse, 0x120, RZ ;  /* 0x000001203f6e7810 */ /* 0x040fe40007ffe0ff */
[C---:B0-----:R-:W-:Y:S02]  /*2c90*/  IADD3 R4, R63.reuse, 0x100, RZ ;  /* 0x000001003f047810 */ /* 0x041fe40007ffe0ff */
[C---:B------:R-:W-:Y:S02]  /*2ca0*/  IADD3 R112, R63.reuse, 0x140, RZ ;  /* 0x000001403f707810 */ /* 0x040fe40007ffe0ff */
[----:B------:R-:W-:Y:S02]  /*2cb0*/  LEA.HI.SX32 R5, R4, R63, 0x1b ;  /* 0x0000003f04057211 */ /* 0x000fe400078fdaff */
[----:B------:R-:W-:Y:S02]  /*2cc0*/  IADD3 R114, R63, 0x160, RZ ;  /* 0x000001603f727810 */ /* 0x000fe40007ffe0ff */
[----:B-1----:R-:W-:-:S02]  /*2cd0*/  LEA R102, R111, R102, 0x18 ;  /* 0x000000666f667211 */ /* 0x002fc400078ec0ff */
[-C--:B------:R-:W-:Y:S02]  /*2ce0*/  LEA.HI.SX32 R111, R112, R63.reuse, 0x1b ;  /* 0x0000003f706f7211 */ /* 0x080fe400078fdaff */
[-C--:B------:R-:W-:Y:S02]  /*2cf0*/  LEA R5, R5, R102.reuse, 0x1 ;  /* 0x0000006605057211 */ /* 0x080fe400078e08ff */
[----:B------:R-:W-:Y:S01]  /*2d00*/  LEA R111, R111, R102, 0x1 ;  /* 0x000000666f6f7211 */ /* 0x000fe200078e08ff */
[----:B--2---:R-:W-:Y:S04]  /*2d10*/  STS.U16 [R37], R8 ;  /* 0x0000000825007388 */ /* 0x004fe80000000400 */
[----:B---3--:R0:W-:Y:S02]  /*2d20*/  STS.U16 [R36+0x40], R9 ;  /* 0x0000400924007388 */ /* 0x0081e40000000400 */
[----:B0-----:R-:W-:-:S02]  /*2d30*/  LEA.HI.SX32 R9, R110, R63, 0x1b ;  /* 0x0000003f6e097211 */ /* 0x001fc400078fdaff */
[----:B-----5:R0:W-:Y:S03]  /*2d40*/  STS.U16 [R35+0x80], R10 ;  /* 0x0000800a23007388 */ /* 0x0201e60000000400 */
[----:B------:R-:W-:Y:S01]  /*2d50*/  IMAD R4, R9, 0x2, R102 ;  /* 0x0000000209047824 */ /* 0x000fe200078e0266 */
[C---:B------:R-:W-:Y:S02]  /*2d60*/  IADD3 R110, R63.reuse, 0x1e0, RZ ;  /* 0x000001e03f6e7810 */ /* 0x040fe40007ffe0ff */
[----:B0-----:R-:W-:Y:S01]  /*2d70*/  IADD3 R10, R63, 0x180, RZ ;  /* 0x000001803f0a7810 */ /* 0x001fe20007ffe0ff */
[----:B----4-:R0:W-:Y:S04]  /*2d80*/  STS.U16 [R34+0xc0], R11 ;  /* 0x0000c00b22007388 */ /* 0x0101e80000000400 */
[----:B------:R1:W-:Y:S01]  /*2d90*/  STS.U16 [R33+0x100], R12 ;  /* 0x0001000c21007388 */ /* 0x0003e20000000400 */
[----:B------:R-:W-:-:S03]  /*2da0*/  LEA.HI.SX32 R9, R10, R63, 0x1b ;  /* 0x0000003f0a097211 */ /* 0x000fc600078fdaff */
[----:B------:R-:W-:Y:S01]  /*2db0*/  STS.U16 [R32+0x140], R13 ;  /* 0x0001400d20007388 */ /* 0x000fe20000000400 */
[----:B0-----:R-:W-:-:S03]  /*2dc0*/  LEA.HI.SX32 R11, R114, R63, 0x1b ;  /* 0x0000003f720b7211 */ /* 0x001fc600078fdaff */
[----:B------:R0:W-:Y:S01]  /*2dd0*/  STS.U16 [R31+0x180], R14 ;  /* 0x0001800e1f007388 */ /* 0x0001e20000000400 */
[----:B-1----:R-:W-:-:S03]  /*2de0*/  IADD3 R12, R63, 0x1a0, RZ ;  /* 0x000001a03f0c7810 */ /* 0x002fc60007ffe0ff */
[----:B------:R-:W-:Y:S01]  /*2df0*/  STS.U16 [R30+0x1c0], R15 ;  /* 0x0001c00f1e007388 */ /* 0x000fe20000000400 */
[----:B------:R-:W-:-:S03]  /*2e00*/  LEA R8, R11, R102, 0x1 ;  /* 0x000000660b087211 */ /* 0x000fc600078e08ff */
[----:B------:R1:W-:Y:S01]  /*2e10*/  STS.U16 [R5+0x200], R100 ;  /* 0x0002006405007388 */ /* 0x0003e20000000400 */
[----:B0-----:R-:W-:-:S03]  /*2e20*/  IADD3 R14, R63, 0x1c0, RZ ;  /* 0x000001c03f0e7810 */ /* 0x001fc60007ffe0ff */
[----:B------:R0:W-:Y:S01]  /*2e30*/  STS.U16 [R4+0x240], R103 ;  /* 0x0002406704007388 */ /* 0x0001e20000000400 */
[-C--:B------:R-:W-:Y:S02]  /*2e40*/  LEA.HI.SX32 R11, R12, R63.reuse, 0x1b ;  /* 0x0000003f0c0b7211 */ /* 0x080fe400078fdaff */
[-C--:B------:R-:W-:Y:S02]  /*2e50*/  LEA.HI.SX32 R13, R14, R63.reuse, 0x1b ;  /* 0x0000003f0e0d7211 */ /* 0x080fe400078fdaff */
[----:B-1----:R-:W-:Y:S01]  /*2e60*/  LEA.HI.SX32 R5, R110, R63, 0x1b ;  /* 0x0000003f6e057211 */ /* 0x002fe200078fdaff */
[----:B------:R-:W-:Y:S01]  /*2e70*/  STS.U16 [R111+0x280], R104 ;  /* 0x000280686f007388 */ /* 0x000fe20000000400 */
[----:B0-----:R-:W-:-:S03]  /*2e80*/  SHF.L.U32 R4, R63, 0x4, RZ ;  /* 0x000000043f047819 */ /* 0x001fc600000006ff */
[----:B------:R0:W-:Y:S01]  /*2e90*/  STS.U16 [R8+0x2c0], R105 ;  /* 0x0002c06908007388 */ /* 0x0001e20000000400 */
[----:B------:R-:W-:Y:S01]  /*2ea0*/  IMAD R9, R9, 0x2, R102 ;  /* 0x0000000209097824 */ /* 0x000fe200078e0266 */
[----:B------:R-:W-:Y:S02]  /*2eb0*/  LEA R10, R5, R102, 0x1 ;  /* 0x00000066050a7211 */ /* 0x000fe400078e08ff */
[----:B------:R-:W-:Y:S02]  /*2ec0*/  LEA.HI.SX32 R5, R4, R4, 0x1b ;  /* 0x0000000404057211 */ /* 0x000fe400078fdaff */
[-C--:B------:R-:W-:Y:S02]  /*2ed0*/  LEA R13, R13, R102.reuse, 0x1 ;  /* 0x000000660d0d7211 */ /* 0x080fe400078e08ff */
[-C--:B0-----:R-:W-:Y:S01]  /*2ee0*/  LEA R8, R11, R102.reuse, 0x1 ;  /* 0x000000660b087211 */ /* 0x081fe200078e08ff */
[----:B------:R-:W-:Y:S01]  /*2ef0*/  STS.U16 [R9+0x300], R106 ;  /* 0x0003006a09007388 */ /* 0x000fe20000000400 */
[----:B------:R-:W-:-:S03]  /*2f00*/  LEA R4, R5, R102, 0x1 ;  /* 0x0000006605047211 */ /* 0x000fc600078e08ff */
[----:B------:R0:W-:Y:S04]  /*2f10*/  STS.U16 [R8+0x340], R107 ;  /* 0x0003406b08007388 */ /* 0x0001e80000000400 */
[----:B------:R-:W-:Y:S04]  /*2f20*/  STS.U16 [R13+0x380], R108 ;  /* 0x0003806c0d007388 */ /* 0x000fe80000000400 */
[----:B------:R-:W-:Y:S01]  /*2f30*/  STS.U16 [R10+0x3c0], R109 ;  /* 0x0003c06d0a007388 */ /* 0x000fe20000000400 */
[----:B------:R-:W-:-:S03]  /*2f40*/  NOP ;  /* 0x0000000000007918 */ /* 0x000fc60000000000 */
[----:B------:R-:W1:Y:S01]  /*2f50*/  LDS.U16 R11, [R4] ;  /* 0x00000000040b7984 */ /* 0x000e620000000400 */
[----:B------:R-:W2:Y:S01]  /*2f60*/  S2R R100, SR_TID.X ;  /* 0x0000000000647919 */ /* 0x000ea20000002100 */
[----:B------:R-:W-:Y:S01]  /*2f70*/  FMUL.FTZ R5, R6, 1.4426950216293334961 ;  /* 0x3fb8aa3b06057820 */ /* 0x000fe20000410000 */
[-C--:B------:R-:W-:Y:S01]  /*2f80*/  FMUL.FTZ R6, R7, R88.reuse ;  /* 0x0000005807067220 */ /* 0x080fe20000410000 */
[----:B------:R-:W3:Y:S03]  /*2f90*/  LDS.U16 R12, [R4+0x2] ;  /* 0x00000200040c7984 */ /* 0x000ee60000000400 */
[----:B0-----:R-:W-:Y:S01]  /*2fa0*/  FMUL.RZ R8, R6, 0.15915493667125701904 ;  /* 0x3e22f98306087820 */ /* 0x001fe2000040c000 */
[----:B------:R-:W-:Y:S01]  /*2fb0*/  FMUL.FTZ R14, R5, R88 ;  /* 0x00000058050e7220 */ /* 0x000fe20000410000 */
[----:B------:R-:W4:Y:S01]  /*2fc0*/  LDG.E.64 R28, desc[UR10][R28.64] ;  /* 0x0000000a1c1c7981 */ /* 0x000f22000c1e1b00 */
[----:B--2---:R-:W-:-:S02]  /*2fd0*/  SHF.L.U32 R9, R100, 0x3, RZ ;  /* 0x0000000364097819 */ /* 0x004fc400000006ff */
[----:B-1----:R-:W-:Y:S02]  /*2fe0*/  SHF.L.U32 R6, R11, 0x10, RZ ;  /* 0x000000100b067819 */ /* 0x002fe400000006ff */
[----:B------:R-:W-:-:S03]  /*2ff0*/  ISETP.GE.U32.AND P6, PT, R9, R90, PT ;  /* 0x0000005a0900720c */ /* 0x000fc60003fc6070 */
[----:B------:R-:W-:-:S05]  /*3000*/  FMUL.FTZ R6, R81, R6 ;  /* 0x0000000651067220 */ /* 0x000fca0000410000 */
[----:B------:R-:W-:Y:S02]  /*3010*/  FSEL R122, R6, RZ, !P6 ;  /* 0x000000ff067a7208 */ /* 0x000fe40007000000 */
[----:B------:R-:W0:Y:S01]  /*3020*/  LDS.U16 R6, [R4+0x4] ;  /* 0x0000040004067984 */ /* 0x000e220000000400 */
[----:B------:R-:W-:Y:S08]  /*3030*/  MUFU.COS R15, R8 ;  /* 0x00000008000f7308 */ /* 0x000ff00000000000 */
[----:B------:R1:W-:Y:S08]  /*3040*/  MUFU.SIN R13, R8 ;  /* 0x00000008000d7308 */ /* 0x0003f00000000400 */
[----:B------:R-:W2:Y:S01]  /*3050*/  MUFU.EX2 R14, R14 ;  /* 0x0000000e000e7308 */ /* 0x000ea20000000800 */
[----:B-1----:R-:W1:Y:S01]  /*3060*/  LDS.U16 R8, [R4+0x6] ;  /* 0x0000060004087984 */ /* 0x002e620000000400 */
[----:B---3--:R-:W-:-:S04]  /*3070*/  IMAD.U32 R12, R12, 0x10000, RZ ;  /* 0x000100000c0c7824 */ /* 0x008fc800078e00ff */
[----:B------:R-:W-:Y:S01]  /*3080*/  FMUL.FTZ R12, R81, R12 ;  /* 0x0000000c510c7220 */ /* 0x000fe20000410000 */
[C---:B--2---:R-:W-:Y:S01]  /*3090*/  FMUL.FTZ R15, R14.reuse, R15 ;  /* 0x0000000f0e0f7220 */ /* 0x044fe20000410000 */
[----:B------:R-:W-:-:S04]  /*30a0*/  FMUL.FTZ R13, R14, R13 ;  /* 0x0000000d0e0d7220 */ /* 0x000fc80000410000 */
[----:B------:R-:W-:Y:S02]  /*30b0*/  FSEL R146, R15, 1, !P6 ;  /* 0x3f8000000f927808 */ /* 0x000fe40007000000 */
[----:B0-----:R-:W-:Y:S02]  /*30c0*/  SHF.L.U32 R6, R6, 0x10, RZ ;  /* 0x0000001006067819 */ /* 0x001fe400000006ff */
[----:B------:R-:W-:Y:S02]  /*30d0*/  IADD3 R15, R9, 0x1, RZ ;  /* 0x00000001090f7810 */ /* 0x000fe40007ffe0ff */
[----:B------:R-:W-:Y:S01]  /*30e0*/  FSEL R123, R13, RZ, !P6 ;  /* 0x000000ff0d7b7208 */ /* 0x000fe20007000000 */
[----:B------:R-:W-:Y:S01]  /*30f0*/  FMUL.FTZ R6, R83, R6 ;  /* 0x0000000653067220 */ /* 0x000fe20000410000 */
[----:B------:R-:W-:Y:S02]  /*3100*/  FSEL R116, R12, RZ, !P6 ;  /* 0x000000ff0c747208 */ /* 0x000fe40007000000 */
[----:B------:R-:W-:-:S04]  /*3110*/  ISETP.GE.U32.AND P6, PT, R15, R90, PT ;  /* 0x0000005a0f00720c */ /* 0x000fc80003fc6070 */
[----:B------:R-:W-:Y:S02]  /*3120*/  FSEL R120, R6, RZ, !P6 ;  /* 0x000000ff06787208 */ /* 0x000fe40007000000 */
[----:B------:R-:W0:Y:S01]  /*3130*/  LDS.U16 R6, [R4+0x8] ;  /* 0x0000080004067984 */ /* 0x000e220000000400 */
[----:B-1----:R-:W-:Y:S01]  /*3140*/  SHF.L.U32 R8, R8, 0x10, RZ ;  /* 0x0000001008087819 */ /* 0x002fe200000006ff */
[----:B------:R-:W-:-:S04]  /*3150*/  FMUL.FTZ R11, R7, R86 ;  /* 0x00000056070b7220 */ /* 0x000fc80000410000 */
[----:B------:R-:W-:Y:S01]  /*3160*/  FMUL.FTZ R8, R83, R8 ;  /* 0x0000000853087220 */ /* 0x000fe20000410000 */
[----:B------:R-:W-:Y:S01]  /*3170*/  FMUL.FTZ R10, R5, R86 ;  /* 0x00000056050a7220 */ /* 0x000fe20000410000 */
[----:B------:R-:W-:-:S03]  /*3180*/  FMUL.RZ R12, R11, 0.15915493667125701904 ;  /* 0x3e22f9830b0c7820 */ /* 0x000fc6000040c000 */
[----:B------:R-:W-:Y:S02]  /*3190*/  FSEL R140, R8, RZ, !P6 ;  /* 0x000000ff088c7208 */ /* 0x000fe40007000000 */
[----:B------:R-:W1:Y:S01]  /*31a0*/  LDS.U16 R8, [R4+0xa] ;  /* 0x00000a0004087984 */ /* 0x000e620000000400 */
[----:B------:R-:W-:Y:S08]  /*31b0*/  MUFU.EX2 R10, R10 ;  /* 0x0000000a000a7308 */ /* 0x000ff00000000800 */
[----:B------:R-:W2:Y:S08]  /*31c0*/  MUFU.COS R13, R12 ;  /* 0x0000000c000d7308 */ /* 0x000eb00000000000 */
[----:B------:R-:W3:Y:S01]  /*31d0*/  MUFU.SIN R11, R12 ;  /* 0x0000000c000b7308 */ /* 0x000ee20000000400 */
[----:B------:R-:W-:Y:S01]  /*31e0*/  VIADD R15, R9, 0x2 ;  /* 0x00000002090f7836 */ /* 0x000fe20000000000 */
[----:B0-----:R-:W-:Y:S01]  /*31f0*/  SHF.L.U32 R6, R6, 0x10, RZ ;  /* 0x0000001006067819 */ /* 0x001fe200000006ff */
[C---:B--2---:R-:W-:Y:S01]  /*3200*/  FMUL.FTZ R13, R10.reuse, R13 ;  /* 0x0000000d0a0d7220 */ /* 0x044fe20000410000 */
[----:B---3--:R-:W-:-:S04]  /*3210*/  FMUL.FTZ R11, R10, R11 ;  /* 0x0000000b0a0b7220 */ /* 0x008fc80000410000 */
[----:B------:R-:W-:Y:S01]  /*3220*/  FSEL R145, R13, 1, !P6 ;  /* 0x3f8000000d917808 */ /* 0x000fe20007000000 */
        /* <DEDUP_REMOVED lines=15> */
[----:B------:R-:W-:Y:S01]  /*3320*/  IADD3 R15, R9, 0x3, RZ ;  /* 0x00000003090f7810 */ /* 0x000fe20007ffe0ff */
[----:B--2---:R-:W-:Y:S01]  /*3330*/  FMUL.FTZ R13, R10, R13 ;  /* 0x0000000d0a0d7220 */ /* 0x004fe20000410000 */
[----:B0-----:R-:W-:Y:S01]  /*3340*/  SHF.L.U32 R6, R6, 0x10, RZ ;  /* 0x0000001006067819 */ /* 0x001fe200000006ff */
[----:B---3--:R-:W-:-:S03]  /*3350*/  FMUL.FTZ R11, R10, R11 ;  /* 0x0000000b0a0b7220 */ /* 0x008fc60000410000 */
        /* <DEDUP_REMOVED lines=27> */
[-C--:B------:R-:W-:Y:S01]  /*3510*/  FMUL.FTZ R11, R7, R80.reuse ;  /* 0x00000050070b7220 */ /* 0x080fe20000410000 */
[----:B------:R-:W-:-:S03]  /*3520*/  FMUL.FTZ R10, R5, R80 ;  /* 0x00000050050a7220 */ /* 0x000fc60000410000 */
[----:B------:R-:W-:Y:S01]  /*3530*/  FMUL.FTZ R8, R89, R8 ;  /* 0x0000000859087220 */ /* 0x000fe20000410000 */
[----:B------:R-:W-:-:S04]  /*3540*/  FMUL.RZ R12, R11, 0.15915493667125701904 ;  /* 0x3e22f9830b0c7820 */ /* 0x000fc8000040c000 */
[----:B------:R-:W-:Y:S02]  /*3550*/  FSEL R119, R8, RZ, !P6 ;  /* 0x000000ff08777208 */ /* 0x000fe40007000000 */
[----:B------:R-:W1:Y:S01]  /*3560*/  LDS.U16 R8, [R4+0x16] ;  /* 0x0000160004087984 */ /* 0x000e620000000400 */
[----:B------:R-:W-:Y:S08]  /*3570*/  MUFU.EX2 R10, R10 ;  /* 0x0000000a000a7308 */ /* 0x000ff00000000800 */
[----:B------:R-:W2:Y:S08]  /*3580*/  MUFU.COS R13, R12 ;  /* 0x0000000c000d7308 */ /* 0x000eb00000000000 */
[----:B------:R-:W3:Y:S01]  /*3590*/  MUFU.SIN R11, R12 ;  /* 0x0000000c000b7308 */ /* 0x000ee20000000400 */
[----:B------:R-:W-:Y:S01]  /*35a0*/  IADD3 R15, R9, 0x5, RZ ;  /* 0x00000005090f7810 */ /* 0x000fe20007ffe0ff */
[----:B--2---:R-:W-:Y:S01]  /*35b0*/  FMUL.FTZ R13, R10, R13 ;  /* 0x0000000d0a0d7220 */ /* 0x004fe20000410000 */
[----:B0-----:R-:W-:-:S02]  /*35c0*/  IMAD.U32 R6, R6, 0x10000, RZ ;  /* 0x0001000006067824 */ /* 0x001fc400078e00ff */
[----:B---3--:R-:W-:Y:S02]  /*35d0*/  FMUL.FTZ R11, R10, R11 ;  /* 0x0000000b0a0b7220 */ /* 0x008fe40000410000 */
[----:B------:R-:W-:Y:S01]  /*35e0*/  FSEL R141, R13, 1, !P6 ;  /* 0x3f8000000d8d7808 */ /* 0x000fe20007000000 */
[----:B------:R-:W-:Y:S02]  /*35f0*/  FMUL.FTZ R6, R91, R6 ;  /* 0x000000065b067220 */ /* 0x000fe40000410000 */
        /* <DEDUP_REMOVED lines=20> */
[----:B------:R-:W-:Y:S01]  /*3740*/  FSEL R115, R11, RZ, !P6 ;  /* 0x000000ff0b737208 */ /* 0x000fe20007000000 */
[----:B------:R-:W-:Y:S01]  /*3750*/  FMUL.FTZ R11, R7, R76 ;  /* 0x0000004c070b7220 */ /* 0x000fe20000410000 */
[----:B------:R-:W-:Y:S01]  /*3760*/  ISETP.GE.U32.AND P6, PT, R15, R90, PT ;  /* 0x0000005a0f00720c */ /* 0x000fe20003fc6070 */
[----:B------:R-:W-:Y:S02]  /*3770*/  FMUL.FTZ R10, R5, R76 ;  /* 0x0000004c050a7220 */ /* 0x000fe40000410000 */
[----:B------:R-:W-:Y:S01]  /*3780*/  FMUL.RZ R12, R11, 0.15915493667125701904 ;  /* 0x3e22f9830b0c7820 */ /* 0x000fe2000040c000 */
[----:B------:R-:W-:Y:S02]  /*3790*/  FSEL R104, R6, RZ, !P6 ;  /* 0x000000ff06687208 */ /* 0x000fe40007000000 */
[----:B------:R-:W0:Y:S01]  /*37a0*/  LDS.U16 R6, [R4+0x1c] ;  /* 0x00001c0004067984 */ /* 0x000e220000000400 */
[----:B------:R-:W-:Y:S01]  /*37b0*/  MUFU.EX2 R10, R10 ;  /* 0x0000000a000a7308 */ /* 0x000fe20000000800 */
[----:B-1----:R-:W-:-:S07]  /*37c0*/  SHF.L.U32 R8, R8, 0x10, RZ ;  /* 0x0000001008087819 */ /* 0x002fce00000006ff */
[----:B------:R-:W1:Y:S08]  /*37d0*/  MUFU.COS R13, R12 ;  /* 0x0000000c000d7308 */ /* 0x000e700000000000 */
[----:B------:R-:W2:Y:S01]  /*37e0*/  MUFU.SIN R11, R12 ;  /* 0x0000000c000b7308 */ /* 0x000ea20000000400 */
[----:B------:R-:W-:Y:S01]  /*37f0*/  FMUL.FTZ R7, R7, R74 ;  /* 0x0000004a07077220 */ /* 0x000fe20000410000 */
[----:B------:R-:W-:Y:S01]  /*3800*/  FMUL.FTZ R8, R93, R8 ;  /* 0x000000085d087220 */ /* 0x000fe20000410000 */
[----:B------:R-:W-:-:S02]  /*3810*/  FMUL.FTZ R5, R5, R74 ;  /* 0x0000004a05057220 */ /* 0x000fc40000410000 */
[----:B------:R-:W-:Y:S02]  /*3820*/  FMUL.RZ R7, R7, 0.15915493667125701904 ;  /* 0x3e22f98307077820 */ /* 0x000fe4000040c000 */
[----:B------:R-:W-:Y:S01]  /*3830*/  FSEL R103, R8, RZ, !P6 ;  /* 0x000000ff08677208 */ /* 0x000fe20007000000 */
[C---:B-1----:R-:W-:Y:S01]  /*3840*/  FMUL.FTZ R13, R10.reuse, R13 ;  /* 0x0000000d0a0d7220 */ /* 0x042fe20000410000 */
[----:B------:R1:W3:Y:S01]  /*3850*/  LDS.U16 R8, [R4+0x1e] ;  /* 0x00001e0004087984 */ /* 0x0002e20000000400 */
[----:B------:R-:W-:Y:S01]  /*3860*/  MUFU.EX2 R5, R5 ;  /* 0x0000000500057308 */ /* 0x000fe20000000800 */
[----:B--2---:R-:W-:-:S07]  /*3870*/  FMUL.FTZ R11, R10, R11 ;  /* 0x0000000b0a0b7220 */ /* 0x004fce0000410000 */
[----:B------:R-:W2:Y:S08]  /*3880*/  MUFU.COS R12, R7 ;  /* 0x00000007000c7308 */ /* 0x000eb00000000000 */
[----:B------:R5:W4:Y:S01]  /*3890*/  MUFU.SIN R10, R7 ;  /* 0x00000007000a7308 */ /* 0x000b220000000400 */
[----:B0-----:R-:W-:Y:S02]  /*38a0*/  SHF.L.U32 R6, R6, 0x10, RZ ;  /* 0x0000001006067819 */ /* 0x001fe400000006ff */
[----:B------:R-:W-:Y:S01]  /*38b0*/  IADD3 R9, R9, 0x7, RZ ;  /* 0x0000000709097810 */ /* 0x000fe20007ffe0ff */
[C---:B--2---:R-:W-:Y:S01]  /*38c0*/  FMUL.FTZ R12, R5.reuse, R12 ;  /* 0x0000000c050c7220 */ /* 0x044fe20000410000 */
[-C--:B-----5:R-:W-:Y:S01]  /*38d0*/  FMUL.FTZ R7, R122, R125.reuse ;  /* 0x0000007d7a077220 */ /* 0x0a0fe20000410000 */
[----:B----4-:R-:W-:Y:S01]  /*38e0*/  FMUL.FTZ R10, R5, R10 ;  /* 0x0000000a050a7220 */ /* 0x010fe20000410000 */
[----:B------:R-:W-:-:S02]  /*38f0*/  FMUL.FTZ R5, R116, R125 ;  /* 0x0000007d74057220 */ /* 0x000fc40000410000 */
[-C--:B------:R-:W-:Y:S01]  /*3900*/  FFMA.FTZ R7, R116, R145.reuse, R7 ;  /* 0x0000009174077223 */ /* 0x080fe20000010007 */
[----:B------:R-:W-:Y:S01]  /*3910*/  FSEL R106, R11, RZ, !P6 ;  /* 0x000000ff0b6a7208 */ /* 0x000fe20007000000 */
[----:B------:R-:W-:Y:S01]  /*3920*/  FFMA.FTZ R5, R122, R145, -R5 ;  /* 0x000000917a057223 */ /* 0x000fe20000010805 */
[----:B------:R-:W-:Y:S01]  /*3930*/  FSEL R105, R13, 1, !P6 ;  /* 0x3f8000000d697808 */ /* 0x000fe20007000000 */
[----:B------:R-:W-:Y:S01]  /*3940*/  FMUL.FTZ R6, R95, R6 ;  /* 0x000000065f067220 */ /* 0x000fe20000410000 */
[----:B------:R-:W-:Y:S01]  /*3950*/  ISETP.GE.U32.AND P6, PT, R9, R90, PT ;  /* 0x0000005a0900720c */ /* 0x000fe20003fc6070 */
[----:B------:R-:W-:Y:S01]  /*3960*/  FADD.FTZ R7, R140, R7 ;  /* 0x000000078c077221 */ /* 0x000fe20000010000 */
[----:B------:R-:W-:Y:S02]  /*3970*/  FADD.FTZ R5, R120, R5 ;  /* 0x0000000578057221 */ /* 0x000fe40000010000 */
[----:B------:R-:W-:Y:S01]  /*3980*/  FSEL R112, R6, RZ, !P6 ;  /* 0x000000ff06707208 */ /* 0x000fe20007000000 */
[C---:B------:R-:W-:Y:S01]  /*3990*/  FMUL.FTZ R9, R126.reuse, R7 ;  /* 0x000000077e097220 */ /* 0x040fe20000410000 */
[----:B------:R-:W-:-:S03]  /*39a0*/  FMUL.FTZ R6, R126, R5 ;  /* 0x000000057e067220 */ /* 0x000fc60000410000 */
[C---:B-1----:R-:W-:Y:S01]  /*39b0*/  FFMA.FTZ R4, R124.reuse, R5, -R9 ;  /* 0x000000057c047223 */ /* 0x042fe20000010809 */
[----:B------:R-:W-:Y:S01]  /*39c0*/  FFMA.FTZ R6, R124, R7, R6 ;  /* 0x000000077c067223 */ /* 0x000fe20000010006 */
[----:B---3--:R-:W-:Y:S02]  /*39d0*/  IMAD.U32 R8, R8, 0x10000, RZ ;  /* 0x0001000008087824 */ /* 0x008fe400078e00ff */
[----:B------:R-:W-:Y:S01]  /*39e0*/  FADD.FTZ R4, R121, R4 ;  /* 0x0000000479047221 */ /* 0x000fe20000010000 */
[----:B------:R-:W-:Y:S01]  /*39f0*/  FADD.FTZ R6, R117, R6 ;  /* 0x0000000675067221 */ /* 0x000fe20000010000 */
[----:B------:R-:W-:Y:S02]  /*3a00*/  FMUL.FTZ R8, R95, R8 ;  /* 0x000000085f087220 */ /* 0x000fe40000410000 */
[C---:B------:R-:W-:Y:S01]  /*3a10*/  FMUL.FTZ R7, R139.reuse, R4 ;  /* 0x000000048b077220 */ /* 0x040fe20000410000 */
[----:B------:R-:W-:-:S03]  /*3a20*/  FMUL.FTZ R5, R139, R6 ;  /* 0x000000068b057220 */ /* 0x000fc60000410000 */
[C---:B------:R-:W-:Y:S01]  /*3a30*/  FFMA.FTZ R6, R138.reuse, R6, R7 ;  /* 0x000000068a067223 */ /* 0x040fe20000010007 */
[----:B------:R-:W-:Y:S01]  /*3a40*/  FFMA.FTZ R7, R138, R4, -R5 ;  /* 0x000000048a077223 */ /* 0x000fe20000010805 */
[----:B------:R-:W-:Y:S01]  /*3a50*/  FSEL R111, R8, RZ, !P6 ;  /* 0x000000ff086f7208 */ /* 0x000fe20007000000 */
[-C--:B------:R-:W-:Y:S01]  /*3a60*/  FMUL.FTZ R4, R146, R125.reuse ;  /* 0x0000007d92047220 */ /* 0x080fe20000410000 */
[----:B------:R-:W-:Y:S01]  /*3a70*/  FADD.FTZ R8, R143, R6 ;  /* 0x000000068f087221 */ /* 0x000fe20000010000 */
[C---:B------:R-:W-:Y:S01]  /*3a80*/  FMUL.FTZ R5, R123.reuse, R125 ;  /* 0x0000007d7b057220 */ /* 0x040fe20000410000 */
[----:B------:R-:W-:Y:S01]  /*3a90*/  FADD.FTZ R6, R118, R7 ;  /* 0x0000000776067221 */ /* 0x000fe20000010000 */
[----:B------:R-:W-:Y:S01]  /*3aa0*/  FSEL R114, R10, RZ, !P6 ;  /* 0x000000ff0a727208 */ /* 0x000fe20007000000 */
[-C--:B------:R-:W-:Y:S01]  /*3ab0*/  FFMA.FTZ R7, R123, R145.reuse, R4 ;  /* 0x000000917b077223 */ /* 0x080fe20000010004 */
[----:B------:R-:W-:Y:S01]  /*3ac0*/  FFMA.FTZ R5, R146, R145, -R5 ;  /* 0x0000009192057223 */ /* 0x000fe20000010805 */
        /* <DEDUP_REMOVED lines=8> */
[----:B------:R-:W-:Y:S01]  /*3b50*/  FADD.FTZ R10, R142, R11 ;  /* 0x0000000b8e0a7221 */ /* 0x000fe20000010000 */
[----:B------:R-:W-:Y:S01]  /*3b60*/  FADD.FTZ R8, R119, R8 ;  /* 0x0000000877087221 */ /* 0x000fe20000010000 */
[----:B------:R-:W-:Y:S01]  /*3b70*/  FSEL R113, R12, 1, !P6 ;  /* 0x3f8000000c717808 */ /* 0x000fe20007000000 */
[C---:B------:R-:W-:Y:S01]  /*3b80*/  FMUL.FTZ R6, R139.reuse, R4 ;  /* 0x000000048b067220 */ /* 0x040fe20000410000 */
[-C--:B------:R-:W-:Y:S01]  /*3b90*/  FMUL.FTZ R5, R139, R9.reuse ;  /* 0x000000098b057220 */ /* 0x080fe20000410000 */
[C---:B------:R-:W-:Y:S01]  /*3ba0*/  FMUL.FTZ R12, R115.reuse, R10 ;  /* 0x0000000a730c7220 */ /* 0x040fe20000410000 */
[----:B------:R-:W-:Y:S01]  /*3bb0*/  FMUL.FTZ R7, R115, R8 ;  /* 0x0000000873077220 */ /* 0x000fe20000410000 */
[C---:B------:R-:W-:Y:S01]  /*3bc0*/  FFMA.FTZ R6, R138.reuse, R9, R6 ;  /* 0x000000098a067223 */ /* 0x040fe20000010006 */
[----:B------:R-:W-:Y:S01]  /*3bd0*/  FFMA.FTZ R5, R138, R4, -R5 ;  /* 0x000000048a057223 */ /* 0x000fe20000010805 */
        /* <DEDUP_REMOVED lines=9> */
[-C--:B------:R-:W-:Y:S01]  /*3c70*/  FMUL.FTZ R9, R106, R7.reuse ;  /* 0x000000076a097220 */ /* 0x080fe20000410000 */
[C---:B------:R-:W-:Y:S01]  /*3c80*/  FMUL.FTZ R5, R115.reuse, R4 ;  /* 0x0000000473057220 */ /* 0x040fe20000410000 */
[----:B------:R-:W-:Y:S01]  /*3c90*/  FMUL.FTZ R6, R115, R8 ;  /* 0x0000000873067220 */ /* 0x000fe20000410000 */
[C---:B------:R-:W-:Y:S01]  /*3ca0*/  FFMA.FTZ R7, R105.reuse, R7, -R10 ;  /* 0x0000000769077223 */ /* 0x040fe2000001080a */
[----:B------:R-:W-:Y:S01]  /*3cb0*/  FFMA.FTZ R12, R105, R12, R9 ;  /* 0x0000000c690c7223 */ /* 0x000fe20000010009 */
[C---:B------:R-:W-:Y:S01]  /*3cc0*/  FFMA.FTZ R5, R109.reuse, R8, R5 ;  /* 0x000000086d057223 */ /* 0x040fe20000010005 */
[----:B------:R-:W-:Y:S01]  /*3cd0*/  FFMA.FTZ R6, R109, R4, -R6 ;  /* 0x000000046d067223 */ /* 0x000fe20000010806 */
[----:B------:R-:W-:Y:S01]  /*3ce0*/  FADD.FTZ R8, R104, R7 ;  /* 0x0000000768087221 */ /* 0x000fe20000010000 */
[----:B------:R-:W-:Y:S01]  /*3cf0*/  FADD.FTZ R12, R103, R12 ;  /* 0x0000000c670c7221 */ /* 0x000fe20000010000 */
[CC--:B------:R-:W-:Y:S01]  /*3d00*/  FMUL.FTZ R7, R106.reuse, R5.reuse ;  /* 0x000000056a077220 */ /* 0x0c0fe20000410000 */
[----:B------:R-:W-:Y:S01]  /*3d10*/  FMUL.FTZ R4, R106, R6 ;  /* 0x000000066a047220 */ /* 0x000fe20000410000 */
[C---:B------:R-:W-:Y:S01]  /*3d20*/  FMUL.FTZ R10, R114.reuse, R8 ;  /* 0x00000008720a7220 */ /* 0x040fe20000410000 */
[C---:B------:R-:W-:Y:S01]  /*3d30*/  FMUL.FTZ R9, R114.reuse, R12 ;  /* 0x0000000c72097220 */ /* 0x040fe20000410000 */
[C---:B------:R-:W-:Y:S01]  /*3d40*/  FFMA.FTZ R7, R105.reuse, R6, -R7 ;  /* 0x0000000669077223 */ /* 0x040fe20000010807 */
[----:B------:R-:W-:Y:S01]  /*3d50*/  FFMA.FTZ R4, R105, R5, R4 ;  /* 0x0000000569047223 */ /* 0x000fe20000010004 */
[C---:B------:R-:W-:Y:S01]  /*3d60*/  FFMA.FTZ R10, R113.reuse, R12, R10 ;  /* 0x0000000c710a7223 */ /* 0x040fe2000001000a */
[----:B------:R-:W-:Y:S01]  /*3d70*/  FFMA.FTZ R9, R113, R8, -R9 ;  /* 0x0000000871097223 */ /* 0x000fe20000010809 */
[CC--:B------:R-:W-:Y:S01]  /*3d80*/  FMUL.FTZ R5, R114.reuse, R7.reuse ;  /* 0x0000000772057220 */ /* 0x0c0fe20000410000 */
[-C--:B------:R-:W-:Y:S01]  /*3d90*/  FMUL.FTZ R12, R114, R4.reuse ;  /* 0x00000004720c7220 */ /* 0x080fe20000410000 */
[----:B------:R-:W-:Y:S01]  /*3da0*/  FADD.FTZ R15, R111, R10 ;  /* 0x0000000a6f0f7221 */ /* 0x000fe20000010000 */
[----:B------:R-:W-:Y:S01]  /*3db0*/  FADD.FTZ R14, R112, R9 ;  /* 0x00000009700e7221 */ /* 0x000fe20000010000 */
[C---:B------:R-:W-:Y:S01]  /*3dc0*/  FFMA.FTZ R5, R113.reuse, R4, R5 ;  /* 0x0000000471057223 */ /* 0x040fe20000010005 */
[----:B------:R-:W-:-:S02]  /*3dd0*/  FFMA.FTZ R12, R113, R7, -R12 ;  /* 0x00000007710c7223 */ /* 0x000fc4000001080c */
        /* <DEDUP_REMOVED lines=74> */
[----:B------:R-:W-:Y:S01]  /*4280*/  FFMA.FTZ R11, R12, R6, -R11 ;  /* 0x000000060c0b7223 */ /* 0x000fe2000001080b */
[----:B------:R-:W-:-:S05]  /*4290*/  FMUL.FTZ R5, R9, R5 ;  /* 0x0000000509057220 */ /* 0x000fca0000410000 */
[----:B------:R-:W-:Y:S01]  /*42a0*/  @P6 FADD.FTZ R15, R15, R10 ;  /* 0x0000000a0f0f6221 */ /* 0x000fe20000010000 */
[----:B------:R-:W-:Y:S01]  /*42b0*/  @P6 FADD.FTZ R14, R14, R11 ;  /* 0x0000000b0e0e6221 */ /* 0x000fe20000010000 */
[----:B------:R-:W-:Y:S01]  /*42c0*/  @P6 FFMA.FTZ R12, R12, R4, -R5 ;  /* 0x000000040c0c6223 */ /* 0x000fe20000010805 */
[----:B------:R-:W-:Y:S02]  /*42d0*/  FSEL R13, R9, R8, !P6 ;  /* 0x00000008090d7208 */ /* 0x000fe40007000000 */
[----:B------:R-:W-:Y:S02]  /*42e0*/  ISETP.NE.AND P6, PT, R127, RZ, PT ;  /* 0x000000ff7f00720c */ /* 0x000fe40003fc5270 */
[----:B------:R-:W-:Y:S02]  /*42f0*/  CS2R R6, SRZ ;  /* 0x0000000000067805 */ /* 0x000fe4000001ff00 */
[----:B------:R-:W-:Y:S02]  /*4300*/  MOV R5, RZ ;  /* 0x000000ff00057202 */ /* 0x000fe40000000f00 */
[----:B------:R-:W-:-:S02]  /*4310*/  MOV R4, 0x3f800000 ;  /* 0x3f80000000047802 */ /* 0x000fc40000000f00 */
[----:B------:R-:W-:-:S05]  /*4320*/  LEA R110, R97, R102, 0x4 ;  /* 0x00000066616e7211 */ /* 0x000fca00078e20ff */
        /* <DEDUP_REMOVED lines=11> */
[----:B-1----:R-:W-:-:S02]  /*43e0*/  @!P6 MOV R150, R4 ;  /* 0x000000040096e202 */ /* 0x002fc40000000f00 */
[----:B--2---:R-:W-:Y:S01]  /*43f0*/  @!P6 MOV R149, R5 ;  /* 0x000000050095e202 */ /* 0x004fe20000000f00 */
[----:B---3--:R-:W-:Y:S01]  /*4400*/  @!P6 IMAD.MOV.U32 R148, RZ, RZ, R6 ;  /* 0x000000ffff94e224 */ /* 0x008fe200078e0006 */
        /* <DEDUP_REMOVED lines=35> */
[----:B------:R-:W-:Y:S01]  /*4640*/  FMUL.FTZ R143, R144, R117 ;  /* 0x00000075908f7220 */ /* 0x000fe20000410000 */
[----:B------:R-:W-:Y:S01]  /*4650*/  FMUL.FTZ R123, R9, R7 ;  /* 0x00000007097b7220 */ /* 0x000fe20000410000 */
[----:B------:R-:W-:Y:S01]  /*4660*/  ISETP.NE.AND P6, PT, R100, RZ, PT ;  /* 0x000000ff6400720c */ /* 0x000fe20003fc5270 */
[C---:B------:R-:W-:Y:S01]  /*4670*/  FFMA.FTZ R139, R141.reuse, R117, -R118 ;  /* 0x000000758d8b7223 */ /* 0x040fe20000010876 */
[----:B------:R-:W-:Y:S01]  /*4680*/  FFMA.FTZ R118, R141, R14, R143 ;  /* 0x0000000e8d767223 */ /* 0x000fe2000001008f */
[-C--:B------:R-:W-:Y:S01]  /*4690*/  FFMA.FTZ R125, R8, R6.reuse, -R123 ;  /* 0x00000006087d7223 */ /* 0x080fe2000001087b */
[C---:B------:R-:W-:Y:S01]  /*46a0*/  FMUL.FTZ R120, R9.reuse, R6 ;  /* 0x0000000609787220 */ /* 0x040fe20000410000 */
[CC--:B------:R-:W-:Y:S01]  /*46b0*/  FMUL.FTZ R123, R9.reuse, R5.reuse ;  /* 0x00000005097b7220 */ /* 0x0c0fe20000410000 */
[-C--:B------:R-:W-:Y:S01]  /*46c0*/  FMUL.FTZ R6, R9, R4.reuse ;  /* 0x0000000409067220 */ /* 0x080fe20000410000 */
[----:B------:R-:W-:Y:S01]  /*46d0*/  FADD.FTZ R118, R119, R118 ;  /* 0x0000007677767221 */ /* 0x000fe20000010000 */
[----:B------:R-:W-:Y:S01]  /*46e0*/  FADD.FTZ R142, R142, R139 ;  /* 0x0000008b8e8e7221 */ /* 0x000fe20000010000 */
[C---:B------:R-:W-:Y:S01]  /*46f0*/  FFMA.FTZ R4, R8.reuse, R4, -R123 ;  /* 0x0000000408047223 */ /* 0x040fe2000001087b */
[C---:B------:R-:W-:Y:S01]  /*4700*/  FFMA.FTZ R5, R8.reuse, R5, R6 ;  /* 0x0000000508057223 */ /* 0x040fe20000010006 */
[----:B------:R-:W-:Y:S01]  /*4710*/  FFMA.FTZ R120, R8, R7, R120 ;  /* 0x0000000708787223 */ /* 0x000fe20000010078 */
[C---:B------:R-:W-:Y:S01]  /*4720*/  FMUL.FTZ R8, R115.reuse, R118 ;  /* 0x0000007673087220 */ /* 0x040fe20000410000 */
[-C--:B------:R-:W-:Y:S01]  /*4730*/  FMUL.FTZ R115, R115, R142.reuse ;  /* 0x0000008e73737220 */ /* 0x080fe20000410000 */
[----:B------:R-:W-:Y:S01]  /*4740*/  BSSY B0, `(.L_x_2125) ;  /* 0x000000f000007945 */ /* 0x000fe20003800000 */
[----:B------:R-:W-:Y:S01]  /*4750*/  FADD.FTZ R6, R10, R125 ;  /* 0x0000007d0a067221 */ /* 0x000fe20000010000 */
[----:B------:R-:W-:Y:S01]  /*4760*/  FADD.FTZ R7, R11, R120 ;  /* 0x000000780b077221 */ /* 0x000fe20000010000 */
        /* <DEDUP_REMOVED lines=12> */
.L_x_2126:
[----:B------:R-:W-:Y:S05]  /*4830*/  BSYNC B0 ;  /* 0x0000000000007941 */ /* 0x000fea0003800000 */
.L_x_2125:
[----:B------:R-:W-:Y:S01]  /*4840*/  FADD.FTZ R107, R107, R10 ;  /* 0x0000000a6b6b7221 */ /* 0x000fe20000010000 */
[----:B------:R-:W-:Y:S01]  /*4850*/  FADD.FTZ R11, R108, R11 ;  /* 0x0000000b6c0b7221 */ /* 0x000fe20000010000 */
[----:B------:R-:W-:Y:S01]  /*4860*/  FMUL.FTZ R13, R29, R13 ;  /* 0x0000000d1d0d7220 */ /* 0x000fe20000410000 */
[----:B------:R-:W-:Y:S01]  /*4870*/  IADD3 R97, R97, 0x1, RZ ;  /* 0x0000000161617810 */ /* 0x000fe20007ffe0ff */
[C---:B0-----:R-:W-:Y:S01]  /*4880*/  FMUL.FTZ R4, R106.reuse, R107 ;  /* 0x0000006b6a047220 */ /* 0x041fe20000410000 */
[----:B------:R-:W-:Y:S01]  /*4890*/  FMUL.FTZ R106, R106, R11 ;  /* 0x0000000b6a6a7220 */ /* 0x000fe20000410000 */
[C---:B------:R-:W-:Y:S01]  /*48a0*/  FFMA.FTZ R6, R28.reuse, R15, -R13 ;  /* 0x0000000f1c067223 */ /* 0x040fe2000001080d */
[----:B------:R-:W-:Y:S01]  /*48b0*/  FMUL.FTZ R7, R29, R12 ;  /* 0x0000000c1d077220 */ /* 0x000fe20000410000 */
[C---:B------:R-:W-:Y:S01]  /*48c0*/  FFMA.FTZ R5, R105.reuse, R11, -R4 ;  /* 0x0000000b69057223 */ /* 0x040fe20000010804 */
[----:B------:R-:W-:Y:S01]  /*48d0*/  FFMA.FTZ R106, R105, R107, R106 ;  /* 0x0000006b696a7223 */ /* 0x000fe2000001006a */
[----:B------:R-:W-:Y:S01]  /*48e0*/  ISETP.GE.AND P6, PT, R97, UR6, PT ;  /* 0x0000000661007c0c */ /* 0x000fe2000bfc6270 */
[----:B------:R-:W-:Y:S01]  /*48f0*/  FFMA.FTZ R7, R28, R121, -R7 ;  /* 0x000000791c077223 */ /* 0x000fe20000010807 */
[----:B------:R-:W-:Y:S01]  /*4900*/  FADD.FTZ R13, R104, R5 ;  /* 0x00000005680d7221 */ /* 0x000fe20000010000 */
[----:B------:R-:W-:Y:S01]  /*4910*/  FADD.FTZ R106, R103, R106 ;  /* 0x0000006a676a7221 */ /* 0x000fe20000010000 */
[----:B------:R-:W-:Y:S01]  /*4920*/  FMUL.FTZ R5, R29, R14 ;  /* 0x0000000e1d057220 */ /* 0x000fe20000410000 */
[----:B------:R-:W-:Y:S01]  /*4930*/  FFMA.FTZ R79, R6, 2, R79 ;  /* 0x40000000064f7823 */ /* 0x000fe2000001004f */
[C---:B------:R-:W-:Y:S01]  /*4940*/  FMUL.FTZ R4, R114.reuse, R13 ;  /* 0x0000000d72047220 */ /* 0x040fe20000410000 */
[-C--:B------:R-:W-:Y:S01]  /*4950*/  FMUL.FTZ R114, R114, R106.reuse ;  /* 0x0000006a72727220 */ /* 0x080fe20000410000 */
[----:B------:R-:W-:Y:S01]  /*4960*/  FFMA.FTZ R96, R7, 2, R96 ;  /* 0x4000000007607823 */ /* 0x000fe20000010060 */
[----:B------:R-:W-:Y:S01]  /*4970*/  FFMA.FTZ R6, R28, R117, -R5 ;  /* 0x000000751c067223 */ /* 0x000fe20000010805 */
[C---:B------:R-:W-:Y:S01]  /*4980*/  FFMA.FTZ R4, R113.reuse, R106, R4 ;  /* 0x0000006a71047223 */ /* 0x040fe20000010004 */
[----:B------:R-:W-:Y:S01]  /*4990*/  FFMA.FTZ R113, R113, R13, -R114 ;  /* 0x0000000d71717223 */ /* 0x000fe20000010872 */
[C---:B------:R-:W-:Y:S01]  /*49a0*/  FMUL.FTZ R5, R29.reuse, R118 ;  /* 0x000000761d057220 */ /* 0x040fe20000410000 */
[----:B------:R-:W-:Y:S01]  /*49b0*/  FMUL.FTZ R7, R29, R107 ;  /* 0x0000006b1d077220 */ /* 0x000fe20000410000 */
[----:B------:R-:W-:Y:S01]  /*49c0*/  FADD.FTZ R4, R111, R4 ;  /* 0x000000046f047221 */ /* 0x000fe20000010000 */
[C---:B------:R-:W-:Y:S01]  /*49d0*/  FMUL.FTZ R9, R29.reuse, R106 ;  /* 0x0000006a1d097220 */ /* 0x040fe20000410000 */
[----:B------:R-:W-:Y:S01]  /*49e0*/  FADD.FTZ R112, R112, R113 ;  /* 0x0000007170707221 */ /* 0x000fe20000010000 */
[C---:B------:R-:W-:Y:S01]  /*49f0*/  FFMA.FTZ R109, R28.reuse, R122, -R109 ;  /* 0x0000007a1c6d7223 */ /* 0x040fe2000001086d */
        /* <DEDUP_REMOVED lines=12> */
.L_x_2124:
        /* <DEDUP_REMOVED lines=18> */
[----:B------:R-:W-:Y:S04]  /*4be0*/  STS.U16 [R0+0x4], R5 ;  /* 0x0000040500007388 */ /* 0x000fe80000000400 */
[----:B------:R-:W-:Y:S01]  /*4bf0*/  STS.U16 [R0+0x6], R10 ;  /* 0x0000060a00007388 */ /* 0x000fe20000000400 */
[----:B-1----:R-:W-:-:S03]  /*4c00*/  @!P0 IMAD R7, R62, -0x100, R7 ;  /* 0xffffff003e078824 */ /* 0x002fc600078e0207 */
[----:B------:R0:W-:Y:S04]  /*4c10*/  STS.U16 [R0+0x8], R4 ;  /* 0x0000080400007388 */ /* 0x0001e80000000400 */
[----:B------:R1:W-:Y:S04]  /*4c20*/  STS.U16 [R0+0xa], R11 ;  /* 0x00000a0b00007388 */ /* 0x0003e80000000400 */
[----:B------:R-:W-:Y:S01]  /*4c30*/  STS.U16 [R0+0xc], R6 ;  /* 0x00000c0600007388 */ /* 0x000fe20000000400 */
[----:B0-----:R-:W-:-:S03]  /*4c40*/  IMAD R4, R20, UR12, RZ ;  /* 0x0000000c14047c24 */ /* 0x001fc6000f8e02ff */
[----:B------:R0:W-:Y:S01]  /*4c50*/  STS.U16 [R0+0xe], R12 ;  /* 0x00000e0c00007388 */ /* 0x0001e20000000400 */
[----:B------:R-:W-:-:S03]  /*4c60*/  NOP ;  /* 0x0000000000007918 */ /* 0x000fc60000000000 */
[----:B------:R-:W-:Y:S01]  /*4c70*/  LDS.U16 R23, [R37] ;  /* 0x0000000025177984 */ /* 0x000fe20000000400 */
[----:B-1----:R-:W1:Y:S01]  /*4c80*/  LDC.64 R10, c[0x0][0x2a0] ;  /* 0x0000a800ff0a7b82 */ /* 0x002e620000000a00 */
[----:B------:R-:W-:Y:S01]  /*4c90*/  IMAD R21, R21, UR7, R4 ;  /* 0x0000000715157c24 */ /* 0x000fe2000f8e0204 */
[----:B------:R-:W-:Y:S01]  /*4ca0*/  SHF.L.U32 R4, R62, 0x8, RZ ;  /* 0x000000083e047819 */ /* 0x000fe200000006ff */
[----:B------:R-:W-:Y:S03]  /*4cb0*/  LDS.U16 R25, [R36+0x40] ;  /* 0x0000400024197984 */ /* 0x000fe60000000400 */
[----:B------:R-:W-:Y:S01]  /*4cc0*/  SHF.R.S32.HI R5, RZ, 0x1f, R4 ;  /* 0x0000001fff057819 */ /* 0x000fe20000011404 */
[----:B------:R-:W-:Y:S01]  /*4cd0*/  LDS.U16 R27, [R35+0x80] ;  /* 0x00008000231b7984 */ /* 0x000fe20000000400 */
[----:B0-----:R-:W0:Y:S01]  /*4ce0*/  LDC.64 R12, c[0x0][0x308] ;  /* 0x0000c200ff0c7b82 */ /* 0x001e220000000a00 */
[----:B------:R-:W-:-:S02]  /*4cf0*/  IADD3 R6, P2, R65, R4, RZ ;  /* 0x0000000441067210 */ /* 0x000fc40007f5e0ff */
[----:B------:R-:W-:Y:S01]  /*4d00*/  LDS.U16 R29, [R34+0xc0] ;  /* 0x0000c000221d7984 */ /* 0x000fe20000000400 */
[----:B------:R-:W-:-:S03]  /*4d10*/  IADD3 R15, R15, R21, RZ ;  /* 0x000000150f0f7210 */ /* 0x000fc60007ffe0ff */
[----:B------:R-:W-:Y:S04]  /*4d20*/  LDS.U16 R81, [R33+0x100] ;  /* 0x0001000021517984 */ /* 0x000fe80000000400 */
[----:B------:R-:W-:Y:S04]  /*4d30*/  LDS.U16 R83, [R32+0x140] ;  /* 0x0001400020537984 */ /* 0x000fe80000000400 */
[----:B------:R-:W-:Y:S04]  /*4d40*/  LDS.U16 R85, [R31+0x180] ;  /* 0x000180001f557984 */ /* 0x000fe80000000400 */
[----:B------:R-:W-:Y:S04]  /*4d50*/  LDS.U16 R87, [R30+0x1c0] ;  /* 0x0001c0001e577984 */ /* 0x000fe80000000400 */
[----:B------:R3:W-:Y:S01]  /*4d60*/  @!P0 STS [R102+0x210], R7 ;  /* 0x0002100766008388 */ /* 0x0007e20000000800 */
[----:B------:R-:W-:Y:S01]  /*4d70*/  BAR.SYNC.DEFER_BLOCKING 0x0 ;  /* 0x0000000000007b1d */ /* 0x000fe20000010000 */
[----:B---3--:R-:W-:-:S05]  /*4d80*/  IADD3.X R7, R66, R5, RZ, P2, !PT ;  /* 0x0000000542077210 */ /* 0x008fca00017fe4ff */
[----:B------:R-:W3:Y:S02]  /*4d90*/  LDS R22, [R102+0x210] ;  /* 0x0002100066167984 */ /* 0x000ee40000000800 */
        /* <DEDUP_REMOVED lines=13> */
.L_x_2129:
[----:B------:R-:W-:Y:S05]  /*4e70*/  BSYNC B0 ;  /* 0x0000000000007941 */ /* 0x000fea0003800000 */
.L_x_2128:
[----:B------:R-:W-:Y:S01]  /*4e80*/  ULDC.64 UR4, c[0x0][0x2b8] ;  /* 0x0000ae0000047ab9 */ /* 0x000fe20000000a00 */
[----:B------:R-:W-:Y:S01]  /*4e90*/  IMAD R8, R62, -0x100, R89 ;  /* 0xffffff003e087824 */ /* 0x000fe200078e0259 */
[-C--:B------:R-:W-:Y:S01]  /*4ea0*/  ISETP.GE.AND P6, PT, R61, R22.reuse, PT ;  /* 0x000000163d00720c */ /* 0x080fe20003fc6270 */
[----:B0-----:R-:W-:Y:S01]  /*4eb0*/  IMAD R20, R72, UR4, RZ ;  /* 0x0000000448147c24 */ /* 0x001fe2000f8e02ff */
[----:B------:R-:W-:Y:S01]  /*4ec0*/  ISETP.GE.AND P3, PT, R59, R22, PT ;  /* 0x000000163b00720c */ /* 0x000fe20003f66270 */
[----:B------:R-:W-:Y:S01]  /*4ed0*/  IMAD.WIDE.U32 R14, R71, UR4, R14 ;  /* 0x00000004470e7c25 */ /* 0x000fe2000f8e000e */
[----:B------:R-:W-:Y:S02]  /*4ee0*/  ISETP.GE.AND P1, PT, R65, R8, PT ;  /* 0x000000084100720c */ /* 0x000fe40003f26270 */
[----:B------:R-:W-:Y:S01]  /*4ef0*/  ISETP.GE.AND P4, PT, R58, R22, PT ;  /* 0x000000163a00720c */ /* 0x000fe20003f86270 */
[----:B------:R-:W-:Y:S01]  /*4f00*/  IMAD R21, R71, UR5, R20 ;  /* 0x0000000547157c24 */ /* 0x000fe2000f8e0214 */
[----:B------:R-:W-:Y:S01]  /*4f10*/  IADD3 R9, P2, R4, R14, RZ ;  /* 0x0000000e04097210 */ /* 0x000fe20007f5e0ff */
[----:B------:R-:W-:Y:S01]  /*4f20*/  IMAD.WIDE R12, R65, 0x2, R12 ;  /* 0x00000002410c7825 */ /* 0x000fe200078e020c */
[----:B------:R-:W-:Y:S01]  /*4f30*/  ULDC.64 UR4, c[0x0][0x2a8] ;  /* 0x0000aa0000047ab9 */ /* 0x000fe20000000a00 */
[----:B------:R-:W-:-:S02]  /*4f40*/  LOP3.LUT R61, R68, 0x20, R67, 0xfe, !PT ;  /* 0x00000020443d7812 */ /* 0x000fc400078efe43 */
[----:B------:R-:W-:Y:S01]  /*4f50*/  IADD3.X R14, R5, R21, R15, P2, !PT ;  /* 0x00000015050e7210 */ /* 0x000fe200017fe40f */
[----:B------:R-:W-:Y:S01]  /*4f60*/  IMAD R20, R10, UR12, RZ ;  /* 0x0000000c0a147c24 */ /* 0x000fe2000f8e02ff */
[----:B------:R-:W-:Y:S02]  /*4f70*/  ISETP.GE.AND P2, PT, R60, R22, PT ;  /* 0x000000163c00720c */ /* 0x000fe40003f46270 */
[----:B------:R-:W-:-:S04]  /*4f80*/  LEA R12, P5, R9, R12, 0x1 ;  /* 0x0000000c090c7211 */ /* 0x000fc800078a08ff */
[----:B------:R-:W-:Y:S01]  /*4f90*/  LEA.HI.X R13, R9, R13, R14, 0x1, P5 ;  /* 0x0000000d090d7211 */ /* 0x000fe200028f0c0e */
[----:B------:R-:W-:Y:S01]  /*4fa0*/  IMAD R9, R11, UR7, R20 ;  /* 0x000000070b097c24 */ /* 0x000fe2000f8e0214 */
[-C--:B------:R-:W-:Y:S01]  /*4fb0*/  ISETP.GE.AND P5, PT, R57, R22.reuse, PT ;  /* 0x000000163900720c */ /* 0x080fe20003fa6270 */
[----:B------:R-:W-:Y:S02]  /*4fc0*/  @!P1 IMAD.WIDE.U32 R14, R10, UR7, R4 ;  /* 0x000000070a0e9c25 */ /* 0x000fe4000f8e0004 */
[----:B------:R0:W-:Y:S01]  /*4fd0*/  @!P6 STG.E.U16 desc[UR10][R12.64+0x40], R25 ;  /* 0x000040190c00e986 */ /* 0x0001e2000c10150a */
[-C--:B------:R-:W-:Y:S01]  /*4fe0*/  ISETP.GE.AND P6, PT, R56, R22.reuse, PT ;  /* 0x000000163800720c */ /* 0x080fe20003fc6270 */
[----:B------:R-:W-:Y:S01]  /*4ff0*/  IMAD.WIDE.U32 R10, R10, UR7, RZ ;  /* 0x000000070a0a7c25 */ /* 0x000fe2000f8e00ff */
[----:B------:R-:W-:Y:S01]  /*5000*/  @!P1 IADD3 R15, R9, R15, RZ ;  /* 0x0000000f090f9210 */ /* 0x000fe20007ffe0ff */
[----:B------:R-:W-:Y:S01]  /*5010*/  @!P2 STG.E.U16 desc[UR10][R12.64+0x80], R27 ;  /* 0x0000801b0c00a986 */ /* 0x000fe2000c10150a */
[----:B------:R-:W-:Y:S01]  /*5020*/  ISETP.GE.AND P2, PT, R55, R22, PT ;  /* 0x000000163700720c */ /* 0x000fe20003f46270 */
[----:B------:R-:W-:Y:S01]  /*5030*/  IMAD R20, R72, UR4, RZ ;  /* 0x0000000448147c24 */ /* 0x000fe2000f8e02ff */
[----:B------:R-:W-:Y:S01]  /*5040*/  IADD3 R11, R11, R9, RZ ;  /* 0x000000090b0b7210 */ /* 0x000fe20007ffe0ff */
[----:B------:R-:W-:Y:S01]  /*5050*/  @!P1 IMAD.WIDE.U32 R14, R71, UR4, R14 ;  /* 0x00000004470e9c25 */ /* 0x000fe2000f8e000e */
[----:B------:R-:W-:Y:S01]  /*5060*/  @!P3 STG.E.U16 desc[UR10][R12.64+0xc0], R29 ;  /* 0x0000c01d0c00b986 */ /* 0x000fe2000c10150a */
[----:B------:R-:W-:-:S02]  /*5070*/  SHF.L.U32 R9, R61, 0x1, RZ ;  /* 0x000000013d097819 */ /* 0x000fc400000006ff */
[----:B0-----:R-:W-:Y:S01]  /*5080*/  IMAD R25, R71, UR5, R20 ;  /* 0x0000000547197c24 */ /* 0x001fe2000f8e0214 */
[----:B------:R-:W-:Y:S01]  /*5090*/  @!P4 STG.E.U16 desc[UR10][R12.64+0x100], R81 ;  /* 0x000100510c00c986 */ /* 0x000fe2000c10150a */
[----:B------:R-:W-:Y:S01]  /*50a0*/  @!P1 IADD3 R22, P3, R65, R14, RZ ;  /* 0x0000000e41169210 */ /* 0x000fe20007f7e0ff */
[----:B------:R-:W-:Y:S01]  /*50b0*/  IMAD.WIDE.U32 R20, R71, UR4, R10 ;  /* 0x0000000447147c25 */ /* 0x000fe2000f8e000a */
[----:B------:R-:W-:Y:S01]  /*50c0*/  ULDC.64 UR4, c[0x0][0x318] ;  /* 0x0000c60000047ab9 */ /* 0x000fe20000000a00 */
[----:B------:R-:W-:Y:S01]  /*50d0*/  @!P5 STG.E.U16 desc[UR10][R12.64+0x140], R83 ;  /* 0x000140530c00d986 */ /* 0x000fe2000c10150a */
[----:B------:R-:W-:Y:S02]  /*50e0*/  @!P1 IADD3.X R15, R66, R15, R25, P3, !PT ;  /* 0x0000000f420f9210 */ /* 0x000fe40001ffe419 */
[----:B------:R-:W-:Y:S01]  /*50f0*/  @!P1 LEA R14, P3, R22, UR4, 0x1 ;  /* 0x00000004160e9c11 */ /* 0x000fe2000f8608ff */
[----:B------:R-:W-:Y:S01]  /*5100*/  @!P6 STG.E.U16 desc[UR10][R12.64+0x180], R85 ;  /* 0x000180550c00e986 */ /* 0x000fe2000c10150a */
[----:B------:R-:W-:-:S02]  /*5110*/  IADD3 R23, P4, R4, R20, RZ ;  /* 0x0000001404177210 */ /* 0x000fc40007f9e0ff */
[----:B------:R-:W-:Y:S01]  /*5120*/  SHF.L.U64.HI R10, R61, 0x1, R66 ;  /* 0x000000013d0a7819 */ /* 0x000fe20000010242 */
[----:B------:R0:W-:Y:S01]  /*5130*/  @!P2 STG.E.U16 desc[UR10][R12.64+0x1c0], R87 ;  /* 0x0001c0570c00a986 */ /* 0x0001e2000c10150a */
[----:B------:R-:W-:Y:S02]  /*5140*/  IADD3 R20, P5, R9, UR4, RZ ;  /* 0x0000000409147c10 */ /* 0x000fe4000ffbe0ff */
[----:B------:R-:W-:Y:S02]  /*5150*/  @!P1 LEA.HI.X R15, R22, UR5, R15, 0x1, P3 ;  /* 0x00000005160f9c11 */ /* 0x000fe400098f0c0f */
[----:B------:R-:W-:Y:S02]  /*5160*/  ISETP.GE.AND P3, PT, R61, R8, PT ;  /* 0x000000083d00720c */ /* 0x000fe40003f66270 */
[----:B------:R-:W-:Y:S01]  /*5170*/  IADD3.X R24, R5, R25, R21, P4, !PT ;  /* 0x0000001905187210 */ /* 0x000fe200027fe415 */
[----:B------:R-:W-:Y:S01]  /*5180*/  BAR.SYNC.DEFER_BLOCKING 0x0 ;  /* 0x0000000000007b1d */ /* 0x000fe20000010000 */
[----:B------:R-:W-:-:S02]  /*5190*/  IADD3.X R11, R10, UR5, RZ, P5, !PT ;  /* 0x000000050a0b7c10 */ /* 0x000fc4000affe4ff */
[C---:B------:R-:W-:Y:S02]  /*51a0*/  LEA R20, P4, R23.reuse, R20, 0x1 ;  /* 0x0000001417147211 */ /* 0x040fe400078808ff */
[----:B------:R-:W-:Y:S02]  /*51b0*/  PRMT R22, RZ, 0x7610, R22 ;  /* 0x00007610ff167816 */ /* 0x000fe40000000016 */
[----:B------:R-:W-:Y:S02]  /*51c0*/  LEA.HI.X R21, R23, R11, R24, 0x1, P4 ;  /* 0x0000000b17157211 */ /* 0x000fe400020f0c18 */
[----:B------:R-:W-:Y:S02]  /*51d0*/  PRMT R11, RZ, 0x7610, R11 ;  /* 0x00007610ff0b7816 */ /* 0x000fe4000000000b */
[-C--:B------:R-:W-:Y:S02]  /*51e0*/  ISETP.GE.AND P6, PT, R60, R8.reuse, PT ;  /* 0x000000083c00720c */ /* 0x080fe40003fc6270 */
[----:B------:R-:W-:-:S02]  /*51f0*/  ISETP.GE.AND P5, PT, R59, R8, PT ;  /* 0x000000083b00720c */ /* 0x000fc40003fa6270 */
[-C--:B------:R-:W-:Y:S02]  /*5200*/  ISETP.GE.AND P4, PT, R58, R8.reuse, PT ;  /* 0x000000083a00720c */ /* 0x080fe40003f86270 */
[-C--:B------:R-:W-:Y:S02]  /*5210*/  ISETP.GE.AND P2, PT, R57, R8.reuse, PT ;  /* 0x000000083900720c */ /* 0x080fe40003f46270 */
[----:B0-----:R-:W-:Y:S01]  /*5220*/  PRMT R12, RZ, 0x7610, R12 ;  /* 0x00007610ff0c7816 */ /* 0x001fe2000000000c */
[----:B------:R0:W2:Y:S01]  /*5230*/  @!P1 LDG.E.U16 R22, desc[UR10][R14.64] ;  /* 0x0000000a0e169981 */ /* 0x0000a2000c1e1500 */
[----:B------:R-:W-:-:S03]  /*5240*/  ISETP.GE.AND P1, PT, R56, R8, PT ;  /* 0x000000083800720c */ /* 0x000fc60003f26270 */
[----:B------:R-:W3:Y:S01]  /*5250*/  @!P3 LDG.E.U16 R11, desc[UR10][R20.64] ;  /* 0x0000000a140bb981 */ /* 0x000ee2000c1e1500 */
[----:B------:R-:W-:Y:S02]  /*5260*/  ISETP.GE.AND P3, PT, R55, R8, PT ;  /* 0x000000083700720c */ /* 0x000fe40003f66270 */
[----:B------:R-:W-:Y:S01]  /*5270*/  PRMT R13, RZ, 0x7610, R13 ;  /* 0x00007610ff0d7816 */ /* 0x000fe2000000000d */
[----:B------:R-:W4:Y:S01]  /*5280*/  @!P6 LDG.E.U16 R12, desc[UR10][R20.64+0x40] ;  /* 0x0000400a140ce981 */ /* 0x000f22000c1e1500 */
[----:B------:R-:W-:Y:S02]  /*5290*/  PRMT R24, RZ, 0x7610, R24 ;  /* 0x00007610ff187816 */ /* 0x000fe40000000018 */
[----:B0-----:R-:W-:Y:S02]  /*52a0*/  PRMT R14, RZ, 0x7610, R14 ;  /* 0x00007610ff0e7816 */ /* 0x001fe4000000000e */
[----:B------:R-:W-:Y:S01]  /*52b0*/  PRMT R15, RZ, 0x7610, R15 ;  /* 0x00007610ff0f7816 */ /* 0x000fe2000000000f */
        /* <DEDUP_REMOVED lines=17> */
[----:B------:R-:W1:Y:S04]  /*53d0*/  LDS.U16 R14, [R0+0xc] ;  /* 0x00000c00000e7984 */ /* 0x000e680000000400 */
[----:B------:R-:W2:Y:S04]  /*53e0*/  LDS.U16 R25, [R0] ;  /* 0x0000000000197984 */ /* 0x000ea80000000400 */
        /* <DEDUP_REMOVED lines=39> */
[----:B------:R-:W2:Y:S08]  /*5660*/  MUFU.RCP R20, R20 ;  /* 0x0000001400147308 */ /* 0x000eb00000001000 */
[----:B------:R-:W3:Y:S08]  /*5670*/  MUFU.RCP R23, R23 ;  /* 0x0000001700177308 */ /* 0x000ef00000001000 */
[----:B------:R0:W4:Y:S08]  /*5680*/  MUFU.RCP R76, R11 ;  /* 0x0000000b004c7308 */ /* 0x0001300000001000 */
[----:B------:R-:W5:Y:S08]  /*5690*/  MUFU.RCP R81, R26 ;  /* 0x0000001a00517308 */ /* 0x000f700000001000 */
[----:B------:R-:W5:Y:S08]  /*56a0*/  MUFU.RCP R28, R28 ;  /* 0x0000001c001c7308 */ /* 0x000f700000001000 */
[----:B------:R-:W5:Y:S01]  /*56b0*/  MUFU.RCP R74, R74 ;  /* 0x0000004a004a7308 */ /* 0x000f620000001000 */
[----:B0-----:R-:W-:Y:S01]  /*56c0*/  FMUL.FTZ R11, R12, R13 ;  /* 0x0000000d0c0b7220 */ /* 0x001fe20000410000 */
[----:B-1----:R-:W-:Y:S01]  /*56d0*/  FMUL.FTZ R13, R14, R15 ;  /* 0x0000000f0e0d7220 */ /* 0x002fe20000410000 */
[----:B--2---:R-:W-:Y:S01]  /*56e0*/  FMUL.FTZ R25, R25, R20 ;  /* 0x0000001419197220 */ /* 0x004fe20000410000 */
[----:B---3--:R-:W-:Y:S01]  /*56f0*/  FMUL.FTZ R22, R22, R23 ;  /* 0x0000001716167220 */ /* 0x008fe20000410000 */
[----:B------:R-:W-:Y:S01]  /*5700*/  BAR.SYNC.DEFER_BLOCKING 0x0 ;  /* 0x0000000000007b1d */ /* 0x000fe20000010000 */
        /* <DEDUP_REMOVED lines=13> */
[----:B------:R-:W0:Y:S01]  /*57e0*/  LDC.64 R26, c[0x0][0x2c0] ;  /* 0x0000b000ff1a7b82 */ /* 0x000e220000000a00 */
[----:B------:R-:W-:-:S02]  /*57f0*/  F2FP.BF16.F32.PACK_AB R21, R24, R21 ;  /* 0x000000151815723e */ /* 0x000fc400000010ff */
[----:B------:R-:W-:Y:S02]  /*5800*/  F2FP.BF16.F32.PACK_AB R11, R12, R11 ;  /* 0x0000000b0c0b723e */ /* 0x000fe400000010ff */
[----:B------:R-:W-:Y:S02]  /*5810*/  F2FP.BF16.F32.PACK_AB R13, R14, R13 ;  /* 0x0000000d0e0d723e */ /* 0x000fe400000010ff */
[----:B------:R-:W-:Y:S02]  /*5820*/  PRMT R15, R22, 0x7632, R15 ;  /* 0x00007632160f7816 */ /* 0x000fe4000000000f */
[----:B------:R-:W-:Y:S02]  /*5830*/  PRMT R12, R21, 0x7632, R12 ;  /* 0x00007632150c7816 */ /* 0x000fe4000000000c */
[C---:B------:R-:W-:Y:S02]  /*5840*/  PRMT R14, R11.reuse, 0x7610, R14 ;  /* 0x000076100b0e7816 */ /* 0x040fe4000000000e */
        /* <DEDUP_REMOVED lines=19> */
[----:B------:R-:W-:Y:S01]  /*5980*/  @!P0 STS [R102+0x210], R8 ;  /* 0x0002100866008388 */ /* 0x000fe20000000800 */
[----:B------:R-:W-:Y:S06]  /*5990*/  BAR.SYNC.DEFER_BLOCKING 0x0 ;  /* 0x0000000000007b1d */ /* 0x000fec0000010000 */
[----:B------:R-:W2:Y:S01]  /*59a0*/  LDS R0, [R102+0x210] ;  /* 0x0002100066007984 */ /* 0x000ea20000000800 */
[----:B0-----:R-:W-:-:S02]  /*59b0*/  IMAD R14, R26, UR12, RZ ;  /* 0x0000000c1a0e7c24 */ /* 0x001fc4000f8e02ff */
[----:B-1----:R-:W-:-:S04]  /*59c0*/  IMAD.WIDE.U32 R12, R26, UR7, RZ ;  /* 0x000000071a0c7c25 */ /* 0x002fc8000f8e00ff */
        /* <DEDUP_REMOVED lines=15> */
.L_x_2131:
[----:B------:R-:W-:Y:S05]  /*5ac0*/  BSYNC B0 ;  /* 0x0000000000007941 */ /* 0x000fea0003800000 */
.L_x_2130:
        /* <DEDUP_REMOVED lines=13> */
[----:B------:R-:W-:Y:S02]  /*5ba0*/  IADD3.X R5, R5, R13, R7, P0, !PT ;  /* 0x0000000d05057210 */ /* 0x000fe400007fe407 */
[----:B------:R-:W-:Y:S02]  /*5bb0*/  IADD3.X R10, R10, UR9, RZ, P1, !PT ;  /* 0x000000090a0a7c10 */ /* 0x000fe40008ffe4ff */
[C---:B------:R-:W-:Y:S02]  /*5bc0*/  LEA R4, P2, R6.reuse, R9, 0x1 ;  /* 0x0000000906047211 */ /* 0x040fe400078408ff */
[----:B------:R-:W-:Y:S02]  /*5bd0*/  ISETP.GE.AND P0, PT, R61, R0, PT ;  /* 0x000000003d00720c */ /* 0x000fe40003f06270 */
[----:B------:R-:W-:-:S02]  /*5be0*/  LEA.HI.X R5, R6, R10, R5, 0x1, P2 ;  /* 0x0000000a06057211 */ /* 0x000fc400010f0c05 */
[----:B------:R-:W-:Y:S02]  /*5bf0*/  IADD3 R62, R62, 0x1, RZ ;  /* 0x000000013e3e7810 */ /* 0x000fe40007ffe0ff */
[-C--:B------:R-:W-:Y:S01]  /*5c00*/  ISETP.GE.AND P1, PT, R60, R0.reuse, PT ;  /* 0x000000003c00720c */ /* 0x080fe20003f26270 */
[----:B------:R1:W-:Y:S01]  /*5c10*/  @!P4 STG.E.U16 desc[UR10][R4.64+0x100], R23 ;  /* 0x000100170400c986 */ /* 0x0003e2000c10150a */
[-C--:B------:R-:W-:Y:S02]  /*5c20*/  ISETP.GE.AND P2, PT, R59, R0.reuse, PT ;  /* 0x000000003b00720c */ /* 0x080fe40003f46270 */
[----:B------:R-:W-:Y:S01]  /*5c30*/  ISETP.GE.AND P3, PT, R58, R0, PT ;  /* 0x000000003a00720c */ /* 0x000fe20003f66270 */
        /* <DEDUP_REMOVED lines=8> */
[----:B0-----:R-:W-:Y:S01]  /*5cc0*/  IADD3.X R14, RZ, R3, RZ, P1, !PT ;  /* 0x00000003ff0e7210 */ /* 0x001fe20000ffe4ff */
[----:B------:R1:W-:Y:S01]  /*5cd0*/  @!P3 STG.E.U16 desc[UR10][R4.64+0xc0], R33 ;  /* 0x0000c0210400b986 */ /* 0x0003e2000c10150a */
[----:B------:R-:W-:Y:S02]  /*5ce0*/  IADD3 R39, P3, R39, 0x400, RZ ;  /* 0x0000040027277810 */ /* 0x000fe40007f7e0ff */
[----:B------:R-:W-:Y:S02]  /*5cf0*/  IADD3.X R17, RZ, R17, RZ, P2, !PT ;  /* 0x00000011ff117210 */ /* 0x000fe400017fe4ff */
[----:B------:R-:W-:Y:S01]  /*5d00*/  IADD3.X R38, RZ, R38, RZ, P3, !PT ;  /* 0x00000026ff267210 */ /* 0x000fe20001ffe4ff */
[----:B------:R-:W-:Y:S08]  /*5d10*/  @!P0 BRA `(.L_x_2132) ;  /* 0xffffffa800bc8947 */ /* 0x000ff0000383ffff */
[----:B------:R-:W-:Y:S05]  /*5d20*/  EXIT ;  /* 0x000000000000794d */ /* 0x000fea0003800000 */
.L_x_2133:
        /* <DEDUP_REMOVED lines=13> */
.L_x_5213:


//--------------------- .text._Z25selective_scan_fwd_kernelI32Selective_Scan_fwd_kernel_traitsILi32ELi8ELi1ELb0ELb1ELb1ELb0EN3c108BFloat16ENS1_7complexIfEEEEv13SSMParamsBase --------------------------
	.section	.text._Z25selective_scan_fwd_kernelI32Selective_Scan_fwd_kernel_traitsILi32ELi8ELi1ELb0ELb1ELb1ELb0EN3c108BFloat16ENS1_7complexIfEEEEv13SSMParamsBase,"ax",@progbits
	.align	128
        .global         _Z25selective_scan_fwd_kernelI32Selective_Scan_fwd_kernel_traitsILi32ELi8ELi1ELb0ELb1ELb1ELb0EN3c108BFloat16ENS1_7complexIfEEEEv13SSMParamsBase
        .type           _Z25selective_scan_fwd_kernelI32Selective_Scan_fwd_kernel_traitsILi32ELi8ELi1ELb0ELb1ELb1ELb0EN3c108BFloat16ENS1_7complexIfEEEEv13SSMParamsBase,@function
        .size           _Z25selective_scan_fwd_kernelI32Selective_Scan_fwd_kernel_traitsILi32ELi8ELi1ELb0ELb1ELb1ELb0EN3c108BFloat16ENS1_7complexIfEEEEv13SSMParamsBase,(.L_x_5214 - _Z25selective_scan_fwd_kernelI32Selective_Scan_fwd_kernel_traitsILi32ELi8ELi1ELb0ELb1ELb1ELb0EN3c108BFloat16ENS1_7complexIfEEEEv13SSMParamsBase)
        .other          _Z25selective_scan_fwd_kernelI32Selective_Scan_fwd_kernel_traitsILi32ELi8ELi1ELb0ELb1ELb1ELb0EN3c108BFloat16ENS1_7complexIfEEEEv13SSMParamsBase,@"STO_CUDA_ENTRY STV_DEFAULT"
_Z25selective_scan_fwd_kernelI32Selective_Scan_fwd_kernel_traitsILi32ELi8ELi1ELb0ELb1ELb1ELb0EN3c108BFloat16ENS1_7complexIfEEEEv13SSMParamsBase:
.text._Z25selective_scan_fwd_kernelI32Selective_Scan_fwd_kernel_traitsILi32ELi8ELi1ELb0ELb1ELb1ELb0EN3c108BFloat16ENS1_7complexIfEEEEv13SSMParamsBase:
        /* <DEDUP_REMOVED lines=21> */
[----:B------:R1:W5:Y:S01]  /*0150*/  @P0 LDG.E R52, desc[UR6][R2.64] ;  /* 0x0000000602340981 */ /* 0x000362000c1e1900 */
[----:B------:R-:W2:Y:S03]  /*0160*/  S2UR UR4, SR_CTAID.X ;  /* 0x00000000000479c3 */ /* 0x000ea60000002500 */
[----:B------:R3:W5:Y:S01]  /*0170*/  @P1 LDG.E R51, desc[UR6][R4.64] ;  /* 0x0000000604331981 */ /* 0x000762000c1e1900 */
[----:B-1----:R-:W-:Y:S01]  /*0180*/  IABS R2, R54 ;  /* 0x0000003600027213 */ /* 0x002fe20000000000 */
[----:B0-----:R-:W-:-:S04]  /*0190*/  VIADD R6, R0, 0xffffffe ;  /* 0x0ffffffe00067836 */ /* 0x001fc80000000000 */
[----:B------:R0:W1:Y:S01]  /*01a0*/  F2I.FTZ.U32.TRUNC.NTZ R7, R6 ;  /* 0x0000000600077305 */ /* 0x000062000021f000 */
[----:B--2---:R-:W-:Y:S01]  /*01b0*/  MOV R50, UR4 ;  /* 0x0000000400327c02 */ /* 0x004fe20008000f00 */
[----:B0-----:R-:W-:Y:S01]  /*01c0*/  HFMA2.MMA R6, -RZ, RZ, 0, 0 ;  /* 0x00000000ff067435 */ /* 0x001fe200000001ff */
[----:B------:R-:W-:Y:S02]  /*01d0*/  ULDC.64 UR4, c[0x0][0x240] ;  /* 0x0000900000047ab9 */ /* 0x000fe40000000a00 */
[----:B------:R-:W-:Y:S02]  /*01e0*/  SHF.R.S32.HI R138, RZ, 0x1f, R50 ;  /* 0x0000001fff8a7819 */ /* 0x000fe40000011432 */
[----:B-1----:R-:W-:-:S03]  /*01f0*/  IADD3 R8, RZ, -R7, RZ ;  /* 0x80000007ff087210 */ /* 0x002fc60007ffe0ff */
[----:B---3--:R-:W-:Y:S02]  /*0200*/  IMAD R5, R138, UR4, RZ ;  /* 0x000000048a057c24 */ /* 0x008fe4000f8e02ff */
[----:B------:R-:W-:Y:S02]  /*0210*/  IMAD R3, R8, R9, RZ ;  /* 0x0000000908037224 */ /* 0x000fe400078e02ff */
[----:B------:R-:W-:Y:S02]  /*0220*/  IMAD R5, R50, UR5, R5 ;  /* 0x0000000532057c24 */ /* 0x000fe4000f8e0205 */
[----:B------:R-:W-:-:S06]  /*0230*/  IMAD.HI.U32 R7, R7, R3, R6 ;  /* 0x0000000307077227 */ /* 0x000fcc00078e0006 */
[----:B------:R-:W-:-:S05]  /*0240*/  IMAD.HI.U32 R7, R7, R2, RZ ;  /* 0x0000000207077227 */ /* 0x000fca00078e00ff */
[----:B------:R-:W-:-:S05]  /*0250*/  IADD3 R0, -R7, RZ, RZ ;  /* 0x000000ff07007210 */ /* 0x000fca0007ffe1ff */
[C---:B------:R-:W-:Y:S02]  /*0260*/  IMAD R0, R9.reuse, R0, R2 ;  /* 0x0000000009007224 */ /* 0x040fe400078e0202 */
[----:B------:R-:W0:Y:S03]  /*0270*/  LDC R2, c[0x0][0x224] ;  /* 0x00008900ff027b82 */ /* 0x000e260000000800 */
[----:B------:R-:W-:-:S13]  /*0280*/  ISETP.GT.U32.AND P1, PT, R9, R0, PT ;  /* 0x000000000900720c */ /* 0x000fda0003f24070 */
[----:B------:R-:W-:Y:S01]  /*0290*/  @!P1 IMAD.IADD R0, R0, 0x1, -R9 ;  /* 0x0000000100009824 */ /* 0x000fe200078e0a09 */
[----:B------:R-:W-:-:S04]  /*02a0*/  @!P1 IADD3 R7, R7, 0x1, RZ ;  /* 0x0000000107079810 */ /* 0x000fc80007ffe0ff */
[----:B------:R-:W-:Y:S02]  /*02b0*/  ISETP.GE.U32.AND P0, PT, R0, R9, PT ;  /* 0x000000090000720c */ /* 0x000fe40003f06070 */
[----:B------:R-:W-:Y:S02]  /*02c0*/  LOP3.LUT R0, R54, R11, RZ, 0x3c, !PT ;  /* 0x0000000b36007212 */ /* 0x000fe400078e3cff */
[----:B0-----:R-:W-:Y:S01]  /*02d0*/  ISETP.GE.AND P2, PT, R2, 0x1, PT ;  /* 0x000000010200780c */ /* 0x001fe20003f46270 */
[----:B------:R-:W-:Y:S01]  /*02e0*/  IMAD.WIDE.U32 R2, R50, UR4, RZ ;  /* 0x0000000432027c25 */ /* 0x000fe2000f8e00ff */
[----:B------:R-:W-:-:S07]  /*02f0*/  ISETP.GE.AND P1, PT, R0, RZ, PT ;  /* 0x000000ff0000720c */ /* 0x000fce0003f26270 */
[----:B------:R-:W-:Y:S02]  /*0300*/  @P0 IADD3 R7, R7, 0x1, RZ ;  /* 0x0000000107070810 */ /* 0x000fe40007ffe0ff */
[----:B------:R-:W-:-:S03]  /*0310*/  ISETP.NE.AND P0, PT, R11, RZ, PT ;  /* 0x000000ff0b00720c */ /* 0x000fc60003f05270 */
[----:B------:R-:W-:Y:S01]  /*0320*/  IMAD.MOV.U32 R13, RZ, RZ, R7 ;  /* 0x000000ffff0d7224 */ /* 0x000fe200078e0007 */
[----:B------:R-:W-:Y:S09]  /*0330*/  @!P2 EXIT ;  /* 0x000000000000a94d */ /* 0x000ff20003800000 */
[----:B------:R-:W0:Y:S01]  /*0340*/  S2R R67, SR_TID.X ;  /* 0x0000000000437919 */ /* 0x000e220000002100 */
[----:B------:R-:W-:Y:S01]  /*0350*/  @!P1 IADD3 R13, -R13, RZ, RZ ;  /* 0x000000ff0d0d9210 */ /* 0x000fe20007ffe1ff */
[----:B------:R-:W-:Y:S01]  /*0360*/  ULDC.64 UR10, c[0x0][0x260] ;  /* 0x00009800000a7ab9 */ /* 0x000fe20000000a00 */
[----:B------:R-:W-:Y:S01]  /*0370*/  @!P0 LOP3.LUT R13, RZ, R11, RZ, 0x33, !PT ;  /* 0x0000000bff0d8212 */ /* 0x000fe200078e33ff */
[----:B------:R-:W-:Y:S01]  /*0380*/  ULDC.64 UR4, c[0x0][0x288] ;  /* 0x0000a20000047ab9 */ /* 0x000fe20000000a00 */
[----:B------:R-:W-:Y:S01]  /*0390*/  IADD3 R7, R3, R5, RZ ;  /* 0x0000000503077210 */ /* 0x000fe20007ffe0ff */
[----:B------:R-:W-:Y:S01]  /*03a0*/  ULDC.64 UR8, c[0x0][0x298] ;  /* 0x0000a60000087ab9 */ /* 0x000fe20000000a00 */
[----:B------:R-:W-:Y:S01]  /*03b0*/  IMAD R11, R138, UR10, RZ ;  /* 0x0000000a8a0b7c24 */ /* 0x000fe2000f8e02ff */
[----:B------:R-:W1:Y:S01]  /*03c0*/  LDC.64 R32, c[0x0][0x2d8] ;  /* 0x0000b600ff207b82 */ /* 0x000e620000000a00 */
[C---:B------:R-:W-:Y:S01]  /*03d0*/  IMAD R3, R53.reuse, UR4, RZ ;  /* 0x0000000435037c24 */ /* 0x040fe2000f8e02ff */
[----:B------:R-:W-:Y:S01]  /*03e0*/  SHF.R.S32.HI R0, RZ, 0x1f, R13 ;  /* 0x0000001fff007819 */ /* 0x000fe2000001140d */
[----:B------:R-:W-:Y:S01]  /*03f0*/  IMAD R5, R53, UR8, RZ ;  /* 0x0000000835057c24 */ /* 0x000fe2000f8e02ff */
[----:B------:R-:W-:Y:S01]  /*0400*/  MOV R6, R2 ;  /* 0x0000000200067202 */ /* 0x000fe20000000f00 */
[----:B------:R-:W-:Y:S01]  /*0410*/  IMAD R17, R50, UR11, R11 ;  /* 0x0000000b32117c24 */ /* 0x000fe2000f8e020b */
[----:B------:R-:W2:Y:S01]  /*0420*/  S2R R45, SR_LANEID ;  /* 0x00000000002d7919 */ /* 0x000ea20000000000 */
[C---:B------:R-:W-:Y:S01]  /*0430*/  IMAD R11, R54.reuse, UR5, R3 ;  /* 0x00000005360b7c24 */ /* 0x040fe2000f8e0203 */
[----:B------:R-:W3:Y:S01]  /*0440*/  LDC.64 R24, c[0x0][0x2e0] ;  /* 0x0000b800ff187b82 */ /* 0x000ee20000000a00 */
[----:B------:R-:W-:Y:S01]  /*0450*/  IMAD.WIDE.U32 R2, R54, UR4, RZ ;  /* 0x0000000436027c25 */ /* 0x000fe2000f8e00ff */
[----:B------:R-:W-:-:S03]  /*0460*/  ULDC.64 UR4, c[0x0][0x258] ;  /* 0x0000960000047ab9 */ /* 0x000fc60000000a00 */
[C---:B------:R-:W-:Y:S01]  /*0470*/  IMAD R15, R54.reuse, UR9, R5 ;  /* 0x00000009360f7c24 */ /* 0x040fe2000f8e0205 */
[----:B------:R-:W-:Y:S01]  /*0480*/  IADD3 R11, R3, R11, RZ ;  /* 0x0000000b030b7210 */ /* 0x000fe20007ffe0ff */
[----:B------:R-:W-:Y:S01]  /*0490*/  IMAD.WIDE.U32 R4, R54, UR8, RZ ;  /* 0x0000000836047c25 */ /* 0x000fe2000f8e00ff */
[----:B------:R-:W-:Y:S01]  /*04a0*/  MOV R10, R2 ;  /* 0x00000002000a7202 */ /* 0x000fe20000000f00 */
[----:B------:R-:W-:Y:S02]  /*04b0*/  ULDC.64 UR8, c[0x0][0x290] ;  /* 0x0000a40000087ab9 */ /* 0x000fe40000000a00 */
[----:B------:R-:W-:Y:S01]  /*04c0*/  IMAD R12, R0, UR4, RZ ;  /* 0x00000004000c7c24 */ /* 0x000fe2000f8e02ff */
[----:B------:R-:W-:Y:S01]  /*04d0*/  IADD3 R5, R5, R15, RZ ;  /* 0x0000000f05057210 */ /* 0x000fe20007ffe0ff */
[----:B------:R-:W-:Y:S01]  /*04e0*/  IMAD.WIDE.U32 R2, R13, UR4, R6 ;  /* 0x000000040d027c25 */ /* 0x000fe2000f8e0006 */
[----:B0-----:R-:W-:-:S03]  /*04f0*/  LOP3.LUT R49, R67, 0x1f, RZ, 0xc0, !PT ;  /* 0x0000001f43317812 */ /* 0x001fc600078ec0ff */
[----:B------:R-:W-:Y:S01]  /*0500*/  IMAD R15, R13, UR5, R12 ;  /* 0x000000050d0f7c24 */ /* 0x000fe2000f8e020c */
[----:B------:R-:W-:Y:S01]  /*0510*/  ULDC.64 UR4, c[0x0][0x280] ;  /* 0x0000a00000047ab9 */ /* 0x000fe20000000a00 */
[----:B------:R-:W-:Y:S01]  /*0520*/  IMAD.SHL.U32 R48, R67, 0x8, RZ ;  /* 0x0000000843307824 */ /* 0x000fe200078e00ff */
[----:B-1----:R-:W-:Y:S01]  /*0530*/  LEA R32, P0, R2, R32, 0x1 ;  /* 0x0000002002207211 */ /* 0x002fe200078008ff */
[----:B------:R-:W-:Y:S01]  /*0540*/  IMAD R7, R138, UR4, RZ ;  /* 0x000000048a077c24 */ /* 0x000fe2000f8e02ff */
[----:B------:R-:W-:Y:S01]  /*0550*/  IADD3 R30, R3, R15, RZ ;  /* 0x0000000f031e7210 */ /* 0x000fe20007ffe0ff */
[----:B------:R-:W-:Y:S01]  /*0560*/  IMAD.WIDE.U32 R8, R50, UR10, RZ ;  /* 0x0000000a32087c25 */ /* 0x000fe2000f8e00ff */
[----:B------:R-:W-:Y:S02]  /*0570*/  LOP3.LUT R48, R48, 0xffffff00, RZ, 0xc0, !PT ;  /* 0xffffff0030307812 */ /* 0x000fe400078ec0ff */
[----:B------:R-:W-:Y:S01]  /*0580*/  LEA.HI.X R30, R2, R33, R30, 0x1, P0 ;  /* 0x00000021021e7211 */ /* 0x000fe200000f0c1e */
[----:B------:R-:W-:Y:S01]  /*0590*/  IMAD R19, R50, UR5, R7 ;  /* 0x0000000532137c24 */ /* 0x000fe2000f8e0207 */
[----:B------:R-:W-:Y:S01]  /*05a0*/  LOP3.LUT R47, R48, R49, RZ, 0xfc, !PT ;  /* 0x00000031302f7212 */ /* 0x000fe200078efcff */
[----:B------:R-:W-:Y:S01]  /*05b0*/  IMAD.WIDE.U32 R6, R50, UR4, R10 ;  /* 0x0000000432067c25 */ /* 0x000fe2000f8e000a */
[----:B------:R-:W-:-:S02]  /*05c0*/  ULDC.64 UR4, c[0x0][0x278] ;  /* 0x00009e0000047ab9 */ /* 0x000fc40000000a00 */
[----:B------:R-:W-:Y:S01]  /*05d0*/  SHF.R.S32.HI R46, RZ, 0x1f, R47 ;  /* 0x0000001fff2e7819 */ /* 0x000fe2000001142f */
[----:B------:R-:W-:Y:S01]  /*05e0*/  IMAD.IADD R9, R9, 0x1, R17 ;  /* 0x0000000109097824 */ /* 0x000fe200078e0211 */
[----:B------:R-:W-:Y:S01]  /*05f0*/  IADD3 R2, R48, R47, RZ ;  /* 0x0000002f30027210 */ /* 0x000fe20007ffe0ff */
[----:B------:R-:W-:Y:S02]  /*0600*/  IMAD R17, R138, UR8, RZ ;  /* 0x000000088a117c24 */ /* 0x000fe4000f8e02ff */
[----:B------:R-:W-:Y:S01]  /*0610*/  IMAD.WIDE.U32 R10, R50, UR8, R4 ;  /* 0x00000008320a7c25 */ /* 0x000fe2000f8e0004 */
[C---:B------:R-:W-:Y:S02]  /*0620*/  IADD3 R43, R2.reuse, 0x20, RZ ;  /* 0x00000020022b7810 */ /* 0x040fe40007ffe0ff */
[----:B------:R-:W-:Y:S01]  /*0630*/  IADD3 R42, R2, 0x40, RZ ;  /* 0x00000040022a7810 */ /* 0x000fe20007ffe0ff */
[----:B------:R-:W-:Y:S01]  /*0640*/  IMAD R0, R0, UR4, RZ ;  /* 0x0000000400007c24 */ /* 0x000fe2000f8e02ff */
[C---:B------:R-:W-:Y:S01]  /*0650*/  IADD3 R56, P2, R47.reuse, R10, RZ ;  /* 0x0000000a2f387210 */ /* 0x040fe20007f5e0ff */
[----:B------:R-:W-:Y:S01]  /*0660*/  IMAD R21, R50, UR9, R17 ;  /* 0x0000000932157c24 */ /* 0x000fe2000f8e0211 */
[----:B------:R-:W-:Y:S01]  /*0670*/  IADD3 R17, P1, R47, R6, RZ ;  /* 0x000000062f117210 */ /* 0x000fe20007f3e0ff */
[----:B------:R-:W-:Y:S01]  /*0680*/  IMAD.WIDE.U32 R4, R13, UR4, R8 ;  /* 0x000000040d047c25 */ /* 0x000fe2000f8e0008 */
[----:B------:R-:W-:Y:S01]  /*0690*/  ULDC.64 UR8, c[0x0][0x2f8] ;  /* 0x0000be0000087ab9 */ /* 0x000fe20000000a00 */
[----:B------:R-:W-:-:S02]  /*06a0*/  IADD3 R41, R2, 0xe0, RZ ;  /* 0x000000e002297810 */ /* 0x000fc40007ffe0ff */
[----:B------:R-:W-:Y:S01]  /*06b0*/  IMAD R29, R13, UR5, R0 ;  /* 0x000000050d1d7c24 */ /* 0x000fe2000f8e0200 */
[----:B------:R-:W-:Y:S01]  /*06c0*/  ULDC.64 UR4, c[0x0][0x2f0] ;  /* 0x0000bc0000047ab9 */ /* 0x000fe20000000a00 */
[C---:B------:R-:W-:Y:S01]  /*06d0*/  IADD3.X R6, R46.reuse, R7, R19, P1, !PT ;  /* 0x000000072e067210 */ /* 0x040fe20000ffe413 */
[----:B------:R-:W-:Y:S01]  /*06e0*/  IMAD.MOV.U32 R44, RZ, RZ, RZ ;  /* 0x000000ffff2c7224 */ /* 0x000fe200078e00ff */
[----:B------:R-:W-:Y:S01]  /*06f0*/  IADD3.X R11, R46, R11, R21, P2, !PT ;  /* 0x0000000b2e0b7210 */ /* 0x000fe200017fe415 */
[----:B------:R-:W-:Y:S01]  /*0700*/  VIADD R40, R2, 0x100 ;  /* 0x0000010002287836 */ /* 0x000fe20000000000 */
[----:B---3--:R-:W-:Y:S01]  /*0710*/  LEA R31, P0, R4, R24, 0x1 ;  /* 0x00000018041f7211 */ /* 0x008fe200078008ff */
[----:B------:R-:W-:Y:S01]  /*0720*/  VIADD R36, R2, 0x180 ;  /* 0x0000018002247836 */ /* 0x000fe20000000000 */
[----:B------:R-:W-:Y:S02]  /*0730*/  IADD3 R29, R5, R29, RZ ;  /* 0x0000001d051d7210 */ /* 0x000fe40007ffe0ff */
[----:B------:R-:W-:-:S02]  /*0740*/  LEA R16, P1, R17, UR4, 0x1 ;  /* 0x0000000411107c11 */ /* 0x000fc4000f8208ff */
[----:B------:R-:W-:Y:S02]  /*0750*/  LEA R23, P2, R56, UR8, 0x1 ;  /* 0x0000000838177c11 */ /* 0x000fe4000f8408ff */
[----:B------:R-:W-:Y:S02]  /*0760*/  LEA.HI.X R29, R4, R25, R29, 0x1, P0 ;  /* 0x00000019041d7211 */ /* 0x000fe400000f0c1d */
[----:B------:R-:W-:Y:S02]  /*0770*/  LEA.HI.X R17, R17, UR5, R6, 0x1, P1 ;  /* 0x0000000511117c11 */ /* 0x000fe400088f0c06 */
[----:B------:R-:W-:Y:S02]  /*0780*/  LEA.HI.X R56, R56, UR9, R11, 0x1, P2 ;  /* 0x0000000938387c11 */ /* 0x000fe400090f0c0b */
[C---:B------:R-:W-:Y:S02]  /*0790*/  IADD3 R39, R2.reuse, 0x120, RZ ;  /* 0x0000012002277810 */ /* 0x040fe40007ffe0ff */
[----:B------:R-:W-:-:S02]  /*07a0*/  IADD3 R38, R2, 0x140, RZ ;  /* 0x0000014002267810 */ /* 0x000fc40007ffe0ff */
[C---:B------:R-:W-:Y:S02]  /*07b0*/  IADD3 R37, R2.reuse, 0x160, RZ ;  /* 0x0000016002257810 */ /* 0x040fe40007ffe0ff */
[C---:B------:R-:W-:Y:S02]  /*07c0*/  IADD3 R35, R2.reuse, 0x1a0, RZ ;  /* 0x000001a002237810 */ /* 0x040fe40007ffe0ff */
[C---:B------:R-:W-:Y:S02]  /*07d0*/  IADD3 R34, R2.reuse, 0x1c0, RZ ;  /* 0x000001c002227810 */ /* 0x040fe40007ffe0ff */
[----:B--2---:R-:W-:-:S07]  /*07e0*/  IADD3 R33, R2, 0x1e0, RZ ;  /* 0x000001e002217810 */ /* 0x004fce0007ffe0ff */
.L_x_2156:
[----:B0-----:R-:W0:Y:S01]  /*07f0*/  LDC R5, c[0x0][0x218] ;  /* 0x00008600ff057b82 */ /* 0x001e220000000800 */
[C-C-:B------:R-:W-:Y:S02]  /*0800*/  LOP3.LUT R7, R48.reuse, 0x20, R49.reuse, 0xfe, !PT ;  /* 0x0000002030077812 */ /* 0x140fe400078efe31 */
[C-C-:B------:R-:W-:Y:S02]  /*0810*/  LOP3.LUT R9, R48.reuse, 0x40, R49.reuse, 0xfe, !PT ;  /* 0x0000004030097812 */ /* 0x140fe400078efe31 */
[----:B------:R-:W-:Y:S02]  /*0820*/  LOP3.LUT R11, R48, 0x60, R49, 0xfe, !PT ;  /* 0x00000060300b7812 */ /* 0x000fe400078efe31 */
[----:B------:R-:W-:Y:S02]  /*0830*/  PRMT R0, RZ, 0x7610, R0 ;  /* 0x00007610ff007816 */ /* 0x000fe40000000000 */
[----:B------:R-:W-:Y:S02]  /*0840*/  PRMT R4, RZ, 0x7610, R4 ;  /* 0x00007610ff047816 */ /* 0x000fe40000000004 */
        /* <DEDUP_REMOVED lines=29> */
[C---:B------:R-:W-:Y:S01]  /*0a20*/  VIADD R10, R45.reuse, 0x20 ;  /* 0x000000202d0a7836 */ /* 0x040fe20000000000 */
[----:B------:R-:W-:Y:S01]  /*0a30*/  UMOV UR4, 0x400 ;  /* 0x0000040000047882 */ /* 0x000fe20000000000 */
[----:B------:R-:W-:-:S02]  /*0a40*/  IADD3 R20, R45, 0x40, RZ ;  /* 0x000000402d147810 */ /* 0x000fc40007ffe0ff */
[C---:B------:R-:W-:Y:S02]  /*0a50*/  IADD3 R22, R45.reuse, 0x60, RZ ;  /* 0x000000602d167810 */ /* 0x040fe40007ffe0ff */
[CC--:B------:R-:W-:Y:S02]  /*0a60*/  LEA.HI.SX32 R27, R45.reuse, R45.reuse, 0x1b ;  /* 0x0000002d2d1b7211 */ /* 0x0c0fe400078fdaff */
[-C--:B------:R-:W-:Y:S02]  /*0a70*/  LEA.HI.SX32 R10, R10, R45.reuse, 0x1b ;  /* 0x0000002d0a0a7211 */ /* 0x080fe400078fdaff */
[-C--:B------:R-:W-:Y:S02]  /*0a80*/  LEA.HI.SX32 R20, R20, R45.reuse, 0x1b ;  /* 0x0000002d14147211 */ /* 0x080fe400078fdaff */
[----:B------:R-:W-:Y:S02]  /*0a90*/  LEA.HI.SX32 R22, R22, R45, 0x1b ;  /* 0x0000002d16167211 */ /* 0x000fe400078fdaff */
[----:B------:R-:W-:-:S02]  /*0aa0*/  IADD3 R24, R45, 0xe0, RZ ;  /* 0x000000e02d187810 */ /* 0x000fc40007ffe0ff */
[-C--:B------:R-:W-:Y:S02]  /*0ab0*/  ISETP.GE.AND P6, PT, R7, R28.reuse, PT ;  /* 0x0000001c0700720c */ /* 0x080fe40003fc6270 */
[----:B------:R-:W-:Y:S02]  /*0ac0*/  LEA.HI.SX32 R24, R24, R45, 0x1b ;  /* 0x0000002d18187211 */ /* 0x000fe400078fdaff */
[-C--:B------:R-:W-:Y:S02]  /*0ad0*/  ISETP.GE.AND P4, PT, R9, R28.reuse, PT ;  /* 0x0000001c0900720c */ /* 0x080fe40003f86270 */
[-C--:B------:R-:W-:Y:S01]  /*0ae0*/  ISETP.GE.AND P3, PT, R11, R28.reuse, PT ;  /* 0x0000001c0b00720c */ /* 0x080fe20003f66270 */
[----:B0-----:R-:W-:Y:S01]  /*0af0*/  ULEA UR4, UR5, UR4, 0x18 ;  /* 0x0000000405047291 */ /* 0x001fe2000f8ec03f */
[-C--:B------:R-:W-:Y:S02]  /*0b00*/  ISETP.GE.AND P2, PT, R13, R28.reuse, PT ;  /* 0x0000001c0d00720c */ /* 0x080fe40003f46270 */
[----:B------:R-:W-:-:S02]  /*0b10*/  ISETP.GE.AND P0, PT, R19, R28, PT ;  /* 0x0000001c1300720c */ /* 0x000fc40003f06270 */
[----:B------:R-:W-:Y:S02]  /*0b20*/  PRMT R13, RZ, 0x7610, R13 ;  /* 0x00007610ff0d7816 */ /* 0x000fe4000000000d */
[----:B------:R-:W-:Y:S02]  /*0b30*/  LEA R27, R27, UR4, 0x1 ;  /* 0x000000041b1b7c11 */ /* 0x000fe4000f8e08ff */
[----:B------:R-:W-:Y:S02]  /*0b40*/  LEA R26, R10, UR4, 0x1 ;  /* 0x000000040a1a7c11 */ /* 0x000fe4000f8e08ff */
[----:B------:R-:W-:Y:S01]  /*0b50*/  LEA R55, R20, UR4, 0x1 ;  /* 0x0000000414377c11 */ /* 0x000fe2000f8e08ff */
[C---:B------:R-:W-:Y:S01]  /*0b60*/  VIADD R20, R45.reuse, 0xa0 ;  /* 0x000000a02d147836 */ /* 0x040fe20000000000 */
[----:B------:R-:W-:Y:S02]  /*0b70*/  IADD3 R10, R45, 0x80, RZ ;  /* 0x000000802d0a7810 */ /* 0x000fe40007ffe0ff */
[----:B------:R-:W-:-:S02]  /*0b80*/  LEA R65, R22, UR4, 0x1 ;  /* 0x0000000416417c11 */ /* 0x000fc4000f8e08ff */
        /* <DEDUP_REMOVED lines=9> */
[----:B------:R-:W-:Y:S02]  /*0c20*/  MOV R19, R56 ;  /* 0x0000003800137202 */ /* 0x000fe40000000f00 */
[----:B------:R-:W-:Y:S02]  /*0c30*/  ISETP.GE.AND P1, PT, R15, R28, PT ;  /* 0x0000001c0f00720c */ /* 0x000fe40003f26270 */
[----:B------:R-:W-:-:S02]  /*0c40*/  PRMT R20, RZ, 0x7610, R20 ;  /* 0x00007610ff147816 */ /* 0x000fc40000000014 */
[----:B------:R-:W-:Y:S02]  /*0c50*/  PRMT R22, RZ, 0x7610, R22 ;  /* 0x00007610ff167816 */ /* 0x000fe40000000016 */
[----:B------:R-:W-:Y:S02]  /*0c60*/  PRMT R24, RZ, 0x7610, R24 ;  /* 0x00007610ff187816 */ /* 0x000fe40000000018 */
[----:B------:R-:W-:Y:S02]  /*0c70*/  PRMT R56, RZ, 0x7610, R56 ;  /* 0x00007610ff387816 */ /* 0x000fe40000000038 */
[----:B------:R-:W-:Y:S01]  /*0c80*/  PRMT R58, RZ, 0x7610, R58 ;  /* 0x00007610ff3a7816 */ /* 0x000fe2000000003a */
[----:B--2---:R0:W-:Y:S04]  /*0c90*/  STS.U16 [R27], R0 ;  /* 0x000000001b007388 */ /* 0x0041e80000000400 */
[----:B---3--:R-:W-:Y:S04]  /*0ca0*/  STS.U16 [R26+0x40], R5 ;  /* 0x000040051a007388 */ /* 0x008fe80000000400 */
[----:B----4-:R-:W-:Y:S01]  /*0cb0*/  STS.U16 [R55+0x80], R4 ;  /* 0x0000800437007388 */ /* 0x010fe20000000400 */
[----:B0-----:R-:W-:-:S03]  /*0cc0*/  SHF.L.U32 R0, R45, 0x3, RZ ;  /* 0x000000032d007819 */ /* 0x001fc600000006ff */
[----:B------:R-:W-:Y:S01]  /*0cd0*/  STS.U16 [R65+0xc0], R6 ;  /* 0x0000c00641007388 */ /* 0x000fe20000000400 */
[----:B------:R-:W-:-:S03]  /*0ce0*/  LEA.HI.SX32 R0, R0, R0, 0x1b ;  /* 0x0000000000007211 */ /* 0x000fc600078fdaff */
[----:B------:R-:W-:Y:S01]  /*0cf0*/  STS.U16 [R59+0x100], R8 ;  /* 0x000100083b007388 */ /* 0x000fe20000000400 */
[----:B------:R-:W-:-:S03]  /*0d00*/  LEA R0, R0, UR4, 0x1 ;  /* 0x0000000400007c11 */ /* 0x000fc6000f8e08ff */
[----:B------:R-:W-:Y:S04]  /*0d10*/  STS.U16 [R63+0x140], R12 ;  /* 0x0001400c3f007388 */ /* 0x000fe80000000400 */
[----:B------:R-:W-:Y:S04]  /*0d20*/  STS.U16 [R57+0x180], R14 ;  /* 0x0001800e39007388 */ /* 0x000fe80000000400 */
[----:B------:R0:W-:Y:S01]  /*0d30*/  STS.U16 [R61+0x1c0], R18 ;  /* 0x0001c0123d007388 */ /* 0x0001e20000000400 */
[----:B------:R-:W-:-:S03]  /*0d40*/  NOP ;  /* 0x0000000000007918 */ /* 0x000fc60000000000 */
[----:B------:R-:W-:Y:S01]  /*0d50*/  LDS.U16 R11, [R0] ;  /* 0x00000000000b7984 */ /* 0x000fe20000000400 */
[----:B0-----:R-:W-:-:S03]  /*0d60*/  IMAD.MOV.U32 R18, RZ, RZ, R23 ;  /* 0x000000ffff127224 */ /* 0x001fc600078e0017 */
        /* <DEDUP_REMOVED lines=9> */
[----:B------:R-:W-:-:S03]  /*0e00*/  PRMT R14, RZ, 0x7610, R14 ;  /* 0x00007610ff0e7816 */ /* 0x000fc6000000000e */
        /* <DEDUP_REMOVED lines=40> */
[----:B------:R-:W-:Y:S01]  /*1090*/  FSETP.GTU.FTZ.AND P5, PT, R58, 20, PT ;  /* 0x41a000003a00780b */ /* 0x000fe20003fbc000 */
[----:B------:R-:W-:Y:S02]  /*10a0*/  IMAD.U32 R60, R23, 0x10000, RZ ;  /* 0x00010000173c7824 */ /* 0x000fe400078e00ff */
        /* <DEDUP_REMOVED lines=43> */
.L_x_2135:
[----:B------:R-:W-:Y:S05]  /*1360*/  BSYNC B0 ;  /* 0x0000000000007941 */ /* 0x000fea0003800000 */
.L_x_2134:
        /* <DEDUP_REMOVED lines=41> */
.L_x_2137:
[----:B------:R-:W-:Y:S05]  /*1600*/  BSYNC B0 ;  /* 0x0000000000007941 */ /* 0x000fea0003800000 */
.L_x_2136:
        /* <DEDUP_REMOVED lines=33> */
.L_x_2139:
[----:B------:R-:W-:Y:S05]  /*1820*/  BSYNC B0 ;  /* 0x0000000000007941 */ /* 0x000fea0003800000 */
.L_x_2138:
        /* <DEDUP_REMOVED lines=33> */
.L_x_2141:
[----:B------:R-:W-:Y:S05]  /*1a40*/  BSYNC B0 ;  /* 0x0000000000007941 */ /* 0x000fea0003800000 */
.L_x_2140:
        /* <DEDUP_REMOVED lines=33> */
.L_x_2143:
[----:B------:R-:W-:Y:S05]  /*1c60*/  BSYNC B0 ;  /* 0x0000000000007941 */ /* 0x000fea0003800000 */
.L_x_2142:
        /* <DEDUP_REMOVED lines=33> */
.L_x_2145:
[----:B------:R-:W-:Y:S05]  /*1e80*/  BSYNC B0 ;  /* 0x0000000000007941 */ /* 0x000fea0003800000 */
.L_x_2144:
        /* <DEDUP_REMOVED lines=33> */
.L_x_2147:
[----:B------:R-:W-:Y:S05]  /*20a0*/  BSYNC B0 ;  /* 0x0000000000007941 */ /* 0x000fea0003800000 */
.L_x_2146:
        /* <DEDUP_REMOVED lines=33> */
.L_x_2149:
[----:B------:R-:W-:Y:S05]  /*22c0*/  BSYNC B0 ;  /* 0x0000000000007941 */ /* 0x000fea0003800000 */
.L_x_2148:
[----:B------:R-:W-:Y:S01]  /*22d0*/  ISETP.GE.AND P0, PT, R12, 0x1, PT ;  /* 0x000000010c00780c */ /* 0x000fe20003f06270 */
[----:B------:R-:W-:Y:S01]  /*22e0*/  IMAD.U32 R9, R9, 0x10000, RZ ;  /* 0x0001000009097824 */ /* 0x000fe200078e00ff */
[----:B------:R-:W-:Y:S01]  /*22f0*/  SHF.L.U32 R11, R11, 0x10, RZ ;  /* 0x000000100b0b7819 */ /* 0x000fe200000006ff */
        /* <DEDUP_REMOVED lines=18> */
[----:B------:R-:W-:Y:S01]  /*2420*/  SHF.L.U32 R85, R28, 0x1, RZ ;  /* 0x000000011c557819 */ /* 0x000fe200000006ff */
[----:B------:R-:W-:Y:S01]  /*2430*/  IMAD R3, R53, UR4, RZ ;  /* 0x0000000435037c24 */ /* 0x000fe2000f8e02ff */
[----:B------:R-:W-:Y:S01]  /*2440*/  HFMA2.MMA R89, -RZ, RZ, 0, 0 ;  /* 0x00000000ff597435 */ /* 0x000fe200000001ff */
        /* <DEDUP_REMOVED lines=19> */
[----:B------:R-:W-:-:S05]  /*2580*/  ULDC.64 UR14, c[0x0][0x270] ;  /* 0x00009c00000e7ab9 */ /* 0x000fca0000000a00 */
.L_x_2153:
[----:B------:R-:W-:Y:S01]  /*2590*/  SHF.R.S32.HI R104, RZ, 0x1f, R89 ;  /* 0x0000001fff687819 */ /* 0x000fe20000011459 */
[----:B------:R-:W-:Y:S01]  /*25a0*/  IMAD.MOV.U32 R90, RZ, RZ, R20 ;  /* 0x000000ffff5a7224 */ /* 0x000fe200078e0014 */
[-C--:B------:R-:W-:Y:S01]  /*25b0*/  ISETP.GE.AND P6, PT, R43, R85.reuse, PT ;  /* 0x000000552b00720c */ /* 0x080fe20003fc6270 */
[C---:B------:R-:W-:Y:S01]  /*25c0*/  IMAD.WIDE.U32 R10, R89.reuse, UR12, R2 ;  /* 0x0000000c590a7c25 */ /* 0x040fe2000f8e0002 */
[----:B------:R-:W-:Y:S02]  /*25d0*/  PRMT R13, RZ, 0x7610, R13 ;  /* 0x00007610ff0d7816 */ /* 0x000fe4000000000d */
[----:B------:R-:W-:Y:S01]  /*25e0*/  ISETP.GE.AND P5, PT, R42, R85, PT ;  /* 0x000000552a00720c */ /* 0x000fe20003fa6270 */
[C---:B------:R-:W-:Y:S02]  /*25f0*/  IMAD R6, R104.reuse, UR8, RZ ;  /* 0x0000000868067c24 */ /* 0x040fe4000f8e02ff */
[----:B------:R-:W-:Y:S02]  /*2600*/  IMAD R8, R104, UR12, RZ ;  /* 0x0000000c68087c24 */ /* 0x000fe4000f8e02ff */
[----:B------:R-:W-:-:S04]  /*2610*/  IMAD.WIDE.U32 R4, R89, UR8, R90 ;  /* 0x0000000859047c25 */ /* 0x000fc8000f8e005a */
[C---:B------:R-:W-:Y:S01]  /*2620*/  IMAD R7, R89.reuse, UR9, R6 ;  /* 0x0000000959077c24 */ /* 0x040fe2000f8e0206 */
[----:B------:R-:W-:Y:S01]  /*2630*/  LEA R6, P0, R4, UR10, 0x3 ;  /* 0x0000000a04067c11 */ /* 0x000fe2000f8018ff */
[----:B------:R-:W-:Y:S01]  /*2640*/  IMAD R9, R89, UR13, R8 ;  /* 0x0000000d59097c24 */ /* 0x000fe2000f8e0208 */
[----:B------:R-:W-:Y:S01]  /*2650*/  LEA R8, P2, R10, R32, 0x1 ;  /* 0x000000200a087211 */ /* 0x000fe200078408ff */
[C---:B------:R-:W-:Y:S01]  /*2660*/  VIADD R90, R2.reuse, 0xa0 ;  /* 0x000000a0025a7836 */ /* 0x040fe20000000000 */
[----:B------:R-:W-:Y:S02]  /*2670*/  IADD3 R7, R5, R7, RZ ;  /* 0x0000000705077210 */ /* 0x000fe40007ffe0ff */
[----:B------:R-:W-:Y:S02]  /*2680*/  IADD3 R5, R11, R9, RZ ;  /* 0x000000090b057210 */ /* 0x000fe40007ffe0ff */
[----:B------:R-:W-:Y:S02]  /*2690*/  IADD3 R15, R2, 0x80, RZ ;  /* 0x00000080020f7810 */ /* 0x000fe40007ffe0ff */
[----:B------:R-:W-:-:S02]  /*26a0*/  LEA.HI.X R7, R4, UR11, R7, 0x3, P0 ;  /* 0x0000000b04077c11 */ /* 0x000fc400080f1c07 */
[----:B------:R-:W-:Y:S02]  /*26b0*/  LEA.HI.X R9, R10, R30, R5, 0x1, P2 ;  /* 0x0000001e0a097211 */ /* 0x000fe400010f0c05 */
[-C--:B------:R-:W-:Y:S01]  /*26c0*/  ISETP.GE.AND P0, PT, R41, R85.reuse, PT ;  /* 0x000000552900720c */ /* 0x080fe20003f06270 */
[----:B------:R2:W3:Y:S01]  /*26d0*/  LDG.E.64 R4, desc[UR6][R6.64] ;  /* 0x0000000606047981 */ /* 0x0004e2000c1e1b00 */
[-C--:B------:R-:W-:Y:S02]  /*26e0*/  ISETP.GE.AND P2, PT, R90, R85.reuse, PT ;  /* 0x000000555a00720c */ /* 0x080fe40003f46270 */
[----:B------:R-:W-:Y:S01]  /*26f0*/  ISETP.GE.AND P3, PT, R15, R85, PT ;  /* 0x000000550f00720c */ /* 0x000fe20003f66270 */
[----:B------:R-:W4:Y:S01]  /*2700*/  @!P6 LDG.E.U16 R13, desc[UR6][R8.64+0x40] ;  /* 0x00004006080de981 */ /* 0x000f22000c1e1500 */
[----:B------:R-:W-:Y:S02]  /*2710*/  IADD3 R12, R2, 0x60, RZ ;  /* 0x00000060020c7810 */ /* 0x000fe40007ffe0ff */
[----:B------:R-:W-:-:S02]  /*2720*/  PRMT R100, RZ, 0x7610, R100 ;  /* 0x00007610ff647816 */ /* 0x000fc40000000064 */
[----:B------:R-:W-:Y:S02]  /*2730*/  IADD3 R93, R2, 0xc0, RZ ;  /* 0x000000c0025d7810 */ /* 0x000fe40007ffe0ff */
[----:B------:R-:W-:Y:S02]  /*2740*/  PRMT R96, RZ, 0x7610, R96 ;  /* 0x00007610ff607816 */ /* 0x000fe40000000060 */
[-C--:B------:R-:W-:Y:S01]  /*2750*/  ISETP.GE.AND P4, PT, R12, R85.reuse, PT ;  /* 0x000000550c00720c */ /* 0x080fe20003f86270 */
[----:B------:R-:W5:Y:S01]  /*2760*/  @!P0 LDG.E.U16 R100, desc[UR6][R8.64+0x1c0] ;  /* 0x0001c00608648981 */ /* 0x000f62000c1e1500 */
[----:B------:R-:W-:Y:S02]  /*2770*/  PRMT R94, RZ, 0x7610, R94 ;  /* 0x00007610ff5e7816 */ /* 0x000fe4000000005e */
[----:B------:R-:W-:Y:S01]  /*2780*/  ISETP.GE.AND P6, PT, R93, R85, PT ;  /* 0x000000555d00720c */ /* 0x000fe20003fc6270 */
[----:B------:R-:W5:Y:S01]  /*2790*/  @!P2 LDG.E.U16 R96, desc[UR6][R8.64+0x140] ;  /* 0x000140060860a981 */ /* 0x000f62000c1e1500 */
[----:B------:R-:W-:-:S02]  /*27a0*/  PRMT R24, RZ, 0x7610, R24 ;  /* 0x00007610ff187816 */ /* 0x000fc40000000018 */
[-C--:B------:R-:W-:Y:S01]  /*27b0*/  ISETP.GE.AND P0, PT, R40, R85.reuse, PT ;  /* 0x000000552800720c */ /* 0x080fe20003f06270 */
[----:B------:R-:W5:Y:S01]  /*27c0*/  @!P3 LDG.E.U16 R94, desc[UR6][R8.64+0x100] ;  /* 0x00010006085eb981 */ /* 0x000f62000c1e1500 */
[----:B------:R-:W-:Y:S02]  /*27d0*/  PRMT R88, RZ, 0x7610, R88 ;  /* 0x00007610ff587816 */ /* 0x000fe40000000058 */
[-C--:B------:R-:W-:Y:S01]  /*27e0*/  ISETP.GE.AND P2, PT, R39, R85.reuse, PT ;  /* 0x000000552700720c */ /* 0x080fe20003f46270 */
[----:B------:R-:W4:Y:S01]  /*27f0*/  @!P1 LDG.E.U16 R24, desc[UR6][R8.64] ;  /* 0x0000000608189981 */ /* 0x000f22000c1e1500 */
[----:B------:R-:W-:Y:S02]  /*2800*/  PRMT R92, RZ, 0x7610, R92 ;  /* 0x00007610ff5c7816 */ /* 0x000fe4000000005c */
[----:B------:R-:W-:Y:S01]  /*2810*/  ISETP.GE.AND P3, PT, R38, R85, PT ;  /* 0x000000552600720c */ /* 0x000fe20003f66270 */
[----:B------:R-:W5:Y:S01]  /*2820*/  @!P5 LDG.E.U16 R88, desc[UR6][R8.64+0x80] ;  /* 0x000080060858d981 */ /* 0x000f62000c1e1500 */
[----:B------:R-:W-:-:S02]  /*2830*/  PRMT R98, RZ, 0x7610, R98 ;  /* 0x00007610ff627816 */ /* 0x000fc40000000062 */
[----:B------:R-:W-:Y:S01]  /*2840*/  PRMT R102, RZ, 0x7610, R102 ;  /* 0x00007610ff667816 */ /* 0x000fe20000000066 */
[----:B------:R-:W5:Y:S01]  /*2850*/  @!P4 LDG.E.U16 R92, desc[UR6][R8.64+0xc0] ;  /* 0x0000c006085cc981 */ /* 0x000f62000c1e1500 */
[----:B------:R-:W-:Y:S02]  /*2860*/  PRMT R25, RZ, 0x7610, R25 ;  /* 0x00007610ff197816 */ /* 0x000fe40000000019 */
[----:B------:R-:W-:Y:S01]  /*2870*/  PRMT R67, RZ, 0x7610, R67 ;  /* 0x00007610ff437816 */ /* 0x000fe20000000043 */
[----:B------:R-:W5:Y:S01]  /*2880*/  @!P6 LDG.E.U16 R98, desc[UR6][R8.64+0x180] ;  /* 0x000180060862e981 */ /* 0x000f62000c1e1500 */
[----:B------:R-:W-:-:S03]  /*2890*/  ISETP.GE.AND P4, PT, R37, R85, PT ;  /* 0x000000552500720c */ /* 0x000fc60003f86270 */
[----:B------:R-:W5:Y:S04]  /*28a0*/  @!P0 LDG.E.U16 R102, desc[UR6][R8.64+0x200] ;  /* 0x0002000608668981 */ /* 0x000f68000c1e1500 */
[----:B------:R-:W5:Y:S04]  /*28b0*/  @!P2 LDG.E.U16 R25, desc[UR6][R8.64+0x240] ;  /* 0x000240060819a981 */ /* 0x000f68000c1e1500 */
[----:B------:R-:W5:Y:S01]  /*28c0*/  @!P3 LDG.E.U16 R67, desc[UR6][R8.64+0x280] ;  /* 0x000280060843b981 */ /* 0x000f62000c1e1500 */
[----:B------:R-:W-:Y:S02]  /*28d0*/  PRMT R106, RZ, 0x7610, R106 ;  /* 0x00007610ff6a7816 */ /* 0x000fe4000000006a */
[----:B------:R-:W-:-:S02]  /*28e0*/  ISETP.GE.AND P0, PT, R36, R85, PT ;  /* 0x000000552400720c */ /* 0x000fc40003f06270 */
[-C--:B------:R-:W-:Y:S02]  /*28f0*/  ISETP.GE.AND P2, PT, R35, R85.reuse, PT ;  /* 0x000000552300720c */ /* 0x080fe40003f46270 */
[----:B------:R-:W5:Y:S01]  /*2900*/  @!P4 LDG.E.U16 R106, desc[UR6][R8.64+0x2c0] ;  /* 0x0002c006086ac981 */ /* 0x000f62000c1e1500 */
[-C--:B------:R-:W-:Y:S02]  /*2910*/  ISETP.GE.AND P3, PT, R34, R85.reuse, PT ;  /* 0x000000552200720c */ /* 0x080fe40003f66270 */
[----:B------:R-:W-:Y:S02]  /*2920*/  ISETP.GE.AND P4, PT, R33, R85, PT ;  /* 0x000000552100720c */ /* 0x000fe40003f86270 */
[----:B------:R-:W-:Y:S02]  /*2930*/  PRMT R108, RZ, 0x7610, R108 ;  /* 0x00007610ff6c7816 */ /* 0x000fe4000000006c */
[----:B------:R-:W-:Y:S02]  /*2940*/  PRMT R110, RZ, 0x7610, R110 ;  /* 0x00007610ff6e7816 */ /* 0x000fe4000000006e */
[----:B------:R-:W-:-:S02]  /*2950*/  PRMT R112, RZ, 0x7610, R112 ;  /* 0x00007610ff707816 */ /* 0x000fc40000000070 */
        /* <DEDUP_REMOVED lines=8> */
[----:B------:R-:W-:-:S03]  /*29e0*/  IMAD.WIDE.U32 R10, R89, UR14, R2 ;  /* 0x0000000e590a7c25 */ /* 0x000fc6000f8e0002 */
[----:B------:R-:W-:Y:S01]  /*29f0*/  ISETP.GE.AND P4, PT, R15, R14, PT ;  /* 0x0000000e0f00720c */ /* 0x000fe20003f86270 */
[----:B--2---:R-:W-:Y:S01]  /*2a00*/  IMAD R7, R89, UR15, R104 ;  /* 0x0000000f59077c24 */ /* 0x004fe2000f8e0268 */
[----:B------:R-:W-:Y:S01]  /*2a10*/  UMOV UR4, 0x400 ;  /* 0x0000040000047882 */ /* 0x000fe20000000000 */
[----:B0-----:R-:W-:-:S03]  /*2a20*/  VIADD R8, R45, 0x120 ;  /* 0x000001202d087836 */ /* 0x001fc60000000000 */
[----:B------:R-:W-:Y:S02]  /*2a30*/  IADD3 R7, R11, R7, RZ ;  /* 0x000000070b077210 */ /* 0x000fe40007ffe0ff */
[----:B------:R-:W-:Y:S01]  /*2a40*/  LEA.HI.SX32 R8, R8, R45, 0x1b ;  /* 0x0000002d08087211 */ /* 0x000fe200078fdaff */
[----:B-1----:R-:W-:-:S06]  /*2a50*/  ULEA UR4, UR5, UR4, 0x18 ;  /* 0x0000000405047291 */ /* 0x002fcc000f8ec03f */
[----:B------:R-:W-:Y:S02]  /*2a60*/  LEA R8, R8, UR4, 0x1 ;  /* 0x0000000408087c11 */ /* 0x000fe4000f8e08ff */
[-C--:B------:R-:W-:Y:S02]  /*2a70*/  ISETP.GE.AND P3, PT, R2, R14.reuse, PT ;  /* 0x0000000e0200720c */ /* 0x080fe40003f66270 */
[-C--:B------:R-:W-:Y:S02]  /*2a80*/  ISETP.GE.AND P0, PT, R12, R14.reuse, PT ;  /* 0x0000000e0c00720c */ /* 0x080fe40003f06270 */
[----:B------:R-:W-:Y:S02]  /*2a90*/  PRMT R118, RZ, 0x7610, R118 ;  /* 0x00007610ff767816 */ /* 0x000fe40000000076 */
[-C--:B------:R-:W-:Y:S02]  /*2aa0*/  ISETP.GE.AND P6, PT, R90, R14.reuse, PT ;  /* 0x0000000e5a00720c */ /* 0x080fe40003fc6270 */
[----:B------:R-:W-:-:S02]  /*2ab0*/  ISETP.GE.AND P5, PT, R93, R14, PT ;  /* 0x0000000e5d00720c */ /* 0x000fc40003fa6270 */
[----:B------:R-:W-:Y:S01]  /*2ac0*/  PRMT R116, RZ, 0x7610, R116 ;  /* 0x00007610ff747816 */ /* 0x000fe20000000074 */
[C---:B---3--:R-:W-:Y:S01]  /*2ad0*/  FMUL.FTZ R6, R5.reuse, R56 ;  /* 0x0000003805067220 */ /* 0x048fe20000410000 */
[----:B------:R-:W-:Y:S01]  /*2ae0*/  FMUL.FTZ R15, R4, 1.4426950216293334961 ;  /* 0x3fb8aa3b040f7820 */ /* 0x000fe20000410000 */
[----:B------:R-:W-:Y:S02]  /*2af0*/  FMUL.FTZ R4, R5, R58 ;  /* 0x0000003a05047220 */ /* 0x000fe40000410000 */
[----:B------:R-:W-:Y:S01]  /*2b00*/  FMUL.RZ R95, R6, 0.15915493667125701904 ;  /* 0x3e22f983065f7820 */ /* 0x000fe2000040c000 */
[----:B------:R-:W-:Y:S01]  /*2b10*/  LEA R6, P2, R10, R31, 0x1 ;  /* 0x0000001f0a067211 */ /* 0x000fe200078408ff */
[----:B------:R-:W-:Y:S01]  /*2b20*/  FMUL.RZ R11, R4, 0.15915493667125701904 ;  /* 0x3e22f983040b7820 */ /* 0x000fe2000040c000 */
[----:B------:R-:W-:Y:S02]  /*2b30*/  IADD3 R4, R45, 0x100, RZ ;  /* 0x000001002d047810 */ /* 0x000fe40007ffe0ff */
[----:B------:R-:W-:-:S02]  /*2b40*/  LEA.HI.X R7, R10, R29, R7, 0x1, P2 ;  /* 0x0000001d0a077211 */ /* 0x000fc400010f0c07 */
[----:B------:R-:W-:Y:S02]  /*2b50*/  IADD3 R10, R45, 0x140, RZ ;  /* 0x000001402d0a7810 */ /* 0x000fe40007ffe0ff */
[-C--:B------:R-:W-:Y:S02]  /*2b60*/  LEA.HI.SX32 R4, R4, R45.reuse, 0x1b ;  /* 0x0000002d04047211 */ /* 0x080fe400078fdaff */
[----:B------:R-:W-:-:S04]  /*2b70*/  LEA.HI.SX32 R10, R10, R45, 0x1b ;  /* 0x0000002d0a0a7211 */ /* 0x000fc800078fdaff */
[----:B------:R-:W-:Y:S01]  /*2b80*/  LEA R104, R10, UR4, 0x1 ;  /* 0x000000040a687c11 */ /* 0x000fe2000f8e08ff */
[----:B----4-:R-:W-:Y:S04]  /*2b90*/  STS.U16 [R27], R24 ;  /* 0x000000181b007388 */ /* 0x010fe80000000400 */
[----:B------:R0:W-:Y:S04]  /*2ba0*/  STS.U16 [R26+0x40], R13 ;  /* 0x0000400d1a007388 */ /* 0x0001e80000000400 */
[----:B-----5:R-:W-:Y:S04]  /*2bb0*/  STS.U16 [R55+0x80], R88 ;  /* 0x0000805837007388 */ /* 0x020fe80000000400 */
        /* <DEDUP_REMOVED lines=8> */
[----:B------:R0:W-:Y:S01]  /*2c40*/  STS.U16 [R104+0x280], R67 ;  /* 0x0002804368007388 */ /* 0x0001e20000000400 */
[----:B------:R-:W-:Y:S01]  /*2c50*/  IADD3 R24, R45, 0x160, RZ ;  /* 0x000001602d187810 */ /* 0x000fe20007ffe0ff */
[----:B------:R-:W-:Y:S01]  /*2c60*/  FMUL.FTZ R10, R5, R60 ;  /* 0x0000003c050a7220 */ /* 0x000fe20000410000 */
[----:B------:R-:W-:Y:S01]  /*2c70*/  MUFU.SIN R26, R11 ;  /* 0x0000000b001a7308 */ /* 0x000fe20000000400 */
[----:B0-----:R-:W0:Y:S07]  /*2c80*/  S2R R67, SR_TID.X ;  /* 0x0000000000437919 */ /* 0x001e2e0000002100 */
[----:B------:R1:W-:Y:S01]  /*2c90*/  MUFU.COS R55, R11 ;  /* 0x0000000b00377308 */ /* 0x0003e20000000000 */
[----:B------:R-:W-:Y:S01]  /*2ca0*/  LEA.HI.SX32 R9, R24, R45, 0x1b ;  /* 0x0000002d18097211 */ /* 0x000fe200078fdaff */
[C---:B------:R-:W-:Y:S01]  /*2cb0*/  VIADD R24, R45.reuse, 0x1c0 ;  /* 0x000001c02d187836 */ /* 0x040fe20000000000 */
[----:B------:R-:W-:-:S02]  /*2cc0*/  IADD3 R4, R45, 0x180, RZ ;  /* 0x000001802d047810 */ /* 0x000fc40007ffe0ff */
[C---:B------:R-:W-:Y:S01]  /*2cd0*/  IADD3 R88, R45.reuse, 0x1e0, RZ ;  /* 0x000001e02d587810 */ /* 0x040fe20007ffe0ff */
[----:B-1----:R-:W-:Y:S01]  /*2ce0*/  FMUL.RZ R11, R10, 0.15915493667125701904 ;  /* 0x3e22f9830a0b7820 */ /* 0x002fe2000040c000 */
[----:B------:R-:W-:Y:S02]  /*2cf0*/  IADD3 R10, R45, 0x1a0, RZ ;  /* 0x000001a02d0a7810 */ /* 0x000fe40007ffe0ff */
[-C--:B------:R-:W-:Y:S02]  /*2d00*/  LEA.HI.SX32 R4, R4, R45.reuse, 0x1b ;  /* 0x0000002d04047211 */ /* 0x080fe400078fdaff */
[-C--:B------:R-:W-:Y:S02]  /*2d10*/  LEA.HI.SX32 R10, R10, R45.reuse, 0x1b ;  /* 0x0000002d0a0a7211 */ /* 0x080fe400078fdaff */
[----:B------:R-:W-:Y:S02]  /*2d20*/  LEA.HI.SX32 R24, R24, R45, 0x1b ;  /* 0x0000002d18187211 */ /* 0x000fe400078fdaff */
[----:B------:R-:W-:-:S02]  /*2d30*/  LEA R9, R9, UR4, 0x1 ;  /* 0x0000000409097c11 */ /* 0x000fc4000f8e08ff */
[----:B------:R-:W-:Y:S02]  /*2d40*/  LEA.HI.SX32 R88, R88, R45, 0x1b ;  /* 0x0000002d58587211 */ /* 0x000fe400078fdaff */
[----:B------:R-:W-:Y:S02]  /*2d50*/  LEA R103, R4, UR4, 0x1 ;  /* 0x0000000404677c11 */ /* 0x000fe4000f8e08ff */
[----:B------:R-:W-:Y:S02]  /*2d60*/  LEA R101, R10, UR4, 0x1 ;  /* 0x000000040a657c11 */ /* 0x000fe4000f8e08ff */
[----:B------:R-:W-:Y:S01]  /*2d70*/  LEA R105, R24, UR4, 0x1 ;  /* 0x0000000418697c11 */ /* 0x000fe2000f8e08ff */
[----:B------:R1:W-:Y:S01]  /*2d80*/  STS.U16 [R9+0x2c0], R106 ;  /* 0x0002c06a09007388 */ /* 0x0003e20000000400 */
[----:B------:R-:W-:-:S03]  /*2d90*/  LEA R107, R88, UR4, 0x1 ;  /* 0x00000004586b7c11 */ /* 0x000fc6000f8e08ff */
[----:B------:R2:W-:Y:S01]  /*2da0*/  STS.U16 [R103+0x300], R108 ;  /* 0x0003006c67007388 */ /* 0x0005e20000000400 */
[----:B------:R-:W-:-:S03]  /*2db0*/  PRMT R98, RZ, 0x7610, R98 ;  /* 0x00007610ff627816 */ /* 0x000fc60000000062 */
[----:B------:R-:W-:Y:S04]  /*2dc0*/  STS.U16 [R101+0x340], R110 ;  /* 0x0003406e65007388 */ /* 0x000fe80000000400 */
[----:B------:R3:W-:Y:S01]  /*2dd0*/  STS.U16 [R105+0x380], R112 ;  /* 0x0003807069007388 */ /* 0x0007e20000000400 */
[----:B------:R-:W-:-:S03]  /*2de0*/  SHF.L.U32 R88, R45, 0x4, RZ ;  /* 0x000000042d587819 */ /* 0x000fc600000006ff */
[----:B------:R4:W-:Y:S01]  /*2df0*/  STS.U16 [R107+0x3c0], R114 ;  /* 0x0003c0726b007388 */ /* 0x0009e20000000400 */
[----:B------:R-:W-:-:S03]  /*2e00*/  NOP ;  /* 0x0000000000007918 */ /* 0x000fc60000000000 */
[----:B------:R-:W5:Y:S01]  /*2e10*/  @!P3 LDG.E.U16 R118, desc[UR6][R6.64] ;  /* 0x000000060676b981 */ /* 0x000f62000c1e1500 */
[----:B------:R-:W-:Y:S01]  /*2e20*/  ISETP.GE.AND P3, PT, R38, R14, PT ;  /* 0x0000000e2600720c */ /* 0x000fe20003f66270 */
[----:B------:R-:W-:Y:S01]  /*2e30*/  MUFU.SIN R12, R95 ;  /* 0x0000005f000c7308 */ /* 0x000fe20000000400 */
[----:B------:R-:W-:Y:S01]  /*2e40*/  FMUL.FTZ R4, R5, R62 ;  /* 0x0000003e05047220 */ /* 0x000fe20000410000 */
[----:B------:R-:W-:Y:S01]  /*2e50*/  ISETP.GE.AND P2, PT, R43, R14, PT ;  /* 0x0000000e2b00720c */ /* 0x000fe20003f46270 */
[----:B------:R-:W5:Y:S01]  /*2e60*/  @!P0 LDG.E.U16 R98, desc[UR6][R6.64+0xc0] ;  /* 0x0000c00606628981 */ /* 0x000f62000c1e1500 */
[----:B------:R-:W-:Y:S01]  /*2e70*/  FMUL.FTZ R63, R5, R64 ;  /* 0x00000040053f7220 */ /* 0x000fe20000410000 */
[----:B------:R-:W-:Y:S02]  /*2e80*/  ISETP.GE.AND P0, PT, R42, R14, PT ;  /* 0x0000000e2a00720c */ /* 0x000fe40003f06270 */
[----:B------:R-:W-:Y:S01]  /*2e90*/  LEA.HI.SX32 R88, R88, R88, 0x1b ;  /* 0x0000005858587211 */ /* 0x000fe200078fdaff */
[----:B------:R1:W-:Y:S01]  /*2ea0*/  MUFU.COS R90, R95 ;  /* 0x0000005f005a7308 */ /* 0x0003e20000000000 */
[----:B0-----:R-:W-:Y:S01]  /*2eb0*/  SHF.L.U32 R121, R67, 0x3, RZ ;  /* 0x0000000343797819 */ /* 0x001fe200000006ff */
[----:B------:R-:W-:Y:S01]  /*2ec0*/  FMUL.RZ R92, R4, 0.15915493667125701904 ;  /* 0x3e22f983045c7820 */ /* 0x000fe2000040c000 */
[----:B------:R-:W-:Y:S01]  /*2ed0*/  FMUL.RZ R94, R63, 0.15915493667125701904 ;  /* 0x3e22f9833f5e7820 */ /* 0x000fe2000040c000 */
[----:B------:R-:W-:Y:S01]  /*2ee0*/  LEA R88, R88, UR4, 0x1 ;  /* 0x0000000458587c11 */ /* 0x000fe2000f8e08ff */
[----:B-1----:R-:W-:-:S03]  /*2ef0*/  FMUL.FTZ R95, R5, R66 ;  /* 0x00000042055f7220 */ /* 0x002fc60000410000 */
[----:B------:R-:W-:Y:S01]  /*2f00*/  MUFU.SIN R27, R11 ;  /* 0x0000000b001b7308 */ /* 0x000fe20000000400 */
[----:B------:R-:W-:Y:S01]  /*2f10*/  PRMT R57, RZ, 0x7610, R57 ;  /* 0x00007610ff397816 */ /* 0x000fe20000000039 */
[----:B------:R-:W-:Y:S01]  /*2f20*/  LDS.U16 R96, [R88+0x6] ;  /* 0x0000060058607984 */ /* 0x000fe20000000400 */
[----:B------:R-:W-:Y:S01]  /*2f30*/  FMUL.RZ R99, R95, 0.15915493667125701904 ;  /* 0x3e22f9835f637820 */ /* 0x000fe2000040c000 */
[----:B------:R-:W-:-:S04]  /*2f40*/  IADD3 R95, R121, 0x1, RZ ;  /* 0x00000001795f7810 */ /* 0x000fc80007ffe0ff */
[----:B------:R0:W-:Y:S01]  /*2f50*/  MUFU.COS R59, R11 ;  /* 0x0000000b003b7308 */ /* 0x0001e20000000000 */
[----:B------:R-:W-:Y:S01]  /*2f60*/  PRMT R10, RZ, 0x7610, R10 ;  /* 0x00007610ff0a7816 */ /* 0x000fe2000000000a */
[----:B------:R-:W5:Y:S01]  /*2f70*/  @!P2 LDG.E.U16 R57, desc[UR6][R6.64+0x40] ;  /* 0x000040060639a981 */ /* 0x000f62000c1e1500 */
[----:B------:R-:W-:Y:S02]  /*2f80*/  PRMT R24, RZ, 0x7610, R24 ;  /* 0x00007610ff187816 */ /* 0x000fe40000000018 */
[----:B------:R-:W-:Y:S01]  /*2f90*/  PRMT R106, RZ, 0x7610, R106 ;  /* 0x00007610ff6a7816 */ /* 0x000fe2000000006a */
[----:B------:R-:W5:Y:S01]  /*2fa0*/  @!P0 LDG.E.U16 R116, desc[UR6][R6.64+0x80] ;  /* 0x0000800606748981 */ /* 0x000f62000c1e1500 */
[----:B0-----:R-:W-:Y:S01]  /*2fb0*/  PRMT R11, RZ, 0x7610, R11 ;  /* 0x00007610ff0b7816 */ /* 0x001fe2000000000b */
[----:B------:R-:W-:Y:S02]  /*2fc0*/  MUFU.SIN R65, R92 ;  /* 0x0000005c00417308 */ /* 0x000fe40000000400 */
[----:B------:R-:W5:Y:S04]  /*2fd0*/  @!P4 LDG.E.U16 R10, desc[UR6][R6.64+0x100] ;  /* 0x00010006060ac981 */ /* 0x000f68000c1e1500 */
[----:B------:R-:W5:Y:S01]  /*2fe0*/  @!P3 LDG.E.U16 R11, desc[UR6][R6.64+0x280] ;  /* 0x00028006060bb981 */ /* 0x000f62000c1e1500 */
[----:B------:R-:W-:Y:S01]  /*2ff0*/  ISETP.GE.U32.AND P3, PT, R95, R28, PT ;  /* 0x0000001c5f00720c */ /* 0x000fe20003f66070 */
[----:B------:R0:W-:Y:S02]  /*3000*/  MUFU.COS R111, R92 ;  /* 0x0000005c006f7308 */ /* 0x0001e40000000000 */
[----:B------:R-:W-:Y:S06]  /*3010*/  LDS.U16 R95, [R88+0x4] ;  /* 0x00000400585f7984 */ /* 0x000fec0000000400 */
[----:B------:R-:W-:Y:S01]  /*3020*/  MUFU.SIN R63, R94 ;  /* 0x0000005e003f7308 */ /* 0x000fe20000000400 */
[----:B0-----:R-:W0:Y:S07]  /*3030*/  LDS.U16 R92, [R88] ;  /* 0x00000000585c7984 */ /* 0x001e2e0000000400 */
[----:B------:R1:W-:Y:S01]  /*3040*/  MUFU.COS R113, R94 ;  /* 0x0000005e00717308 */ /* 0x0003e20000000000 */
[-C--:B------:R-:W-:Y:S01]  /*3050*/  ISETP.GE.AND P4, PT, R41, R14.reuse, PT ;  /* 0x0000000e2900720c */ /* 0x080fe20003f86270 */
[----:B------:R-:W5:Y:S01]  /*3060*/  @!P6 LDG.E.U16 R24, desc[UR6][R6.64+0x140] ;  /* 0x000140060618e981 */ /* 0x000f62000c1e1500 */
[----:B------:R-:W-:-:S03]  /*3070*/  ISETP.GE.AND P2, PT, R37, R14, PT ;  /* 0x0000000e2500720c */ /* 0x000fc60003f46270 */
[----:B------:R-:W5:Y:S04]  /*3080*/  @!P5 LDG.E.U16 R106, desc[UR6][R6.64+0x180] ;  /* 0x00018006066ad981 */ /* 0x000f68000c1e1500 */
[----:B-1----:R-:W1:Y:S01]  /*3090*/  LDS.U16 R94, [R88+0x2] ;  /* 0x00000200585e7984 */ /* 0x002e620000000400 */
[-C--:B------:R-:W-:Y:S02]  /*30a0*/  ISETP.GE.AND P6, PT, R40, R14.reuse, PT ;  /* 0x0000000e2800720c */ /* 0x080fe40003fc6270 */
[----:B------:R-:W-:Y:S02]  /*30b0*/  ISETP.GE.AND P5, PT, R39, R14, PT ;  /* 0x0000000e2700720c */ /* 0x000fe40003fa6270 */
[----:B------:R-:W-:Y:S02]  /*30c0*/  PRMT R4, RZ, 0x7610, R4 ;  /* 0x00007610ff047816 */ /* 0x000fe40000000004 */
[----:B------:R-:W-:-:S02]  /*30d0*/  PRMT R102, RZ, 0x7610, R102 ;  /* 0x00007610ff667816 */ /* 0x000fc40000000066 */
[----:B------:R-:W-:Y:S02]  /*30e0*/  PRMT R25, RZ, 0x7610, R25 ;  /* 0x00007610ff197816 */ /* 0x000fe40000000019 */
[----:B------:R-:W-:Y:S01]  /*30f0*/  ISETP.GE.AND P0, PT, R36, R14, PT ;  /* 0x0000000e2400720c */ /* 0x000fe20003f06270 */
[----:B------:R-:W-:Y:S01]  /*3100*/  FMUL.FTZ R93, R15, R56 ;  /* 0x000000380f5d7220 */ /* 0x000fe20000410000 */
[----:B------:R-:W-:Y:S01]  /*3110*/  PRMT R100, RZ, 0x7610, R100 ;  /* 0x00007610ff647816 */ /* 0x000fe20000000064 */
[----:B------:R-:W5:Y:S01]  /*3120*/  @!P4 LDG.E.U16 R4, desc[UR6][R6.64+0x1c0] ;  /* 0x0001c0060604c981 */ /* 0x000f62000c1e1500 */
[----:B------:R-:W-:Y:S02]  /*3130*/  VIADD R97, R121, 0x2 ;  /* 0x0000000279617836 */ /* 0x000fe40000000000 */
[----:B------:R-:W-:Y:S01]  /*3140*/  FMUL.FTZ R61, R15, R58 ;  /* 0x0000003a0f3d7220 */ /* 0x000fe20000410000 */
[-C--:B------:R-:W-:Y:S01]  /*3150*/  ISETP.GE.AND P4, PT, R35, R14.reuse, PT ;  /* 0x0000000e2300720c */ /* 0x080fe20003f86270 */
[----:B------:R-:W5:Y:S01]  /*3160*/  @!P6 LDG.E.U16 R102, desc[UR6][R6.64+0x200] ;  /* 0x000200060666e981 */ /* 0x000f62000c1e1500 */
[-C--:B------:R-:W-:Y:S01]  /*3170*/  ISETP.GE.AND P6, PT, R34, R14.reuse, PT ;  /* 0x0000000e2200720c */ /* 0x080fe20003fc6270 */
[----:B------:R-:W1:Y:S01]  /*3180*/  MUFU.EX2 R93, R93 ;  /* 0x0000005d005d7308 */ /* 0x000e620000000800 */
[----:B--2---:R-:W-:Y:S01]  /*3190*/  PRMT R108, RZ, 0x7610, R108 ;  /* 0x00007610ff6c7816 */ /* 0x004fe2000000006c */
[----:B------:R-:W2:Y:S01]  /*31a0*/  @!P5 LDG.E.U16 R25, desc[UR6][R6.64+0x240] ;  /* 0x000240060619d981 */ /* 0x000ea2000c1e1500 */
[----:B------:R-:W-:-:S03]  /*31b0*/  ISETP.GE.AND P5, PT, R33, R14, PT ;  /* 0x0000000e2100720c */ /* 0x000fc60003fa6270 */
[----:B------:R-:W2:Y:S01]  /*31c0*/  @!P2 LDG.E.U16 R100, desc[UR6][R6.64+0x2c0] ;  /* 0x0002c0060664a981 */ /* 0x000ea2000c1e1500 */
[-C--:B------:R-:W-:Y:S01]  /*31d0*/  ISETP.GE.U32.AND P2, PT, R97, R28.reuse, PT ;  /* 0x0000001c6100720c */ /* 0x080fe20003f46070 */
[----:B------:R-:W1:Y:S01]  /*31e0*/  MUFU.EX2 R61, R61 ;  /* 0x0000003d003d7308 */ /* 0x000e620000000800 */
[----:B------:R-:W-:Y:S01]  /*31f0*/  IADD3 R97, R121, 0x3, RZ ;  /* 0x0000000379617810 */ /* 0x000fe20007ffe0ff */
[----:B------:R-:W2:Y:S01]  /*3200*/  @!P0 LDG.E.U16 R108, desc[UR6][R6.64+0x300] ;  /* 0x00030006066c8981 */ /* 0x000ea2000c1e1500 */
[----:B---3--:R-:W-:Y:S02]  /*3210*/  PRMT R112, RZ, 0x7610, R112 ;  /* 0x00007610ff707816 */ /* 0x008fe40000000070 */
[----:B------:R-:W-:Y:S02]  /*3220*/  ISETP.GE.U32.AND P0, PT, R97, R28, PT ;  /* 0x0000001c6100720c */ /* 0x000fe40003f06070 */
[----:B------:R-:W-:Y:S02]  /*3230*/  PRMT R110, RZ, 0x7610, R110 ;  /* 0x00007610ff6e7816 */ /* 0x000fe4000000006e */
[----:B----4-:R-:W-:Y:S01]  /*3240*/  PRMT R114, RZ, 0x7610, R114 ;  /* 0x00007610ff727816 */ /* 0x010fe20000000072 */
[----:B------:R-:W-:Y:S01]  /*3250*/  FMUL.FTZ R122, R15, R64 ;  /* 0x000000400f7a7220 */ /* 0x000fe20000410000 */
[----:B------:R-:W-:Y:S01]  /*3260*/  IADD3 R97, R121, 0x4, RZ ;  /* 0x0000000479617810 */ /* 0x000fe20007ffe0ff */
[----:B------:R-:W3:Y:S01]  /*3270*/  @!P4 LDG.E.U16 R112, desc[UR6][R6.64+0x340] ;  /* 0x000340060670c981 */ /* 0x000ee2000c1e1500 */
[----:B------:R-:W-:-:S02]  /*3280*/  FMUL.FTZ R120, R15, R60 ;  /* 0x0000003c0f787220 */ /* 0x000fc40000410000 */
[----:B------:R-:W-:Y:S01]  /*3290*/  ISETP.GE.U32.AND P4, PT, R97, R28, PT ;  /* 0x0000001c6100720c */ /* 0x000fe20003f86070 */
[----:B------:R-:W4:Y:S01]  /*32a0*/  @!P6 LDG.E.U16 R110, desc[UR6][R6.64+0x380] ;  /* 0x00038006066ee981 */ /* 0x000f22000c1e1500 */
[----:B------:R-:W-:Y:S01]  /*32b0*/  IADD3 R97, R121, 0x5, RZ ;  /* 0x0000000579617810 */ /* 0x000fe20007ffe0ff */
[C---:B------:R-:W-:Y:S01]  /*32c0*/  FMUL.FTZ R124, R15.reuse, R62 ;  /* 0x0000003e0f7c7220 */ /* 0x040fe20000410000 */
[C---:B------:R-:W-:Y:S01]  /*32d0*/  FMUL.FTZ R126, R15.reuse, R66 ;  /* 0x000000420f7e7220 */ /* 0x040fe20000410000 */
[----:B------:R1:W4:Y:S01]  /*32e0*/  @!P5 LDG.E.U16 R114, desc[UR6][R6.64+0x3c0] ;  /* 0x0003c0060672d981 */ /* 0x000322000c1e1500 */
[C---:B------:R-:W-:Y:S01]  /*32f0*/  FMUL.FTZ R14, R15.reuse, R68 ;  /* 0x000000440f0e7220 */ /* 0x040fe20000410000 */
[----:B------:R-:W-:Y:S01]  /*3300*/  FMUL.FTZ R132, R15, R70 ;  /* 0x000000460f847220 */ /* 0x000fe20000410000 */
[----:B0-----:R-:W-:Y:S01]  /*3310*/  SHF.L.U32 R92, R92, 0x10, RZ ;  /* 0x000000105c5c7819 */ /* 0x001fe200000006ff */
[----:B-1----:R-:W-:Y:S02]  /*3320*/  IMAD.U32 R94, R94, 0x10000, RZ ;  /* 0x000100005e5e7824 */ /* 0x002fe400078e00ff */
[----:B------:R-:W-:Y:S01]  /*3330*/  FMUL.FTZ R15, R5, R68 ;  /* 0x00000044050f7220 */ /* 0x000fe20000410000 */
[----:B------:R-:W-:Y:S01]  /*3340*/  SHF.L.U32 R95, R95, 0x10, RZ ;  /* 0x000000105f5f7819 */ /* 0x000fe200000006ff */
[----:B------:R-:W0:Y:S01]  /*3350*/  MUFU.EX2 R122, R122 ;  /* 0x0000007a007a7308 */ /* 0x000e220000000800 */
[----:B------:R-:W-:Y:S01]  /*3360*/  FMUL.FTZ R6, R5, R70 ;  /* 0x0000004605067220 */ /* 0x000fe20000410000 */
[----:B------:R-:W-:Y:S01]  /*3370*/  SHF.L.U32 R5, R96, 0x10, RZ ;  /* 0x0000001060057819 */ /* 0x000fe200000006ff */
[----:B------:R-:W-:Y:S01]  /*3380*/  FMUL.FTZ R12, R93, R12 ;  /* 0x0000000c5d0c7220 */ /* 0x000fe20000410000 */
[----:B------:R-:W-:Y:S01]  /*3390*/  ISETP.GE.U32.AND P6, PT, R97, R28, PT ;  /* 0x0000001c6100720c */ /* 0x000fe20003fc6070 */
[----:B------:R-:W-:Y:S01]  /*33a0*/  FMUL.FTZ R97, R93, R90 ;  /* 0x0000005a5d617220 */ /* 0x000fe20000410000 */
[C---:B------:R-:W-:Y:S01]  /*33b0*/  FMUL.FTZ R92, R79.reuse, R92 ;  /* 0x0000005c4f5c7220 */ /* 0x040fe20000410000 */
[----:B------:R-:W-:Y:S01]  /*33c0*/  FMUL.FTZ R93, R79, R94 ;  /* 0x0000005e4f5d7220 */ /* 0x000fe20000410000 */
[----:B------:R-:W-:Y:S01]  /*33d0*/  FMUL.RZ R123, R6, 0.15915493667125701904 ;  /* 0x3e22f983067b7820 */ /* 0x000fe2000040c000 */
[----:B------:R-:W1:Y:S01]  /*33e0*/  MUFU.EX2 R120, R120 ;  /* 0x0000007800787308 */ /* 0x000e620000000800 */
[----:B------:R-:W-:Y:S01]  /*33f0*/  ISETP.GE.U32.AND P5, PT, R121, R28, PT ;  /* 0x0000001c7900720c */ /* 0x000fe20003fa6070 */
[----:B------:R-:W1:Y:S01]  /*3400*/  LDS.U16 R6, [R88+0x8] ;  /* 0x0000080058067984 */ /* 0x000e620000000400 */
[----:B------:R-:W-:Y:S01]  /*3410*/  FMUL.RZ R117, R15, 0.15915493667125701904 ;  /* 0x3e22f9830f757820 */ /* 0x000fe2000040c000 */
[C---:B------:R-:W-:Y:S01]  /*3420*/  FMUL.FTZ R55, R61.reuse, R55 ;  /* 0x000000373d377220 */ /* 0x040fe20000410000 */
[----:B------:R-:W-:Y:S01]  /*3430*/  FMUL.FTZ R26, R61, R26 ;  /* 0x0000001a3d1a7220 */ /* 0x000fe20000410000 */
[C---:B------:R-:W-:Y:S01]  /*3440*/  FMUL.FTZ R95, R80.reuse, R95 ;  /* 0x0000005f505f7220 */ /* 0x040fe20000410000 */
[----:B------:R-:W-:Y:S01]  /*3450*/  FMUL.FTZ R5, R80, R5 ;  /* 0x0000000550057220 */ /* 0x000fe20000410000 */
[----:B------:R-:W-:Y:S01]  /*3460*/  MUFU.SIN R109, R99 ;  /* 0x00000063006d7308 */ /* 0x000fe20000000400 */
[----:B------:R-:W-:Y:S01]  /*3470*/  IADD3 R15, R121, 0x7, RZ ;  /* 0x00000007790f7810 */ /* 0x000fe20007ffe0ff */
[----:B------:R-:W1:Y:S01]  /*3480*/  LDS.U16 R7, [R88+0xa] ;  /* 0x00000a0058077984 */ /* 0x000e620000000400 */
[----:B------:R-:W-:-:S05]  /*3490*/  FSEL R90, R12, RZ, !P5 ;  /* 0x000000ff0c5a7208 */ /* 0x000fca0006800000 */
[----:B------:R0:W-:Y:S01]  /*34a0*/  MUFU.COS R115, R99 ;  /* 0x0000006300737308 */ /* 0x0001e20000000000 */
[----:B------:R-:W-:Y:S01]  /*34b0*/  FSEL R92, R92, RZ, !P5 ;  /* 0x000000ff5c5c7208 */ /* 0x000fe20006800000 */
[----:B------:R-:W-:Y:S01]  /*34c0*/  LDS.U16 R12, [R88+0xc] ;  /* 0x00000c00580c7984 */ /* 0x000fe20000000400 */
[----:B------:R-:W-:-:S05]  /*34d0*/  FSEL R93, R93, RZ, !P5 ;  /* 0x000000ff5d5d7208 */ /* 0x000fca0006800000 */
[----:B------:R-:W1:Y:S01]  /*34e0*/  MUFU.EX2 R126, R126 ;  /* 0x0000007e007e7308 */ /* 0x000e620000000800 */
[----:B0-----:R-:W-:Y:S02]  /*34f0*/  IADD3 R99, R121, 0x6, RZ ;  /* 0x0000000679637810 */ /* 0x001fe40007ffe0ff */
[----:B------:R-:W-:Y:S02]  /*3500*/  FSEL R94, R97, 1, !P5 ;  /* 0x3f800000615e7808 */ /* 0x000fe40006800000 */
[----:B------:R-:W-:Y:S02]  /*3510*/  ISETP.GE.U32.AND P5, PT, R99, R28, PT ;  /* 0x0000001c6300720c */ /* 0x000fe40003fa6070 */
[----:B------:R-:W-:Y:S02]  /*3520*/  FSEL R99, R26, RZ, !P3 ;  /* 0x000000ff1a637208 */ /* 0x000fe40005800000 */
[----:B------:R-:W-:Y:S02]  /*3530*/  FSEL R95, R95, RZ, !P3 ;  /* 0x000000ff5f5f7208 */ /* 0x000fe40005800000 */
[----:B------:R-:W-:-:S02]  /*3540*/  FSEL R96, R5, RZ, !P3 ;  /* 0x000000ff05607208 */ /* 0x000fc40005800000 */
[----:B------:R-:W-:Y:S02]  /*3550*/  FSEL R97, R55, 1, !P3 ;  /* 0x3f80000037617808 */ /* 0x000fe40005800000 */
[----:B------:R-:W-:Y:S01]  /*3560*/  ISETP.GE.U32.AND P3, PT, R15, R28, PT ;  /* 0x0000001c0f00720c */ /* 0x000fe20003f66070 */
[----:B------:R-:W0:Y:S01]  /*3570*/  MUFU.EX2 R124, R124 ;  /* 0x0000007c007c7308 */ /* 0x000e220000000800 */
[----:B------:R-:W0:Y:S01]  /*3580*/  LDS.U16 R15, [R88+0xe] ;  /* 0x00000e00580f7984 */ /* 0x000e220000000400 */
[----:B------:R-:W-:Y:S01]  /*3590*/  FMUL.FTZ R5, R122, R113 ;  /* 0x000000717a057220 */ /* 0x000fe20000410000 */
[----:B------:R-:W-:-:S05]  /*35a0*/  FMUL.FTZ R26, R92, R99 ;  /* 0x000000635c1a7220 */ /* 0x000fca0000410000 */
[----:B------:R-:W-:Y:S01]  /*35b0*/  MUFU.EX2 R14, R14 ;  /* 0x0000000e000e7308 */ /* 0x000fe20000000800 */
[----:B------:R-:W-:-:S07]  /*35c0*/  FMUL.FTZ R113, R93, R99 ;  /* 0x000000635d717220 */ /* 0x000fce0000410000 */
[----:B------:R-:W-:Y:S08]  /*35d0*/  MUFU.SIN R119, R117 ;  /* 0x0000007500777308 */ /* 0x000ff00000000400 */
[----:B------:R0:W0:Y:S01]  /*35e0*/  MUFU.COS R131, R117 ;  /* 0x0000007500837308 */ /* 0x0000220000000000 */
[----:B-1----:R-:W-:Y:S01]  /*35f0*/  FMUL.FTZ R27, R120, R27 ;  /* 0x0000001b781b7220 */ /* 0x002fe20000410000 */
[----:B------:R-:W-:-:S06]  /*3600*/  FMUL.FTZ R63, R122, R63 ;  /* 0x0000003f7a3f7220 */ /* 0x000fcc0000410000 */
[----:B------:R-:W-:Y:S01]  /*3610*/  MUFU.EX2 R132, R132 ;  /* 0x0000008400847308 */ /* 0x000fe20000000800 */
[----:B0-----:R-:W-:Y:S01]  /*3620*/  FMUL.FTZ R117, R126, R109 ;  /* 0x0000006d7e757220 */ /* 0x001fe20000410000 */
[-C--:B------:R-:W-:Y:S01]  /*3630*/  FFMA.FTZ R109, R93, R97.reuse, R26 ;  /* 0x000000615d6d7223 */ /* 0x080fe2000001001a */
[----:B------:R-:W-:-:S05]  /*3640*/  FFMA.FTZ R26, R92, R97, -R113 ;  /* 0x000000615c1a7223 */ /* 0x000fca0000010871 */
[----:B------:R-:W0:Y:S01]  /*3650*/  MUFU.COS R61, R123 ;  /* 0x0000007b003d7308 */ /* 0x000e220000000000 */
[----:B------:R-:W-:Y:S01]  /*3660*/  FMUL.FTZ R59, R120, R59 ;  /* 0x0000003b783b7220 */ /* 0x000fe20000410000 */
[----:B------:R-:W-:-:S06]  /*3670*/  FSEL R122, R27, RZ, !P2 ;  /* 0x000000ff1b7a7208 */ /* 0x000fcc0005000000 */
[----:B------:R-:W1:Y:S01]  /*3680*/  MUFU.SIN R55, R123 ;  /* 0x0000007b00377308 */ /* 0x000e620000000400 */
[----:B------:R-:W-:Y:S01]  /*3690*/  FADD.FTZ R27, R95, R26 ;  /* 0x0000001a5f1b7221 */ /* 0x000fe20000010000 */
[C---:B------:R-:W-:Y:S01]  /*36a0*/  FMUL.FTZ R111, R124.reuse, R111 ;  /* 0x0000006f7c6f7220 */ /* 0x040fe20000410000 */
[----:B------:R-:W-:Y:S01]  /*36b0*/  FMUL.FTZ R65, R124, R65 ;  /* 0x000000417c417220 */ /* 0x000fe20000410000 */
[C---:B------:R-:W-:Y:S01]  /*36c0*/  FMUL.FTZ R131, R14.reuse, R131 ;  /* 0x000000830e837220 */ /* 0x040fe20000410000 */
[----:B------:R-:W-:Y:S01]  /*36d0*/  FMUL.FTZ R130, R14, R119 ;  /* 0x000000770e827220 */ /* 0x000fe20000410000 */
[----:B------:R-:W-:Y:S01]  /*36e0*/  FADD.FTZ R109, R96, R109 ;  /* 0x0000006d606d7221 */ /* 0x000fe20000010000 */
[----:B------:R-:W-:Y:S01]  /*36f0*/  FSEL R124, R59, 1, !P2 ;  /* 0x3f8000003b7c7808 */ /* 0x000fe20005000000 */
[----:B------:R-:W-:Y:S01]  /*3700*/  FMUL.FTZ R14, R122, R27 ;  /* 0x0000001b7a0e7220 */ /* 0x000fe20000410000 */
[----:B0-----:R-:W-:Y:S01]  /*3710*/  FMUL.FTZ R134, R132, R61 ;  /* 0x0000003d84867220 */ /* 0x001fe20000410000 */
[-C--:B------:R-:W-:Y:S01]  /*3720*/  FMUL.FTZ R59, R122, R109.reuse ;  /* 0x0000006d7a3b7220 */ /* 0x080fe20000410000 */
[----:B------:R-:W-:Y:S01]  /*3730*/  LDS.U16 R26, [R88+0x12] ;  /* 0x00001200581a7984 */ /* 0x000fe20000000400 */
[----:B------:R-:W-:-:S03]  /*3740*/  FFMA.FTZ R109, R124, R109, R14 ;  /* 0x0000006d7c6d7223 */ /* 0x000fc6000001000e */
[----:B------:R-:W0:Y:S01]  /*3750*/  LDS.U16 R14, [R88+0x10] ;  /* 0x00001000580e7984 */ /* 0x000e220000000400 */
[----:B-1----:R-:W-:Y:S01]  /*3760*/  FMUL.FTZ R132, R132, R55 ;  /* 0x0000003784847220 */ /* 0x002fe20000410000 */
[----:B------:R-:W-:Y:S01]  /*3770*/  FMUL.FTZ R55, R94, R99 ;  /* 0x000000635e377220 */ /* 0x000fe20000410000 */
[----:B------:R-:W-:Y:S01]  /*3780*/  FFMA.FTZ R136, R124, R27, -R59 ;  /* 0x0000001b7c887223 */ /* 0x000fe2000001083b */
[----:B------:R-:W-:Y:S01]  /*3790*/  FMUL.FTZ R27, R90, R99 ;  /* 0x000000635a1b7220 */ /* 0x000fe20000410000 */
[----:B------:R-:W-:Y:S01]  /*37a0*/  SHF.L.U32 R6, R6, 0x10, RZ ;  /* 0x0000001006067819 */ /* 0x000fe200000006ff */
[-C--:B------:R-:W-:Y:S01]  /*37b0*/  FFMA.FTZ R55, R90, R97.reuse, R55 ;  /* 0x000000615a377223 */ /* 0x080fe20000010037 */
[----:B------:R-:W-:Y:S02]  /*37c0*/  IMAD.U32 R120, R7, 0x10000, RZ ;  /* 0x0001000007787824 */ /* 0x000fe400078e00ff */
[----:B------:R-:W-:Y:S01]  /*37d0*/  FFMA.FTZ R27, R94, R97, -R27 ;  /* 0x000000615e1b7223 */ /* 0x000fe2000001081b */
[----:B------:R-:W-:Y:S01]  /*37e0*/  FMUL.FTZ R7, R122, R55 ;  /* 0x000000377a077220 */ /* 0x000fe20000410000 */
[C---:B------:R-:W-:Y:S01]  /*37f0*/  FMUL.FTZ R6, R81.reuse, R6 ;  /* 0x0000000651067220 */ /* 0x040fe20000410000 */
[----:B------:R-:W-:Y:S01]  /*3800*/  FMUL.FTZ R121, R126, R115 ;  /* 0x000000737e797220 */ /* 0x000fe20000410000 */
[----:B------:R-:W-:Y:S01]  /*3810*/  FMUL.FTZ R120, R81, R120 ;  /* 0x0000007851787220 */ /* 0x000fe20000410000 */
[-C--:B------:R-:W-:Y:S01]  /*3820*/  FFMA.FTZ R126, R124, R27.reuse, -R7 ;  /* 0x0000001b7c7e7223 */ /* 0x080fe20000010807 */
[----:B------:R-:W-:Y:S01]  /*3830*/  FMUL.FTZ R59, R122, R27 ;  /* 0x0000001b7a3b7220 */ /* 0x000fe20000410000 */
[----:B------:R-:W-:Y:S01]  /*3840*/  SHF.L.U32 R27, R15, 0x10, RZ ;  /* 0x000000100f1b7819 */ /* 0x000fe200000006ff */
[----:B------:R-:W1:Y:S01]  /*3850*/  LDS.U16 R7, [R88+0x16] ;  /* 0x0000160058077984 */ /* 0x000e620000000400 */
[----:B------:R-:W-:-:S02]  /*3860*/  SHF.L.U32 R15, R12, 0x10, RZ ;  /* 0x000000100c0f7819 */ /* 0x000fc400000006ff */
[----:B------:R-:W-:Y:S02]  /*3870*/  FSEL R129, R6, RZ, !P2 ;  /* 0x000000ff06817208 */ /* 0x000fe40005000000 */
[----:B------:R-:W-:Y:S01]  /*3880*/  FSEL R128, R120, RZ, !P2 ;  /* 0x000000ff78807208 */ /* 0x000fe20005000000 */
[----:B------:R-:W1:Y:S01]  /*3890*/  LDS.U16 R6, [R88+0x14] ;  /* 0x0000140058067984 */ /* 0x000e620000000400 */
[----:B------:R-:W-:Y:S01]  /*38a0*/  FMUL.FTZ R15, R82, R15 ;  /* 0x0000000f520f7220 */ /* 0x000fe20000410000 */
[----:B------:R-:W-:Y:S02]  /*38b0*/  FSEL R125, R65, RZ, !P0 ;  /* 0x000000ff417d7208 */ /* 0x000fe40004000000 */
[----:B------:R-:W-:Y:S01]  /*38c0*/  FADD.FTZ R120, R128, R109 ;  /* 0x0000006d80787221 */ /* 0x000fe20000010000 */
[----:B------:R-:W-:Y:S01]  /*38d0*/  FSEL R123, R111, 1, !P0 ;  /* 0x3f8000006f7b7808 */ /* 0x000fe20004000000 */
[----:B------:R-:W-:Y:S01]  /*38e0*/  FADD.FTZ R136, R129, R136 ;  /* 0x0000008881887221 */ /* 0x000fe20000010000 */
[----:B------:R-:W-:Y:S01]  /*38f0*/  FSEL R113, R15, RZ, !P0 ;  /* 0x000000ff0f717208 */ /* 0x000fe20004000000 */
[C---:B------:R-:W-:Y:S01]  /*3900*/  FMUL.FTZ R140, R125.reuse, R120 ;  /* 0x000000787d8c7220 */ /* 0x040fe20000410000 */
[C---:B------:R-:W-:Y:S01]  /*3910*/  FMUL.FTZ R15, R125.reuse, R126 ;  /* 0x0000007e7d0f7220 */ /* 0x040fe20000410000 */
[----:B------:R-:W-:Y:S01]  /*3920*/  FFMA.FTZ R12, R124, R55, R59 ;  /* 0x000000377c0c7223 */ /* 0x000fe2000001003b */
[-C--:B------:R-:W-:Y:S01]  /*3930*/  FMUL.FTZ R55, R125, R136.reuse ;  /* 0x000000887d377220 */ /* 0x080fe20000410000 */
[----:B------:R-:W-:Y:S01]  /*3940*/  FFMA.FTZ R140, R123, R136, -R140 ;  /* 0x000000887b8c7223 */ /* 0x000fe2000001088c */
[----:B------:R-:W-:Y:S01]  /*3950*/  FSEL R115, R5, 1, !P4 ;  /* 0x3f80000005737808 */ /* 0x000fe20006000000 */
[----:B------:R-:W-:Y:S01]  /*3960*/  FMUL.FTZ R27, R82, R27 ;  /* 0x0000001b521b7220 */ /* 0x000fe20000410000 */
[----:B------:R-:W1:Y:S01]  /*3970*/  LDS.U16 R5, [R88+0x18] ;  /* 0x0000180058057984 */ /* 0x000e620000000400 */
[----:B------:R-:W-:-:S03]  /*3980*/  FFMA.FTZ R136, R123, R12, R15 ;  /* 0x0000000c7b887223 */ /* 0x000fc6000001000f */
[----:B------:R-:W1:Y:S01]  /*3990*/  LDS.U16 R15, [R88+0x1a] ;  /* 0x00001a00580f7984 */ /* 0x000e620000000400 */
[----:B------:R-:W-:Y:S01]  /*39a0*/  FSEL R109, R27, RZ, !P0 ;  /* 0x000000ff1b6d7208 */ /* 0x000fe20004000000 */
[----:B------:R-:W-:Y:S01]  /*39b0*/  FFMA.FTZ R120, R123, R120, R55 ;  /* 0x000000787b787223 */ /* 0x000fe20000010037 */
[----:B0-----:R-:W-:Y:S01]  /*39c0*/  IMAD.U32 R14, R14, 0x10000, RZ ;  /* 0x000100000e0e7824 */ /* 0x001fe200078e00ff */
[----:B------:R-:W-:Y:S02]  /*39d0*/  FSEL R111, R63, RZ, !P4 ;  /* 0x000000ff3f6f7208 */ /* 0x000fe40006000000 */
[----:B------:R-:W-:Y:S01]  /*39e0*/  FADD.FTZ R142, R109, R120 ;  /* 0x000000786d8e7221 */ /* 0x000fe20000010000 */
[----:B------:R-:W-:Y:S01]  /*39f0*/  FMUL.FTZ R120, R125, R12 ;  /* 0x0000000c7d787220 */ /* 0x000fe20000410000 */
[----:B------:R-:W-:Y:S01]  /*3a00*/  SHF.L.U32 R26, R26, 0x10, RZ ;  /* 0x000000101a1a7819 */ /* 0x000fe200000006ff */
[----:B------:R-:W-:Y:S01]  /*3a10*/  FMUL.FTZ R119, R83, R14 ;  /* 0x0000000e53777220 */ /* 0x000fe20000410000 */
[----:B------:R-:W0:Y:S01]  /*3a20*/  LDS.U16 R12, [R88+0x1c] ;  /* 0x00001c00580c7984 */ /* 0x000e220000000400 */
[----:B------:R-:W-:Y:S01]  /*3a30*/  FADD.FTZ R140, R113, R140 ;  /* 0x0000008c718c7221 */ /* 0x000fe20000010000 */
[----:B------:R-:W-:-:S02]  /*3a40*/  FMUL.FTZ R144, R111, R142 ;  /* 0x0000008e6f907220 */ /* 0x000fc40000410000 */
[----:B------:R-:W0:Y:S01]  /*3a50*/  LDS.U16 R14, [R88+0x1e] ;  /* 0x00001e00580e7984 */ /* 0x000e220000000400 */
[----:B------:R-:W-:Y:S01]  /*3a60*/  FMUL.FTZ R26, R83, R26 ;  /* 0x0000001a531a7220 */ /* 0x000fe20000410000 */
[-C--:B------:R-:W-:Y:S01]  /*3a70*/  FFMA.FTZ R144, R115, R140.reuse, -R144 ;  /* 0x0000008c73907223 */ /* 0x080fe20000010890 */
[----:B------:R-:W-:Y:S01]  /*3a80*/  FMUL.FTZ R140, R111, R140 ;  /* 0x0000008c6f8c7220 */ /* 0x000fe20000410000 */
[----:B------:R-:W-:Y:S02]  /*3a90*/  FFMA.FTZ R126, R123, R126, -R120 ;  /* 0x0000007e7b7e7223 */ /* 0x000fe40000010878 */
[----:B------:R-:W-:Y:S01]  /*3aa0*/  FSEL R120, R26, RZ, !P4 ;  /* 0x000000ff1a787208 */ /* 0x000fe20006000000 */
[----:B------:R-:W-:Y:S01]  /*3ab0*/  FFMA.FTZ R55, R115, R142, R140 ;  /* 0x0000008e73377223 */ /* 0x000fe2000001008c */
[----:B------:R-:W-:Y:S01]  /*3ac0*/  FMUL.FTZ R140, R111, R136 ;  /* 0x000000886f8c7220 */ /* 0x000fe20000410000 */
[----:B-1----:R-:W-:Y:S02]  /*3ad0*/  SHF.L.U32 R27, R7, 0x10, RZ ;  /* 0x00000010071b7819 */ /* 0x002fe400000006ff */
[----:B------:R-:W-:-:S02]  /*3ae0*/  FSEL R119, R119, RZ, !P4 ;  /* 0x000000ff77777208 */ /* 0x000fc40006000000 */
[----:B------:R-:W-:Y:S01]  /*3af0*/  SHF.L.U32 R7, R6, 0x10, RZ ;  /* 0x0000001006077819 */ /* 0x000fe200000006ff */
[-C--:B------:R-:W-:Y:S01]  /*3b00*/  FFMA.FTZ R140, R115, R126.reuse, -R140 ;  /* 0x0000007e738c7223 */ /* 0x080fe2000001088c */
[----:B------:R-:W-:Y:S01]  /*3b10*/  FSEL R117, R117, RZ, !P6 ;  /* 0x000000ff75757208 */ /* 0x000fe20007000000 */
[----:B------:R-:W-:Y:S01]  /*3b20*/  FADD.FTZ R26, R120, R55 ;  /* 0x00000037781a7221 */ /* 0x000fe20000010000 */
[----:B------:R-:W-:Y:S01]  /*3b30*/  FMUL.FTZ R126, R111, R126 ;  /* 0x0000007e6f7e7220 */ /* 0x000fe20000410000 */
[----:B------:R-:W-:Y:S01]  /*3b40*/  FSEL R121, R121, 1, !P6 ;  /* 0x3f80000079797808 */ /* 0x000fe20007000000 */
[----:B------:R-:W-:Y:S01]  /*3b50*/  FADD.FTZ R144, R119, R144 ;  /* 0x0000009077907221 */ /* 0x000fe20000010000 */
[C---:B------:R-:W-:Y:S01]  /*3b60*/  FMUL.FTZ R7, R84.reuse, R7 ;  /* 0x0000000754077220 */ /* 0x040fe20000410000 */
[----:B------:R-:W-:Y:S01]  /*3b70*/  FMUL.FTZ R6, R117, R26 ;  /* 0x0000001a75067220 */ /* 0x000fe20000410000 */
[----:B------:R-:W-:Y:S01]  /*3b80*/  FMUL.FTZ R27, R84, R27 ;  /* 0x0000001b541b7220 */ /* 0x000fe20000410000 */
[----:B------:R-:W-:Y:S01]  /*3b90*/  FFMA.FTZ R136, R115, R136, R126 ;  /* 0x0000008873887223 */ /* 0x000fe2000001007e */
[-C--:B------:R-:W-:Y:S01]  /*3ba0*/  FMUL.FTZ R59, R117, R144.reuse ;  /* 0x00000090753b7220 */ /* 0x080fe20000410000 */
[----:B------:R-:W-:Y:S01]  /*3bb0*/  FFMA.FTZ R55, R121, R144, -R6 ;  /* 0x0000009079377223 */ /* 0x000fe20000010806 */
[----:B------:R-:W-:Y:S01]  /*3bc0*/  FSEL R126, R7, RZ, !P6 ;  /* 0x000000ff077e7208 */ /* 0x000fe20007000000 */
[----:B------:R-:W-:Y:S01]  /*3bd0*/  FMUL.FTZ R6, R117, R136 ;  /* 0x0000008875067220 */ /* 0x000fe20000410000 */
[----:B------:R-:W-:Y:S01]  /*3be0*/  FSEL R127, R27, RZ, !P6 ;  /* 0x000000ff1b7f7208 */ /* 0x000fe20007000000 */
[C---:B------:R-:W-:Y:S01]  /*3bf0*/  FFMA.FTZ R26, R121.reuse, R26, R59 ;  /* 0x0000001a791a7223 */ /* 0x040fe2000001003b */
[----:B------:R-:W-:Y:S01]  /*3c00*/  FSEL R130, R130, RZ, !P5 ;  /* 0x000000ff82827208 */ /* 0x000fe20006800000 */
[-C--:B------:R-:W-:Y:S01]  /*3c10*/  FFMA.FTZ R6, R121, R140.reuse, -R6 ;  /* 0x0000008c79067223 */ /* 0x080fe20000010806 */
[----:B------:R-:W-:Y:S01]  /*3c20*/  SHF.L.U32 R5, R5, 0x10, RZ ;  /* 0x0000001005057819 */ /* 0x000fe200000006ff */
[----:B------:R-:W-:Y:S01]  /*3c30*/  FADD.FTZ R55, R126, R55 ;  /* 0x000000377e377221 */ /* 0x000fe20000010000 */
[----:B------:R-:W-:Y:S01]  /*3c40*/  SHF.L.U32 R15, R15, 0x10, RZ ;  /* 0x000000100f0f7819 */ /* 0x000fe200000006ff */
[----:B------:R-:W-:Y:S01]  /*3c50*/  FMUL.FTZ R140, R117, R140 ;  /* 0x0000008c758c7220 */ /* 0x000fe20000410000 */
[----:B------:R-:W-:Y:S01]  /*3c60*/  FADD.FTZ R26, R127, R26 ;  /* 0x0000001a7f1a7221 */ /* 0x000fe20000010000 */
[----:B------:R-:W-:Y:S01]  /*3c70*/  FSEL R131, R131, 1, !P5 ;  /* 0x3f80000083837808 */ /* 0x000fe20006800000 */
[----:B------:R-:W-:Y:S01]  /*3c80*/  FMUL.FTZ R7, R130, R55 ;  /* 0x0000003782077220 */ /* 0x000fe20000410000 */
[C---:B------:R-:W-:Y:S01]  /*3c90*/  FMUL.FTZ R5, R86.reuse, R5 ;  /* 0x0000000556057220 */ /* 0x040fe20000410000 */
[----:B------:R-:W-:Y:S01]  /*3ca0*/  FFMA.FTZ R140, R121, R136, R140 ;  /* 0x00000088798c7223 */ /* 0x000fe2000001008c */
[----:B------:R-:W-:Y:S01]  /*3cb0*/  FMUL.FTZ R15, R86, R15 ;  /* 0x0000000f560f7220 */ /* 0x000fe20000410000 */
[CC--:B------:R-:W-:Y:S01]  /*3cc0*/  FMUL.FTZ R142, R130.reuse, R26.reuse ;  /* 0x0000001a828e7220 */ /* 0x0c0fe20000410000 */
[----:B------:R-:W-:Y:S01]  /*3cd0*/  FFMA.FTZ R136, R131, R26, R7 ;  /* 0x0000001a83887223 */ /* 0x000fe20000010007 */
[----:B------:R-:W-:Y:S01]  /*3ce0*/  FMUL.FTZ R26, R130, R140 ;  /* 0x0000008c821a7220 */ /* 0x000fe20000410000 */
[----:B------:R-:W-:Y:S01]  /*3cf0*/  FSEL R133, R5, RZ, !P5 ;  /* 0x000000ff05857208 */ /* 0x000fe20006800000 */
[----:B------:R-:W-:Y:S01]  /*3d00*/  FFMA.FTZ R142, R131, R55, -R142 ;  /* 0x00000037838e7223 */ /* 0x000fe2000001088e */
[----:B------:R-:W-:Y:S01]  /*3d10*/  FSEL R135, R15, RZ, !P5 ;  /* 0x000000ff0f877208 */ /* 0x000fe20006800000 */
[-C--:B------:R-:W-:Y:S01]  /*3d20*/  FFMA.FTZ R5, R131, R6.reuse, -R26 ;  /* 0x0000000683057223 */ /* 0x080fe2000001081a */
[----:B0-----:R-:W-:Y:S01]  /*3d30*/  SHF.L.U32 R12, R12, 0x10, RZ ;  /* 0x000000100c0c7819 */ /* 0x001fe200000006ff */
[----:B------:R-:W-:Y:S01]  /*3d40*/  IMAD.U32 R14, R14, 0x10000, RZ ;  /* 0x000100000e0e7824 */ /* 0x000fe200078e00ff */
[----:B------:R-:W-:Y:S01]  /*3d50*/  FSEL R132, R132, RZ, !P3 ;  /* 0x000000ff84847208 */ /* 0x000fe20005800000 */
[----:B------:R-:W-:Y:S01]  /*3d60*/  FADD.FTZ R15, R133, R142 ;  /* 0x0000008e850f7221 */ /* 0x000fe20000010000 */
[----:B------:R-:W-:Y:S01]  /*3d70*/  FMUL.FTZ R6, R130, R6 ;  /* 0x0000000682067220 */ /* 0x000fe20000410000 */
[----:B------:R-:W-:Y:S01]  /*3d80*/  FADD.FTZ R27, R135, R136 ;  /* 0x00000088871b7221 */ /* 0x000fe20000010000 */
[----:B------:R-:W-:Y:S01]  /*3d90*/  FSEL R134, R134, 1, !P3 ;  /* 0x3f80000086867808 */ /* 0x000fe20005800000 */
[C---:B------:R-:W-:Y:S01]  /*3da0*/  FMUL.FTZ R14, R87.reuse, R14 ;  /* 0x0000000e570e7220 */ /* 0x040fe20000410000 */
[----:B------:R-:W-:Y:S01]  /*3db0*/  FMUL.FTZ R12, R87, R12 ;  /* 0x0000000c570c7220 */ /* 0x000fe20000410000 */
[C---:B------:R-:W-:Y:S01]  /*3dc0*/  FMUL.FTZ R55, R132.reuse, R15 ;  /* 0x0000000f84377220 */ /* 0x040fe20000410000 */
[----:B------:R-:W-:Y:S01]  /*3dd0*/  FFMA.FTZ R7, R131, R140, R6 ;  /* 0x0000008c83077223 */ /* 0x000fe20000010006 */
[-C--:B------:R-:W-:Y:S01]  /*3de0*/  FMUL.FTZ R6, R132, R27.reuse ;  /* 0x0000001b84067220 */ /* 0x080fe20000410000 */
[----:B------:R-:W-:Y:S01]  /*3df0*/  FSEL R137, R14, RZ, !P3 ;  /* 0x000000ff0e897208 */ /* 0x000fe20005800000 */
[----:B------:R-:W-:Y:S01]  /*3e00*/  FFMA.FTZ R26, R134, R27, R55 ;  /* 0x0000001b861a7223 */ /* 0x000fe20000010037 */
[----:B------:R-:W-:Y:S01]  /*3e10*/  FSEL R136, R12, RZ, !P3 ;  /* 0x000000ff0c887208 */ /* 0x000fe20005800000 */
[----:B------:R-:W-:Y:S01]  /*3e20*/  FFMA.FTZ R55, R134, R15, -R6 ;  /* 0x0000000f86377223 */ /* 0x000fe20000010806 */
[----:B------:R-:W-:Y:S01]  /*3e30*/  FMUL.FTZ R27, R132, R7 ;  /* 0x00000007841b7220 */ /* 0x000fe20000410000 */
[----:B------:R-:W-:-:S02]  /*3e40*/  FADD.FTZ R15, R137, R26 ;  /* 0x0000001a890f7221 */ /* 0x000fc40000010000 */
[----:B------:R-:W-:Y:S01]  /*3e50*/  FADD.FTZ R14, R136, R55 ;  /* 0x00000037880e7221 */ /* 0x000fe20000010000 */
[-C--:B------:R-:W-:Y:S01]  /*3e60*/  FMUL.FTZ R6, R132, R5.reuse ;  /* 0x0000000584067220 */ /* 0x080fe20000410000 */
[C---:B------:R-:W-:Y:S01]  /*3e70*/  FFMA.FTZ R12, R134.reuse, R5, -R27 ;  /* 0x00000005860c7223 */ /* 0x040fe2000001081b */
[----:B------:R-:W0:Y:S02]  /*3e80*/  SHFL.UP PT, R55, R15, 0x1, RZ ;  /* 0x042000000f377989 */ /* 0x000e2400000e00ff */
[----:B------:R-:W-:Y:S02]  /*3e90*/  FFMA.FTZ R6, R134, R7, R6 ;  /* 0x0000000786067223 */ /* 0x000fe40000010006 */
[----:B------:R-:W1:Y:S04]  /*3ea0*/  SHFL.UP PT, R27, R14, 0x1, RZ ;  /* 0x042000000e1b7989 */ /* 0x000e6800000e00ff */
[----:B------:R-:W5:Y:S04]  /*3eb0*/  SHFL.UP PT, R5, R12, 0x1, RZ ;  /* 0x042000000c057989 */ /* 0x000f6800000e00ff */
[----:B------:R-:W2:Y:S01]  /*3ec0*/  SHFL.UP PT, R7, R6, 0x1, RZ ;  /* 0x0420000006077989 */ /* 0x000ea200000e00ff */
[----:B------:R-:W-:Y:S01]  /*3ed0*/  ISETP.GE.AND P0, PT, R45, 0x1, PT ;  /* 0x000000012d00780c */ /* 0x000fe20003f06270 */
[C---:B0-----:R-:W-:Y:S01]  /*3ee0*/  FMUL.FTZ R59, R6.reuse, R55 ;  /* 0x00000037063b7220 */ /* 0x041fe20000410000 */
[----:B-1----:R-:W-:-:S03]  /*3ef0*/  FMUL.FTZ R140, R6, R27 ;  /* 0x0000001b068c7220 */ /* 0x002fc60000410000 */
[----:B------:R-:W-:Y:S01]  /*3f00*/  FFMA.FTZ R59, R12, R27, -R59 ;  /* 0x0000001b0c3b7223 */ /* 0x000fe2000001083b */
[----:B-----5:R-:W-:Y:S01]  /*3f10*/  FMUL.FTZ R26, R6, R5 ;  /* 0x00000005061a7220 */ /* 0x020fe20000410000 */
[----:B------:R-:W-:-:S06]  /*3f20*/  FFMA.FTZ R140, R12, R55, R140 ;  /* 0x000000370c8c7223 */ /* 0x000fcc000001008c */
[----:B------:R-:W-:Y:S01]  /*3f30*/  @P0 FADD.FTZ R14, R14, R59 ;  /* 0x0000003b0e0e0221 */ /* 0x000fe20000010000 */
[-C--:B--2---:R-:W-:Y:S01]  /*3f40*/  FFMA.FTZ R27, R12, R7.reuse, R26 ;  /* 0x000000070c1b7223 */ /* 0x084fe2000001001a */
[----:B------:R-:W-:Y:S01]  /*3f50*/  FMUL.FTZ R7, R6, R7 ;  /* 0x0000000706077220 */ /* 0x000fe20000410000 */
[----:B------:R-:W-:-:S03]  /*3f60*/  @P0 FADD.FTZ R15, R15, R140 ;  /* 0x0000008c0f0f0221 */ /* 0x000fc60000010000 */
[----:B------:R-:W-:Y:S01]  /*3f70*/  @P0 FFMA.FTZ R12, R12, R5, -R7 ;  /* 0x000000050c0c0223 */ /* 0x000fe20000010807 */
[----:B------:R-:W-:Y:S01]  /*3f80*/  FSEL R27, R6, R27, !P0 ;  /* 0x0000001b061b7208 */ /* 0x000fe20004000000 */
[----:B------:R-:W0:Y:S04]  /*3f90*/  SHFL.UP PT, R26, R15, 0x2, RZ ;  /* 0x044000000f1a7989 */ /* 0x000e2800000e00ff */
[----:B------:R-:W1:Y:S04]  /*3fa0*/  SHFL.UP PT, R7, R14, 0x2, RZ ;  /* 0x044000000e077989 */ /* 0x000e6800000e00ff */
[----:B------:R-:W2:Y:S04]  /*3fb0*/  SHFL.UP PT, R5, R12, 0x2, RZ ;  /* 0x044000000c057989 */ /* 0x000ea800000e00ff */
[----:B------:R-:W5:Y:S01]  /*3fc0*/  SHFL.UP PT, R6, R27, 0x2, RZ ;  /* 0x044000001b067989 */ /* 0x000f6200000e00ff */
[----:B------:R-:W-:Y:S01]  /*3fd0*/  ISETP.GE.AND P0, PT, R45, 0x2, PT ;  /* 0x000000022d00780c */ /* 0x000fe20003f06270 */
[C---:B0-----:R-:W-:Y:S01]  /*3fe0*/  FMUL.FTZ R59, R27.reuse, R26 ;  /* 0x0000001a1b3b7220 */ /* 0x041fe20000410000 */
[----:B-1----:R-:W-:-:S03]  /*3ff0*/  FMUL.FTZ R61, R27, R7 ;  /* 0x000000071b3d7220 */ /* 0x002fc60000410000 */
[C---:B------:R-:W-:Y:S01]  /*4000*/  FFMA.FTZ R59, R12.reuse, R7, -R59 ;  /* 0x000000070c3b7223 */ /* 0x040fe2000001083b */
[----:B--2---:R-:W-:Y:S01]  /*4010*/  FMUL.FTZ R55, R27, R5 ;  /* 0x000000051b377220 */ /* 0x004fe20000410000 */
[----:B------:R-:W-:-:S06]  /*4020*/  FFMA.FTZ R26, R12, R26, R61 ;  /* 0x0000001a0c1a7223 */ /* 0x000fcc000001003d */
[----:B------:R-:W-:Y:S01]  /*4030*/  @P0 FADD.FTZ R14, R14, R59 ;  /* 0x0000003b0e0e0221 */ /* 0x000fe20000010000 */
[-C--:B-----5:R-:W-:Y:S01]  /*4040*/  FMUL.FTZ R140, R27, R6.reuse ;  /* 0x000000061b8c7220 */ /* 0x0a0fe20000410000 */
[C---:B------:R-:W-:Y:S01]  /*4050*/  FFMA.FTZ R6, R12.reuse, R6, R55 ;  /* 0x000000060c067223 */ /* 0x040fe20000010037 */
[----:B------:R-:W-:Y:S02]  /*4060*/  @P0 FADD.FTZ R15, R15, R26 ;  /* 0x0000001a0f0f0221 */ /* 0x000fe40000010000 */
[----:B------:R-:W-:Y:S01]  /*4070*/  @P0 FFMA.FTZ R12, R12, R5, -R140 ;  /* 0x000000050c0c0223 */ /* 0x000fe2000001088c */
[----:B------:R-:W0:Y:S01]  /*4080*/  SHFL.UP PT, R59, R14, 0x4, RZ ;  /* 0x048000000e3b7989 */ /* 0x000e2200000e00ff */
[----:B------:R-:W-:-:S03]  /*4090*/  FSEL R6, R27, R6, !P0 ;  /* 0x000000061b067208 */ /* 0x000fc60004000000 */
[----:B------:R-:W1:Y:S04]  /*40a0*/  SHFL.UP PT, R61, R15, 0x4, RZ ;  /* 0x048000000f3d7989 */ /* 0x000e6800000e00ff */
[----:B------:R-:W2:Y:S04]  /*40b0*/  SHFL.UP PT, R5, R12, 0x4, RZ ;  /* 0x048000000c057989 */ /* 0x000ea800000e00ff */
[----:B------:R-:W5:Y:S01]  /*40c0*/  SHFL.UP PT, R7, R6, 0x4, RZ ;  /* 0x0480000006077989 */ /* 0x000f6200000e00ff */
[C---:B------:R-:W-:Y:S02]  /*40d0*/  ISETP.GE.AND P0, PT, R45.reuse, 0x4, PT ;  /* 0x000000042d00780c */ /* 0x040fe40003f06270 */
[----:B------:R-:W-:-:S02]  /*40e0*/  IADD3 R140, R45, 0x20, RZ ;  /* 0x000000202d8c7810 */ /* 0x000fc40007ffe0ff */
[----:B------:R-:W-:Y:S02]  /*40f0*/  IADD3 R26, R45, 0x40, RZ ;  /* 0x000000402d1a7810 */ /* 0x000fe40007ffe0ff */
[-C--:B------:R-:W-:Y:S02]  /*4100*/  LEA.HI.SX32 R140, R140, R45.reuse, 0x1b ;  /* 0x0000002d8c8c7211 */ /* 0x080fe400078fdaff */
[----:B------:R-:W-:Y:S01]  /*4110*/  LEA.HI.SX32 R55, R26, R45, 0x1b ;  /* 0x0000002d1a377211 */ /* 0x000fe200078fdaff */
[C---:B0-----:R-:W-:Y:S01]  /*4120*/  FMUL.FTZ R144, R6.reuse, R59 ;  /* 0x0000003b06907220 */ /* 0x041fe20000410000 */
[-C--:B-1----:R-:W-:Y:S01]  /*4130*/  FMUL.FTZ R142, R6, R61.reuse ;  /* 0x0000003d068e7220 */ /* 0x082fe20000410000 */
[----:B------:R-:W-:Y:S02]  /*4140*/  LEA R26, R140, UR4, 0x1 ;  /* 0x000000048c1a7c11 */ /* 0x000fe4000f8e08ff */
[----:B------:R-:W-:Y:S01]  /*4150*/  FFMA.FTZ R144, R12, R61, R144 ;  /* 0x0000003d0c907223 */ /* 0x000fe20000010090 */
[----:B--2---:R-:W-:Y:S01]  /*4160*/  FMUL.FTZ R63, R6, R5 ;  /* 0x00000005063f7220 */ /* 0x004fe20000410000 */
[----:B------:R-:W-:Y:S01]  /*4170*/  FFMA.FTZ R59, R12, R59, -R142 ;  /* 0x0000003b0c3b7223 */ /* 0x000fe2000001088e */
[----:B-----5:R-:W-:-:S02]  /*4180*/  FMUL.FTZ R140, R6, R7 ;  /* 0x00000007068c7220 */ /* 0x020fc40000410000 */
[----:B------:R-:W-:Y:S01]  /*4190*/  FFMA.FTZ R63, R12, R7, R63 ;  /* 0x000000070c3f7223 */ /* 0x000fe2000001003f */
[----:B------:R-:W-:Y:S01]  /*41a0*/  @P0 FADD.FTZ R14, R14, R59 ;  /* 0x0000003b0e0e0221 */ /* 0x000fe20000010000 */
[----:B------:R-:W-:Y:S01]  /*41b0*/  @P0 FADD.FTZ R15, R15, R144 ;  /* 0x000000900f0f0221 */ /* 0x000fe20000010000 */
[----:B------:R-:W-:Y:S01]  /*41c0*/  @P0 FFMA.FTZ R12, R12, R5, -R140 ;  /* 0x000000050c0c0223 */ /* 0x000fe2000001088c */
[----:B------:R-:W-:Y:S02]  /*41d0*/  LEA.HI.SX32 R27, R45, R45, 0x1b ;  /* 0x0000002d2d1b7211 */ /* 0x000fe400078fdaff */
[----:B------:R-:W-:Y:S01]  /*41e0*/  FSEL R6, R6, R63, !P0 ;  /* 0x0000003f06067208 */ /* 0x000fe20004000000 */
[----:B------:R-:W0:Y:S01]  /*41f0*/  SHFL.UP PT, R141, R15, 0x8, RZ ;  /* 0x050000000f8d7989 */ /* 0x000e2200000e00ff */
[----:B------:R-:W-:-:S03]  /*4200*/  LEA R27, R27, UR4, 0x1 ;  /* 0x000000041b1b7c11 */ /* 0x000fc6000f8e08ff */
[----:B------:R-:W1:Y:S01]  /*4210*/  SHFL.UP PT, R139, R14, 0x8, RZ ;  /* 0x050000000e8b7989 */ /* 0x000e6200000e00ff */
[----:B------:R-:W-:-:S03]  /*4220*/  LEA R55, R55, UR4, 0x1 ;  /* 0x0000000437377c11 */ /* 0x000fc6000f8e08ff */
[----:B------:R-:W2:Y:S04]  /*4230*/  SHFL.UP PT, R5, R12, 0x8, RZ ;  /* 0x050000000c057989 */ /* 0x000ea800000e00ff */
[----:B------:R-:W5:Y:S01]  /*4240*/  SHFL.UP PT, R7, R6, 0x8, RZ ;  /* 0x0500000006077989 */ /* 0x000f6200000e00ff */
[----:B------:R-:W-:-:S03]  /*4250*/  IADD3 R144, R45, 0x60, RZ ;  /* 0x000000602d907810 */ /* 0x000fc60007ffe0ff */
[----:B------:R3:W-:Y:S01]  /*4260*/  STS.U16 [R27+0x420], R118 ;  /* 0x000420761b007388 */ /* 0x0007e20000000400 */
[----:B------:R-:W-:-:S03]  /*4270*/  VIADD R140, R45, 0xc0 ;  /* 0x000000c02d8c7836 */ /* 0x000fc60000000000 */
[----:B------:R-:W-:Y:S01]  /*4280*/  STS.U16 [R26+0x460], R57 ;  /* 0x000460391a007388 */ /* 0x000fe20000000400 */
[----:B------:R-:W-:-:S03]  /*4290*/  IADD3 R142, R45, 0xa0, RZ ;  /* 0x000000a02d8e7810 */ /* 0x000fc60007ffe0ff */
[----:B------:R4:W-:Y:S01]  /*42a0*/  STS.U16 [R55+0x4a0], R116 ;  /* 0x0004a07437007388 */ /* 0x0009e20000000400 */
[-C--:B------:R-:W-:Y:S02]  /*42b0*/  LEA.HI.SX32 R144, R144, R45.reuse, 0x1b ;  /* 0x0000002d90907211 */ /* 0x080fe400078fdaff */
[C---:B---3--:R-:W-:Y:S02]  /*42c0*/  IADD3 R118, R45.reuse, 0xe0, RZ ;  /* 0x000000e02d767810 */ /* 0x048fe40007ffe0ff */
[-C--:B------:R-:W-:Y:S02]  /*42d0*/  LEA.HI.SX32 R142, R142, R45.reuse, 0x1b ;  /* 0x0000002d8e8e7211 */ /* 0x080fe400078fdaff */
[----:B----4-:R-:W-:Y:S02]  /*42e0*/  IADD3 R116, R45, 0x80, RZ ;  /* 0x000000802d747810 */ /* 0x010fe40007ffe0ff */
[-C--:B------:R-:W-:Y:S02]  /*42f0*/  LEA.HI.SX32 R140, R140, R45.reuse, 0x1b ;  /* 0x0000002d8c8c7211 */ /* 0x080fe400078fdaff */
[----:B------:R-:W-:-:S02]  /*4300*/  LEA.HI.SX32 R116, R116, R45, 0x1b ;  /* 0x0000002d74747211 */ /* 0x000fc400078fdaff */
[----:B------:R-:W-:Y:S02]  /*4310*/  LEA.HI.SX32 R118, R118, R45, 0x1b ;  /* 0x0000002d76767211 */ /* 0x000fe400078fdaff */
[----:B------:R-:W-:Y:S02]  /*4320*/  LEA R65, R144, UR4, 0x1 ;  /* 0x0000000490417c11 */ /* 0x000fe4000f8e08ff */
[----:B------:R-:W-:Y:S02]  /*4330*/  LEA R59, R116, UR4, 0x1 ;  /* 0x00000004743b7c11 */ /* 0x000fe4000f8e08ff */
[----:B------:R-:W-:Y:S02]  /*4340*/  ISETP.GE.AND P2, PT, R45, 0x8, PT ;  /* 0x000000082d00780c */ /* 0x000fe40003f46270 */
[----:B------:R-:W-:Y:S02]  /*4350*/  LEA R63, R142, UR4, 0x1 ;  /* 0x000000048e3f7c11 */ /* 0x000fe4000f8e08ff */
[----:B------:R-:W-:Y:S01]  /*4360*/  LEA R57, R140, UR4, 0x1 ;  /* 0x000000048c397c11 */ /* 0x000fe2000f8e08ff */
[----:B------:R1:W-:Y:S01]  /*4370*/  STS.U16 [R65+0x4e0], R98 ;  /* 0x0004e06241007388 */ /* 0x0003e20000000400 */
[----:B------:R-:W-:Y:S01]  /*4380*/  LEA R61, R118, UR4, 0x1 ;  /* 0x00000004763d7c11 */ /* 0x000fe2000f8e08ff */
[----:B0-----:R-:W-:-:S02]  /*4390*/  FMUL.FTZ R143, R6, R141 ;  /* 0x0000008d068f7220 */ /* 0x001fc40000410000 */
[----:B------:R2:W-:Y:S04]  /*43a0*/  STS.U16 [R59+0x520], R10 ;  /* 0x0005200a3b007388 */ /* 0x0005e80000000400 */
[----:B------:R-:W-:Y:S01]  /*43b0*/  STS.U16 [R63+0x560], R24 ;  /* 0x000560183f007388 */ /* 0x000fe20000000400 */
[----:B-1----:R-:W-:-:S03]  /*43c0*/  FMUL.FTZ R98, R6, R139 ;  /* 0x0000008b06627220 */ /* 0x002fc60000410000 */
[----:B------:R-:W-:Y:S01]  /*43d0*/  STS.U16 [R57+0x5a0], R106 ;  /* 0x0005a06a39007388 */ /* 0x000fe20000000400 */
[----:B--2---:R-:W-:-:S03]  /*43e0*/  FMUL.FTZ R10, R6, R5 ;  /* 0x00000005060a7220 */ /* 0x004fc60000410000 */
[----:B------:R5:W-:Y:S01]  /*43f0*/  STS.U16 [R61+0x5e0], R4 ;  /* 0x0005e0043d007388 */ /* 0x000be20000000400 */
[C---:B------:R-:W-:Y:S01]  /*4400*/  FFMA.FTZ R143, R12.reuse, R139, -R143 ;  /* 0x0000008b0c8f7223 */ /* 0x040fe2000001088f */
[----:B------:R-:W-:Y:S01]  /*4410*/  FFMA.FTZ R98, R12, R141, R98 ;  /* 0x0000008d0c627223 */ /* 0x000fe20000010062 */
[----:B------:R-:W-:Y:S02]  /*4420*/  ISETP.NE.AND P0, PT, R49, RZ, PT ;  /* 0x000000ff3100720c */ /* 0x000fe40003f05270 */
[----:B------:R-:W-:Y:S01]  /*4430*/  @P2 FADD.FTZ R14, R14, R143 ;  /* 0x0000008f0e0e2221 */ /* 0x000fe20000010000 */
[-C--:B-----5:R-:W-:Y:S01]  /*4440*/  FMUL.FTZ R4, R6, R7.reuse ;  /* 0x0000000706047220 */ /* 0x0a0fe20000410000 */
[C---:B------:R-:W-:Y:S01]  /*4450*/  FFMA.FTZ R7, R12.reuse, R7, R10 ;  /* 0x000000070c077223 */ /* 0x040fe2000001000a */
[----:B------:R-:W-:Y:S02]  /*4460*/  @P2 FADD.FTZ R15, R15, R98 ;  /* 0x000000620f0f2221 */ /* 0x000fe40000010000 */
[----:B------:R-:W-:-:S02]  /*4470*/  @P2 FFMA.FTZ R12, R12, R5, -R4 ;  /* 0x000000050c0c2223 */ /* 0x000fc40000010804 */
[----:B------:R-:W-:Y:S01]  /*4480*/  FSEL R7, R6, R7, !P2 ;  /* 0x0000000706077208 */ /* 0x000fe20005000000 */
[----:B------:R-:W-:Y:S01]  /*4490*/  STS.U16 [R13+0x620], R102 ;  /* 0x000620660d007388 */ /* 0x000fe20000000400 */
[----:B------:R-:W-:-:S03]  /*44a0*/  ISETP.EQ.OR P0, PT, R44, RZ, P0 ;  /* 0x000000ff2c00720c */ /* 0x000fc60000702670 */
[----:B------:R-:W0:Y:S04]  /*44b0*/  SHFL.UP PT, R5, R12, 0x10, RZ ;  /* 0x060000000c057989 */ /* 0x000e2800000e00ff */
[----:B------:R-:W1:Y:S04]  /*44c0*/  SHFL.UP PT, R24, R15, 0x10, RZ ;  /* 0x060000000f187989 */ /* 0x000e6800000e00ff */
[----:B------:R-:W2:Y:S04]  /*44d0*/  SHFL.UP PT, R13, R14, 0x10, RZ ;  /* 0x060000000e0d7989 */ /* 0x000ea800000e00ff */
[----:B------:R-:W3:Y:S04]  /*44e0*/  SHFL.UP PT, R6, R7, 0x10, RZ ;  /* 0x0600000007067989 */ /* 0x000ee800000e00ff */
[----:B------:R4:W-:Y:S01]  /*44f0*/  STS.U16 [R8+0x660], R25 ;  /* 0x0006601908007388 */ /* 0x0009e20000000400 */
[----:B------:R-:W-:-:S03]  /*4500*/  @!P0 LEA R4, R89, UR4, 0x4 ;  /* 0x0000000459048c11 */ /* 0x000fc6000f8e20ff */
[----:B------:R5:W-:Y:S04]  /*4510*/  STS.U16 [R104+0x6a0], R11 ;  /* 0x0006a00b68007388 */ /* 0x000be80000000400 */
[----:B------:R0:W-:Y:S01]  /*4520*/  STS.U16 [R9+0x6e0], R100 ;  /* 0x0006e06409007388 */ /* 0x0001e20000000400 */
[----:B----4-:R-:W-:-:S03]  /*4530*/  IMAD.MOV.U32 R8, RZ, RZ, 0x3f800000 ;  /* 0x3f800000ff087424 */ /* 0x010fc600078e00ff */
[----:B------:R-:W-:Y:S01]  /*4540*/  STS.U16 [R103+0x720], R108 ;  /* 0x0007206c67007388 */ /* 0x000fe20000000400 */
[----:B-----5:R-:W-:-:S03]  /*4550*/  CS2R R10, SRZ ;  /* 0x00000000000a7805 */ /* 0x020fc6000001ff00 */
[----:B------:R1:W-:Y:S01]  /*4560*/  STS.U16 [R101+0x760], R112 ;  /* 0x0007607065007388 */ /* 0x0003e20000000400 */
[----:B0-----:R-:W-:-:S03]  /*4570*/  MOV R9, RZ ;  /* 0x000000ff00097202 */ /* 0x001fc60000000f00 */
[----:B------:R-:W-:Y:S04]  /*4580*/  STS.U16 [R105+0x7a0], R110 ;  /* 0x0007a06e69007388 */ /* 0x000fe80000000400 */
[----:B------:R-:W-:Y:S01]  /*4590*/  STS.U16 [R107+0x7e0], R114 ;  /* 0x0007e0726b007388 */ /* 0x000fe20000000400 */
[----:B------:R-:W-:-:S03]  /*45a0*/  NOP ;  /* 0x0000000000007918 */ /* 0x000fc60000000000 */
[----:B------:R-:W0:Y:S01]  /*45b0*/  @!P0 LDS.128 R8, [R4+0x880] ;  /* 0x0008800004088984 */ /* 0x000e220000000c00 */
[----:B------:R-:W-:Y:S01]  /*45c0*/  ISETP.GE.AND P0, PT, R45, 0x10, PT ;  /* 0x000000102d00780c */ /* 0x000fe20003f06270 */
[C---:B------:R-:W-:Y:S01]  /*45d0*/  FMUL.FTZ R25, R7.reuse, R5 ;  /* 0x0000000507197220 */ /* 0x040fe20000410000 */
[C---:B-1----:R-:W-:Y:S01]  /*45e0*/  FMUL.FTZ R101, R7.reuse, R24 ;  /* 0x0000001807657220 */ /* 0x042fe20000410000 */
[CC--:B--2---:R-:W-:Y:S01]  /*45f0*/  FMUL.FTZ R103, R7.reuse, R13.reuse ;  /* 0x0000000d07677220 */ /* 0x0c4fe20000410000 */
[CC--:B---3--:R-:W-:Y:S01]  /*4600*/  FMUL.FTZ R98, R7.reuse, R6.reuse ;  /* 0x0000000607627220 */ /* 0x0c8fe20000410000 */
[C---:B------:R-:W-:Y:S01]  /*4610*/  FFMA.FTZ R6, R12.reuse, R6, R25 ;  /* 0x000000060c067223 */ /* 0x040fe20000010019 */
[C---:B------:R-:W-:Y:S01]  /*4620*/  FFMA.FTZ R101, R12.reuse, R13, -R101 ;  /* 0x0000000d0c657223 */ /* 0x040fe20000010865 */
[----:B------:R-:W-:Y:S01]  /*4630*/  FFMA.FTZ R24, R12, R24, R103 ;  /* 0x000000180c187223 */ /* 0x000fe20000010067 */
[----:B------:R-:W-:Y:S02]  /*4640*/  LDS.U16 R116, [R88+0x420] ;  /* 0x0004200058747984 */ /* 0x000fe40000000400 */
[----:B------:R-:W-:-:S02]  /*4650*/  FSEL R13, R7, R6, !P0 ;  /* 0x00000006070d7208 */ /* 0x000fc40004000000 */
[----:B------:R-:W-:Y:S01]  /*4660*/  LDS.U16 R139, [R88+0x422] ;  /* 0x00042200588b7984 */ /* 0x000fe20000000400 */
[----:B------:R-:W-:Y:S01]  /*4670*/  @P0 FFMA.FTZ R12, R12, R5, -R98 ;  /* 0x000000050c0c0223 */ /* 0x000fe20000010862 */
[----:B------:R-:W-:Y:S01]  /*4680*/  @P0 FADD.FTZ R14, R14, R101 ;  /* 0x000000650e0e0221 */ /* 0x000fe20000010000 */
[----:B------:R-:W-:Y:S01]  /*4690*/  @P0 FADD.FTZ R15, R15, R24 ;  /* 0x000000180f0f0221 */ /* 0x000fe20000010000 */
[C---:B------:R-:W-:Y:S01]  /*46a0*/  ISETP.NE.AND P0, PT, R45.reuse, 0x1f, PT ;  /* 0x0000001f2d00780c */ /* 0x040fe20003f05270 */
        /* <DEDUP_REMOVED lines=49> */
[----:B------:R-:W-:Y:S01]  /*49c0*/  FMUL.FTZ R122, R122, R95 ;  /* 0x0000005f7a7a7220 */ /* 0x000fe20000410000 */
[----:B------:R-:W-:Y:S01]  /*49d0*/  FMUL.FTZ R25, R5, R11 ;  /* 0x0000000b05197220 */ /* 0x000fe20000410000 */
[----:B------:R-:W-:Y:S01]  /*49e0*/  ISETP.NE.AND P0, PT, R67, RZ, PT ;  /* 0x000000ff4300720c */ /* 0x000fe20003f05270 */
[C---:B------:R-:W-:Y:S01]  /*49f0*/  FFMA.FTZ R12, R124.reuse, R95, -R15 ;  /* 0x0000005f7c0c7223 */ /* 0x040fe2000001080f */
[----:B------:R-:W-:Y:S01]  /*4a00*/  FFMA.FTZ R15, R124, R13, R122 ;  /* 0x0000000d7c0f7223 */ /* 0x000fe2000001007a */
[-C--:B------:R-:W-:Y:S01]  /*4a10*/  FFMA.FTZ R25, R4, R10.reuse, -R25 ;  /* 0x0000000a04197223 */ /* 0x080fe20000010819 */
[C---:B------:R-:W-:Y:S02]  /*4a20*/  FMUL.FTZ R10, R5.reuse, R10 ;  /* 0x0000000a050a7220 */ /* 0x040fe40000410000 */
[----:B------:R-:W-:Y:S01]  /*4a30*/  FADD.FTZ R128, R128, R15 ;  /* 0x0000000f80807221 */ /* 0x000fe20000010000 */
[CC--:B------:R-:W-:Y:S01]  /*4a40*/  FMUL.FTZ R15, R5.reuse, R9.reuse ;  /* 0x00000009050f7220 */ /* 0x0c0fe20000410000 */
[----:B------:R-:W-:Y:S01]  /*4a50*/  FMUL.FTZ R5, R5, R8 ;  /* 0x0000000805057220 */ /* 0x000fe20000410000 */
[----:B------:R-:W-:Y:S01]  /*4a60*/  FADD.FTZ R12, R129, R12 ;  /* 0x0000000c810c7221 */ /* 0x000fe20000010000 */
[C---:B------:R-:W-:Y:S01]  /*4a70*/  FMUL.FTZ R24, R125.reuse, R128 ;  /* 0x000000807d187220 */ /* 0x040fe20000410000 */
[C---:B------:R-:W-:Y:S01]  /*4a80*/  FFMA.FTZ R8, R4.reuse, R8, -R15 ;  /* 0x0000000804087223 */ /* 0x040fe2000001080f */
[C---:B------:R-:W-:Y:S01]  /*4a90*/  FFMA.FTZ R9, R4.reuse, R9, R5 ;  /* 0x0000000904097223 */ /* 0x040fe20000010005 */
[-C--:B------:R-:W-:Y:S01]  /*4aa0*/  FMUL.FTZ R125, R125, R12.reuse ;  /* 0x0000000c7d7d7220 */ /* 0x080fe20000410000 */
[----:B------:R-:W-:Y:S01]  /*4ab0*/  FFMA.FTZ R4, R4, R11, R10 ;  /* 0x0000000b04047223 */ /* 0x000fe2000001000a */
[----:B------:R-:W-:Y:S01]  /*4ac0*/  BSSY B0, `(.L_x_2151) ;  /* 0x0000017000007945 */ /* 0x000fe20003800000 */
[C---:B------:R-:W-:Y:S01]  /*4ad0*/  FFMA.FTZ R24, R123.reuse, R12, -R24 ;  /* 0x0000000c7b187223 */ /* 0x040fe20000010818 */
[----:B------:R-:W-:Y:S01]  /*4ae0*/  FFMA.FTZ R88, R123, R128, R125 ;  /* 0x000000807b587223 */ /* 0x000fe2000001007d */
[----:B------:R-:W-:Y:S01]  /*4af0*/  FADD.FTZ R10, R6, R25 ;  /* 0x00000019060a7221 */ /* 0x000fe20000010000 */
[----:B------:R-:W-:-:S02]  /*4b00*/  IMAD.U32 R139, R139, 0x10000, RZ ;  /* 0x000100008b8b7824 */ /* 0x000fc400078e00ff */
        /* <DEDUP_REMOVED lines=18> */
.L_x_2152:
[----:B------:R-:W-:Y:S05]  /*4c30*/  BSYNC B0 ;  /* 0x0000000000007941 */ /* 0x000fea0003800000 */
.L_x_2151:
[----:B------:R-:W-:Y:S01]  /*4c40*/  FADD.FTZ R109, R109, R88 ;  /* 0x000000586d6d7221 */ /* 0x000fe20000010000 */
[----:B------:R-:W-:Y:S01]  /*4c50*/  FADD.FTZ R24, R113, R24 ;  /* 0x0000001871187221 */ /* 0x000fe20000010000 */
[----:B0-----:R-:W-:Y:S01]  /*4c60*/  SHF.L.U32 R5, R116, 0x10, RZ ;  /* 0x0000001074057819 */ /* 0x001fe200000006ff */
[----:B------:R-:W-:Y:S01]  /*4c70*/  FMUL.FTZ R14, R139, R14 ;  /* 0x0000000e8b0e7220 */ /* 0x000fe20000410000 */
[CC--:B------:R-:W-:Y:S01]  /*4c80*/  FMUL.FTZ R4, R111.reuse, R109.reuse ;  /* 0x0000006d6f047220 */ /* 0x0c0fe20000410000 */
[----:B------:R-:W-:Y:S01]  /*4c90*/  FMUL.FTZ R6, R111, R24 ;  /* 0x000000186f067220 */ /* 0x000fe20000410000 */
[----:B------:R-:W-:Y:S01]  /*4ca0*/  IADD3 R89, R89, 0x1, RZ ;  /* 0x0000000159597810 */ /* 0x000fe20007ffe0ff */
[----:B------:R-:W-:Y:S01]  /*4cb0*/  FFMA.FTZ R14, R5, R92, -R14 ;  /* 0x0000005c050e7223 */ /* 0x000fe2000001080e */
[C---:B------:R-:W-:Y:S01]  /*4cc0*/  FFMA.FTZ R4, R115.reuse, R24, -R4 ;  /* 0x0000001873047223 */ /* 0x040fe20000010804 */
[----:B------:R-:W-:Y:S01]  /*4cd0*/  FFMA.FTZ R115, R115, R109, R6 ;  /* 0x0000006d73737223 */ /* 0x000fe20000010006 */
[----:B------:R-:W-:Y:S01]  /*4ce0*/  SHF.L.U32 R5, R112, 0x10, RZ ;  /* 0x0000001070057819 */ /* 0x000fe200000006ff */
[----:B------:R-:W-:-:S02]  /*4cf0*/  IMAD.U32 R106, R106, 0x10000, RZ ;  /* 0x000100006a6a7824 */ /* 0x000fc400078e00ff */
[----:B------:R-:W-:Y:S01]  /*4d00*/  FADD.FTZ R8, R119, R4 ;  /* 0x0000000477087221 */ /* 0x000fe20000010000 */
[----:B------:R-:W-:Y:S01]  /*4d10*/  FADD.FTZ R115, R120, R115 ;  /* 0x0000007378737221 */ /* 0x000fe20000010000 */
[----:B------:R-:W-:Y:S01]  /*4d20*/  ISETP.GE.AND P0, PT, R89, UR17, PT ;  /* 0x0000001159007c0c */ /* 0x000fe2000bf06270 */
[----:B------:R-:W-:Y:S01]  /*4d30*/  FMUL.FTZ R128, R5, R128 ;  /* 0x0000008005807220 */ /* 0x000fe20000410000 */
[CC--:B------:R-:W-:Y:S01]  /*4d40*/  FMUL.FTZ R6, R117.reuse, R8.reuse ;  /* 0x0000000875067220 */ /* 0x0c0fe20000410000 */
[-C--:B------:R-:W-:Y:S01]  /*4d50*/  FMUL.FTZ R4, R117, R115.reuse ;  /* 0x0000007375047220 */ /* 0x080fe20000410000 */
[----:B------:R-:W-:Y:S01]  /*4d60*/  SHF.L.U32 R5, R108, 0x10, RZ ;  /* 0x000000106c057819 */ /* 0x000fe200000006ff */
[----:B------:R-:W-:Y:S02]  /*4d70*/  IMAD.U32 R114, R114, 0x10000, RZ ;  /* 0x0001000072727824 */ /* 0x000fe400078e00ff */
[C---:B------:R-:W-:Y:S01]  /*4d80*/  FFMA.FTZ R6, R121.reuse, R115, R6 ;  /* 0x0000007379067223 */ /* 0x040fe20000010006 */
[----:B------:R-:W-:Y:S01]  /*4d90*/  FFMA.FTZ R7, R121, R8, -R4 ;  /* 0x0000000879077223 */ /* 0x000fe20000010804 */
[----:B------:R-:W-:Y:S01]  /*4da0*/  SHF.L.U32 R118, R118, 0x10, RZ ;  /* 0x0000001076767819 */ /* 0x000fe200000006ff */
[----:B------:R-:W-:Y:S01]  /*4db0*/  FFMA.FTZ R128, R5, R12, -R128 ;  /* 0x0000000c05807223 */ /* 0x000fe20000010880 */
[----:B------:R-:W-:Y:S01]  /*4dc0*/  FADD.FTZ R127, R127, R6 ;  /* 0x000000067f7f7221 */ /* 0x000fe20000010000 */
[----:B------:R-:W-:Y:S01]  /*4dd0*/  FADD.FTZ R9, R126, R7 ;  /* 0x000000077e097221 */ /* 0x000fe20000010000 */
[----:B------:R-:W-:Y:S01]  /*4de0*/  SHF.L.U32 R110, R110, 0x10, RZ ;  /* 0x000000106e6e7819 */ /* 0x000fe200000006ff */
[----:B------:R-:W-:Y:S01]  /*4df0*/  FMUL.FTZ R13, R118, R13 ;  /* 0x0000000d760d7220 */ /* 0x000fe20000410000 */
[----:B------:R-:W-:Y:S01]  /*4e00*/  SHF.L.U32 R104, R104, 0x10, RZ ;  /* 0x0000001068687819 */ /* 0x000fe200000006ff */
        /* <DEDUP_REMOVED lines=16> */
[C---:B------:R-:W-:Y:S01]  /*4f10*/  FFMA.FTZ R5, R134.reuse, R133, -R5 ;  /* 0x0000008586057223 */ /* 0x040fe20000010805 */
[-C--:B------:R-:W-:Y:S01]  /*4f20*/  FFMA.FTZ R134, R134, R4.reuse, R7 ;  /* 0x0000000486867223 */ /* 0x080fe20000010007 */
[----:B------:R-:W-:Y:S01]  /*4f30*/  SHF.L.U32 R100, R100, 0x10, RZ ;  /* 0x0000001064647819 */ /* 0x000fe200000006ff */
[----:B------:R-:W-:Y:S01]  /*4f40*/  FMUL.FTZ R7, R102, R4 ;  /* 0x0000000466077220 */ /* 0x000fe20000410000 */
[----:B------:R-:W-:Y:S01]  /*4f50*/  SHF.L.U32 R98, R98, 0x10, RZ ;  /* 0x0000001062627819 */ /* 0x000fe200000006ff */
[----:B------:R-:W-:Y:S01]  /*4f60*/  FADD.FTZ R134, R137, R134 ;  /* 0x0000008689867221 */ /* 0x000fe20000010000 */
[----:B------:R-:W-:Y:S01]  /*4f70*/  FADD.FTZ R5, R136, R5 ;  /* 0x0000000588057221 */ /* 0x000fe20000010000 */
[----:B------:R-:W-:Y:S01]  /*4f80*/  FFMA.FTZ R13, R114, R95, -R13 ;  /* 0x0000005f720d7223 */ /* 0x000fe2000001080d */
[----:B------:R-:W-:Y:S01]  /*4f90*/  FFMA.FTZ R107, R107, R24, -R110 ;  /* 0x000000186b6b7223 */ /* 0x000fe2000001086e */
[----:B------:R-:W-:Y:S01]  /*4fa0*/  FMUL.FTZ R103, R103, R134 ;  /* 0x0000008667677220 */ /* 0x000fe20000410000 */
        /* <DEDUP_REMOVED lines=13> */
.L_x_2150:
        /* <DEDUP_REMOVED lines=15> */
[----:B------:R1:W-:Y:S01]  /*5170*/  STS.U16 [R0+0x6], R7 ;  /* 0x0000060700007388 */ /* 0x0003e20000000400 */
[----:B0-----:R-:W-:-:S03]  /*5180*/  @!P0 IMAD R6, R44, -0x100, R5 ;  /* 0xffffff002c068824 */ /* 0x001fc600078e0205 */
        /* <DEDUP_REMOVED lines=17> */
[----:B-1----:R-:W-:Y:S02]  /*52a0*/  IMAD R7, R138, UR4, RZ ;  /* 0x000000048a077c24 */ /* 0x002fe4000f8e02ff */
[----:B------:R-:W-:-:S04]  /*52b0*/  IMAD.WIDE.U32 R4, R50, UR4, RZ ;  /* 0x0000000432047c25 */ /* 0x000fc8000f8e00ff */
[----:B0-----:R-:W-:-:S05]  /*52c0*/  IMAD R9, R50, UR5, R7 ;  /* 0x0000000532097c24 */ /* 0x001fca000f8e0207 */
        /* <DEDUP_REMOVED lines=17> */
.L_x_2155:
[----:B------:R-:W-:Y:S05]  /*53e0*/  BSYNC B0 ;  /* 0x0000000000007941 */ /* 0x000fea0003800000 */
.L_x_2154:
[----:B------:R-:W-:Y:S01]  /*53f0*/  MOV R5, R13 ;  /* 0x0000000d00057202 */ /* 0x000fe20000000f00 */
[----:B------:R-:W-:Y:S01]  /*5400*/  ULDC.64 UR4, c[0x0][0x2b8] ;  /* 0x0000ae0000047ab9 */ /* 0x000fe20000000a00 */
[C-C-:B------:R-:W-:Y:S01]  /*5410*/  LOP3.LUT R7, R48.reuse, 0x20, R49.reuse, 0xfe, !PT ;  /* 0x0000002030077812 */ /* 0x140fe200078efe31 */
[----:B0-----:R-:W-:Y:S01]  /*5420*/  IMAD R9, R53, UR4, RZ ;  /* 0x0000000435097c24 */ /* 0x001fe2000f8e02ff */
[----:B------:R-:W-:Y:S01]  /*5430*/  LOP3.LUT R13, R48, 0x60, R49, 0xfe, !PT ;  /* 0x00000060300d7812 */ /* 0x000fe200078efe31 */
[----:B------:R-:W-:Y:S01]  /*5440*/  IMAD.WIDE.U32 R4, R54, UR4, R4 ;  /* 0x0000000436047c25 */ /* 0x000fe2000f8e0004 */
[-C--:B------:R-:W-:Y:S02]  /*5450*/  ISETP.GE.AND P0, PT, R7, R0.reuse, PT ;  /* 0x000000000700720c */ /* 0x080fe40003f06270 */
[----:B------:R-:W-:Y:S01]  /*5460*/  SHF.L.U32 R7, R44, 0x8, RZ ;  /* 0x000000082c077819 */ /* 0x000fe200000006ff */
[----:B------:R-:W-:Y:S01]  /*5470*/  IMAD R8, R54, UR5, R9 ;  /* 0x0000000536087c24 */ /* 0x000fe2000f8e0209 */
[----:B------:R-:W-:Y:S01]  /*5480*/  ULDC.64 UR4, c[0x0][0x308] ;  /* 0x0000c20000047ab9 */ /* 0x000fe20000000a00 */
[----:B------:R-:W-:Y:S01]  /*5490*/  ISETP.GE.AND P2, PT, R13, R0, PT ;  /* 0x000000000d00720c */ /* 0x000fe20003f46270 */
[----:B------:R-:W-:Y:S01]  /*54a0*/  VIADD R44, R44, 0x1 ;  /* 0x000000012c2c7836 */ /* 0x000fe20000000000 */
[----:B------:R-:W-:-:S02]  /*54b0*/  SHF.R.S32.HI R9, RZ, 0x1f, R7 ;  /* 0x0000001fff097819 */ /* 0x000fc40000011407 */
[----:B------:R-:W-:Y:S02]  /*54c0*/  IADD3 R6, P5, R7, R4, RZ ;  /* 0x0000000407067210 */ /* 0x000fe40007fbe0ff */
[----:B------:R-:W-:Y:S01]  /*54d0*/  LEA R7, P4, R47, UR4, 0x1 ;  /* 0x000000042f077c11 */ /* 0x000fe2000f8808ff */
[----:B------:R-:W-:Y:S01]  /*54e0*/  ULDC UR4, c[0x0][0x224] ;  /* 0x0000890000047ab9 */ /* 0x000fe20000000800 */
[----:B------:R-:W-:Y:S02]  /*54f0*/  IADD3.X R5, R9, R8, R5, P5, !PT ;  /* 0x0000000809057210 */ /* 0x000fe40002ffe405 */
[----:B------:R-:W-:Y:S02]  /*5500*/  LEA.HI.X R8, R47, UR5, R46, 0x1, P4 ;  /* 0x000000052f087c11 */ /* 0x000fe4000a0f0c2e */
[----:B------:R-:W-:Y:S02]  /*5510*/  LEA R4, P6, R6, R7, 0x1 ;  /* 0x0000000706047211 */ /* 0x000fe400078c08ff */
[----:B------:R-:W-:-:S02]  /*5520*/  LOP3.LUT R13, R48, 0xc0, R49, 0xfe, !PT ;  /* 0x000000c0300d7812 */ /* 0x000fc400078efe31 */
[----:B------:R-:W-:Y:S02]  /*5530*/  LOP3.LUT R7, R48, 0xe0, R49, 0xfe, !PT ;  /* 0x000000e030077812 */ /* 0x000fe400078efe31 */
[----:B------:R-:W-:Y:S02]  /*5540*/  LEA.HI.X R5, R6, R8, R5, 0x1, P6 ;  /* 0x0000000806057211 */ /* 0x000fe400030f0c05 */
[-C--:B------:R-:W-:Y:S02]  /*5550*/  ISETP.GE.AND P5, PT, R13, R0.reuse, PT ;  /* 0x000000000d00720c */ /* 0x080fe40003fa6270 */
[-C--:B------:R-:W-:Y:S01]  /*5560*/  ISETP.GE.AND P6, PT, R7, R0.reuse, PT ;  /* 0x000000000700720c */ /* 0x080fe20003fc6270 */
[----:B------:R0:W-:Y:S01]  /*5570*/  @!P0 STG.E.U16 desc[UR6][R4.64+0x40], R11 ;  /* 0x0000400b04008986 */ /* 0x0001e2000c101506 */
[C-C-:B------:R-:W-:Y:S02]  /*5580*/  LOP3.LUT R15, R48.reuse, 0x40, R49.reuse, 0xfe, !PT ;  /* 0x00000040300f7812 */ /* 0x140fe400078efe31 */
[----:B------:R-:W-:Y:S01]  /*5590*/  LOP3.LUT R9, R48, 0xa0, R49, 0xfe, !PT ;  /* 0x000000a030097812 */ /* 0x000fe200078efe31 */
[----:B------:R0:W-:Y:S01]  /*55a0*/  @!P2 STG.E.U16 desc[UR6][R4.64+0xc0], R65 ;  /* 0x0000c0410400a986 */ /* 0x0001e2000c101506 */
[----:B------:R-:W-:-:S02]  /*55b0*/  ISETP.GE.AND P1, PT, R15, R0, PT ;  /* 0x000000000f00720c */ /* 0x000fc40003f26270 */
[----:B------:R-:W-:Y:S02]  /*55c0*/  LOP3.LUT R15, R48, 0x80, R49, 0xfe, !PT ;  /* 0x00000080300f7812 */ /* 0x000fe400078efe31 */
[-C--:B------:R-:W-:Y:S01]  /*55d0*/  ISETP.GE.AND P4, PT, R9, R0.reuse, PT ;  /* 0x000000000900720c */ /* 0x080fe20003f86270 */
[----:B------:R0:W-:Y:S01]  /*55e0*/  @!P5 STG.E.U16 desc[UR6][R4.64+0x180], R57 ;  /* 0x000180390400d986 */ /* 0x0001e2000c101506 */
[----:B------:R-:W-:Y:S02]  /*55f0*/  ISETP.GE.AND P3, PT, R15, R0, PT ;  /* 0x000000000f00720c */ /* 0x000fe40003f66270 */
[----:B------:R-:W-:Y:S01]  /*5600*/  ISETP.GE.AND P0, PT, R44, UR4, PT ;  /* 0x000000042c007c0c */ /* 0x000fe2000bf06270 */
        /* <DEDUP_REMOVED lines=14> */
.L_x_2157:
        /* <DEDUP_REMOVED lines=9> */
.L_x_5214:


//--------------------- .text._Z25selective_scan_fwd_kernelI32Selective_Scan_fwd_kernel_traitsILi32ELi8ELi1ELb0ELb1ELb1ELb1EN3c108BFloat16ENS1_7complexIfEEEEv13SSMParamsBase --------------------------
	.section	.text._Z25selective_scan_fwd_kernelI32Selective_Scan_fwd_kernel_traitsILi32ELi8ELi1ELb0ELb1ELb1ELb1EN3c108BFloat16ENS1_7complexIfEEEEv13SSMParamsBase,"ax",@progbits
	.align	128
        .global         _Z25selective_scan_fwd_kernelI32Selective_Scan_fwd_kernel_traitsILi32ELi8ELi1ELb0ELb1ELb1ELb1EN3c108BFloat16ENS1_7complexIfEEEEv13SSMParamsBase
        .type           _Z25selective_scan_fwd_kernelI32Selective_Scan_fwd_kernel_traitsILi32ELi8ELi1ELb0ELb1ELb1ELb1EN3c108BFloat16ENS1_7complexIfEEEEv13SSMParamsBase,@function
        .size           _Z25selective_scan_fwd_kernelI32Selective_Scan_fwd_kernel_traitsILi32ELi8ELi1ELb0ELb1ELb1ELb1EN3c108BFloat16ENS1_7complexIfEEEEv13SSMParamsBase,(.L_x_5215 - _Z25selective_scan_fwd_kernelI32Selective_Scan_fwd_kernel_traitsILi32ELi8ELi1ELb0ELb1ELb1ELb1EN3c108BFloat16ENS1_7complexIfEEEEv13SSMParamsBase)
        .other          _Z25selective_scan_fwd_kernelI32Selective_Scan_fwd_kernel_traitsILi32ELi8ELi1ELb0ELb1ELb1ELb1EN3c108BFloat16ENS1_7complexIfEEEEv13SSMParamsBase,@"STO_CUDA_ENTRY STV_DEFAULT"
_Z25selective_scan_fwd_kernelI32Selective_Scan_fwd_kernel_traitsILi32ELi8ELi1ELb0ELb1ELb1ELb1EN3c108BFloat16ENS1_7complexIfEEEEv13SSMParamsBase:
.text._Z25selective_scan_fwd_kernelI32Selective_Scan_fwd_kernel_traitsILi32ELi8ELi1ELb0ELb1ELb1ELb1EN3c108BFloat16ENS1_7complexIfEEEEv13SSMParamsBase:
[----:B------:R-:W-:Y:S08]  /*0000*/  LDC R1, c[0x0][0x28] ;  /* 0x00000a00ff017b82 */ /* 0x000ff00000000800 */
[----:B------:R-:W0:Y:S01]  /*0010*/  LDC R11, c[0x0][0x228] ;  /* 0x00008a00ff0b7b82 */ /* 0x000e220000000800 */
[----:B------:R-:W-:Y:S01]  /*0020*/  ULDC.64 UR4, c[0x0][0x2e8] ;  /* 0x0000ba0000047ab9 */ /* 0x000fe20000000a00 */
[----:B------:R-:W-:Y:S01]  /*0030*/  ULDC.64 UR6, c[0x0][0x300] ;  /* 0x0000c00000067ab9 */ /* 0x000fe20000000a00 */
[----:B------:R-:W-:Y:S01]  /*0040*/  ISETP.NE.U32.AND P0, PT, RZ, UR4, PT ;  /* 0x00000004ff007c0c */ /* 0x000fe2000bf05070 */
[----:B------:R-:W-:Y:S01]  /*0050*/  HFMA2.MMA R50, -RZ, RZ, 0, 0 ;  /* 0x00000000ff327435 */ /* 0x000fe200000001ff */
[----:B------:R-:W-:Y:S01]  /*0060*/  ISETP.NE.U32.AND P1, PT, RZ, UR6, PT ;  /* 0x00000006ff007c0c */ /* 0x000fe2000bf25070 */
[----:B------:R-:W-:Y:S01]  /*0070*/  IMAD.MOV.U32 R49, RZ, RZ, RZ ;  /* 0x000000ffff317224 */ /* 0x000fe200078e00ff */
[----:B------:R-:W-:Y:S01]  /*0080*/  ISETP.NE.AND.EX P0, PT, RZ, UR5, PT, P0 ;  /* 0x00000005ff007c0c */ /* 0x000fe2000bf05300 */
[----:B------:R-:W1:Y:S01]  /*0090*/  S2UR UR8, SR_CTAID.Y ;  /* 0x00000000000879c3 */ /* 0x000e620000002600 */
[----:B------:R-:W-:-:S02]  /*00a0*/  ISETP.NE.AND.EX P1, PT, RZ, UR7, PT, P1 ;  /* 0x00000007ff007c0c */ /* 0x000fc4000bf25310 */
        /* <DEDUP_REMOVED lines=13> */
[----:B-1----:R-:W-:-:S02]  /*0180*/  IABS R2, R52 ;  /* 0x0000003400027213 */ /* 0x002fc40000000000 */
[----:B0-----:R-:W-:-:S04]  /*0190*/  IADD3 R6, R0, 0xffffffe, RZ ;  /* 0x0ffffffe00067810 */ /* 0x001fc80007ffe0ff */
[----:B------:R0:W1:Y:S01]  /*01a0*/  F2I.FTZ.U32.TRUNC.NTZ R7, R6 ;  /* 0x0000000600077305 */ /* 0x000062000021f000 */
[----:B--2---:R-:W-:Y:S01]  /*01b0*/  IMAD.U32 R48, RZ, RZ, UR4 ;  /* 0x00000004ff307e24 */ /* 0x004fe2000f8e00ff */
[----:B------:R-:W-:Y:S01]  /*01c0*/  ULDC.64 UR4, c[0x0][0x240] ;  /* 0x0000900000047ab9 */ /* 0x000fe20000000a00 */
[----:B0-----:R-:W-:-:S03]  /*01d0*/  IMAD.MOV.U32 R6, RZ, RZ, RZ ;  /* 0x000000ffff067224 */ /* 0x001fc600078e00ff */
        /* <DEDUP_REMOVED lines=28> */
[----:B------:R-:W-:Y:S01]  /*03a0*/  IMAD R11, R135, UR10, RZ ;  /* 0x0000000a870b7c24 */ /* 0x000fe2000f8e02ff */
[----:B------:R-:W1:Y:S01]  /*03b0*/  LDC.64 R20, c[0x0][0x2d8] ;  /* 0x0000b600ff147b82 */ /* 0x000e620000000a00 */
[----:B------:R-:W-:Y:S01]  /*03c0*/  IMAD R3, R51, UR4, RZ ;  /* 0x0000000433037c24 */ /* 0x000fe2000f8e02ff */
[----:B------:R-:W-:Y:S01]  /*03d0*/  SHF.R.S32.HI R0, RZ, 0x1f, R13 ;  /* 0x0000001fff007819 */ /* 0x000fe2000001140d */
[----:B------:R-:W-:Y:S01]  /*03e0*/  IMAD R17, R48, UR11, R11 ;  /* 0x0000000b30117c24 */ /* 0x000fe2000f8e020b */
[----:B------:R-:W-:Y:S01]  /*03f0*/  ULDC.64 UR8, c[0x0][0x298] ;  /* 0x0000a60000087ab9 */ /* 0x000fe20000000a00 */
[----:B------:R-:W-:Y:S01]  /*0400*/  IMAD.MOV.U32 R6, RZ, RZ, R2 ;  /* 0x000000ffff067224 */ /* 0x000fe200078e0002 */
[----:B------:R-:W2:Y:S01]  /*0410*/  S2R R43, SR_LANEID ;  /* 0x00000000002b7919 */ /* 0x000ea20000000000 */
[C---:B------:R-:W-:Y:S01]  /*0420*/  IMAD R11, R52.reuse, UR5, R3 ;  /* 0x00000005340b7c24 */ /* 0x040fe2000f8e0203 */
[----:B------:R-:W3:Y:S01]  /*0430*/  LDC.64 R24, c[0x0][0x2e0] ;  /* 0x0000b800ff187b82 */ /* 0x000ee20000000a00 */
[----:B------:R-:W-:Y:S01]  /*0440*/  IMAD.WIDE.U32 R2, R52, UR4, RZ ;  /* 0x0000000434027c25 */ /* 0x000fe2000f8e00ff */
[----:B------:R-:W-:Y:S01]  /*0450*/  ULDC.64 UR4, c[0x0][0x258] ;  /* 0x0000960000047ab9 */ /* 0x000fe20000000a00 */
[----:B------:R-:W-:-:S02]  /*0460*/  MOV R42, RZ ;  /* 0x000000ff002a7202 */ /* 0x000fc40000000f00 */
[----:B------:R-:W-:Y:S01]  /*0470*/  IMAD R12, R0, UR4, RZ ;  /* 0x00000004000c7c24 */ /* 0x000fe2000f8e02ff */
[----:B------:R-:W-:Y:S01]  /*0480*/  IADD3 R11, R3, R11, RZ ;  /* 0x0000000b030b7210 */ /* 0x000fe20007ffe0ff */
[----:B------:R-:W-:Y:S01]  /*0490*/  IMAD R5, R51, UR8, RZ ;  /* 0x0000000833057c24 */ /* 0x000fe2000f8e02ff */
[----:B------:R-:W-:Y:S01]  /*04a0*/  MOV R10, R2 ;  /* 0x00000002000a7202 */ /* 0x000fe20000000f00 */
[----:B------:R-:W-:-:S04]  /*04b0*/  IMAD.WIDE.U32 R2, R13, UR4, R6 ;  /* 0x000000040d027c25 */ /* 0x000fc8000f8e0006 */
[----:B------:R-:W-:Y:S01]  /*04c0*/  IMAD R29, R13, UR5, R12 ;  /* 0x000000050d1d7c24 */ /* 0x000fe2000f8e020c */
[----:B------:R-:W-:Y:S01]  /*04d0*/  ULDC.64 UR4, c[0x0][0x280] ;  /* 0x0000a00000047ab9 */ /* 0x000fe20000000a00 */
[----:B------:R-:W-:Y:S01]  /*04e0*/  IMAD R15, R52, UR9, R5 ;  /* 0x00000009340f7c24 */ /* 0x000fe2000f8e0205 */
[----:B-1----:R-:W-:Y:S01]  /*04f0*/  LEA R31, P0, R2, R20, 0x1 ;  /* 0x00000014021f7211 */ /* 0x002fe200078008ff */
[----:B------:R-:W-:Y:S01]  /*0500*/  IMAD.WIDE.U32 R4, R52, UR8, RZ ;  /* 0x0000000834047c25 */ /* 0x000fe2000f8e00ff */
[C---:B0-----:R-:W-:Y:S01]  /*0510*/  SHF.L.U32 R46, R54.reuse, 0x3, RZ ;  /* 0x00000003362e7819 */ /* 0x041fe200000006ff */
[----:B------:R-:W-:Y:S01]  /*0520*/  ULDC.64 UR8, c[0x0][0x290] ;  /* 0x0000a40000087ab9 */ /* 0x000fe20000000a00 */
[----:B------:R-:W-:Y:S01]  /*0530*/  LOP3.LUT R47, R54, 0x1f, RZ, 0xc0, !PT ;  /* 0x0000001f362f7812 */ /* 0x000fe200078ec0ff */
[----:B------:R-:W-:Y:S01]  /*0540*/  IMAD R7, R135, UR4, RZ ;  /* 0x0000000487077c24 */ /* 0x000fe2000f8e02ff */
[----:B------:R-:W-:Y:S01]  /*0550*/  LOP3.LUT R46, R46, 0xffffff00, RZ, 0xc0, !PT ;  /* 0xffffff002e2e7812 */ /* 0x000fe200078ec0ff */
[----:B------:R-:W-:-:S03]  /*0560*/  IMAD.WIDE.U32 R8, R48, UR10, RZ ;  /* 0x0000000a30087c25 */ /* 0x000fc6000f8e00ff */
[----:B------:R-:W-:Y:S01]  /*0570*/  LOP3.LUT R45, R46, R47, RZ, 0xfc, !PT ;  /* 0x0000002f2e2d7212 */ /* 0x000fe200078efcff */
[----:B------:R-:W-:Y:S01]  /*0580*/  IMAD.IADD R5, R5, 0x1, R15 ;  /* 0x0000000105057824 */ /* 0x000fe200078e020f */
[----:B------:R-:W-:Y:S01]  /*0590*/  IADD3 R9, R9, R17, RZ ;  /* 0x0000001109097210 */ /* 0x000fe20007ffe0ff */
[C---:B------:R-:W-:Y:S01]  /*05a0*/  IMAD R15, R48.reuse, UR5, R7 ;  /* 0x00000005300f7c24 */ /* 0x040fe2000f8e0207 */
[----:B------:R-:W-:Y:S01]  /*05b0*/  SHF.R.S32.HI R44, RZ, 0x1f, R45 ;  /* 0x0000001fff2c7819 */ /* 0x000fe2000001142d */
[----:B------:R-:W-:Y:S01]  /*05c0*/  IMAD.WIDE.U32 R6, R48, UR4, R10 ;  /* 0x0000000430067c25 */ /* 0x000fe2000f8e000a */
[----:B------:R-:W-:-:S03]  /*05d0*/  ULDC.64 UR4, c[0x0][0x278] ;  /* 0x00009e0000047ab9 */ /* 0x000fc60000000a00 */
[----:B------:R-:W-:Y:S02]  /*05e0*/  IMAD R17, R135, UR8, RZ ;  /* 0x0000000887117c24 */ /* 0x000fe4000f8e02ff */
[----:B------:R-:W-:-:S04]  /*05f0*/  IMAD.WIDE.U32 R10, R48, UR8, R4 ;  /* 0x00000008300a7c25 */ /* 0x000fc8000f8e0004 */
[----:B------:R-:W-:Y:S01]  /*0600*/  IMAD R0, R0, UR4, RZ ;  /* 0x0000000400007c24 */ /* 0x000fe2000f8e02ff */
[----:B------:R-:W-:Y:S01]  /*0610*/  IADD3 R58, P2, R45, R10, RZ ;  /* 0x0000000a2d3a7210 */ /* 0x000fe20007f5e0ff */
[----:B------:R-:W-:Y:S02]  /*0620*/  IMAD.IADD R29, R3, 0x1, R29 ;  /* 0x00000001031d7824 */ /* 0x000fe400078e021d */
[----:B------:R-:W-:Y:S01]  /*0630*/  IMAD R19, R48, UR9, R17 ;  /* 0x0000000930137c24 */ /* 0x000fe2000f8e0211 */
[----:B------:R-:W-:Y:S01]  /*0640*/  IADD3 R17, P1, R45, R6, RZ ;  /* 0x000000062d117210 */ /* 0x000fe20007f3e0ff */
[C---:B------:R-:W-:Y:S01]  /*0650*/  IMAD.WIDE.U32 R4, R13.reuse, UR4, R8 ;  /* 0x000000040d047c25 */ /* 0x040fe2000f8e0008 */
[----:B------:R-:W-:Y:S01]  /*0660*/  LEA.HI.X R29, R2, R21, R29, 0x1, P0 ;  /* 0x00000015021d7211 */ /* 0x000fe200000f0c1d */
[----:B------:R-:W-:Y:S01]  /*0670*/  ULDC.64 UR8, c[0x0][0x2f8] ;  /* 0x0000be0000087ab9 */ /* 0x000fe20000000a00 */
[C---:B------:R-:W-:Y:S01]  /*0680*/  IADD3.X R6, R44.reuse, R7, R15, P1, !PT ;  /* 0x000000072c067210 */ /* 0x040fe20000ffe40f */
[----:B------:R-:W-:Y:S01]  /*0690*/  IMAD R13, R13, UR5, R0 ;  /* 0x000000050d0d7c24 */ /* 0x000fe2000f8e0200 */
[----:B------:R-:W-:Y:S01]  /*06a0*/  ULDC.64 UR4, c[0x0][0x2f0] ;  /* 0x0000bc0000047ab9 */ /* 0x000fe20000000a00 */
[----:B------:R-:W-:-:S02]  /*06b0*/  IADD3.X R11, R44, R11, R19, P2, !PT ;  /* 0x0000000b2c0b7210 */ /* 0x000fc400017fe413 */
[----:B------:R-:W-:Y:S02]  /*06c0*/  IADD3 R2, R46, R45, RZ ;  /* 0x0000002d2e027210 */ /* 0x000fe40007ffe0ff */
[----:B---3--:R-:W-:Y:S02]  /*06d0*/  LEA R30, P0, R4, R24, 0x1 ;  /* 0x00000018041e7211 */ /* 0x008fe400078008ff */
[----:B------:R-:W-:Y:S01]  /*06e0*/  IADD3 R28, R5, R13, RZ ;  /* 0x0000000d051c7210 */ /* 0x000fe20007ffe0ff */
[C---:B------:R-:W-:Y:S01]  /*06f0*/  VIADD R41, R2.reuse, 0x20 ;  /* 0x0000002002297836 */ /* 0x040fe20000000000 */
[----:B------:R-:W-:Y:S01]  /*0700*/  LEA R16, P1, R17, UR4, 0x1 ;  /* 0x0000000411107c11 */ /* 0x000fe2000f8208ff */
[----:B------:R-:W-:Y:S01]  /*0710*/  VIADD R37, R2, 0x140 ;  /* 0x0000014002257836 */ /* 0x000fe20000000000 */
[----:B------:R-:W-:Y:S01]  /*0720*/  LEA R23, P2, R58, UR8, 0x1 ;  /* 0x000000083a177c11 */ /* 0x000fe2000f8408ff */
[----:B------:R-:W-:Y:S01]  /*0730*/  VIADD R33, R2, 0x1c0 ;  /* 0x000001c002217836 */ /* 0x000fe20000000000 */
[----:B------:R-:W-:-:S02]  /*0740*/  LEA.HI.X R28, R4, R25, R28, 0x1, P0 ;  /* 0x00000019041c7211 */ /* 0x000fc400000f0c1c */
[----:B------:R-:W-:Y:S02]  /*0750*/  LEA.HI.X R17, R17, UR5, R6, 0x1, P1 ;  /* 0x0000000511117c11 */ /* 0x000fe400088f0c06 */
[----:B------:R-:W-:Y:S02]  /*0760*/  LEA.HI.X R58, R58, UR9, R11, 0x1, P2 ;  /* 0x000000093a3a7c11 */ /* 0x000fe400090f0c0b */
[C---:B------:R-:W-:Y:S02]  /*0770*/  IADD3 R40, R2.reuse, 0x40, RZ ;  /* 0x0000004002287810 */ /* 0x040fe40007ffe0ff */
[C---:B------:R-:W-:Y:S02]  /*0780*/  IADD3 R39, R2.reuse, 0x100, RZ ;  /* 0x0000010002277810 */ /* 0x040fe40007ffe0ff */
[C---:B------:R-:W-:Y:S02]  /*0790*/  IADD3 R38, R2.reuse, 0x120, RZ ;  /* 0x0000012002267810 */ /* 0x040fe40007ffe0ff */
[----:B------:R-:W-:-:S02]  /*07a0*/  IADD3 R36, R2, 0x160, RZ ;  /* 0x0000016002247810 */ /* 0x000fc40007ffe0ff */
[C---:B------:R-:W-:Y:S02]  /*07b0*/  IADD3 R35, R2.reuse, 0x180, RZ ;  /* 0x0000018002237810 */ /* 0x040fe40007ffe0ff */
[C---:B------:R-:W-:Y:S02]  /*07c0*/  IADD3 R34, R2.reuse, 0x1a0, RZ ;  /* 0x000001a002227810 */ /* 0x040fe40007ffe0ff */
[----:B--2---:R-:W-:-:S07]  /*07d0*/  IADD3 R32, R2, 0x1e0, RZ ;  /* 0x000001e002207810 */ /* 0x004fce0007ffe0ff */
.L_x_2182:
[----:B01----:R-:W0:Y:S01]  /*07e0*/  LDC R5, c[0x0][0x218] ;  /* 0x00008600ff057b82 */ /* 0x003e220000000800 */
        /* <DEDUP_REMOVED lines=37> */
[C---:B------:R-:W-:Y:S01]  /*0a40*/  IADD3 R20, R43.reuse, 0x40, RZ ;  /* 0x000000402b147810 */ /* 0x040fe20007ffe0ff */
[C---:B------:R-:W-:Y:S01]  /*0a50*/  VIADD R24, R43.reuse, 0xe0 ;  /* 0x000000e02b187836 */ /* 0x040fe20000000000 */
[----:B------:R-:W-:-:S02]  /*0a60*/  LEA.HI.SX32 R27, R43, R43, 0x1b ;  /* 0x0000002b2b1b7211 */ /* 0x000fc400078fdaff */
[-C--:B------:R-:W-:Y:S02]  /*0a70*/  LEA.HI.SX32 R10, R10, R43.reuse, 0x1b ;  /* 0x0000002b0a0a7211 */ /* 0x080fe400078fdaff */
[-C--:B------:R-:W-:Y:S02]  /*0a80*/  LEA.HI.SX32 R20, R20, R43.reuse, 0x1b ;  /* 0x0000002b14147211 */ /* 0x080fe400078fdaff */
[-C--:B------:R-:W-:Y:S02]  /*0a90*/  LEA.HI.SX32 R22, R22, R43.reuse, 0x1b ;  /* 0x0000002b16167211 */ /* 0x080fe400078fdaff */
[----:B------:R-:W-:Y:S02]  /*0aa0*/  LEA.HI.SX32 R24, R24, R43, 0x1b ;  /* 0x0000002b18187211 */ /* 0x000fe400078fdaff */
[-C--:B------:R-:W-:Y:S02]  /*0ab0*/  ISETP.GE.AND P6, PT, R7, R56.reuse, PT ;  /* 0x000000380700720c */ /* 0x080fe40003fc6270 */
[----:B------:R-:W-:-:S02]  /*0ac0*/  ISETP.GE.AND P4, PT, R9, R56, PT ;  /* 0x000000380900720c */ /* 0x000fc40003f86270 */
[-C--:B------:R-:W-:Y:S02]  /*0ad0*/  ISETP.GE.AND P3, PT, R11, R56.reuse, PT ;  /* 0x000000380b00720c */ /* 0x080fe40003f66270 */
[-C--:B------:R-:W-:Y:S01]  /*0ae0*/  ISETP.GE.AND P2, PT, R13, R56.reuse, PT ;  /* 0x000000380d00720c */ /* 0x080fe20003f46270 */
[----:B0-----:R-:W-:Y:S01]  /*0af0*/  ULEA UR4, UR5, UR4, 0x18 ;  /* 0x0000000405047291 */ /* 0x001fe2000f8ec03f */
[-C--:B------:R-:W-:Y:S02]  /*0b00*/  ISETP.GE.AND P0, PT, R19, R56.reuse, PT ;  /* 0x000000381300720c */ /* 0x080fe40003f06270 */
[----:B------:R-:W-:Y:S02]  /*0b10*/  PRMT R13, RZ, 0x7610, R13 ;  /* 0x00007610ff0d7816 */ /* 0x000fe4000000000d */
[----:B------:R-:W-:Y:S02]  /*0b20*/  ISETP.GE.AND P5, PT, R45, R56, PT ;  /* 0x000000382d00720c */ /* 0x000fe40003fa6270 */
[----:B------:R-:W-:-:S02]  /*0b30*/  LEA R27, R27, UR4, 0x1 ;  /* 0x000000041b1b7c11 */ /* 0x000fc4000f8e08ff */
[----:B------:R-:W-:Y:S02]  /*0b40*/  LEA R26, R10, UR4, 0x1 ;  /* 0x000000040a1a7c11 */ /* 0x000fe4000f8e08ff */
[----:B------:R-:W-:Y:S02]  /*0b50*/  LEA R53, R20, UR4, 0x1 ;  /* 0x0000000414357c11 */ /* 0x000fe4000f8e08ff */
[C---:B------:R-:W-:Y:S02]  /*0b60*/  IADD3 R10, R43.reuse, 0x80, RZ ;  /* 0x000000802b0a7810 */ /* 0x040fe40007ffe0ff */
[----:B------:R-:W-:Y:S02]  /*0b70*/  LEA R59, R22, UR4, 0x1 ;  /* 0x00000004163b7c11 */ /* 0x000fe4000f8e08ff */
[C---:B------:R-:W-:Y:S02]  /*0b80*/  IADD3 R20, R43.reuse, 0xa0, RZ ;  /* 0x000000a02b147810 */ /* 0x040fe40007ffe0ff */
[----:B------:R-:W-:-:S02]  /*0b90*/  IADD3 R22, R43, 0xc0, RZ ;  /* 0x000000c02b167810 */ /* 0x000fc40007ffe0ff */
[-C--:B------:R-:W-:Y:S02]  /*0ba0*/  LEA.HI.SX32 R10, R10, R43.reuse, 0x1b ;  /* 0x0000002b0a0a7211 */ /* 0x080fe400078fdaff */
[-C--:B------:R-:W-:Y:S02]  /*0bb0*/  LEA.HI.SX32 R20, R20, R43.reuse, 0x1b ;  /* 0x0000002b14147211 */ /* 0x080fe400078fdaff */
[----:B------:R-:W-:Y:S02]  /*0bc0*/  LEA.HI.SX32 R22, R22, R43, 0x1b ;  /* 0x0000002b16167211 */ /* 0x000fe400078fdaff */
[----:B------:R-:W-:Y:S02]  /*0bd0*/  LEA R57, R10, UR4, 0x1 ;  /* 0x000000040a397c11 */ /* 0x000fe4000f8e08ff */
[----:B------:R-:W-:Y:S02]  /*0be0*/  LEA R63, R20, UR4, 0x1 ;  /* 0x00000004143f7c11 */ /* 0x000fe4000f8e08ff */
[----:B------:R-:W-:-:S02]  /*0bf0*/  LEA R55, R22, UR4, 0x1 ;  /* 0x0000000416377c11 */ /* 0x000fc4000f8e08ff */
[----:B------:R-:W-:Y:S02]  /*0c00*/  LEA R61, R24, UR4, 0x1 ;  /* 0x00000004183d7c11 */ /* 0x000fe4000f8e08ff */
[----:B------:R-:W-:Y:S02]  /*0c10*/  MOV R19, R58 ;  /* 0x0000003a00137202 */ /* 0x000fe40000000f00 */
[----:B------:R-:W-:Y:S02]  /*0c20*/  ISETP.GE.AND P1, PT, R15, R56, PT ;  /* 0x000000380f00720c */ /* 0x000fe40003f26270 */
[----:B------:R-:W-:Y:S02]  /*0c30*/  PRMT R20, RZ, 0x7610, R20 ;  /* 0x00007610ff147816 */ /* 0x000fe40000000014 */
[----:B------:R-:W-:Y:S02]  /*0c40*/  PRMT R22, RZ, 0x7610, R22 ;  /* 0x00007610ff167816 */ /* 0x000fe40000000016 */
[----:B------:R-:W-:-:S02]  /*0c50*/  PRMT R24, RZ, 0x7610, R24 ;  /* 0x00007610ff187816 */ /* 0x000fc40000000018 */
        /* <DEDUP_REMOVED lines=15> */
[----:B0-----:R-:W-:-:S03]  /*0d50*/  MOV R18, R23 ;  /* 0x0000001700127202 */ /* 0x001fc60000000f00 */
        /* <DEDUP_REMOVED lines=95> */
.L_x_2159:
[----:B------:R-:W-:Y:S05]  /*1350*/  BSYNC B0 ;  /* 0x0000000000007941 */ /* 0x000fea0003800000 */
.L_x_2158:
        /* <DEDUP_REMOVED lines=41> */
.L_x_2161:
[----:B------:R-:W-:Y:S05]  /*15f0*/  BSYNC B0 ;  /* 0x0000000000007941 */ /* 0x000fea0003800000 */
.L_x_2160:
        /* <DEDUP_REMOVED lines=33> */
.L_x_2163:
[----:B------:R-:W-:Y:S05]  /*1810*/  BSYNC B0 ;  /* 0x0000000000007941 */ /* 0x000fea0003800000 */
.L_x_2162:
        /* <DEDUP_REMOVED lines=33> */
.L_x_2165:
[----:B------:R-:W-:Y:S05]  /*1a30*/  BSYNC B0 ;  /* 0x0000000000007941 */ /* 0x000fea0003800000 */
.L_x_2164:
        /* <DEDUP_REMOVED lines=33> */
.L_x_2167:
[----:B------:R-:W-:Y:S05]  /*1c50*/  BSYNC B0 ;  /* 0x0000000000007941 */ /* 0x000fea0003800000 */
.L_x_2166:
        /* <DEDUP_REMOVED lines=33> */
.L_x_2169:
[----:B------:R-:W-:Y:S05]  /*1e70*/  BSYNC B0 ;  /* 0x0000000000007941 */ /* 0x000fea0003800000 */
.L_x_2168:
        /* <DEDUP_REMOVED lines=33> */
.L_x_2171:
[----:B------:R-:W-:Y:S05]  /*2090*/  BSYNC B0 ;  /* 0x0000000000007941 */ /* 0x000fea0003800000 */
.L_x_2170:
        /* <DEDUP_REMOVED lines=33> */
.L_x_2173:
[----:B------:R-:W-:Y:S05]  /*22b0*/  BSYNC B0 ;  /* 0x0000000000007941 */ /* 0x000fea0003800000 */
.L_x_2172:
        /* <DEDUP_REMOVED lines=21> */
[----:B------:R-:W-:Y:S01]  /*2410*/  IMAD.SHL.U32 R85, R56, 0x2, RZ ;  /* 0x0000000238557824 */ /* 0x000fe200078e00ff */
[----:B------:R-:W-:Y:S01]  /*2420*/  HFMA2.MMA R87, -RZ, RZ, 0, 0 ;  /* 0x00000000ff577435 */ /* 0x000fe200000001ff */
[----:B------:R-:W-:Y:S02]  /*2430*/  IMAD R3, R51, UR4, RZ ;  /* 0x0000000433037c24 */ /* 0x000fe4000f8e02ff */
[----:B------:R-:W-:Y:S01]  /*2440*/  FMUL.FTZ R75, R11, R58 ;  /* 0x0000003a0b4b7220 */ /* 0x000fe20000410000 */
[----:B------:R-:W-:-:S04]  /*2450*/  IMAD.WIDE.U32 R20, R52, UR4, RZ ;  /* 0x0000000434147c25 */ /* 0x000fc8000f8e00ff */
[----:B------:R-:W-:Y:S01]  /*2460*/  FMUL.FTZ R77, R77, R60 ;  /* 0x0000003c4d4d7220 */ /* 0x000fe20000410000 */
[----:B------:R-:W1:Y:S01]  /*2470*/  LDC.64 R22, c[0x0][0x310] ;  /* 0x0000c400ff167b82 */ /* 0x000e620000000a00 */
[----:B------:R-:W-:Y:S01]  /*2480*/  FMUL.FTZ R79, R9, R62 ;  /* 0x0000003e094f7220 */ /* 0x000fe20000410000 */
[----:B------:R-:W-:Y:S02]  /*2490*/  IMAD R89, R52, UR5, R3 ;  /* 0x0000000534597c24 */ /* 0x000fe4000f8e0203 */
        /* <DEDUP_REMOVED lines=14> */
.L_x_2177:
[----:B------:R-:W-:Y:S01]  /*2580*/  SHF.R.S32.HI R106, RZ, 0x1f, R87 ;  /* 0x0000001fff6a7819 */ /* 0x000fe20000011457 */
[----:B------:R-:W-:Y:S01]  /*2590*/  IMAD.WIDE.U32 R10, R87, UR12, R2 ;  /* 0x0000000c570a7c25 */ /* 0x000fe2000f8e0002 */
[----:B------:R-:W-:-:S03]  /*25a0*/  MOV R88, R20 ;  /* 0x0000001400587202 */ /* 0x000fc60000000f00 */
[----:B------:R-:W-:Y:S02]  /*25b0*/  IMAD R6, R106, UR8, RZ ;  /* 0x000000086a067c24 */ /* 0x000fe4000f8e02ff */
[----:B------:R-:W-:-:S04]  /*25c0*/  IMAD.WIDE.U32 R4, R87, UR8, R88 ;  /* 0x0000000857047c25 */ /* 0x000fc8000f8e0058 */
[----:B------:R-:W-:Y:S01]  /*25d0*/  IMAD R7, R87, UR9, R6 ;  /* 0x0000000957077c24 */ /* 0x000fe2000f8e0206 */
[----:B------:R-:W-:Y:S01]  /*25e0*/  LEA R8, P0, R4, UR10, 0x3 ;  /* 0x0000000a04087c11 */ /* 0x000fe2000f8018ff */
[----:B------:R-:W-:Y:S02]  /*25f0*/  IMAD R6, R106, UR12, RZ ;  /* 0x0000000c6a067c24 */ /* 0x000fe4000f8e02ff */
[----:B------:R-:W-:Y:S02]  /*2600*/  IMAD.IADD R5, R5, 0x1, R7 ;  /* 0x0000000105057824 */ /* 0x000fe400078e0207 */
[----:B------:R-:W-:-:S03]  /*2610*/  IMAD R7, R87, UR13, R6 ;  /* 0x0000000d57077c24 */ /* 0x000fc6000f8e0206 */
[----:B------:R-:W-:Y:S02]  /*2620*/  LEA.HI.X R9, R4, UR11, R5, 0x3, P0 ;  /* 0x0000000b04097c11 */ /* 0x000fe400080f1c05 */
[----:B------:R-:W-:Y:S02]  /*2630*/  LEA R6, P0, R10, R31, 0x1 ;  /* 0x0000001f0a067211 */ /* 0x000fe400078008ff */
[----:B------:R-:W-:Y:S01]  /*2640*/  IADD3 R7, R11, R7, RZ ;  /* 0x000000070b077210 */ /* 0x000fe20007ffe0ff */
[----:B------:R2:W3:Y:S01]  /*2650*/  LDG.E.64 R4, desc[UR6][R8.64] ;  /* 0x0000000608047981 */ /* 0x0004e2000c1e1b00 */
[C---:B------:R-:W-:Y:S01]  /*2660*/  IADD3 R12, R2.reuse, 0x60, RZ ;  /* 0x00000060020c7810 */ /* 0x040fe20007ffe0ff */
[----:B------:R-:W-:Y:S01]  /*2670*/  VIADD R100, R2, 0xa0 ;  /* 0x000000a002647836 */ /* 0x000fe20000000000 */
[----:B------:R-:W-:Y:S02]  /*2680*/  ISETP.GE.AND P4, PT, R41, R85, PT ;  /* 0x000000552900720c */ /* 0x000fe40003f86270 */
[----:B------:R-:W-:-:S02]  /*2690*/  LEA.HI.X R7, R10, R29, R7, 0x1, P0 ;  /* 0x0000001d0a077211 */ /* 0x000fc400000f0c07 */
[-C--:B------:R-:W-:Y:S02]  /*26a0*/  ISETP.GE.AND P5, PT, R40, R85.reuse, PT ;  /* 0x000000552800720c */ /* 0x080fe40003fa6270 */
[----:B------:R-:W-:Y:S02]  /*26b0*/  ISETP.GE.AND P0, PT, R12, R85, PT ;  /* 0x000000550c00720c */ /* 0x000fe40003f06270 */
[----:B------:R-:W-:Y:S02]  /*26c0*/  IADD3 R14, R2, 0x80, RZ ;  /* 0x00000080020e7810 */ /* 0x000fe40007ffe0ff */
[----:B------:R-:W-:Y:S02]  /*26d0*/  PRMT R10, RZ, 0x7610, R10 ;  /* 0x00007610ff0a7816 */ /* 0x000fe4000000000a */
[----:B------:R-:W-:Y:S02]  /*26e0*/  PRMT R11, RZ, 0x7610, R11 ;  /* 0x00007610ff0b7816 */ /* 0x000fe4000000000b */
[----:B------:R-:W-:-:S02]  /*26f0*/  PRMT R24, RZ, 0x7610, R24 ;  /* 0x00007610ff187816 */ /* 0x000fc40000000018 */
[-C--:B------:R-:W-:Y:S01]  /*2700*/  ISETP.GE.AND P2, PT, R14, R85.reuse, PT ;  /* 0x000000550e00720c */ /* 0x080fe20003f46270 */
[----:B------:R-:W4:Y:S01]  /*2710*/  @!P1 LDG.E.U16 R10, desc[UR6][R6.64] ;  /* 0x00000006060a9981 */ /* 0x000f22000c1e1500 */
[----:B------:R-:W-:Y:S02]  /*2720*/  PRMT R54, RZ, 0x7610, R54 ;  /* 0x00007610ff367816 */ /* 0x000fe40000000036 */
[----:B------:R-:W-:Y:S01]  /*2730*/  ISETP.GE.AND P3, PT, R100, R85, PT ;  /* 0x000000556400720c */ /* 0x000fe20003f66270 */
[----:B------:R-:W5:Y:S01]  /*2740*/  @!P4 LDG.E.U16 R11, desc[UR6][R6.64+0x40] ;  /* 0x00004006060bc981 */ /* 0x000f62000c1e1500 */
[----:B------:R-:W-:Y:S02]  /*2750*/  PRMT R88, RZ, 0x7610, R88 ;  /* 0x00007610ff587816 */ /* 0x000fe40000000058 */
[----:B------:R-:W-:Y:S01]  /*2760*/  IADD3 R102, R2, 0xc0, RZ ;  /* 0x000000c002667810 */ /* 0x000fe20007ffe0ff */
[----:B------:R-:W5:Y:S01]  /*2770*/  @!P5 LDG.E.U16 R24, desc[UR6][R6.64+0x80] ;  /* 0x000080060618d981 */ /* 0x000f62000c1e1500 */
[----:B------:R-:W-:-:S02]  /*2780*/  PRMT R90, RZ, 0x7610, R90 ;  /* 0x00007610ff5a7816 */ /* 0x000fc4000000005a */
[----:B------:R-:W-:Y:S01]  /*2790*/  IADD3 R104, R2, 0xe0, RZ ;  /* 0x000000e002687810 */ /* 0x000fe20007ffe0ff */
[----:B------:R-:W5:Y:S01]  /*27a0*/  @!P0 LDG.E.U16 R54, desc[UR6][R6.64+0xc0] ;  /* 0x0000c00606368981 */ /* 0x000f62000c1e1500 */
[----:B------:R-:W-:-:S03]  /*27b0*/  ISETP.GE.AND P0, PT, R38, R85, PT ;  /* 0x000000552600720c */ /* 0x000fc60003f06270 */
[----:B------:R-:W5:Y:S01]  /*27c0*/  @!P2 LDG.E.U16 R88, desc[UR6][R6.64+0x100] ;  /* 0x000100060658a981 */ /* 0x000f62000c1e1500 */
[----:B------:R-:W-:-:S03]  /*27d0*/  ISETP.GE.AND P2, PT, R37, R85, PT ;  /* 0x000000552500720c */ /* 0x000fc60003f46270 */
[----:B------:R-:W5:Y:S01]  /*27e0*/  @!P3 LDG.E.U16 R90, desc[UR6][R6.64+0x140] ;  /* 0x00014006065ab981 */ /* 0x000f62000c1e1500 */
[-C--:B------:R-:W-:Y:S02]  /*27f0*/  ISETP.GE.AND P3, PT, R36, R85.reuse, PT ;  /* 0x000000552400720c */ /* 0x080fe40003f66270 */
[-C--:B------:R-:W-:Y:S02]  /*2800*/  ISETP.GE.AND P4, PT, R39, R85.reuse, PT ;  /* 0x000000552700720c */ /* 0x080fe40003f86270 */
[-C--:B------:R-:W-:Y:S02]  /*2810*/  ISETP.GE.AND P5, PT, R102, R85.reuse, PT ;  /* 0x000000556600720c */ /* 0x080fe40003fa6270 */
[----:B------:R-:W-:Y:S02]  /*2820*/  PRMT R25, RZ, 0x7610, R25 ;  /* 0x00007610ff197816 */ /* 0x000fe40000000019 */
[----:B------:R-:W-:Y:S02]  /*2830*/  ISETP.GE.AND P6, PT, R104, R85, PT ;  /* 0x000000556800720c */ /* 0x000fe40003fc6270 */
[----:B------:R-:W-:-:S02]  /*2840*/  PRMT R95, RZ, 0x7610, R95 ;  /* 0x00007610ff5f7816 */ /* 0x000fc4000000005f */
[----:B------:R-:W-:Y:S01]  /*2850*/  PRMT R96, RZ, 0x7610, R96 ;  /* 0x00007610ff607816 */ /* 0x000fe20000000060 */
[----:B------:R-:W5:Y:S01]  /*2860*/  @!P0 LDG.E.U16 R25, desc[UR6][R6.64+0x240] ;  /* 0x0002400606198981 */ /* 0x000f62000c1e1500 */
[----:B------:R-:W-:Y:S02]  /*2870*/  PRMT R13, RZ, 0x7610, R13 ;  /* 0x00007610ff0d7816 */ /* 0x000fe4000000000d */
[----:B------:R-:W-:Y:S01]  /*2880*/  PRMT R92, RZ, 0x7610, R92 ;  /* 0x00007610ff5c7816 */ /* 0x000fe2000000005c */
[----:B------:R-:W5:Y:S01]  /*2890*/  @!P2 LDG.E.U16 R95, desc[UR6][R6.64+0x280] ;  /* 0x00028006065fa981 */ /* 0x000f62000c1e1500 */
[-C--:B------:R-:W-:Y:S02]  /*28a0*/  ISETP.GE.AND P0, PT, R35, R85.reuse, PT ;  /* 0x000000552300720c */ /* 0x080fe40003f06270 */
[----:B------:R-:W-:Y:S01]  /*28b0*/  PRMT R94, RZ, 0x7610, R94 ;  /* 0x00007610ff5e7816 */ /* 0x000fe2000000005e */
[----:B------:R-:W5:Y:S01]  /*28c0*/  @!P3 LDG.E.U16 R96, desc[UR6][R6.64+0x2c0] ;  /* 0x0002c0060660b981 */ /* 0x000f62000c1e1500 */
[----:B------:R-:W-:-:S02]  /*28d0*/  ISETP.GE.AND P2, PT, R34, R85, PT ;  /* 0x000000552200720c */ /* 0x000fc40003f46270 */
[-C--:B------:R-:W-:Y:S01]  /*28e0*/  ISETP.GE.AND P3, PT, R33, R85.reuse, PT ;  /* 0x000000552100720c */ /* 0x080fe20003f66270 */
[----:B------:R-:W5:Y:S01]  /*28f0*/  @!P4 LDG.E.U16 R13, desc[UR6][R6.64+0x200] ;  /* 0x00020006060dc981 */ /* 0x000f62000c1e1500 */
[----:B------:R-:W-:Y:S02]  /*2900*/  ISETP.GE.AND P4, PT, R32, R85, PT ;  /* 0x000000552000720c */ /* 0x000fe40003f86270 */
[----:B------:R-:W-:Y:S01]  /*2910*/  PRMT R97, RZ, 0x7610, R97 ;  /* 0x00007610ff617816 */ /* 0x000fe20000000061 */
[----:B------:R-:W5:Y:S01]  /*2920*/  @!P5 LDG.E.U16 R92, desc[UR6][R6.64+0x180] ;  /* 0x00018006065cd981 */ /* 0x000f62000c1e1500 */
[----:B------:R-:W-:-:S03]  /*2930*/  PRMT R98, RZ, 0x7610, R98 ;  /* 0x00007610ff627816 */ /* 0x000fc60000000062 */
[----:B------:R-:W5:Y:S01]  /*2940*/  @!P6 LDG.E.U16 R94, desc[UR6][R6.64+0x1c0] ;  /* 0x0001c006065ee981 */ /* 0x000f62000c1e1500 */
[----:B------:R-:W-:Y:S02]  /*2950*/  PRMT R108, RZ, 0x7610, R108 ;  /* 0x00007610ff6c7816 */ /* 0x000fe4000000006c */
[----:B------:R-:W-:Y:S01]  /*2960*/  PRMT R110, RZ, 0x7610, R110 ;  /* 0x00007610ff6e7816 */ /* 0x000fe2000000006e */
[----:B------:R-:W5:Y:S04]  /*2970*/  @!P0 LDG.E.U16 R97, desc[UR6][R6.64+0x300] ;  /* 0x0003000606618981 */ /* 0x000f68000c1e1500 */
[----:B------:R-:W5:Y:S04]  /*2980*/  @!P2 LDG.E.U16 R98, desc[UR6][R6.64+0x340] ;  /* 0x000340060662a981 */ /* 0x000f68000c1e1500 */
[----:B------:R-:W5:Y:S04]  /*2990*/  @!P3 LDG.E.U16 R108, desc[UR6][R6.64+0x380] ;  /* 0x00038006066cb981 */ /* 0x000f68000c1e1500 */
[----:B------:R0:W5:Y:S01]  /*29a0*/  @!P4 LDG.E.U16 R110, desc[UR6][R6.64+0x3c0] ;  /* 0x0003c006066ec981 */ /* 0x000162000c1e1500 */
[----:B------:R-:W1:Y:S01]  /*29b0*/  S2UR UR5, SR_CgaCtaId ;  /* 0x00000000000579c3 */ /* 0x000e620000008800 */
[----:B------:R-:W-:-:S02]  /*29c0*/  IMAD R106, R106, UR14, RZ ;  /* 0x0000000e6a6a7c24 */ /* 0x000fc4000f8e02ff */
[----:B--2---:R-:W-:Y:S01]  /*29d0*/  IMAD.WIDE.U32 R8, R87, UR14, R2 ;  /* 0x0000000e57087c25 */ /* 0x004fe2000f8e0002 */
[----:B------:R-:W-:Y:S01]  /*29e0*/  UMOV UR4, 0x400 ;  /* 0x0000040000047882 */ /* 0x000fe20000000000 */
[----:B------:R-:W-:Y:S02]  /*29f0*/  SHF.L.U32 R91, R56, 0x1, RZ ;  /* 0x00000001385b7819 */ /* 0x000fe400000006ff */
[----:B0-----:R-:W-:Y:S02]  /*2a00*/  LEA R6, P2, R8, R30, 0x1 ;  /* 0x0000001e08067211 */ /* 0x001fe400078408ff */
[-C--:B------:R-:W-:Y:S01]  /*2a10*/  ISETP.GE.AND P3, PT, R104, R91.reuse, PT ;  /* 0x0000005b6800720c */ /* 0x080fe20003f66270 */
[----:B-1----:R-:W-:Y:S01]  /*2a20*/  ULEA UR4, UR5, UR4, 0x18 ;  /* 0x0000000405047291 */ /* 0x002fe2000f8ec03f */
[-C--:B------:R-:W-:Y:S02]  /*2a30*/  ISETP.GE.AND P0, PT, R12, R91.reuse, PT ;  /* 0x0000005b0c00720c */ /* 0x080fe40003f06270 */
[----:B------:R-:W-:-:S02]  /*2a40*/  ISETP.GE.AND P4, PT, R14, R91, PT ;  /* 0x0000005b0e00720c */ /* 0x000fc40003f86270 */
[-C--:B------:R-:W-:Y:S02]  /*2a50*/  ISETP.GE.AND P6, PT, R100, R91.reuse, PT ;  /* 0x0000005b6400720c */ /* 0x080fe40003fc6270 */
[----:B------:R-:W-:Y:S02]  /*2a60*/  ISETP.GE.AND P5, PT, R102, R91, PT ;  /* 0x0000005b6600720c */ /* 0x000fe40003fa6270 */
[----:B------:R-:W-:Y:S02]  /*2a70*/  PRMT R138, RZ, 0x7610, R138 ;  /* 0x00007610ff8a7816 */ /* 0x000fe4000000008a */
[----:B------:R-:W-:Y:S02]  /*2a80*/  PRMT R136, RZ, 0x7610, R136 ;  /* 0x00007610ff887816 */ /* 0x000fe40000000088 */
[----:B------:R-:W-:Y:S02]  /*2a90*/  PRMT R101, RZ, 0x7610, R101 ;  /* 0x00007610ff657816 */ /* 0x000fe40000000065 */
[----:B------:R-:W-:-:S02]  /*2aa0*/  PRMT R103, RZ, 0x7610, R103 ;  /* 0x00007610ff677816 */ /* 0x000fc40000000067 */
[----:B------:R-:W-:Y:S02]  /*2ab0*/  PRMT R105, RZ, 0x7610, R105 ;  /* 0x00007610ff697816 */ /* 0x000fe40000000069 */
[----:B------:R-:W-:Y:S02]  /*2ac0*/  PRMT R112, RZ, 0x7610, R112 ;  /* 0x00007610ff707816 */ /* 0x000fe40000000070 */
[----:B------:R-:W-:Y:S01]  /*2ad0*/  PRMT R114, RZ, 0x7610, R114 ;  /* 0x00007610ff727816 */ /* 0x000fe20000000072 */
[----:B---3--:R-:W-:-:S04]  /*2ae0*/  FMUL.FTZ R15, R5, R58 ;  /* 0x0000003a050f7220 */ /* 0x008fc80000410000 */
[----:B------:R-:W-:Y:S01]  /*2af0*/  FMUL.RZ R99, R15, 0.15915493667125701904 ;  /* 0x3e22f9830f637820 */ /* 0x000fe2000040c000 */
[----:B------:R-:W-:-:S04]  /*2b00*/  IMAD R15, R87, UR15, R106 ;  /* 0x0000000f570f7c24 */ /* 0x000fc8000f8e026a */
[----:B------:R-:W-:Y:S02]  /*2b10*/  IMAD.IADD R7, R9, 0x1, R15 ;  /* 0x0000000109077824 */ /* 0x000fe400078e020f */
[----:B------:R-:W-:Y:S01]  /*2b20*/  FMUL.FTZ R15, R4, 1.4426950216293334961 ;  /* 0x3fb8aa3b040f7820 */ /* 0x000fe20000410000 */
[----:B------:R-:W-:-:S04]  /*2b30*/  IADD3 R4, R43, 0x100, RZ ;  /* 0x000001002b047810 */ /* 0x000fc80007ffe0ff */
[----:B------:R-:W-:Y:S01]  /*2b40*/  LEA.HI.SX32 R4, R4, R43, 0x1b ;  /* 0x0000002b04047211 */ /* 0x000fe200078fdaff */
[----:B----4-:R0:W-:Y:S01]  /*2b50*/  STS.U16 [R27], R10 ;  /* 0x0000000a1b007388 */ /* 0x0101e20000000400 */
[----:B------:R-:W-:-:S03]  /*2b60*/  LEA.HI.X R7, R8, R28, R7, 0x1, P2 ;  /* 0x0000001c08077211 */ /* 0x000fc600010f0c07 */
[----:B-----5:R-:W-:Y:S01]  /*2b70*/  STS.U16 [R26+0x40], R11 ;  /* 0x0000400b1a007388 */ /* 0x020fe20000000400 */
[----:B------:R-:W-:-:S03]  /*2b80*/  FMUL.FTZ R8, R5, R60 ;  /* 0x0000003c05087220 */ /* 0x000fc60000410000 */
[----:B------:R-:W-:Y:S01]  /*2b90*/  STS.U16 [R53+0x80], R24 ;  /* 0x0000801835007388 */ /* 0x000fe20000000400 */
[----:B------:R-:W-:-:S03]  /*2ba0*/  LEA R104, R4, UR4, 0x1 ;  /* 0x0000000404687c11 */ /* 0x000fc6000f8e08ff */
[----:B------:R1:W-:Y:S01]  /*2bb0*/  STS.U16 [R59+0xc0], R54 ;  /* 0x0000c0363b007388 */ /* 0x0003e20000000400 */
[C---:B------:R-:W-:Y:S01]  /*2bc0*/  IADD3 R4, R43.reuse, 0x120, RZ ;  /* 0x000001202b047810 */ /* 0x040fe20007ffe0ff */
[----:B0-----:R-:W-:Y:S01]  /*2bd0*/  FMUL.RZ R27, R8, 0.15915493667125701904 ;  /* 0x3e22f983081b7820 */ /* 0x001fe2000040c000 */
[C---:B------:R-:W-:Y:S01]  /*2be0*/  IADD3 R8, R43.reuse, 0x140, RZ ;  /* 0x000001402b087810 */ /* 0x040fe20007ffe0ff */
[----:B-1----:R-:W-:Y:S01]  /*2bf0*/  VIADD R54, R43, 0x1e0 ;  /* 0x000001e02b367836 */ /* 0x002fe20000000000 */
[----:B------:R-:W-:-:S04]  /*2c00*/  LEA.HI.SX32 R4, R4, R43, 0x1b ;  /* 0x0000002b04047211 */ /* 0x000fc800078fdaff */
[-C--:B------:R-:W-:Y:S01]  /*2c10*/  LEA.HI.SX32 R54, R54, R43.reuse, 0x1b ;  /* 0x0000002b36367211 */ /* 0x080fe200078fdaff */
[----:B------:R-:W-:Y:S01]  /*2c20*/  MUFU.SIN R12, R99 ;  /* 0x00000063000c7308 */ /* 0x000fe20000000400 */
[----:B------:R-:W-:Y:S02]  /*2c30*/  LEA.HI.SX32 R100, R8, R43, 0x1b ;  /* 0x0000002b08647211 */ /* 0x000fe400078fdaff */
[----:B------:R-:W-:Y:S01]  /*2c40*/  LEA R8, R4, UR4, 0x1 ;  /* 0x0000000404087c11 */ /* 0x000fe2000f8e08ff */
[----:B------:R-:W-:-:S04]  /*2c50*/  FMUL.FTZ R4, R5, R62 ;  /* 0x0000003e05047220 */ /* 0x000fc80000410000 */
[----:B------:R0:W-:Y:S01]  /*2c60*/  MUFU.COS R14, R99 ;  /* 0x00000063000e7308 */ /* 0x0001e20000000000 */
[C---:B------:R-:W-:Y:S02]  /*2c70*/  VIADD R10, R43.reuse, 0x160 ;  /* 0x000001602b0a7836 */ /* 0x040fe40000000000 */
[----:B------:R-:W-:Y:S01]  /*2c80*/  FMUL.RZ R11, R4, 0.15915493667125701904 ;  /* 0x3e22f983040b7820 */ /* 0x000fe2000040c000 */
[----:B0-----:R-:W-:Y:S02]  /*2c90*/  LEA R99, R54, UR4, 0x1 ;  /* 0x0000000436637c11 */ /* 0x001fe4000f8e08ff */
[----:B------:R-:W0:Y:S01]  /*2ca0*/  S2R R54, SR_TID.X ;  /* 0x0000000000367919 */ /* 0x000e220000002100 */
[C---:B------:R-:W-:Y:S02]  /*2cb0*/  IADD3 R4, R43.reuse, 0x180, RZ ;  /* 0x000001802b047810 */ /* 0x040fe40007ffe0ff */
[----:B------:R-:W-:Y:S02]  /*2cc0*/  LEA.HI.SX32 R9, R10, R43, 0x1b ;  /* 0x0000002b0a097211 */ /* 0x000fe400078fdaff */
[----:B------:R-:W-:-:S02]  /*2cd0*/  IADD3 R10, R43, 0x1a0, RZ ;  /* 0x000001a02b0a7810 */ /* 0x000fc40007ffe0ff */
[----:B------:R-:W-:Y:S02]  /*2ce0*/  IADD3 R24, R43, 0x1c0, RZ ;  /* 0x000001c02b187810 */ /* 0x000fe40007ffe0ff */
[-C--:B------:R-:W-:Y:S01]  /*2cf0*/  LEA.HI.SX32 R4, R4, R43.reuse, 0x1b ;  /* 0x0000002b04047211 */ /* 0x080fe200078fdaff */
[----:B------:R1:W-:Y:S01]  /*2d00*/  STS.U16 [R57+0x100], R88 ;  /* 0x0001005839007388 */ /* 0x0003e20000000400 */
[-C--:B------:R-:W-:Y:S02]  /*2d10*/  LEA.HI.SX32 R10, R10, R43.reuse, 0x1b ;  /* 0x0000002b0a0a7211 */ /* 0x080fe400078fdaff */
[----:B------:R-:W-:Y:S01]  /*2d20*/  LEA R100, R100, UR4, 0x1 ;  /* 0x0000000464647c11 */ /* 0x000fe2000f8e08ff */
[----:B------:R-:W-:Y:S01]  /*2d30*/  STS.U16 [R63+0x140], R90 ;  /* 0x0001405a3f007388 */ /* 0x000fe20000000400 */
[----:B------:R-:W-:Y:S02]  /*2d40*/  LEA.HI.SX32 R24, R24, R43, 0x1b ;  /* 0x0000002b18187211 */ /* 0x000fe400078fdaff */
[----:B------:R-:W-:Y:S01]  /*2d50*/  LEA R102, R4, UR4, 0x1 ;  /* 0x0000000404667c11 */ /* 0x000fe2000f8e08ff */
[----:B------:R-:W-:Y:S01]  /*2d60*/  STS.U16 [R55+0x180], R92 ;  /* 0x0001805c37007388 */ /* 0x000fe20000000400 */
[----:B------:R-:W-:Y:S01]  /*2d70*/  LEA R9, R9, UR4, 0x1 ;  /* 0x0000000409097c11 */ /* 0x000fe2000f8e08ff */
[----:B------:R-:W-:-:S02]  /*2d80*/  FMUL.FTZ R4, R5, R64 ;  /* 0x0000004005047220 */ /* 0x000fc40000410000 */
[----:B------:R-:W-:Y:S04]  /*2d90*/  STS.U16 [R61+0x1c0], R94 ;  /* 0x0001c05e3d007388 */ /* 0x000fe80000000400 */
[----:B------:R2:W-:Y:S01]  /*2da0*/  STS.U16 [R104+0x200], R13 ;  /* 0x0002000d68007388 */ /* 0x0005e20000000400 */
[----:B-1----:R-:W-:-:S03]  /*2db0*/  FMUL.RZ R88, R4, 0.15915493667125701904 ;  /* 0x3e22f98304587820 */ /* 0x002fc6000040c000 */
[----:B------:R1:W-:Y:S01]  /*2dc0*/  STS.U16 [R8+0x240], R25 ;  /* 0x0002401908007388 */ /* 0x0003e20000000400 */
[----:B------:R-:W-:-:S03]  /*2dd0*/  PRMT R4, RZ, 0x7610, R4 ;  /* 0x00007610ff047816 */ /* 0x000fc60000000004 */
[----:B------:R3:W-:Y:S01]  /*2de0*/  STS.U16 [R100+0x280], R95 ;  /* 0x0002805f64007388 */ /* 0x0007e20000000400 */
[----:B--2---:R-:W-:-:S03]  /*2df0*/  LEA R13, R10, UR4, 0x1 ;  /* 0x000000040a0d7c11 */ /* 0x004fc6000f8e08ff */
[----:B------:R-:W-:Y:S01]  /*2e00*/  STS.U16 [R9+0x2c0], R96 ;  /* 0x0002c06009007388 */ /* 0x000fe20000000400 */
[----:B-1----:R-:W-:-:S03]  /*2e10*/  LEA R25, R24, UR4, 0x1 ;  /* 0x0000000418197c11 */ /* 0x002fc6000f8e08ff */
[----:B------:R-:W-:Y:S04]  /*2e20*/  STS.U16 [R102+0x300], R97 ;  /* 0x0003006166007388 */ /* 0x000fe80000000400 */
[----:B------:R-:W-:Y:S04]  /*2e30*/  STS.U16 [R13+0x340], R98 ;  /* 0x000340620d007388 */ /* 0x000fe80000000400 */
[----:B------:R1:W-:Y:S04]  /*2e40*/  STS.U16 [R25+0x380], R108 ;  /* 0x0003806c19007388 */ /* 0x0003e80000000400 */
[----:B------:R2:W-:Y:S01]  /*2e50*/  STS.U16 [R99+0x3c0], R110 ;  /* 0x0003c06e63007388 */ /* 0x0005e20000000400 */
[----:B------:R-:W-:-:S03]  /*2e60*/  NOP ;  /* 0x0000000000007918 */ /* 0x000fc60000000000 */
[----:B------:R-:W4:Y:S01]  /*2e70*/  @!P3 LDG.E.U16 R4, desc[UR6][R6.64+0x1c0] ;  /* 0x0001c0060604b981 */ /* 0x000f22000c1e1500 */
[----:B------:R-:W-:Y:S02]  /*2e80*/  ISETP.GE.AND P3, PT, R37, R91, PT ;  /* 0x0000005b2500720c */ /* 0x000fe40003f66270 */
[----:B------:R-:W-:Y:S01]  /*2e90*/  SHF.L.U32 R63, R43, 0x4, RZ ;  /* 0x000000042b3f7819 */ /* 0x000fe200000006ff */
[----:B------:R-:W-:Y:S01]  /*2ea0*/  MUFU.SIN R26, R27 ;  /* 0x0000001b001a7308 */ /* 0x000fe20000000400 */
[----:B0-----:R-:W-:Y:S02]  /*2eb0*/  SHF.L.U32 R117, R54, 0x3, RZ ;  /* 0x0000000336757819 */ /* 0x001fe400000006ff */
[----:B------:R-:W-:-:S05]  /*2ec0*/  PRMT R94, RZ, 0x7610, R94 ;  /* 0x00007610ff5e7816 */ /* 0x000fca000000005e */
[----:B------:R-:W-:Y:S01]  /*2ed0*/  MUFU.COS R53, R27 ;  /* 0x0000001b00357308 */ /* 0x000fe20000000000 */
[----:B---3--:R-:W-:Y:S01]  /*2ee0*/  IADD3 R95, R117, 0x1, RZ ;  /* 0x00000001755f7810 */ /* 0x008fe20007ffe0ff */
[----:B------:R-:W3:Y:S06]  /*2ef0*/  @!P0 LDG.E.U16 R94, desc[UR6][R6.64+0xc0] ;  /* 0x0000c006065e8981 */ /* 0x000eec000c1e1500 */
[----:B------:R-:W-:Y:S01]  /*2f00*/  MUFU.SIN R107, R88 ;  /* 0x00000058006b7308 */ /* 0x000fe20000000400 */
[----:B------:R-:W-:-:S07]  /*2f10*/  PRMT R10, RZ, 0x7610, R10 ;  /* 0x00007610ff0a7816 */ /* 0x000fce000000000a */
[----:B------:R0:W-:Y:S08]  /*2f20*/  MUFU.COS R109, R88 ;  /* 0x00000058006d7308 */ /* 0x0001f00000000000 */
[----:B------:R-:W-:Y:S01]  /*2f30*/  MUFU.SIN R27, R11 ;  /* 0x0000000b001b7308 */ /* 0x000fe20000000400 */
[----:B0-----:R-:W-:Y:S01]  /*2f40*/  LEA.HI.SX32 R88, R63, R63, 0x1b ;  /* 0x0000003f3f587211 */ /* 0x001fe200078fdaff */
[----:B------:R-:W5:Y:S06]  /*2f50*/  @!P4 LDG.E.U16 R10, desc[UR6][R6.64+0x100] ;  /* 0x00010006060ac981 */ /* 0x000f6c000c1e1500 */
[----:B------:R0:W-:Y:S01]  /*2f60*/  MUFU.COS R57, R11 ;  /* 0x0000000b00397308 */ /* 0x0001e20000000000 */
[----:B------:R-:W-:-:S02]  /*2f70*/  LEA R88, R88, UR4, 0x1 ;  /* 0x0000000458587c11 */ /* 0x000fc4000f8e08ff */
[-C--:B------:R-:W-:Y:S02]  /*2f80*/  ISETP.GE.AND P2, PT, R2, R91.reuse, PT ;  /* 0x0000005b0200720c */ /* 0x080fe40003f46270 */
[-C--:B------:R-:W-:Y:S02]  /*2f90*/  ISETP.GE.AND P0, PT, R41, R91.reuse, PT ;  /* 0x0000005b2900720c */ /* 0x080fe40003f06270 */
[----:B------:R-:W-:Y:S01]  /*2fa0*/  PRMT R106, RZ, 0x7610, R106 ;  /* 0x00007610ff6a7816 */ /* 0x000fe2000000006a */
[----:B------:R-:W-:Y:S01]  /*2fb0*/  FMUL.FTZ R61, R5, R66 ;  /* 0x00000042053d7220 */ /* 0x000fe20000410000 */
[----:B0-----:R-:W-:Y:S01]  /*2fc0*/  PRMT R11, RZ, 0x7610, R11 ;  /* 0x00007610ff0b7816 */ /* 0x001fe2000000000b */
[----:B------:R-:W-:Y:S01]  /*2fd0*/  LDS.U16 R90, [R88] ;  /* 0x00000000585a7984 */ /* 0x000fe20000000400 */
[----:B------:R-:W-:Y:S02]  /*2fe0*/  ISETP.GE.AND P4, PT, R40, R91, PT ;  /* 0x0000005b2800720c */ /* 0x000fe40003f86270 */
[----:B------:R-:W-:Y:S01]  /*2ff0*/  PRMT R24, RZ, 0x7610, R24 ;  /* 0x00007610ff187816 */ /* 0x000fe20000000018 */
[----:B------:R-:W4:Y:S04]  /*3000*/  @!P5 LDG.E.U16 R106, desc[UR6][R6.64+0x180] ;  /* 0x00018006066ad981 */ /* 0x000f28000c1e1500 */
[----:B------:R-:W4:Y:S01]  /*3010*/  @!P3 LDG.E.U16 R11, desc[UR6][R6.64+0x280] ;  /* 0x00028006060bb981 */ /* 0x000f22000c1e1500 */
[----:B------:R-:W-:-:S03]  /*3020*/  ISETP.GE.U32.AND P3, PT, R95, R56, PT ;  /* 0x000000385f00720c */ /* 0x000fc60003f66070 */
[----:B------:R-:W0:Y:S01]  /*3030*/  LDS.U16 R95, [R88+0x4] ;  /* 0x00000400585f7984 */ /* 0x000e220000000400 */
[----:B------:R-:W-:Y:S01]  /*3040*/  PRMT R55, RZ, 0x7610, R55 ;  /* 0x00007610ff377816 */ /* 0x000fe20000000037 */
[----:B------:R-:W-:Y:S01]  /*3050*/  FMUL.RZ R92, R61, 0.15915493667125701904 ;  /* 0x3e22f9833d5c7820 */ /* 0x000fe2000040c000 */
[-C--:B------:R-:W-:Y:S01]  /*3060*/  ISETP.GE.AND P5, PT, R38, R91.reuse, PT ;  /* 0x0000005b2600720c */ /* 0x080fe20003fa6270 */
[----:B------:R-:W4:Y:S01]  /*3070*/  @!P6 LDG.E.U16 R24, desc[UR6][R6.64+0x140] ;  /* 0x000140060618e981 */ /* 0x000f22000c1e1500 */
[-C--:B------:R-:W-:Y:S01]  /*3080*/  ISETP.GE.AND P6, PT, R39, R91.reuse, PT ;  /* 0x0000005b2700720c */ /* 0x080fe20003fc6270 */
[----:B------:R-:W-:Y:S02]  /*3090*/  MUFU.SIN R61, R92 ;  /* 0x0000005c003d7308 */ /* 0x000fe40000000400 */
[----:B------:R-:W3:Y:S04]  /*30a0*/  @!P2 LDG.E.U16 R138, desc[UR6][R6.64] ;  /* 0x00000006068aa981 */ /* 0x000ee8000c1e1500 */
[----:B------:R-:W5:Y:S02]  /*30b0*/  @!P0 LDG.E.U16 R55, desc[UR6][R6.64+0x40] ;  /* 0x0000400606378981 */ /* 0x000f64000c1e1500 */
[----:B------:R1:W-:Y:S02]  /*30c0*/  MUFU.COS R113, R92 ;  /* 0x0000005c00717308 */ /* 0x0003e40000000000 */
[----:B------:R-:W0:Y:S04]  /*30d0*/  LDS.U16 R96, [R88+0x6] ;  /* 0x0000060058607984 */ /* 0x000e280000000400 */
[----:B------:R-:W4:Y:S04]  /*30e0*/  @!P4 LDG.E.U16 R136, desc[UR6][R6.64+0x80] ;  /* 0x000080060688c981 */ /* 0x000f28000c1e1500 */
[----:B-1----:R-:W1:Y:S01]  /*30f0*/  LDS.U16 R92, [R88+0x2] ;  /* 0x00000200585c7984 */ /* 0x002e620000000400 */
[----:B------:R-:W-:Y:S01]  /*3100*/  FMUL.FTZ R93, R15, R58 ;  /* 0x0000003a0f5d7220 */ /* 0x000fe20000410000 */
[----:B------:R-:W-:-:S02]  /*3110*/  ISETP.GE.AND P2, PT, R36, R91, PT ;  /* 0x0000005b2400720c */ /* 0x000fc40003f46270 */
[----:B------:R-:W4:Y:S01]  /*3120*/  @!P6 LDG.E.U16 R101, desc[UR6][R6.64+0x200] ;  /* 0x000200060665e981 */ /* 0x000f22000c1e1500 */
[-C--:B------:R-:W-:Y:S02]  /*3130*/  ISETP.GE.AND P0, PT, R35, R91.reuse, PT ;  /* 0x0000005b2300720c */ /* 0x080fe40003f06270 */
[-C--:B------:R-:W-:Y:S01]  /*3140*/  ISETP.GE.AND P4, PT, R34, R91.reuse, PT ;  /* 0x0000005b2200720c */ /* 0x080fe20003f86270 */
[----:B------:R-:W4:Y:S01]  /*3150*/  @!P5 LDG.E.U16 R103, desc[UR6][R6.64+0x240] ;  /* 0x000240060667d981 */ /* 0x000f22000c1e1500 */
[-C--:B------:R-:W-:Y:S02]  /*3160*/  ISETP.GE.AND P6, PT, R33, R91.reuse, PT ;  /* 0x0000005b2100720c */ /* 0x080fe40003fc6270 */
[----:B------:R-:W-:Y:S01]  /*3170*/  ISETP.GE.AND P5, PT, R32, R91, PT ;  /* 0x0000005b2000720c */ /* 0x000fe20003fa6270 */
[----:B------:R-:W0:Y:S01]  /*3180*/  MUFU.EX2 R93, R93 ;  /* 0x0000005d005d7308 */ /* 0x000e220000000800 */
[----:B------:R-:W-:Y:S01]  /*3190*/  FMUL.FTZ R59, R15, R60 ;  /* 0x0000003c0f3b7220 */ /* 0x000fe20000410000 */
[----:B------:R-:W-:-:S02]  /*31a0*/  PRMT R108, RZ, 0x7610, R108 ;  /* 0x00007610ff6c7816 */ /* 0x000fc4000000006c */
[----:B--2---:R-:W-:Y:S01]  /*31b0*/  PRMT R110, RZ, 0x7610, R110 ;  /* 0x00007610ff6e7816 */ /* 0x004fe2000000006e */
[----:B------:R-:W-:Y:S01]  /*31c0*/  VIADD R91, R117, 0x2 ;  /* 0x00000002755b7836 */ /* 0x000fe20000000000 */
[----:B------:R-:W2:Y:S02]  /*31d0*/  @!P0 LDG.E.U16 R105, desc[UR6][R6.64+0x300] ;  /* 0x0003000606698981 */ /* 0x000ea4000c1e1500 */
[----:B------:R-:W1:Y:S02]  /*31e0*/  MUFU.EX2 R59, R59 ;  /* 0x0000003b003b7308 */ /* 0x000e640000000800 */
[----:B------:R-:W2:Y:S04]  /*31f0*/  @!P2 LDG.E.U16 R108, desc[UR6][R6.64+0x2c0] ;  /* 0x0002c006066ca981 */ /* 0x000ea8000c1e1500 */
[----:B------:R-:W2:Y:S04]  /*3200*/  @!P4 LDG.E.U16 R112, desc[UR6][R6.64+0x340] ;  /* 0x000340060670c981 */ /* 0x000ea8000c1e1500 */
[----:B------:R-:W2:Y:S04]  /*3210*/  @!P6 LDG.E.U16 R110, desc[UR6][R6.64+0x380] ;  /* 0x00038006066ee981 */ /* 0x000ea8000c1e1500 */
[----:B------:R1:W2:Y:S01]  /*3220*/  @!P5 LDG.E.U16 R114, desc[UR6][R6.64+0x3c0] ;  /* 0x0003c0060672d981 */ /* 0x0002a2000c1e1500 */
[----:B------:R-:W-:Y:S01]  /*3230*/  ISETP.GE.U32.AND P2, PT, R91, R56, PT ;  /* 0x000000385b00720c */ /* 0x000fe20003f46070 */
[----:B0-----:R-:W-:Y:S01]  /*3240*/  FMUL.FTZ R14, R93, R14 ;  /* 0x0000000e5d0e7220 */ /* 0x001fe20000410000 */
[----:B------:R-:W-:Y:S01]  /*3250*/  IADD3 R91, R117, 0x3, RZ ;  /* 0x00000003755b7810 */ /* 0x000fe20007ffe0ff */
[----:B------:R-:W-:Y:S01]  /*3260*/  FMUL.FTZ R93, R93, R12 ;  /* 0x0000000c5d5d7220 */ /* 0x000fe20000410000 */
[----:B-1----:R-:W-:Y:S01]  /*3270*/  SHF.L.U32 R6, R95, 0x10, RZ ;  /* 0x000000105f067819 */ /* 0x002fe200000006ff */
[C---:B------:R-:W-:Y:S01]  /*3280*/  FMUL.FTZ R63, R5.reuse, R68 ;  /* 0x00000044053f7220 */ /* 0x040fe20000410000 */
[----:B------:R-:W-:-:S03]  /*3290*/  FMUL.FTZ R12, R5, R70 ;  /* 0x00000046050c7220 */ /* 0x000fc60000410000 */
[----:B------:R-:W-:Y:S02]  /*32a0*/  FMUL.FTZ R95, R77, R6 ;  /* 0x000000064d5f7220 */ /* 0x000fe40000410000 */
[----:B------:R-:W0:Y:S01]  /*32b0*/  LDS.U16 R6, [R88+0xa] ;  /* 0x00000a0058067984 */ /* 0x000e220000000400 */
[----:B------:R-:W-:Y:S01]  /*32c0*/  FMUL.FTZ R116, R15, R62 ;  /* 0x0000003e0f747220 */ /* 0x000fe20000410000 */
[----:B------:R-:W-:Y:S01]  /*32d0*/  ISETP.GE.U32.AND P0, PT, R91, R56, PT ;  /* 0x000000385b00720c */ /* 0x000fe20003f06070 */
[----:B------:R-:W-:Y:S01]  /*32e0*/  FMUL.FTZ R5, R5, R72 ;  /* 0x0000004805057220 */ /* 0x000fe20000410000 */
[----:B------:R-:W-:Y:S01]  /*32f0*/  IADD3 R91, R117, 0x4, RZ ;  /* 0x00000004755b7810 */ /* 0x000fe20007ffe0ff */
[C---:B------:R-:W-:Y:S01]  /*3300*/  FMUL.FTZ R118, R15.reuse, R64 ;  /* 0x000000400f767220 */ /* 0x040fe20000410000 */
[----:B------:R-:W-:Y:S01]  /*3310*/  FMUL.FTZ R122, R15, R68 ;  /* 0x000000440f7a7220 */ /* 0x000fe20000410000 */
[C---:B------:R-:W-:Y:S01]  /*3320*/  FMUL.FTZ R53, R59.reuse, R53 ;  /* 0x000000353b357220 */ /* 0x040fe20000410000 */
[----:B------:R-:W-:Y:S01]  /*3330*/  FMUL.FTZ R26, R59, R26 ;  /* 0x0000001a3b1a7220 */ /* 0x000fe20000410000 */
[----:B------:R-:W-:Y:S01]  /*3340*/  ISETP.GE.U32.AND P4, PT, R91, R56, PT ;  /* 0x000000385b00720c */ /* 0x000fe20003f86070 */
[----:B------:R-:W-:Y:S01]  /*3350*/  FMUL.RZ R59, R5, 0.15915493667125701904 ;  /* 0x3e22f983053b7820 */ /* 0x000fe2000040c000 */
[----:B------:R-:W1:Y:S01]  /*3360*/  MUFU.EX2 R116, R116 ;  /* 0x0000007400747308 */ /* 0x000e620000000800 */
[----:B------:R-:W-:Y:S01]  /*3370*/  FMUL.RZ R97, R63, 0.15915493667125701904 ;  /* 0x3e22f9833f617820 */ /* 0x000fe2000040c000 */
[----:B------:R-:W-:Y:S01]  /*3380*/  IADD3 R91, R117, 0x5, RZ ;  /* 0x00000005755b7810 */ /* 0x000fe20007ffe0ff */
[----:B------:R-:W0:Y:S01]  /*3390*/  LDS.U16 R5, [R88+0x8] ;  /* 0x0000080058057984 */ /* 0x000e220000000400 */
[----:B------:R-:W-:-:S02]  /*33a0*/  IMAD.U32 R90, R90, 0x10000, RZ ;  /* 0x000100005a5a7824 */ /* 0x000fc400078e00ff */
[----:B------:R-:W-:Y:S02]  /*33b0*/  IMAD.U32 R96, R96, 0x10000, RZ ;  /* 0x0001000060607824 */ /* 0x000fe400078e00ff */
[C---:B------:R-:W-:Y:S01]  /*33c0*/  FMUL.FTZ R120, R15.reuse, R66 ;  /* 0x000000420f787220 */ /* 0x040fe20000410000 */
[----:B------:R-:W0:Y:S01]  /*33d0*/  MUFU.EX2 R118, R118 ;  /* 0x0000007600767308 */ /* 0x000e220000000800 */
[----:B------:R-:W-:Y:S01]  /*33e0*/  SHF.L.U32 R92, R92, 0x10, RZ ;  /* 0x000000105c5c7819 */ /* 0x000fe200000006ff */
[----:B------:R-:W-:Y:S01]  /*33f0*/  FMUL.FTZ R129, R15, R72 ;  /* 0x000000480f817220 */ /* 0x000fe20000410000 */
[----:B------:R-:W-:Y:S01]  /*3400*/  ISETP.GE.U32.AND P6, PT, R91, R56, PT ;  /* 0x000000385b00720c */ /* 0x000fe20003fc6070 */
[----:B------:R-:W-:Y:S01]  /*3410*/  FMUL.FTZ R91, R75, R90 ;  /* 0x0000005a4b5b7220 */ /* 0x000fe20000410000 */
[----:B------:R-:W-:Y:S01]  /*3420*/  FMUL.RZ R12, R12, 0.15915493667125701904 ;  /* 0x3e22f9830c0c7820 */ /* 0x000fe2000040c000 */
[----:B------:R-:W-:Y:S02]  /*3430*/  FMUL.FTZ R96, R77, R96 ;  /* 0x000000604d607220 */ /* 0x000fe40000410000 */
[----:B------:R-:W-:Y:S01]  /*3440*/  MUFU.SIN R63, R97 ;  /* 0x00000061003f7308 */ /* 0x000fe20000000400 */
[----:B------:R-:W-:-:S02]  /*3450*/  ISETP.GE.U32.AND P5, PT, R117, R56, PT ;  /* 0x000000387500720c */ /* 0x000fc40003fa6070 */
[----:B------:R-:W-:Y:S01]  /*3460*/  IADD3 R7, R117, 0x7, RZ ;  /* 0x0000000775077810 */ /* 0x000fe20007ffe0ff */
[----:B------:R-:W-:-:S04]  /*3470*/  FMUL.FTZ R90, R75, R92 ;  /* 0x0000005c4b5a7220 */ /* 0x000fc80000410000 */
[----:B------:R1:W-:Y:S01]  /*3480*/  MUFU.COS R115, R97 ;  /* 0x0000006100737308 */ /* 0x0003e20000000000 */
[----:B------:R-:W-:Y:S01]  /*3490*/  FMUL.FTZ R111, R15, R70 ;  /* 0x000000460f6f7220 */ /* 0x000fe20000410000 */
[----:B------:R-:W-:-:S06]  /*34a0*/  FSEL R98, R26, RZ, !P3 ;  /* 0x000000ff1a627208 */ /* 0x000fcc0005800000 */
[----:B------:R-:W0:Y:S01]  /*34b0*/  MUFU.EX2 R122, R122 ;  /* 0x0000007a007a7308 */ /* 0x000e220000000800 */
[----:B------:R-:W-:Y:S02]  /*34c0*/  IADD3 R15, R117, 0x6, RZ ;  /* 0x00000006750f7810 */ /* 0x000fe40007ffe0ff */
[----:B------:R-:W-:Y:S02]  /*34d0*/  FSEL R91, R91, RZ, !P5 ;  /* 0x000000ff5b5b7208 */ /* 0x000fe40006800000 */
[----:B------:R-:W-:Y:S02]  /*34e0*/  FSEL R92, R14, 1, !P5 ;  /* 0x3f8000000e5c7808 */ /* 0x000fe40006800000 */
[----:B------:R-:W-:Y:S01]  /*34f0*/  FSEL R95, R95, RZ, !P3 ;  /* 0x000000ff5f5f7208 */ /* 0x000fe20005800000 */
[----:B------:R-:W0:Y:S01]  /*3500*/  MUFU.EX2 R120, R120 ;  /* 0x0000007800787308 */ /* 0x000e220000000800 */
[----:B------:R-:W-:Y:S02]  /*3510*/  FSEL R96, R96, RZ, !P3 ;  /* 0x000000ff60607208 */ /* 0x000fe40005800000 */
[----:B-1----:R-:W-:-:S02]  /*3520*/  FSEL R97, R53, 1, !P3 ;  /* 0x3f80000035617808 */ /* 0x002fc40005800000 */
[----:B------:R-:W-:Y:S02]  /*3530*/  ISETP.GE.U32.AND P3, PT, R7, R56, PT ;  /* 0x000000380700720c */ /* 0x000fe40003f66070 */
[----:B------:R-:W-:Y:S01]  /*3540*/  LDS.U16 R7, [R88+0xc] ;  /* 0x00000c0058077984 */ /* 0x000fe20000000400 */
[----:B------:R-:W-:Y:S01]  /*3550*/  MUFU.EX2 R129, R129 ;  /* 0x0000008100817308 */ /* 0x000fe20000000800 */
[----:B------:R-:W-:Y:S02]  /*3560*/  FSEL R93, R93, RZ, !P5 ;  /* 0x000000ff5d5d7208 */ /* 0x000fe40006800000 */
[----:B------:R-:W-:-:S05]  /*3570*/  FSEL R90, R90, RZ, !P5 ;  /* 0x000000ff5a5a7208 */ /* 0x000fca0006800000 */
[----:B------:R-:W-:Y:S01]  /*3580*/  MUFU.SIN R124, R12 ;  /* 0x0000000c007c7308 */ /* 0x000fe20000000400 */
[----:B------:R-:W-:Y:S01]  /*3590*/  ISETP.GE.U32.AND P5, PT, R15, R56, PT ;  /* 0x000000380f00720c */ /* 0x000fe20003fa6070 */
[----:B------:R-:W-:-:S06]  /*35a0*/  FMUL.FTZ R15, R91, R98 ;  /* 0x000000625b0f7220 */ /* 0x000fcc0000410000 */
[----:B------:R1:W-:Y:S01]  /*35b0*/  MUFU.COS R128, R12 ;  /* 0x0000000c00807308 */ /* 0x0003e20000000000 */
[----:B------:R-:W-:-:S07]  /*35c0*/  FMUL.FTZ R27, R116, R27 ;  /* 0x0000001b741b7220 */ /* 0x000fce0000410000 */
[----:B------:R-:W0:Y:S01]  /*35d0*/  MUFU.COS R26, R59 ;  /* 0x0000003b001a7308 */ /* 0x000e220000000000 */
[----:B-1----:R-:W1:Y:S07]  /*35e0*/  LDS.U16 R12, [R88+0xe] ;  /* 0x00000e00580c7984 */ /* 0x002e6e0000000400 */
[----:B------:R-:W0:Y:S01]  /*35f0*/  MUFU.SIN R14, R59 ;  /* 0x0000003b000e7308 */ /* 0x000e220000000400 */
[----:B------:R-:W-:Y:S01]  /*3600*/  FMUL.FTZ R57, R116, R57 ;  /* 0x0000003974397220 */ /* 0x000fe20000410000 */
[C---:B------:R-:W-:Y:S01]  /*3610*/  FMUL.FTZ R116, R90.reuse, R98 ;  /* 0x000000625a747220 */ /* 0x040fe20000410000 */
[----:B------:R-:W-:Y:S01]  /*3620*/  FFMA.FTZ R15, R90, R97, R15 ;  /* 0x000000615a0f7223 */ /* 0x000fe2000001000f */
[C---:B0-----:R-:W-:Y:S01]  /*3630*/  FMUL.FTZ R109, R118.reuse, R109 ;  /* 0x0000006d766d7220 */ /* 0x041fe20000410000 */
[----:B------:R-:W-:Y:S01]  /*3640*/  FMUL.FTZ R107, R118, R107 ;  /* 0x0000006b766b7220 */ /* 0x000fe20000410000 */
[C---:B------:R-:W-:Y:S01]  /*3650*/  FMUL.FTZ R118, R122.reuse, R115 ;  /* 0x000000737a767220 */ /* 0x040fe20000410000 */
[----:B------:R-:W-:Y:S01]  /*3660*/  FMUL.FTZ R63, R122, R63 ;  /* 0x0000003f7a3f7220 */ /* 0x000fe20000410000 */
[----:B------:R-:W-:Y:S01]  /*3670*/  FSEL R122, R27, RZ, !P2 ;  /* 0x000000ff1b7a7208 */ /* 0x000fe20005000000 */
[----:B------:R-:W-:Y:S01]  /*3680*/  FFMA.FTZ R116, R91, R97, -R116 ;  /* 0x000000615b747223 */ /* 0x000fe20000010874 */
[----:B------:R-:W-:Y:S01]  /*3690*/  FADD.FTZ R15, R96, R15 ;  /* 0x0000000f600f7221 */ /* 0x000fe20000010000 */
[C---:B------:R-:W-:Y:S01]  /*36a0*/  FMUL.FTZ R113, R120.reuse, R113 ;  /* 0x0000007178717220 */ /* 0x040fe20000410000 */
[----:B------:R-:W-:Y:S01]  /*36b0*/  FMUL.FTZ R61, R120, R61 ;  /* 0x0000003d783d7220 */ /* 0x000fe20000410000 */
[----:B------:R-:W-:Y:S01]  /*36c0*/  FSEL R125, R57, 1, !P2 ;  /* 0x3f800000397d7808 */ /* 0x000fe20005000000 */
[----:B------:R-:W-:Y:S01]  /*36d0*/  FADD.FTZ R116, R95, R116 ;  /* 0x000000745f747221 */ /* 0x000fe20000010000 */
[----:B------:R-:W-:Y:S01]  /*36e0*/  FMUL.FTZ R120, R122, R15 ;  /* 0x0000000f7a787220 */ /* 0x000fe20000410000 */
[C---:B------:R-:W-:Y:S01]  /*36f0*/  FMUL.FTZ R131, R129.reuse, R26 ;  /* 0x0000001a81837220 */ /* 0x040fe20000410000 */
[----:B------:R-:W-:Y:S01]  /*3700*/  FMUL.FTZ R129, R129, R14 ;  /* 0x0000000e81817220 */ /* 0x000fe20000410000 */
[----:B------:R-:W-:Y:S01]  /*3710*/  FMUL.FTZ R14, R92, R98 ;  /* 0x000000625c0e7220 */ /* 0x000fe20000410000 */
[-C--:B------:R-:W-:Y:S01]  /*3720*/  FMUL.FTZ R26, R122, R116.reuse ;  /* 0x000000747a1a7220 */ /* 0x080fe20000410000 */
[----:B------:R-:W-:Y:S01]  /*3730*/  FFMA.FTZ R132, R125, R116, -R120 ;  /* 0x000000747d847223 */ /* 0x000fe20000010878 */
[----:B------:R-:W-:Y:S01]  /*3740*/  SHF.L.U32 R116, R6, 0x10, RZ ;  /* 0x0000001006747819 */ /* 0x000fe200000006ff */
[----:B------:R-:W-:Y:S01]  /*3750*/  FFMA.FTZ R27, R93, R97, R14 ;  /* 0x000000615d1b7223 */ /* 0x000fe2000001000e */
[----:B------:R-:W0:Y:S01]  /*3760*/  LDS.U16 R6, [R88+0x10] ;  /* 0x0000100058067984 */ /* 0x000e220000000400 */
[----:B------:R-:W-:Y:S01]  /*3770*/  FFMA.FTZ R53, R125, R15, R26 ;  /* 0x0000000f7d357223 */ /* 0x000fe2000001001a */
[----:B------:R-:W-:-:S02]  /*3780*/  FMUL.FTZ R15, R93, R98 ;  /* 0x000000625d0f7220 */ /* 0x000fc40000410000 */
[----:B------:R-:W0:Y:S01]  /*3790*/  LDS.U16 R14, [R88+0x12] ;  /* 0x00001200580e7984 */ /* 0x000e220000000400 */
[----:B------:R-:W-:Y:S01]  /*37a0*/  SHF.L.U32 R26, R5, 0x10, RZ ;  /* 0x00000010051a7819 */ /* 0x000fe200000006ff */
[----:B------:R-:W-:Y:S01]  /*37b0*/  FFMA.FTZ R15, R92, R97, -R15 ;  /* 0x000000615c0f7223 */ /* 0x000fe2000001080f */
[C---:B------:R-:W-:Y:S01]  /*37c0*/  FMUL.FTZ R120, R122.reuse, R27 ;  /* 0x0000001b7a787220 */ /* 0x040fe20000410000 */
[----:B------:R-:W-:Y:S02]  /*37d0*/  LDS.U16 R5, [R88+0x14] ;  /* 0x0000140058057984 */ /* 0x000fe40000000400 */
[----:B------:R-:W-:Y:S01]  /*37e0*/  FMUL.FTZ R26, R79, R26 ;  /* 0x0000001a4f1a7220 */ /* 0x000fe20000410000 */
[-C--:B------:R-:W-:Y:S01]  /*37f0*/  FFMA.FTZ R120, R125, R15.reuse, -R120 ;  /* 0x0000000f7d787223 */ /* 0x080fe20000010878 */
[----:B------:R-:W-:Y:S02]  /*3800*/  FMUL.FTZ R130, R122, R15 ;  /* 0x0000000f7a827220 */ /* 0x000fe40000410000 */
[----:B------:R-:W0:Y:S01]  /*3810*/  LDS.U16 R15, [R88+0x16] ;  /* 0x00001600580f7984 */ /* 0x000e220000000400 */
[----:B------:R-:W-:Y:S01]  /*3820*/  FMUL.FTZ R116, R79, R116 ;  /* 0x000000744f747220 */ /* 0x000fe20000410000 */
[----:B------:R-:W0:Y:S01]  /*3830*/  MUFU.EX2 R111, R111 ;  /* 0x0000006f006f7308 */ /* 0x000e220000000800 */
[----:B------:R-:W-:Y:S01]  /*3840*/  FSEL R127, R26, RZ, !P2 ;  /* 0x000000ff1a7f7208 */ /* 0x000fe20005000000 */
[----:B-1----:R-:W-:Y:S01]  /*3850*/  IMAD.U32 R26, R12, 0x10000, RZ ;  /* 0x000100000c1a7824 */ /* 0x002fe200078e00ff */
[----:B------:R-:W-:-:S02]  /*3860*/  SHF.L.U32 R12, R7, 0x10, RZ ;  /* 0x00000010070c7819 */ /* 0x000fc400000006ff */
[----:B------:R-:W-:Y:S01]  /*3870*/  FSEL R123, R107, RZ, !P0 ;  /* 0x000000ff6b7b7208 */ /* 0x000fe20004000000 */
[----:B------:R-:W-:Y:S01]  /*3880*/  FADD.FTZ R132, R127, R132 ;  /* 0x000000847f847221 */ /* 0x000fe20000010000 */
[----:B------:R-:W-:Y:S01]  /*3890*/  FSEL R126, R116, RZ, !P2 ;  /* 0x000000ff747e7208 */ /* 0x000fe20005000000 */
[----:B------:R-:W-:Y:S01]  /*38a0*/  FMUL.FTZ R12, R81, R12 ;  /* 0x0000000c510c7220 */ /* 0x000fe20000410000 */
[----:B------:R-:W-:Y:S01]  /*38b0*/  FSEL R119, R109, 1, !P0 ;  /* 0x3f8000006d777808 */ /* 0x000fe20004000000 */
[----:B------:R-:W-:Y:S01]  /*38c0*/  FMUL.FTZ R26, R81, R26 ;  /* 0x0000001a511a7220 */ /* 0x000fe20000410000 */
[----:B------:R-:W-:Y:S01]  /*38d0*/  FFMA.FTZ R130, R125, R27, R130 ;  /* 0x0000001b7d827223 */ /* 0x000fe20000010082 */
[----:B------:R-:W-:Y:S01]  /*38e0*/  FADD.FTZ R116, R126, R53 ;  /* 0x000000357e747221 */ /* 0x000fe20000010000 */
[C---:B------:R-:W-:Y:S01]  /*38f0*/  FMUL.FTZ R7, R123.reuse, R132 ;  /* 0x000000847b077220 */ /* 0x040fe20000410000 */
[----:B------:R-:W-:Y:S01]  /*3900*/  FSEL R109, R12, RZ, !P0 ;  /* 0x000000ff0c6d7208 */ /* 0x000fe20004000000 */
[C---:B------:R-:W-:Y:S01]  /*3910*/  FMUL.FTZ R12, R123.reuse, R130 ;  /* 0x000000827b0c7220 */ /* 0x040fe20000410000 */
[-C--:B------:R-:W-:Y:S01]  /*3920*/  FMUL.FTZ R134, R123, R116.reuse ;  /* 0x000000747b867220 */ /* 0x080fe20000410000 */
[----:B------:R-:W-:Y:S01]  /*3930*/  FSEL R107, R26, RZ, !P0 ;  /* 0x000000ff1a6b7208 */ /* 0x000fe20004000000 */
[----:B------:R-:W-:-:S02]  /*3940*/  FFMA.FTZ R116, R119, R116, R7 ;  /* 0x0000007477747223 */ /* 0x000fc40000010007 */
[----:B------:R-:W1:Y:S01]  /*3950*/  LDS.U16 R7, [R88+0x18] ;  /* 0x0000180058077984 */ /* 0x000e620000000400 */
[C---:B0-----:R-:W-:Y:S01]  /*3960*/  FMUL.FTZ R128, R111.reuse, R128 ;  /* 0x000000806f807220 */ /* 0x041fe20000410000 */
[----:B------:R-:W-:Y:S01]  /*3970*/  FMUL.FTZ R124, R111, R124 ;  /* 0x0000007c6f7c7220 */ /* 0x000fe20000410000 */
[----:B------:R-:W-:Y:S01]  /*3980*/  FSEL R111, R61, RZ, !P4 ;  /* 0x000000ff3d6f7208 */ /* 0x000fe20006000000 */
[-C--:B------:R-:W-:Y:S01]  /*3990*/  FMUL.FTZ R27, R123, R120.reuse ;  /* 0x000000787b1b7220 */ /* 0x080fe20000410000 */
[C---:B------:R-:W-:Y:S01]  /*39a0*/  FFMA.FTZ R26, R119.reuse, R120, -R12 ;  /* 0x00000078771a7223 */ /* 0x040fe2000001080c */
[----:B------:R-:W-:Y:S01]  /*39b0*/  FFMA.FTZ R134, R119, R132, -R134 ;  /* 0x0000008477867223 */ /* 0x000fe20000010886 */
[----:B------:R-:W-:Y:S01]  /*39c0*/  FADD.FTZ R116, R107, R116 ;  /* 0x000000746b747221 */ /* 0x000fe20000010000 */
[----:B------:R-:W0:Y:S01]  /*39d0*/  LDS.U16 R12, [R88+0x1a] ;  /* 0x00001a00580c7984 */ /* 0x000e220000000400 */
[----:B------:R-:W-:Y:S01]  /*39e0*/  FSEL R113, R113, 1, !P4 ;  /* 0x3f80000071717808 */ /* 0x000fe20006000000 */
[----:B------:R-:W-:Y:S01]  /*39f0*/  FFMA.FTZ R130, R119, R130, R27 ;  /* 0x0000008277827223 */ /* 0x000fe2000001001b */
[----:B------:R-:W-:Y:S01]  /*3a00*/  FADD.FTZ R134, R109, R134 ;  /* 0x000000866d867221 */ /* 0x000fe20000010000 */
[----:B------:R-:W-:Y:S01]  /*3a10*/  FMUL.FTZ R132, R111, R116 ;  /* 0x000000746f847220 */ /* 0x000fe20000410000 */
[----:B------:R-:W-:-:S02]  /*3a20*/  SHF.L.U32 R27, R6, 0x10, RZ ;  /* 0x00000010061b7819 */ /* 0x000fc400000006ff */
[----:B------:R-:W-:Y:S01]  /*3a30*/  SHF.L.U32 R53, R14, 0x10, RZ ;  /* 0x000000100e357819 */ /* 0x000fe200000006ff */
[-C--:B------:R-:W-:Y:S01]  /*3a40*/  FFMA.FTZ R57, R113, R134.reuse, -R132 ;  /* 0x0000008671397223 */ /* 0x080fe20000010884 */
[C---:B------:R-:W-:Y:S01]  /*3a50*/  FMUL.FTZ R134, R111.reuse, R134 ;  /* 0x000000866f867220 */ /* 0x040fe20000410000 */
[C---:B------:R-:W-:Y:S01]  /*3a60*/  FMUL.FTZ R27, R82.reuse, R27 ;  /* 0x0000001b521b7220 */ /* 0x040fe20000410000 */
[----:B------:R-:W0:Y:S01]  /*3a70*/  LDS.U16 R14, [R88+0x1e] ;  /* 0x00001e00580e7984 */ /* 0x000e220000000400 */
[----:B------:R-:W-:Y:S01]  /*3a80*/  FMUL.FTZ R53, R82, R53 ;  /* 0x0000003552357220 */ /* 0x000fe20000410000 */
[----:B------:R-:W-:Y:S01]  /*3a90*/  FMUL.FTZ R120, R111, R130 ;  /* 0x000000826f787220 */ /* 0x000fe20000410000 */
[----:B------:R-:W-:Y:S01]  /*3aa0*/  FFMA.FTZ R134, R113, R116, R134 ;  /* 0x0000007471867223 */ /* 0x000fe20000010086 */
[----:B------:R-:W0:Y:S01]  /*3ab0*/  LDS.U16 R6, [R88+0x1c] ;  /* 0x00001c0058067984 */ /* 0x000e220000000400 */
[----:B------:R-:W-:Y:S01]  /*3ac0*/  FSEL R116, R27, RZ, !P4 ;  /* 0x000000ff1b747208 */ /* 0x000fe20006000000 */
[-C--:B------:R-:W-:Y:S01]  /*3ad0*/  FFMA.FTZ R27, R113, R26.reuse, -R120 ;  /* 0x0000001a711b7223 */ /* 0x080fe20000010878 */
[----:B------:R-:W-:Y:S01]  /*3ae0*/  FSEL R117, R53, RZ, !P4 ;  /* 0x000000ff35757208 */ /* 0x000fe20006000000 */
[----:B------:R-:W-:Y:S01]  /*3af0*/  IMAD.U32 R120, R15, 0x10000, RZ ;  /* 0x000100000f787824 */ /* 0x000fe200078e00ff */
[----:B------:R-:W-:Y:S01]  /*3b00*/  FSEL R115, R63, RZ, !P6 ;  /* 0x000000ff3f737208 */ /* 0x000fe20007000000 */
[----:B------:R-:W-:Y:S01]  /*3b10*/  FMUL.FTZ R132, R111, R26 ;  /* 0x0000001a6f847220 */ /* 0x000fe20000410000 */
[----:B------:R-:W-:Y:S01]  /*3b20*/  FADD.FTZ R57, R116, R57 ;  /* 0x0000003974397221 */ /* 0x000fe20000010000 */
[----:B------:R-:W-:Y:S01]  /*3b30*/  SHF.L.U32 R26, R5, 0x10, RZ ;  /* 0x00000010051a7819 */ /* 0x000fe200000006ff */
[----:B------:R-:W-:Y:S01]  /*3b40*/  FADD.FTZ R134, R117, R134 ;  /* 0x0000008675867221 */ /* 0x000fe20000010000 */
[----:B------:R-:W-:Y:S01]  /*3b50*/  FMUL.FTZ R120, R83, R120 ;  /* 0x0000007853787220 */ /* 0x000fe20000410000 */
[----:B------:R-:W-:Y:S01]  /*3b60*/  FSEL R118, R118, 1, !P6 ;  /* 0x3f80000076767808 */ /* 0x000fe20007000000 */
[-C--:B------:R-:W-:Y:S01]  /*3b70*/  FMUL.FTZ R15, R115, R57.reuse ;  /* 0x00000039730f7220 */ /* 0x080fe20000410000 */
[----:B------:R-:W-:Y:S01]  /*3b80*/  FMUL.FTZ R26, R83, R26 ;  /* 0x0000001a531a7220 */ /* 0x000fe20000410000 */
[----:B------:R-:W-:Y:S01]  /*3b90*/  FMUL.FTZ R5, R115, R134 ;  /* 0x0000008673057220 */ /* 0x000fe20000410000 */
[----:B------:R-:W-:Y:S01]  /*3ba0*/  FFMA.FTZ R132, R113, R130, R132 ;  /* 0x0000008271847223 */ /* 0x000fe20000010084 */
[----:B------:R-:W-:Y:S01]  /*3bb0*/  FSEL R121, R120, RZ, !P6 ;  /* 0x000000ff78797208 */ /* 0x000fe20007000000 */
[C---:B------:R-:W-:Y:S01]  /*3bc0*/  FFMA.FTZ R134, R118.reuse, R134, R15 ;  /* 0x0000008676867223 */ /* 0x040fe2000001000f */
[----:B------:R-:W-:Y:S01]  /*3bd0*/  FFMA.FTZ R57, R118, R57, -R5 ;  /* 0x0000003976397223 */ /* 0x000fe20000010805 */
[----:B------:R-:W-:Y:S01]  /*3be0*/  FSEL R120, R26, RZ, !P6 ;  /* 0x000000ff1a787208 */ /* 0x000fe20007000000 */
[----:B------:R-:W-:Y:S01]  /*3bf0*/  FMUL.FTZ R5, R115, R132 ;  /* 0x0000008473057220 */ /* 0x000fe20000410000 */
[----:B------:R-:W-:Y:S01]  /*3c00*/  FSEL R124, R124, RZ, !P5 ;  /* 0x000000ff7c7c7208 */ /* 0x000fe20006800000 */
[----:B------:R-:W-:Y:S01]  /*3c10*/  FADD.FTZ R53, R121, R134 ;  /* 0x0000008679357221 */ /* 0x000fe20000010000 */
[----:B------:R-:W-:Y:S01]  /*3c20*/  FSEL R128, R128, 1, !P5 ;  /* 0x3f80000080807808 */ /* 0x000fe20006800000 */
[----:B------:R-:W-:Y:S01]  /*3c30*/  FFMA.FTZ R15, R118, R27, -R5 ;  /* 0x0000001b760f7223 */ /* 0x000fe20000010805 */
[----:B------:R-:W-:Y:S01]  /*3c40*/  FADD.FTZ R57, R120, R57 ;  /* 0x0000003978397221 */ /* 0x000fe20000010000 */
[----:B------:R-:W-:Y:S01]  /*3c50*/  FMUL.FTZ R5, R124, R53 ;  /* 0x000000357c057220 */ /* 0x000fe20000410000 */
[----:B-1----:R-:W-:-:S02]  /*3c60*/  SHF.L.U32 R7, R7, 0x10, RZ ;  /* 0x0000001007077819 */ /* 0x002fc400000006ff */
[-C--:B------:R-:W-:Y:S01]  /*3c70*/  FMUL.FTZ R26, R124, R57.reuse ;  /* 0x000000397c1a7220 */ /* 0x080fe20000410000 */
[----:B------:R-:W-:Y:S01]  /*3c80*/  FFMA.FTZ R57, R128, R57, -R5 ;  /* 0x0000003980397223 */ /* 0x000fe20000010805 */
[----:B0-----:R-:W-:Y:S01]  /*3c90*/  SHF.L.U32 R5, R12, 0x10, RZ ;  /* 0x000000100c057819 */ /* 0x001fe200000006ff */
[----:B------:R-:W-:Y:S01]  /*3ca0*/  FMUL.FTZ R27, R115, R27 ;  /* 0x0000001b731b7220 */ /* 0x000fe20000410000 */
[----:B------:R-:W-:-:S03]  /*3cb0*/  FMUL.FTZ R7, R84, R7 ;  /* 0x0000000754077220 */ /* 0x000fc60000410000 */
[----:B------:R-:W-:Y:S01]  /*3cc0*/  FFMA.FTZ R27, R118, R132, R27 ;  /* 0x00000084761b7223 */ /* 0x000fe2000001001b */
[----:B------:R-:W-:Y:S01]  /*3cd0*/  FMUL.FTZ R5, R84, R5 ;  /* 0x0000000554057220 */ /* 0x000fe20000410000 */
[----:B------:R-:W-:Y:S01]  /*3ce0*/  FSEL R130, R7, RZ, !P5 ;  /* 0x000000ff07827208 */ /* 0x000fe20006800000 */
[----:B------:R-:W-:Y:S01]  /*3cf0*/  FFMA.FTZ R59, R128, R53, R26 ;  /* 0x00000035803b7223 */ /* 0x000fe2000001001a */
[----:B------:R-:W-:Y:S01]  /*3d00*/  FMUL.FTZ R53, R124, R27 ;  /* 0x0000001b7c357220 */ /* 0x000fe20000410000 */
[----:B------:R-:W-:Y:S01]  /*3d10*/  FSEL R129, R129, RZ, !P3 ;  /* 0x000000ff81817208 */ /* 0x000fe20005800000 */
[----:B------:R-:W-:Y:S01]  /*3d20*/  IMAD.U32 R7, R14, 0x10000, RZ ;  /* 0x000100000e077824 */ /* 0x000fe200078e00ff */
[----:B------:R-:W-:Y:S01]  /*3d30*/  FSEL R132, R5, RZ, !P5 ;  /* 0x000000ff05847208 */ /* 0x000fe20006800000 */
[----:B------:R-:W-:Y:S01]  /*3d40*/  FADD.FTZ R14, R130, R57 ;  /* 0x00000039820e7221 */ /* 0x000fe20000010000 */
[-C--:B------:R-:W-:Y:S01]  /*3d50*/  FFMA.FTZ R12, R128, R15.reuse, -R53 ;  /* 0x0000000f800c7223 */ /* 0x080fe20000010835 */
[----:B------:R-:W-:Y:S01]  /*3d60*/  SHF.L.U32 R5, R6, 0x10, RZ ;  /* 0x0000001006057819 */ /* 0x000fe200000006ff */
[----:B------:R-:W-:Y:S01]  /*3d70*/  FMUL.FTZ R15, R124, R15 ;  /* 0x0000000f7c0f7220 */ /* 0x000fe20000410000 */
[----:B------:R-:W-:Y:S01]  /*3d80*/  FSEL R131, R131, 1, !P3 ;  /* 0x3f80000083837808 */ /* 0x000fe20005800000 */
[----:B------:R-:W-:Y:S01]  /*3d90*/  FMUL.FTZ R7, R86, R7 ;  /* 0x0000000756077220 */ /* 0x000fe20000410000 */
[----:B------:R-:W-:Y:S01]  /*3da0*/  FADD.FTZ R26, R132, R59 ;  /* 0x0000003b841a7221 */ /* 0x000fe20000010000 */
[C---:B------:R-:W-:Y:S01]  /*3db0*/  FMUL.FTZ R134, R129.reuse, R14 ;  /* 0x0000000e81867220 */ /* 0x040fe20000410000 */
[----:B------:R-:W-:Y:S01]  /*3dc0*/  FMUL.FTZ R5, R86, R5 ;  /* 0x0000000556057220 */ /* 0x000fe20000410000 */
[----:B------:R-:W-:Y:S01]  /*3dd0*/  FFMA.FTZ R6, R128, R27, R15 ;  /* 0x0000001b80067223 */ /* 0x000fe2000001000f */
[-C--:B------:R-:W-:Y:S01]  /*3de0*/  FMUL.FTZ R15, R129, R26.reuse ;  /* 0x0000001a810f7220 */ /* 0x080fe20000410000 */
[----:B------:R-:W-:Y:S01]  /*3df0*/  FFMA.FTZ R27, R131, R26, R134 ;  /* 0x0000001a831b7223 */ /* 0x000fe20000010086 */
[----:B------:R-:W-:-:S02]  /*3e00*/  FSEL R134, R7, RZ, !P3 ;  /* 0x000000ff07867208 */ /* 0x000fc40005800000 */
[----:B------:R-:W-:Y:S01]  /*3e10*/  FSEL R133, R5, RZ, !P3 ;  /* 0x000000ff05857208 */ /* 0x000fe20005800000 */
[----:B------:R-:W-:Y:S01]  /*3e20*/  FFMA.FTZ R14, R131, R14, -R15 ;  /* 0x0000000e830e7223 */ /* 0x000fe2000001080f */
[C---:B------:R-:W-:Y:S01]  /*3e30*/  FMUL.FTZ R26, R129.reuse, R6 ;  /* 0x00000006811a7220 */ /* 0x040fe20000410000 */
[----:B------:R-:W-:Y:S01]  /*3e40*/  FADD.FTZ R15, R134, R27 ;  /* 0x0000001b860f7221 */ /* 0x000fe20000010000 */
[-C--:B------:R-:W-:Y:S01]  /*3e50*/  FMUL.FTZ R5, R129, R12.reuse ;  /* 0x0000000c81057220 */ /* 0x080fe20000410000 */
[----:B------:R-:W-:Y:S01]  /*3e60*/  FADD.FTZ R14, R133, R14 ;  /* 0x0000000e850e7221 */ /* 0x000fe20000010000 */
[C---:B------:R-:W-:Y:S02]  /*3e70*/  FFMA.FTZ R12, R131.reuse, R12, -R26 ;  /* 0x0000000c830c7223 */ /* 0x040fe4000001081a */
[----:B------:R-:W0:Y:S01]  /*3e80*/  SHFL.UP PT, R27, R15, 0x1, RZ ;  /* 0x042000000f1b7989 */ /* 0x000e2200000e00ff */
[----:B------:R-:W-:-:S03]  /*3e90*/  FFMA.FTZ R5, R131, R6, R5 ;  /* 0x0000000683057223 */ /* 0x000fc60000010005 */
[----:B------:R-:W1:Y:S04]  /*3ea0*/  SHFL.UP PT, R26, R14, 0x1, RZ ;  /* 0x042000000e1a7989 */ /* 0x000e6800000e00ff */
[----:B------:R-:W3:Y:S04]  /*3eb0*/  SHFL.UP PT, R6, R12, 0x1, RZ ;  /* 0x042000000c067989 */ /* 0x000ee800000e00ff */
[----:B------:R-:W5:Y:S01]  /*3ec0*/  SHFL.UP PT, R7, R5, 0x1, RZ ;  /* 0x0420000005077989 */ /* 0x000f6200000e00ff */
[----:B------:R-:W-:Y:S01]  /*3ed0*/  ISETP.GE.AND P0, PT, R43, 0x1, PT ;  /* 0x000000012b00780c */ /* 0x000fe20003f06270 */
[C---:B0-----:R-:W-:Y:S01]  /*3ee0*/  FMUL.FTZ R53, R5.reuse, R27 ;  /* 0x0000001b05357220 */ /* 0x041fe20000410000 */
[----:B-1----:R-:W-:-:S03]  /*3ef0*/  FMUL.FTZ R142, R5, R26 ;  /* 0x0000001a058e7220 */ /* 0x002fc60000410000 */
[C---:B------:R-:W-:Y:S01]  /*3f00*/  FFMA.FTZ R53, R12.reuse, R26, -R53 ;  /* 0x0000001a0c357223 */ /* 0x040fe20000010835 */
[----:B---3--:R-:W-:Y:S01]  /*3f10*/  FMUL.FTZ R140, R5, R6 ;  /* 0x00000006058c7220 */ /* 0x008fe20000410000 */
[----:B------:R-:W-:-:S06]  /*3f20*/  FFMA.FTZ R142, R12, R27, R142 ;  /* 0x0000001b0c8e7223 */ /* 0x000fcc000001008e */
[----:B------:R-:W-:Y:S01]  /*3f30*/  @P0 FADD.FTZ R14, R14, R53 ;  /* 0x000000350e0e0221 */ /* 0x000fe20000010000 */
[CC--:B-----5:R-:W-:Y:S01]  /*3f40*/  FFMA.FTZ R140, R12.reuse, R7.reuse, R140 ;  /* 0x000000070c8c7223 */ /* 0x0e0fe2000001008c */
[----:B------:R-:W-:Y:S01]  /*3f50*/  FMUL.FTZ R7, R5, R7 ;  /* 0x0000000705077220 */ /* 0x000fe20000410000 */
[----:B------:R-:W-:Y:S02]  /*3f60*/  @P0 FADD.FTZ R15, R15, R142 ;  /* 0x0000008e0f0f0221 */ /* 0x000fe40000010000 */
[----:B------:R-:W0:Y:S01]  /*3f70*/  SHFL.UP PT, R27, R14, 0x2, RZ ;  /* 0x044000000e1b7989 */ /* 0x000e2200000e00ff */
[----:B------:R-:W-:Y:S01]  /*3f80*/  @P0 FFMA.FTZ R12, R12, R6, -R7 ;  /* 0x000000060c0c0223 */ /* 0x000fe20000010807 */
[----:B------:R-:W-:Y:S02]  /*3f90*/  FSEL R140, R5, R140, !P0 ;  /* 0x0000008c058c7208 */ /* 0x000fe40004000000 */
        /* <DEDUP_REMOVED lines=10> */
[-C--:B-----5:R-:W-:Y:S01]  /*4040*/  FMUL.FTZ R6, R140, R7.reuse ;  /* 0x000000078c067220 */ /* 0x0a0fe20000410000 */
[----:B------:R-:W-:Y:S01]  /*4050*/  FFMA.FTZ R7, R12, R7, R26 ;  /* 0x000000070c077223 */ /* 0x000fe2000001001a */
[----:B------:R-:W-:Y:S02]  /*4060*/  @P0 FADD.FTZ R14, R14, R57 ;  /* 0x000000390e0e0221 */ /* 0x000fe40000010000 */
[----:B------:R-:W-:Y:S01]  /*4070*/  @P0 FFMA.FTZ R12, R12, R5, -R6 ;  /* 0x000000050c0c0223 */ /* 0x000fe20000010806 */
[----:B------:R-:W0:Y:S01]  /*4080*/  SHFL.UP PT, R59, R15, 0x4, RZ ;  /* 0x048000000f3b7989 */ /* 0x000e2200000e00ff */
[----:B------:R-:W-:-:S03]  /*4090*/  FSEL R7, R140, R7, !P0 ;  /* 0x000000078c077208 */ /* 0x000fc60004000000 */
[----:B------:R-:W1:Y:S04]  /*40a0*/  SHFL.UP PT, R5, R12, 0x4, RZ ;  /* 0x048000000c057989 */ /* 0x000e6800000e00ff */
[----:B------:R-:W3:Y:S04]  /*40b0*/  SHFL.UP PT, R57, R14, 0x4, RZ ;  /* 0x048000000e397989 */ /* 0x000ee800000e00ff */
[----:B------:R-:W5:Y:S01]  /*40c0*/  SHFL.UP PT, R6, R7, 0x4, RZ ;  /* 0x0480000007067989 */ /* 0x000f6200000e00ff */
[C---:B------:R-:W-:Y:S02]  /*40d0*/  IADD3 R140, R43.reuse, 0x20, RZ ;  /* 0x000000202b8c7810 */ /* 0x040fe40007ffe0ff */
[----:B------:R-:W-:-:S02]  /*40e0*/  IADD3 R26, R43, 0x40, RZ ;  /* 0x000000402b1a7810 */ /* 0x000fc40007ffe0ff */
[-C--:B------:R-:W-:Y:S02]  /*40f0*/  LEA.HI.SX32 R140, R140, R43.reuse, 0x1b ;  /* 0x0000002b8c8c7211 */ /* 0x080fe400078fdaff */
[----:B------:R-:W-:Y:S02]  /*4100*/  ISETP.GE.AND P0, PT, R43, 0x4, PT ;  /* 0x000000042b00780c */ /* 0x000fe40003f06270 */
[----:B------:R-:W-:Y:S02]  /*4110*/  LEA.HI.SX32 R53, R26, R43, 0x1b ;  /* 0x0000002b1a357211 */ /* 0x000fe400078fdaff */
[----:B------:R-:W-:Y:S01]  /*4120*/  LEA R26, R140, UR4, 0x1 ;  /* 0x000000048c1a7c11 */ /* 0x000fe2000f8e08ff */
[C---:B0-----:R-:W-:Y:S01]  /*4130*/  FMUL.FTZ R140, R7.reuse, R59 ;  /* 0x0000003b078c7220 */ /* 0x041fe20000410000 */
[C---:B-1----:R-:W-:Y:S01]  /*4140*/  FMUL.FTZ R61, R7.reuse, R5 ;  /* 0x00000005073d7220 */ /* 0x042fe20000410000 */
[CC--:B---3--:R-:W-:Y:S02]  /*4150*/  FMUL.FTZ R142, R7.reuse, R57.reuse ;  /* 0x00000039078e7220 */ /* 0x0c8fe40000410000 */
[C---:B------:R-:W-:Y:S01]  /*4160*/  FFMA.FTZ R57, R12.reuse, R57, -R140 ;  /* 0x000000390c397223 */ /* 0x040fe2000001088c */
[CC--:B-----5:R-:W-:Y:S01]  /*4170*/  FFMA.FTZ R144, R12.reuse, R6.reuse, R61 ;  /* 0x000000060c907223 */ /* 0x0e0fe2000001003d */
[----:B------:R-:W-:Y:S01]  /*4180*/  FFMA.FTZ R142, R12, R59, R142 ;  /* 0x0000003b0c8e7223 */ /* 0x000fe2000001008e */
[----:B------:R-:W-:Y:S01]  /*4190*/  FMUL.FTZ R6, R7, R6 ;  /* 0x0000000607067220 */ /* 0x000fe20000410000 */
[----:B------:R-:W-:-:S02]  /*41a0*/  @P0 FADD.FTZ R14, R14, R57 ;  /* 0x000000390e0e0221 */ /* 0x000fc40000010000 */
[----:B------:R-:W-:Y:S01]  /*41b0*/  @P0 FADD.FTZ R15, R15, R142 ;  /* 0x0000008e0f0f0221 */ /* 0x000fe20000010000 */
[----:B------:R-:W-:Y:S01]  /*41c0*/  @P0 FFMA.FTZ R12, R12, R5, -R6 ;  /* 0x000000050c0c0223 */ /* 0x000fe20000010806 */
[----:B------:R-:W-:Y:S01]  /*41d0*/  LEA.HI.SX32 R27, R43, R43, 0x1b ;  /* 0x0000002b2b1b7211 */ /* 0x000fe200078fdaff */
[----:B------:R-:W-:Y:S01]  /*41e0*/  SHFL.UP PT, R137, R14, 0x8, RZ ;  /* 0x050000000e897989 */ /* 0x000fe200000e00ff */
[----:B------:R-:W-:-:S03]  /*41f0*/  FSEL R144, R7, R144, !P0 ;  /* 0x0000009007907208 */ /* 0x000fc60004000000 */
[----:B------:R-:W0:Y:S01]  /*4200*/  SHFL.UP PT, R139, R15, 0x8, RZ ;  /* 0x050000000f8b7989 */ /* 0x000e2200000e00ff */
[----:B------:R-:W-:-:S03]  /*4210*/  LEA R27, R27, UR4, 0x1 ;  /* 0x000000041b1b7c11 */ /* 0x000fc6000f8e08ff */
[----:B------:R-:W1:Y:S01]  /*4220*/  SHFL.UP PT, R5, R12, 0x8, RZ ;  /* 0x050000000c057989 */ /* 0x000e6200000e00ff */
[----:B------:R-:W-:-:S03]  /*4230*/  LEA R53, R53, UR4, 0x1 ;  /* 0x0000000435357c11 */ /* 0x000fc6000f8e08ff */
[----:B------:R-:W3:Y:S01]  /*4240*/  SHFL.UP PT, R7, R144, 0x8, RZ ;  /* 0x0500000090077989 */ /* 0x000ee200000e00ff */
[----:B------:R-:W-:-:S03]  /*4250*/  VIADD R142, R43, 0x60 ;  /* 0x000000602b8e7836 */ /* 0x000fc60000000000 */
[----:B------:R5:W-:Y:S01]  /*4260*/  STS.U16 [R27+0x420], R138 ;  /* 0x0004208a1b007388 */ /* 0x000be20000000400 */
[----:B------:R-:W-:-:S03]  /*4270*/  IADD3 R140, R43, 0xa0, RZ ;  /* 0x000000a02b8c7810 */ /* 0x000fc60007ffe0ff */
[----:B------:R-:W-:Y:S01]  /*4280*/  STS.U16 [R26+0x460], R55 ;  /* 0x000460371a007388 */ /* 0x000fe20000000400 */
[----:B------:R-:W-:-:S03]  /*4290*/  LEA.HI.SX32 R142, R142, R43, 0x1b ;  /* 0x0000002b8e8e7211 */ /* 0x000fc600078fdaff */
[----:B----4-:R4:W-:Y:S01]  /*42a0*/  STS.U16 [R53+0x4a0], R136 ;  /* 0x0004a08835007388 */ /* 0x0109e20000000400 */
[C---:B------:R-:W-:Y:S01]  /*42b0*/  VIADD R6, R43.reuse, 0xe0 ;  /* 0x000000e02b067836 */ /* 0x040fe20000000000 */
[C---:B-----5:R-:W-:Y:S02]  /*42c0*/  IADD3 R138, R43.reuse, 0xc0, RZ ;  /* 0x000000c02b8a7810 */ /* 0x060fe40007ffe0ff */
[-C--:B------:R-:W-:Y:S02]  /*42d0*/  LEA.HI.SX32 R140, R140, R43.reuse, 0x1b ;  /* 0x0000002b8c8c7211 */ /* 0x080fe400078fdaff */
[----:B----4-:R-:W-:Y:S02]  /*42e0*/  IADD3 R136, R43, 0x80, RZ ;  /* 0x000000802b887810 */ /* 0x010fe40007ffe0ff */
[----:B------:R-:W-:Y:S02]  /*42f0*/  LEA R59, R142, UR4, 0x1 ;  /* 0x000000048e3b7c11 */ /* 0x000fe4000f8e08ff */
[----:B------:R-:W-:-:S02]  /*4300*/  LEA.HI.SX32 R136, R136, R43, 0x1b ;  /* 0x0000002b88887211 */ /* 0x000fc400078fdaff */
[-C--:B------:R-:W-:Y:S02]  /*4310*/  LEA.HI.SX32 R138, R138, R43.reuse, 0x1b ;  /* 0x0000002b8a8a7211 */ /* 0x080fe400078fdaff */
[----:B------:R-:W-:Y:S02]  /*4320*/  ISETP.GE.AND P2, PT, R43, 0x8, PT ;  /* 0x000000082b00780c */ /* 0x000fe40003f46270 */
[----:B------:R-:W-:Y:S02]  /*4330*/  LEA.HI.SX32 R6, R6, R43, 0x1b ;  /* 0x0000002b06067211 */ /* 0x000fe400078fdaff */
[----:B------:R-:W-:Y:S01]  /*4340*/  LEA R57, R136, UR4, 0x1 ;  /* 0x0000000488397c11 */ /* 0x000fe2000f8e08ff */
[----:B------:R4:W-:Y:S01]  /*4350*/  STS.U16 [R59+0x4e0], R94 ;  /* 0x0004e05e3b007388 */ /* 0x0009e20000000400 */
[----:B------:R-:W-:Y:S02]  /*4360*/  LEA R63, R140, UR4, 0x1 ;  /* 0x000000048c3f7c11 */ /* 0x000fe4000f8e08ff */
[----:B------:R-:W-:-:S02]  /*4370*/  LEA R55, R138, UR4, 0x1 ;  /* 0x000000048a377c11 */ /* 0x000fc4000f8e08ff */
[----:B------:R-:W-:Y:S01]  /*4380*/  LEA R61, R6, UR4, 0x1 ;  /* 0x00000004063d7c11 */ /* 0x000fe2000f8e08ff */
[----:B------:R-:W-:Y:S01]  /*4390*/  STS.U16 [R57+0x520], R10 ;  /* 0x0005200a39007388 */ /* 0x000fe20000000400 */
[C---:B0-----:R-:W-:Y:S01]  /*43a0*/  FMUL.FTZ R141, R144.reuse, R139 ;  /* 0x0000008b908d7220 */ /* 0x041fe20000410000 */
[C---:B----4-:R-:W-:Y:S02]  /*43b0*/  FMUL.FTZ R94, R144.reuse, R137 ;  /* 0x00000089905e7220 */ /* 0x050fe40000410000 */
[----:B------:R-:W-:Y:S01]  /*43c0*/  STS.U16 [R63+0x560], R24 ;  /* 0x000560183f007388 */ /* 0x000fe20000000400 */
[----:B-1----:R-:W-:Y:S01]  /*43d0*/  FMUL.FTZ R6, R144, R5 ;  /* 0x0000000590067220 */ /* 0x002fe20000410000 */
[C---:B------:R-:W-:Y:S02]  /*43e0*/  FFMA.FTZ R94, R12.reuse, R139, R94 ;  /* 0x0000008b0c5e7223 */ /* 0x040fe4000001005e */
[----:B------:R-:W-:Y:S01]  /*43f0*/  STS.U16 [R55+0x5a0], R106 ;  /* 0x0005a06a37007388 */ /* 0x000fe20000000400 */
[----:B------:R-:W-:-:S03]  /*4400*/  FFMA.FTZ R141, R12, R137, -R141 ;  /* 0x000000890c8d7223 */ /* 0x000fc6000001088d */
[----:B------:R3:W-:Y:S01]  /*4410*/  STS.U16 [R61+0x5e0], R4 ;  /* 0x0005e0043d007388 */ /* 0x0007e20000000400 */
[----:B------:R-:W-:Y:S01]  /*4420*/  @P2 FADD.FTZ R15, R15, R94 ;  /* 0x0000005e0f0f2221 */ /* 0x000fe20000010000 */
[----:B------:R-:W-:Y:S01]  /*4430*/  @P2 FADD.FTZ R14, R14, R141 ;  /* 0x0000008d0e0e2221 */ /* 0x000fe20000010000 */
[----:B------:R-:W-:Y:S01]  /*4440*/  ISETP.NE.AND P0, PT, R47, RZ, PT ;  /* 0x000000ff2f00720c */ /* 0x000fe20003f05270 */
[-C--:B---3--:R-:W-:Y:S01]  /*4450*/  FMUL.FTZ R4, R144, R7.reuse ;  /* 0x0000000790047220 */ /* 0x088fe20000410000 */
[----:B------:R-:W-:-:S03]  /*4460*/  FFMA.FTZ R7, R12, R7, R6 ;  /* 0x000000070c077223 */ /* 0x000fc60000010006 */
[----:B------:R-:W-:Y:S01]  /*4470*/  @P2 FFMA.FTZ R12, R12, R5, -R4 ;  /* 0x000000050c0c2223 */ /* 0x000fe20000010804 */
[----:B------:R-:W0:Y:S01]  /*4480*/  SHFL.UP PT, R94, R15, 0x10, RZ ;  /* 0x060000000f5e7989 */ /* 0x000e2200000e00ff */
[----:B------:R-:W-:Y:S02]  /*4490*/  FSEL R7, R144, R7, !P2 ;  /* 0x0000000790077208 */ /* 0x000fe40005000000 */
[----:B------:R-:W-:Y:S01]  /*44a0*/  ISETP.EQ.OR P0, PT, R42, RZ, P0 ;  /* 0x000000ff2a00720c */ /* 0x000fe20000702670 */
[----:B------:R-:W1:Y:S04]  /*44b0*/  SHFL.UP PT, R5, R12, 0x10, RZ ;  /* 0x060000000c057989 */ /* 0x000e6800000e00ff */
[----:B------:R-:W3:Y:S04]  /*44c0*/  SHFL.UP PT, R24, R14, 0x10, RZ ;  /* 0x060000000e187989 */ /* 0x000ee800000e00ff */
[----:B------:R-:W4:Y:S04]  /*44d0*/  SHFL.UP PT, R6, R7, 0x10, RZ ;  /* 0x0600000007067989 */ /* 0x000f2800000e00ff */
[----:B------:R-:W-:Y:S04]  /*44e0*/  STS.U16 [R104+0x620], R101 ;  /* 0x0006206568007388 */ /* 0x000fe80000000400 */
[----:B------:R5:W-:Y:S01]  /*44f0*/  STS.U16 [R8+0x660], R103 ;  /* 0x0006606708007388 */ /* 0x000be20000000400 */
[----:B------:R-:W-:-:S03]  /*4500*/  @!P0 LEA R4, R87, UR4, 0x4 ;  /* 0x0000000457048c11 */ /* 0x000fc6000f8e20ff */
[----:B------:R0:W-:Y:S04]  /*4510*/  STS.U16 [R100+0x6a0], R11 ;  /* 0x0006a00b64007388 */ /* 0x0001e80000000400 */
[----:B--2---:R2:W-:Y:S01]  /*4520*/  STS.U16 [R9+0x6e0], R108 ;  /* 0x0006e06c09007388 */ /* 0x0045e20000000400 */
[----:B-----5:R-:W-:-:S03]  /*4530*/  MOV R8, 0x3f800000 ;  /* 0x3f80000000087802 */ /* 0x020fc60000000f00 */
[----:B------:R-:W-:Y:S01]  /*4540*/  STS.U16 [R102+0x720], R105 ;  /* 0x0007206966007388 */ /* 0x000fe20000000400 */
[----:B0-----:R-:W-:-:S03]  /*4550*/  CS2R R10, SRZ ;  /* 0x00000000000a7805 */ /* 0x001fc6000001ff00 */
[----:B------:R-:W-:Y:S01]  /*4560*/  STS.U16 [R13+0x760], R112 ;  /* 0x000760700d007388 */ /* 0x000fe20000000400 */
[----:B--2---:R-:W-:-:S03]  /*4570*/  MOV R9, RZ ;  /* 0x000000ff00097202 */ /* 0x004fc60000000f00 */
[----:B------:R0:W-:Y:S04]  /*4580*/  STS.U16 [R25+0x7a0], R110 ;  /* 0x0007a06e19007388 */ /* 0x0001e80000000400 */
[----:B------:R-:W-:Y:S01]  /*4590*/  STS.U16 [R99+0x7e0], R114 ;  /* 0x0007e07263007388 */ /* 0x000fe20000000400 */
[----:B------:R-:W-:-:S03]  /*45a0*/  NOP ;  /* 0x0000000000007918 */ /* 0x000fc60000000000 */
[----:B------:R-:W2:Y:S01]  /*45b0*/  @!P0 LDS.128 R8, [R4+0x880] ;  /* 0x0008800004088984 */ /* 0x000ea20000000c00 */
[----:B------:R-:W-:Y:S01]  /*45c0*/  ISETP.GE.AND P0, PT, R43, 0x10, PT ;  /* 0x000000102b00780c */ /* 0x000fe20003f06270 */
[C---:B0-----:R-:W-:Y:S01]  /*45d0*/  FMUL.FTZ R25, R7.reuse, R94 ;  /* 0x0000005e07197220 */ /* 0x041fe20000410000 */
[CC--:B-1----:R-:W-:Y:S01]  /*45e0*/  FMUL.FTZ R13, R7.reuse, R5.reuse ;  /* 0x00000005070d7220 */ /* 0x0c2fe20000410000 */
[CC--:B---3--:R-:W-:Y:S01]  /*45f0*/  FMUL.FTZ R101, R7.reuse, R24.reuse ;  /* 0x0000001807657220 */ /* 0x0c8fe20000410000 */
[----:B------:R-:W-:Y:S01]  /*4600*/  LDS.U16 R136, [R88+0x420] ;  /* 0x0004200058887984 */ /* 0x000fe20000000400 */
[C---:B------:R-:W-:Y:S01]  /*4610*/  FFMA.FTZ R25, R12.reuse, R24, -R25 ;  /* 0x000000180c197223 */ /* 0x040fe20000010819 */
[CC--:B----4-:R-:W-:Y:S01]  /*4620*/  FMUL.FTZ R24, R7.reuse, R6.reuse ;  /* 0x0000000607187220 */ /* 0x0d0fe20000410000 */
[C---:B------:R-:W-:Y:S01]  /*4630*/  FFMA.FTZ R6, R12.reuse, R6, R13 ;  /* 0x000000060c067223 */ /* 0x040fe2000001000d */
[C---:B------:R-:W-:Y:S01]  /*4640*/  FFMA.FTZ R94, R12.reuse, R94, R101 ;  /* 0x0000005e0c5e7223 */ /* 0x040fe20000010065 */
[----:B------:R-:W-:Y:S03]  /*4650*/  LDS.U16 R138, [R88+0x422] ;  /* 0x00042200588a7984 */ /* 0x000fe60000000400 */
[----:B------:R-:W-:Y:S01]  /*4660*/  FSEL R13, R7, R6, !P0 ;  /* 0x00000006070d7208 */ /* 0x000fe20004000000 */
        /* <DEDUP_REMOVED lines=22> */
[----:B--2---:R-:W-:Y:S04]  /*47d0*/  @!P2 STS.128 [UR4+0x860], R8 ;  /* 0x00086008ff00a988 */ /* 0x004fe80008000c04 */
        /* <DEDUP_REMOVED lines=9> */
[----:B--2---:R-:W-:-:S02]  /*4870*/  @!P2 MOV R139, R11 ;  /* 0x0000000b008ba202 */ /* 0x004fc40000000f00 */
        /* <DEDUP_REMOVED lines=14> */
[----:B------:R-:W-:-:S04]  /*4960*/  FMUL.FTZ R98, R98, R90 ;  /* 0x0000005a62627220 */ /* 0x000fc80000410000 */
[C---:B------:R-:W-:Y:S01]  /*4970*/  FFMA.FTZ R98, R97.reuse, R91, -R98 ;  /* 0x0000005b61627223 */ /* 0x040fe20000010862 */
[----:B------:R-:W-:-:S03]  /*4980*/  FFMA.FTZ R13, R97, R90, R12 ;  /* 0x0000005a610d7223 */ /* 0x000fc6000001000c */
[----:B------:R-:W-:Y:S01]  /*4990*/  FADD.FTZ R95, R95, R98 ;  /* 0x000000625f5f7221 */ /* 0x000fe20000010000 */
[----:B------:R-:W-:-:S03]  /*49a0*/  FADD.FTZ R96, R96, R13 ;  /* 0x0000000d60607221 */ /* 0x000fc60000010000 */
[C---:B------:R-:W-:Y:S01]  /*49b0*/  FMUL.FTZ R13, R122.reuse, R95 ;  /* 0x0000005f7a0d7220 */ /* 0x040fe20000410000 */
[-C--:B------:R-:W-:Y:S01]  /*49c0*/  FMUL.FTZ R12, R122, R96.reuse ;  /* 0x000000607a0c7220 */ /* 0x080fe20000410000 */
[----:B------:R-:W-:Y:S01]  /*49d0*/  FMUL.FTZ R15, R5, R11 ;  /* 0x0000000b050f7220 */ /* 0x000fe20000410000 */
[----:B------:R-:W-:Y:S01]  /*49e0*/  ISETP.NE.AND P0, PT, R54, RZ, PT ;  /* 0x000000ff3600720c */ /* 0x000fe20003f05270 */
[C---:B------:R-:W-:Y:S01]  /*49f0*/  FFMA.FTZ R13, R125.reuse, R96, R13 ;  /* 0x000000607d0d7223 */ /* 0x040fe2000001000d */
[----:B------:R-:W-:Y:S01]  /*4a00*/  FFMA.FTZ R12, R125, R95, -R12 ;  /* 0x0000005f7d0c7223 */ /* 0x000fe2000001080c */
[-C--:B------:R-:W-:Y:S01]  /*4a10*/  FFMA.FTZ R15, R4, R10.reuse, -R15 ;  /* 0x0000000a040f7223 */ /* 0x080fe2000001080f */
[C---:B------:R-:W-:Y:S01]  /*4a20*/  FMUL.FTZ R10, R5.reuse, R10 ;  /* 0x0000000a050a7220 */ /* 0x040fe20000410000 */
        /* <DEDUP_REMOVED lines=16> */
[----:B------:R-:W0:Y:S08]  /*4b30*/  S2UR UR18, SR_CTAID.X ;  /* 0x00000000001279c3 */ /* 0x000e300000002500 */
[----:B------:R-:W1:Y:S01]  /*4b40*/  S2UR UR5, SR_CTAID.Y ;  /* 0x00000000000579c3 */ /* 0x000e620000002600 */
[----:B0-----:R-:W-:Y:S01]  /*4b50*/  MOV R48, UR18 ;  /* 0x0000001200307c02 */ /* 0x001fe20008000f00 */
[----:B-1----:R-:W-:-:S04]  /*4b60*/  IMAD.U32 R52, RZ, RZ, UR5 ;  /* 0x00000005ff347e24 */ /* 0x002fc8000f8e00ff */
        /* <DEDUP_REMOVED lines=12> */
.L_x_2176:
[----:B------:R-:W-:Y:S05]  /*4c30*/  BSYNC B0 ;  /* 0x0000000000007941 */ /* 0x000fea0003800000 */
.L_x_2175:
[----:B------:R-:W-:Y:S01]  /*4c40*/  FADD.FTZ R14, R109, R14 ;  /* 0x0000000e6d0e7221 */ /* 0x000fe20000010000 */
[----:B0-----:R-:W-:Y:S01]  /*4c50*/  FADD.FTZ R9, R107, R24 ;  /* 0x000000186b097221 */ /* 0x001fe20000010000 */
[----:B------:R-:W-:Y:S01]  /*4c60*/  SHF.L.U32 R105, R105, 0x10, RZ ;  /* 0x0000001069697819 */ /* 0x000fe200000006ff */
[----:B------:R-:W-:Y:S02]  /*4c70*/  VIADD R87, R87, 0x1 ;  /* 0x0000000157577836 */ /* 0x000fe40000000000 */
[CC--:B------:R-:W-:Y:S01]  /*4c80*/  FMUL.FTZ R6, R111.reuse, R14.reuse ;  /* 0x0000000e6f067220 */ /* 0x0c0fe20000410000 */
[-C--:B------:R-:W-:Y:S01]  /*4c90*/  FMUL.FTZ R4, R111, R9.reuse ;  /* 0x000000096f047220 */ /* 0x080fe20000410000 */
[----:B------:R-:W-:Y:S01]  /*4ca0*/  SHF.L.U32 R137, R137, 0x10, RZ ;  /* 0x0000001089897819 */ /* 0x000fe200000006ff */
[----:B------:R-:W-:Y:S02]  /*4cb0*/  IMAD.U32 R101, R101, 0x10000, RZ ;  /* 0x0001000065657824 */ /* 0x000fe400078e00ff */
[C---:B------:R-:W-:Y:S01]  /*4cc0*/  FFMA.FTZ R6, R113.reuse, R9, R6 ;  /* 0x0000000971067223 */ /* 0x040fe20000010006 */
[----:B------:R-:W-:Y:S01]  /*4cd0*/  FFMA.FTZ R5, R113, R14, -R4 ;  /* 0x0000000e71057223 */ /* 0x000fe20000010804 */
[----:B------:R-:W-:Y:S01]  /*4ce0*/  ISETP.GE.AND P0, PT, R87, UR17, PT ;  /* 0x0000001157007c0c */ /* 0x000fe2000bf06270 */
[----:B------:R-:W-:Y:S01]  /*4cf0*/  FMUL.FTZ R13, R13, R90 ;  /* 0x0000005a0d0d7220 */ /* 0x000fe20000410000 */
[----:B------:R-:W-:Y:S01]  /*4d00*/  FADD.FTZ R6, R117, R6 ;  /* 0x0000000675067221 */ /* 0x000fe20000010000 */
[----:B------:R-:W-:Y:S01]  /*4d10*/  FADD.FTZ R116, R116, R5 ;  /* 0x0000000574747221 */ /* 0x000fe20000010000 */
[----:B------:R-:W-:Y:S01]  /*4d20*/  SHF.L.U32 R5, R112, 0x10, RZ ;  /* 0x0000001070057819 */ /* 0x000fe200000006ff */
[----:B------:R-:W-:-:S02]  /*4d30*/  IMAD.U32 R114, R114, 0x10000, RZ ;  /* 0x0001000072727824 */ /* 0x000fc400078e00ff */
[C---:B------:R-:W-:Y:S01]  /*4d40*/  FMUL.FTZ R7, R115.reuse, R6 ;  /* 0x0000000673077220 */ /* 0x040fe20000410000 */
[----:B------:R-:W-:Y:S01]  /*4d50*/  FMUL.FTZ R115, R115, R116 ;  /* 0x0000007473737220 */ /* 0x000fe20000410000 */
[----:B------:R-:W-:Y:S01]  /*4d60*/  FMUL.FTZ R105, R105, R6 ;  /* 0x0000000669697220 */ /* 0x000fe20000410000 */
[----:B------:R-:W-:Y:S01]  /*4d70*/  FMUL.FTZ R126, R5, R126 ;  /* 0x0000007e057e7220 */ /* 0x000fe20000410000 */
[C---:B------:R-:W-:Y:S01]  /*4d80*/  FFMA.FTZ R7, R118.reuse, R116, -R7 ;  /* 0x0000007476077223 */ /* 0x040fe20000010807 */
[----:B------:R-:W-:Y:S01]  /*4d90*/  FFMA.FTZ R118, R118, R6, R115 ;  /* 0x0000000676767223 */ /* 0x000fe20000010073 */
        /* <DEDUP_REMOVED lines=21> */
[----:B------:R-:W-:Y:S01]  /*4ef0*/  FFMA.FTZ R136, R136, R91, -R13 ;  /* 0x0000005b88887223 */ /* 0x000fe2000001080d */
[C---:B------:R-:W-:Y:S01]  /*4f00*/  FFMA.FTZ R4, R131.reuse, R130, -R4 ;  /* 0x0000008283047223 */ /* 0x040fe20000010804 */
[-C--:B------:R-:W-:Y:S01]  /*4f10*/  FFMA.FTZ R131, R131, R7.reuse, R6 ;  /* 0x0000000783837223 */ /* 0x080fe20000010006 */
[----:B------:R-:W-:Y:S01]  /*4f20*/  SHF.L.U32 R100, R100, 0x10, RZ ;  /* 0x0000001064647819 */ /* 0x000fe200000006ff */
[----:B------:R-:W-:Y:S01]  /*4f30*/  FMUL.FTZ R6, R101, R7 ;  /* 0x0000000765067220 */ /* 0x000fe20000410000 */
[----:B------:R-:W-:Y:S01]  /*4f40*/  SHF.L.U32 R99, R99, 0x10, RZ ;  /* 0x0000001063637819 */ /* 0x000fe200000006ff */
[----:B------:R-:W-:Y:S01]  /*4f50*/  FADD.FTZ R5, R134, R131 ;  /* 0x0000008386057221 */ /* 0x000fe20000010000 */
[----:B------:R-:W-:Y:S01]  /*4f60*/  SHF.L.U32 R94, R94, 0x10, RZ ;  /* 0x000000105e5e7819 */ /* 0x000fe200000006ff */
[----:B------:R-:W-:Y:S01]  /*4f70*/  FADD.FTZ R4, R133, R4 ;  /* 0x0000000485047221 */ /* 0x000fe20000010000 */
[----:B------:R-:W-:Y:S01]  /*4f80*/  FFMA.FTZ R137, R114, R95, -R137 ;  /* 0x0000005f72897223 */ /* 0x000fe20000010889 */
[----:B------:R-:W-:Y:S01]  /*4f90*/  FMUL.FTZ R5, R102, R5 ;  /* 0x0000000566057220 */ /* 0x000fe20000410000 */
        /* <DEDUP_REMOVED lines=14> */
.L_x_2174:
        /* <DEDUP_REMOVED lines=16> */
[----:B------:R2:W-:Y:S04]  /*5180*/  STS.U16 [R0+0x2], R9 ;  /* 0x0000020900007388 */ /* 0x0005e80000000400 */
[----:B------:R3:W-:Y:S04]  /*5190*/  STS.U16 [R0+0x4], R5 ;  /* 0x0000040500007388 */ /* 0x0007e80000000400 */
[----:B------:R-:W-:Y:S01]  /*51a0*/  STS.U16 [R0+0x6], R10 ;  /* 0x0000060a00007388 */ /* 0x000fe20000000400 */
[----:B-1----:R-:W-:-:S03]  /*51b0*/  @!P0 IMAD R7, R42, -0x100, R7 ;  /* 0xffffff002a078824 */ /* 0x002fc600078e0207 */
[----:B------:R1:W-:Y:S01]  /*51c0*/  STS.U16 [R0+0x8], R4 ;  /* 0x0000080400007388 */ /* 0x0003e20000000400 */
[----:B--2---:R-:W-:-:S03]  /*51d0*/  IMAD.WIDE.U32 R8, R48, UR8, RZ ;  /* 0x0000000830087c25 */ /* 0x004fc6000f8e00ff */
[----:B------:R-:W-:Y:S01]  /*51e0*/  STS.U16 [R0+0xa], R11 ;  /* 0x00000a0b00007388 */ /* 0x000fe20000000400 */
[----:B---3--:R-:W-:-:S03]  /*51f0*/  IMAD R5, R135, UR8, RZ ;  /* 0x0000000887057c24 */ /* 0x008fc6000f8e02ff */
[----:B------:R2:W-:Y:S01]  /*5200*/  STS.U16 [R0+0xc], R6 ;  /* 0x00000c0600007388 */ /* 0x0005e20000000400 */
[----:B------:R-:W-:Y:S01]  /*5210*/  IMAD R13, R48, UR9, R5 ;  /* 0x00000009300d7c24 */ /* 0x000fe2000f8e0205 */
[----:B-1----:R-:W-:Y:S02]  /*5220*/  SHF.L.U32 R4, R42, 0x8, RZ ;  /* 0x000000082a047819 */ /* 0x002fe400000006ff */
[----:B------:R-:W-:Y:S01]  /*5230*/  STS.U16 [R0+0xe], R12 ;  /* 0x00000e0c00007388 */ /* 0x000fe20000000400 */
[----:B------:R-:W-:-:S03]  /*5240*/  NOP ;  /* 0x0000000000007918 */ /* 0x000fc60000000000 */
[----:B------:R-:W-:Y:S01]  /*5250*/  LDS.U16 R15, [R27] ;  /* 0x000000001b0f7984 */ /* 0x000fe20000000400 */
[----:B------:R-:W-:Y:S02]  /*5260*/  SHF.R.S32.HI R5, RZ, 0x1f, R4 ;  /* 0x0000001fff057819 */ /* 0x000fe40000011404 */
[----:B--2---:R-:W-:Y:S01]  /*5270*/  IADD3 R6, P2, R45, R4, RZ ;  /* 0x000000042d067210 */ /* 0x004fe20007f5e0ff */
[----:B------:R-:W-:Y:S01]  /*5280*/  LDS.U16 R73, [R26+0x40] ;  /* 0x000040001a497984 */ /* 0x000fe20000000400 */
[----:B------:R-:W-:-:S03]  /*5290*/  IADD3 R21, R9, R13, RZ ;  /* 0x0000000d09157210 */ /* 0x000fc60007ffe0ff */
        /* <DEDUP_REMOVED lines=8> */
[----:B-1----:R-:W-:-:S05]  /*5320*/  IMAD.X R7, R44, 0x1, R5, P2 ;  /* 0x000000012c077824 */ /* 0x002fca00010e0605 */
        /* <DEDUP_REMOVED lines=14> */
.L_x_2179:
[----:B------:R-:W-:Y:S05]  /*5410*/  BSYNC B0 ;  /* 0x0000000000007941 */ /* 0x000fea0003800000 */
.L_x_2178:
[----:B------:R-:W-:Y:S01]  /*5420*/  MOV R10, R8 ;  /* 0x00000008000a7202 */ /* 0x000fe20000000f00 */
[----:B------:R-:W-:Y:S01]  /*5430*/  IMAD.MOV.U32 R11, RZ, RZ, R21 ;  /* 0x000000ffff0b7224 */ /* 0x000fe200078e0015 */
[----:B------:R-:W-:Y:S01]  /*5440*/  ULDC.64 UR8, c[0x0][0x2b8] ;  /* 0x0000ae0000087ab9 */ /* 0x000fe20000000a00 */
[C-C-:B------:R-:W-:Y:S01]  /*5450*/  LOP3.LUT R8, R46.reuse, 0x20, R47.reuse, 0xfe, !PT ;  /* 0x000000202e087812 */ /* 0x140fe200078efe2f */
[----:B------:R-:W-:Y:S01]  /*5460*/  IMAD R9, R51, UR8, RZ ;  /* 0x0000000833097c24 */ /* 0x000fe2000f8e02ff */
[----:B------:R-:W-:Y:S01]  /*5470*/  LOP3.LUT R14, R46, 0x60, R47, 0xfe, !PT ;  /* 0x000000602e0e7812 */ /* 0x000fe200078efe2f */
[----:B------:R-:W-:Y:S01]  /*5480*/  IMAD.WIDE.U32 R10, R52, UR8, R10 ;  /* 0x00000008340a7c25 */ /* 0x000fe2000f8e000a */
[----:B------:R-:W-:Y:S02]  /*5490*/  ISETP.GE.AND P1, PT, R8, R56, PT ;  /* 0x000000380800720c */ /* 0x000fe40003f26270 */
[----:B0-----:R-:W-:Y:S01]  /*54a0*/  LOP3.LUT R12, R46, 0xe0, R47, 0xfe, !PT ;  /* 0x000000e02e0c7812 */ /* 0x001fe200078efe2f */
[----:B------:R-:W-:Y:S01]  /*54b0*/  IMAD R13, R52, UR9, R9 ;  /* 0x00000009340d7c24 */ /* 0x000fe2000f8e0209 */
[----:B------:R-:W-:Y:S01]  /*54c0*/  ULDC.64 UR8, c[0x0][0x308] ;  /* 0x0000c20000087ab9 */ /* 0x000fe20000000a00 */
[----:B------:R-:W-:Y:S01]  /*54d0*/  IADD3 R9, P3, R4, R10, RZ ;  /* 0x0000000a04097210 */ /* 0x000fe20007f7e0ff */
[----:B------:R-:W-:Y:S01]  /*54e0*/  IMAD R15, R42, -0x100, R25 ;  /* 0xffffff002a0f7824 */ /* 0x000fe200078e0219 */
[----:B------:R-:W-:-:S02]  /*54f0*/  LEA R22, P2, R45, UR8, 0x1 ;  /* 0x000000082d167c11 */ /* 0x000fc4000f8408ff */
[----:B------:R-:W-:Y:S02]  /*5500*/  IADD3.X R10, R5, R13, R11, P3, !PT ;  /* 0x0000000d050a7210 */ /* 0x000fe40001ffe40b */
[----:B------:R-:W-:Y:S01]  /*5510*/  LEA.HI.X R11, R45, UR9, R44, 0x1, P2 ;  /* 0x000000092d0b7c11 */ /* 0x000fe200090f0c2c */
[----:B------:R-:W-:Y:S01]  /*5520*/  ULDC.64 UR8, c[0x0][0x2a0] ;  /* 0x0000a80000087ab9 */ /* 0x000fe20000000a00 */
[C---:B------:R-:W-:Y:S01]  /*5530*/  LEA R22, P3, R9.reuse, R22, 0x1 ;  /* 0x0000001609167211 */ /* 0x040fe200078608ff */
[----:B------:R-:W-:Y:S01]  /*5540*/  IMAD.WIDE.U32 R20, R48, UR8, RZ ;  /* 0x0000000830147c25 */ /* 0x000fe2000f8e00ff */
[----:B------:R-:W-:Y:S02]  /*5550*/  LOP3.LUT R13, R46, 0x40, R47, 0xfe, !PT ;  /* 0x000000402e0d7812 */ /* 0x000fe400078efe2f */
[----:B------:R-:W-:Y:S01]  /*5560*/  LEA.HI.X R23, R9, R11, R10, 0x1, P3 ;  /* 0x0000000b09177211 */ /* 0x000fe200018f0c0a */
[----:B------:R-:W-:Y:S01]  /*5570*/  IMAD R9, R135, UR8, RZ ;  /* 0x0000000887097c24 */ /* 0x000fe2000f8e02ff */
[----:B------:R-:W-:-:S02]  /*5580*/  ISETP.GE.AND P3, PT, R13, R56, PT ;  /* 0x000000380d00720c */ /* 0x000fc40003f66270 */
[----:B------:R-:W-:Y:S01]  /*5590*/  ISETP.GE.AND P2, PT, R45, R15, PT ;  /* 0x0000000f2d00720c */ /* 0x000fe20003f46270 */
[----:B------:R-:W-:Y:S01]  /*55a0*/  IMAD R87, R48, UR9, R9 ;  /* 0x0000000930577c24 */ /* 0x000fe2000f8e0209 */
[C-C-:B------:R-:W-:Y:S01]  /*55b0*/  LOP3.LUT R9, R46.reuse, 0x80, R47.reuse, 0xfe, !PT ;  /* 0x000000802e097812 */ /* 0x140fe200078efe2f */
[----:B------:R0:W-:Y:S01]  /*55c0*/  @!P1 STG.E.U16 desc[UR6][R22.64+0x40], R73 ;  /* 0x0000404916009986 */ /* 0x0001e2000c101506 */
[C-C-:B------:R-:W-:Y:S02]  /*55d0*/  LOP3.LUT R10, R46.reuse, 0xa0, R47.reuse, 0xfe, !PT ;  /* 0x000000a02e0a7812 */ /* 0x140fe400078efe2f */
[----:B------:R-:W-:Y:S02]  /*55e0*/  LOP3.LUT R11, R46, 0xc0, R47, 0xfe, !PT ;  /* 0x000000c02e0b7812 */ /* 0x000fe400078efe2f */
[-C--:B------:R-:W-:Y:S02]  /*55f0*/  ISETP.GE.AND P1, PT, R14, R56.reuse, PT ;  /* 0x000000380e00720c */ /* 0x080fe40003f26270 */
[-C--:B------:R-:W-:Y:S01]  /*5600*/  ISETP.GE.AND P4, PT, R9, R56.reuse, PT ;  /* 0x000000380900720c */ /* 0x080fe20003f86270 */
[----:B------:R1:W-:Y:S01]  /*5610*/  @!P3 STG.E.U16 desc[UR6][R22.64+0x80], R75 ;  /* 0x0000804b1600b986 */ /* 0x0003e2000c101506 */
[-C--:B------:R-:W-:Y:S01]  /*5620*/  ISETP.GE.AND P5, PT, R10, R56.reuse, PT ;  /* 0x000000380a00720c */ /* 0x080fe20003fa6270 */
[----:B------:R-:W-:Y:S01]  /*5630*/  @!P2 IMAD.WIDE.U32 R24, R48, UR8, R4 ;  /* 0x000000083018ac25 */ /* 0x000fe2000f8e0004 */
[-C--:B------:R-:W-:Y:S01]  /*5640*/  ISETP.GE.AND P6, PT, R11, R56.reuse, PT ;  /* 0x000000380b00720c */ /* 0x080fe20003fc6270 */
[----:B------:R-:W-:Y:S01]  /*5650*/  ULDC.64 UR8, c[0x0][0x2a8] ;  /* 0x0000aa0000087ab9 */ /* 0x000fe20000000a00 */
[----:B------:R-:W-:-:S02]  /*5660*/  ISETP.GE.AND P3, PT, R12, R56, PT ;  /* 0x000000380c00720c */ /* 0x000fc40003f66270 */
[----:B------:R-:W-:Y:S02]  /*5670*/  @!P2 IADD3 R25, R87, R25, RZ ;  /* 0x000000195719a210 */ /* 0x000fe40007ffe0ff */
[----:B0-----:R-:W-:Y:S01]  /*5680*/  IADD3 R73, R21, R87, RZ ;  /* 0x0000005715497210 */ /* 0x001fe20007ffe0ff */
[----:B------:R-:W-:Y:S01]  /*5690*/  IMAD R87, R51, UR8, RZ ;  /* 0x0000000833577c24 */ /* 0x000fe2000f8e02ff */
[----:B------:R-:W-:Y:S01]  /*56a0*/  MOV R72, R20 ;  /* 0x0000001400487202 */ /* 0x000fe20000000f00 */
[C---:B------:R-:W-:Y:S01]  /*56b0*/  @!P2 IMAD.WIDE.U32 R20, R52.reuse, UR8, R24 ;  /* 0x000000083414ac25 */ /* 0x040fe2000f8e0018 */
[----:B------:R-:W-:Y:S01]  /*56c0*/  @!P1 STG.E.U16 desc[UR6][R22.64+0xc0], R77 ;  /* 0x0000c04d16009986 */ /* 0x000fe2000c101506 */
[C---:B------:R-:W-:Y:S02]  /*56d0*/  IADD3 R58, P1, R45.reuse, 0x20, RZ ;  /* 0x000000202d3a7810 */ /* 0x040fe40007f3e0ff */
[C---:B------:R-:W-:Y:S01]  /*56e0*/  IMAD R89, R52.reuse, UR9, R87 ;  /* 0x0000000934597c24 */ /* 0x040fe2000f8e0257 */
[----:B------:R-:W-:Y:S01]  /*56f0*/  @!P4 STG.E.U16 desc[UR6][R22.64+0x100], R79 ;  /* 0x0001004f1600c986 */ /* 0x000fe2000c101506 */
[----:B------:R-:W-:Y:S01]  /*5700*/  @!P2 IADD3 R56, P4, R45, R20, RZ ;  /* 0x000000142d38a210 */ /* 0x000fe20007f9e0ff */
[----:B------:R-:W-:Y:S01]  /*5710*/  IMAD.WIDE.U32 R24, R52, UR8, R72 ;  /* 0x0000000834187c25 */ /* 0x000fe2000f8e0048 */
[----:B------:R-:W-:Y:S01]  /*5720*/  ULDC.64 UR8, c[0x0][0x318] ;  /* 0x0000c60000087ab9 */ /* 0x000fe20000000a00 */
[----:B------:R-:W-:Y:S01]  /*5730*/  @!P5 STG.E.U16 desc[UR6][R22.64+0x140], R81 ;  /* 0x000140511600d986 */ /* 0x000fe2000c101506 */
[----:B-1----:R-:W-:Y:S01]  /*5740*/  @!P2 IADD3.X R75, R44, R21, R89, P4, !PT ;  /* 0x000000152c4ba210 */ /* 0x002fe200027fe459 */
[----:B------:R-:W-:Y:S01]  /*5750*/  IMAD.X R87, RZ, RZ, R44, P1 ;  /* 0x000000ffff577224 */ /* 0x000fe200008e062c */
[----:B------:R-:W-:Y:S01]  /*5760*/  IADD3 R73, P4, R4, R24, RZ ;  /* 0x0000001804497210 */ /* 0x000fe20007f9e0ff */
[----:B------:R-:W-:Y:S01]  /*5770*/  @!P6 STG.E.U16 desc[UR6][R22.64+0x180], R83 ;  /* 0x000180531600e986 */ /* 0x000fe2000c101506 */
[----:B------:R-:W-:-:S02]  /*5780*/  @!P2 LEA R24, P1, R56, UR8, 0x1 ;  /* 0x000000083818ac11 */ /* 0x000fc4000f8208ff */
[----:B------:R-:W-:Y:S01]  /*5790*/  SHF.L.U32 R20, R58, 0x1, RZ ;  /* 0x000000013a147819 */ /* 0x000fe200000006ff */
[----:B------:R0:W-:Y:S01]  /*57a0*/  @!P3 STG.E.U16 desc[UR6][R22.64+0x1c0], R85 ;  /* 0x0001c0551600b986 */ /* 0x0001e2000c101506 */
[----:B------:R-:W-:Y:S02]  /*57b0*/  IADD3.X R60, R5, R89, R25, P4, !PT ;  /* 0x00000059053c7210 */ /* 0x000fe400027fe419 */
[----:B------:R-:W-:Y:S01]  /*57c0*/  @!P2 LEA.HI.X R25, R56, UR9, R75, 0x1, P1 ;  /* 0x000000093819ac11 */ /* 0x000fe200088f0c4b */
[----:B------:R-:W-:Y:S01]  /*57d0*/  BAR.SYNC.DEFER_BLOCKING 0x0 ;  /* 0x0000000000007b1d */ /* 0x000fe20000010000 */
[----:B------:R-:W-:Y:S02]  /*57e0*/  SHF.L.U64.HI R21, R58, 0x1, R87 ;  /* 0x000000013a157819 */ /* 0x000fe40000010257 */
[----:B------:R-:W-:Y:S02]  /*57f0*/  IADD3 R72, P5, R20, UR8, RZ ;  /* 0x0000000814487c10 */ /* 0x000fe4000ffbe0ff */
[----:B------:R-:W-:-:S02]  /*5800*/  ISETP.GE.AND P1, PT, R8, R15, PT ;  /* 0x0000000f0800720c */ /* 0x000fc40003f26270 */
[----:B------:R-:W-:Y:S02]  /*5810*/  IADD3.X R58, R21, UR9, RZ, P5, !PT ;  /* 0x00000009153a7c10 */ /* 0x000fe4000affe4ff */
[C---:B------:R-:W-:Y:S02]  /*5820*/  LEA R72, P4, R73.reuse, R72, 0x1 ;  /* 0x0000004849487211 */ /* 0x040fe400078808ff */
[----:B------:R-:W-:Y:S02]  /*5830*/  PRMT R56, RZ, 0x7610, R56 ;  /* 0x00007610ff387816 */ /* 0x000fe40000000038 */
[----:B------:R-:W-:Y:S02]  /*5840*/  PRMT R75, RZ, 0x7610, R75 ;  /* 0x00007610ff4b7816 */ /* 0x000fe4000000004b */
[----:B------:R-:W-:Y:S02]  /*5850*/  LEA.HI.X R73, R73, R58, R60, 0x1, P4 ;  /* 0x0000003a49497211 */ /* 0x000fe400020f0c3c */
[----:B------:R-:W-:-:S02]  /*5860*/  ISETP.GE.AND P6, PT, R13, R15, PT ;  /* 0x0000000f0d00720c */ /* 0x000fc40003fc6270 */
[-C--:B------:R-:W-:Y:S02]  /*5870*/  ISETP.GE.AND P5, PT, R14, R15.reuse, PT ;  /* 0x0000000f0e00720c */ /* 0x080fe40003fa6270 */
        /* <DEDUP_REMOVED lines=38> */
[----:B------:R-:W-:Y:S01]  /*5ae0*/  FMUL.FTZ R25, R23, -1.4426950216293334961 ;  /* 0xbfb8aa3b17197820 */ /* 0x000fe20000410000 */
[----:B--2---:R-:W-:Y:S01]  /*5af0*/  SHF.L.U32 R58, R58, 0x10, RZ ;  /* 0x000000103a3a7819 */ /* 0x004fe200000006ff */
[----:B------:R-:W-:Y:S01]  /*5b00*/  FMUL.FTZ R64, R62, -1.4426950216293334961 ;  /* 0xbfb8aa3b3e407820 */ /* 0x000fe20000410000 */
[----:B---3--:R-:W-:-:S03]  /*5b10*/  SHF.L.U32 R68, R66, 0x10, RZ ;  /* 0x0000001042447819 */ /* 0x008fc600000006ff */
[----:B------:R-:W-:Y:S01]  /*5b20*/  FMUL.FTZ R73, R58, -1.4426950216293334961 ;  /* 0xbfb8aa3b3a497820 */ /* 0x000fe20000410000 */
[----:B----4-:R-:W-:Y:S02]  /*5b30*/  SHF.L.U32 R72, R22, 0x10, RZ ;  /* 0x0000001016487819 */ /* 0x010fe400000006ff */
[----:B-----5:R-:W-:Y:S01]  /*5b40*/  SHF.L.U32 R77, R60, 0x10, RZ ;  /* 0x000000103c4d7819 */ /* 0x020fe200000006ff */
[----:B------:R-:W-:Y:S02]  /*5b50*/  IMAD.U32 R56, R56, 0x10000, RZ ;  /* 0x0001000038387824 */ /* 0x000fe400078e00ff */
[----:B------:R-:W-:Y:S02]  /*5b60*/  IMAD.U32 R75, R24, 0x10000, RZ ;  /* 0x00010000184b7824 */ /* 0x000fe400078e00ff */
[----:B------:R-:W-:Y:S01]  /*5b70*/  FMUL.FTZ R66, R56, -1.4426950216293334961 ;  /* 0xbfb8aa3b38427820 */ /* 0x000fe20000410000 */
        /* <DEDUP_REMOVED lines=17> */
[----:B-----5:R-:W-:-:S02]  /*5c90*/  FADD.FTZ R70, R70, 1 ;  /* 0x3f80000046467421 */ /* 0x020fc40000010000 */
[----:B------:R-:W0:Y:S01]  /*5ca0*/  MUFU.RCP R82, R25 ;  /* 0x0000001900527308 */ /* 0x000e220000001000 */
[----:B------:R-:W-:Y:S01]  /*5cb0*/  FADD.FTZ R24, R22, 1 ;  /* 0x3f80000016187421 */ /* 0x000fe20000010000 */
[----:B------:R-:W-:-:S06]  /*5cc0*/  FADD.FTZ R79, R79, 1 ;  /* 0x3f8000004f4f7421 */ /* 0x000fcc0000010000 */
[----:B------:R-:W1:Y:S08]  /*5cd0*/  MUFU.RCP R81, R64 ;  /* 0x0000004000517308 */ /* 0x000e700000001000 */
[----:B------:R-:W2:Y:S08]  /*5ce0*/  MUFU.RCP R83, R66 ;  /* 0x0000004200537308 */ /* 0x000eb00000001000 */
        /* <DEDUP_REMOVED lines=9> */
[----:B------:R-:W-:Y:S01]  /*5d80*/  FMUL.FTZ R22, R22, R65 ;  /* 0x0000004116167220 */ /* 0x000fe20000410000 */
        /* <DEDUP_REMOVED lines=9> */
[----:B------:R-:W-:-:S02]  /*5e20*/  FMUL.FTZ R24, R24, R71 ;  /* 0x0000004718187220 */ /* 0x000fc40000410000 */
[----:B------:R-:W-:Y:S01]  /*5e30*/  FMUL.FTZ R77, R77, R80 ;  /* 0x000000504d4d7220 */ /* 0x000fe20000410000 */
[----:B------:R-:W-:Y:S01]  /*5e40*/  F2FP.BF16.F32.PACK_AB R22, R23, R22 ;  /* 0x000000161716723e */ /* 0x000fe200000010ff */
[----:B------:R-:W-:Y:S01]  /*5e50*/  BAR.SYNC.DEFER_BLOCKING 0x0 ;  /* 0x0000000000007b1d */ /* 0x000fe20000010000 */
[----:B------:R-:W-:Y:S02]  /*5e60*/  F2FP.BF16.F32.PACK_AB R25, R25, R56 ;  /* 0x000000381919723e */ /* 0x000fe400000010ff */
[----:B------:R-:W-:Y:S02]  /*5e70*/  F2FP.BF16.F32.PACK_AB R65, R65, R72 ;  /* 0x000000484141723e */ /* 0x000fe400000010ff */
[----:B------:R-:W-:Y:S02]  /*5e80*/  F2FP.BF16.F32.PACK_AB R24, R77, R24 ;  /* 0x000000184d18723e */ /* 0x000fe400000010ff */
[----:B------:R-:W-:Y:S02]  /*5e90*/  PRMT R23, R22, 0x7632, R23 ;  /* 0x0000763216177816 */ /* 0x000fe40000000017 */
[----:B------:R-:W-:-:S02]  /*5ea0*/  PRMT R56, R25, 0x7632, R56 ;  /* 0x0000763219387816 */ /* 0x000fc40000000038 */
[C---:B------:R-:W-:Y:S02]  /*5eb0*/  PRMT R58, R65.reuse, 0x7610, R58 ;  /* 0x00007610413a7816 */ /* 0x040fe4000000003a */
[----:B------:R-:W-:Y:S02]  /*5ec0*/  PRMT R60, R65, 0x7632, R60 ;  /* 0x00007632413c7816 */ /* 0x000fe4000000003c */
[----:B------:R-:W-:Y:S01]  /*5ed0*/  PRMT R62, R24, 0x7632, R62 ;  /* 0x00007632183e7816 */ /* 0x000fe2000000003e */
[----:B------:R-:W-:Y:S04]  /*5ee0*/  STS.U16 [R0], R22 ;  /* 0x0000001600007388 */ /* 0x000fe80000000400 */
[----:B------:R-:W-:Y:S04]  /*5ef0*/  STS.U16 [R0+0x2], R23 ;  /* 0x0000021700007388 */ /* 0x000fe80000000400 */
[----:B------:R0:W-:Y:S04]  /*5f00*/  STS.U16 [R0+0x4], R25 ;  /* 0x0000041900007388 */ /* 0x0001e80000000400 */
        /* <DEDUP_REMOVED lines=35> */
.L_x_2181:
[----:B------:R-:W-:Y:S05]  /*6140*/  BSYNC B0 ;  /* 0x0000000000007941 */ /* 0x000fea0003800000 */
.L_x_2180:
[----:B------:R-:W-:Y:S01]  /*6150*/  MOV R6, R22 ;  /* 0x0000001600067202 */ /* 0x000fe20000000f00 */
[----:B------:R-:W-:Y:S01]  /*6160*/  ULDC.64 UR4, c[0x0][0x2c8] ;  /* 0x0000b20000047ab9 */ /* 0x000fe20000000a00 */
[----:B------:R-:W-:Y:S01]  /*6170*/  MOV R7, R67 ;  /* 0x0000004300077202 */ /* 0x000fe20000000f00 */
[----:B------:R-:W-:Y:S01]  /*6180*/  IMAD R15, R51, UR4, RZ ;  /* 0x00000004330f7c24 */ /* 0x000fe2000f8e02ff */
[-C--:B------:R-:W-:Y:S02]  /*6190*/  ISETP.GE.AND P5, PT, R11, R0.reuse, PT ;  /* 0x000000000b00720c */ /* 0x080fe40003fa6270 */
[-C--:B------:R-:W-:Y:S01]  /*61a0*/  ISETP.GE.AND P0, PT, R8, R0.reuse, PT ;  /* 0x000000000800720c */ /* 0x080fe20003f06270 */
[----:B------:R-:W-:Y:S01]  /*61b0*/  IMAD.WIDE.U32 R6, R52, UR4, R6 ;  /* 0x0000000434067c25 */ /* 0x000fe2000f8e0006 */
[----:B------:R-:W-:Y:S02]  /*61c0*/  ISETP.GE.AND P1, PT, R13, R0, PT ;  /* 0x000000000d00720c */ /* 0x000fe40003f26270 */
[----:B------:R-:W-:Y:S01]  /*61d0*/  IADD3 R42, R42, 0x1, RZ ;  /* 0x000000012a2a7810 */ /* 0x000fe20007ffe0ff */
        /* <DEDUP_REMOVED lines=13> */
[----:B------:R-:W-:-:S03]  /*62b0*/  ISETP.GE.AND P4, PT, R10, R0, PT ;  /* 0x000000000a00720c */ /* 0x000fc60003f86270 */
[----:B------:R1:W-:Y:S01]  /*62c0*/  @!P0 STG.E.U16 desc[UR6][R4.64], R65 ;  /* 0x0000004104008986 */ /* 0x0003e2000c101506 */
[----:B------:R-:W-:-:S03]  /*62d0*/  ISETP.GE.AND P0, PT, R42, UR4, PT ;  /* 0x000000042a007c0c */ /* 0x000fc6000bf06270 */
[----:B------:R1:W-:Y:S01]  /*62e0*/  @!P1 STG.E.U16 desc[UR6][R4.64+0x40], R53 ;  /* 0x0000403504009986 */ /* 0x0003e2000c101506 */
[----:B------:R-:W-:-:S03]  /*62f0*/  IADD3 R23, P1, R18, 0x200, RZ ;  /* 0x0000020012177810 */ /* 0x000fc60007f3e0ff */
[----:B------:R1:W-:Y:S02]  /*6300*/  @!P6 STG.E.U16 desc[UR6][R4.64+0x180], R61 ;  /* 0x0001803d0400e986 */ /* 0x0003e4000c101506 */
[----:B------:R-:W-:Y:S02]  /*6310*/  IMAD.X R58, RZ, RZ, R19, P1 ;  /* 0x000000ffff3a7224 */ /* 0x000fe400008e0613 */
        /* <DEDUP_REMOVED lines=11> */
.L_x_2183:
        /* <DEDUP_REMOVED lines=11> */
.L_x_5215:


//--------------------- .text._Z25selective_scan_fwd_kernelI32Selective_Scan_fwd_kernel_traitsILi32ELi8ELi1ELb1ELb0ELb0ELb0EN3c108BFloat16ENS1_7complexIfEEEEv13SSMParamsBase --------------------------
	.section	.text._Z25selective_scan_fwd_kernelI32Selective_Scan_fwd_kernel_traitsILi32ELi8ELi1ELb1ELb0ELb0ELb0EN3c108BFloat16ENS1_7complexIfEEEEv13SSMParamsBase,"ax",@progbits
	.align	128
        .global         _Z25selective_scan_fwd_kernelI32Selective_Scan_fwd_kernel_traitsILi32ELi8ELi1ELb1ELb0ELb0ELb0EN3c108BFloat16ENS1_7complexIfEEEEv13SSMParamsBase
        .type           _Z25selective_scan_fwd_kernelI32Selective_Scan_fwd_kernel_traitsILi32ELi8ELi1ELb1ELb0ELb0ELb0EN3c108BFloat16ENS1_7complexIfEEEEv13SSMParamsBase,@function
        .size           _Z25selective_scan_fwd_kernelI32Selective_Scan_fwd_kernel_traitsILi32ELi8ELi1ELb1ELb0ELb0ELb0EN3c108BFloat16ENS1_7complexIfEEEEv13SSMParamsBase,(.L_x_5216 - _Z25selective_scan_fwd_kernelI32Selective_Scan_fwd_kernel_traitsILi32ELi8ELi1ELb1ELb0ELb0ELb0EN3c108BFloat16ENS1_7complexIfEEEEv13SSMParamsBase)
        .other          _Z25selective_scan_fwd_kernelI32Selective_Scan_fwd_kernel_traitsILi32ELi8ELi1ELb1ELb0ELb0ELb0EN3c108BFloat16ENS1_7complexIfEEEEv13SSMParamsBase,@"STO_CUDA_ENTRY STV_DEFAULT"
_Z25selective_scan_fwd_kernelI32Selective_Scan_fwd_kernel_traitsILi32ELi8ELi1ELb1ELb0ELb0ELb0EN3c108BFloat16ENS1_7complexIfEEEEv13SSMParamsBase:
.text._Z25selective_scan_fwd_kernelI32Selective_Scan_fwd_kernel_traitsILi32ELi8ELi1ELb1ELb0ELb0ELb0EN3c108BFloat16ENS1_7complexIfEEEEv13SSMParamsBase:
[----:B------:R-:W-:Y:S08]  /*0000*/  LDC R1, c[0x0][0x28] ;  /* 0x00000a00ff017b82 */ /* 0x000ff00000000800 */
[----:B------:R-:W0:Y:S01]  /*0010*/  LDC.64 R4, c[0x0][0x300] ;  /* 0x0000c000ff047b82 */ /* 0x000e220000000a00 */
[----:B------:R-:W-:Y:S01]  /*0020*/  MOV R49, RZ ;  /* 0x000000ff00317202 */ /* 0x000fe20000000f00 */
[----:B------:R-:W-:Y:S01]  /*0030*/  ULDC.64 UR12, c[0x0][0x208] ;  /* 0x00008200000c7ab9 */ /* 0x000fe20000000a00 */
[----:B------:R-:W-:Y:S01]  /*0040*/  HFMA2.MMA R51, -RZ, RZ, 0, 0 ;  /* 0x00000000ff337435 */ /* 0x000fe200000001ff */
[----:B------:R-:W-:Y:S01]  /*0050*/  ULDC.64 UR6, c[0x0][0x280] ;  /* 0x0000a00000067ab9 */ /* 0x000fe20000000a00 */
[----:B------:R-:W-:-:S03]  /*0060*/  ULDC.64 UR10, c[0x0][0x290] ;  /* 0x0000a400000a7ab9 */ /* 0x000fc60000000a00 */
[----:B------:R-:W1:Y:S08]  /*0070*/  S2UR UR4, SR_CTAID.Y ;  /* 0x00000000000479c3 */ /* 0x000e700000002600 */
[----:B------:R-:W2:Y:S01]  /*0080*/  LDC.64 R2, c[0x0][0x2e8] ;  /* 0x0000ba00ff027b82 */ /* 0x000ea20000000a00 */
[----:B0-----:R-:W-:-:S07]  /*0090*/  ISETP.NE.U32.AND P1, PT, R4, RZ, PT ;  /* 0x000000ff0400720c */ /* 0x001fce0003f25070 */
[----:B------:R-:W0:Y:S01]  /*00a0*/  LDC R0, c[0x0][0x224] ;  /* 0x00008900ff007b82 */ /* 0x000e220000000800 */
[----:B------:R-:W-:Y:S02]  /*00b0*/  ISETP.NE.AND.EX P1, PT, R5, RZ, PT, P1 ;  /* 0x000000ff0500720c */ /* 0x000fe40003f25310 */
[----:B-1----:R-:W-:-:S05]  /*00c0*/  MOV R62, UR4 ;  /* 0x00000004003e7c02 */ /* 0x002fca0008000f00 */
[----:B------:R-:W1:Y:S01]  /*00d0*/  S2UR UR14, SR_CTAID.X ;  /* 0x00000000000e79c3 */ /* 0x000e620000002500 */
[----:B------:R-:W-:Y:S02]  /*00e0*/  SHF.R.S32.HI R53, RZ, 0x1f, R62 ;  /* 0x0000001fff357819 */ /* 0x000fe4000001143e */
[----:B--2---:R-:W-:-:S05]  /*00f0*/  ISETP.NE.U32.AND P0, PT, R2, RZ, PT ;  /* 0x000000ff0200720c */ /* 0x004fca0003f05070 */
[----:B------:R-:W2:Y:S01]  /*0100*/  LDC.64 R44, c[0x0][0x288] ;  /* 0x0000a200ff2c7b82 */ /* 0x000ea20000000a00 */
[C---:B------:R-:W-:Y:S02]  /*0110*/  @P1 LEA R4, P3, R62.reuse, R4, 0x2 ;  /* 0x000000043e041211 */ /* 0x040fe400078610ff */
[----:B------:R-:W-:Y:S02]  /*0120*/  ISETP.NE.AND.EX P0, PT, R3, RZ, PT, P0 ;  /* 0x000000ff0300720c */ /* 0x000fe40003f05300 */
[----:B------:R-:W-:-:S03]  /*0130*/  @P1 LEA.HI.X R5, R62, R5, R53, 0x2, P3 ;  /* 0x000000053e051211 */ /* 0x000fc600018f1435 */
[----:B------:R-:W3:Y:S02]  /*0140*/  LDC.64 R42, c[0x0][0x298] ;  /* 0x0000a600ff2a7b82 */ /* 0x000ee40000000a00 */
[----:B------:R4:W5:Y:S06]  /*0150*/  @P1 LDG.E R49, desc[UR12][R4.64] ;  /* 0x0000000c04311981 */ /* 0x00096c000c1e1900 */
[C---:B------:R-:W-:Y:S01]  /*0160*/  @P0 LEA R2, P2, R62.reuse, R2, 0x2 ;  /* 0x000000023e020211 */ /* 0x040fe200078410ff */
[----:B------:R-:W2:Y:S03]  /*0170*/  LDC.64 R60, c[0x0][0x2f0] ;  /* 0x0000bc00ff3c7b82 */ /* 0x000ea60000000a00 */
[----:B------:R-:W-:-:S05]  /*0180*/  @P0 LEA.HI.X R3, R62, R3, R53, 0x2, P2 ;  /* 0x000000033e030211 */ /* 0x000fca00010f1435 */
[----:B------:R-:W2:Y:S01]  /*0190*/  LDC.64 R58, c[0x0][0x2f8] ;  /* 0x0000be00ff3a7b82 */ /* 0x000ea20000000a00 */
[----:B------:R4:W5:Y:S01]  /*01a0*/  @P0 LDG.E R51, desc[UR12][R2.64] ;  /* 0x0000000c02330981 */ /* 0x000962000c1e1900 */
[----:B0-----:R-:W-:Y:S01]  /*01b0*/  ISETP.GE.AND P0, PT, R0, 0x1, PT ;  /* 0x000000010000780c */ /* 0x001fe20003f06270 */
[----:B-1----:R-:W-:Y:S02]  /*01c0*/  USHF.R.S32.HI UR15, URZ, 0x1f, UR14 ;  /* 0x0000001f3f0f7899 */ /* 0x002fe4000801140e */
[----:B------:R-:W-:Y:S02]  /*01d0*/  UIMAD.WIDE.U32 UR4, UR14, UR6, URZ ;  /* 0x000000060e0472a5 */ /* 0x000fe4000f8e003f */
[----:B------:R-:W-:Y:S02]  /*01e0*/  UIMAD UR6, UR15, UR6, URZ ;  /* 0x000000060f0672a4 */ /* 0x000fe4000f8e023f */
[----:B------:R-:W-:Y:S02]  /*01f0*/  UIMAD UR9, UR15, UR10, URZ ;  /* 0x0000000a0f0972a4 */ /* 0x000fe4000f8e023f */
[----:B------:R-:W-:-:S02]  /*0200*/  UIMAD UR8, UR14, UR7, UR6 ;  /* 0x000000070e0872a4 */ /* 0x000fc4000f8e0206 */
[----:B------:R-:W-:Y:S02]  /*0210*/  UIMAD.WIDE.U32 UR6, UR14, UR10, URZ ;  /* 0x0000000a0e0672a5 */ /* 0x000fe4000f8e003f */
[----:B------:R-:W-:Y:S01]  /*0220*/  UIMAD UR9, UR14, UR11, UR9 ;  /* 0x0000000b0e0972a4 */ /* 0x000fe2000f8e0209 */
[----:B----4-:R-:W-:Y:S11]  /*0230*/  @!P0 EXIT ;  /* 0x000000000000894d */ /* 0x010ff60003800000 */
[----:B------:R-:W0:Y:S01]  /*0240*/  S2R R47, SR_TID.X ;  /* 0x00000000002f7919 */ /* 0x000e220000002100 */
[----:B------:R-:W-:Y:S01]  /*0250*/  UIADD3 UR5, UR5, UR8, URZ ;  /* 0x0000000805057290 */ /* 0x000fe2000fffe03f */
[C---:B---3--:R-:W-:Y:S01]  /*0260*/  IMAD R2, R53.reuse, R42, RZ ;  /* 0x0000002a35027224 */ /* 0x048fe200078e02ff */
[----:B------:R-:W-:Y:S01]  /*0270*/  UIADD3 UR7, UR7, UR9, URZ ;  /* 0x0000000907077290 */ /* 0x000fe2000fffe03f */
[----:B------:R-:W1:Y:S01]  /*0280*/  S2R R65, SR_LANEID ;  /* 0x0000000000417919 */ /* 0x000e620000000000 */
[-C--:B--2---:R-:W-:Y:S02]  /*0290*/  IMAD R0, R53, R44.reuse, RZ ;  /* 0x0000002c35007224 */ /* 0x084fe400078e02ff */
[C---:B------:R-:W-:Y:S02]  /*02a0*/  IMAD R43, R62.reuse, R43, R2 ;  /* 0x0000002b3e2b7224 */ /* 0x040fe400078e0202 */
[C---:B------:R-:W-:Y:S02]  /*02b0*/  IMAD R45, R62.reuse, R45, R0 ;  /* 0x0000002d3e2d7224 */ /* 0x040fe400078e0200 */
[----:B------:R-:W-:Y:S01]  /*02c0*/  IMAD.WIDE.U32 R2, R62, R44, UR4 ;  /* 0x000000043e027e25 */ /* 0x000fe2000f8e002c */
[----:B------:R-:W-:-:S03]  /*02d0*/  UMOV UR4, URZ ;  /* 0x0000003f00047c82 */ /* 0x000fc60008000000 */
[----:B------:R-:W-:Y:S01]  /*02e0*/  IMAD.WIDE.U32 R4, R62, R42, UR6 ;  /* 0x000000063e047e25 */ /* 0x000fe2000f8e002a */
[----:B------:R-:W-:Y:S02]  /*02f0*/  IADD3 R45, R3, R45, RZ ;  /* 0x0000002d032d7210 */ /* 0x000fe40007ffe0ff */
[----:B------:R-:W-:Y:S02]  /*0300*/  LEA R60, P0, R2, R60, 0x1 ;  /* 0x0000003c023c7211 */ /* 0x000fe400078008ff */
[----:B------:R-:W-:Y:S02]  /*0310*/  IADD3 R43, R5, R43, RZ ;  /* 0x0000002b052b7210 */ /* 0x000fe40007ffe0ff */
[----:B------:R-:W-:Y:S02]  /*0320*/  LEA R58, P1, R4, R58, 0x1 ;  /* 0x0000003a043a7211 */ /* 0x000fe400078208ff */
[----:B------:R-:W-:Y:S02]  /*0330*/  LEA.HI.X R45, R2, R61, R45, 0x1, P0 ;  /* 0x0000003d022d7211 */ /* 0x000fe400000f0c2d */
[----:B------:R-:W-:-:S09]  /*0340*/  LEA.HI.X R43, R4, R59, R43, 0x1, P1 ;  /* 0x0000003b042b7211 */ /* 0x000fd200008f0c2b */
.L_x_2202:
[----:B------:R-:W-:Y:S01]  /*0350*/  BAR.SYNC.DEFER_BLOCKING 0x0 ;  /* 0x0000000000007b1d */ /* 0x000fe20000010000 */
[----:B------:R-:W-:-:S05]  /*0360*/  MOV R42, R58 ;  /* 0x0000003a002a7202 */ /* 0x000fca0000000f00 */
[C---:B0-----:R-:W-:Y:S01]  /*0370*/  IMAD.WIDE R8, R47.reuse, 0x10, R42 ;  /* 0x000000102f087825 */ /* 0x041fe200078e022a */
[----:B------:R-:W-:Y:S01]  /*0380*/  MOV R44, R60 ;  /* 0x0000003c002c7202 */ /* 0x000fe20000000f00 */
[----:B------:R-:W0:Y:S04]  /*0390*/  LDC R0, c[0x0][0x21c] ;  /* 0x00008700ff007b82 */ /* 0x000e280000000800 */
[----:B------:R-:W2:Y:S01]  /*03a0*/  LDG.E.128 R8, desc[UR12][R8.64] ;  /* 0x0000000c08087981 */ /* 0x000ea2000c1e1d00 */
[----:B------:R-:W-:-:S06]  /*03b0*/  IMAD.WIDE R4, R47, 0x10, R44 ;  /* 0x000000102f047825 */ /* 0x000fcc00078e022c */
[----:B-----5:R-:W5:Y:S01]  /*03c0*/  LDG.E.128 R4, desc[UR12][R4.64] ;  /* 0x0000000c04047981 */ /* 0x020f62000c1e1d00 */
[----:B------:R-:W-:Y:S01]  /*03d0*/  ULDC.U8 UR5, c[0x0][0x22e] ;  /* 0x00008b8000057ab9 */ /* 0x000fe20000000000 */
[----:B------:R-:W-:Y:S01]  /*03e0*/  BSSY B0, `(.L_x_2184) ;  /* 0x000003e000007945 */ /* 0x000fe20003800000 */
[----:B0-----:R-:W-:Y:S02]  /*03f0*/  ISETP.GE.AND P6, PT, R0, 0x1, PT ;  /* 0x000000010000780c */ /* 0x001fe40003fc6270 */
[C---:B--2---:R-:W-:Y:S02]  /*0400*/  SHF.L.U32 R56, R8.reuse, 0x10, RZ ;  /* 0x0000001008387819 */ /* 0x044fe400000006ff */
[----:B------:R-:W-:Y:S02]  /*0410*/  PRMT R2, R8, 0x7632, R2 ;  /* 0x0000763208027816 */ /* 0x000fe40000000002 */
[C---:B------:R-:W-:Y:S01]  /*0420*/  SHF.L.U32 R54, R9.reuse, 0x10, RZ ;  /* 0x0000001009367819 */ /* 0x040fe200000006ff */
[----:B------:R-:W-:Y:S01]  /*0430*/  FADD.FTZ R56, R56, R49 ;  /* 0x0000003138387221 */ /* 0x000fe20000010000 */
[----:B------:R-:W-:-:S02]  /*0440*/  PRMT R3, R9, 0x7632, R3 ;  /* 0x0000763209037816 */ /* 0x000fc40000000003 */
[----:B------:R-:W-:Y:S01]  /*0450*/  SHF.L.U32 R52, R10, 0x10, RZ ;  /* 0x000000100a347819 */ /* 0x000fe200000006ff */
[--C-:B------:R-:W-:Y:S01]  /*0460*/  FADD.FTZ R54, R54, R49.reuse ;  /* 0x0000003136367221 */ /* 0x100fe20000010000 */
[----:B------:R-:W-:Y:S02]  /*0470*/  FSETP.GTU.FTZ.AND P4, PT, R56, 20, PT ;  /* 0x41a000003800780b */ /* 0x000fe40003f9c000 */
[----:B------:R-:W-:Y:S01]  /*0480*/  SHF.L.U32 R2, R2, 0x10, RZ ;  /* 0x0000001002027819 */ /* 0x000fe200000006ff */
[--C-:B------:R-:W-:Y:S01]  /*0490*/  FADD.FTZ R52, R52, R49.reuse ;  /* 0x0000003134347221 */ /* 0x100fe20000010000 */
[----:B------:R-:W-:Y:S02]  /*04a0*/  ISETP.EQ.OR P4, PT, RZ, UR5, P4 ;  /* 0x00000005ff007c0c */ /* 0x000fe4000a782670 */
[----:B------:R-:W-:Y:S01]  /*04b0*/  SHF.L.U32 R50, R11, 0x10, RZ ;  /* 0x000000100b327819 */ /* 0x000fe200000006ff */
[----:B------:R-:W-:Y:S01]  /*04c0*/  FADD.FTZ R48, R2, R49 ;  /* 0x0000003102307221 */ /* 0x000fe20000010000 */
[----:B------:R-:W-:-:S02]  /*04d0*/  SHF.L.U32 R46, R3, 0x10, RZ ;  /* 0x00000010032e7819 */ /* 0x000fc400000006ff */
[----:B------:R-:W-:Y:S01]  /*04e0*/  PRMT R10, R10, 0x7632, R10 ;  /* 0x000076320a0a7816 */ /* 0x000fe2000000000a */
[--C-:B------:R-:W-:Y:S01]  /*04f0*/  FADD.FTZ R50, R50, R49.reuse ;  /* 0x0000003132327221 */ /* 0x100fe20000010000 */
[----:B------:R-:W-:Y:S01]  /*0500*/  FSETP.GTU.FTZ.AND P2, PT, R54, 20, PT ;  /* 0x41a000003600780b */ /* 0x000fe20003f5c000 */
[--C-:B------:R-:W-:Y:S01]  /*0510*/  FADD.FTZ R46, R46, R49.reuse ;  /* 0x000000312e2e7221 */ /* 0x100fe20000010000 */
[----:B------:R-:W-:Y:S02]  /*0520*/  SHF.L.U32 R10, R10, 0x10, RZ ;  /* 0x000000100a0a7819 */ /* 0x000fe400000006ff */
[----:B------:R-:W-:Y:S02]  /*0530*/  FSETP.GTU.FTZ.AND P0, PT, R52, 20, PT ;  /* 0x41a000003400780b */ /* 0x000fe40003f1c000 */
[----:B------:R-:W-:Y:S01]  /*0540*/  FSETP.GTU.FTZ.AND P5, PT, R48, 20, PT ;  /* 0x41a000003000780b */ /* 0x000fe20003fbc000 */
[----:B------:R-:W-:Y:S01]  /*0550*/  FADD.FTZ R44, R10, R49 ;  /* 0x000000310a2c7221 */ /* 0x000fe20000010000 */
[----:B------:R-:W-:-:S02]  /*0560*/  FSETP.GTU.FTZ.AND P3, PT, R50, 20, PT ;  /* 0x41a000003200780b */ /* 0x000fc40003f7c000 */
[----:B------:R-:W-:Y:S02]  /*0570*/  ISETP.EQ.OR P2, PT, RZ, UR5, P2 ;  /* 0x00000005ff007c0c */ /* 0x000fe40009742670 */
[----:B------:R-:W-:Y:S02]  /*0580*/  FSETP.GTU.FTZ.AND P1, PT, R46, 20, PT ;  /* 0x41a000002e00780b */ /* 0x000fe40003f3c000 */
[----:B------:R-:W-:Y:S02]  /*0590*/  ISETP.EQ.OR P0, PT, RZ, UR5, P0 ;  /* 0x00000005ff007c0c */ /* 0x000fe40008702670 */
        /* <DEDUP_REMOVED lines=34> */
.L_x_2185:
[----:B------:R-:W-:Y:S05]  /*07c0*/  BSYNC B0 ;  /* 0x0000000000007941 */ /* 0x000fea0003800000 */
.L_x_2184:
[----:B------:R-:W-:Y:S01]  /*07d0*/  SHF.L.U32 R42, R11, 0x10, RZ ;  /* 0x000000100b2a7819 */ /* 0x000fe200000006ff */
[----:B------:R-:W-:Y:S01]  /*07e0*/  BSSY B0, `(.L_x_2186) ;  /* 0x0000027000007945 */ /* 0x000fe20003800000 */
[----:B------:R-:W-:Y:S02]  /*07f0*/  FSETP.GTU.FTZ.AND P4, PT, R44, 20, PT ;  /* 0x41a000002c00780b */ /* 0x000fe40003f9c000 */
[----:B-----5:R-:W-:Y:S01]  /*0800*/  SHF.L.U32 R33, R4, 0x10, RZ ;  /* 0x0000001004217819 */ /* 0x020fe200000006ff */
[----:B------:R-:W-:Y:S01]  /*0810*/  FADD.FTZ R42, R42, R49 ;  /* 0x000000312a2a7221 */ /* 0x000fe20000010000 */
[----:B------:R-:W-:Y:S02]  /*0820*/  PRMT R32, R4, 0x7632, R32 ;  /* 0x0000763204207816 */ /* 0x000fe40000000020 */
        /* <DEDUP_REMOVED lines=34> */
.L_x_2187:
[----:B------:R-:W-:Y:S05]  /*0a50*/  BSYNC B0 ;  /* 0x0000000000007941 */ /* 0x000fea0003800000 */
.L_x_2186:
[----:B------:R-:W-:Y:S01]  /*0a60*/  FSETP.GTU.FTZ.AND P5, PT, R42, 20, PT ;  /* 0x41a000002a00780b */ /* 0x000fe20003fbc000 */
[----:B------:R-:W-:Y:S01]  /*0a70*/  BSSY B0, `(.L_x_2188) ;  /* 0x000002b000007945 */ /* 0x000fe20003800000 */
[----:B------:R-:W-:Y:S02]  /*0a80*/  SHF.L.U32 R29, R6, 0x10, RZ ;  /* 0x00000010061d7819 */ /* 0x000fe400000006ff */
[----:B------:R-:W-:Y:S02]  /*0a90*/  SHF.L.U32 R27, R7, 0x10, RZ ;  /* 0x00000010071b7819 */ /* 0x000fe400000006ff */
[----:B------:R-:W-:Y:S02]  /*0aa0*/  ISETP.EQ.OR P3, PT, RZ, UR5, P3 ;  /* 0x00000005ff007c0c */ /* 0x000fe40009f62670 */
[----:B------:R-:W-:Y:S02]  /*0ab0*/  ISETP.EQ.OR P1, PT, RZ, UR5, P1 ;  /* 0x00000005ff007c0c */ /* 0x000fe40008f22670 */
[----:B------:R-:W-:-:S02]  /*0ac0*/  ISETP.EQ.OR P4, PT, RZ, UR5, P4 ;  /* 0x00000005ff007c0c */ /* 0x000fc4000a782670 */
[----:B------:R-:W-:Y:S02]  /*0ad0*/  ISETP.EQ.OR P5, PT, RZ, UR5, P5 ;  /* 0x00000005ff007c0c */ /* 0x000fe4000afa2670 */
[----:B------:R-:W-:Y:S02]  /*0ae0*/  PRMT R6, R6, 0x7632, R6 ;  /* 0x0000763206067816 */ /* 0x000fe40000000006 */
[----:B------:R-:W-:Y:S02]  /*0af0*/  PRMT R7, R7, 0x7632, R7 ;  /* 0x0000763207077816 */ /* 0x000fe40000000007 */
        /* <DEDUP_REMOVED lines=34> */
.L_x_2189:
[----:B------:R-:W-:Y:S05]  /*0d20*/  BSYNC B0 ;  /* 0x0000000000007941 */ /* 0x000fea0003800000 */
.L_x_2188:
        /* <DEDUP_REMOVED lines=33> */
.L_x_2191:
[----:B------:R-:W-:Y:S05]  /*0f40*/  BSYNC B0 ;  /* 0x0000000000007941 */ /* 0x000fea0003800000 */
.L_x_2190:
        /* <DEDUP_REMOVED lines=33> */
.L_x_2193:
[----:B------:R-:W-:Y:S05]  /*1160*/  BSYNC B0 ;  /* 0x0000000000007941 */ /* 0x000fea0003800000 */
.L_x_2192:
        /* <DEDUP_REMOVED lines=33> */
.L_x_2195:
[----:B------:R-:W-:Y:S05]  /*1380*/  BSYNC B0 ;  /* 0x0000000000007941 */ /* 0x000fea0003800000 */
.L_x_2194:
        /* <DEDUP_REMOVED lines=33> */
.L_x_2197:
[----:B------:R-:W-:Y:S05]  /*15a0*/  BSYNC B0 ;  /* 0x0000000000007941 */ /* 0x000fea0003800000 */
.L_x_2196:
        /* <DEDUP_REMOVED lines=33> */
.L_x_2199:
[----:B------:R-:W-:Y:S05]  /*17c0*/  BSYNC B0 ;  /* 0x0000000000007941 */ /* 0x000fea0003800000 */
.L_x_2198:
[----:B------:R-:W-:Y:S01]  /*17d0*/  SHF.L.U32 R6, R6, 0x10, RZ ;  /* 0x0000001006067819 */ /* 0x000fe200000006ff */
[----:B------:R-:W-:Y:S01]  /*17e0*/  BAR.SYNC.DEFER_BLOCKING 0x0 ;  /* 0x0000000000007b1d */ /* 0x000fe20000010000 */
        /* <DEDUP_REMOVED lines=18> */
[----:B------:R-:W2:Y:S01]  /*1910*/  S2UR UR14, SR_CTAID.X ;  /* 0x00000000000e79c3 */ /* 0x000ea20000002500 */
[----:B------:R-:W-:Y:S01]  /*1920*/  ULDC.64 UR8, c[0x0][0x268] ;  /* 0x00009a0000087ab9 */ /* 0x000fe20000000a00 */
[----:B------:R-:W-:Y:S01]  /*1930*/  ULDC.64 UR6, c[0x0][0x230] ;  /* 0x00008c0000067ab9 */ /* 0x000fe20000000a00 */
[----:B------:R-:W-:Y:S01]  /*1940*/  UMOV UR5, 0x400 ;  /* 0x0000040000057882 */ /* 0x000fe20000000000 */
[----:B------:R-:W-:Y:S02]  /*1950*/  IMAD R7, R53, UR6, RZ ;  /* 0x0000000635077c24 */ /* 0x000fe4000f8e02ff */
[----:B------:R-:W-:Y:S02]  /*1960*/  FMUL.FTZ R63, R63, R42 ;  /* 0x0000002a3f3f7220 */ /* 0x000fe40000410000 */
[----:B------:R-:W2:Y:S08]  /*1970*/  LDC R3, c[0x0][0x214] ;  /* 0x00008500ff037b82 */ /* 0x000eb00000000800 */
[----:B------:R-:W3:Y:S08]  /*1980*/  LDC R5, c[0x0][0x224] ;  /* 0x00008900ff057b82 */ /* 0x000ef00000000800 */
[----:B------:R-:W4:Y:S01]  /*1990*/  LDC.64 R8, c[0x0][0x310] ;  /* 0x0000c400ff087b82 */ /* 0x000f220000000a00 */
[----:B0-----:R-:W-:-:S07]  /*19a0*/  IMAD.WIDE.U32 R20, R62, UR6, RZ ;  /* 0x000000063e147c25 */ /* 0x001fce000f8e00ff */
[----:B------:R-:W0:Y:S01]  /*19b0*/  LDC.64 R14, c[0x0][0x2d0] ;  /* 0x0000b400ff0e7b82 */ /* 0x000e220000000a00 */
[----:B--2---:R-:W-:Y:S02]  /*19c0*/  IMAD R2, R3, UR14, R62 ;  /* 0x0000000e03027c24 */ /* 0x004fe4000f8e023e */
[----:B------:R-:W-:-:S05]  /*19d0*/  IMAD.WIDE.U32 R12, R62, UR8, RZ ;  /* 0x000000083e0c7c25 */ /* 0x000fca000f8e00ff */
[----:B------:R-:W2:Y:S01]  /*19e0*/  LDC.64 R10, c[0x0][0x2e0] ;  /* 0x0000b800ff0a7b82 */ /* 0x000ea20000000a00 */
[----:B---3--:R-:W-:Y:S02]  /*19f0*/  IMAD R3, R2, R5, RZ ;  /* 0x0000000502037224 */ /* 0x008fe400078e02ff */
[----:B------:R-:W-:Y:S02]  /*1a00*/  IMAD R55, R62, UR7, R7 ;  /* 0x000000073e377c24 */ /* 0x000fe4000f8e0207 */
[----:B------:R-:W-:-:S03]  /*1a10*/  IMAD R3, R3, R0, RZ ;  /* 0x0000000003037224 */ /* 0x000fc600078e02ff */
[----:B------:R-:W3:Y:S01]  /*1a20*/  LDC.64 R4, c[0x0][0x2d8] ;  /* 0x0000b600ff047b82 */ /* 0x000ee20000000a00 */
[----:B----4-:R-:W-:Y:S01]  /*1a30*/  IMAD.WIDE R8, R3, 0x10, R8 ;  /* 0x0000001003087825 */ /* 0x010fe200078e0208 */
[----:B------:R-:W-:-:S03]  /*1a40*/  IADD3 R55, R21, R55, RZ ;  /* 0x0000003715377210 */ /* 0x000fc60007ffe0ff */
[----:B------:R-:W-:-:S03]  /*1a50*/  IMAD R3, R53, UR8, RZ ;  /* 0x0000000835037c24 */ /* 0x000fc6000f8e02ff */
[----:B------:R-:W4:Y:S01]  /*1a60*/  LDC.64 R16, c[0x0][0x270] ;  /* 0x00009c00ff107b82 */ /* 0x000f220000000a00 */
[----:B------:R-:W-:Y:S01]  /*1a70*/  IMAD R23, R62, UR9, R3 ;  /* 0x000000093e177c24 */ /* 0x000fe2000f8e0203 */
[----:B------:R-:W-:Y:S01]  /*1a80*/  ULDC.64 UR8, c[0x0][0x248] ;  /* 0x0000920000087ab9 */ /* 0x000fe20000000a00 */
[----:B0-----:R-:W-:Y:S01]  /*1a90*/  LEA R26, P0, R20, R14, 0x3 ;  /* 0x0000000e141a7211 */ /* 0x001fe200078018ff */
[----:B------:R-:W-:Y:S02]  /*1aa0*/  IMAD R25, R53, UR8, RZ ;  /* 0x0000000835197c24 */ /* 0x000fe4000f8e02ff */
[----:B------:R-:W-:Y:S01]  /*1ab0*/  IADD3 R64, R13, R23, RZ ;  /* 0x000000170d407210 */ /* 0x000fe20007ffe0ff */
[----:B------:R-:W-:Y:S01]  /*1ac0*/  IMAD.WIDE.U32 R6, R62, UR8, RZ ;  /* 0x000000083e067c25 */ /* 0x000fe2000f8e00ff */
[----:B------:R-:W0:Y:S01]  /*1ad0*/  LDC.64 R2, c[0x0][0x250] ;  /* 0x00009400ff027b82 */ /* 0x000e220000000a00 */
[----:B--2---:R-:W-:Y:S02]  /*1ae0*/  LEA R57, P1, R12, R10, 0x3 ;  /* 0x0000000a0c397211 */ /* 0x004fe400078218ff */
[----:B------:R-:W-:Y:S01]  /*1af0*/  IMAD R25, R62, UR9, R25 ;  /* 0x000000093e197c24 */ /* 0x000fe2000f8e0219 */
[----:B------:R-:W-:Y:S01]  /*1b00*/  LEA.HI.X R55, R20, R15, R55, 0x3, P0 ;  /* 0x0000000f14377211 */ /* 0x000fe200000f1c37 */
[----:B------:R-:W-:Y:S01]  /*1b10*/  IMAD R13, R0, UR4, RZ ;  /* 0x00000004000d7c24 */ /* 0x000fe2000f8e02ff */
[----:B------:R-:W-:-:S02]  /*1b20*/  LEA.HI.X R64, R12, R11, R64, 0x3, P1 ;  /* 0x0000000b0c407211 */ /* 0x000fc400008f1c40 */
[----:B------:R-:W2:Y:S01]  /*1b30*/  LDC.64 R18, c[0x0][0x238] ;  /* 0x00008e00ff127b82 */ /* 0x000ea20000000a00 */
[----:B------:R-:W-:Y:S01]  /*1b40*/  IMAD.WIDE R8, R13, 0x10, R8 ;  /* 0x000000100d087825 */ /* 0x000fe200078e0208 */
[C---:B---3--:R-:W-:Y:S02]  /*1b50*/  LEA R59, P1, R6.reuse, R4, 0x3 ;  /* 0x00000004063b7211 */ /* 0x048fe400078218ff */
[----:B------:R-:W-:Y:S02]  /*1b60*/  IADD3 R66, R7, R25, RZ ;  /* 0x0000001907427210 */ /* 0x000fe40007ffe0ff */
[----:B------:R-:W-:Y:S02]  /*1b70*/  LOP3.LUT P0, RZ, R47, 0x1f, RZ, 0xc0, !PT ;  /* 0x0000001f2fff7812 */ /* 0x000fe4000780c0ff */
[----:B------:R-:W3:Y:S01]  /*1b80*/  S2UR UR6, SR_CgaCtaId ;  /* 0x00000000000679c3 */ /* 0x000ee20000008800 */
[----:B------:R-:W-:Y:S02]  /*1b90*/  LEA.HI.X R66, R6, R5, R66, 0x3, P1 ;  /* 0x0000000506427211 */ /* 0x000fe400008f1c42 */
[----:B------:R-:W-:-:S02]  /*1ba0*/  ISETP.EQ.OR P0, PT, RZ, UR4, P0 ;  /* 0x00000004ff007c0c */ /* 0x000fc40008702670 */
[----:B------:R-:W-:Y:S02]  /*1bb0*/  MOV R61, R8 ;  /* 0x00000008003d7202 */ /* 0x000fe40000000f00 */
[----:B------:R-:W-:Y:S01]  /*1bc0*/  MOV R68, R9 ;  /* 0x0000000900447202 */ /* 0x000fe20000000f00 */
[----:B------:R-:W1:Y:S01]  /*1bd0*/  LDC R67, c[0x0][0x21c] ;  /* 0x00008700ff437b82 */ /* 0x000e620000000800 */
[----:B0-----:R-:W-:Y:S02]  /*1be0*/  SHF.L.U64.HI R3, R2, 0x3, R3 ;  /* 0x0000000302037819 */ /* 0x001fe40000010203 */
[----:B----4-:R-:W-:Y:S02]  /*1bf0*/  SHF.L.U64.HI R17, R16, 0x3, R17 ;  /* 0x0000000310117819 */ /* 0x010fe40000010211 */
[----:B--2---:R-:W-:Y:S01]  /*1c00*/  SHF.L.U64.HI R70, R18, 0x3, R19 ;  /* 0x0000000312467819 */ /* 0x004fe20000010213 */
[----:B---3--:R-:W-:-:S03]  /*1c10*/  ULEA UR6, UR6, UR5, 0x18 ;  /* 0x0000000506067291 */ /* 0x008fc6000f8ec03f */
[----:B------:R-:W-:-:S09]  /*1c20*/  UMOV UR5, URZ ;  /* 0x0000003f00057c82 */ /* 0x000fd20008000000 */
.L_x_2201:
[----:B------:R-:W-:Y:S02]  /*1c30*/  MOV R4, R26 ;  /* 0x0000001a00047202 */ /* 0x000fe40000000f00 */
[----:B------:R-:W-:-:S06]  /*1c40*/  MOV R5, R55 ;  /* 0x0000003700057202 */ /* 0x000fcc0000000f00 */
[----:B------:R-:W2:Y:S01]  /*1c50*/  LDG.E.64 R4, desc[UR12][R4.64] ;  /* 0x0000000c04047981 */ /* 0x000ea2000c1e1b00 */
[C---:B-1----:R-:W-:Y:S01]  /*1c60*/  ISETP.GE.AND P1, PT, R65.reuse, 0x1, PT ;  /* 0x000000014100780c */ /* 0x042fe20003f26270 */
[----:B------:R-:W0:Y:S01]  /*1c70*/  S2UR UR8, SR_CgaCtaId ;  /* 0x00000000000879c3 */ /* 0x000e220000008800 */
[----:B------:R-:W-:Y:S01]  /*1c80*/  ISETP.NE.AND P2, PT, R65, 0x1f, PT ;  /* 0x0000001f4100780c */ /* 0x000fe20003f45270 */
[----:B------:R-:W-:Y:S01]  /*1c90*/  UMOV UR7, 0x400 ;  /* 0x0000040000077882 */ /* 0x000fe20000000000 */
[----:B--2---:R-:W-:Y:S01]  /*1ca0*/  FMUL.FTZ R9, R4, 1.4426950216293334961 ;  /* 0x3fb8aa3b04097820 */ /* 0x004fe20000410000 */
[C---:B------:R-:W-:Y:S01]  /*1cb0*/  FMUL.FTZ R6, R5.reuse, R48 ;  /* 0x0000003005067220 */ /* 0x040fe20000410000 */
[C---:B------:R-:W-:Y:S01]  /*1cc0*/  FMUL.FTZ R4, R5.reuse, R54 ;  /* 0x0000003605047220 */ /* 0x040fe20000410000 */
[----:B------:R-:W-:Y:S01]  /*1cd0*/  FMUL.FTZ R0, R5, R56 ;  /* 0x0000003805007220 */ /* 0x000fe20000410000 */
[----:B------:R-:W-:Y:S01]  /*1ce0*/  FMUL.FTZ R13, R9, R48 ;  /* 0x00000030090d7220 */ /* 0x000fe20000410000 */
[----:B------:R-:W-:Y:S01]  /*1cf0*/  FMUL.RZ R6, R6, 0.15915493667125701904 ;  /* 0x3e22f98306067820 */ /* 0x000fe2000040c000 */
[----:B------:R-:W-:Y:S01]  /*1d00*/  FMUL.RZ R8, R4, 0.15915493667125701904 ;  /* 0x3e22f98304087820 */ /* 0x000fe2000040c000 */
[----:B------:R-:W-:Y:S01]  /*1d10*/  FMUL.RZ R7, R0, 0.15915493667125701904 ;  /* 0x3e22f98300077820 */ /* 0x000fe2000040c000 */
[----:B------:R-:W-:Y:S01]  /*1d20*/  FMUL.FTZ R4, R5, R46 ;  /* 0x0000002e05047220 */ /* 0x000fe20000410000 */
[C---:B------:R-:W-:Y:S01]  /*1d30*/  FMUL.FTZ R0, R9.reuse, R56 ;  /* 0x0000003809007220 */ /* 0x040fe20000410000 */
[----:B------:R-:W-:Y:S01]  /*1d40*/  MUFU.SIN R78, R6 ;  /* 0x00000006004e7308 */ /* 0x000fe20000000400 */
[----:B------:R-:W-:Y:S01]  /*1d50*/  FMUL.FTZ R12, R9, R54 ;  /* 0x00000036090c7220 */ /* 0x000fe20000410000 */
[----:B------:R-:W-:Y:S01]  /*1d60*/  FMUL.RZ R10, R4, 0.15915493667125701904 ;  /* 0x3e22f983040a7820 */ /* 0x000fe2000040c000 */
[----:B------:R-:W-:Y:S01]  /*1d70*/  FMUL.FTZ R4, R5, R52 ;  /* 0x0000003405047220 */ /* 0x000fe20000410000 */
[C---:B------:R-:W-:Y:S01]  /*1d80*/  FMUL.FTZ R11, R9.reuse, R46 ;  /* 0x0000002e090b7220 */ /* 0x040fe20000410000 */
[----:B------:R-:W-:-:S02]  /*1d90*/  FMUL.FTZ R19, R9, R42 ;  /* 0x0000002a09137220 */ /* 0x000fc40000410000 */
[----:B------:R-:W-:Y:S01]  /*1da0*/  FMUL.RZ R14, R4, 0.15915493667125701904 ;  /* 0x3e22f983040e7820 */ /* 0x000fe2000040c000 */
[----:B------:R-:W1:Y:S01]  /*1db0*/  MUFU.EX2 R13, R13 ;  /* 0x0000000d000d7308 */ /* 0x000e620000000800 */
[----:B------:R-:W-:-:S04]  /*1dc0*/  FMUL.FTZ R4, R5, R44 ;  /* 0x0000002c05047220 */ /* 0x000fc80000410000 */
[----:B------:R-:W-:Y:S01]  /*1dd0*/  FMUL.RZ R15, R4, 0.15915493667125701904 ;  /* 0x3e22f983040f7820 */ /* 0x000fe2000040c000 */
[----:B------:R-:W-:Y:S02]  /*1de0*/  FMUL.FTZ R4, R9, R50 ;  /* 0x0000003209047220 */ /* 0x000fe40000410000 */
[----:B------:R-:W-:Y:S08]  /*1df0*/  MUFU.SIN R85, R7 ;  /* 0x0000000700557308 */ /* 0x000ff00000000400 */
[----:B------:R-:W-:Y:S01]  /*1e00*/  MUFU.COS R83, R7 ;  /* 0x0000000700537308 */ /* 0x000fe20000000000 */
[----:B-1----:R-:W-:-:S07]  /*1e10*/  FMUL.FTZ R78, R13, R78 ;  /* 0x0000004e0d4e7220 */ /* 0x002fce0000410000 */
[----:B------:R-:W1:Y:S08]  /*1e20*/  MUFU.EX2 R0, R0 ;  /* 0x0000000000007308 */ /* 0x000e700000000800 */
[----:B------:R2:W3:Y:S08]  /*1e30*/  MUFU.COS R76, R6 ;  /* 0x00000006004c7308 */ /* 0x0004f00000000000 */
[----:B------:R-:W-:Y:S01]  /*1e40*/  MUFU.SIN R79, R8 ;  /* 0x00000008004f7308 */ /* 0x000fe20000000400 */
[----:B--2---:R-:W-:Y:S01]  /*1e50*/  FMUL.FTZ R6, R9, R44 ;  /* 0x0000002c09067220 */ /* 0x004fe20000410000 */
[C---:B-1----:R-:W-:Y:S01]  /*1e60*/  FMUL.FTZ R83, R0.reuse, R83 ;  /* 0x0000005300537220 */ /* 0x042fe20000410000 */
[----:B------:R-:W-:Y:S01]  /*1e70*/  FMUL.FTZ R85, R0, R85 ;  /* 0x0000005500557220 */ /* 0x000fe20000410000 */
[----:B------:R-:W-:-:S04]  /*1e80*/  FMUL.FTZ R0, R33, R78 ;  /* 0x0000004e21007220 */ /* 0x000fc80000410000 */
[----:B------:R1:W-:Y:S01]  /*1e90*/  MUFU.COS R77, R8 ;  /* 0x00000008004d7308 */ /* 0x0003e20000000000 */
[----:B---3--:R-:W-:-:S04]  /*1ea0*/  FMUL.FTZ R76, R13, R76 ;  /* 0x0000004c0d4c7220 */ /* 0x008fc80000410000 */
[----:B------:R-:W-:-:S03]  /*1eb0*/  FFMA.FTZ R0, RZ, R76, R0 ;  /* 0x0000004cff007223 */ /* 0x000fc60000010000 */
[----:B------:R-:W2:Y:S01]  /*1ec0*/  MUFU.EX2 R12, R12 ;  /* 0x0000000c000c7308 */ /* 0x000ea20000000800 */
[----:B-1----:R-:W-:Y:S01]  /*1ed0*/  FMUL.FTZ R8, R9, R52 ;  /* 0x0000003409087220 */ /* 0x002fe20000410000 */
[C---:B------:R-:W-:Y:S01]  /*1ee0*/  FMUL.FTZ R9, R5.reuse, R50 ;  /* 0x0000003205097220 */ /* 0x040fe20000410000 */
[----:B------:R-:W-:-:S03]  /*1ef0*/  FMUL.FTZ R5, R5, R42 ;  /* 0x0000002a05057220 */ /* 0x000fc60000410000 */
[----:B------:R-:W-:Y:S02]  /*1f00*/  FMUL.RZ R20, R9, 0.15915493667125701904 ;  /* 0x3e22f98309147820 */ /* 0x000fe4000040c000 */
[----:B------:R-:W-:Y:S08]  /*1f10*/  MUFU.SIN R75, R14 ;  /* 0x0000000e004b7308 */ /* 0x000ff00000000400 */
[----:B------:R1:W-:Y:S01]  /*1f20*/  MUFU.COS R7, R14 ;  /* 0x0000000e00077308 */ /* 0x0003e20000000000 */
[C---:B--2---:R-:W-:Y:S01]  /*1f30*/  FMUL.FTZ R77, R12.reuse, R77 ;  /* 0x0000004d0c4d7220 */ /* 0x044fe20000410000 */
[----:B------:R-:W-:-:S06]  /*1f40*/  FMUL.FTZ R79, R12, R79 ;  /* 0x0000004f0c4f7220 */ /* 0x000fcc0000410000 */
[----:B------:R-:W2:Y:S01]  /*1f50*/  MUFU.EX2 R8, R8 ;  /* 0x0000000800087308 */ /* 0x000ea20000000800 */
[----:B-1----:R-:W-:-:S07]  /*1f60*/  FMUL.FTZ R14, RZ, R78 ;  /* 0x0000004eff0e7220 */ /* 0x002fce0000410000 */
[----:B------:R-:W-:Y:S08]  /*1f70*/  MUFU.SIN R73, R15 ;  /* 0x0000000f00497308 */ /* 0x000ff00000000400 */
[----:B------:R1:W-:Y:S01]  /*1f80*/  MUFU.COS R72, R15 ;  /* 0x0000000f00487308 */ /* 0x0003e20000000000 */
[C---:B--2---:R-:W-:Y:S01]  /*1f90*/  FMUL.FTZ R74, R8.reuse, R7 ;  /* 0x00000007084a7220 */ /* 0x044fe20000410000 */
[----:B------:R-:W-:-:S06]  /*1fa0*/  FMUL.FTZ R75, R8, R75 ;  /* 0x0000004b084b7220 */ /* 0x000fcc0000410000 */
[----:B------:R-:W2:Y:S01]  /*1fb0*/  MUFU.EX2 R6, R6 ;  /* 0x0000000600067308 */ /* 0x000ea20000000800 */
[----:B-1----:R-:W-:Y:S01]  /*1fc0*/  FMUL.RZ R15, R5, 0.15915493667125701904 ;  /* 0x3e22f983050f7820 */ /* 0x002fe2000040c000 */
[----:B------:R-:W-:Y:S01]  /*1fd0*/  FFMA.FTZ R5, R33, R76, -R14 ;  /* 0x0000004c21057223 */ /* 0x000fe2000001080e */
[----:B------:R-:W-:-:S03]  /*1fe0*/  FADD.FTZ R14, RZ, R0 ;  /* 0x00000000ff0e7221 */ /* 0x000fc60000010000 */
[----:B------:R-:W-:Y:S01]  /*1ff0*/  FADD.FTZ R8, R32, R5 ;  /* 0x0000000520087221 */ /* 0x000fe20000010000 */
[C---:B------:R-:W-:Y:S01]  /*2000*/  FMUL.FTZ R5, R79.reuse, R14 ;  /* 0x0000000e4f057220 */ /* 0x040fe20000410000 */
[----:B------:R-:W-:Y:S08]  /*2010*/  MUFU.SIN R81, R10 ;  /* 0x0000000a00517308 */ /* 0x000ff00000000400 */
[----:B------:R-:W1:Y:S01]  /*2020*/  MUFU.EX2 R11, R11 ;  /* 0x0000000b000b7308 */ /* 0x000e620000000800 */
[C---:B--2---:R-:W-:Y:S01]  /*2030*/  FMUL.FTZ R72, R6.reuse, R72 ;  /* 0x0000004806487220 */ /* 0x044fe20000410000 */
[----:B------:R-:W-:Y:S01]  /*2040*/  FMUL.FTZ R73, R6, R73 ;  /* 0x0000004906497220 */ /* 0x000fe20000410000 */
[-C--:B------:R-:W-:Y:S01]  /*2050*/  FMUL.FTZ R6, R79, R8.reuse ;  /* 0x000000084f067220 */ /* 0x080fe20000410000 */
[----:B------:R-:W-:-:S03]  /*2060*/  FFMA.FTZ R8, R77, R8, -R5 ;  /* 0x000000084d087223 */ /* 0x000fc60000010805 */
[----:B------:R-:W-:Y:S01]  /*2070*/  FFMA.FTZ R6, R77, R14, R6 ;  /* 0x0000000e4d067223 */ /* 0x000fe20000010006 */
[----:B------:R-:W2:Y:S01]  /*2080*/  MUFU.COS R80, R10 ;  /* 0x0000000a00507308 */ /* 0x000ea20000000000 */
[----:B------:R-:W-:Y:S02]  /*2090*/  FADD.FTZ R8, R31, R8 ;  /* 0x000000081f087221 */ /* 0x000fe40000010000 */
[----:B------:R-:W-:Y:S01]  /*20a0*/  FADD.FTZ R5, RZ, R6 ;  /* 0x00000006ff057221 */ /* 0x000fe20000010000 */
[----:B------:R-:W-:-:S04]  /*20b0*/  FMUL.FTZ R6, R83, R78 ;  /* 0x0000004e53067220 */ /* 0x000fc80000410000 */
[----:B------:R-:W-:Y:S01]  /*20c0*/  MUFU.EX2 R19, R19 ;  /* 0x0000001300137308 */ /* 0x000fe20000000800 */
[----:B-1----:R-:W-:Y:S01]  /*20d0*/  FMUL.FTZ R81, R11, R81 ;  /* 0x000000510b517220 */ /* 0x002fe20000410000 */
[----:B------:R-:W-:-:S03]  /*20e0*/  FFMA.FTZ R6, R85, R76, R6 ;  /* 0x0000004c55067223 */ /* 0x000fc60000010006 */
[----:B------:R-:W-:-:S03]  /*20f0*/  FMUL.FTZ R7, R81, R5 ;  /* 0x0000000551077220 */ /* 0x000fc60000410000 */
[----:B------:R-:W1:Y:S01]  /*2100*/  MUFU.COS R12, R15 ;  /* 0x0000000f000c7308 */ /* 0x000e620000000000 */
[----:B--2---:R-:W-:-:S04]  /*2110*/  FMUL.FTZ R80, R11, R80 ;  /* 0x000000500b507220 */ /* 0x004fc80000410000 */
[----:B------:R-:W-:-:S03]  /*2120*/  FFMA.FTZ R7, R80, R8, -R7 ;  /* 0x0000000850077223 */ /* 0x000fc60000010807 */
[----:B------:R-:W2:Y:S01]  /*2130*/  MUFU.SIN R10, R15 ;  /* 0x0000000f000a7308 */ /* 0x000ea20000000400 */
[----:B------:R-:W-:-:S04]  /*2140*/  FADD.FTZ R11, R30, R7 ;  /* 0x000000071e0b7221 */ /* 0x000fc80000010000 */
[----:B------:R-:W-:-:S03]  /*2150*/  FMUL.FTZ R13, R75, R11 ;  /* 0x0000000b4b0d7220 */ /* 0x000fc60000410000 */
[----:B------:R-:W-:Y:S01]  /*2160*/  MUFU.EX2 R4, R4 ;  /* 0x0000000400047308 */ /* 0x000fe20000000800 */
[----:B-1----:R-:W-:-:S07]  /*2170*/  FMUL.FTZ R69, R19, R12 ;  /* 0x0000000c13457220 */ /* 0x002fce0000410000 */
[----:B------:R-:W1:Y:S01]  /*2180*/  MUFU.SIN R9, R20 ;  /* 0x0000001400097308 */ /* 0x000e620000000400 */
[----:B--2---:R-:W-:Y:S01]  /*2190*/  FMUL.FTZ R19, R19, R10 ;  /* 0x0000000a13137220 */ /* 0x004fe20000410000 */
[----:B------:R-:W-:Y:S01]  /*21a0*/  FMUL.FTZ R10, R81, R8 ;  /* 0x00000008510a7220 */ /* 0x000fe20000410000 */
[----:B------:R-:W-:-:S03]  /*21b0*/  FMUL.FTZ R8, R79, R6 ;  /* 0x000000064f087220 */ /* 0x000fc60000410000 */
[----:B------:R-:W-:Y:S02]  /*21c0*/  FFMA.FTZ R10, R80, R5, R10 ;  /* 0x00000005500a7223 */ /* 0x000fe4000001000a */
[----:B------:R-:W2:Y:S02]  /*21d0*/  MUFU.COS R71, R20 ;  /* 0x0000001400477308 */ /* 0x000ea40000000000 */
[----:B------:R-:W-:-:S04]  /*21e0*/  FADD.FTZ R10, RZ, R10 ;  /* 0x0000000aff0a7221 */ /* 0x000fc80000010000 */
[----:B------:R-:W-:Y:S01]  /*21f0*/  FFMA.FTZ R13, R74, R10, R13 ;  /* 0x0000000a4a0d7223 */ /* 0x000fe2000001000d */
[----:B-1----:R-:W-:-:S03]  /*2200*/  FMUL.FTZ R0, R4, R9 ;  /* 0x0000000904007220 */ /* 0x002fc60000410000 */
[----:B------:R-:W-:Y:S01]  /*2210*/  FADD.FTZ R13, RZ, R13 ;  /* 0x0000000dff0d7221 */ /* 0x000fe20000010000 */
[----:B--2---:R-:W-:Y:S01]  /*2220*/  FMUL.FTZ R71, R4, R71 ;  /* 0x0000004704477220 */ /* 0x004fe20000410000 */
[----:B------:R-:W-:-:S04]  /*2230*/  FMUL.FTZ R4, R85, R78 ;  /* 0x0000004e55047220 */ /* 0x000fc80000410000 */
[----:B------:R-:W-:-:S04]  /*2240*/  FFMA.FTZ R4, R83, R76, -R4 ;  /* 0x0000004c53047223 */ /* 0x000fc80000010804 */
[-C--:B------:R-:W-:Y:S01]  /*2250*/  FMUL.FTZ R5, R79, R4.reuse ;  /* 0x000000044f057220 */ /* 0x080fe20000410000 */
[----:B------:R-:W-:Y:S01]  /*2260*/  FFMA.FTZ R8, R77, R4, -R8 ;  /* 0x000000044d087223 */ /* 0x000fe20000010808 */
[----:B------:R-:W-:Y:S02]  /*2270*/  FMUL.FTZ R4, R75, R10 ;  /* 0x0000000a4b047220 */ /* 0x000fe40000410000 */
[----:B------:R-:W-:Y:S01]  /*2280*/  FFMA.FTZ R5, R77, R6, R5 ;  /* 0x000000064d057223 */ /* 0x000fe20000010005 */
[----:B------:R-:W-:Y:S01]  /*2290*/  FMUL.FTZ R9, R81, R8 ;  /* 0x0000000851097220 */ /* 0x000fe20000410000 */
[----:B------:R-:W-:Y:S01]  /*22a0*/  FFMA.FTZ R4, R74, R11, -R4 ;  /* 0x0000000b4a047223 */ /* 0x000fe20000010804 */
[----:B------:R-:W-:Y:S01]  /*22b0*/  FMUL.FTZ R11, R73, R13 ;  /* 0x0000000d490b7220 */ /* 0x000fe20000410000 */
[-C--:B------:R-:W-:Y:S01]  /*22c0*/  FMUL.FTZ R7, R81, R5.reuse ;  /* 0x0000000551077220 */ /* 0x080fe20000410000 */
[----:B------:R-:W-:Y:S01]  /*22d0*/  FFMA.FTZ R9, R80, R5, R9 ;  /* 0x0000000550097223 */ /* 0x000fe20000010009 */
[----:B------:R-:W-:-:S02]  /*22e0*/  FADD.FTZ R6, R29, R4 ;  /* 0x000000041d067221 */ /* 0x000fc40000010000 */
        /* <DEDUP_REMOVED lines=11> */
[----:B------:R-:W-:Y:S01]  /*23a0*/  FMUL.FTZ R12, R0, R11 ;  /* 0x0000000b000c7220 */ /* 0x000fe20000410000 */
[-C--:B------:R-:W-:Y:S01]  /*23b0*/  FMUL.FTZ R6, R73, R4.reuse ;  /* 0x0000000449067220 */ /* 0x080fe20000410000 */
[----:B------:R-:W-:Y:S01]  /*23c0*/  FFMA.FTZ R7, R72, R4, R7 ;  /* 0x0000000448077223 */ /* 0x000fe20000010007 */
[-C--:B------:R-:W-:Y:S01]  /*23d0*/  FMUL.FTZ R10, R0, R8.reuse ;  /* 0x00000008000a7220 */ /* 0x080fe20000410000 */
[C---:B------:R-:W-:Y:S01]  /*23e0*/  FFMA.FTZ R9, R71.reuse, R8, R12 ;  /* 0x0000000847097223 */ /* 0x040fe2000001000c */
[----:B------:R-:W-:Y:S01]  /*23f0*/  FFMA.FTZ R6, R72, R5, -R6 ;  /* 0x0000000548067223 */ /* 0x000fe20000010806 */
[C---:B------:R-:W-:Y:S01]  /*2400*/  FMUL.FTZ R5, R0.reuse, R7 ;  /* 0x0000000700057220 */ /* 0x040fe20000410000 */
[C---:B------:R-:W-:Y:S01]  /*2410*/  FFMA.FTZ R10, R71.reuse, R11, -R10 ;  /* 0x0000000b470a7223 */ /* 0x040fe2000001080a */
[----:B------:R-:W-:Y:S01]  /*2420*/  FADD.FTZ R14, RZ, R9 ;  /* 0x00000009ff0e7221 */ /* 0x000fe20000010000 */
[-C--:B------:R-:W-:Y:S01]  /*2430*/  FMUL.FTZ R4, R0, R6.reuse ;  /* 0x0000000600047220 */ /* 0x080fe20000410000 */
[----:B------:R-:W-:Y:S01]  /*2440*/  FFMA.FTZ R12, R71, R6, -R5 ;  /* 0x00000006470c7223 */ /* 0x000fe20000010805 */
[----:B------:R-:W-:Y:S01]  /*2450*/  FADD.FTZ R10, R27, R10 ;  /* 0x0000000a1b0a7221 */ /* 0x000fe20000010000 */
[----:B------:R-:W-:Y:S01]  /*2460*/  FMUL.FTZ R24, R19, R14 ;  /* 0x0000000e13187220 */ /* 0x000fe20000410000 */
[----:B------:R-:W-:Y:S01]  /*2470*/  FFMA.FTZ R8, R71, R7, R4 ;  /* 0x0000000747087223 */ /* 0x000fe20000010004 */
[----:B------:R-:W-:Y:S01]  /*2480*/  MOV R6, R59 ;  /* 0x0000003b00067202 */ /* 0x000fe20000000f00 */
[-C--:B------:R-:W-:Y:S01]  /*2490*/  FMUL.FTZ R9, R19, R10.reuse ;  /* 0x0000000a13097220 */ /* 0x080fe20000410000 */
[----:B------:R-:W-:Y:S01]  /*24a0*/  FFMA.FTZ R24, R69, R10, -R24 ;  /* 0x0000000a45187223 */ /* 0x000fe20000010818 */
[----:B------:R-:W-:-:S02]  /*24b0*/  MOV R7, R66 ;  /* 0x0000004200077202 */ /* 0x000fc40000000f00 */
[----:B------:R-:W-:Y:S01]  /*24c0*/  FFMA.FTZ R15, R69, R14, R9 ;  /* 0x0000000e450f7223 */ /* 0x000fe20000010009 */
[C---:B------:R-:W-:Y:S01]  /*24d0*/  FMUL.FTZ R10, R19.reuse, R8 ;  /* 0x00000008130a7220 */ /* 0x040fe20000410000 */
[-C--:B------:R-:W-:Y:S01]  /*24e0*/  FMUL.FTZ R9, R19, R12.reuse ;  /* 0x0000000c13097220 */ /* 0x080fe20000410000 */
[----:B------:R-:W-:Y:S01]  /*24f0*/  FADD.FTZ R14, R63, R24 ;  /* 0x000000183f0e7221 */ /* 0x000fe20000010000 */
[----:B------:R-:W-:Y:S01]  /*2500*/  FADD.FTZ R15, RZ, R15 ;  /* 0x0000000fff0f7221 */ /* 0x000fe20000010000 */
[----:B------:R-:W-:Y:S01]  /*2510*/  MOV R4, R57 ;  /* 0x0000003900047202 */ /* 0x000fe20000000f00 */
[C---:B------:R-:W-:Y:S01]  /*2520*/  FFMA.FTZ R12, R69.reuse, R12, -R10 ;  /* 0x0000000c450c7223 */ /* 0x040fe2000001080a */
[----:B------:R-:W-:Y:S01]  /*2530*/  MOV R5, R64 ;  /* 0x0000004000057202 */ /* 0x000fe20000000f00 */
[----:B------:R-:W-:Y:S01]  /*2540*/  FFMA.FTZ R9, R69, R8, R9 ;  /* 0x0000000845097223 */ /* 0x000fe20000010009 */
[----:B------:R1:W2:Y:S04]  /*2550*/  LDG.E.64 R20, desc[UR12][R6.64] ;  /* 0x0000000c06147981 */ /* 0x0002a8000c1e1b00 */
[----:B------:R-:W3:Y:S04]  /*2560*/  SHFL.UP PT, R8, R14, 0x1, RZ ;  /* 0x042000000e087989 */ /* 0x000ee800000e00ff */
[----:B------:R4:W2:Y:S01]  /*2570*/  LDG.E.64 R22, desc[UR12][R4.64] ;  /* 0x0000000c04167981 */ /* 0x0008a2000c1e1b00 */
[----:B0-----:R-:W-:Y:S01]  /*2580*/  ULEA UR7, UR8, UR7, 0x18 ;  /* 0x0000000708077291 */ /* 0x001fe2000f8ec03f */
[----:B------:R-:W-:Y:S01]  /*2590*/  ISETP.NE.AND P3, PT, R65, RZ, PT ;  /* 0x000000ff4100720c */ /* 0x000fe20003f65270 */
[----:B------:R-:W-:Y:S01]  /*25a0*/  UIADD3 UR5, UR5, 0x1, URZ ;  /* 0x0000000105057890 */ /* 0x000fe2000fffe03f */
[----:B-1----:R-:W0:Y:S01]  /*25b0*/  SHFL.UP PT, R6, R15, 0x1, RZ ;  /* 0x042000000f067989 */ /* 0x002e2200000e00ff */
[----:B------:R-:W-:-:S03]  /*25c0*/  ISETP.NE.AND P4, PT, R47, RZ, PT ;  /* 0x000000ff2f00720c */ /* 0x000fc60003f85270 */
[----:B----4-:R-:W1:Y:S04]  /*25d0*/  SHFL.UP PT, R4, R12, 0x1, RZ ;  /* 0x042000000c047989 */ /* 0x010e6800000e00ff */
[----:B------:R-:W4:Y:S01]  /*25e0*/  SHFL.UP PT, R5, R9, 0x1, RZ ;  /* 0x0420000009057989 */ /* 0x000f2200000e00ff */
[C---:B---3--:R-:W-:Y:S01]  /*25f0*/  FMUL.FTZ R11, R9.reuse, R8 ;  /* 0x00000008090b7220 */ /* 0x048fe20000410000 */
[----:B0-----:R-:W-:-:S03]  /*2600*/  FMUL.FTZ R7, R9, R6 ;  /* 0x0000000609077220 */ /* 0x001fc60000410000 */
[C---:B------:R-:W-:Y:S01]  /*2610*/  FFMA.FTZ R6, R12.reuse, R6, R11 ;  /* 0x000000060c067223 */ /* 0x040fe2000001000b */
[----:B------:R-:W-:-:S03]  /*2620*/  FFMA.FTZ R11, R12, R8, -R7 ;  /* 0x000000080c0b7223 */ /* 0x000fc60000010807 */
[----:B------:R-:W-:Y:S01]  /*2630*/  @P1 FADD.FTZ R15, R15, R6 ;  /* 0x000000060f0f1221 */ /* 0x000fe20000010000 */
[CC--:B-1----:R-:W-:Y:S01]  /*2640*/  FMUL.FTZ R10, R9.reuse, R4.reuse ;  /* 0x00000004090a7220 */ /* 0x0c2fe20000410000 */
[----:B------:R-:W-:Y:S01]  /*2650*/  @P1 FADD.FTZ R14, R14, R11 ;  /* 0x0000000b0e0e1221 */ /* 0x000fe20000010000 */
[-C--:B----4-:R-:W-:Y:S02]  /*2660*/  FMUL.FTZ R7, R9, R5.reuse ;  /* 0x0000000509077220 */ /* 0x090fe40000410000 */
[C---:B------:R-:W-:Y:S01]  /*2670*/  FFMA.FTZ R10, R12.reuse, R5, R10 ;  /* 0x000000050c0a7223 */ /* 0x040fe2000001000a */
[----:B------:R-:W0:Y:S01]  /*2680*/  SHFL.UP PT, R11, R15, 0x2, RZ ;  /* 0x044000000f0b7989 */ /* 0x000e2200000e00ff */
[----:B------:R-:W-:-:S03]  /*2690*/  @P1 FFMA.FTZ R12, R12, R4, -R7 ;  /* 0x000000040c0c1223 */ /* 0x000fc60000010807 */
[----:B------:R-:W-:Y:S02]  /*26a0*/  FSEL R10, R9, R10, !P1 ;  /* 0x0000000a090a7208 */ /* 0x000fe40004800000 */
[----:B------:R-:W1:Y:S01]  /*26b0*/  SHFL.UP PT, R9, R14, 0x2, RZ ;  /* 0x044000000e097989 */ /* 0x000e6200000e00ff */
[----:B------:R-:W-:-:S03]  /*26c0*/  ISETP.GE.AND P1, PT, R65, 0x2, PT ;  /* 0x000000024100780c */ /* 0x000fc60003f26270 */
[----:B------:R-:W3:Y:S04]  /*26d0*/  SHFL.UP PT, R5, R12, 0x2, RZ ;  /* 0x044000000c057989 */ /* 0x000ee800000e00ff */
[----:B------:R-:W4:Y:S01]  /*26e0*/  SHFL.UP PT, R7, R10, 0x2, RZ ;  /* 0x044000000a077989 */ /* 0x000f2200000e00ff */
        /* <DEDUP_REMOVED lines=9> */
[----:B------:R-:W0:Y:S01]  /*2780*/  SHFL.UP PT, R6, R14, 0x4, RZ ;  /* 0x048000000e067989 */ /* 0x000e2200000e00ff */
[----:B------:R-:W-:Y:S01]  /*2790*/  @P1 FFMA.FTZ R12, R12, R5, -R7 ;  /* 0x000000050c0c1223 */ /* 0x000fe20000010807 */
[----:B------:R-:W-:-:S02]  /*27a0*/  FSEL R9, R10, R9, !P1 ;  /* 0x000000090a097208 */ /* 0x000fc40004800000 */
[----:B------:R-:W1:Y:S01]  /*27b0*/  SHFL.UP PT, R7, R15, 0x4, RZ ;  /* 0x048000000f077989 */ /* 0x000e6200000e00ff */
[----:B------:R-:W-:-:S03]  /*27c0*/  ISETP.GE.AND P1, PT, R65, 0x4, PT ;  /* 0x000000044100780c */ /* 0x000fc60003f26270 */
[----:B------:R-:W3:Y:S04]  /*27d0*/  SHFL.UP PT, R4, R12, 0x4, RZ ;  /* 0x048000000c047989 */ /* 0x000ee800000e00ff */
[----:B------:R-:W4:Y:S01]  /*27e0*/  SHFL.UP PT, R5, R9, 0x4, RZ ;  /* 0x0480000009057989 */ /* 0x000f2200000e00ff */
[C---:B0-----:R-:W-:Y:S01]  /*27f0*/  FMUL.FTZ R10, R9.reuse, R6 ;  /* 0x00000006090a7220 */ /* 0x041fe20000410000 */
[----:B-1----:R-:W-:-:S03]  /*2800*/  FMUL.FTZ R13, R9, R7 ;  /* 0x00000007090d7220 */ /* 0x002fc60000410000 */
[C---:B------:R-:W-:Y:S01]  /*2810*/  FFMA.FTZ R10, R12.reuse, R7, R10 ;  /* 0x000000070c0a7223 */ /* 0x040fe2000001000a */
[----:B---3--:R-:W-:Y:S01]  /*2820*/  FMUL.FTZ R8, R9, R4 ;  /* 0x0000000409087220 */ /* 0x008fe20000410000 */
[C---:B------:R-:W-:Y:S02]  /*2830*/  FFMA.FTZ R13, R12.reuse, R6, -R13 ;  /* 0x000000060c0d7223 */ /* 0x040fe4000001080d */
[----:B------:R-:W-:Y:S01]  /*2840*/  @P1 FADD.FTZ R15, R15, R10 ;  /* 0x0000000a0f0f1221 */ /* 0x000fe20000010000 */
[CC--:B----4-:R-:W-:Y:S01]  /*2850*/  FMUL.FTZ R11, R9.reuse, R5.reuse ;  /* 0x00000005090b7220 */ /* 0x0d0fe20000410000 */
[----:B------:R-:W-:Y:S01]  /*2860*/  FFMA.FTZ R8, R12, R5, R8 ;  /* 0x000000050c087223 */ /* 0x000fe20000010008 */
[----:B------:R-:W-:Y:S02]  /*2870*/  @P1 FADD.FTZ R14, R14, R13 ;  /* 0x0000000d0e0e1221 */ /* 0x000fe40000010000 */
[----:B------:R-:W-:Y:S02]  /*2880*/  @P1 FFMA.FTZ R12, R12, R4, -R11 ;  /* 0x000000040c0c1223 */ /* 0x000fe4000001080b */
[----:B------:R-:W-:Y:S01]  /*2890*/  FSEL R8, R9, R8, !P1 ;  /* 0x0000000809087208 */ /* 0x000fe20004800000 */
[----:B------:R-:W0:Y:S01]  /*28a0*/  SHFL.UP PT, R11, R15, 0x8, RZ ;  /* 0x050000000f0b7989 */ /* 0x000e2200000e00ff */
[----:B------:R-:W-:-:S03]  /*28b0*/  ISETP.GE.AND P1, PT, R65, 0x8, PT ;  /* 0x000000084100780c */ /* 0x000fc60003f26270 */
[----:B------:R-:W1:Y:S04]  /*28c0*/  SHFL.UP PT, R9, R14, 0x8, RZ ;  /* 0x050000000e097989 */ /* 0x000e6800000e00ff */
        /* <DEDUP_REMOVED lines=8> */
[----:B------:R-:W-:Y:S01]  /*2950*/  HFMA2.MMA R9, -RZ, RZ, 0, 0 ;  /* 0x00000000ff097435 */ /* 0x000fe200000001ff */
[-C--:B----4-:R-:W-:Y:S01]  /*2960*/  FMUL.FTZ R4, R8, R7.reuse ;  /* 0x0000000708047220 */ /* 0x090fe20000410000 */
[C---:B------:R-:W-:Y:S01]  /*2970*/  FFMA.FTZ R13, R12.reuse, R7, R13 ;  /* 0x000000070c0d7223 */ /* 0x040fe2000001000d */
[----:B------:R-:W-:Y:S01]  /*2980*/  @P1 FADD.FTZ R15, R15, R10 ;  /* 0x0000000a0f0f1221 */ /* 0x000fe20000010000 */
[----:B------:R-:W0:Y:S01]  /*2990*/  SHFL.UP PT, R6, R14, 0x10, RZ ;  /* 0x060000000e067989 */ /* 0x000e2200000e00ff */
[----:B------:R-:W-:Y:S01]  /*29a0*/  @P1 FFMA.FTZ R12, R12, R5, -R4 ;  /* 0x000000050c0c1223 */ /* 0x000fe20000010804 */
[----:B------:R-:W-:-:S02]  /*29b0*/  CS2R R10, SRZ ;  /* 0x00000000000a7805 */ /* 0x000fc4000001ff00 */
[----:B------:R-:W-:Y:S01]  /*29c0*/  FSEL R13, R8, R13, !P1 ;  /* 0x0000000d080d7208 */ /* 0x000fe20004800000 */
[----:B------:R-:W1:Y:S01]  /*29d0*/  SHFL.UP PT, R7, R15, 0x10, RZ ;  /* 0x060000000f077989 */ /* 0x000e6200000e00ff */
[----:B------:R-:W-:Y:S02]  /*29e0*/  MOV R8, 0x3f800000 ;  /* 0x3f80000000087802 */ /* 0x000fe40000000f00 */
[----:B------:R-:W-:Y:S01]  /*29f0*/  ISETP.GE.AND P1, PT, R65, 0x10, PT ;  /* 0x000000104100780c */ /* 0x000fe20003f26270 */
[----:B------:R-:W3:Y:S04]  /*2a00*/  SHFL.UP PT, R4, R12, 0x10, RZ ;  /* 0x060000000c047989 */ /* 0x000ee800000e00ff */
[----:B------:R-:W4:Y:S04]  /*2a10*/  SHFL.UP PT, R5, R13, 0x10, RZ ;  /* 0x060000000d057989 */ /* 0x000f2800000e00ff */
[----:B------:R-:W-:Y:S01]  /*2a20*/  @!P0 LDS.128 R8, [UR6+0x260] ;  /* 0x00026006ff088984 */ /* 0x000fe20008000c00 */
[C---:B0-----:R-:W-:Y:S01]  /*2a30*/  FMUL.FTZ R82, R13.reuse, R6 ;  /* 0x000000060d527220 */ /* 0x041fe20000410000 */
[----:B-1----:R-:W-:-:S03]  /*2a40*/  FMUL.FTZ R25, R13, R7 ;  /* 0x000000070d197220 */ /* 0x002fc60000410000 */
[C---:B------:R-:W-:Y:S01]  /*2a50*/  FFMA.FTZ R82, R12.reuse, R7, R82 ;  /* 0x000000070c527223 */ /* 0x040fe20000010052 */
[----:B---3--:R-:W-:Y:S01]  /*2a60*/  FMUL.FTZ R24, R13, R4 ;  /* 0x000000040d187220 */ /* 0x008fe20000410000 */
[C---:B------:R-:W-:Y:S02]  /*2a70*/  FFMA.FTZ R25, R12.reuse, R6, -R25 ;  /* 0x000000060c197223 */ /* 0x040fe40000010819 */
[----:B------:R-:W-:Y:S01]  /*2a80*/  @P1 FADD.FTZ R15, R15, R82 ;  /* 0x000000520f0f1221 */ /* 0x000fe20000010000 */
[-C--:B----4-:R-:W-:Y:S01]  /*2a90*/  FFMA.FTZ R24, R12, R5.reuse, R24 ;  /* 0x000000050c187223 */ /* 0x090fe20000010018 */
[C---:B------:R-:W-:Y:S01]  /*2aa0*/  FMUL.FTZ R5, R13.reuse, R5 ;  /* 0x000000050d057220 */ /* 0x040fe20000410000 */
[----:B------:R-:W-:Y:S02]  /*2ab0*/  @P1 FADD.FTZ R14, R14, R25 ;  /* 0x000000190e0e1221 */ /* 0x000fe40000010000 */
[----:B------:R-:W0:Y:S01]  /*2ac0*/  SHFL.UP PT, R82, R15, 0x1, RZ ;  /* 0x042000000f527989 */ /* 0x000e2200000e00ff */
[----:B------:R-:W-:Y:S01]  /*2ad0*/  @P1 FFMA.FTZ R12, R12, R4, -R5 ;  /* 0x000000040c0c1223 */ /* 0x000fe20000010805 */
[----:B------:R-:W-:-:S02]  /*2ae0*/  FSEL R13, R13, R24, !P1 ;  /* 0x000000180d0d7208 */ /* 0x000fc40004800000 */
[----:B------:R-:W1:Y:S01]  /*2af0*/  SHFL.UP PT, R84, R14, 0x1, RZ ;  /* 0x042000000e547989 */ /* 0x000e6200000e00ff */
[----:B------:R-:W-:-:S03]  /*2b00*/  ISETP.NE.AND P1, PT, R47, RZ, PT ;  /* 0x000000ff2f00720c */ /* 0x000fc60003f25270 */
[----:B------:R-:W-:Y:S01]  /*2b10*/  @!P2 STS.128 [UR7+0x220], R12 ;  /* 0x0002200cff00a988 */ /* 0x000fe20008000c07 */
[----:B------:R-:W-:Y:S01]  /*2b20*/  BAR.SYNC.DEFER_BLOCKING 0x0 ;  /* 0x0000000000007b1d */ /* 0x000fe20000010000 */
[----:B------:R-:W-:-:S04]  /*2b30*/  LEA R59, P2, R2, R59, 0x3 ;  /* 0x0000003b023b7211 */ /* 0x000fc800078418ff */
[----:B------:R-:W-:Y:S01]  /*2b40*/  IADD3.X R66, R66, R3, RZ, P2, !PT ;  /* 0x0000000342427210 */ /* 0x000fe200017fe4ff */
[----:B------:R-:W3:Y:S04]  /*2b50*/  SHFL.UP PT, R86, R13, 0x1, RZ ;  /* 0x042000000d567989 */ /* 0x000ee800000e00ff */
[----:B------:R-:W4:Y:S01]  /*2b60*/  SHFL.UP PT, R87, R12, 0x1, RZ ;  /* 0x042000000c577989 */ /* 0x000f2200000e00ff */
[----:B0-----:R-:W-:Y:S02]  /*2b70*/  @!P3 MOV R82, R11 ;  /* 0x0000000b0052b202 */ /* 0x001fe40000000f00 */
[----:B-1----:R-:W-:Y:S01]  /*2b80*/  @!P3 MOV R84, R10 ;  /* 0x0000000a0054b202 */ /* 0x002fe20000000f00 */
[----:B------:R-:W-:Y:S04]  /*2b90*/  @!P3 STS.128 [UR7+0x240], R8 ;  /* 0x00024008ff00b988 */ /* 0x000fe80008000c07 */
[----:B------:R-:W-:Y:S01]  /*2ba0*/  LDS.128 R4, [UR7+0x220] ;  /* 0x00022007ff047984 */ /* 0x000fe20008000c00 */
[----:B------:R-:W-:Y:S01]  /*2bb0*/  BAR.SYNC.DEFER_BLOCKING 0x0 ;  /* 0x0000000000007b1d */ /* 0x000fe20000010000 */
[----:B---3--:R-:W-:-:S02]  /*2bc0*/  @!P3 MOV R86, R9 ;  /* 0x000000090056b202 */ /* 0x008fc40000000f00 */
[----:B----4-:R-:W-:Y:S02]  /*2bd0*/  @!P3 MOV R87, R8 ;  /* 0x000000080057b202 */ /* 0x010fe40000000f00 */
[----:B------:R-:W-:-:S04]  /*2be0*/  LEA R57, P3, R16, R57, 0x3 ;  /* 0x0000003910397211 */ /* 0x000fc800078618ff */
[----:B------:R-:W-:Y:S01]  /*2bf0*/  IADD3.X R64, R64, R17, RZ, P3, !PT ;  /* 0x0000001140407210 */ /* 0x000fe20001ffe4ff */
[----:B------:R-:W0:Y:S02]  /*2c00*/  @P4 LDS.64 R24, [UR7+0x248] ;  /* 0x00024807ff184984 */ /* 0x000e240008000a00 */
[-C--:B0-----:R-:W-:Y:S01]  /*2c10*/  @P4 FMUL.FTZ R89, R25, R86.reuse ;  /* 0x0000005619594220 */ /* 0x081fe20000410000 */
[----:B------:R-:W-:-:S03]  /*2c20*/  @P4 FMUL.FTZ R86, R24, R86 ;  /* 0x0000005618564220 */ /* 0x000fc60000410000 */
[-C--:B------:R-:W-:Y:S01]  /*2c30*/  @P4 FFMA.FTZ R89, R24, R87.reuse, -R89 ;  /* 0x0000005718594223 */ /* 0x080fe20000010859 */
[----:B------:R-:W-:-:S03]  /*2c40*/  @P4 FFMA.FTZ R25, R25, R87, R86 ;  /* 0x0000005719194223 */ /* 0x000fc60000010056 */
[----:B------:R-:W-:Y:S01]  /*2c50*/  @P4 FADD.FTZ R84, R84, R89 ;  /* 0x0000005954544221 */ /* 0x000fe20000010000 */
[----:B------:R-:W-:Y:S01]  /*2c60*/  @P4 FADD.FTZ R82, R82, R25 ;  /* 0x0000001952524221 */ /* 0x000fe20000010000 */
[----:B------:R-:W-:Y:S02]  /*2c70*/  LEA R26, P4, R18, R26, 0x3 ;  /* 0x0000001a121a7211 */ /* 0x000fe400078818ff */
[C---:B------:R-:W-:Y:S01]  /*2c80*/  FMUL.FTZ R12, R85.reuse, R84 ;  /* 0x00000054550c7220 */ /* 0x040fe20000410000 */
[----:B------:R-:W-:Y:S01]  /*2c90*/  FMUL.FTZ R85, R85, R82 ;  /* 0x0000005255557220 */ /* 0x000fe20000410000 */
[----:B------:R-:W-:Y:S02]  /*2ca0*/  IADD3.X R55, R55, R70, RZ, P4, !PT ;  /* 0x0000004637377210 */ /* 0x000fe400027fe4ff */
[C---:B------:R-:W-:Y:S01]  /*2cb0*/  FFMA.FTZ R12, R83.reuse, R82, R12 ;  /* 0x00000052530c7223 */ /* 0x040fe2000001000c */
[----:B------:R-:W-:-:S03]  /*2cc0*/  FFMA.FTZ R84, R83, R84, -R85 ;  /* 0x0000005453547223 */ /* 0x000fc60000010855 */
[----:B------:R-:W-:Y:S01]  /*2cd0*/  FADD.FTZ R15, RZ, R12 ;  /* 0x0000000cff0f7221 */ /* 0x000fe20000010000 */
[----:B------:R-:W-:-:S03]  /*2ce0*/  FADD.FTZ R13, R33, R84 ;  /* 0x00000054210d7221 */ /* 0x000fc60000010000 */
[C---:B------:R-:W-:Y:S01]  /*2cf0*/  FMUL.FTZ R25, R78.reuse, R15 ;  /* 0x0000000f4e197220 */ /* 0x040fe20000410000 */
[----:B------:R-:W-:-:S03]  /*2d00*/  FMUL.FTZ R78, R78, R13 ;  /* 0x0000000d4e4e7220 */ /* 0x000fc60000410000 */
[C---:B------:R-:W-:Y:S01]  /*2d10*/  FFMA.FTZ R25, R76.reuse, R13, -R25 ;  /* 0x0000000d4c197223 */ /* 0x040fe20000010819 */
[----:B------:R-:W-:Y:S01]  /*2d20*/  FFMA.FTZ R12, R76, R15, R78 ;  /* 0x0000000f4c0c7223 */ /* 0x000fe2000001004e */
[----:B------:R-:W-:Y:S02]  /*2d30*/  FMUL.FTZ R78, R5, R10 ;  /* 0x0000000a054e7220 */ /* 0x000fe40000410000 */
[----:B------:R-:W-:Y:S01]  /*2d40*/  FADD.FTZ R14, R32, R25 ;  /* 0x00000019200e7221 */ /* 0x000fe20000010000 */
[----:B------:R-:W-:Y:S01]  /*2d50*/  FADD.FTZ R12, RZ, R12 ;  /* 0x0000000cff0c7221 */ /* 0x000fe20000010000 */
[----:B------:R-:W-:Y:S02]  /*2d60*/  FFMA.FTZ R78, R4, R11, R78 ;  /* 0x0000000b044e7223 */ /* 0x000fe4000001004e */
[C---:B------:R-:W-:Y:S01]  /*2d70*/  FMUL.FTZ R24, R79.reuse, R14 ;  /* 0x0000000e4f187220 */ /* 0x040fe20000410000 */
[----:B------:R-:W-:-:S03]  /*2d80*/  FMUL.FTZ R79, R79, R12 ;  /* 0x0000000c4f4f7220 */ /* 0x000fc60000410000 */
[C---:B------:R-:W-:Y:S01]  /*2d90*/  FFMA.FTZ R24, R77.reuse, R12, R24 ;  /* 0x0000000c4d187223 */ /* 0x040fe20000010018 */
[----:B------:R-:W-:Y:S01]  /*2da0*/  FFMA.FTZ R76, R77, R14, -R79 ;  /* 0x0000000e4d4c7223 */ /* 0x000fe2000001084f */
[-C--:B--2---:R-:W-:Y:S02]  /*2db0*/  FMUL.FTZ R77, R21, R23.reuse ;  /* 0x00000017154d7220 */ /* 0x084fe40000410000 */
[----:B------:R-:W-:Y:S01]  /*2dc0*/  FADD.FTZ R24, RZ, R24 ;  /* 0x00000018ff187221 */ /* 0x000fe20000010000 */
[----:B------:R-:W-:Y:S01]  /*2dd0*/  FADD.FTZ R25, R31, R76 ;  /* 0x0000004c1f197221 */ /* 0x000fe20000010000 */
[C---:B------:R-:W-:Y:S01]  /*2de0*/  FMUL.FTZ R76, R20.reuse, R23 ;  /* 0x00000017144c7220 */ /* 0x040fe20000410000 */
[----:B------:R-:W-:Y:S01]  /*2df0*/  FFMA.FTZ R20, R20, R22, -R77 ;  /* 0x0000001614147223 */ /* 0x000fe2000001084d */
[CC--:B------:R-:W-:Y:S01]  /*2e00*/  FMUL.FTZ R23, R81.reuse, R24.reuse ;  /* 0x0000001851177220 */ /* 0x0c0fe20000410000 */
[----:B------:R-:W-:Y:S01]  /*2e10*/  FMUL.FTZ R79, R81, R25 ;  /* 0x00000019514f7220 */ /* 0x000fe20000410000 */
[----:B------:R-:W-:Y:S01]  /*2e20*/  FMUL.FTZ R77, R5, R11 ;  /* 0x0000000b054d7220 */ /* 0x000fe20000410000 */
[----:B------:R-:W-:Y:S01]  /*2e30*/  FADD.FTZ R11, R7, R78 ;  /* 0x0000004e070b7221 */ /* 0x000fe20000010000 */
[C---:B------:R-:W-:Y:S01]  /*2e40*/  FFMA.FTZ R81, R80.reuse, R25, -R23 ;  /* 0x0000001950517223 */ /* 0x040fe20000010817 */
[CC--:B------:R-:W-:Y:S01]  /*2e50*/  FMUL.FTZ R23, R5.reuse, R9.reuse ;  /* 0x0000000905177220 */ /* 0x0c0fe20000410000 */
[----:B------:R-:W-:Y:S01]  /*2e60*/  FFMA.FTZ R80, R80, R24, R79 ;  /* 0x0000001850507223 */ /* 0x000fe2000001004f */
[C---:B------:R-:W-:Y:S01]  /*2e70*/  FFMA.FTZ R79, R4.reuse, R10, -R77 ;  /* 0x0000000a044f7223 */ /* 0x040fe2000001084d */
[-C--:B------:R-:W-:Y:S01]  /*2e80*/  FMUL.FTZ R10, R5, R8.reuse ;  /* 0x00000008050a7220 */ /* 0x080fe20000410000 */
[----:B------:R-:W-:Y:S01]  /*2e90*/  FFMA.FTZ R8, R4, R8, -R23 ;  /* 0x0000000804087223 */ /* 0x000fe20000010817 */
[----:B------:R-:W-:Y:S01]  /*2ea0*/  FADD.FTZ R23, RZ, R80 ;  /* 0x00000050ff177221 */ /* 0x000fe20000010000 */
[----:B------:R-:W-:Y:S01]  /*2eb0*/  FADD.FTZ R77, R30, R81 ;  /* 0x000000511e4d7221 */ /* 0x000fe20000010000 */
[----:B------:R-:W-:Y:S01]  /*2ec0*/  FFMA.FTZ R9, R4, R9, R10 ;  /* 0x0000000904097223 */ /* 0x000fe2000001000a */
[----:B------:R-:W-:Y:S01]  /*2ed0*/  FADD.FTZ R10, R6, R79 ;  /* 0x0000004f060a7221 */ /* 0x000fe20000010000 */
[C---:B------:R-:W-:Y:S01]  /*2ee0*/  FMUL.FTZ R5, R75.reuse, R23 ;  /* 0x000000174b057220 */ /* 0x040fe20000410000 */
[----:B------:R-:W-:Y:S01]  /*2ef0*/  FMUL.FTZ R4, R75, R77 ;  /* 0x0000004d4b047220 */ /* 0x000fe20000410000 */
[----:B------:R-:W-:-:S02]  /*2f00*/  FFMA.FTZ R76, R21, R22, R76 ;  /* 0x00000016154c7223 */ /* 0x000fc4000001004c */
[C---:B------:R-:W-:Y:S01]  /*2f10*/  FFMA.FTZ R6, R74.reuse, R77, -R5 ;  /* 0x0000004d4a067223 */ /* 0x040fe20000010805 */
[----:B------:R-:W-:Y:S01]  /*2f20*/  FFMA.FTZ R74, R74, R23, R4 ;  /* 0x000000174a4a7223 */ /* 0x000fe20000010004 */
[----:B------:R-:W-:Y:S01]  /*2f30*/  FMUL.FTZ R21, R76, R15 ;  /* 0x0000000f4c157220 */ /* 0x000fe20000410000 */
[----:B------:R-:W-:Y:S01]  /*2f40*/  @!P1 MOV R4, R61 ;  /* 0x0000003d00049202 */ /* 0x000fe20000000f00 */
[----:B------:R-:W-:Y:S01]  /*2f50*/  FADD.FTZ R7, R29, R6 ;  /* 0x000000061d077221 */ /* 0x000fe20000010000 */
[----:B------:R-:W-:Y:S01]  /*2f60*/  FADD.FTZ R74, RZ, R74 ;  /* 0x0000004aff4a7221 */ /* 0x000fe20000010000 */
[----:B------:R-:W-:Y:S01]  /*2f70*/  @!P1 MOV R5, R68 ;  /* 0x0000004400059202 */ /* 0x000fe20000000f00 */
[----:B------:R-:W-:Y:S01]  /*2f80*/  FFMA.FTZ R21, R20, R13, -R21 ;  /* 0x0000000d14157223 */ /* 0x000fe20000010815 */
[CC--:B------:R-:W-:Y:S01]  /*2f90*/  FMUL.FTZ R15, R73.reuse, R7.reuse ;  /* 0x00000007490f7220 */ /* 0x0c0fe20000410000 */
[----:B------:R-:W-:Y:S01]  /*2fa0*/  FMUL.FTZ R6, R73, R74 ;  /* 0x0000004a49067220 */ /* 0x000fe20000410000 */
[----:B------:R-:W-:Y:S01]  /*2fb0*/  @!P1 STS.128 [UR6+0x260], R8 ;  /* 0x00026008ff009988 */ /* 0x000fe20008000c06 */
[----:B------:R-:W-:Y:S01]  /*2fc0*/  FMUL.FTZ R73, R76, R12 ;  /* 0x0000000c4c497220 */ /* 0x000fe20000410000 */
[C---:B------:R-:W-:Y:S01]  /*2fd0*/  FFMA.FTZ R15, R72.reuse, R74, R15 ;  /* 0x0000004a480f7223 */ /* 0x040fe2000001000f */
[----:B------:R-:W-:Y:S01]  /*2fe0*/  FFMA.FTZ R13, R72, R7, -R6 ;  /* 0x00000007480d7223 */ /* 0x000fe20000010806 */
[----:B------:R0:W-:Y:S01]  /*2ff0*/  @!P1 STG.E.128 desc[UR12][R4.64], R8 ;  /* 0x0000000804009986 */ /* 0x0001e2000c101d0c */
[----:B------:R-:W-:Y:S01]  /*3000*/  ISETP.LE.AND P1, PT, R67, UR5, PT ;  /* 0x0000000543007c0c */ /* 0x000fe2000bf23270 */
[----:B------:R-:W-:Y:S01]  /*3010*/  FADD.FTZ R15, RZ, R15 ;  /* 0x0000000fff0f7221 */ /* 0x000fe20000010000 */
[----:B------:R-:W-:Y:S01]  /*3020*/  FADD.FTZ R13, R28, R13 ;  /* 0x0000000d1c0d7221 */ /* 0x000fe20000010000 */
[----:B------:R-:W-:Y:S01]  /*3030*/  FMUL.FTZ R23, R76, R23 ;  /* 0x000000174c177220 */ /* 0x000fe20000410000 */
[C---:B------:R-:W-:Y:S01]  /*3040*/  FFMA.FTZ R14, R20.reuse, R14, -R73 ;  /* 0x0000000e140e7223 */ /* 0x040fe20000010849 */
[----:B------:R-:W-:Y:S01]  /*3050*/  IADD3 R61, P5, R61, 0x10, RZ ;  /* 0x000000103d3d7810 */ /* 0x000fe20007fbe0ff */
[----:B------:R-:W-:Y:S01]  /*3060*/  UIADD3 UR6, UR6, 0x10, URZ ;  /* 0x0000001006067890 */ /* 0x000fe2000fffe03f */
[----:B------:R-:W-:Y:S01]  /*3070*/  FFMA.FTZ R23, R20, R77, -R23 ;  /* 0x0000004d14177223 */ /* 0x000fe20000010817 */
[----:B------:R-:W-:Y:S01]  /*3080*/  FFMA.FTZ R40, R21, 2, R40 ;  /* 0x4000000015287823 */ /* 0x000fe20000010028 */
[----:B------:R-:W-:Y:S01]  /*3090*/  FFMA.FTZ R37, R14, 2, R37 ;  /* 0x400000000e257823 */ /* 0x000fe20000010025 */
[----:B------:R-:W-:Y:S01]  /*30a0*/  IADD3.X R68, RZ, R68, RZ, P5, !PT ;  /* 0x00000044ff447210 */ /* 0x000fe20002ffe4ff */
[----:B------:R-:W-:Y:S01]  /*30b0*/  FFMA.FTZ R36, R23, 2, R36 ;  /* 0x4000000017247823 */ /* 0x000fe20000010024 */
[C---:B0-----:R-:W-:Y:S01]  /*30c0*/  FMUL.FTZ R4, R0.reuse, R15 ;  /* 0x0000000f00047220 */ /* 0x041fe20000410000 */
[-C--:B------:R-:W-:Y:S01]  /*30d0*/  FMUL.FTZ R0, R0, R13.reuse ;  /* 0x0000000d00007220 */ /* 0x080fe20000410000 */
[C---:B------:R-:W-:Y:S01]  /*30e0*/  FMUL.FTZ R8, R76.reuse, R74 ;  /* 0x0000004a4c087220 */ /* 0x040fe20000410000 */
[----:B------:R-:W-:Y:S01]  /*30f0*/  FMUL.FTZ R5, R76, R24 ;  /* 0x000000184c057220 */ /* 0x000fe20000410000 */
[C---:B------:R-:W-:Y:S01]  /*3100*/  FFMA.FTZ R4, R71.reuse, R13, -R4 ;  /* 0x0000000d47047223 */ /* 0x040fe20000010804 */
[----:B------:R-:W-:Y:S01]  /*3110*/  FFMA.FTZ R0, R71, R15, R0 ;  /* 0x0000000f47007223 */ /* 0x000fe20000010000 */
[C---:B------:R-:W-:Y:S01]  /*3120*/  FFMA.FTZ R7, R20.reuse, R7, -R8 ;  /* 0x0000000714077223 */ /* 0x040fe20000010808 */
[----:B------:R-:W-:Y:S01]  /*3130*/  FFMA.FTZ R6, R20, R25, -R5 ;  /* 0x0000001914067223 */ /* 0x000fe20000010805 */
[----:B------:R-:W-:Y:S01]  /*3140*/  FADD.FTZ R10, R27, R4 ;  /* 0x000000041b0a7221 */ /* 0x000fe20000010000 */
[----:B------:R-:W-:Y:S01]  /*3150*/  FADD.FTZ R4, RZ, R0 ;  /* 0x00000000ff047221 */ /* 0x000fe20000010000 */
[----:B------:R-:W-:Y:S01]  /*3160*/  FFMA.FTZ R38, R7, 2, R38 ;  /* 0x4000000007267823 */ /* 0x000fe20000010026 */
[C---:B------:R-:W-:Y:S01]  /*3170*/  FMUL.FTZ R5, R76.reuse, R15 ;  /* 0x0000000f4c057220 */ /* 0x040fe20000410000 */
[----:B------:R-:W-:Y:S01]  /*3180*/  FMUL.FTZ R0, R19, R10 ;  /* 0x0000000a13007220 */ /* 0x000fe20000410000 */
[----:B------:R-:W-:Y:S01]  /*3190*/  FMUL.FTZ R7, R76, R4 ;  /* 0x000000044c077220 */ /* 0x000fe20000410000 */
[----:B------:R-:W-:-:S02]  /*31a0*/  FFMA.FTZ R41, R6, 2, R41 ;  /* 0x4000000006297823 */ /* 0x000fc40000010029 */
[-C--:B------:R-:W-:Y:S01]  /*31b0*/  FFMA.FTZ R9, R69, R4.reuse, R0 ;  /* 0x0000000445097223 */ /* 0x080fe20000010000 */
[----:B------:R-:W-:Y:S01]  /*31c0*/  FMUL.FTZ R0, R19, R4 ;  /* 0x0000000413007220 */ /* 0x000fe20000410000 */
[C---:B------:R-:W-:Y:S01]  /*31d0*/  FFMA.FTZ R4, R20.reuse, R13, -R5 ;  /* 0x0000000d14047223 */ /* 0x040fe20000010805 */
[-C--:B------:R-:W-:Y:S01]  /*31e0*/  FFMA.FTZ R6, R20, R10.reuse, -R7 ;  /* 0x0000000a14067223 */ /* 0x080fe20000010807 */
[----:B------:R-:W-:Y:S01]  /*31f0*/  FADD.FTZ R9, RZ, R9 ;  /* 0x00000009ff097221 */ /* 0x000fe20000010000 */
[----:B------:R-:W-:Y:S01]  /*3200*/  FFMA.FTZ R0, R69, R10, -R0 ;  /* 0x0000000a45007223 */ /* 0x000fe20000010800 */
[----:B------:R-:W-:Y:S01]  /*3210*/  FFMA.FTZ R35, R4, 2, R35 ;  /* 0x4000000004237823 */ /* 0x000fe20000010023 */
[----:B------:R-:W-:Y:S01]  /*3220*/  FFMA.FTZ R39, R6, 2, R39 ;  /* 0x4000000006277823 */ /* 0x000fe20000010027 */
[----:B------:R-:W-:Y:S01]  /*3230*/  FMUL.FTZ R9, R76, R9 ;  /* 0x000000094c097220 */ /* 0x000fe20000410000 */
[----:B------:R-:W-:-:S04]  /*3240*/  FADD.FTZ R0, R63, R0 ;  /* 0x000000003f007221 */ /* 0x000fc80000010000 */
[----:B------:R-:W-:-:S04]  /*3250*/  FFMA.FTZ R9, R20, R0, -R9 ;  /* 0x0000000014097223 */ /* 0x000fc80000010809 */
[----:B------:R-:W-:Y:S01]  /*3260*/  FFMA.FTZ R34, R9, 2, R34 ;  /* 0x4000000009227823 */ /* 0x000fe20000010022 */
[----:B------:R-:W-:Y:S06]  /*3270*/  @!P1 BRA `(.L_x_2201) ;  /* 0xffffffe8006c9947 */ /* 0x000fec000383ffff */
.L_x_2200:
[----:B------:R-:W0:Y:S01]  /*3280*/  LDC.64 R4, c[0x0][0x2b8] ;  /* 0x0000ae00ff047b82 */ /* 0x000e220000000a00 */
[----:B------:R-:W-:Y:S01]  /*3290*/  USHF.L.U32 UR6, UR4, 0x8, URZ ;  /* 0x0000000804067899 */ /* 0x000fe2000800063f */
[----:B------:R-:W-:Y:S01]  /*32a0*/  F2FP.BF16.F32.PACK_AB R11, R34, R39 ;  /* 0x00000027220b723e */ /* 0x000fe200000010ff */
[----:B------:R-:W-:Y:S01]  /*32b0*/  ULDC.64 UR8, c[0x0][0x2b0] ;  /* 0x0000ac0000087ab9 */ /* 0x000fe20000000a00 */
[----:B------:R-:W-:Y:S01]  /*32c0*/  F2FP.BF16.F32.PACK_AB R10, R35, R38 ;  /* 0x00000026230a723e */ /* 0x000fe200000010ff */
[----:B------:R-:W-:Y:S01]  /*32d0*/  USHF.R.S32.HI UR7, URZ, 0x1f, UR6 ;  /* 0x0000001f3f077899 */ /* 0x000fe20008011406 */
[----:B------:R-:W-:Y:S01]  /*32e0*/  F2FP.BF16.F32.PACK_AB R9, R36, R41 ;  /* 0x000000292409723e */ /* 0x000fe200000010ff */
[----:B------:R-:W-:Y:S01]  /*32f0*/  UIMAD UR5, UR15, UR8, URZ ;  /* 0x000000080f0572a4 */ /* 0x000fe2000f8e023f */
[----:B------:R-:W2:Y:S01]  /*3300*/  LDC.64 R6, c[0x0][0x308] ;  /* 0x0000c200ff067b82 */ /* 0x000ea20000000a00 */
[----:B------:R-:W-:Y:S01]  /*3310*/  UIMAD.WIDE.U32 UR6, UR14, UR8, UR6 ;  /* 0x000000080e0672a5 */ /* 0x000fe2000f8e0006 */
[----:B------:R-:W-:Y:S01]  /*3320*/  F2FP.BF16.F32.PACK_AB R8, R37, R40 ;  /* 0x000000282508723e */ /* 0x000fe200000010ff */
[----:B------:R-:W-:-:S05]  /*3330*/  UIMAD UR5, UR14, UR9, UR5 ;  /* 0x000000090e0572a4 */ /* 0x000fca000f8e0205 */
[----:B------:R-:W-:Y:S01]  /*3340*/  BAR.SYNC.DEFER_BLOCKING 0x0 ;  /* 0x0000000000007b1d */ /* 0x000fe20000010000 */
[----:B------:R-:W-:Y:S01]  /*3350*/  UIADD3 UR4, UR4, 0x1, URZ ;  /* 0x0000000104047890 */ /* 0x000fe2000fffe03f */
[----:B------:R-:W-:Y:S01]  /*3360*/  IADD3 R60, P1, R60, 0x200, RZ ;  /* 0x000002003c3c7810 */ /* 0x000fe20007f3e0ff */
[----:B------:R-:W-:Y:S01]  /*3370*/  UIADD3 UR7, UR7, UR5, URZ ;  /* 0x0000000507077290 */ /* 0x000fe2000fffe03f */
[----:B------:R-:W-:Y:S02]  /*3380*/  IADD3 R58, P2, R58, 0x200, RZ ;  /* 0x000002003a3a7810 */ /* 0x000fe40007f5e0ff */
[----:B------:R-:W-:Y:S02]  /*3390*/  IADD3.X R45, RZ, R45, RZ, P1, !PT ;  /* 0x0000002dff2d7210 */ /* 0x000fe40000ffe4ff */
[----:B------:R-:W-:Y:S01]  /*33a0*/  IADD3.X R43, RZ, R43, RZ, P2, !PT ;  /* 0x0000002bff2b7210 */ /* 0x000fe200017fe4ff */
[----:B0-----:R-:W-:-:S04]  /*33b0*/  IMAD.WIDE.U32 R2, R62, R4, UR6 ;  /* 0x000000063e027e25 */ /* 0x001fc8000f8e0004 */
[----:B------:R-:W-:Y:S01]  /*33c0*/  IMAD R0, R53, R4, RZ ;  /* 0x0000000435007224 */ /* 0x000fe200078e02ff */
[----:B--2---:R-:W-:-:S03]  /*33d0*/  LEA R4, P0, R2, R6, 0x1 ;  /* 0x0000000602047211 */ /* 0x004fc600078008ff */
[----:B------:R-:W-:Y:S01]  /*33e0*/  IMAD R5, R62, R5, R0 ;  /* 0x000000053e057224 */ /* 0x000fe200078e0200 */
[----:B------:R-:W0:Y:S04]  /*33f0*/  LDC R6, c[0x0][0x224] ;  /* 0x00008900ff067b82 */ /* 0x000e280000000800 */
[----:B------:R-:W-:-:S04]  /*3400*/  IADD3 R0, R3, R5, RZ ;  /* 0x0000000503007210 */ /* 0x000fc80007ffe0ff */
[----:B------:R-:W-:-:S03]  /*3410*/  LEA.HI.X R5, R2, R7, R0, 0x1, P0 ;  /* 0x0000000702057211 */ /* 0x000fc600000f0c00 */
[----:B------:R-:W-:-:S05]  /*3420*/  IMAD.WIDE R2, R47, 0x10, R4 ;  /* 0x000000102f027825 */ /* 0x000fca00078e0204 */
[----:B------:R2:W-:Y:S01]  /*3430*/  STG.E.128 desc[UR12][R2.64], R8 ;  /* 0x0000000802007986 */ /* 0x0005e2000c101d0c */
[----:B0-----:R-:W-:-:S13]  /*3440*/  ISETP.LE.AND P0, PT, R6, UR4, PT ;  /* 0x0000000406007c0c */ /* 0x001fda000bf03270 */
[----:B--2---:R-:W-:Y:S05]  /*3450*/  @!P0 BRA `(.L_x_2202) ;  /* 0xffffffcc00bc8947 */ /* 0x004fea000383ffff */
[----:B------:R-:W-:Y:S05]  /*3460*/  EXIT ;  /* 0x000000000000794d */ /* 0x000fea0003800000 */
.L_x_2203:
        /* <DEDUP_REMOVED lines=9> */
.L_x_5216:


//--------------------- .text._Z25selective_scan_fwd_kernelI32Selective_Scan_fwd_kernel_traitsILi32ELi8ELi1ELb1ELb0ELb0ELb1EN3c108BFloat16ENS1_7complexIfEEEEv13SSMParamsBase --------------------------
	.section	.text._Z25selective_scan_fwd_kernelI32Selective_Scan_fwd_kernel_traitsILi32ELi8ELi1ELb1ELb0ELb0ELb1EN3c108BFloat16ENS1_7complexIfEEEEv13SSMParamsBase,"ax",@progbits
	.align	128
        .global         _Z25selective_scan_fwd_kernelI32Selective_Scan_fwd_kernel_traitsILi32ELi8ELi1ELb1ELb0ELb0ELb1EN3c108BFloat16ENS1_7complexIfEEEEv13SSMParamsBase
        .type           _Z25selective_scan_fwd_kernelI32Selective_Scan_fwd_kernel_traitsILi32ELi8ELi1ELb1ELb0ELb0ELb1EN3c108BFloat16ENS1_7complexIfEEEEv13SSMParamsBase,@function
        .size           _Z25selective_scan_fwd_kernelI32Selective_Scan_fwd_kernel_traitsILi32ELi8ELi1ELb1ELb0ELb0ELb1EN3c108BFloat16ENS1_7complexIfEEEEv13SSMParamsBase,(.L_x_5217 - _Z25selective_scan_fwd_kernelI32Selective_Scan_fwd_kernel_traitsILi32ELi8ELi1ELb1ELb0ELb0ELb1EN3c108BFloat16ENS1_7complexIfEEEEv13SSMParamsBase)
        .other          _Z25selective_scan_fwd_kernelI32Selective_Scan_fwd_kernel_traitsILi32ELi8ELi1ELb1ELb0ELb0ELb1EN3c108BFloat16ENS1_7complexIfEEEEv13SSMParamsBase,@"STO_CUDA_ENTRY STV_DEFAULT"
_Z25selective_scan_fwd_kernelI32Selective_Scan_fwd_kernel_traitsILi32ELi8ELi1ELb1ELb0ELb0ELb1EN3c108BFloat16ENS1_7complexIfEEEEv13SSMParamsBase:
.text._Z25selective_scan_fwd_kernelI32Selective_Scan_fwd_kernel_traitsILi32ELi8ELi1ELb1ELb0ELb0ELb1EN3c108BFloat16ENS1_7complexIfEEEEv13SSMParamsBase:
        /* <DEDUP_REMOVED lines=53> */
.L_x_2222:
[----:B------:R-:W-:Y:S01]  /*0350*/  BAR.SYNC.DEFER_BLOCKING 0x0 ;  /* 0x0000000000007b1d */ /* 0x000fe20000010000 */
[----:B------:R-:W-:-:S05]  /*0360*/  MOV R42, R58 ;  /* 0x0000003a002a7202 */ /* 0x000fca0000000f00 */
[C---:B0-----:R-:W-:Y:S01]  /*0370*/  IMAD.WIDE R8, R47.reuse, 0x10, R42 ;  /* 0x000000102f087825 */ /* 0x041fe200078e022a */
[----:B------:R-:W-:Y:S01]  /*0380*/  MOV R44, R60 ;  /* 0x0000003c002c7202 */ /* 0x000fe20000000f00 */
[----:B------:R-:W0:Y:S04]  /*0390*/  LDC R0, c[0x0][0x21c] ;  /* 0x00008700ff007b82 */ /* 0x000e280000000800 */
[----:B--2---:R-:W2:Y:S01]  /*03a0*/  LDG.E.128 R8, desc[UR14][R8.64] ;  /* 0x0000000e08087981 */ /* 0x004ea2000c1e1d00 */
        /* <DEDUP_REMOVED lines=65> */
.L_x_2205:
[----:B------:R-:W-:Y:S05]  /*07c0*/  BSYNC B0 ;  /* 0x0000000000007941 */ /* 0x000fea0003800000 */
.L_x_2204:
        /* <DEDUP_REMOVED lines=40> */
.L_x_2207:
[----:B------:R-:W-:Y:S05]  /*0a50*/  BSYNC B0 ;  /* 0x0000000000007941 */ /* 0x000fea0003800000 */
.L_x_2206:
        /* <DEDUP_REMOVED lines=44> */
.L_x_2209:
[----:B------:R-:W-:Y:S05]  /*0d20*/  BSYNC B0 ;  /* 0x0000000000007941 */ /* 0x000fea0003800000 */
.L_x_2208:
        /* <DEDUP_REMOVED lines=33> */
.L_x_2211:
[----:B------:R-:W-:Y:S05]  /*0f40*/  BSYNC B0 ;  /* 0x0000000000007941 */ /* 0x000fea0003800000 */
.L_x_2210:
        /* <DEDUP_REMOVED lines=33> */
.L_x_2213:
[----:B------:R-:W-:Y:S05]  /*1160*/  BSYNC B0 ;  /* 0x0000000000007941 */ /* 0x000fea0003800000 */
.L_x_2212:
        /* <DEDUP_REMOVED lines=33> */
.L_x_2215:
[----:B------:R-:W-:Y:S05]  /*1380*/  BSYNC B0 ;  /* 0x0000000000007941 */ /* 0x000fea0003800000 */
.L_x_2214:
        /* <DEDUP_REMOVED lines=33> */
.L_x_2217:
[----:B------:R-:W-:Y:S05]  /*15a0*/  BSYNC B0 ;  /* 0x0000000000007941 */ /* 0x000fea0003800000 */
.L_x_2216:
        /* <DEDUP_REMOVED lines=33> */
.L_x_2219:
[----:B------:R-:W-:Y:S05]  /*17c0*/  BSYNC B0 ;  /* 0x0000000000007941 */ /* 0x000fea0003800000 */
.L_x_2218:
        /* <DEDUP_REMOVED lines=70> */
.L_x_2221:
        /* <DEDUP_REMOVED lines=357> */
.L_x_2220:
[----:B------:R-:W0:Y:S01]  /*3280*/  LDC.64 R8, c[0x0][0x2a8] ;  /* 0x0000aa00ff087b82 */ /* 0x000e220000000a00 */
[----:B------:R-:W-:Y:S01]  /*3290*/  USHF.L.U32 UR8, UR4, 0x8, URZ ;  /* 0x0000000804087899 */ /* 0x000fe2000800063f */
[----:B------:R-:W-:Y:S01]  /*32a0*/  ULDC.64 UR6, c[0x0][0x2b0] ;  /* 0x0000ac0000067ab9 */ /* 0x000fe20000000a00 */
[----:B------:R-:W-:Y:S01]  /*32b0*/  ULDC.64 UR16, c[0x0][0x2a0] ;  /* 0x0000a80000107ab9 */ /* 0x000fe20000000a00 */
[----:B------:R-:W-:Y:S02]  /*32c0*/  UIMAD UR5, UR18, UR6, URZ ;  /* 0x00000006120572a4 */ /* 0x000fe4000f8e023f */
[----:B------:R-:W-:Y:S02]  /*32d0*/  USHF.R.S32.HI UR9, URZ, 0x1f, UR8 ;  /* 0x0000001f3f097899 */ /* 0x000fe40008011408 */
[----:B------:R-:W2:Y:S01]  /*32e0*/  LDC.64 R6, c[0x0][0x2b8] ;  /* 0x0000ae00ff067b82 */ /* 0x000ea20000000a00 */
[----:B------:R-:W-:Y:S02]  /*32f0*/  UIMAD UR10, UR18, UR16, URZ ;  /* 0x00000010120a72a4 */ /* 0x000fe4000f8e023f */
[----:B------:R-:W-:-:S02]  /*3300*/  UIMAD UR5, UR13, UR7, UR5 ;  /* 0x000000070d0572a4 */ /* 0x000fc4000f8e0205 */
[----:B------:R-:W-:Y:S02]  /*3310*/  UIMAD.WIDE.U32 UR6, UR13, UR6, UR8 ;  /* 0x000000060d0672a5 */ /* 0x000fe4000f8e0008 */
[----:B------:R-:W-:Y:S01]  /*3320*/  UIMAD UR12, UR13, UR17, UR10 ;  /* 0x000000110d0c72a4 */ /* 0x000fe2000f8e020a */
[----:B------:R-:W3:Y:S01]  /*3330*/  LDC.64 R10, c[0x0][0x308] ;  /* 0x0000c200ff0a7b82 */ /* 0x000ee20000000a00 */
[----:B------:R-:W-:Y:S02]  /*3340*/  UIMAD.WIDE.U32 UR10, UR13, UR16, UR8 ;  /* 0x000000100d0a72a5 */ /* 0x000fe4000f8e0008 */
[----:B------:R-:W-:Y:S02]  /*3350*/  UIADD3 UR7, UR7, UR5, URZ ;  /* 0x0000000507077290 */ /* 0x000fe4000fffe03f */
[----:B------:R-:W-:-:S03]  /*3360*/  UIADD3 UR11, UR11, UR12, URZ ;  /* 0x0000000c0b0b7290 */ /* 0x000fc6000fffe03f */
[----:B------:R-:W4:Y:S01]  /*3370*/  LDC.64 R12, c[0x0][0x318] ;  /* 0x0000c600ff0c7b82 */ /* 0x000f220000000a00 */
[-C--:B0-----:R-:W-:Y:S02]  /*3380*/  IMAD R2, R53, R8.reuse, RZ ;  /* 0x0000000835027224 */ /* 0x081fe400078e02ff */
[----:B------:R-:W-:-:S04]  /*3390*/  IMAD.WIDE.U32 R4, R62, R8, UR10 ;  /* 0x0000000a3e047e25 */ /* 0x000fc8000f8e0008 */
[C---:B------:R-:W-:Y:S02]  /*33a0*/  IMAD R9, R62.reuse, R9, R2 ;  /* 0x000000093e097224 */ /* 0x040fe400078e0202 */
[-C--:B--2---:R-:W-:Y:S02]  /*33b0*/  IMAD R0, R53, R6.reuse, RZ ;  /* 0x0000000635007224 */ /* 0x084fe400078e02ff */
[C---:B------:R-:W-:Y:S01]  /*33c0*/  IMAD.WIDE.U32 R2, R62.reuse, R6, UR6 ;  /* 0x000000063e027e25 */ /* 0x040fe2000f8e0006 */
[----:B------:R-:W-:Y:S01]  /*33d0*/  F2FP.BF16.F32.PACK_AB R6, R35, R38 ;  /* 0x000000262306723e */ /* 0x000fe200000010ff */
[----:B------:R-:W-:Y:S02]  /*33e0*/  ULDC.64 UR6, c[0x0][0x2c0] ;  /* 0x0000b00000067ab9 */ /* 0x000fe40000000a00 */
[----:B------:R-:W-:Y:S01]  /*33f0*/  IMAD R7, R62, R7, R0 ;  /* 0x000000073e077224 */ /* 0x000fe200078e0200 */
[----:B------:R-:W-:Y:S01]  /*3400*/  BAR.SYNC.DEFER_BLOCKING 0x0 ;  /* 0x0000000000007b1d */ /* 0x000fe20000010000 */
[----:B---3--:R-:W-:-:S02]  /*3410*/  LEA R8, P0, R2, R10, 0x1 ;  /* 0x0000000a02087211 */ /* 0x008fc400078008ff */
[----:B------:R-:W-:Y:S02]  /*3420*/  IADD3 R0, R5, R9, RZ ;  /* 0x0000000905007210 */ /* 0x000fe40007ffe0ff */
[----:B------:R-:W-:Y:S02]  /*3430*/  IADD3 R3, R3, R7, RZ ;  /* 0x0000000703037210 */ /* 0x000fe40007ffe0ff */
[----:B------:R-:W-:Y:S02]  /*3440*/  F2FP.BF16.F32.PACK_AB R7, R34, R39 ;  /* 0x000000272207723e */ /* 0x000fe400000010ff */
[----:B----4-:R-:W-:Y:S02]  /*3450*/  LEA R10, P1, R4, R12, 0x1 ;  /* 0x0000000c040a7211 */ /* 0x010fe400078208ff */
[----:B------:R-:W-:Y:S02]  /*3460*/  LEA.HI.X R9, R2, R11, R3, 0x1, P0 ;  /* 0x0000000b02097211 */ /* 0x000fe400000f0c03 */
[----:B------:R-:W-:-:S02]  /*3470*/  LEA.HI.X R11, R4, R13, R0, 0x1, P1 ;  /* 0x0000000d040b7211 */ /* 0x000fc400008f0c00 */
[----:B------:R-:W-:Y:S01]  /*3480*/  F2FP.BF16.F32.PACK_AB R5, R36, R41 ;  /* 0x000000292405723e */ /* 0x000fe200000010ff */
[----:B------:R-:W-:Y:S01]  /*3490*/  IMAD.WIDE R2, R47, 0x10, R8 ;  /* 0x000000102f027825 */ /* 0x000fe200078e0208 */
[----:B------:R-:W-:-:S03]  /*34a0*/  F2FP.BF16.F32.PACK_AB R4, R37, R40 ;  /* 0x000000282504723e */ /* 0x000fc600000010ff */
[----:B------:R-:W-:Y:S02]  /*34b0*/  IMAD.WIDE R8, R47, 0x10, R10 ;  /* 0x000000102f087825 */ /* 0x000fe400078e020a */
[----:B------:R0:W-:Y:S01]  /*34c0*/  STG.E.128 desc[UR14][R2.64], R4 ;  /* 0x0000000402007986 */ /* 0x0001e2000c101d0e */
[----:B------:R-:W-:Y:S06]  /*34d0*/  BAR.SYNC.DEFER_BLOCKING 0x0 ;  /* 0x0000000000007b1d */ /* 0x000fec0000010000 */
[----:B------:R-:W2:Y:S01]  /*34e0*/  LDG.E.128 R8, desc[UR14][R8.64] ;  /* 0x0000000e08087981 */ /* 0x000ea2000c1e1d00 */
        /* <DEDUP_REMOVED lines=9> */
[----:B------:R-:W-:Y:S01]  /*3580*/  BAR.SYNC.DEFER_BLOCKING 0x0 ;  /* 0x0000000000007b1d */ /* 0x000fe20000010000 */
[----:B--2---:R-:W-:-:S02]  /*3590*/  SHF.L.U32 R17, R11, 0x10, RZ ;  /* 0x000000100b117819 */ /* 0x004fc400000006ff */
[----:B------:R-:W-:Y:S02]  /*35a0*/  SHF.L.U32 R0, R8, 0x10, RZ ;  /* 0x0000001008007819 */ /* 0x000fe400000006ff */
[----:B------:R-:W-:Y:S01]  /*35b0*/  SHF.L.U32 R13, R9, 0x10, RZ ;  /* 0x00000010090d7819 */ /* 0x000fe200000006ff */
[----:B0-----:R-:W-:Y:S01]  /*35c0*/  FMUL.FTZ R5, R17, -1.4426950216293334961 ;  /* 0xbfb8aa3b11057820 */ /* 0x001fe20000410000 */
[----:B------:R-:W-:Y:S01]  /*35d0*/  SHF.L.U32 R15, R10, 0x10, RZ ;  /* 0x000000100a0f7819 */ /* 0x000fe200000006ff */
[----:B------:R-:W-:Y:S01]  /*35e0*/  FMUL.FTZ R12, R0, -1.4426950216293334961 ;  /* 0xbfb8aa3b000c7820 */ /* 0x000fe20000410000 */
[----:B------:R-:W-:Y:S01]  /*35f0*/  PRMT R10, R10, 0x7632, R10 ;  /* 0x000076320a0a7816 */ /* 0x000fe2000000000a */
[----:B------:R-:W-:Y:S01]  /*3600*/  FMUL.FTZ R14, R13, -1.4426950216293334961 ;  /* 0xbfb8aa3b0d0e7820 */ /* 0x000fe20000410000 */
[----:B------:R-:W-:Y:S01]  /*3610*/  PRMT R8, R8, 0x7632, R8 ;  /* 0x0000763208087816 */ /* 0x000fe20000000008 */
[----:B------:R-:W0:Y:S01]  /*3620*/  MUFU.EX2 R5, R5 ;  /* 0x0000000500057308 */ /* 0x000e220000000800 */
[----:B------:R-:W-:Y:S01]  /*3630*/  PRMT R9, R9, 0x7632, R9 ;  /* 0x0000763209097816 */ /* 0x000fe20000000009 */
[----:B------:R-:W-:Y:S01]  /*3640*/  FMUL.FTZ R16, R15, -1.4426950216293334961 ;  /* 0xbfb8aa3b0f107820 */ /* 0x000fe20000410000 */
[----:B------:R-:W-:-:S02]  /*3650*/  PRMT R4, R11, 0x7632, R4 ;  /* 0x000076320b047816 */ /* 0x000fc40000000004 */
[----:B------:R-:W-:Y:S02]  /*3660*/  SHF.L.U32 R11, R10, 0x10, RZ ;  /* 0x000000100a0b7819 */ /* 0x000fe400000006ff */
[----:B------:R-:W-:Y:S01]  /*3670*/  SHF.L.U32 R8, R8, 0x10, RZ ;  /* 0x0000001008087819 */ /* 0x000fe200000006ff */
[----:B------:R-:W2:Y:S01]  /*3680*/  MUFU.EX2 R12, R12 ;  /* 0x0000000c000c7308 */ /* 0x000ea20000000800 */
[----:B------:R-:W-:Y:S02]  /*3690*/  SHF.L.U32 R9, R9, 0x10, RZ ;  /* 0x0000001009097819 */ /* 0x000fe400000006ff */
[----:B------:R-:W-:Y:S01]  /*36a0*/  SHF.L.U32 R19, R4, 0x10, RZ ;  /* 0x0000001004137819 */ /* 0x000fe200000006ff */
[----:B------:R-:W-:Y:S01]  /*36b0*/  FMUL.FTZ R4, R11, -1.4426950216293334961 ;  /* 0xbfb8aa3b0b047820 */ /* 0x000fe20000410000 */
[----:B------:R-:W-:Y:S01]  /*36c0*/  FMUL.FTZ R2, R8, -1.4426950216293334961 ;  /* 0xbfb8aa3b08027820 */ /* 0x000fe20000410000 */
[----:B------:R-:W-:Y:S02]  /*36d0*/  FMUL.FTZ R3, R9, -1.4426950216293334961 ;  /* 0xbfb8aa3b09037820 */ /* 0x000fe40000410000 */
[----:B------:R-:W3:Y:S01]  /*36e0*/  MUFU.EX2 R14, R14 ;  /* 0x0000000e000e7308 */ /* 0x000ee20000000800 */
[----:B------:R-:W-:Y:S01]  /*36f0*/  FMUL.FTZ R10, R19, -1.4426950216293334961 ;  /* 0xbfb8aa3b130a7820 */ /* 0x000fe20000410000 */
[----:B0-----:R-:W-:-:S06]  /*3700*/  FADD.FTZ R18, R5, 1 ;  /* 0x3f80000005127421 */ /* 0x001fcc0000010000 */
[----:B------:R0:W-:Y:S01]  /*3710*/  MUFU.EX2 R7, R4 ;  /* 0x0000000400077308 */ /* 0x0001e20000000800 */
[----:B--2---:R-:W-:-:S07]  /*3720*/  FADD.FTZ R12, R12, 1 ;  /* 0x3f8000000c0c7421 */ /* 0x004fce0000010000 */
[----:B------:R-:W2:Y:S01]  /*3730*/  MUFU.EX2 R2, R2 ;  /* 0x0000000200027308 */ /* 0x000ea20000000800 */
[----:B---3--:R-:W-:Y:S01]  /*3740*/  FADD.FTZ R14, R14, 1 ;  /* 0x3f8000000e0e7421 */ /* 0x008fe20000010000 */
[----:B0-----:R-:W0:Y:S06]  /*3750*/  LDC.64 R4, c[0x0][0x2c8] ;  /* 0x0000b200ff047b82 */ /* 0x001e2c0000000a00 */
[----:B------:R-:W3:Y:S08]  /*3760*/  MUFU.EX2 R3, R3 ;  /* 0x0000000300037308 */ /* 0x000ef00000000800 */
[----:B------:R-:W4:Y:S01]  /*3770*/  MUFU.EX2 R16, R16 ;  /* 0x0000001000107308 */ /* 0x000f220000000800 */
[----:B--2---:R-:W-:-:S07]  /*3780*/  FADD.FTZ R6, R2, 1 ;  /* 0x3f80000002067421 */ /* 0x004fce0000010000 */
[----:B------:R3:W2:Y:S08]  /*3790*/  MUFU.EX2 R20, R10 ;  /* 0x0000000a00147308 */ /* 0x0006b00000000800 */
[----:B------:R5:W1:Y:S01]  /*37a0*/  MUFU.RCP R21, R12 ;  /* 0x0000000c00157308 */ /* 0x000a620000001000 */
[----:B---3--:R-:W-:Y:S01]  /*37b0*/  FADD.FTZ R10, R3, 1 ;  /* 0x3f800000030a7421 */ /* 0x008fe20000010000 */
[----:B----4-:R-:W-:Y:S01]  /*37c0*/  FADD.FTZ R16, R16, 1 ;  /* 0x3f80000010107421 */ /* 0x010fe20000010000 */
[----:B------:R-:W3:Y:S05]  /*37d0*/  LDC.64 R2, c[0x0][0x320] ;  /* 0x0000c800ff027b82 */ /* 0x000eea0000000a00 */
[----:B------:R-:W4:Y:S01]  /*37e0*/  MUFU.RCP R14, R14 ;  /* 0x0000000e000e7308 */ /* 0x000f220000001000 */
[----:B-----5:R-:W-:Y:S01]  /*37f0*/  FADD.FTZ R12, R7, 1 ;  /* 0x3f800000070c7421 */ /* 0x020fe20000010000 */
[----:B--2---:R-:W-:-:S06]  /*3800*/  FADD.FTZ R20, R20, 1 ;  /* 0x3f80000014147421 */ /* 0x004fcc0000010000 */
[----:B------:R-:W2:Y:S01]  /*3810*/  MUFU.RCP R12, R12 ;  /* 0x0000000c000c7308 */ /* 0x000ea20000001000 */
[----:B-1----:R-:W-:-:S04]  /*3820*/  FMUL.FTZ R7, R0, R21 ;  /* 0x0000001500077220 */ /* 0x002fc80000410000 */
[----:B------:R-:W-:-:S03]  /*3830*/  FMUL.FTZ R7, R7, R40 ;  /* 0x0000002807077220 */ /* 0x000fc60000410000 */
[----:B------:R2:W1:Y:S01]  /*3840*/  MUFU.RCP R23, R6 ;  /* 0x0000000600177308 */ /* 0x0004620000001000 */
[----:B----4-:R-:W-:Y:S01]  /*3850*/  FMUL.FTZ R0, R13, R14 ;  /* 0x0000000e0d007220 */ /* 0x010fe20000410000 */
[----:B0-----:R-:W-:-:S03]  /*3860*/  IMAD R13, R53, R4, RZ ;  /* 0x00000004350d7224 */ /* 0x001fc600078e02ff */
[----:B------:R-:W-:Y:S01]  /*3870*/  FMUL.FTZ R0, R0, R41 ;  /* 0x0000002900007220 */ /* 0x000fe20000410000 */
[C---:B------:R-:W-:Y:S02]  /*3880*/  IMAD R13, R62.reuse, R5, R13 ;  /* 0x000000053e0d7224 */ /* 0x040fe400078e020d */
[----:B------:R-:W0:Y:S01]  /*3890*/  MUFU.RCP R16, R16 ;  /* 0x0000001000107308 */ /* 0x000e220000001000 */
[----:B--2---:R-:W-:Y:S01]  /*38a0*/  FMUL.FTZ R6, R11, R12 ;  /* 0x0000000c0b067220 */ /* 0x004fe20000410000 */
[----:B------:R-:W-:Y:S01]  /*38b0*/  IMAD.WIDE.U32 R4, R62, R4, UR8 ;  /* 0x000000083e047e25 */ /* 0x000fe2000f8e0004 */
[----:B------:R-:W2:Y:S03]  /*38c0*/  LDC R11, c[0x0][0x224] ;  /* 0x00008900ff0b7b82 */ /* 0x000ea60000000800 */
[----:B------:R-:W-:Y:S01]  /*38d0*/  FMUL.FTZ R6, R6, R35 ;  /* 0x0000002306067220 */ /* 0x000fe20000410000 */
[----:B------:R-:W-:Y:S01]  /*38e0*/  IADD3 R5, R5, R13, RZ ;  /* 0x0000000d05057210 */ /* 0x000fe20007ffe0ff */
[----:B------:R-:W4:Y:S01]  /*38f0*/  MUFU.RCP R18, R18 ;  /* 0x0000001200127308 */ /* 0x000f220000001000 */
[----:B-1----:R-:W-:Y:S01]  /*3900*/  FMUL.FTZ R8, R8, R23 ;  /* 0x0000001708087220 */ /* 0x002fe20000410000 */
[----:B---3--:R-:W-:-:S03]  /*3910*/  LEA R2, P0, R4, R2, 0x1 ;  /* 0x0000000204027211 */ /* 0x008fc600078008ff */
[----:B------:R-:W-:Y:S01]  /*3920*/  FMUL.FTZ R8, R8, R37 ;  /* 0x0000002508087220 */ /* 0x000fe20000410000 */
[----:B------:R-:W-:Y:S02]  /*3930*/  LEA.HI.X R3, R4, R3, R5, 0x1, P0 ;  /* 0x0000000304037211 */ /* 0x000fe400000f0c05 */
[----:B------:R4:W1:Y:S01]  /*3940*/  MUFU.RCP R22, R10 ;  /* 0x0000000a00167308 */ /* 0x0008620000001000 */
[----:B0-----:R-:W-:Y:S01]  /*3950*/  FMUL.FTZ R15, R15, R16 ;  /* 0x000000100f0f7220 */ /* 0x001fe20000410000 */
[----:B------:R-:W-:Y:S01]  /*3960*/  F2FP.BF16.F32.PACK_AB R4, R8, R7 ;  /* 0x000000070804723e */ /* 0x000fe200000010ff */
[----:B------:R-:W-:-:S04]  /*3970*/  IMAD.WIDE R2, R47, 0x10, R2 ;  /* 0x000000102f027825 */ /* 0x000fc800078e0202 */
[----:B------:R-:W-:Y:S01]  /*3980*/  FMUL.FTZ R15, R15, R38 ;  /* 0x000000260f0f7220 */ /* 0x000fe20000410000 */
[----:B------:R-:W0:Y:S01]  /*3990*/  MUFU.RCP R20, R20 ;  /* 0x0000001400147308 */ /* 0x000e220000001000 */
[----:B----4-:R-:W-:-:S03]  /*39a0*/  FMUL.FTZ R10, R17, R18 ;  /* 0x00000012110a7220 */ /* 0x010fc60000410000 */
[----:B------:R-:W-:Y:S02]  /*39b0*/  F2FP.BF16.F32.PACK_AB R6, R6, R15 ;  /* 0x0000000f0606723e */ /* 0x000fe400000010ff */
[----:B--2---:R-:W-:Y:S01]  /*39c0*/  ISETP.LE.AND P0, PT, R11, UR4, PT ;  /* 0x000000040b007c0c */ /* 0x004fe2000bf03270 */
[----:B------:R-:W-:Y:S01]  /*39d0*/  FMUL.FTZ R10, R10, R39 ;  /* 0x000000270a0a7220 */ /* 0x000fe20000410000 */
[----:B-1----:R-:W-:-:S04]  /*39e0*/  FMUL.FTZ R9, R9, R22 ;  /* 0x0000001609097220 */ /* 0x002fc80000410000 */
[----:B------:R-:W-:Y:S01]  /*39f0*/  FMUL.FTZ R9, R9, R36 ;  /* 0x0000002409097220 */ /* 0x000fe20000410000 */
[----:B0-----:R-:W-:-:S04]  /*3a00*/  FMUL.FTZ R19, R19, R20 ;  /* 0x0000001413137220 */ /* 0x001fc80000410000 */
[----:B------:R-:W-:Y:S01]  /*3a10*/  F2FP.BF16.F32.PACK_AB R5, R9, R0 ;  /* 0x000000000905723e */ /* 0x000fe200000010ff */
[----:B------:R-:W-:-:S05]  /*3a20*/  FMUL.FTZ R19, R19, R34 ;  /* 0x0000002213137220 */ /* 0x000fca0000410000 */
[----:B------:R-:W-:-:S05]  /*3a30*/  F2FP.BF16.F32.PACK_AB R7, R19, R10 ;  /* 0x0000000a1307723e */ /* 0x000fca00000010ff */
[----:B------:R2:W-:Y:S01]  /*3a40*/  STG.E.128 desc[UR14][R2.64], R4 ;  /* 0x0000000402007986 */ /* 0x0005e2000c101d0e */
[----:B------:R-:W-:Y:S05]  /*3a50*/  @!P0 BRA `(.L_x_2222) ;  /* 0xffffffc8003c8947 */ /* 0x000fea000383ffff */
[----:B------:R-:W-:Y:S05]  /*3a60*/  EXIT ;  /* 0x000000000000794d */ /* 0x000fea0003800000 */
.L_x_2223:
        /* <DEDUP_REMOVED lines=9> */
.L_x_5217:


//--------------------- .text._Z25selective_scan_fwd_kernelI32Selective_Scan_fwd_kernel_traitsILi32ELi8ELi1ELb1ELb0ELb1ELb0EN3c108BFloat16ENS1_7complexIfEEEEv13SSMParamsBase --------------------------
	.section	.text._Z25selective_scan_fwd_kernelI32Selective_Scan_fwd_kernel_traitsILi32ELi8ELi1ELb1ELb0ELb1ELb0EN3c108BFloat16ENS1_7complexIfEEEEv13SSMParamsBase,"ax",@progbits
	.align	128
        .global         _Z25selective_scan_fwd_kernelI32Selective_Scan_fwd_kernel_traitsILi32ELi8ELi1ELb1ELb0ELb1ELb0EN3c108BFloat16ENS1_7complexIfEEEEv13SSMParamsBase
        .type           _Z25selective_scan_fwd_kernelI32Selective_Scan_fwd_kernel_traitsILi32ELi8ELi1ELb1ELb0ELb1ELb0EN3c108BFloat16ENS1_7complexIfEEEEv13SSMParamsBase,@function
        .size           _Z25selective_scan_fwd_kernelI32Selective_Scan_fwd_kernel_traitsILi32ELi8ELi1ELb1ELb0ELb1ELb0EN3c108BFloat16ENS1_7complexIfEEEEv13SSMParamsBase,(.L_x_5218 - _Z25selective_scan_fwd_kernelI32Selective_Scan_fwd_kernel_traitsILi32ELi8ELi1ELb1ELb0ELb1ELb0EN3c108BFloat16ENS1_7complexIfEEEEv13SSMParamsBase)
        .other          _Z25selective_scan_fwd_kernelI32Selective_Scan_fwd_kernel_traitsILi32ELi8ELi1ELb1ELb0ELb1ELb0EN3c108BFloat16ENS1_7complexIfEEEEv13SSMParamsBase,@"STO_CUDA_ENTRY STV_DEFAULT"
_Z25selective_scan_fwd_kernelI32Selective_Scan_fwd_kernel_traitsILi32ELi8ELi1ELb1ELb0ELb1ELb0EN3c108BFloat16ENS1_7complexIfEEEEv13SSMParamsBase:
.text._Z25selective_scan_fwd_kernelI32Selective_Scan_fwd_kernel_traitsILi32ELi8ELi1ELb1ELb0ELb1ELb0EN3c108BFloat16ENS1_7complexIfEEEEv13SSMParamsBase:
[----:B------:R-:W-:Y:S08]  /*0000*/  LDC R1, c[0x0][0x28] ;  /* 0x00000a00ff017b82 */ /* 0x000ff00000000800 */
[----:B------:R-:W0:Y:S01]  /*0010*/  LDC R10, c[0x0][0x228] ;  /* 0x00008a00ff0a7b82 */ /* 0x000e220000000800 */
[----:B------:R-:W-:Y:S01]  /*0020*/  ULDC.64 UR4, c[0x0][0x2e8] ;  /* 0x0000ba0000047ab9 */ /* 0x000fe20000000a00 */
[----:B------:R-:W-:Y:S01]  /*0030*/  ULDC.64 UR6, c[0x0][0x300] ;  /* 0x0000c00000067ab9 */ /* 0x000fe20000000a00 */
[----:B------:R-:W-:Y:S01]  /*0040*/  ISETP.NE.U32.AND P0, PT, RZ, UR4, PT ;  /* 0x00000004ff007c0c */ /* 0x000fe2000bf05070 */
[----:B------:R-:W-:Y:S01]  /*0050*/  HFMA2.MMA R45, -RZ, RZ, 0, 0 ;  /* 0x00000000ff2d7435 */ /* 0x000fe200000001ff */
[----:B------:R-:W-:Y:S01]  /*0060*/  ISETP.NE.U32.AND P1, PT, RZ, UR6, PT ;  /* 0x00000006ff007c0c */ /* 0x000fe2000bf25070 */
[----:B------:R-:W-:Y:S01]  /*0070*/  ULDC.64 UR10, c[0x0][0x278] ;  /* 0x00009e00000a7ab9 */ /* 0x000fe20000000a00 */
[----:B------:R-:W-:Y:S01]  /*0080*/  ISETP.NE.AND.EX P0, PT, RZ, UR5, PT, P0 ;  /* 0x00000005ff007c0c */ /* 0x000fe2000bf05300 */
[----:B------:R-:W1:Y:S01]  /*0090*/  S2UR UR8, SR_CTAID.Y ;  /* 0x00000000000879c3 */ /* 0x000e620000002600 */
[----:B------:R-:W-:-:S02]  /*00a0*/  ISETP.NE.AND.EX P1, PT, RZ, UR7, PT, P1 ;  /* 0x00000007ff007c0c */ /* 0x000fc4000bf25310 */
[----:B------:R-:W-:-:S05]  /*00b0*/  MOV R43, RZ ;  /* 0x000000ff002b7202 */ /* 0x000fca0000000f00 */
[----:B------:R-:W2:Y:S01]  /*00c0*/  LDC R12, c[0x0][0x224] ;  /* 0x00008900ff0c7b82 */ /* 0x000ea20000000800 */
[----:B0-----:R-:W-:-:S07]  /*00d0*/  IABS R9, R10 ;  /* 0x0000000a00097213 */ /* 0x001fce0000000000 */
[----:B------:R-:W0:Y:S01]  /*00e0*/  LDC.64 R18, c[0x0][0x2e0] ;  /* 0x0000b800ff127b82 */ /* 0x000e220000000a00 */
[----:B------:R-:W3:Y:S01]  /*00f0*/  I2F.RP R0, R9 ;  /* 0x0000000900007306 */ /* 0x000ee20000209400 */
[----:B-1----:R-:W-:-:S06]  /*0100*/  MOV R47, UR8 ;  /* 0x00000008002f7c02 */ /* 0x002fcc0008000f00 */
[----:B------:R-:W1:Y:S01]  /*0110*/  LDC.64 R14, c[0x0][0x2f0] ;  /* 0x0000bc00ff0e7b82 */ /* 0x000e620000000a00 */
[----:B------:R-:W-:Y:S01]  /*0120*/  ULDC.64 UR8, c[0x0][0x260] ;  /* 0x0000980000087ab9 */ /* 0x000fe20000000a00 */
[----:B------:R-:W-:Y:S02]  /*0130*/  SHF.R.S32.HI R46, RZ, 0x1f, R47 ;  /* 0x0000001fff2e7819 */ /* 0x000fe4000001142f */
[C---:B------:R-:W-:Y:S02]  /*0140*/  @P0 LEA R2, P2, R47.reuse, UR4, 0x2 ;  /* 0x000000042f020c11 */ /* 0x040fe4000f8410ff */
[C---:B------:R-:W-:Y:S02]  /*0150*/  @P1 LEA R4, P3, R47.reuse, UR6, 0x2 ;  /* 0x000000062f041c11 */ /* 0x040fe4000f8610ff */
[----:B------:R-:W4:Y:S01]  /*0160*/  LDC.64 R16, c[0x0][0x2f8] ;  /* 0x0000be00ff107b82 */ /* 0x000f220000000a00 */
[C-C-:B------:R-:W-:Y:S01]  /*0170*/  @P0 LEA.HI.X R3, R47.reuse, UR5, R46.reuse, 0x2, P2 ;  /* 0x000000052f030c11 */ /* 0x140fe200090f142e */
[----:B---3--:R-:W3:Y:S01]  /*0180*/  MUFU.RCP R0, R0 ;  /* 0x0000000000007308 */ /* 0x008ee20000001000 */
[----:B------:R-:W-:Y:S01]  /*0190*/  @P1 LEA.HI.X R5, R47, UR7, R46, 0x2, P3 ;  /* 0x000000072f051c11 */ /* 0x000fe200098f142e */
[----:B------:R-:W-:-:S02]  /*01a0*/  ULDC.64 UR6, c[0x0][0x208] ;  /* 0x0000820000067ab9 */ /* 0x000fc40000000a00 */
[----:B------:R2:W5:Y:S02]  /*01b0*/  @P0 LDG.E R45, desc[UR6][R2.64] ;  /* 0x00000006022d0981 */ /* 0x000564000c1e1900 */
[----:B------:R-:W0:Y:S02]  /*01c0*/  S2UR UR4, SR_CTAID.X ;  /* 0x00000000000479c3 */ /* 0x000e240000002500 */
[----:B------:R0:W5:Y:S01]  /*01d0*/  @P1 LDG.E R43, desc[UR6][R4.64] ;  /* 0x00000006042b1981 */ /* 0x000162000c1e1900 */
[----:B--2---:R-:W-:Y:S02]  /*01e0*/  IABS R2, R47 ;  /* 0x0000002f00027213 */ /* 0x004fe40000000000 */
[----:B---3--:R-:W-:-:S04]  /*01f0*/  IADD3 R6, R0, 0xffffffe, RZ ;  /* 0x0ffffffe00067810 */ /* 0x008fc80007ffe0ff */
[----:B------:R2:W3:Y:S02]  /*0200*/  F2I.FTZ.U32.TRUNC.NTZ R7, R6 ;  /* 0x0000000600077305 */ /* 0x0004e4000021f000 */
[----:B--2---:R-:W-:Y:S01]  /*0210*/  HFMA2.MMA R6, -RZ, RZ, 0, 0 ;  /* 0x00000000ff067435 */ /* 0x004fe200000001ff */
[----:B0-----:R-:W-:Y:S01]  /*0220*/  MOV R41, UR4 ;  /* 0x0000000400297c02 */ /* 0x001fe20008000f00 */
[----:B------:R-:W-:-:S03]  /*0230*/  ULDC.64 UR4, c[0x0][0x280] ;  /* 0x0000a00000047ab9 */ /* 0x000fc60000000a00 */
[----:B------:R-:W-:Y:S02]  /*0240*/  SHF.R.S32.HI R39, RZ, 0x1f, R41 ;  /* 0x0000001fff277819 */ /* 0x000fe40000011429 */
[----:B---3--:R-:W-:-:S03]  /*0250*/  IADD3 R8, RZ, -R7, RZ ;  /* 0x80000007ff087210 */ /* 0x008fc60007ffe0ff */
[----:B------:R-:W-:Y:S02]  /*0260*/  IMAD R4, R39, UR4, RZ ;  /* 0x0000000427047c24 */ /* 0x000fe4000f8e02ff */
[----:B------:R-:W-:-:S04]  /*0270*/  IMAD R3, R8, R9, RZ ;  /* 0x0000000908037224 */ /* 0x000fc800078e02ff */
[----:B------:R-:W-:-:S06]  /*0280*/  IMAD.HI.U32 R7, R7, R3, R6 ;  /* 0x0000000307077227 */ /* 0x000fcc00078e0006 */
[----:B------:R-:W-:-:S04]  /*0290*/  IMAD.HI.U32 R0, R7, R2, RZ ;  /* 0x0000000207007227 */ /* 0x000fc800078e00ff */
[----:B------:R-:W-:Y:S01]  /*02a0*/  IMAD.WIDE.U32 R6, R41, UR8, RZ ;  /* 0x0000000829067c25 */ /* 0x000fe2000f8e00ff */
[----:B------:R-:W-:-:S05]  /*02b0*/  IADD3 R3, -R0, RZ, RZ ;  /* 0x000000ff00037210 */ /* 0x000fca0007ffe1ff */
[----:B------:R-:W-:Y:S01]  /*02c0*/  IMAD R2, R9, R3, R2 ;  /* 0x0000000309027224 */ /* 0x000fe200078e0202 */
[----:B------:R-:W-:-:S04]  /*02d0*/  LOP3.LUT R3, R47, R10, RZ, 0x3c, !PT ;  /* 0x0000000a2f037212 */ /* 0x000fc800078e3cff */
[----:B------:R-:W-:Y:S02]  /*02e0*/  ISETP.GT.U32.AND P1, PT, R9, R2, PT ;  /* 0x000000020900720c */ /* 0x000fe40003f24070 */
[----:B------:R-:W-:-:S11]  /*02f0*/  ISETP.GE.AND P2, PT, R3, RZ, PT ;  /* 0x000000ff0300720c */ /* 0x000fd60003f46270 */
[-C--:B------:R-:W-:Y:S02]  /*0300*/  @!P1 IADD3 R2, R2, -R9.reuse, RZ ;  /* 0x8000000902029210 */ /* 0x080fe40007ffe0ff */
[----:B------:R-:W-:Y:S02]  /*0310*/  @!P1 IADD3 R0, R0, 0x1, RZ ;  /* 0x0000000100009810 */ /* 0x000fe40007ffe0ff */
[----:B------:R-:W-:Y:S01]  /*0320*/  ISETP.GE.U32.AND P0, PT, R2, R9, PT ;  /* 0x000000090200720c */ /* 0x000fe20003f06070 */
[----:B------:R-:W-:Y:S01]  /*0330*/  IMAD R2, R39, UR8, RZ ;  /* 0x0000000827027c24 */ /* 0x000fe2000f8e02ff */
[----:B------:R-:W-:Y:S01]  /*0340*/  ISETP.NE.AND P1, PT, R10, RZ, PT ;  /* 0x000000ff0a00720c */ /* 0x000fe20003f25270 */
[C---:B------:R-:W-:Y:S02]  /*0350*/  IMAD R9, R41.reuse, UR5, R4 ;  /* 0x0000000529097c24 */ /* 0x040fe4000f8e0204 */
[C---:B------:R-:W-:Y:S01]  /*0360*/  IMAD R13, R41.reuse, UR9, R2 ;  /* 0x00000009290d7c24 */ /* 0x040fe2000f8e0202 */
[----:B------:R-:W-:Y:S01]  /*0370*/  ULDC.64 UR8, c[0x0][0x290] ;  /* 0x0000a40000087ab9 */ /* 0x000fe20000000a00 */
[----:B------:R-:W-:Y:S01]  /*0380*/  IMAD.WIDE.U32 R2, R41, UR4, RZ ;  /* 0x0000000429027c25 */ /* 0x000fe2000f8e00ff */
[----:B------:R-:W-:-:S02]  /*0390*/  ULDC.64 UR4, c[0x0][0x288] ;  /* 0x0000a20000047ab9 */ /* 0x000fc40000000a00 */
[----:B------:R-:W-:Y:S01]  /*03a0*/  IADD3 R7, R7, R13, RZ ;  /* 0x0000000d07077210 */ /* 0x000fe20007ffe0ff */
[----:B------:R-:W-:Y:S01]  /*03b0*/  IMAD R8, R39, UR8, RZ ;  /* 0x0000000827087c24 */ /* 0x000fe2000f8e02ff */
[----:B------:R-:W-:Y:S01]  /*03c0*/  IADD3 R3, R3, R9, RZ ;  /* 0x0000000903037210 */ /* 0x000fe20007ffe0ff */
[C---:B------:R-:W-:Y:S01]  /*03d0*/  IMAD.WIDE.U32 R4, R41.reuse, UR8, RZ ;  /* 0x0000000829047c25 */ /* 0x040fe2000f8e00ff */
[----:B------:R-:W-:Y:S02]  /*03e0*/  @P0 IADD3 R0, R0, 0x1, RZ ;  /* 0x0000000100000810 */ /* 0x000fe40007ffe0ff */
[----:B------:R-:W-:Y:S01]  /*03f0*/  ISETP.GE.AND P0, PT, R12, 0x1, PT ;  /* 0x000000010c00780c */ /* 0x000fe20003f06270 */
[----:B------:R-:W-:Y:S01]  /*0400*/  IMAD R11, R41, UR9, R8 ;  /* 0x00000009290b7c24 */ /* 0x000fe2000f8e0208 */
[----:B------:R-:W-:Y:S01]  /*0410*/  @!P2 IADD3 R0, -R0, RZ, RZ ;  /* 0x000000ff0000a210 */ /* 0x000fe20007ffe1ff */
[----:B------:R-:W-:Y:S01]  /*0420*/  ULDC.64 UR8, c[0x0][0x298] ;  /* 0x0000a60000087ab9 */ /* 0x000fe20000000a00 */
[----:B------:R-:W-:Y:S01]  /*0430*/  @!P1 LOP3.LUT R0, RZ, R10, RZ, 0x33, !PT ;  /* 0x0000000aff009212 */ /* 0x000fe200078e33ff */
[----:B------:R-:W-:Y:S01]  /*0440*/  IMAD R10, R46, UR4, RZ ;  /* 0x000000042e0a7c24 */ /* 0x000fe2000f8e02ff */
[----:B------:R-:W-:-:S07]  /*0450*/  IADD3 R5, R5, R11, RZ ;  /* 0x0000000b05057210 */ /* 0x000fce0007ffe0ff */
[----:B-1--4-:R-:W-:Y:S05]  /*0460*/  @!P0 EXIT ;  /* 0x000000000000894d */ /* 0x012fea0003800000 */
[----:B------:R-:W0:Y:S01]  /*0470*/  S2R R37, SR_TID.X ;  /* 0x0000000000257919 */ /* 0x000e220000002100 */
[----:B------:R-:W-:Y:S01]  /*0480*/  SHF.R.S32.HI R8, RZ, 0x1f, R0 ;  /* 0x0000001fff087819 */ /* 0x000fe20000011400 */
[----:B------:R-:W-:Y:S01]  /*0490*/  IMAD R12, R46, UR8, RZ ;  /* 0x000000082e0c7c24 */ /* 0x000fe2000f8e02ff */
[----:B------:R-:W1:Y:S01]  /*04a0*/  S2R R72, SR_LANEID ;  /* 0x0000000000487919 */ /* 0x000e620000000000 */
[C---:B------:R-:W-:Y:S02]  /*04b0*/  IMAD R35, R47.reuse, UR5, R10 ;  /* 0x000000052f237c24 */ /* 0x040fe4000f8e020a */
[----:B------:R-:W-:Y:S02]  /*04c0*/  IMAD R9, R8, UR10, RZ ;  /* 0x0000000a08097c24 */ /* 0x000fe4000f8e02ff */
[----:B------:R-:W-:Y:S01]  /*04d0*/  IMAD.WIDE.U32 R2, R47, UR4, R2 ;  /* 0x000000042f027c25 */ /* 0x000fe2000f8e0002 */
[----:B------:R-:W-:-:S03]  /*04e0*/  UMOV UR4, URZ ;  /* 0x0000003f00047c82 */ /* 0x000fc60008000000 */
[----:B------:R-:W-:Y:S01]  /*04f0*/  IMAD R33, R47, UR9, R12 ;  /* 0x000000092f217c24 */ /* 0x000fe2000f8e020c */
[----:B------:R-:W-:Y:S01]  /*0500*/  IADD3 R35, R3, R35, RZ ;  /* 0x0000002303237210 */ /* 0x000fe20007ffe0ff */
[----:B------:R-:W-:Y:S01]  /*0510*/  IMAD.WIDE.U32 R4, R47, UR8, R4 ;  /* 0x000000082f047c25 */ /* 0x000fe2000f8e0004 */
[----:B------:R-:W-:-:S03]  /*0520*/  LEA R44, P0, R2, R14, 0x1 ;  /* 0x0000000e022c7211 */ /* 0x000fc600078008ff */
[----:B------:R-:W-:Y:S01]  /*0530*/  IMAD.WIDE.U32 R6, R0, UR10, R6 ;  /* 0x0000000a00067c25 */ /* 0x000fe2000f8e0006 */
[----:B------:R-:W-:Y:S02]  /*0540*/  IADD3 R33, R5, R33, RZ ;  /* 0x0000002105217210 */ /* 0x000fe40007ffe0ff */
[----:B------:R-:W-:Y:S01]  /*0550*/  LEA R42, P1, R4, R16, 0x1 ;  /* 0x00000010042a7211 */ /* 0x000fe200078208ff */
[----:B------:R-:W-:Y:S01]  /*0560*/  IMAD R9, R0, UR11, R9 ;  /* 0x0000000b00097c24 */ /* 0x000fe2000f8e0209 */
[----:B------:R-:W-:Y:S02]  /*0570*/  LEA R31, P2, R6, R18, 0x1 ;  /* 0x00000012061f7211 */ /* 0x000fe400078408ff */
[----:B------:R-:W-:Y:S02]  /*0580*/  LEA.HI.X R35, R2, R15, R35, 0x1, P0 ;  /* 0x0000000f02237211 */ /* 0x000fe400000f0c23 */
[----:B------:R-:W-:Y:S02]  /*0590*/  IADD3 R29, R7, R9, RZ ;  /* 0x00000009071d7210 */ /* 0x000fe40007ffe0ff */
[----:B------:R-:W-:-:S02]  /*05a0*/  LEA.HI.X R33, R4, R17, R33, 0x1, P1 ;  /* 0x0000001104217211 */ /* 0x000fc400008f0c21 */
[----:B------:R-:W-:-:S07]  /*05b0*/  LEA.HI.X R29, R6, R19, R29, 0x1, P2 ;  /* 0x00000013061d7211 */ /* 0x000fce00010f0c1d */
.L_x_2244:
        /* <DEDUP_REMOVED lines=8> */
[----:B0-----:R-:W-:Y:S01]  /*0640*/  ISETP.GE.AND P6, PT, R0, 0x1, PT ;  /* 0x000000010000780c */ /* 0x001fe20003fc6270 */
[----:B------:R-:W-:Y:S01]  /*0650*/  ULDC.U8 UR5, c[0x0][0x22e] ;  /* 0x00008b8000057ab9 */ /* 0x000fe20000000000 */
[----:B------:R-:W-:Y:S01]  /*0660*/  BSSY B0, `(.L_x_2224) ;  /* 0x000003d000007945 */ /* 0x000fe20003800000 */
        /* <DEDUP_REMOVED lines=60> */
.L_x_2225:
[----:B------:R-:W-:Y:S05]  /*0a30*/  BSYNC B0 ;  /* 0x0000000000007941 */ /* 0x000fea0003800000 */
.L_x_2224:
        /* <DEDUP_REMOVED lines=40> */
.L_x_2227:
[----:B------:R-:W-:Y:S05]  /*0cc0*/  BSYNC B0 ;  /* 0x0000000000007941 */ /* 0x000fea0003800000 */
.L_x_2226:
        /* <DEDUP_REMOVED lines=44> */
.L_x_2229:
[----:B------:R-:W-:Y:S05]  /*0f90*/  BSYNC B0 ;  /* 0x0000000000007941 */ /* 0x000fea0003800000 */
.L_x_2228:
        /* <DEDUP_REMOVED lines=33> */
.L_x_2231:
[----:B------:R-:W-:Y:S05]  /*11b0*/  BSYNC B0 ;  /* 0x0000000000007941 */ /* 0x000fea0003800000 */
.L_x_2230:
        /* <DEDUP_REMOVED lines=33> */
.L_x_2233:
[----:B------:R-:W-:Y:S05]  /*13d0*/  BSYNC B0 ;  /* 0x0000000000007941 */ /* 0x000fea0003800000 */
.L_x_2232:
        /* <DEDUP_REMOVED lines=33> */
.L_x_2235:
[----:B------:R-:W-:Y:S05]  /*15f0*/  BSYNC B0 ;  /* 0x0000000000007941 */ /* 0x000fea0003800000 */
.L_x_2234:
        /* <DEDUP_REMOVED lines=33> */
.L_x_2237:
[----:B------:R-:W-:Y:S05]  /*1810*/  BSYNC B0 ;  /* 0x0000000000007941 */ /* 0x000fea0003800000 */
.L_x_2236:
        /* <DEDUP_REMOVED lines=33> */
.L_x_2239:
[----:B------:R-:W-:Y:S05]  /*1a30*/  BSYNC B0 ;  /* 0x0000000000007941 */ /* 0x000fea0003800000 */
.L_x_2238:
        /* <DEDUP_REMOVED lines=27> */
[----:B------:R-:W2:Y:S01]  /*1bf0*/  LDC R65, c[0x0][0x21c] ;  /* 0x00008700ff417b82 */ /* 0x000ea20000000800 */
[----:B------:R-:W-:Y:S01]  /*1c00*/  ULDC.64 UR14, c[0x0][0x270] ;  /* 0x00009c00000e7ab9 */ /* 0x000fe20000000a00 */
[----:B------:R-:W-:Y:S01]  /*1c10*/  ULDC.64 UR16, c[0x0][0x248] ;  /* 0x0000920000107ab9 */ /* 0x000fe20000000a00 */
[----:B------:R-:W-:Y:S01]  /*1c20*/  ULDC.64 UR18, c[0x0][0x250] ;  /* 0x0000940000127ab9 */ /* 0x000fe20000000a00 */
[----:B------:R-:W-:-:S04]  /*1c30*/  ULDC.64 UR20, c[0x0][0x2d8] ;  /* 0x0000b60000147ab9 */ /* 0x000fc80000000a00 */
[----:B------:R-:W3:Y:S02]  /*1c40*/  LDC.64 R2, c[0x0][0x310] ;  /* 0x0000c400ff027b82 */ /* 0x000ee40000000a00 */
.L_x_2243:
        /* <DEDUP_REMOVED lines=11> */
[----:B------:R-:W4:Y:S01]  /*1d00*/  LDG.E.64 R8, desc[UR6][R6.64] ;  /* 0x0000000606087981 */ /* 0x000f22000c1e1b00 */
[----:B------:R-:W-:-:S04]  /*1d10*/  IMAD R13, R0, UR14, RZ ;  /* 0x0000000e000d7c24 */ /* 0x000fc8000f8e02ff */
[----:B------:R-:W-:Y:S01]  /*1d20*/  IMAD R13, R68, UR15, R13 ;  /* 0x0000000f440d7c24 */ /* 0x000fe2000f8e020d */
[----:B-1----:R-:W-:Y:S01]  /*1d30*/  ISETP.GE.AND P1, PT, R72, 0x8, PT ;  /* 0x000000084800780c */ /* 0x002fe20003f26270 */
[----:B----4-:R-:W-:Y:S01]  /*1d40*/  FMUL.FTZ R4, R9, R40 ;  /* 0x0000002809047220 */ /* 0x010fe20000410000 */
[----:B------:R-:W-:-:S03]  /*1d50*/  FMUL.FTZ R15, R8, 1.4426950216293334961 ;  /* 0x3fb8aa3b080f7820 */ /* 0x000fc60000410000 */
[----:B------:R-:W-:Y:S01]  /*1d60*/  FMUL.RZ R5, R4, 0.15915493667125701904 ;  /* 0x3e22f98304057820 */ /* 0x000fe2000040c000 */
[-C--:B------:R-:W-:Y:S01]  /*1d70*/  FMUL.FTZ R4, R9, R32.reuse ;  /* 0x0000002009047220 */ /* 0x080fe20000410000 */
[C---:B------:R-:W-:Y:S01]  /*1d80*/  FMUL.FTZ R19, R15.reuse, R32 ;  /* 0x000000200f137220 */ /* 0x040fe20000410000 */
[-C--:B------:R-:W-:Y:S01]  /*1d90*/  FMUL.FTZ R17, R15, R38.reuse ;  /* 0x000000260f117220 */ /* 0x080fe20000410000 */
[----:B------:R-:W-:Y:S01]  /*1da0*/  MUFU.SIN R85, R5 ;  /* 0x0000000500557308 */ /* 0x000fe20000000400 */
[----:B------:R-:W-:Y:S01]  /*1db0*/  FMUL.RZ R10, R4, 0.15915493667125701904 ;  /* 0x3e22f983040a7820 */ /* 0x000fe2000040c000 */
[----:B------:R-:W-:Y:S01]  /*1dc0*/  FMUL.FTZ R4, R9, R38 ;  /* 0x0000002609047220 */ /* 0x000fe20000410000 */
[C---:B------:R-:W-:Y:S01]  /*1dd0*/  FMUL.FTZ R14, R15.reuse, R30 ;  /* 0x0000001e0f0e7220 */ /* 0x040fe20000410000 */
[C---:B------:R-:W-:Y:S01]  /*1de0*/  FMUL.FTZ R8, R15.reuse, R40 ;  /* 0x000000280f087220 */ /* 0x040fe20000410000 */
[----:B------:R-:W-:Y:S01]  /*1df0*/  FMUL.FTZ R82, R15, R36 ;  /* 0x000000240f527220 */ /* 0x000fe20000410000 */
[----:B------:R-:W-:Y:S01]  /*1e00*/  FMUL.RZ R6, R4, 0.15915493667125701904 ;  /* 0x3e22f98304067820 */ /* 0x000fe2000040c000 */
[----:B------:R-:W-:Y:S01]  /*1e10*/  FMUL.FTZ R4, R9, R30 ;  /* 0x0000001e09047220 */ /* 0x000fe20000410000 */
[----:B------:R1:W-:Y:S01]  /*1e20*/  MUFU.COS R83, R5 ;  /* 0x0000000500537308 */ /* 0x0003e20000000000 */
[----:B------:R-:W-:-:S07]  /*1e30*/  FMUL.FTZ R69, R15, R34 ;  /* 0x000000220f457220 */ /* 0x000fce0000410000 */
[----:B------:R-:W-:Y:S01]  /*1e40*/  MUFU.SIN R74, R10 ;  /* 0x0000000a004a7308 */ /* 0x000fe20000000400 */
[----:B-1----:R-:W-:Y:S01]  /*1e50*/  FMUL.RZ R5, R4, 0.15915493667125701904 ;  /* 0x3e22f98304057820 */ /* 0x002fe2000040c000 */
[----:B------:R-:W-:-:S04]  /*1e60*/  FMUL.FTZ R4, R9, R36 ;  /* 0x0000002409047220 */ /* 0x000fc80000410000 */
[----:B------:R-:W-:Y:S02]  /*1e70*/  FMUL.RZ R7, R4, 0.15915493667125701904 ;  /* 0x3e22f98304077820 */ /* 0x000fe4000040c000 */
[----:B------:R1:W-:Y:S08]  /*1e80*/  MUFU.COS R76, R10 ;  /* 0x0000000a004c7308 */ /* 0x0003f00000000000 */
[----:B------:R-:W4:Y:S01]  /*1e90*/  MUFU.EX2 R19, R19 ;  /* 0x0000001300137308 */ /* 0x000f220000000800 */
[----:B-1----:R-:W-:-:S04]  /*1ea0*/  IMAD R10, R46, UR16, RZ ;  /* 0x000000102e0a7c24 */ /* 0x002fc8000f8e02ff */
[----:B------:R-:W-:Y:S02]  /*1eb0*/  IMAD R21, R47, UR17, R10 ;  /* 0x000000112f157c24 */ /* 0x000fe4000f8e020a */
[C---:B------:R-:W-:Y:S01]  /*1ec0*/  FMUL.FTZ R10, R15.reuse, R28 ;  /* 0x0000001c0f0a7220 */ /* 0x040fe20000410000 */
[----:B------:R-:W-:Y:S01]  /*1ed0*/  FMUL.FTZ R15, R15, R48 ;  /* 0x000000300f0f7220 */ /* 0x000fe20000410000 */
[----:B------:R-:W-:Y:S08]  /*1ee0*/  MUFU.SIN R80, R5 ;  /* 0x0000000500507308 */ /* 0x000ff00000000400 */
[----:B------:R1:W-:Y:S01]  /*1ef0*/  MUFU.COS R79, R5 ;  /* 0x00000005004f7308 */ /* 0x0003e20000000000 */
[C---:B----4-:R-:W-:Y:S01]  /*1f00*/  FMUL.FTZ R74, R19.reuse, R74 ;  /* 0x0000004a134a7220 */ /* 0x050fe20000410000 */
[----:B------:R-:W-:-:S06]  /*1f10*/  FMUL.FTZ R76, R19, R76 ;  /* 0x0000004c134c7220 */ /* 0x000fcc0000410000 */
[----:B------:R-:W-:Y:S01]  /*1f20*/  MUFU.SIN R78, R6 ;  /* 0x00000006004e7308 */ /* 0x000fe20000000400 */
[----:B-1----:R-:W-:-:S05]  /*1f30*/  IMAD.WIDE.U32 R4, R47, UR16, RZ ;  /* 0x000000102f047c25 */ /* 0x002fca000f8e00ff */
[----:B------:R-:W-:Y:S01]  /*1f40*/  IADD3 R5, R5, R21, RZ ;  /* 0x0000001505057210 */ /* 0x000fe20007ffe0ff */
[----:B------:R-:W-:Y:S01]  /*1f50*/  IMAD R21, R0, UR18, RZ ;  /* 0x0000001200157c24 */ /* 0x000fe2000f8e02ff */
[----:B------:R1:W-:Y:S03]  /*1f60*/  MUFU.COS R16, R6 ;  /* 0x0000000600107308 */ /* 0x0003e60000000000 */
[C---:B------:R-:W-:Y:S02]  /*1f70*/  IMAD R21, R68.reuse, UR19, R21 ;  /* 0x0000001344157c24 */ /* 0x040fe4000f8e0215 */
[----:B------:R-:W-:-:S03]  /*1f80*/  IMAD.WIDE.U32 R4, R68, UR18, R4 ;  /* 0x0000001244047c25 */ /* 0x000fc6000f8e0004 */
[----:B------:R-:W-:Y:S01]  /*1f90*/  MUFU.SIN R81, R7 ;  /* 0x0000000700517308 */ /* 0x000fe20000000400 */
[----:B-1----:R-:W-:-:S04]  /*1fa0*/  FMUL.FTZ R6, R9, R28 ;  /* 0x0000001c09067220 */ /* 0x002fc80000410000 */
[----:B------:R-:W-:-:S03]  /*1fb0*/  FMUL.RZ R18, R6, 0.15915493667125701904 ;  /* 0x3e22f98306127820 */ /* 0x000fc6000040c000 */
[----:B------:R1:W-:Y:S08]  /*1fc0*/  MUFU.COS R11, R7 ;  /* 0x00000007000b7308 */ /* 0x0003f00000000000 */
[----:B------:R-:W4:Y:S01]  /*1fd0*/  MUFU.EX2 R17, R17 ;  /* 0x0000001100117308 */ /* 0x000f220000000800 */
[----:B-1----:R-:W-:-:S03]  /*1fe0*/  IMAD.WIDE.U32 R6, R68, UR14, RZ ;  /* 0x0000000e44067c25 */ /* 0x002fc6000f8e00ff */
[C---:B------:R-:W-:Y:S02]  /*1ff0*/  LEA R12, P0, R6.reuse, R31, 0x1 ;  /* 0x0000001f060c7211 */ /* 0x040fe400078008ff */
[----:B------:R-:W-:Y:S02]  /*2000*/  IADD3 R0, R7, R13, RZ ;  /* 0x0000000d07007210 */ /* 0x000fe40007ffe0ff */
[----:B------:R-:W1:Y:S01]  /*2010*/  MUFU.EX2 R14, R14 ;  /* 0x0000000e000e7308 */ /* 0x000e620000000800 */
[----:B------:R-:W-:Y:S02]  /*2020*/  IADD3 R7, R5, R21, RZ ;  /* 0x0000001505077210 */ /* 0x000fe40007ffe0ff */
[----:B------:R-:W-:Y:S01]  /*2030*/  LEA.HI.X R13, R6, R29, R0, 0x1, P0 ;  /* 0x0000001d060d7211 */ /* 0x000fe200000f0c00 */
[-C--:B------:R-:W-:Y:S01]  /*2040*/  FMUL.FTZ R6, RZ, R74.reuse ;  /* 0x0000004aff067220 */ /* 0x080fe20000410000 */
[----:B------:R-:W-:Y:S01]  /*2050*/  SHF.L.U32 R5, R37, 0x1, RZ ;  /* 0x0000000125057819 */ /* 0x000fe200000006ff */
[----:B------:R-:W-:Y:S01]  /*2060*/  FMUL.FTZ R0, R57, R74 ;  /* 0x0000004a39007220 */ /* 0x000fe20000410000 */
[----:B------:R-:W-:Y:S01]  /*2070*/  LEA R24, P0, R4, UR20, 0x3 ;  /* 0x0000001404187c11 */ /* 0x000fe2000f8018ff */
[C---:B----4-:R-:W-:Y:S01]  /*2080*/  FMUL.FTZ R77, R17.reuse, R16 ;  /* 0x00000010114d7220 */ /* 0x050fe20000410000 */
[----:B------:R-:W-:Y:S01]  /*2090*/  FMUL.FTZ R78, R17, R78 ;  /* 0x0000004e114e7220 */ /* 0x000fe20000410000 */
[----:B------:R-:W-:-:S04]  /*20a0*/  IMAD.WIDE R12, R5, 0x10, R12 ;  /* 0x00000010050c7825 */ /* 0x000fc800078e020c */
[-C--:B------:R-:W-:Y:S01]  /*20b0*/  FFMA.FTZ R5, R57, R76.reuse, -R6 ;  /* 0x0000004c39057223 */ /* 0x080fe20000010806 */
[----:B------:R-:W-:Y:S01]  /*20c0*/  FFMA.FTZ R0, RZ, R76, R0 ;  /* 0x0000004cff007223 */ /* 0x000fe20000010000 */
[----:B------:R-:W4:Y:S01]  /*20d0*/  MUFU.EX2 R8, R8 ;  /* 0x0000000800087308 */ /* 0x000f220000000800 */
[----:B------:R-:W-:Y:S01]  /*20e0*/  LEA.HI.X R25, R4, UR21, R7, 0x3, P0 ;  /* 0x0000001504197c11 */ /* 0x000fe200080f1c07 */
[----:B------:R-:W-:Y:S01]  /*20f0*/  FADD.FTZ R16, R58, R5 ;  /* 0x000000053a107221 */ /* 0x000fe20000010000 */
[----:B------:R-:W-:Y:S01]  /*2100*/  FADD.FTZ R17, RZ, R0 ;  /* 0x00000000ff117221 */ /* 0x000fe20000010000 */
[----:B------:R-:W-:Y:S02]  /*2110*/  FMUL.FTZ R4, R9, R34 ;  /* 0x0000002209047220 */ /* 0x000fe40000410000 */
[----:B------:R-:W-:Y:S02]  /*2120*/  FMUL.FTZ R20, R78, R16 ;  /* 0x000000104e147220 */ /* 0x000fe40000410000 */
[----:B------:R-:W5:Y:S01]  /*2130*/  MUFU.EX2 R82, R82 ;  /* 0x0000005200527308 */ /* 0x000f620000000800 */
[----:B-1----:R-:W-:Y:S01]  /*2140*/  FMUL.FTZ R80, R14, R80 ;  /* 0x000000500e507220 */ /* 0x002fe20000410000 */
[----:B------:R-:W-:Y:S01]  /*2150*/  FFMA.FTZ R20, R77, R17, R20 ;  /* 0x000000114d147223 */ /* 0x000fe20000010014 */
[----:B------:R-:W-:-:S05]  /*2160*/  FMUL.RZ R19, R4, 0.15915493667125701904 ;  /* 0x3e22f98304137820 */ /* 0x000fca000040c000 */
[----:B------:R-:W-:Y:S01]  /*2170*/  MUFU.SIN R71, R18 ;  /* 0x0000001200477308 */ /* 0x000fe20000000400 */
[----:B------:R-:W-:Y:S01]  /*2180*/  FADD.FTZ R20, RZ, R20 ;  /* 0x00000014ff147221 */ /* 0x000fe20000010000 */
[----:B------:R-:W-:-:S06]  /*2190*/  FMUL.FTZ R9, R9, R48 ;  /* 0x0000003009097220 */ /* 0x000fcc0000410000 */
[----:B------:R1:W-:Y:S01]  /*21a0*/  MUFU.COS R73, R18 ;  /* 0x0000001200497308 */ /* 0x0003e20000000000 */
[----:B------:R-:W-:-:S07]  /*21b0*/  FMUL.FTZ R79, R14, R79 ;  /* 0x0000004f0e4f7220 */ /* 0x000fce0000410000 */
[----:B------:R-:W0:Y:S01]  /*21c0*/  MUFU.EX2 R10, R10 ;  /* 0x0000000a000a7308 */ /* 0x000e220000000800 */
[----:B-1----:R-:W-:-:S07]  /*21d0*/  FMUL.FTZ R18, R78, R17 ;  /* 0x000000114e127220 */ /* 0x002fce0000410000 */
[----:B------:R-:W-:Y:S01]  /*21e0*/  MUFU.EX2 R69, R69 ;  /* 0x0000004500457308 */ /* 0x000fe20000000800 */
[----:B------:R-:W-:Y:S01]  /*21f0*/  FFMA.FTZ R18, R77, R16, -R18 ;  /* 0x000000104d127223 */ /* 0x000fe20000010812 */
[----:B------:R-:W-:Y:S01]  /*2200*/  FMUL.FTZ R16, R80, R20 ;  /* 0x0000001450107220 */ /* 0x000fe20000410000 */
[----:B------:R-:W-:Y:S01]  /*2210*/  FMUL.RZ R21, R9, 0.15915493667125701904 ;  /* 0x3e22f98309157820 */ /* 0x000fe2000040c000 */
[----:B----4-:R-:W-:Y:S01]  /*2220*/  FMUL.FTZ R83, R8, R83 ;  /* 0x0000005308537220 */ /* 0x010fe20000410000 */
[----:B------:R-:W-:-:S03]  /*2230*/  FADD.FTZ R18, R59, R18 ;  /* 0x000000123b127221 */ /* 0x000fc60000010000 */
[----:B------:R-:W-:Y:S01]  /*2240*/  MUFU.EX2 R15, R15 ;  /* 0x0000000f000f7308 */ /* 0x000fe20000000800 */
[-C--:B------:R-:W-:Y:S01]  /*2250*/  FMUL.FTZ R17, R80, R18.reuse ;  /* 0x0000001250117220 */ /* 0x080fe20000410000 */
[C---:B------:R-:W-:Y:S01]  /*2260*/  FFMA.FTZ R9, R79.reuse, R18, -R16 ;  /* 0x000000124f097223 */ /* 0x040fe20000010810 */
[----:B------:R-:W-:Y:S01]  /*2270*/  FMUL.FTZ R85, R8, R85 ;  /* 0x0000005508557220 */ /* 0x000fe20000410000 */
[----:B-----5:R-:W-:Y:S01]  /*2280*/  FMUL.FTZ R81, R82, R81 ;  /* 0x0000005152517220 */ /* 0x020fe20000410000 */
[----:B------:R-:W4:Y:S03]  /*2290*/  LDG.E.128 R4, desc[UR6][R12.64] ;  /* 0x000000060c047981 */ /* 0x000f26000c1e1d00 */
[----:B------:R-:W1:Y:S01]  /*22a0*/  MUFU.COS R70, R19 ;  /* 0x0000001300467308 */ /* 0x000e620000000000 */
[----:B------:R-:W-:Y:S01]  /*22b0*/  FFMA.FTZ R17, R79, R20, R17 ;  /* 0x000000144f117223 */ /* 0x000fe20000010011 */
[----:B------:R-:W-:Y:S01]  /*22c0*/  FADD.FTZ R9, R60, R9 ;  /* 0x000000093c097221 */ /* 0x000fe20000010000 */
[----:B------:R-:W5:Y:S05]  /*22d0*/  LDG.E.64 R24, desc[UR6][R24.64] ;  /* 0x0000000618187981 */ /* 0x000f6a000c1e1b00 */
[----:B------:R-:W2:Y:S01]  /*22e0*/  MUFU.SIN R0, R19 ;  /* 0x0000001300007308 */ /* 0x000ea20000000400 */
[----:B------:R-:W-:-:S07]  /*22f0*/  FMUL.FTZ R82, R82, R11 ;  /* 0x0000000b52527220 */ /* 0x000fce0000410000 */
[----:B------:R-:W3:Y:S01]  /*2300*/  MUFU.COS R14, R21 ;  /* 0x00000015000e7308 */ /* 0x000ee20000000000 */
[----:B------:R-:W-:Y:S01]  /*2310*/  FADD.FTZ R17, RZ, R17 ;  /* 0x00000011ff117221 */ /* 0x000fe20000010000 */
[----:B------:R-:W-:-:S06]  /*2320*/  FMUL.FTZ R11, R81, R9 ;  /* 0x00000009510b7220 */ /* 0x000fcc0000410000 */
[----:B------:R-:W3:Y:S01]  /*2330*/  MUFU.SIN R8, R21 ;  /* 0x0000001500087308 */ /* 0x000ee20000000400 */
[C---:B0-----:R-:W-:Y:S01]  /*2340*/  FMUL.FTZ R73, R10.reuse, R73 ;  /* 0x000000490a497220 */ /* 0x041fe20000410000 */
[----:B------:R-:W-:Y:S01]  /*2350*/  FMUL.FTZ R71, R10, R71 ;  /* 0x000000470a477220 */ /* 0x000fe20000410000 */
[-C--:B------:R-:W-:Y:S01]  /*2360*/  FMUL.FTZ R10, R81, R17.reuse ;  /* 0x00000011510a7220 */ /* 0x080fe20000410000 */
[C---:B------:R-:W-:Y:S01]  /*2370*/  FFMA.FTZ R11, R82.reuse, R17, R11 ;  /* 0x00000011520b7223 */ /* 0x040fe2000001000b */
[C---:B-1----:R-:W-:Y:S01]  /*2380*/  FMUL.FTZ R70, R69.reuse, R70 ;  /* 0x0000004645467220 */ /* 0x042fe20000410000 */
[----:B--2---:R-:W-:Y:S01]  /*2390*/  FMUL.FTZ R69, R69, R0 ;  /* 0x0000000045457220 */ /* 0x004fe20000410000 */
[----:B------:R-:W-:Y:S01]  /*23a0*/  FFMA.FTZ R0, R82, R9, -R10 ;  /* 0x0000000952007223 */ /* 0x000fe2000001080a */
[----:B------:R-:W-:Y:S01]  /*23b0*/  FADD.FTZ R18, RZ, R11 ;  /* 0x0000000bff127221 */ /* 0x000fe20000010000 */
[----:B---3--:R-:W-:Y:S01]  /*23c0*/  FMUL.FTZ R67, R15, R14 ;  /* 0x0000000e0f437220 */ /* 0x008fe20000410000 */
[-C--:B------:R-:W-:Y:S01]  /*23d0*/  FMUL.FTZ R10, R85, R74.reuse ;  /* 0x0000004a550a7220 */ /* 0x080fe20000410000 */
[----:B------:R-:W-:Y:S01]  /*23e0*/  FMUL.FTZ R14, R83, R74 ;  /* 0x0000004a530e7220 */ /* 0x000fe20000410000 */
[----:B------:R-:W-:Y:S01]  /*23f0*/  FADD.FTZ R16, R61, R0 ;  /* 0x000000003d107221 */ /* 0x000fe20000010000 */
[----:B------:R-:W-:Y:S01]  /*2400*/  FMUL.FTZ R20, R71, R18 ;  /* 0x0000001247147220 */ /* 0x000fe20000410000 */
[----:B------:R-:W-:Y:S01]  /*2410*/  FFMA.FTZ R10, R83, R76, -R10 ;  /* 0x0000004c530a7223 */ /* 0x000fe2000001080a */
[----:B------:R-:W-:Y:S01]  /*2420*/  FMUL.FTZ R0, R15, R8 ;  /* 0x000000080f007220 */ /* 0x000fe20000410000 */
[----:B------:R-:W-:Y:S01]  /*2430*/  FFMA.FTZ R8, R85, R76, R14 ;  /* 0x0000004c55087223 */ /* 0x000fe2000001000e */
[-C--:B------:R-:W-:Y:S01]  /*2440*/  FFMA.FTZ R11, R73, R16.reuse, -R20 ;  /* 0x00000010490b7223 */ /* 0x080fe20000010814 */
[----:B------:R-:W-:Y:S01]  /*2450*/  FMUL.FTZ R20, R71, R16 ;  /* 0x0000001047147220 */ /* 0x000fe20000410000 */
[C---:B------:R-:W-:Y:S01]  /*2460*/  FMUL.FTZ R16, R78.reuse, R10 ;  /* 0x0000000a4e107220 */ /* 0x040fe20000410000 */
[----:B------:R-:W-:Y:S01]  /*2470*/  FMUL.FTZ R9, R78, R8 ;  /* 0x000000084e097220 */ /* 0x000fe20000410000 */
[----:B------:R-:W2:Y:S01]  /*2480*/  LDG.E.128 R12, desc[UR6][R12.64+0x10] ;  /* 0x000010060c0c7981 */ /* 0x000ea2000c1e1d00 */
        /* <DEDUP_REMOVED lines=19> */
[----:B------:R-:W-:-:S02]  /*25c0*/  FMUL.FTZ R20, R0, R19 ;  /* 0x0000001300147220 */ /* 0x000fc40000410000 */
[C---:B------:R-:W-:Y:S01]  /*25d0*/  FMUL.FTZ R16, R71.reuse, R10 ;  /* 0x0000000a47107220 */ /* 0x040fe20000410000 */
[----:B------:R-:W-:Y:S01]  /*25e0*/  FMUL.FTZ R9, R71, R8 ;  /* 0x0000000847097220 */ /* 0x000fe20000410000 */
[-C--:B------:R-:W-:Y:S01]  /*25f0*/  FMUL.FTZ R22, R0, R18.reuse ;  /* 0x0000001200167220 */ /* 0x080fe20000410000 */
[----:B------:R-:W-:Y:S01]  /*2600*/  FFMA.FTZ R11, R67, R18, -R20 ;  /* 0x00000012430b7223 */ /* 0x000fe20000010814 */
[C---:B------:R-:W-:Y:S01]  /*2610*/  FFMA.FTZ R16, R73.reuse, R8, -R16 ;  /* 0x0000000849107223 */ /* 0x040fe20000010810 */
[----:B------:R-:W-:Y:S01]  /*2620*/  FFMA.FTZ R9, R73, R10, R9 ;  /* 0x0000000a49097223 */ /* 0x000fe20000010009 */
[----:B------:R-:W-:Y:S01]  /*2630*/  FFMA.FTZ R19, R67, R19, R22 ;  /* 0x0000001343137223 */ /* 0x000fe20000010016 */
[----:B------:R-:W-:Y:S01]  /*2640*/  FADD.FTZ R22, R66, R11 ;  /* 0x0000000b42167221 */ /* 0x000fe20000010000 */
[C---:B------:R-:W-:Y:S01]  /*2650*/  FMUL.FTZ R17, R69.reuse, R16 ;  /* 0x0000001045117220 */ /* 0x040fe20000410000 */
[----:B------:R-:W-:Y:S01]  /*2660*/  FMUL.FTZ R11, R69, R9 ;  /* 0x00000009450b7220 */ /* 0x000fe20000410000 */
[----:B------:R-:W-:-:S02]  /*2670*/  FADD.FTZ R23, RZ, R19 ;  /* 0x00000013ff177221 */ /* 0x000fc40000010000 */
[C---:B------:R-:W-:Y:S01]  /*2680*/  FFMA.FTZ R17, R70.reuse, R9, R17 ;  /* 0x0000000946117223 */ /* 0x040fe20000010011 */
[----:B------:R-:W-:Y:S01]  /*2690*/  FFMA.FTZ R11, R70, R16, -R11 ;  /* 0x00000010460b7223 */ /* 0x000fe2000001080b */
[----:B------:R-:W0:Y:S02]  /*26a0*/  SHFL.UP PT, R19, R22, 0x1, RZ ;  /* 0x0420000016137989 */ /* 0x000e2400000e00ff */
[C---:B------:R-:W-:Y:S02]  /*26b0*/  FMUL.FTZ R20, R0.reuse, R17 ;  /* 0x0000001100147220 */ /* 0x040fe40000410000 */
[----:B------:R-:W1:Y:S01]  /*26c0*/  SHFL.UP PT, R21, R23, 0x1, RZ ;  /* 0x0420000017157989 */ /* 0x000e6200000e00ff */
[-C--:B------:R-:W-:Y:S01]  /*26d0*/  FMUL.FTZ R8, R0, R11.reuse ;  /* 0x0000000b00087220 */ /* 0x080fe20000410000 */
[----:B------:R-:W-:-:S03]  /*26e0*/  FFMA.FTZ R20, R67, R11, -R20 ;  /* 0x0000000b43147223 */ /* 0x000fc60000010814 */
[----:B------:R-:W-:Y:S02]  /*26f0*/  FFMA.FTZ R8, R67, R17, R8 ;  /* 0x0000001143087223 */ /* 0x000fe40000010008 */
[----:B------:R-:W3:Y:S04]  /*2700*/  SHFL.UP PT, R9, R20, 0x1, RZ ;  /* 0x0420000014097989 */ /* 0x000ee800000e00ff */
        /* <DEDUP_REMOVED lines=10> */
[-C--:B------:R-:W-:Y:S01]  /*27b0*/  FMUL.FTZ R10, R8, R11.reuse ;  /* 0x0000000b080a7220 */ /* 0x080fe20000410000 */
[C---:B------:R-:W-:Y:S02]  /*27c0*/  FFMA.FTZ R17, R20.reuse, R11, R17 ;  /* 0x0000000b14117223 */ /* 0x040fe40000010011 */
[----:B------:R-:W1:Y:S01]  /*27d0*/  SHFL.UP PT, R16, R22, 0x2, RZ ;  /* 0x0440000016107989 */ /* 0x000e6200000e00ff */
[----:B------:R-:W-:Y:S02]  /*27e0*/  @P0 FFMA.FTZ R20, R20, R9, -R10 ;  /* 0x0000000914140223 */ /* 0x000fe4000001080a */
[----:B------:R-:W-:-:S03]  /*27f0*/  FSEL R17, R8, R17, !P0 ;  /* 0x0000001108117208 */ /* 0x000fc60004000000 */
[----:B------:R-:W3:Y:S04]  /*2800*/  SHFL.UP PT, R8, R20, 0x2, RZ ;  /* 0x0440000014087989 */ /* 0x000ee800000e00ff */
[----:B------:R-:W3:Y:S01]  /*2810*/  SHFL.UP PT, R9, R17, 0x2, RZ ;  /* 0x0440000011097989 */ /* 0x000ee200000e00ff */
[----:B------:R-:W-:Y:S01]  /*2820*/  ISETP.GE.AND P0, PT, R72, 0x2, PT ;  /* 0x000000024800780c */ /* 0x000fe20003f06270 */
[C---:B0-----:R-:W-:Y:S01]  /*2830*/  FMUL.FTZ R11, R17.reuse, R18 ;  /* 0x00000012110b7220 */ /* 0x041fe20000410000 */
[----:B-1----:R-:W-:-:S03]  /*2840*/  FMUL.FTZ R19, R17, R16 ;  /* 0x0000001011137220 */ /* 0x002fc60000410000 */
[C---:B------:R-:W-:Y:S01]  /*2850*/  FFMA.FTZ R11, R20.reuse, R16, -R11 ;  /* 0x00000010140b7223 */ /* 0x040fe2000001080b */
[----:B------:R-:W-:-:S07]  /*2860*/  FFMA.FTZ R18, R20, R18, R19 ;  /* 0x0000001214127223 */ /* 0x000fce0000010013 */
[----:B------:R-:W-:Y:S01]  /*2870*/  @P0 FADD.FTZ R22, R22, R11 ;  /* 0x0000000b16160221 */ /* 0x000fe20000010000 */
[-C--:B---3--:R-:W-:Y:S01]  /*2880*/  FMUL.FTZ R19, R17, R8.reuse ;  /* 0x0000000811137220 */ /* 0x088fe20000410000 */
[----:B------:R-:W-:Y:S01]  /*2890*/  @P0 FADD.FTZ R23, R23, R18 ;  /* 0x0000001217170221 */ /* 0x000fe20000010000 */
[-C--:B------:R-:W-:Y:S02]  /*28a0*/  FMUL.FTZ R11, R17, R9.reuse ;  /* 0x00000009110b7220 */ /* 0x080fe40000410000 */
[C---:B------:R-:W-:Y:S01]  /*28b0*/  FFMA.FTZ R10, R20.reuse, R9, R19 ;  /* 0x00000009140a7223 */ /* 0x040fe20000010013 */
[----:B------:R-:W0:Y:S01]  /*28c0*/  SHFL.UP PT, R21, R22, 0x4, RZ ;  /* 0x0480000016157989 */ /* 0x000e2200000e00ff */
[----:B------:R-:W-:-:S03]  /*28d0*/  @P0 FFMA.FTZ R20, R20, R8, -R11 ;  /* 0x0000000814140223 */ /* 0x000fc6000001080b */
[----:B------:R-:W1:Y:S01]  /*28e0*/  SHFL.UP PT, R27, R23, 0x4, RZ ;  /* 0x04800000171b7989 */ /* 0x000e6200000e00ff */
[----:B------:R-:W-:-:S03]  /*28f0*/  FSEL R10, R17, R10, !P0 ;  /* 0x0000000a110a7208 */ /* 0x000fc60004000000 */
        /* <DEDUP_REMOVED lines=8> */
[----:B---3--:R-:W-:Y:S01]  /*2980*/  FMUL.FTZ R17, R10, R9 ;  /* 0x000000090a117220 */ /* 0x008fe20000410000 */
        /* <DEDUP_REMOVED lines=9> */
[----:B------:R-:W3:Y:S01]  /*2a20*/  S2R R16, SR_CgaCtaId ;  /* 0x0000000000107919 */ /* 0x000ee20000008800 */
[C---:B0-----:R-:W-:Y:S01]  /*2a30*/  FMUL.FTZ R17, R10.reuse, R21 ;  /* 0x000000150a117220 */ /* 0x041fe20000410000 */
[----:B-1----:R-:W-:-:S03]  /*2a40*/  FMUL.FTZ R8, R10, R19 ;  /* 0x000000130a087220 */ /* 0x002fc60000410000 */
[C---:B------:R-:W-:Y:S01]  /*2a50*/  FFMA.FTZ R17, R20.reuse, R19, -R17 ;  /* 0x0000001314117223 */ /* 0x040fe20000010811 */
[----:B------:R-:W-:Y:S01]  /*2a60*/  FFMA.FTZ R8, R20, R21, R8 ;  /* 0x0000001514087223 */ /* 0x000fe20000010008 */
[----:B---3--:R-:W-:-:S03]  /*2a70*/  FMUL.FTZ R19, R10, R9 ;  /* 0x000000090a137220 */ /* 0x008fc60000410000 */
[----:B------:R-:W-:Y:S01]  /*2a80*/  @P1 FADD.FTZ R23, R23, R8 ;  /* 0x0000000817171221 */ /* 0x000fe20000010000 */
[-C--:B------:R-:W-:Y:S01]  /*2a90*/  FFMA.FTZ R21, R20, R11.reuse, R19 ;  /* 0x0000000b14157223 */ /* 0x080fe20000010013 */
[----:B------:R-:W-:Y:S01]  /*2aa0*/  FMUL.FTZ R11, R10, R11 ;  /* 0x0000000b0a0b7220 */ /* 0x000fe20000410000 */
[----:B------:R-:W-:Y:S02]  /*2ab0*/  @P1 FADD.FTZ R22, R22, R17 ;  /* 0x0000001116161221 */ /* 0x000fe40000010000 */
[----:B------:R-:W0:Y:S01]  /*2ac0*/  SHFL.UP PT, R26, R23, 0x10, RZ ;  /* 0x06000000171a7989 */ /* 0x000e2200000e00ff */
[----:B------:R-:W-:Y:S01]  /*2ad0*/  @P1 FFMA.FTZ R20, R20, R9, -R11 ;  /* 0x0000000914141223 */ /* 0x000fe2000001080b */
[----:B------:R-:W-:Y:S02]  /*2ae0*/  LOP3.LUT P0, RZ, R37, 0x1f, RZ, 0xc0, !PT ;  /* 0x0000001f25ff7812 */ /* 0x000fe4000780c0ff */
[----:B------:R-:W-:Y:S01]  /*2af0*/  FSEL R21, R10, R21, !P1 ;  /* 0x000000150a157208 */ /* 0x000fe20004800000 */
[----:B------:R-:W1:Y:S01]  /*2b00*/  SHFL.UP PT, R11, R22, 0x10, RZ ;  /* 0x06000000160b7989 */ /* 0x000e6200000e00ff */
[----:B------:R-:W-:-:S03]  /*2b10*/  ISETP.EQ.OR P0, PT, RZ, UR4, P0 ;  /* 0x00000004ff007c0c */ /* 0x000fc60008702670 */
[----:B------:R-:W3:Y:S01]  /*2b20*/  SHFL.UP PT, R9, R20, 0x10, RZ ;  /* 0x0600000014097989 */ /* 0x000ee200000e00ff */
[----:B------:R-:W-:-:S03]  /*2b30*/  MOV R75, 0x400 ;  /* 0x00000400004b7802 */ /* 0x000fc60000000f00 */
[----:B------:R-:W3:Y:S01]  /*2b40*/  SHFL.UP PT, R10, R21, 0x10, RZ ;  /* 0x06000000150a7989 */ /* 0x000ee200000e00ff */
[----:B------:R-:W-:Y:S02]  /*2b50*/  LEA R75, R16, R75, 0x18 ;  /* 0x0000004b104b7211 */ /* 0x000fe400078ec0ff */
[----:B------:R-:W-:Y:S02]  /*2b60*/  CS2R R18, SRZ ;  /* 0x0000000000127805 */ /* 0x000fe4000001ff00 */
[----:B------:R-:W-:Y:S02]  /*2b70*/  MOV R17, RZ ;  /* 0x000000ff00117202 */ /* 0x000fe40000000f00 */
[----:B------:R-:W-:Y:S02]  /*2b80*/  MOV R16, 0x3f800000 ;  /* 0x3f80000000107802 */ /* 0x000fe40000000f00 */
[----:B------:R-:W-:Y:S01]  /*2b90*/  @!P0 LEA R8, R68, R75, 0x4 ;  /* 0x0000004b44088211 */ /* 0x000fe200078e20ff */
[----:B0-----:R-:W-:-:S04]  /*2ba0*/  FMUL.FTZ R27, R21, R26 ;  /* 0x0000001a151b7220 */ /* 0x001fc80000410000 */
[----:B------:R-:W0:Y:S01]  /*2bb0*/  @!P0 LDS.128 R16, [R8+0x460] ;  /* 0x0004600008108984 */ /* 0x000e220000000c00 */
[----:B------:R-:W-:Y:S01]  /*2bc0*/  ISETP.GE.AND P0, PT, R72, 0x10, PT ;  /* 0x000000104800780c */ /* 0x000fe20003f06270 */
[-C--:B-1----:R-:W-:Y:S01]  /*2bd0*/  FFMA.FTZ R27, R20, R11.reuse, -R27 ;  /* 0x0000000b141b7223 */ /* 0x082fe2000001081b */
[C---:B------:R-:W-:Y:S01]  /*2be0*/  FMUL.FTZ R87, R21.reuse, R11 ;  /* 0x0000000b15577220 */ /* 0x040fe20000410000 */
[----:B------:R-:W-:Y:S01]  /*2bf0*/  ISETP.NE.AND P1, PT, R72, 0x1f, PT ;  /* 0x0000001f4800780c */ /* 0x000fe20003f25270 */
[C---:B---3--:R-:W-:Y:S02]  /*2c00*/  FMUL.FTZ R11, R21.reuse, R9 ;  /* 0x00000009150b7220 */ /* 0x048fe40000410000 */
[C---:B------:R-:W-:Y:S01]  /*2c10*/  FFMA.FTZ R26, R20.reuse, R26, R87 ;  /* 0x0000001a141a7223 */ /* 0x040fe20000010057 */
[-C--:B------:R-:W-:Y:S01]  /*2c20*/  FMUL.FTZ R84, R21, R10.reuse ;  /* 0x0000000a15547220 */ /* 0x080fe20000410000 */
[----:B------:R-:W-:-:S05]  /*2c30*/  FFMA.FTZ R10, R20, R10, R11 ;  /* 0x0000000a140a7223 */ /* 0x000fca000001000b */
[----:B------:R-:W-:Y:S01]  /*2c40*/  @P0 FADD.FTZ R22, R22, R27 ;  /* 0x0000001b16160221 */ /* 0x000fe20000010000 */
[----:B------:R-:W-:Y:S01]  /*2c50*/  @P0 FADD.FTZ R23, R23, R26 ;  /* 0x0000001a17170221 */ /* 0x000fe20000010000 */
[----:B------:R-:W-:Y:S01]  /*2c60*/  @P0 FFMA.FTZ R20, R20, R9, -R84 ;  /* 0x0000000914140223 */ /* 0x000fe20000010854 */
[----:B------:R-:W-:-:S05]  /*2c70*/  FSEL R21, R21, R10, !P0 ;  /* 0x0000000a15157208 */ /* 0x000fca0004000000 */
[----:B------:R-:W-:Y:S01]  /*2c80*/  @!P1 STS.128 [R75+0x420], R20 ;  /* 0x000420144b009388 */ /* 0x000fe20000000c00 */
[----:B------:R-:W-:Y:S01]  /*2c90*/  BAR.SYNC.DEFER_BLOCKING 0x0 ;  /* 0x0000000000007b1d */ /* 0x000fe20000010000 */
[----:B------:R-:W-:Y:S02]  /*2ca0*/  ISETP.NE.AND P2, PT, R72, RZ, PT ;  /* 0x000000ff4800720c */ /* 0x000fe40003f45270 */
[----:B------:R-:W-:-:S11]  /*2cb0*/  ISETP.NE.AND P3, PT, R37, RZ, PT ;  /* 0x000000ff2500720c */ /* 0x000fd60003f65270 */
[----:B0-----:R-:W-:Y:S04]  /*2cc0*/  @!P2 STS.128 [R75+0x440], R16 ;  /* 0x000440104b00a388 */ /* 0x001fe80000000c00 */
[----:B------:R-:W-:Y:S01]  /*2cd0*/  LDS.128 R8, [R75+0x420] ;  /* 0x000420004b087984 */ /* 0x000fe20000000c00 */
[----:B------:R-:W-:Y:S06]  /*2ce0*/  BAR.SYNC.DEFER_BLOCKING 0x0 ;  /* 0x0000000000007b1d */ /* 0x000fec0000010000 */
[----:B------:R-:W0:Y:S04]  /*2cf0*/  SHFL.UP PT, R88, R21, 0x1, RZ ;  /* 0x0420000015587989 */ /* 0x000e2800000e00ff */
[----:B------:R-:W-:Y:S04]  /*2d00*/  @P3 LDS.64 R26, [R75+0x448] ;  /* 0x000448004b1a3984 */ /* 0x000fe80000000a00 */
[----:B------:R5:W1:Y:S04]  /*2d10*/  SHFL.UP PT, R87, R20, 0x1, RZ ;  /* 0x0420000014577989 */ /* 0x000a6800000e00ff */
[----:B------:R-:W3:Y:S04]  /*2d20*/  SHFL.UP PT, R86, R23, 0x1, RZ ;  /* 0x0420000017567989 */ /* 0x000ee800000e00ff */
[----:B------:R1:W2:Y:S01]  /*2d30*/  SHFL.UP PT, R84, R22, 0x1, RZ ;  /* 0x0420000016547989 */ /* 0x0002a200000e00ff */
[----:B----4-:R-:W-:-:S02]  /*2d40*/  PRMT R89, R4, 0x7632, R89 ;  /* 0x0000763204597816 */ /* 0x010fc40000000059 */
[----:B------:R-:W-:Y:S02]  /*2d50*/  SHF.L.U32 R91, R4, 0x10, RZ ;  /* 0x00000010045b7819 */ /* 0x000fe400000006ff */
[----:B------:R-:W-:Y:S02]  /*2d60*/  SHF.L.U32 R4, R89, 0x10, RZ ;  /* 0x0000001059047819 */ /* 0x000fe400000006ff */
[C---:B------:R-:W-:Y:S02]  /*2d70*/  PRMT R92, R5.reuse, 0x7632, R92 ;  /* 0x00007632055c7816 */ /* 0x040fe4000000005c */
[----:B------:R-:W-:Y:S01]  /*2d80*/  SHF.L.U32 R90, R5, 0x10, RZ ;  /* 0x00000010055a7819 */ /* 0x000fe200000006ff */
[----:B-----5:R-:W-:Y:S01]  /*2d90*/  FMUL.FTZ R20, R4, R24 ;  /* 0x0000001804147220 */ /* 0x020fe20000410000 */
[C---:B------:R-:W-:Y:S02]  /*2da0*/  PRMT R93, R6.reuse, 0x7632, R93 ;  /* 0x00007632065d7816 */ /* 0x040fe4000000005d */
[----:B------:R-:W-:Y:S01]  /*2db0*/  SHF.L.U32 R5, R6, 0x10, RZ ;  /* 0x0000001006057819 */ /* 0x000fe200000006ff */
[----:B------:R-:W-:Y:S01]  /*2dc0*/  FMUL.FTZ R6, R4, R25 ;  /* 0x0000001904067220 */ /* 0x000fe20000410000 */
[----:B0-----:R-:W-:Y:S01]  /*2dd0*/  @!P2 MOV R88, R17 ;  /* 0x000000110058a202 */ /* 0x001fe20000000f00 */
[C---:B------:R-:W-:Y:S01]  /*2de0*/  FFMA.FTZ R20, R91.reuse, R25, R20 ;  /* 0x000000195b147223 */ /* 0x040fe20000010014 */
[----:B-1----:R-:W-:Y:S01]  /*2df0*/  @!P2 MOV R87, R16 ;  /* 0x000000100057a202 */ /* 0x002fe20000000f00 */
[----:B------:R-:W-:Y:S01]  /*2e00*/  FFMA.FTZ R21, R91, R24, -R6 ;  /* 0x000000185b157223 */ /* 0x000fe20000010806 */
[----:B------:R-:W-:-:S02]  /*2e10*/  SHF.L.U32 R22, R93, 0x10, RZ ;  /* 0x000000105d167819 */ /* 0x000fc400000006ff */
[----:B------:R-:W-:Y:S02]  /*2e20*/  PRMT R89, R7, 0x7632, R89 ;  /* 0x0000763207597816 */ /* 0x000fe40000000059 */
[----:B---3--:R-:W-:Y:S01]  /*2e30*/  @!P2 MOV R86, R19 ;  /* 0x000000130056a202 */ /* 0x008fe20000000f00 */
[CC--:B------:R-:W-:Y:S01]  /*2e40*/  @P3 FMUL.FTZ R91, R27.reuse, R88.reuse ;  /* 0x000000581b5b3220 */ /* 0x0c0fe20000410000 */
[C---:B------:R-:W-:Y:S01]  /*2e50*/  @P3 FMUL.FTZ R88, R26.reuse, R88 ;  /* 0x000000581a583220 */ /* 0x040fe20000410000 */
[----:B--2---:R-:W-:Y:S02]  /*2e60*/  @!P2 MOV R84, R18 ;  /* 0x000000120054a202 */ /* 0x004fe40000000f00 */
[-C--:B------:R-:W-:Y:S01]  /*2e70*/  @P3 FFMA.FTZ R91, R26, R87.reuse, -R91 ;  /* 0x000000571a5b3223 */ /* 0x080fe2000001085b */
[----:B------:R-:W-:Y:S01]  /*2e80*/  @P3 FFMA.FTZ R27, R27, R87, R88 ;  /* 0x000000571b1b3223 */ /* 0x000fe20000010058 */
[-C--:B------:R-:W-:Y:S01]  /*2e90*/  FMUL.FTZ R26, R22, R25.reuse ;  /* 0x00000019161a7220 */ /* 0x080fe20000410000 */
[----:B------:R-:W-:Y:S01]  /*2ea0*/  SHF.L.U32 R89, R89, 0x10, RZ ;  /* 0x0000001059597819 */ /* 0x000fe200000006ff */
[----:B------:R-:W-:Y:S01]  /*2eb0*/  @P3 FADD.FTZ R84, R84, R91 ;  /* 0x0000005b54543221 */ /* 0x000fe20000010000 */
[----:B------:R-:W-:Y:S01]  /*2ec0*/  @P3 FADD.FTZ R86, R86, R27 ;  /* 0x0000001b56563221 */ /* 0x000fe20000010000 */
[----:B------:R-:W-:Y:S01]  /*2ed0*/  SHF.L.U32 R4, R7, 0x10, RZ ;  /* 0x0000001007047819 */ /* 0x000fe200000006ff */
[-C--:B------:R-:W-:Y:S01]  /*2ee0*/  FFMA.FTZ R23, R5, R24.reuse, -R26 ;  /* 0x0000001805177223 */ /* 0x080fe2000001081a */
[CC--:B------:R-:W-:Y:S01]  /*2ef0*/  FMUL.FTZ R27, R89.reuse, R25.reuse ;  /* 0x00000019591b7220 */ /* 0x0c0fe20000410000 */
[----:B------:R-:W-:Y:S01]  /*2f00*/  FMUL.FTZ R26, R89, R24 ;  /* 0x00000018591a7220 */ /* 0x000fe20000410000 */
[C---:B------:R-:W-:Y:S01]  /*2f10*/  FMUL.FTZ R88, R85.reuse, R86 ;  /* 0x0000005655587220 */ /* 0x040fe20000410000 */
[----:B------:R-:W-:Y:S01]  /*2f20*/  FMUL.FTZ R85, R85, R84 ;  /* 0x0000005455557220 */ /* 0x000fe20000410000 */
[C---:B------:R-:W-:Y:S01]  /*2f30*/  FFMA.FTZ R27, R4.reuse, R24, -R27 ;  /* 0x00000018041b7223 */ /* 0x040fe2000001081b */
[----:B------:R-:W-:Y:S01]  /*2f40*/  FFMA.FTZ R26, R4, R25, R26 ;  /* 0x00000019041a7223 */ /* 0x000fe2000001001a */
[----:B------:R-:W-:Y:S01]  /*2f50*/  PRMT R4, R12, 0x7632, R4 ;  /* 0x000076320c047816 */ /* 0x000fe20000000004 */
[C---:B------:R-:W-:Y:S01]  /*2f60*/  FFMA.FTZ R88, R83.reuse, R84, -R88 ;  /* 0x0000005453587223 */ /* 0x040fe20000010858 */
[----:B------:R-:W-:Y:S01]  /*2f70*/  FFMA.FTZ R87, R83, R86, R85 ;  /* 0x0000005653577223 */ /* 0x000fe20000010055 */
[----:B------:R-:W-:Y:S01]  /*2f80*/  FMUL.FTZ R22, R22, R24 ;  /* 0x0000001816167220 */ /* 0x000fe20000410000 */
[----:B------:R-:W-:-:S02]  /*2f90*/  PRMT R83, R14, 0x7632, R83 ;  /* 0x000076320e537816 */ /* 0x000fc40000000053 */
[----:B------:R-:W-:Y:S02]  /*2fa0*/  SHF.L.U32 R86, R14, 0x10, RZ ;  /* 0x000000100e567819 */ /* 0x000fe400000006ff */
[----:B------:R-:W-:Y:S01]  /*2fb0*/  SHF.L.U32 R14, R4, 0x10, RZ ;  /* 0x00000010040e7819 */ /* 0x000fe200000006ff */
[-C--:B------:R-:W-:Y:S01]  /*2fc0*/  FFMA.FTZ R22, R5, R25.reuse, R22 ;  /* 0x0000001905167223 */ /* 0x080fe20000010016 */
[C---:B------:R-:W-:Y:S02]  /*2fd0*/  PRMT R84, R15.reuse, 0x7632, R84 ;  /* 0x000076320f547816 */ /* 0x040fe40000000054 */
[----:B------:R-:W-:Y:S01]  /*2fe0*/  SHF.L.U32 R4, R15, 0x10, RZ ;  /* 0x000000100f047819 */ /* 0x000fe200000006ff */
[----:B------:R-:W-:Y:S01]  /*2ff0*/  FADD.FTZ R15, R57, R88 ;  /* 0x00000058390f7221 */ /* 0x000fe20000010000 */
[----:B------:R-:W-:Y:S01]  /*3000*/  SHF.L.U32 R12, R12, 0x10, RZ ;  /* 0x000000100c0c7819 */ /* 0x000fe200000006ff */
[----:B------:R-:W-:Y:S01]  /*3010*/  FMUL.FTZ R89, R14, R25 ;  /* 0x000000190e597220 */ /* 0x000fe20000410000 */
[----:B------:R-:W-:-:S02]  /*3020*/  PRMT R85, R13, 0x7632, R85 ;  /* 0x000076320d557816 */ /* 0x000fc40000000055 */
[----:B------:R-:W-:Y:S01]  /*3030*/  SHF.L.U32 R5, R13, 0x10, RZ ;  /* 0x000000100d057819 */ /* 0x000fe200000006ff */
[----:B------:R-:W-:Y:S01]  /*3040*/  FADD.FTZ R13, RZ, R87 ;  /* 0x00000057ff0d7221 */ /* 0x000fe20000010000 */
[-C--:B------:R-:W-:Y:S01]  /*3050*/  FMUL.FTZ R88, R14, R24.reuse ;  /* 0x000000180e587220 */ /* 0x080fe20000410000 */
[----:B------:R-:W-:Y:S01]  /*3060*/  FMUL.FTZ R87, R74, R15 ;  /* 0x0000000f4a577220 */ /* 0x000fe20000410000 */
[----:B------:R-:W-:Y:S01]  /*3070*/  FFMA.FTZ R14, R12, R24, -R89 ;  /* 0x000000180c0e7223 */ /* 0x000fe20000010859 */
[----:B------:R-:W-:Y:S01]  /*3080*/  FMUL.FTZ R74, R74, R13 ;  /* 0x0000000d4a4a7220 */ /* 0x000fe20000410000 */
[----:B------:R-:W-:Y:S01]  /*3090*/  FFMA.FTZ R12, R12, R25, R88 ;  /* 0x000000190c0c7223 */ /* 0x000fe20000010058 */
[----:B------:R-:W-:Y:S01]  /*30a0*/  SHF.L.U32 R92, R92, 0x10, RZ ;  /* 0x000000105c5c7819 */ /* 0x000fe200000006ff */
[C---:B------:R-:W-:Y:S01]  /*30b0*/  FFMA.FTZ R88, R76.reuse, R13, R87 ;  /* 0x0000000d4c587223 */ /* 0x040fe20000010057 */
[----:B------:R-:W-:Y:S01]  /*30c0*/  FFMA.FTZ R89, R76, R15, -R74 ;  /* 0x0000000f4c597223 */ /* 0x000fe2000001084a */
[----:B------:R-:W-:-:S02]  /*30d0*/  SHF.L.U32 R87, R83, 0x10, RZ ;  /* 0x0000001053577819 */ /* 0x000fc400000006ff */
[----:B------:R-:W-:Y:S01]  /*30e0*/  FADD.FTZ R83, RZ, R88 ;  /* 0x00000058ff537221 */ /* 0x000fe20000010000 */
[C---:B------:R-:W-:Y:S01]  /*30f0*/  FMUL.FTZ R7, R92.reuse, R25 ;  /* 0x000000195c077220 */ /* 0x040fe20000410000 */
[-C--:B------:R-:W-:Y:S01]  /*3100*/  FMUL.FTZ R6, R92, R24.reuse ;  /* 0x000000185c067220 */ /* 0x080fe20000410000 */
[----:B------:R-:W-:Y:S01]  /*3110*/  SHF.L.U32 R85, R85, 0x10, RZ ;  /* 0x0000001055557819 */ /* 0x000fe200000006ff */
[----:B------:R-:W-:Y:S01]  /*3120*/  FADD.FTZ R76, R58, R89 ;  /* 0x000000593a4c7221 */ /* 0x000fe20000010000 */
[----:B------:R-:W-:Y:S01]  /*3130*/  FMUL.FTZ R88, R78, R83 ;  /* 0x000000534e587220 */ /* 0x000fe20000410000 */
[CC--:B------:R-:W-:Y:S01]  /*3140*/  FFMA.FTZ R7, R90.reuse, R24.reuse, -R7 ;  /* 0x000000185a077223 */ /* 0x0c0fe20000010807 */
[-C--:B------:R-:W-:Y:S01]  /*3150*/  FFMA.FTZ R6, R90, R25.reuse, R6 ;  /* 0x000000195a067223 */ /* 0x080fe20000010006 */
[CC--:B------:R-:W-:Y:S01]  /*3160*/  FMUL.FTZ R74, R85.reuse, R25.reuse ;  /* 0x00000019554a7220 */ /* 0x0c0fe20000410000 */
[----:B------:R-:W-:Y:S01]  /*3170*/  FMUL.FTZ R92, R85, R24 ;  /* 0x00000018555c7220 */ /* 0x000fe20000410000 */
[-C--:B------:R-:W-:Y:S01]  /*3180*/  FMUL.FTZ R90, R78, R76.reuse ;  /* 0x0000004c4e5a7220 */ /* 0x080fe20000410000 */
[----:B------:R-:W-:Y:S01]  /*3190*/  FFMA.FTZ R88, R77, R76, -R88 ;  /* 0x0000004c4d587223 */ /* 0x000fe20000010858 */
[C---:B------:R-:W-:Y:S01]  /*31a0*/  FFMA.FTZ R74, R5.reuse, R24, -R74 ;  /* 0x00000018054a7223 */ /* 0x040fe2000001084a */
[----:B------:R-:W-:Y:S01]  /*31b0*/  FFMA.FTZ R78, R5, R25, R92 ;  /* 0x00000019054e7223 */ /* 0x000fe2000001005c */
[----:B------:R-:W-:Y:S01]  /*31c0*/  FFMA.FTZ R77, R77, R83, R90 ;  /* 0x000000534d4d7223 */ /* 0x000fe2000001005a */
[----:B------:R-:W-:Y:S01]  /*31d0*/  SHF.L.U32 R5, R84, 0x10, RZ ;  /* 0x0000001054057819 */ /* 0x000fe200000006ff */
[----:B------:R-:W-:-:S02]  /*31e0*/  FADD.FTZ R84, R59, R88 ;  /* 0x000000583b547221 */ /* 0x000fc40000010000 */
[----:B------:R-:W-:Y:S01]  /*31f0*/  FADD.FTZ R77, RZ, R77 ;  /* 0x0000004dff4d7221 */ /* 0x000fe20000010000 */
[C---:B------:R-:W-:Y:S01]  /*3200*/  FMUL.FTZ R85, R87.reuse, R25 ;  /* 0x0000001957557220 */ /* 0x040fe20000410000 */
[C---:B------:R-:W-:Y:S01]  /*3210*/  FMUL.FTZ R88, R80.reuse, R84 ;  /* 0x0000005450587220 */ /* 0x040fe20000410000 */
[-C--:B------:R-:W-:Y:S01]  /*3220*/  FMUL.FTZ R90, R87, R24.reuse ;  /* 0x00000018575a7220 */ /* 0x080fe20000410000 */
[-C--:B------:R-:W-:Y:S01]  /*3230*/  FMUL.FTZ R87, R80, R77.reuse ;  /* 0x0000004d50577220 */ /* 0x080fe20000410000 */
[-C--:B------:R-:W-:Y:S01]  /*3240*/  FMUL.FTZ R91, R5, R24.reuse ;  /* 0x00000018055b7220 */ /* 0x080fe20000410000 */
[C---:B------:R-:W-:Y:S01]  /*3250*/  FFMA.FTZ R88, R79.reuse, R77, R88 ;  /* 0x0000004d4f587223 */ /* 0x040fe20000010058 */
[C---:B------:R-:W-:Y:S01]  /*3260*/  FFMA.FTZ R85, R86.reuse, R24, -R85 ;  /* 0x0000001856557223 */ /* 0x040fe20000010855 */
[----:B------:R-:W-:Y:S01]  /*3270*/  FFMA.FTZ R87, R79, R84, -R87 ;  /* 0x000000544f577223 */ /* 0x000fe20000010857 */
[-C--:B------:R-:W-:Y:S01]  /*3280*/  FFMA.FTZ R86, R86, R25.reuse, R90 ;  /* 0x0000001956567223 */ /* 0x080fe2000001005a */
[-C--:B------:R-:W-:Y:S01]  /*3290*/  FMUL.FTZ R89, R5, R25.reuse ;  /* 0x0000001905597220 */ /* 0x080fe20000410000 */
[----:B------:R-:W-:Y:S01]  /*32a0*/  FFMA.FTZ R79, R4, R25, R91 ;  /* 0x00000019044f7223 */ /* 0x000fe2000001005b */
[----:B------:R-:W-:Y:S01]  /*32b0*/  FADD.FTZ R25, RZ, R88 ;  /* 0x00000058ff197221 */ /* 0x000fe20000010000 */
[----:B------:R-:W-:Y:S01]  /*32c0*/  ISETP.NE.AND P0, PT, R37, RZ, PT ;  /* 0x000000ff2500720c */ /* 0x000fe20003f05270 */
[----:B------:R-:W-:Y:S01]  /*32d0*/  FMUL.FTZ R5, R9, R19 ;  /* 0x0000001309057220 */ /* 0x000fe20000410000 */
[----:B------:R-:W-:Y:S01]  /*32e0*/  FADD.FTZ R80, R60, R87 ;  /* 0x000000573c507221 */ /* 0x000fe20000010000 */
[C---:B------:R-:W-:Y:S01]  /*32f0*/  FMUL.FTZ R87, R81.reuse, R25 ;  /* 0x0000001951577220 */ /* 0x040fe20000410000 */
[----:B------:R-:W-:Y:S01]  /*3300*/  FFMA.FTZ R24, R4, R24, -R89 ;  /* 0x0000001804187223 */ /* 0x000fe20000010859 */
[----:B------:R-:W-:Y:S01]  /*3310*/  FFMA.FTZ R5, R8, R18, -R5 ;  /* 0x0000001208057223 */ /* 0x000fe20000010805 */
[----:B------:R-:W-:Y:S01]  /*3320*/  FMUL.FTZ R90, R81, R80 ;  /* 0x00000050515a7220 */ /* 0x000fe20000410000 */
[C---:B------:R-:W-:Y:S01]  /*3330*/  FMUL.FTZ R4, R9.reuse, R16 ;  /* 0x0000001009047220 */ /* 0x040fe20000410000 */
[C---:B------:R-:W-:Y:S01]  /*3340*/  FMUL.FTZ R18, R9.reuse, R18 ;  /* 0x0000001209127220 */ /* 0x040fe20000410000 */
[C---:B------:R-:W-:Y:S01]  /*3350*/  FFMA.FTZ R88, R82.reuse, R80, -R87 ;  /* 0x0000005052587223 */ /* 0x040fe20000010857 */
[----:B------:R-:W-:Y:S01]  /*3360*/  FMUL.FTZ R81, R9, R17 ;  /* 0x0000001109517220 */ /* 0x000fe20000410000 */
[----:B------:R-:W-:Y:S01]  /*3370*/  FFMA.FTZ R90, R82, R25, R90 ;  /* 0x00000019525a7223 */ /* 0x000fe2000001005a */
[C---:B------:R-:W-:Y:S01]  /*3380*/  FFMA.FTZ R17, R8.reuse, R17, R4 ;  /* 0x0000001108117223 */ /* 0x040fe20000010004 */
[----:B------:R-:W-:Y:S01]  /*3390*/  FADD.FTZ R82, R61, R88 ;  /* 0x000000583d527221 */ /* 0x000fe20000010000 */
[C---:B------:R-:W-:Y:S01]  /*33a0*/  FFMA.FTZ R4, R8.reuse, R19, R18 ;  /* 0x0000001308047223 */ /* 0x040fe20000010012 */
[----:B------:R-:W-:Y:S01]  /*33b0*/  BSSY B0, `(.L_x_2241) ;  /* 0x0000017000007945 */ /* 0x000fe20003800000 */
[----:B------:R-:W-:Y:S01]  /*33c0*/  FFMA.FTZ R16, R8, R16, -R81 ;  /* 0x0000001008107223 */ /* 0x000fe20000010851 */
[----:B------:R-:W-:Y:S01]  /*33d0*/  FADD.FTZ R18, R10, R5 ;  /* 0x000000050a127221 */ /* 0x000fe20000010000 */
[----:B------:R-:W-:Y:S01]  /*33e0*/  FADD.FTZ R8, RZ, R90 ;  /* 0x0000005aff087221 */ /* 0x000fe20000010000 */
[----:B------:R-:W-:Y:S01]  /*33f0*/  FMUL.FTZ R10, R71, R82 ;  /* 0x00000052470a7220 */ /* 0x000fe20000410000 */
[----:B------:R-:W-:Y:S01]  /*3400*/  FADD.FTZ R19, R11, R4 ;  /* 0x000000040b137221 */ /* 0x000fe20000010000 */
[----:B------:R-:W-:Y:S06]  /*3410*/  @P0 BRA `(.L_x_2242) ;  /* 0x0000000000400947 */ /* 0x000fec0003800000 */
[----:B------:R-:W0:Y:S01]  /*3420*/  S2UR UR23, SR_CTAID.Y ;  /* 0x00000000001779c3 */ /* 0x000e220000002600 */
[----:B------:R-:W-:-:S05]  /*3430*/  LEA R75, R68, R75, 0x4 ;  /* 0x0000004b444b7211 */ /* 0x000fca00078e20ff */
        /* <DEDUP_REMOVED lines=14> */
.L_x_2242:
[----:B------:R-:W-:Y:S05]  /*3520*/  BSYNC B0 ;  /* 0x0000000000007941 */ /* 0x000fea0003800000 */
.L_x_2241:
[-C--:B------:R-:W-:Y:S01]  /*3530*/  FMUL.FTZ R71, R71, R8.reuse ;  /* 0x0000000847477220 */ /* 0x080fe20000410000 */
[----:B------:R-:W-:Y:S01]  /*3540*/  FFMA.FTZ R10, R73, R8, R10 ;  /* 0x00000008490a7223 */ /* 0x000fe2000001000a */
[----:B------:R-:W-:Y:S01]  /*3550*/  FMUL.FTZ R83, R83, R6 ;  /* 0x0000000653537220 */ /* 0x000fe20000410000 */
[----:B------:R-:W-:Y:S01]  /*3560*/  IADD3 R68, R68, 0x1, RZ ;  /* 0x0000000144447810 */ /* 0x000fe20007ffe0ff */
[----:B------:R-:W-:Y:S01]  /*3570*/  FFMA.FTZ R71, R73, R82, -R71 ;  /* 0x0000005249477223 */ /* 0x000fe20000010847 */
[----:B------:R-:W-:Y:S01]  /*3580*/  FADD.FTZ R10, RZ, R10 ;  /* 0x0000000aff0a7221 */ /* 0x000fe20000010000 */
[----:B------:R-:W-:Y:S01]  /*3590*/  FFMA.FTZ R7, R76, R7, -R83 ;  /* 0x000000074c077223 */ /* 0x000fe20000010853 */
[----:B------:R-:W-:Y:S01]  /*35a0*/  ISETP.GE.AND P0, PT, R68, UR22, PT ;  /* 0x0000001644007c0c */ /* 0x000fe2000bf06270 */
[----:B------:R-:W-:Y:S01]  /*35b0*/  FADD.FTZ R6, R62, R71 ;  /* 0x000000473e067221 */ /* 0x000fe20000010000 */
[----:B-1----:R-:W-:Y:S01]  /*35c0*/  FMUL.FTZ R5, R69, R10 ;  /* 0x0000000a45057220 */ /* 0x002fe20000410000 */
[----:B------:R-:W-:Y:S01]  /*35d0*/  FFMA.FTZ R54, R7, 2, R54 ;  /* 0x4000000007367823 */ /* 0x000fe20000010036 */
[----:B------:R-:W-:Y:S01]  /*35e0*/  FMUL.FTZ R20, R13, R20 ;  /* 0x000000140d147220 */ /* 0x000fe20000410000 */
[-C--:B------:R-:W-:Y:S01]  /*35f0*/  FMUL.FTZ R69, R69, R6.reuse ;  /* 0x0000000645457220 */ /* 0x080fe20000410000 */
[----:B------:R-:W-:Y:S01]  /*3600*/  FFMA.FTZ R4, R70, R6, -R5 ;  /* 0x0000000646047223 */ /* 0x000fe20000010805 */
[----:B------:R-:W-:Y:S01]  /*3610*/  FMUL.FTZ R5, R8, R12 ;  /* 0x0000000c08057220 */ /* 0x000fe20000410000 */
[----:B------:R-:W-:Y:S01]  /*3620*/  FMUL.FTZ R77, R77, R22 ;  /* 0x000000164d4d7220 */ /* 0x000fe20000410000 */
[----:B------:R-:W-:Y:S01]  /*3630*/  FFMA.FTZ R69, R70, R10, R69 ;  /* 0x0000000a46457223 */ /* 0x000fe20000010045 */
[----:B------:R-:W-:Y:S01]  /*3640*/  FADD.FTZ R7, R63, R4 ;  /* 0x000000043f077221 */ /* 0x000fe20000010000 */
[----:B------:R-:W-:Y:S01]  /*3650*/  FFMA.FTZ R14, R82, R14, -R5 ;  /* 0x0000000e520e7223 */ /* 0x000fe20000010805 */
[----:B------:R-:W-:Y:S01]  /*3660*/  FMUL.FTZ R25, R25, R26 ;  /* 0x0000001a19197220 */ /* 0x000fe20000410000 */
[----:B------:R-:W-:Y:S01]  /*3670*/  FADD.FTZ R69, RZ, R69 ;  /* 0x00000045ff457221 */ /* 0x000fe20000010000 */
[----:B------:R-:W-:Y:S01]  /*3680*/  FMUL.FTZ R4, R0, R7 ;  /* 0x0000000700047220 */ /* 0x000fe20000410000 */
        /* <DEDUP_REMOVED lines=22> */
.L_x_2240:
[----:B------:R-:W0:Y:S01]  /*37f0*/  LDC.64 R4, c[0x0][0x2b0] ;  /* 0x0000ac00ff047b82 */ /* 0x000e220000000a00 */
[----:B------:R-:W-:Y:S01]  /*3800*/  USHF.L.U32 UR8, UR4, 0x8, URZ ;  /* 0x0000000804087899 */ /* 0x000fe2000800063f */
[----:B------:R-:W-:Y:S01]  /*3810*/  F2FP.BF16.F32.PACK_AB R7, R55, R52 ;  /* 0x000000343707723e */ /* 0x000fe200000010ff */
[----:B------:R-:W-:Y:S01]  /*3820*/  UIADD3 UR4, UR4, 0x1, URZ ;  /* 0x0000000104047890 */ /* 0x000fe2000fffe03f */
[----:B------:R-:W-:Y:S01]  /*3830*/  F2FP.BF16.F32.PACK_AB R6, R56, R51 ;  /* 0x000000333806723e */ /* 0x000fe200000010ff */
[----:B------:R-:W-:-:S03]  /*3840*/  USHF.R.S32.HI UR9, URZ, 0x1f, UR8 ;  /* 0x0000001f3f097899 */ /* 0x000fc60008011408 */
[----:B------:R-:W-:Y:S01]  /*3850*/  BAR.SYNC.DEFER_BLOCKING 0x0 ;  /* 0x0000000000007b1d */ /* 0x000fe20000010000 */
[----:B------:R-:W-:Y:S02]  /*3860*/  IADD3 R31, P1, R31, 0x400, RZ ;  /* 0x000004001f1f7810 */ /* 0x000fe40007f3e0ff */
[----:B------:R-:W-:Y:S02]  /*3870*/  IADD3 R44, P2, R44, 0x200, RZ ;  /* 0x000002002c2c7810 */ /* 0x000fe40007f5e0ff */
[----:B------:R-:W-:Y:S02]  /*3880*/  IADD3 R42, P3, R42, 0x200, RZ ;  /* 0x000002002a2a7810 */ /* 0x000fe40007f7e0ff */
[----:B------:R-:W-:Y:S02]  /*3890*/  IADD3.X R29, RZ, R29, RZ, P1, !PT ;  /* 0x0000001dff1d7210 */ /* 0x000fe40000ffe4ff */
[----:B------:R-:W-:Y:S02]  /*38a0*/  IADD3.X R35, RZ, R35, RZ, P2, !PT ;  /* 0x00000023ff237210 */ /* 0x000fe400017fe4ff */
[----:B------:R-:W-:Y:S01]  /*38b0*/  IADD3.X R33, RZ, R33, RZ, P3, !PT ;  /* 0x00000021ff217210 */ /* 0x000fe20001ffe4ff */
[----:B0-----:R-:W-:-:S02]  /*38c0*/  IMAD R0, R39, R4, RZ ;  /* 0x0000000427007224 */ /* 0x001fc400078e02ff */
[C---:B------:R-:W-:Y:S01]  /*38d0*/  IMAD.WIDE.U32 R2, R41.reuse, R4, UR8 ;  /* 0x0000000829027e25 */ /* 0x040fe2000f8e0004 */
[----:B------:R-:W-:Y:S01]  /*38e0*/  ULDC.64 UR8, c[0x0][0x2b8] ;  /* 0x0000ae0000087ab9 */ /* 0x000fe20000000a00 */
[----:B------:R-:W-:Y:S02]  /*38f0*/  F2FP.BF16.F32.PACK_AB R4, R54, R49 ;  /* 0x000000313604723e */ /* 0x000fe400000010ff */
[----:B------:R-:W-:Y:S02]  /*3900*/  IMAD R5, R41, R5, R0 ;  /* 0x0000000529057224 */ /* 0x000fe400078e0200 */
[----:B------:R-:W-:-:S03]  /*3910*/  IMAD R0, R46, UR8, RZ ;  /* 0x000000082e007c24 */ /* 0x000fc6000f8e02ff */
[----:B------:R-:W-:Y:S01]  /*3920*/  IADD3 R3, R3, R5, RZ ;  /* 0x0000000503037210 */ /* 0x000fe20007ffe0ff */
[C---:B------:R-:W-:Y:S02]  /*3930*/  IMAD R5, R47.reuse, UR9, R0 ;  /* 0x000000092f057c24 */ /* 0x040fe4000f8e0200 */
[----:B------:R-:W0:Y:S01]  /*3940*/  LDC R0, c[0x0][0x224] ;  /* 0x00008900ff007b82 */ /* 0x000e220000000800 */
[----:B------:R-:W-:Y:S01]  /*3950*/  IMAD.WIDE.U32 R2, R47, UR8, R2 ;  /* 0x000000082f027c25 */ /* 0x000fe2000f8e0002 */
[----:B------:R-:W-:-:S04]  /*3960*/  ULDC.64 UR8, c[0x0][0x308] ;  /* 0x0000c20000087ab9 */ /* 0x000fc80000000a00 */
[----:B------:R-:W-:Y:S02]  /*3970*/  IADD3 R3, R3, R5, RZ ;  /* 0x0000000503037210 */ /* 0x000fe40007ffe0ff */
[C---:B------:R-:W-:Y:S02]  /*3980*/  LEA R8, P0, R2.reuse, UR8, 0x1 ;  /* 0x0000000802087c11 */ /* 0x040fe4000f8008ff */
[----:B------:R-:W-:Y:S02]  /*3990*/  F2FP.BF16.F32.PACK_AB R5, R53, R50 ;  /* 0x000000323505723e */ /* 0x000fe400000010ff */
[----:B------:R-:W-:-:S03]  /*39a0*/  LEA.HI.X R9, R2, UR9, R3, 0x1, P0 ;  /* 0x0000000902097c11 */ /* 0x000fc600080f0c03 */
[----:B------:R-:W-:-:S05]  /*39b0*/  IMAD.WIDE R2, R37, 0x10, R8 ;  /* 0x0000001025027825 */ /* 0x000fca00078e0208 */
[----:B------:R2:W-:Y:S01]  /*39c0*/  STG.E.128 desc[UR6][R2.64], R4 ;  /* 0x0000000402007986 */ /* 0x0005e2000c101d06 */
[----:B0-----:R-:W-:-:S13]  /*39d0*/  ISETP.LE.AND P0, PT, R0, UR4, PT ;  /* 0x0000000400007c0c */ /* 0x001fda000bf03270 */
[----:B--2---:R-:W-:Y:S05]  /*39e0*/  @!P0 BRA `(.L_x_2244) ;  /* 0xffffffc800f48947 */ /* 0x004fea000383ffff */
[----:B------:R-:W-:Y:S05]  /*39f0*/  EXIT ;  /* 0x000000000000794d */ /* 0x000fea0003800000 */
.L_x_2245:
        /* <DEDUP_REMOVED lines=16> */
.L_x_5218:


//--------------------- .text._Z25selective_scan_fwd_kernelI32Selective_Scan_fwd_kernel_traitsILi32ELi8ELi1ELb1ELb0ELb1ELb1EN3c108BFloat16ENS1_7complexIfEEEEv13SSMParamsBase --------------------------
	.section	.text._Z25selective_scan_fwd_kernelI32Selective_Scan_fwd_kernel_traitsILi32ELi8ELi1ELb1ELb0ELb1ELb1EN3c108BFloat16ENS1_7complexIfEEEEv13SSMParamsBase,"ax",@progbits
	.align	128
        .global         _Z25selective_scan_fwd_kernelI32Selective_Scan_fwd_kernel_traitsILi32ELi8ELi1ELb1ELb0ELb1ELb1EN3c108BFloat16ENS1_7complexIfEEEEv13SSMParamsBase
        .type           _Z25selective_scan_fwd_kernelI32Selective_Scan_fwd_kernel_traitsILi32ELi8ELi1ELb1ELb0ELb1ELb1EN3c108BFloat16ENS1_7complexIfEEEEv13SSMParamsBase,@function
        .size           _Z25selective_scan_fwd_kernelI32Selective_Scan_fwd_kernel_traitsILi32ELi8ELi1ELb1ELb0ELb1ELb1EN3c108BFloat16ENS1_7complexIfEEEEv13SSMParamsBase,(.L_x_5219 - _Z25selective_scan_fwd_kernelI32Selective_Scan_fwd_kernel_traitsILi32ELi8ELi1ELb1ELb0ELb1ELb1EN3c108BFloat16ENS1_7complexIfEEEEv13SSMParamsBase)
        .other          _Z25selective_scan_fwd_kernelI32Selective_Scan_fwd_kernel_traitsILi32ELi8ELi1ELb1ELb0ELb1ELb1EN3c108BFloat16ENS1_7complexIfEEEEv13SSMParamsBase,@"STO_CUDA_ENTRY STV_DEFAULT"
_Z25selective_scan_fwd_kernelI32Selective_Scan_fwd_kernel_traitsILi32ELi8ELi1ELb1ELb0ELb1ELb1EN3c108BFloat16ENS1_7complexIfEEEEv13SSMParamsBase:
.text._Z25selective_scan_fwd_kernelI32Selective_Scan_fwd_kernel_traitsILi32ELi8ELi1ELb1ELb0ELb1ELb1EN3c108BFloat16ENS1_7complexIfEEEEv13SSMParamsBase:
[----:B------:R-:W-:Y:S08]  /*0000*/  LDC R1, c[0x0][0x28] ;  /* 0x00000a00ff017b82 */ /* 0x000ff00000000800 */
[----:B------:R-:W0:Y:S01]  /*0010*/  LDC R15, c[0x0][0x228] ;  /* 0x00008a00ff0f7b82 */ /* 0x000e220000000800 */
[----:B------:R-:W-:Y:S01]  /*0020*/  ULDC.64 UR4, c[0x0][0x2e8] ;  /* 0x0000ba0000047ab9 */ /* 0x000fe20000000a00 */
[----:B------:R-:W-:Y:S01]  /*0030*/  ULDC.64 UR6, c[0x0][0x300] ;  /* 0x0000c00000067ab9 */ /* 0x000fe20000000a00 */
[----:B------:R-:W-:-:S02]  /*0040*/  ISETP.NE.U32.AND P0, PT, RZ, UR4, PT ;  /* 0x00000004ff007c0c */ /* 0x000fc4000bf05070 */
[----:B------:R-:W-:Y:S02]  /*0050*/  CS2R R30, SRZ ;  /* 0x00000000001e7805 */ /* 0x000fe4000001ff00 */
[----:B------:R-:W-:Y:S01]  /*0060*/  ISETP.NE.U32.AND P1, PT, RZ, UR6, PT ;  /* 0x00000006ff007c0c */ /* 0x000fe2000bf25070 */
[----:B------:R-:W-:Y:S01]  /*0070*/  ULDC.64 UR10, c[0x0][0x278] ;  /* 0x00009e00000a7ab9 */ /* 0x000fe20000000a00 */
[----:B------:R-:W-:Y:S01]  /*0080*/  ISETP.NE.AND.EX P0, PT, RZ, UR5, PT, P0 ;  /* 0x00000005ff007c0c */ /* 0x000fe2000bf05300 */
[----:B------:R-:W1:Y:S01]  /*0090*/  S2UR UR8, SR_CTAID.Y ;  /* 0x00000000000879c3 */ /* 0x000e620000002600 */
[----:B------:R-:W-:-:S07]  /*00a0*/  ISETP.NE.AND.EX P1, PT, RZ, UR7, PT, P1 ;  /* 0x00000007ff007c0c */ /* 0x000fce000bf25310 */
        /* <DEDUP_REMOVED lines=10> */
[C-C-:B------:R-:W-:Y:S01]  /*0150*/  @P0 LEA.HI.X R3, R28.reuse, UR5, R29.reuse, 0x2, P2 ;  /* 0x000000051c030c11 */ /* 0x140fe200090f141d */
[----:B---3--:R-:W3:Y:S01]  /*0160*/  MUFU.RCP R0, R0 ;  /* 0x0000000000007308 */ /* 0x008ee20000001000 */
[----:B------:R-:W-:Y:S01]  /*0170*/  @P1 LEA.HI.X R5, R28, UR7, R29, 0x2, P3 ;  /* 0x000000071c051c11 */ /* 0x000fe200098f141d */
[----:B------:R-:W-:-:S02]  /*0180*/  ULDC.64 UR6, c[0x0][0x208] ;  /* 0x0000820000067ab9 */ /* 0x000fc40000000a00 */
[----:B------:R4:W5:Y:S04]  /*0190*/  @P0 LDG.E R30, desc[UR6][R2.64] ;  /* 0x00000006021e0981 */ /* 0x000968000c1e1900 */
[----:B------:R2:W5:Y:S01]  /*01a0*/  @P1 LDG.E R31, desc[UR6][R4.64] ;  /* 0x00000006041f1981 */ /* 0x000562000c1e1900 */
[----:B------:R-:W2:Y:S01]  /*01b0*/  S2UR UR4, SR_CTAID.X ;  /* 0x00000000000479c3 */ /* 0x000ea20000002500 */
[----:B----4-:R-:W-:Y:S02]  /*01c0*/  IABS R2, R28 ;  /* 0x0000001c00027213 */ /* 0x010fe40000000000 */
[----:B---3--:R-:W-:-:S04]  /*01d0*/  IADD3 R6, R0, 0xffffffe, RZ ;  /* 0x0ffffffe00067810 */ /* 0x008fc80007ffe0ff */
[----:B------:R3:W4:Y:S02]  /*01e0*/  F2I.FTZ.U32.TRUNC.NTZ R7, R6 ;  /* 0x0000000600077305 */ /* 0x000724000021f000 */
[----:B---3--:R-:W-:Y:S01]  /*01f0*/  HFMA2.MMA R6, -RZ, RZ, 0, 0 ;  /* 0x00000000ff067435 */ /* 0x008fe200000001ff */
[----:B--2---:R-:W-:Y:S01]  /*0200*/  MOV R33, UR4 ;  /* 0x0000000400217c02 */ /* 0x004fe20008000f00 */
[----:B------:R-:W-:Y:S01]  /*0210*/  ULDC.64 UR4, c[0x0][0x280] ;  /* 0x0000a00000047ab9 */ /* 0x000fe20000000a00 */
[----:B----4-:R-:W-:Y:S02]  /*0220*/  IADD3 R8, RZ, -R7, RZ ;  /* 0x80000007ff087210 */ /* 0x010fe40007ffe0ff */
[----:B------:R-:W-:-:S03]  /*0230*/  SHF.R.S32.HI R35, RZ, 0x1f, R33 ;  /* 0x0000001fff237819 */ /* 0x000fc60000011421 */
[----:B------:R-:W-:Y:S02]  /*0240*/  IMAD R3, R8, R9, RZ ;  /* 0x0000000908037224 */ /* 0x000fe400078e02ff */
[----:B------:R-:W-:Y:S02]  /*0250*/  IMAD R4, R35, UR4, RZ ;  /* 0x0000000423047c24 */ /* 0x000fe4000f8e02ff */
        /* <DEDUP_REMOVED lines=29> */
[----:B------:R-:W2:Y:S01]  /*0430*/  LDC.64 R14, c[0x0][0x2f0] ;  /* 0x0000bc00ff0e7b82 */ /* 0x000ea20000000a00 */
[----:B------:R-:W-:-:S06]  /*0440*/  IADD3 R5, R5, R11, RZ ;  /* 0x0000000b05057210 */ /* 0x000fcc0007ffe0ff */
[----:B01----:R-:W-:Y:S05]  /*0450*/  @!P0 EXIT ;  /* 0x000000000000894d */ /* 0x003fea0003800000 */
[----:B------:R-:W0:Y:S01]  /*0460*/  S2R R32, SR_TID.X ;  /* 0x0000000000207919 */ /* 0x000e220000002100 */
[----:B------:R-:W-:Y:S01]  /*0470*/  SHF.R.S32.HI R8, RZ, 0x1f, R0 ;  /* 0x0000001fff087819 */ /* 0x000fe20000011400 */
[----:B------:R-:W-:Y:S01]  /*0480*/  IMAD R11, R29, UR8, RZ ;  /* 0x000000081d0b7c24 */ /* 0x000fe2000f8e02ff */
[----:B------:R-:W1:Y:S01]  /*0490*/  S2R R67, SR_LANEID ;  /* 0x0000000000437919 */ /* 0x000e620000000000 */
[----:B------:R-:W-:Y:S02]  /*04a0*/  IMAD R9, R28, UR5, R9 ;  /* 0x000000051c097c24 */ /* 0x000fe4000f8e0209 */
[----:B------:R-:W-:Y:S02]  /*04b0*/  IMAD R13, R8, UR10, RZ ;  /* 0x0000000a080d7c24 */ /* 0x000fe4000f8e02ff */
[----:B------:R-:W-:Y:S01]  /*04c0*/  IMAD.WIDE.U32 R2, R28, UR4, R2 ;  /* 0x000000041c027c25 */ /* 0x000fe2000f8e0002 */
[----:B------:R-:W-:-:S03]  /*04d0*/  UMOV UR4, URZ ;  /* 0x0000003f00047c82 */ /* 0x000fc60008000000 */
[C---:B------:R-:W-:Y:S01]  /*04e0*/  IMAD R11, R28.reuse, UR9, R11 ;  /* 0x000000091c0b7c24 */ /* 0x040fe2000f8e020b */
[----:B------:R-:W-:Y:S01]  /*04f0*/  IADD3 R37, R3, R9, RZ ;  /* 0x0000000903257210 */ /* 0x000fe20007ffe0ff */
[----:B------:R-:W-:Y:S01]  /*0500*/  IMAD.WIDE.U32 R4, R28, UR8, R4 ;  /* 0x000000081c047c25 */ /* 0x000fe2000f8e0004 */
[----:B--2---:R-:W-:-:S03]  /*0510*/  LEA R34, P0, R2, R14, 0x1 ;  /* 0x0000000e02227211 */ /* 0x004fc600078008ff */
        /* <DEDUP_REMOVED lines=9> */
.L_x_2266:
[----:B------:R-:W-:Y:S01]  /*05b0*/  BAR.SYNC.DEFER_BLOCKING 0x0 ;  /* 0x0000000000007b1d */ /* 0x000fe20000010000 */
[----:B--2---:R-:W-:Y:S02]  /*05c0*/  MOV R2, R36 ;  /* 0x0000002400027202 */ /* 0x004fe40000000f00 */
[----:B------:R-:W-:-:S05]  /*05d0*/  MOV R3, R39 ;  /* 0x0000002700037202 */ /* 0x000fca0000000f00 */
[----:B------:R-:W2:Y:S01]  /*05e0*/  LDC R0, c[0x0][0x21c] ;  /* 0x00008700ff007b82 */ /* 0x000ea20000000800 */
[----:B0-----:R-:W-:-:S06]  /*05f0*/  IMAD.WIDE R8, R32, 0x10, R2 ;  /* 0x0000001020087825 */ /* 0x001fcc00078e0202 */
[----:B------:R-:W3:Y:S01]  /*0600*/  LDG.E.128 R8, desc[UR6][R8.64] ;  /* 0x0000000608087981 */ /* 0x000ee2000c1e1d00 */
[----:B------:R-:W-:Y:S02]  /*0610*/  MOV R2, R34 ;  /* 0x0000002200027202 */ /* 0x000fe40000000f00 */
[----:B------:R-:W-:-:S03]  /*0620*/  MOV R3, R37 ;  /* 0x0000002500037202 */ /* 0x000fc60000000f00 */
[----:B------:R-:W-:-:S06]  /*0630*/  IMAD.WIDE R4, R32, 0x10, R2 ;  /* 0x0000001020047825 */ /* 0x000fcc00078e0202 */
[----:B-----5:R-:W5:Y:S01]  /*0640*/  LDG.E.128 R4, desc[UR6][R4.64] ;  /* 0x0000000604047981 */ /* 0x020f62000c1e1d00 */
[----:B--2---:R-:W-:Y:S01]  /*0650*/  ISETP.GE.AND P6, PT, R0, 0x1, PT ;  /* 0x000000010000780c */ /* 0x004fe20003fc6270 */
[----:B------:R-:W-:Y:S01]  /*0660*/  ULDC.U8 UR5, c[0x0][0x22e] ;  /* 0x00008b8000057ab9 */ /* 0x000fe20000000000 */
[----:B------:R-:W-:Y:S01]  /*0670*/  BSSY B0, `(.L_x_2246) ;  /* 0x000003d000007945 */ /* 0x000fe20003800000 */
[C---:B---3--:R-:W-:Y:S02]  /*0680*/  SHF.L.U32 R62, R8.reuse, 0x10, RZ ;  /* 0x00000010083e7819 */ /* 0x048fe400000006ff */
        /* <DEDUP_REMOVED lines=59> */
.L_x_2247:
[----:B------:R-:W-:Y:S05]  /*0a40*/  BSYNC B0 ;  /* 0x0000000000007941 */ /* 0x000fea0003800000 */
.L_x_2246:
        /* <DEDUP_REMOVED lines=40> */
.L_x_2249:
[----:B------:R-:W-:Y:S05]  /*0cd0*/  BSYNC B0 ;  /* 0x0000000000007941 */ /* 0x000fea0003800000 */
.L_x_2248:
        /* <DEDUP_REMOVED lines=44> */
.L_x_2251:
[----:B------:R-:W-:Y:S05]  /*0fa0*/  BSYNC B0 ;  /* 0x0000000000007941 */ /* 0x000fea0003800000 */
.L_x_2250:
        /* <DEDUP_REMOVED lines=33> */
.L_x_2253:
[----:B------:R-:W-:Y:S05]  /*11c0*/  BSYNC B0 ;  /* 0x0000000000007941 */ /* 0x000fea0003800000 */
.L_x_2252:
        /* <DEDUP_REMOVED lines=33> */
.L_x_2255:
[----:B------:R-:W-:Y:S05]  /*13e0*/  BSYNC B0 ;  /* 0x0000000000007941 */ /* 0x000fea0003800000 */
.L_x_2254:
        /* <DEDUP_REMOVED lines=33> */
.L_x_2257:
[----:B------:R-:W-:Y:S05]  /*1600*/  BSYNC B0 ;  /* 0x0000000000007941 */ /* 0x000fea0003800000 */
.L_x_2256:
        /* <DEDUP_REMOVED lines=33> */
.L_x_2259:
[----:B------:R-:W-:Y:S05]  /*1820*/  BSYNC B0 ;  /* 0x0000000000007941 */ /* 0x000fea0003800000 */
.L_x_2258:
        /* <DEDUP_REMOVED lines=33> */
.L_x_2261:
[----:B------:R-:W-:Y:S05]  /*1a40*/  BSYNC B0 ;  /* 0x0000000000007941 */ /* 0x000fea0003800000 */
.L_x_2260:
        /* <DEDUP_REMOVED lines=33> */
.L_x_2265:
        /* <DEDUP_REMOVED lines=13> */
[----:B------:R-:W-:Y:S02]  /*1d30*/  IMAD R21, R28, UR17, R13 ;  /* 0x000000111c157c24 */ /* 0x000fe4000f8e020d */
        /* <DEDUP_REMOVED lines=17> */
[----:B------:R-:W-:Y:S01]  /*1e50*/  MUFU.SIN R74, R10 ;  /* 0x0000000a004a7308 */ /* 0x000fe20000000400 */
[----:B------:R-:W-:-:S07]  /*1e60*/  FMUL.FTZ R70, R15, R56 ;  /* 0x000000380f467220 */ /* 0x000fce0000410000 */
[----:B------:R-:W1:Y:S08]  /*1e70*/  MUFU.EX2 R19, R19 ;  /* 0x0000001300137308 */ /* 0x000e700000000800 */
[----:B------:R4:W-:Y:S08]  /*1e80*/  MUFU.COS R83, R5 ;  /* 0x0000000500537308 */ /* 0x0009f00000000000 */
[----:B------:R5:W0:Y:S01]  /*1e90*/  MUFU.COS R76, R10 ;  /* 0x0000000a004c7308 */ /* 0x000a220000000000 */
[----:B----4-:R-:W-:Y:S01]  /*1ea0*/  FMUL.RZ R5, R4, 0.15915493667125701904 ;  /* 0x3e22f98304057820 */ /* 0x010fe2000040c000 */
[----:B------:R-:W-:Y:S01]  /*1eb0*/  FMUL.FTZ R4, R9, R58 ;  /* 0x0000003a09047220 */ /* 0x000fe20000410000 */
[----:B-1----:R-:W-:-:S03]  /*1ec0*/  FMUL.FTZ R74, R19, R74 ;  /* 0x0000004a134a7220 */ /* 0x002fc60000410000 */
[----:B------:R-:W-:Y:S02]  /*1ed0*/  FMUL.RZ R7, R4, 0.15915493667125701904 ;  /* 0x3e22f98304077820 */ /* 0x000fe4000040c000 */
[----:B------:R-:W-:Y:S01]  /*1ee0*/  MUFU.SIN R78, R6 ;  /* 0x00000006004e7308 */ /* 0x000fe20000000400 */
[C---:B-----5:R-:W-:Y:S01]  /*1ef0*/  FMUL.FTZ R10, R15.reuse, R50 ;  /* 0x000000320f0a7220 */ /* 0x060fe20000410000 */
[----:B------:R-:W-:-:S06]  /*1f00*/  FMUL.FTZ R15, R15, R64 ;  /* 0x000000400f0f7220 */ /* 0x000fcc0000410000 */
[----:B------:R1:W-:Y:S01]  /*1f10*/  MUFU.COS R16, R6 ;  /* 0x0000000600107308 */ /* 0x0003e20000000000 */
[----:B0-----:R-:W-:-:S07]  /*1f20*/  FMUL.FTZ R76, R19, R76 ;  /* 0x0000004c134c7220 */ /* 0x001fce0000410000 */
[----:B------:R-:W0:Y:S01]  /*1f30*/  MUFU.EX2 R17, R17 ;  /* 0x0000001100117308 */ /* 0x000e220000000800 */
[----:B-1----:R-:W-:-:S04]  /*1f40*/  FMUL.FTZ R6, R9, R50 ;  /* 0x0000003209067220 */ /* 0x002fc80000410000 */
[----:B------:R-:W-:-:S03]  /*1f50*/  FMUL.RZ R18, R6, 0.15915493667125701904 ;  /* 0x3e22f98306127820 */ /* 0x000fc6000040c000 */
[----:B------:R-:W-:Y:S08]  /*1f60*/  MUFU.SIN R81, R7 ;  /* 0x0000000700517308 */ /* 0x000ff00000000400 */
[----:B------:R1:W-:Y:S01]  /*1f70*/  MUFU.COS R11, R7 ;  /* 0x00000007000b7308 */ /* 0x0003e20000000000 */
[C---:B0-----:R-:W-:Y:S01]  /*1f80*/  FMUL.FTZ R77, R17.reuse, R16 ;  /* 0x00000010114d7220 */ /* 0x041fe20000410000 */
[----:B------:R-:W-:-:S06]  /*1f90*/  FMUL.FTZ R78, R17, R78 ;  /* 0x0000004e114e7220 */ /* 0x000fcc0000410000 */
[----:B------:R-:W-:Y:S01]  /*1fa0*/  MUFU.SIN R80, R5 ;  /* 0x0000000500507308 */ /* 0x000fe20000000400 */
[----:B-1----:R-:W-:-:S03]  /*1fb0*/  IMAD.WIDE.U32 R6, R68, UR14, RZ ;  /* 0x0000000e44067c25 */ /* 0x002fc6000f8e00ff */
[----:B------:R-:W-:-:S04]  /*1fc0*/  LEA R12, P0, R6, R38, 0x1 ;  /* 0x00000026060c7211 */ /* 0x000fc800078008ff */
[----:B------:R0:W-:Y:S01]  /*1fd0*/  MUFU.COS R79, R5 ;  /* 0x00000005004f7308 */ /* 0x0001e20000000000 */
[----:B------:R-:W-:-:S04]  /*1fe0*/  IADD3 R7, R7, R13, RZ ;  /* 0x0000000d07077210 */ /* 0x000fc80007ffe0ff */
[----:B------:R-:W-:Y:S01]  /*1ff0*/  LEA.HI.X R13, R6, R40, R7, 0x1, P0 ;  /* 0x00000028060d7211 */ /* 0x000fe200000f0c07 */
[----:B------:R-:W-:Y:S02]  /*2000*/  FMUL.FTZ R6, RZ, R74 ;  /* 0x0000004aff067220 */ /* 0x000fe40000410000 */
[----:B------:R-:W1:Y:S01]  /*2010*/  MUFU.EX2 R14, R14 ;  /* 0x0000000e000e7308 */ /* 0x000e620000000800 */
[----:B0-----:R-:W-:-:S04]  /*2020*/  IMAD.WIDE.U32 R4, R28, UR16, RZ ;  /* 0x000000101c047c25 */ /* 0x001fc8000f8e00ff */
[----:B------:R-:W-:Y:S01]  /*2030*/  FFMA.FTZ R6, R49, R76, -R6 ;  /* 0x0000004c31067223 */ /* 0x000fe20000010806 */
[----:B------:R-:W-:Y:S01]  /*2040*/  IADD3 R5, R5, R21, RZ ;  /* 0x0000001505057210 */ /* 0x000fe20007ffe0ff */
[----:B------:R-:W-:Y:S02]  /*2050*/  IMAD R21, R0, UR18, RZ ;  /* 0x0000001200157c24 */ /* 0x000fe4000f8e02ff */
[----:B------:R-:W-:Y:S01]  /*2060*/  FMUL.FTZ R0, R49, R74 ;  /* 0x0000004a31007220 */ /* 0x000fe20000410000 */
[----:B------:R-:W0:Y:S01]  /*2070*/  MUFU.EX2 R8, R8 ;  /* 0x0000000800087308 */ /* 0x000e220000000800 */
[C---:B------:R-:W-:Y:S02]  /*2080*/  IMAD R21, R68.reuse, UR19, R21 ;  /* 0x0000001344157c24 */ /* 0x040fe4000f8e0215 */
[----:B------:R-:W-:Y:S01]  /*2090*/  FFMA.FTZ R0, RZ, R76, R0 ;  /* 0x0000004cff007223 */ /* 0x000fe20000010000 */
[----:B------:R-:W-:-:S04]  /*20a0*/  IMAD.WIDE.U32 R4, R68, UR18, R4 ;  /* 0x0000001244047c25 */ /* 0x000fc8000f8e0004 */
[----:B------:R-:W-:Y:S01]  /*20b0*/  FADD.FTZ R16, RZ, R0 ;  /* 0x00000000ff107221 */ /* 0x000fe20000010000 */
[----:B------:R-:W-:Y:S01]  /*20c0*/  FADD.FTZ R0, R51, R6 ;  /* 0x0000000633007221 */ /* 0x000fe20000010000 */
[----:B------:R-:W4:Y:S01]  /*20d0*/  MUFU.EX2 R82, R82 ;  /* 0x0000005200527308 */ /* 0x000f220000000800 */
[----:B------:R-:W-:Y:S02]  /*20e0*/  IADD3 R7, R5, R21, RZ ;  /* 0x0000001505077210 */ /* 0x000fe40007ffe0ff */
[----:B------:R-:W-:Y:S01]  /*20f0*/  FMUL.FTZ R19, R78, R0 ;  /* 0x000000004e137220 */ /* 0x000fe20000410000 */
[----:B------:R-:W-:-:S04]  /*2100*/  LEA R24, P0, R4, UR20, 0x3 ;  /* 0x0000001404187c11 */ /* 0x000fc8000f8018ff */
[----:B------:R-:W-:Y:S01]  /*2110*/  MUFU.SIN R72, R18 ;  /* 0x0000001200487308 */ /* 0x000fe20000000400 */
[----:B------:R-:W-:Y:S01]  /*2120*/  FFMA.FTZ R19, R77, R16, R19 ;  /* 0x000000104d137223 */ /* 0x000fe20000010013 */
[----:B------:R-:W-:Y:S01]  /*2130*/  LEA.HI.X R25, R4, UR21, R7, 0x3, P0 ;  /* 0x0000001504197c11 */ /* 0x000fe200080f1c07 */
[----:B-1----:R-:W-:Y:S01]  /*2140*/  FMUL.FTZ R80, R14, R80 ;  /* 0x000000500e507220 */ /* 0x002fe20000410000 */
[----:B------:R-:W-:-:S04]  /*2150*/  FMUL.FTZ R4, R9, R56 ;  /* 0x0000003809047220 */ /* 0x000fc80000410000 */
[----:B------:R1:W-:Y:S01]  /*2160*/  MUFU.COS R73, R18 ;  /* 0x0000001200497308 */ /* 0x0003e20000000000 */
[----:B------:R-:W-:Y:S01]  /*2170*/  FADD.FTZ R19, RZ, R19 ;  /* 0x00000013ff137221 */ /* 0x000fe20000010000 */
[----:B------:R-:W-:Y:S01]  /*2180*/  FMUL.FTZ R9, R9, R64 ;  /* 0x0000004009097220 */ /* 0x000fe20000410000 */
[----:B------:R-:W-:Y:S01]  /*2190*/  FMUL.FTZ R79, R14, R79 ;  /* 0x0000004f0e4f7220 */ /* 0x000fe20000410000 */
[----:B0-----:R-:W-:-:S04]  /*21a0*/  FMUL.FTZ R83, R8, R83 ;  /* 0x0000005308537220 */ /* 0x001fc80000410000 */
[----:B------:R-:W0:Y:S01]  /*21b0*/  MUFU.EX2 R10, R10 ;  /* 0x0000000a000a7308 */ /* 0x000e220000000800 */
[----:B-1----:R-:W-:Y:S01]  /*21c0*/  FMUL.FTZ R18, R78, R16 ;  /* 0x000000104e127220 */ /* 0x002fe20000410000 */
[----:B------:R-:W-:Y:S01]  /*21d0*/  FMUL.FTZ R85, R8, R85 ;  /* 0x0000005508557220 */ /* 0x000fe20000410000 */
[----:B----4-:R-:W-:Y:S01]  /*21e0*/  FMUL.FTZ R81, R82, R81 ;  /* 0x0000005152517220 */ /* 0x010fe20000410000 */
[----:B------:R-:W-:Y:S01]  /*21f0*/  FMUL.RZ R20, R4, 0.15915493667125701904 ;  /* 0x3e22f98304147820 */ /* 0x000fe2000040c000 */
[----:B------:R-:W-:Y:S01]  /*2200*/  FFMA.FTZ R18, R77, R0, -R18 ;  /* 0x000000004d127223 */ /* 0x000fe20000010812 */
[----:B------:R-:W-:Y:S01]  /*2210*/  FMUL.FTZ R0, R80, R19 ;  /* 0x0000001350007220 */ /* 0x000fe20000410000 */
[----:B------:R-:W-:Y:S01]  /*2220*/  FMUL.RZ R21, R9, 0.15915493667125701904 ;  /* 0x3e22f98309157820 */ /* 0x000fe2000040c000 */
[----:B------:R-:W-:Y:S01]  /*2230*/  MUFU.EX2 R15, R15 ;  /* 0x0000000f000f7308 */ /* 0x000fe20000000800 */
[----:B------:R-:W-:Y:S01]  /*2240*/  FADD.FTZ R18, R53, R18 ;  /* 0x0000001235127221 */ /* 0x000fe20000010000 */
[----:B------:R-:W-:Y:S01]  /*2250*/  SHF.L.U32 R5, R32, 0x1, RZ ;  /* 0x0000000120057819 */ /* 0x000fe200000006ff */
[----:B------:R-:W4:Y:S02]  /*2260*/  LDG.E.64 R24, desc[UR6][R24.64] ;  /* 0x0000000618187981 */ /* 0x000f24000c1e1b00 */
[-C--:B------:R-:W-:Y:S01]  /*2270*/  FMUL.FTZ R16, R80, R18.reuse ;  /* 0x0000001250107220 */ /* 0x080fe20000410000 */
[C---:B------:R-:W-:Y:S01]  /*2280*/  FFMA.FTZ R0, R79.reuse, R18, -R0 ;  /* 0x000000124f007223 */ /* 0x040fe20000010800 */
[----:B------:R-:W-:Y:S01]  /*2290*/  FMUL.FTZ R82, R82, R11 ;  /* 0x0000000b52527220 */ /* 0x000fe20000410000 */
[----:B------:R-:W1:Y:S01]  /*22a0*/  MUFU.COS R14, R21 ;  /* 0x00000015000e7308 */ /* 0x000e620000000000 */
[----:B------:R-:W-:Y:S01]  /*22b0*/  FFMA.FTZ R16, R79, R19, R16 ;  /* 0x000000134f107223 */ /* 0x000fe20000010010 */
[----:B------:R-:W-:Y:S01]  /*22c0*/  FADD.FTZ R8, R55, R0 ;  /* 0x0000000037087221 */ /* 0x000fe20000010000 */
[----:B0-----:R-:W-:-:S05]  /*22d0*/  FMUL.FTZ R72, R10, R72 ;  /* 0x000000480a487220 */ /* 0x001fca0000410000 */
[----:B------:R-:W-:Y:S01]  /*22e0*/  MUFU.EX2 R70, R70 ;  /* 0x0000004600467308 */ /* 0x000fe20000000800 */
[----:B------:R-:W-:Y:S01]  /*22f0*/  FADD.FTZ R16, RZ, R16 ;  /* 0x00000010ff107221 */ /* 0x000fe20000010000 */
[----:B------:R-:W-:Y:S01]  /*2300*/  FMUL.FTZ R11, R81, R8 ;  /* 0x00000008510b7220 */ /* 0x000fe20000410000 */
[----:B------:R-:W-:Y:S01]  /*2310*/  FMUL.FTZ R73, R10, R73 ;  /* 0x000000490a497220 */ /* 0x000fe20000410000 */
[----:B------:R-:W-:-:S04]  /*2320*/  IMAD.WIDE R12, R5, 0x10, R12 ;  /* 0x00000010050c7825 */ /* 0x000fc800078e020c */
[-C--:B------:R-:W-:Y:S01]  /*2330*/  FMUL.FTZ R9, R81, R16.reuse ;  /* 0x0000001051097220 */ /* 0x080fe20000410000 */
[C---:B------:R-:W-:Y:S01]  /*2340*/  FFMA.FTZ R11, R82.reuse, R16, R11 ;  /* 0x00000010520b7223 */ /* 0x040fe2000001000b */
[----:B------:R-:W0:Y:S02]  /*2350*/  MUFU.COS R71, R20 ;  /* 0x0000001400477308 */ /* 0x000e240000000000 */
[----:B------:R-:W-:Y:S01]  /*2360*/  FFMA.FTZ R16, R82, R8, -R9 ;  /* 0x0000000852107223 */ /* 0x000fe20000010809 */
[----:B------:R-:W-:Y:S01]  /*2370*/  FADD.FTZ R11, RZ, R11 ;  /* 0x0000000bff0b7221 */ /* 0x000fe20000010000 */
[----:B------:R-:W-:-:S04]  /*2380*/  FMUL.FTZ R8, R85, R74 ;  /* 0x0000004a55087220 */ /* 0x000fc80000410000 */
[----:B------:R5:W2:Y:S01]  /*2390*/  MUFU.SIN R17, R20 ;  /* 0x0000001400117308 */ /* 0x000aa20000000400 */
[----:B------:R-:W-:Y:S01]  /*23a0*/  FMUL.FTZ R10, R83, R74 ;  /* 0x0000004a530a7220 */ /* 0x000fe20000410000 */
[----:B-1----:R-:W-:Y:S01]  /*23b0*/  FMUL.FTZ R69, R15, R14 ;  /* 0x0000000e0f457220 */ /* 0x002fe20000410000 */
[----:B------:R-:W-:Y:S01]  /*23c0*/  FADD.FTZ R16, R57, R16 ;  /* 0x0000001039107221 */ /* 0x000fe20000010000 */
[C---:B------:R-:W-:Y:S01]  /*23d0*/  FMUL.FTZ R14, R72.reuse, R11 ;  /* 0x0000000b480e7220 */ /* 0x040fe20000410000 */
[-C--:B------:R-:W-:Y:S01]  /*23e0*/  FFMA.FTZ R8, R83, R76.reuse, -R8 ;  /* 0x0000004c53087223 */ /* 0x080fe20000010808 */
[----:B------:R-:W-:Y:S01]  /*23f0*/  FFMA.FTZ R10, R85, R76, R10 ;  /* 0x0000004c550a7223 */ /* 0x000fe2000001000a */
[----:B------:R-:W3:Y:S01]  /*2400*/  LDG.E.128 R4, desc[UR6][R12.64] ;  /* 0x000000060c047981 */ /* 0x000ee2000c1e1d00 */
[----:B------:R-:W1:Y:S01]  /*2410*/  MUFU.SIN R0, R21 ;  /* 0x0000001500007308 */ /* 0x000e620000000400 */
[CC--:B------:R-:W-:Y:S01]  /*2420*/  FFMA.FTZ R18, R73.reuse, R16.reuse, -R14 ;  /* 0x0000001049127223 */ /* 0x0c0fe2000001080e */
[----:B-----5:R-:W-:Y:S01]  /*2430*/  FMUL.FTZ R20, R72, R16 ;  /* 0x0000001048147220 */ /* 0x020fe20000410000 */
[C---:B------:R-:W-:Y:S01]  /*2440*/  FMUL.FTZ R16, R78.reuse, R8 ;  /* 0x000000084e107220 */ /* 0x040fe20000410000 */
[-C--:B------:R-:W-:Y:S01]  /*2450*/  FMUL.FTZ R9, R78, R10.reuse ;  /* 0x0000000a4e097220 */ /* 0x080fe20000410000 */
[C---:B0-----:R-:W-:Y:S01]  /*2460*/  FMUL.FTZ R71, R70.reuse, R71 ;  /* 0x0000004746477220 */ /* 0x041fe20000410000 */
[----:B------:R-:W-:Y:S01]  /*2470*/  FFMA.FTZ R20, R73, R11, R20 ;  /* 0x0000000b49147223 */ /* 0x000fe20000010014 */
[----:B------:R-:W-:Y:S01]  /*2480*/  FFMA.FTZ R16, R77, R10, R16 ;  /* 0x0000000a4d107223 */ /* 0x000fe20000010010 */
[----:B------:R-:W-:Y:S01]  /*2490*/  FADD.FTZ R18, R59, R18 ;  /* 0x000000123b127221 */ /* 0x000fe20000010000 */
[----:B--2---:R-:W-:Y:S01]  /*24a0*/  FMUL.FTZ R70, R70, R17 ;  /* 0x0000001146467220 */ /* 0x004fe20000410000 */
[----:B------:R-:W-:Y:S01]  /*24b0*/  FFMA.FTZ R9, R77, R8, -R9 ;  /* 0x000000084d097223 */ /* 0x000fe20000010809 */
[----:B------:R-:W-:Y:S01]  /*24c0*/  FADD.FTZ R20, RZ, R20 ;  /* 0x00000014ff147221 */ /* 0x000fe20000010000 */
        /* <DEDUP_REMOVED lines=8> */
[----:B-1----:R-:W-:Y:S01]  /*2550*/  FMUL.FTZ R0, R15, R0 ;  /* 0x000000000f007220 */ /* 0x002fe20000410000 */
[C---:B------:R-:W-:Y:S01]  /*2560*/  FMUL.FTZ R17, R81.reuse, R8 ;  /* 0x0000000851117220 */ /* 0x040fe20000410000 */
        /* <DEDUP_REMOVED lines=9> */
[-C--:B------:R-:W-:Y:S01]  /*2600*/  FMUL.FTZ R10, R72, R9.reuse ;  /* 0x00000009480a7220 */ /* 0x080fe20000410000 */
[----:B------:R-:W-:Y:S01]  /*2610*/  FFMA.FTZ R19, R69, R16, R19 ;  /* 0x0000001045137223 */ /* 0x000fe20000010013 */
[C---:B------:R-:W-:Y:S01]  /*2620*/  FFMA.FTZ R8, R73.reuse, R9, -R8 ;  /* 0x0000000949087223 */ /* 0x040fe20000010808 */
[----:B------:R-:W2:Y:S01]  /*2630*/  LDG.E.128 R12, desc[UR6][R12.64+0x10] ;  /* 0x000010060c0c7981 */ /* 0x000ea2000c1e1d00 */
[----:B------:R-:W-:Y:S01]  /*2640*/  FFMA.FTZ R10, R73, R17, R10 ;  /* 0x00000011490a7223 */ /* 0x000fe2000001000a */
[----:B------:R-:W-:Y:S01]  /*2650*/  FADD.FTZ R22, R66, R11 ;  /* 0x0000000b42167221 */ /* 0x000fe20000010000 */
[C---:B------:R-:W-:Y:S01]  /*2660*/  FMUL.FTZ R16, R70.reuse, R8 ;  /* 0x0000000846107220 */ /* 0x040fe20000410000 */
[----:B------:R-:W-:Y:S01]  /*2670*/  FADD.FTZ R23, RZ, R19 ;  /* 0x00000013ff177221 */ /* 0x000fe20000010000 */
[----:B------:R-:W-:-:S02]  /*2680*/  FMUL.FTZ R9, R70, R10 ;  /* 0x0000000a46097220 */ /* 0x000fc40000410000 */
[C---:B------:R-:W-:Y:S01]  /*2690*/  FFMA.FTZ R16, R71.reuse, R10, R16 ;  /* 0x0000000a47107223 */ /* 0x040fe20000010010 */
[----:B------:R-:W0:Y:S01]  /*26a0*/  SHFL.UP PT, R17, R22, 0x1, RZ ;  /* 0x0420000016117989 */ /* 0x000e2200000e00ff */
[----:B------:R-:W-:-:S03]  /*26b0*/  FFMA.FTZ R9, R71, R8, -R9 ;  /* 0x0000000847097223 */ /* 0x000fc60000010809 */
[----:B------:R-:W1:Y:S01]  /*26c0*/  SHFL.UP PT, R18, R23, 0x1, RZ ;  /* 0x0420000017127989 */ /* 0x000e6200000e00ff */
[C---:B------:R-:W-:Y:S01]  /*26d0*/  FMUL.FTZ R20, R0.reuse, R16 ;  /* 0x0000001000147220 */ /* 0x040fe20000410000 */
[----:B------:R-:W-:-:S03]  /*26e0*/  FMUL.FTZ R11, R0, R9 ;  /* 0x00000009000b7220 */ /* 0x000fc60000410000 */
[C---:B------:R-:W-:Y:S01]  /*26f0*/  FFMA.FTZ R20, R69.reuse, R9, -R20 ;  /* 0x0000000945147223 */ /* 0x040fe20000010814 */
[----:B------:R-:W-:-:S04]  /*2700*/  FFMA.FTZ R11, R69, R16, R11 ;  /* 0x00000010450b7223 */ /* 0x000fc8000001000b */
[----:B------:R-:W5:Y:S04]  /*2710*/  SHFL.UP PT, R8, R20, 0x1, RZ ;  /* 0x0420000014087989 */ /* 0x000f6800000e00ff */
[----:B------:R-:W5:Y:S01]  /*2720*/  SHFL.UP PT, R9, R11, 0x1, RZ ;  /* 0x042000000b097989 */ /* 0x000f6200000e00ff */
[----:B------:R-:W-:Y:S01]  /*2730*/  ISETP.GE.AND P0, PT, R67, 0x1, PT ;  /* 0x000000014300780c */ /* 0x000fe20003f06270 */
[C---:B0-----:R-:W-:Y:S01]  /*2740*/  FMUL.FTZ R19, R11.reuse, R17 ;  /* 0x000000110b137220 */ /* 0x041fe20000410000 */
[----:B-1----:R-:W-:-:S03]  /*2750*/  FMUL.FTZ R10, R11, R18 ;  /* 0x000000120b0a7220 */ /* 0x002fc60000410000 */
[C---:B------:R-:W-:Y:S01]  /*2760*/  FFMA.FTZ R18, R20.reuse, R18, R19 ;  /* 0x0000001214127223 */ /* 0x040fe20000010013 */
[----:B------:R-:W-:-:S07]  /*2770*/  FFMA.FTZ R17, R20, R17, -R10 ;  /* 0x0000001114117223 */ /* 0x000fce000001080a */
[----:B------:R-:W-:Y:S01]  /*2780*/  @P0 FADD.FTZ R23, R23, R18 ;  /* 0x0000001217170221 */ /* 0x000fe20000010000 */
[----:B------:R-:W-:Y:S01]  /*2790*/  @P0 FADD.FTZ R22, R22, R17 ;  /* 0x0000001116160221 */ /* 0x000fe20000010000 */
[----:B-----5:R-:W-:-:S03]  /*27a0*/  FMUL.FTZ R19, R11, R8 ;  /* 0x000000080b137220 */ /* 0x020fc60000410000 */
[----:B------:R-:W0:Y:S01]  /*27b0*/  SHFL.UP PT, R27, R23, 0x2, RZ ;  /* 0x04400000171b7989 */ /* 0x000e2200000e00ff */
[----:B------:R-:W-:-:S03]  /*27c0*/  FMUL.FTZ R17, R11, R9 ;  /* 0x000000090b117220 */ /* 0x000fc60000410000 */
[----:B------:R-:W1:Y:S01]  /*27d0*/  SHFL.UP PT, R21, R22, 0x2, RZ ;  /* 0x0440000016157989 */ /* 0x000e6200000e00ff */
[C---:B------:R-:W-:Y:S01]  /*27e0*/  FFMA.FTZ R10, R20.reuse, R9, R19 ;  /* 0x00000009140a7223 */ /* 0x040fe20000010013 */
[----:B------:R-:W-:-:S04]  /*27f0*/  @P0 FFMA.FTZ R20, R20, R8, -R17 ;  /* 0x0000000814140223 */ /* 0x000fc80000010811 */
[----:B------:R-:W-:Y:S01]  /*2800*/  FSEL R10, R11, R10, !P0 ;  /* 0x0000000a0b0a7208 */ /* 0x000fe20004000000 */
[----:B------:R-:W5:Y:S04]  /*2810*/  SHFL.UP PT, R9, R20, 0x2, RZ ;  /* 0x0440000014097989 */ /* 0x000f6800000e00ff */
[----:B------:R-:W5:Y:S01]  /*2820*/  SHFL.UP PT, R11, R10, 0x2, RZ ;  /* 0x044000000a0b7989 */ /* 0x000f6200000e00ff */
[----:B------:R-:W-:Y:S01]  /*2830*/  ISETP.GE.AND P0, PT, R67, 0x2, PT ;  /* 0x000000024300780c */ /* 0x000fe20003f06270 */
[C---:B0-----:R-:W-:Y:S01]  /*2840*/  FMUL.FTZ R17, R10.reuse, R27 ;  /* 0x0000001b0a117220 */ /* 0x041fe20000410000 */
[----:B-1----:R-:W-:-:S03]  /*2850*/  FMUL.FTZ R8, R10, R21 ;  /* 0x000000150a087220 */ /* 0x002fc60000410000 */
[C---:B------:R-:W-:Y:S01]  /*2860*/  FFMA.FTZ R17, R20.reuse, R21, -R17 ;  /* 0x0000001514117223 */ /* 0x040fe20000010811 */
[----:B------:R-:W-:-:S07]  /*2870*/  FFMA.FTZ R8, R20, R27, R8 ;  /* 0x0000001b14087223 */ /* 0x000fce0000010008 */
[----:B------:R-:W-:Y:S01]  /*2880*/  @P0 FADD.FTZ R22, R22, R17 ;  /* 0x0000001116160221 */ /* 0x000fe20000010000 */
[----:B------:R-:W-:Y:S01]  /*2890*/  @P0 FADD.FTZ R23, R23, R8 ;  /* 0x0000000817170221 */ /* 0x000fe20000010000 */
[C---:B-----5:R-:W-:Y:S01]  /*28a0*/  FMUL.FTZ R17, R10.reuse, R9 ;  /* 0x000000090a117220 */ /* 0x060fe20000410000 */
[----:B------:R-:W-:-:S03]  /*28b0*/  FMUL.FTZ R8, R10, R11 ;  /* 0x0000000b0a087220 */ /* 0x000fc60000410000 */
[C---:B------:R-:W-:Y:S01]  /*28c0*/  FFMA.FTZ R17, R20.reuse, R11, R17 ;  /* 0x0000000b14117223 */ /* 0x040fe20000010011 */
[----:B------:R-:W0:Y:S01]  /*28d0*/  SHFL.UP PT, R18, R23, 0x4, RZ ;  /* 0x0480000017127989 */ /* 0x000e2200000e00ff */
[----:B------:R-:W-:-:S03]  /*28e0*/  @P0 FFMA.FTZ R20, R20, R9, -R8 ;  /* 0x0000000914140223 */ /* 0x000fc60000010808 */
[----:B------:R-:W1:Y:S01]  /*28f0*/  SHFL.UP PT, R16, R22, 0x4, RZ ;  /* 0x0480000016107989 */ /* 0x000e6200000e00ff */
[----:B------:R-:W-:-:S03]  /*2900*/  FSEL R17, R10, R17, !P0 ;  /* 0x000000110a117208 */ /* 0x000fc60004000000 */
        /* <DEDUP_REMOVED lines=8> */
[CC--:B-----5:R-:W-:Y:S01]  /*2990*/  FMUL.FTZ R19, R17.reuse, R8.reuse ;  /* 0x0000000811137220 */ /* 0x0e0fe20000410000 */
[-C--:B------:R-:W-:Y:S01]  /*29a0*/  FMUL.FTZ R11, R17, R9.reuse ;  /* 0x00000009110b7220 */ /* 0x080fe20000410000 */
[----:B------:R-:W-:Y:S02]  /*29b0*/  @P0 FADD.FTZ R23, R23, R18 ;  /* 0x0000001217170221 */ /* 0x000fe40000010000 */
[C---:B------:R-:W-:Y:S01]  /*29c0*/  FFMA.FTZ R10, R20.reuse, R9, R19 ;  /* 0x00000009140a7223 */ /* 0x040fe20000010013 */
[----:B------:R-:W0:Y:S01]  /*29d0*/  SHFL.UP PT, R21, R22, 0x8, RZ ;  /* 0x0500000016157989 */ /* 0x000e2200000e00ff */
[----:B------:R-:W-:-:S03]  /*29e0*/  @P0 FFMA.FTZ R20, R20, R8, -R11 ;  /* 0x0000000814140223 */ /* 0x000fc6000001080b */
[----:B------:R-:W1:Y:S01]  /*29f0*/  SHFL.UP PT, R27, R23, 0x8, RZ ;  /* 0x05000000171b7989 */ /* 0x000e6200000e00ff */
[----:B------:R-:W-:-:S03]  /*2a00*/  FSEL R10, R17, R10, !P0 ;  /* 0x0000000a110a7208 */ /* 0x000fc60004000000 */
[----:B------:R-:W5:Y:S04]  /*2a10*/  SHFL.UP PT, R9, R20, 0x8, RZ ;  /* 0x0500000014097989 */ /* 0x000f6800000e00ff */
[----:B------:R-:W5:Y:S01]  /*2a20*/  SHFL.UP PT, R11, R10, 0x8, RZ ;  /* 0x050000000a0b7989 */ /* 0x000f6200000e00ff */
[----:B------:R-:W5:Y:S01]  /*2a30*/  S2R R16, SR_CgaCtaId ;  /* 0x0000000000107919 */ /* 0x000f620000008800 */
[C---:B0-----:R-:W-:Y:S01]  /*2a40*/  FMUL.FTZ R8, R10.reuse, R21 ;  /* 0x000000150a087220 */ /* 0x041fe20000410000 */
[----:B-1----:R-:W-:-:S03]  /*2a50*/  FMUL.FTZ R17, R10, R27 ;  /* 0x0000001b0a117220 */ /* 0x002fc60000410000 */
[----:B------:R-:W-:Y:S01]  /*2a60*/  FFMA.FTZ R8, R20, R27, R8 ;  /* 0x0000001b14087223 */ /* 0x000fe20000010008 */
[----:B-----5:R-:W-:Y:S01]  /*2a70*/  FMUL.FTZ R19, R10, R9 ;  /* 0x000000090a137220 */ /* 0x020fe20000410000 */
[C---:B------:R-:W-:Y:S02]  /*2a80*/  FFMA.FTZ R17, R20.reuse, R21, -R17 ;  /* 0x0000001514117223 */ /* 0x040fe40000010811 */
[----:B------:R-:W-:Y:S01]  /*2a90*/  @P1 FADD.FTZ R23, R23, R8 ;  /* 0x0000000817171221 */ /* 0x000fe20000010000 */
[-C--:B------:R-:W-:Y:S01]  /*2aa0*/  FFMA.FTZ R21, R20, R11.reuse, R19 ;  /* 0x0000000b14157223 */ /* 0x080fe20000010013 */
[----:B------:R-:W-:Y:S01]  /*2ab0*/  FMUL.FTZ R11, R10, R11 ;  /* 0x0000000b0a0b7220 */ /* 0x000fe20000410000 */
[----:B------:R-:W-:Y:S02]  /*2ac0*/  @P1 FADD.FTZ R22, R22, R17 ;  /* 0x0000001116161221 */ /* 0x000fe40000010000 */
[----:B------:R-:W0:Y:S01]  /*2ad0*/  SHFL.UP PT, R26, R23, 0x10, RZ ;  /* 0x06000000171a7989 */ /* 0x000e2200000e00ff */
[----:B------:R-:W-:Y:S01]  /*2ae0*/  @P1 FFMA.FTZ R20, R20, R9, -R11 ;  /* 0x0000000914141223 */ /* 0x000fe2000001080b */
[----:B------:R-:W-:-:S02]  /*2af0*/  LOP3.LUT P0, RZ, R32, 0x1f, RZ, 0xc0, !PT ;  /* 0x0000001f20ff7812 */ /* 0x000fc4000780c0ff */
[----:B------:R-:W1:Y:S01]  /*2b00*/  SHFL.UP PT, R11, R22, 0x10, RZ ;  /* 0x06000000160b7989 */ /* 0x000e6200000e00ff */
[----:B------:R-:W-:Y:S02]  /*2b10*/  FSEL R21, R10, R21, !P1 ;  /* 0x000000150a157208 */ /* 0x000fe40004800000 */
[----:B------:R-:W-:Y:S01]  /*2b20*/  ISETP.EQ.OR P0, PT, RZ, UR4, P0 ;  /* 0x00000004ff007c0c */ /* 0x000fe20008702670 */
[----:B------:R-:W5:Y:S01]  /*2b30*/  SHFL.UP PT, R9, R20, 0x10, RZ ;  /* 0x0600000014097989 */ /* 0x000f6200000e00ff */
[----:B------:R-:W-:-:S03]  /*2b40*/  MOV R75, 0x400 ;  /* 0x00000400004b7802 */ /* 0x000fc60000000f00 */
[----:B------:R-:W5:Y:S01]  /*2b50*/  SHFL.UP PT, R10, R21, 0x10, RZ ;  /* 0x06000000150a7989 */ /* 0x000f6200000e00ff */
        /* <DEDUP_REMOVED lines=8> */
[CC--:B-1----:R-:W-:Y:S01]  /*2be0*/  FFMA.FTZ R27, R20.reuse, R11.reuse, -R27 ;  /* 0x0000000b141b7223 */ /* 0x0c2fe2000001081b */
[----:B------:R-:W-:Y:S01]  /*2bf0*/  FMUL.FTZ R87, R21, R11 ;  /* 0x0000000b15577220 */ /* 0x000fe20000410000 */
[----:B------:R-:W-:Y:S01]  /*2c00*/  ISETP.NE.AND P1, PT, R67, 0x1f, PT ;  /* 0x0000001f4300780c */ /* 0x000fe20003f25270 */
[C---:B-----5:R-:W-:Y:S02]  /*2c10*/  FMUL.FTZ R11, R21.reuse, R9 ;  /* 0x00000009150b7220 */ /* 0x060fe40000410000 */
[C---:B------:R-:W-:Y:S01]  /*2c20*/  FFMA.FTZ R26, R20.reuse, R26, R87 ;  /* 0x0000001a141a7223 */ /* 0x040fe20000010057 */
[-C--:B------:R-:W-:Y:S01]  /*2c30*/  FMUL.FTZ R84, R21, R10.reuse ;  /* 0x0000000a15547220 */ /* 0x080fe20000410000 */
[----:B------:R-:W-:-:S05]  /*2c40*/  FFMA.FTZ R10, R20, R10, R11 ;  /* 0x0000000a140a7223 */ /* 0x000fca000001000b */
[----:B------:R-:W-:Y:S01]  /*2c50*/  @P0 FADD.FTZ R22, R22, R27 ;  /* 0x0000001b16160221 */ /* 0x000fe20000010000 */
[----:B------:R-:W-:Y:S01]  /*2c60*/  @P0 FFMA.FTZ R20, R20, R9, -R84 ;  /* 0x0000000914140223 */ /* 0x000fe20000010854 */
[----:B------:R-:W-:Y:S01]  /*2c70*/  @P0 FADD.FTZ R23, R23, R26 ;  /* 0x0000001a17170221 */ /* 0x000fe20000010000 */
        /* <DEDUP_REMOVED lines=11> */
[----:B------:R-:W5:Y:S04]  /*2d30*/  SHFL.UP PT, R86, R23, 0x1, RZ ;  /* 0x0420000017567989 */ /* 0x000f6800000e00ff */
[----:B------:R1:W5:Y:S01]  /*2d40*/  SHFL.UP PT, R84, R22, 0x1, RZ ;  /* 0x0420000016547989 */ /* 0x00036200000e00ff */
[----:B---3--:R-:W-:-:S02]  /*2d50*/  PRMT R89, R4, 0x7632, R89 ;  /* 0x0000763204597816 */ /* 0x008fc40000000059 */
[----:B------:R-:W-:Y:S02]  /*2d60*/  SHF.L.U32 R91, R4, 0x10, RZ ;  /* 0x00000010045b7819 */ /* 0x000fe400000006ff */
[----:B------:R-:W-:Y:S02]  /*2d70*/  SHF.L.U32 R4, R89, 0x10, RZ ;  /* 0x0000001059047819 */ /* 0x000fe400000006ff */
[C---:B------:R-:W-:Y:S02]  /*2d80*/  PRMT R92, R5.reuse, 0x7632, R92 ;  /* 0x00007632055c7816 */ /* 0x040fe4000000005c */
[----:B------:R-:W-:Y:S01]  /*2d90*/  SHF.L.U32 R90, R5, 0x10, RZ ;  /* 0x00000010055a7819 */ /* 0x000fe200000006ff */
[----:B----4-:R-:W-:Y:S01]  /*2da0*/  FMUL.FTZ R20, R4, R24 ;  /* 0x0000001804147220 */ /* 0x010fe20000410000 */
        /* <DEDUP_REMOVED lines=9> */
[----:B-----5:R-:W-:Y:S01]  /*2e40*/  @!P2 MOV R86, R19 ;  /* 0x000000130056a202 */ /* 0x020fe20000000f00 */
[CC--:B------:R-:W-:Y:S01]  /*2e50*/  @P3 FMUL.FTZ R91, R27.reuse, R88.reuse ;  /* 0x000000581b5b3220 */ /* 0x0c0fe20000410000 */
[C---:B------:R-:W-:Y:S01]  /*2e60*/  @P3 FMUL.FTZ R88, R26.reuse, R88 ;  /* 0x000000581a583220 */ /* 0x040fe20000410000 */
[----:B------:R-:W-:Y:S02]  /*2e70*/  @!P2 MOV R84, R18 ;  /* 0x000000120054a202 */ /* 0x000fe40000000f00 */
        /* <DEDUP_REMOVED lines=14> */
[----:B--2---:R-:W-:Y:S01]  /*2f60*/  PRMT R4, R12, 0x7632, R4 ;  /* 0x000076320c047816 */ /* 0x004fe20000000004 */
        /* <DEDUP_REMOVED lines=57> */
[----:B------:R-:W-:Y:S01]  /*3300*/  FMUL.FTZ R87, R81, R25 ;  /* 0x0000001951577220 */ /* 0x000fe20000410000 */
[----:B------:R-:W-:Y:S01]  /*3310*/  FFMA.FTZ R24, R4, R24, -R89 ;  /* 0x0000001804187223 */ /* 0x000fe20000010859 */
[----:B------:R-:W-:Y:S01]  /*3320*/  FFMA.FTZ R5, R8, R18, -R5 ;  /* 0x0000001208057223 */ /* 0x000fe20000010805 */
[C---:B------:R-:W-:Y:S01]  /*3330*/  FMUL.FTZ R4, R9.reuse, R16 ;  /* 0x0000001009047220 */ /* 0x040fe20000410000 */
[----:B------:R-:W-:Y:S01]  /*3340*/  FMUL.FTZ R18, R9, R18 ;  /* 0x0000001209127220 */ /* 0x000fe20000410000 */
[-C--:B------:R-:W-:Y:S01]  /*3350*/  FMUL.FTZ R90, R81, R80.reuse ;  /* 0x00000050515a7220 */ /* 0x080fe20000410000 */
[----:B------:R-:W-:Y:S01]  /*3360*/  FFMA.FTZ R88, R82, R80, -R87 ;  /* 0x0000005052587223 */ /* 0x000fe20000010857 */
[-C--:B------:R-:W-:Y:S01]  /*3370*/  FMUL.FTZ R81, R9, R17.reuse ;  /* 0x0000001109517220 */ /* 0x080fe20000410000 */
[----:B------:R-:W-:Y:S01]  /*3380*/  FFMA.FTZ R17, R8, R17, R4 ;  /* 0x0000001108117223 */ /* 0x000fe20000010004 */
[----:B------:R-:W-:Y:S01]  /*3390*/  FFMA.FTZ R90, R82, R25, R90 ;  /* 0x00000019525a7223 */ /* 0x000fe2000001005a */
        /* <DEDUP_REMOVED lines=25> */
.L_x_2264:
[----:B------:R-:W-:Y:S05]  /*3530*/  BSYNC B0 ;  /* 0x0000000000007941 */ /* 0x000fea0003800000 */
.L_x_2263:
[-C--:B------:R-:W-:Y:S01]  /*3540*/  FMUL.FTZ R72, R72, R81.reuse ;  /* 0x0000005148487220 */ /* 0x080fe20000410000 */
[----:B------:R-:W-:Y:S01]  /*3550*/  FFMA.FTZ R8, R73, R81, R8 ;  /* 0x0000005149087223 */ /* 0x000fe20000010008 */
[----:B------:R-:W-:Y:S01]  /*3560*/  FMUL.FTZ R83, R83, R6 ;  /* 0x0000000653537220 */ /* 0x000fe20000410000 */
[----:B------:R-:W-:Y:S01]  /*3570*/  IADD3 R68, R68, 0x1, RZ ;  /* 0x0000000144447810 */ /* 0x000fe20007ffe0ff */
[----:B------:R-:W-:Y:S01]  /*3580*/  FFMA.FTZ R72, R73, R9, -R72 ;  /* 0x0000000949487223 */ /* 0x000fe20000010848 */
[----:B-1----:R-:W-:Y:S01]  /*3590*/  FADD.FTZ R5, RZ, R8 ;  /* 0x00000008ff057221 */ /* 0x002fe20000010000 */
[----:B------:R-:W-:Y:S01]  /*35a0*/  FFMA.FTZ R7, R76, R7, -R83 ;  /* 0x000000074c077223 */ /* 0x000fe20000010853 */
[----:B------:R-:W-:Y:S01]  /*35b0*/  ISETP.GE.AND P0, PT, R68, UR22, PT ;  /* 0x0000001644007c0c */ /* 0x000fe2000bf06270 */
[----:B------:R-:W-:Y:S01]  /*35c0*/  FADD.FTZ R72, R59, R72 ;  /* 0x000000483b487221 */ /* 0x000fe20000010000 */
[CC--:B------:R-:W-:Y:S01]  /*35d0*/  FMUL.FTZ R4, R70.reuse, R5.reuse ;  /* 0x0000000546047220 */ /* 0x0c0fe20000410000 */
        /* <DEDUP_REMOVED lines=34> */
.L_x_2262:
[----:B------:R-:W0:Y:S01]  /*3800*/  LDC.64 R6, c[0x0][0x2b0] ;  /* 0x0000ac00ff067b82 */ /* 0x000e220000000a00 */
[----:B------:R-:W-:Y:S01]  /*3810*/  USHF.L.U32 UR8, UR4, 0x8, URZ ;  /* 0x0000000804087899 */ /* 0x000fe2000800063f */
[----:B------:R-:W-:Y:S01]  /*3820*/  ULDC.64 UR10, c[0x0][0x2b8] ;  /* 0x0000ae00000a7ab9 */ /* 0x000fe20000000a00 */
[----:B------:R-:W-:Y:S02]  /*3830*/  ULDC.64 UR12, c[0x0][0x2a8] ;  /* 0x0000aa00000c7ab9 */ /* 0x000fe40000000a00 */
[----:B------:R-:W-:-:S03]  /*3840*/  USHF.R.S32.HI UR9, URZ, 0x1f, UR8 ;  /* 0x0000001f3f097899 */ /* 0x000fc60008011408 */
[----:B------:R-:W2:Y:S01]  /*3850*/  LDC.64 R8, c[0x0][0x2a0] ;  /* 0x0000a800ff087b82 */ /* 0x000ea20000000a00 */
[-C--:B0-----:R-:W-:Y:S02]  /*3860*/  IMAD R0, R35, R6.reuse, RZ ;  /* 0x0000000623007224 */ /* 0x081fe400078e02ff */
[----:B------:R-:W-:Y:S01]  /*3870*/  IMAD.WIDE.U32 R2, R33, R6, UR8 ;  /* 0x0000000821027e25 */ /* 0x000fe2000f8e0006 */
[----:B------:R-:W-:-:S03]  /*3880*/  F2FP.BF16.F32.PACK_AB R6, R42, R45 ;  /* 0x0000002d2a06723e */ /* 0x000fc600000010ff */
[----:B------:R-:W-:Y:S02]  /*3890*/  IMAD R7, R33, R7, R0 ;  /* 0x0000000721077224 */ /* 0x000fe400078e0200 */
[----:B--2---:R-:W-:-:S03]  /*38a0*/  IMAD R4, R35, R8, RZ ;  /* 0x0000000823047224 */ /* 0x004fc600078e02ff */
[----:B------:R-:W-:Y:S01]  /*38b0*/  IADD3 R3, R3, R7, RZ ;  /* 0x0000000703037210 */ /* 0x000fe20007ffe0ff */
[C---:B------:R-:W-:Y:S02]  /*38c0*/  IMAD R9, R33.reuse, R9, R4 ;  /* 0x0000000921097224 */ /* 0x040fe400078e0204 */
        /* <DEDUP_REMOVED lines=10> */
[----:B------:R-:W-:Y:S01]  /*3970*/  BAR.SYNC.DEFER_BLOCKING 0x0 ;  /* 0x0000000000007b1d */ /* 0x000fe20000010000 */
[----:B------:R-:W-:-:S03]  /*3980*/  LEA R8, P0, R2, UR10, 0x1 ;  /* 0x0000000a02087c11 */ /* 0x000fc6000f8008ff */
[----:B------:R-:W-:Y:S02]  /*3990*/  IADD3 R3, R5, R9, RZ ;  /* 0x0000000905037210 */ /* 0x000fe40007ffe0ff */
[----:B------:R-:W-:Y:S01]  /*39a0*/  ULDC.64 UR12, c[0x0][0x318] ;  /* 0x0000c600000c7ab9 */ /* 0x000fe20000000a00 */
[----:B------:R-:W-:Y:S02]  /*39b0*/  LEA.HI.X R9, R2, UR11, R7, 0x1, P0 ;  /* 0x0000000b02097c11 */ /* 0x000fe400080f0c07 */
[C---:B------:R-:W-:Y:S02]  /*39c0*/  LEA R10, P1, R4.reuse, UR12, 0x1 ;  /* 0x0000000c040a7c11 */ /* 0x040fe4000f8208ff */
[----:B------:R-:W-:Y:S02]  /*39d0*/  F2FP.BF16.F32.PACK_AB R7, R41, R46 ;  /* 0x0000002e2907723e */ /* 0x000fe400000010ff */
[----:B------:R-:W-:Y:S01]  /*39e0*/  LEA.HI.X R11, R4, UR13, R3, 0x1, P1 ;  /* 0x0000000d040b7c11 */ /* 0x000fe200088f0c03 */
[----:B------:R-:W-:Y:S01]  /*39f0*/  IMAD.WIDE R2, R32, 0x10, R8 ;  /* 0x0000001020027825 */ /* 0x000fe200078e0208 */
[----:B------:R-:W-:-:S02]  /*3a00*/  F2FP.BF16.F32.PACK_AB R5, R43, R48 ;  /* 0x000000302b05723e */ /* 0x000fc400000010ff */
[----:B------:R-:W-:Y:S01]  /*3a10*/  F2FP.BF16.F32.PACK_AB R4, R44, R47 ;  /* 0x0000002f2c04723e */ /* 0x000fe200000010ff */
[----:B------:R-:W-:-:S04]  /*3a20*/  IMAD.WIDE R8, R32, 0x10, R10 ;  /* 0x0000001020087825 */ /* 0x000fc800078e020a */
[----:B------:R0:W-:Y:S01]  /*3a30*/  STG.E.128 desc[UR6][R2.64], R4 ;  /* 0x0000000402007986 */ /* 0x0001e2000c101d06 */
[----:B------:R-:W-:Y:S06]  /*3a40*/  BAR.SYNC.DEFER_BLOCKING 0x0 ;  /* 0x0000000000007b1d */ /* 0x000fec0000010000 */
[----:B------:R-:W2:Y:S01]  /*3a50*/  LDG.E.128 R8, desc[UR6][R8.64] ;  /* 0x0000000608087981 */ /* 0x000ea2000c1e1d00 */
[----:B------:R-:W-:Y:S01]  /*3a60*/  UIADD3 UR4, UR4, 0x1, URZ ;  /* 0x0000000104047890 */ /* 0x000fe2000fffe03f */
[----:B------:R-:W-:Y:S01]  /*3a70*/  BAR.SYNC.DEFER_BLOCKING 0x0 ;  /* 0x0000000000007b1d */ /* 0x000fe20000010000 */
[----:B------:R-:W-:-:S02]  /*3a80*/  IADD3 R38, P1, R38, 0x400, RZ ;  /* 0x0000040026267810 */ /* 0x000fc40007f3e0ff */
[----:B------:R-:W-:Y:S02]  /*3a90*/  IADD3 R34, P2, R34, 0x200, RZ ;  /* 0x0000020022227810 */ /* 0x000fe40007f5e0ff */
[----:B------:R-:W-:Y:S02]  /*3aa0*/  IADD3 R36, P3, R36, 0x200, RZ ;  /* 0x0000020024247810 */ /* 0x000fe40007f7e0ff */
[----:B------:R-:W-:Y:S02]  /*3ab0*/  IADD3.X R40, RZ, R40, RZ, P1, !PT ;  /* 0x00000028ff287210 */ /* 0x000fe40000ffe4ff */
[----:B------:R-:W-:Y:S02]  /*3ac0*/  IADD3.X R37, RZ, R37, RZ, P2, !PT ;  /* 0x00000025ff257210 */ /* 0x000fe400017fe4ff */
[----:B------:R-:W-:Y:S02]  /*3ad0*/  IADD3.X R39, RZ, R39, RZ, P3, !PT ;  /* 0x00000027ff277210 */ /* 0x000fe40001ffe4ff */
[----:B--2---:R-:W-:-:S02]  /*3ae0*/  SHF.L.U32 R13, R9, 0x10, RZ ;  /* 0x00000010090d7819 */ /* 0x004fc400000006ff */
[----:B------:R-:W-:Y:S02]  /*3af0*/  SHF.L.U32 R15, R10, 0x10, RZ ;  /* 0x000000100a0f7819 */ /* 0x000fe400000006ff */
[----:B------:R-:W-:Y:S01]  /*3b00*/  SHF.L.U32 R17, R11, 0x10, RZ ;  /* 0x000000100b117819 */ /* 0x000fe200000006ff */
[----:B------:R-:W-:Y:S01]  /*3b10*/  FMUL.FTZ R14, R13, -1.4426950216293334961 ;  /* 0xbfb8aa3b0d0e7820 */ /* 0x000fe20000410000 */
[----:B------:R-:W-:Y:S01]  /*3b20*/  SHF.L.U32 R0, R8, 0x10, RZ ;  /* 0x0000001008007819 */ /* 0x000fe200000006ff */
[----:B------:R-:W-:Y:S01]  /*3b30*/  FMUL.FTZ R16, R15, -1.4426950216293334961 ;  /* 0xbfb8aa3b0f107820 */ /* 0x000fe20000410000 */
[----:B------:R-:W-:Y:S01]  /*3b40*/  PRMT R9, R9, 0x7632, R9 ;  /* 0x0000763209097816 */ /* 0x000fe20000000009 */
[----:B0-----:R-:W-:Y:S01]  /*3b50*/  FMUL.FTZ R6, R17, -1.4426950216293334961 ;  /* 0xbfb8aa3b11067820 */ /* 0x001fe20000410000 */
[----:B------:R-:W-:Y:S01]  /*3b60*/  PRMT R10, R10, 0x7632, R10 ;  /* 0x000076320a0a7816 */ /* 0x000fe2000000000a */
[----:B------:R-:W0:Y:S01]  /*3b70*/  MUFU.EX2 R14, R14 ;  /* 0x0000000e000e7308 */ /* 0x000e220000000800 */
[----:B------:R-:W-:Y:S01]  /*3b80*/  PRMT R8, R8, 0x7632, R8 ;  /* 0x0000763208087816 */ /* 0x000fe20000000008 */
[----:B------:R-:W-:Y:S01]  /*3b90*/  FMUL.FTZ R12, R0, -1.4426950216293334961 ;  /* 0xbfb8aa3b000c7820 */ /* 0x000fe20000410000 */
[----:B------:R-:W-:-:S02]  /*3ba0*/  SHF.L.U32 R9, R9, 0x10, RZ ;  /* 0x0000001009097819 */ /* 0x000fc400000006ff */
[----:B------:R-:W-:Y:S02]  /*3bb0*/  SHF.L.U32 R10, R10, 0x10, RZ ;  /* 0x000000100a0a7819 */ /* 0x000fe400000006ff */
[----:B------:R-:W-:Y:S01]  /*3bc0*/  SHF.L.U32 R8, R8, 0x10, RZ ;  /* 0x0000001008087819 */ /* 0x000fe200000006ff */
[----:B------:R2:W3:Y:S01]  /*3bd0*/  MUFU.EX2 R7, R6 ;  /* 0x0000000600077308 */ /* 0x0004e20000000800 */
[----:B------:R-:W-:Y:S01]  /*3be0*/  PRMT R11, R11, 0x7632, R11 ;  /* 0x000076320b0b7816 */ /* 0x000fe2000000000b */
[----:B------:R-:W-:Y:S02]  /*3bf0*/  FMUL.FTZ R3, R9, -1.4426950216293334961 ;  /* 0xbfb8aa3b09037820 */ /* 0x000fe40000410000 */
[----:B------:R-:W-:Y:S01]  /*3c00*/  FMUL.FTZ R2, R8, -1.4426950216293334961 ;  /* 0xbfb8aa3b08027820 */ /* 0x000fe20000410000 */
[----:B------:R-:W-:-:S03]  /*3c10*/  SHF.L.U32 R18, R11, 0x10, RZ ;  /* 0x000000100b127819 */ /* 0x000fc600000006ff */
[----:B------:R-:W4:Y:S01]  /*3c20*/  MUFU.EX2 R12, R12 ;  /* 0x0000000c000c7308 */ /* 0x000f220000000800 */
[----:B--2---:R-:W-:Y:S01]  /*3c30*/  FMUL.FTZ R6, R10, -1.4426950216293334961 ;  /* 0xbfb8aa3b0a067820 */ /* 0x004fe20000410000 */
[----:B------:R-:W-:Y:S01]  /*3c40*/  FMUL.FTZ R19, R18, -1.4426950216293334961 ;  /* 0xbfb8aa3b12137820 */ /* 0x000fe20000410000 */
[----:B0-----:R-:W-:-:S05]  /*3c50*/  FADD.FTZ R14, R14, 1 ;  /* 0x3f8000000e0e7421 */ /* 0x001fca0000010000 */
[----:B------:R-:W0:Y:S01]  /*3c60*/  MUFU.EX2 R5, R3 ;  /* 0x0000000300057308 */ /* 0x000e220000000800 */
[----:B---3--:R-:W-:-:S07]  /*3c70*/  FADD.FTZ R11, R7, 1 ;  /* 0x3f800000070b7421 */ /* 0x008fce0000010000 */
[----:B------:R-:W2:Y:S01]  /*3c80*/  MUFU.EX2 R6, R6 ;  /* 0x0000000600067308 */ /* 0x000ea20000000800 */
[----:B----4-:R-:W-:-:S07]  /*3c90*/  FADD.FTZ R12, R12, 1 ;  /* 0x3f8000000c0c7421 */ /* 0x010fce0000010000 */
[----:B------:R3:W4:Y:S01]  /*3ca0*/  MUFU.EX2 R4, R2 ;  /* 0x0000000200047308 */ /* 0x0007220000000800 */
[----:B0-----:R-:W-:-:S07]  /*3cb0*/  FADD.FTZ R5, R5, 1 ;  /* 0x3f80000005057421 */ /* 0x001fce0000010000 */
[----:B------:R-:W0:Y:S01]  /*3cc0*/  MUFU.EX2 R16, R16 ;  /* 0x0000001000107308 */ /* 0x000e220000000800 */
[----:B---3--:R-:W3:Y:S01]  /*3cd0*/  LDC.64 R2, c[0x0][0x2c0] ;  /* 0x0000b000ff027b82 */ /* 0x008ee20000000a00 */
[----:B--2---:R-:W-:-:S06]  /*3ce0*/  FADD.FTZ R7, R6, 1 ;  /* 0x3f80000006077421 */ /* 0x004fcc0000010000 */
[----:B------:R-:W2:Y:S01]  /*3cf0*/  MUFU.EX2 R19, R19 ;  /* 0x0000001300137308 */ /* 0x000ea20000000800 */
[----:B----4-:R-:W-:-:S07]  /*3d00*/  FADD.FTZ R4, R4, 1 ;  /* 0x3f80000004047421 */ /* 0x010fce0000010000 */
[----:B------:R-:W4:Y:S01]  /*3d10*/  MUFU.RCP R14, R14 ;  /* 0x0000000e000e7308 */ /* 0x000f220000001000 */
[----:B0-----:R-:W-:-:S07]  /*3d20*/  FADD.FTZ R16, R16, 1 ;  /* 0x3f80000010107421 */ /* 0x001fce0000010000 */
[----:B------:R-:W0:Y:S01]  /*3d30*/  MUFU.RCP R21, R12 ;  /* 0x0000000c00157308 */ /* 0x000e220000001000 */
[----:B--2---:R-:W-:-:S07]  /*3d40*/  FADD.FTZ R19, R19, 1 ;  /* 0x3f80000013137421 */ /* 0x004fce0000010000 */
[----:B------:R-:W2:Y:S01]  /*3d50*/  MUFU.RCP R12, R5 ;  /* 0x00000005000c7308 */ /* 0x000ea20000001000 */
[----:B----4-:R-:W-:Y:S01]  /*3d60*/  FMUL.FTZ R13, R13, R14 ;  /* 0x0000000e0d0d7220 */ /* 0x010fe20000410000 */
[----:B---3--:R-:W-:-:S03]  /*3d70*/  IMAD R14, R35, R2, RZ ;  /* 0x00000002230e7224 */ /* 0x008fc600078e02ff */
[----:B------:R-:W-:-:S03]  /*3d80*/  FMUL.FTZ R13, R13, R48 ;  /* 0x000000300d0d7220 */ /* 0x000fc60000410000 */
[----:B------:R-:W3:Y:S01]  /*3d90*/  MUFU.RCP R7, R7 ;  /* 0x0000000700077308 */ /* 0x000ee20000001000 */
[----:B0-----:R-:W-:-:S04]  /*3da0*/  FMUL.FTZ R0, R0, R21 ;  /* 0x0000001500007220 */ /* 0x001fc80000410000 */
[----:B------:R-:W-:-:S03]  /*3db0*/  FMUL.FTZ R0, R0, R47 ;  /* 0x0000002f00007220 */ /* 0x000fc60000410000 */
[----:B------:R2:W0:Y:S08]  /*3dc0*/  MUFU.RCP R23, R4 ;  /* 0x0000000400177308 */ /* 0x0004300000001000 */
[----:B------:R-:W4:Y:S01]  /*3dd0*/  MUFU.RCP R16, R16 ;  /* 0x0000001000107308 */ /* 0x000f220000001000 */
[----:B--2---:R-:W-:Y:S01]  /*3de0*/  FMUL.FTZ R4, R9, R12 ;  /* 0x0000000c09047220 */ /* 0x004fe20000410000 */
[----:B---3--:R-:W-:-:S02]  /*3df0*/  FMUL.FTZ R7, R10, R7 ;  /* 0x000000070a077220 */ /* 0x008fc40000410000 */
[----:B------:R-:W2:Y:S01]  /*3e00*/  LDC R10, c[0x0][0x224] ;  /* 0x00008900ff0a7b82 */ /* 0x000ea20000000800 */
[----:B------:R-:W-:-:S03]  /*3e10*/  FMUL.FTZ R4, R4, R43 ;  /* 0x0000002b04047220 */ /* 0x000fc60000410000 */
[----:B------:R3:W5:Y:S01]  /*3e20*/  MUFU.RCP R20, R11 ;  /* 0x0000000b00147308 */ /* 0x0007620000001000 */
[----:B0-----:R-:W-:-:S07]  /*3e30*/  FMUL.FTZ R5, R8, R23 ;  /* 0x0000001708057220 */ /* 0x001fce0000410000 */
[----:B------:R-:W0:Y:S01]  /*3e40*/  MUFU.RCP R19, R19 ;  /* 0x0000001300137308 */ /* 0x000e220000001000 */
[----:B---3--:R-:W-:Y:S02]  /*3e50*/  IMAD R11, R33, R3, R14 ;  /* 0x00000003210b7224 */ /* 0x008fe400078e020e */
[----:B----4-:R-:W-:Y:S01]  /*3e60*/  FMUL.FTZ R6, R15, R16 ;  /* 0x000000100f067220 */ /* 0x010fe20000410000 */
[----:B------:R-:W-:Y:S01]  /*3e70*/  IMAD.WIDE.U32 R2, R33, R2, UR8 ;  /* 0x0000000821027e25 */ /* 0x000fe2000f8e0002 */
[----:B------:R-:W-:-:S03]  /*3e80*/  ULDC.64 UR8, c[0x0][0x2c8] ;  /* 0x0000b20000087ab9 */ /* 0x000fc60000000a00 */
[----:B------:R-:W-:Y:S01]  /*3e90*/  FMUL.FTZ R6, R6, R45 ;  /* 0x0000002d06067220 */ /* 0x000fe20000410000 */
[----:B------:R-:W-:Y:S01]  /*3ea0*/  IMAD R9, R29, UR8, RZ ;  /* 0x000000081d097c24 */ /* 0x000fe2000f8e02ff */
[----:B------:R-:W-:Y:S01]  /*3eb0*/  IADD3 R3, R3, R11, RZ ;  /* 0x0000000b03037210 */ /* 0x000fe20007ffe0ff */
[----:B-----5:R-:W-:Y:S01]  /*3ec0*/  FMUL.FTZ R17, R17, R20 ;  /* 0x0000001411117220 */ /* 0x020fe20000410000 */
[----:B------:R-:W-:Y:S01]  /*3ed0*/  FMUL.FTZ R11, R7, R42 ;  /* 0x0000002a070b7220 */ /* 0x000fe20000410000 */
[C---:B------:R-:W-:Y:S02]  /*3ee0*/  IMAD R9, R28.reuse, UR9, R9 ;  /* 0x000000091c097c24 */ /* 0x040fe4000f8e0209 */
[----:B------:R-:W-:Y:S01]  /*3ef0*/  IMAD.WIDE.U32 R2, R28, UR8, R2 ;  /* 0x000000081c027c25 */ /* 0x000fe2000f8e0002 */
[----:B------:R-:W-:-:S03]  /*3f00*/  ULDC.64 UR8, c[0x0][0x320] ;  /* 0x0000c80000087ab9 */ /* 0x000fc60000000a00 */
[----:B------:R-:W-:Y:S01]  /*3f10*/  FMUL.FTZ R17, R17, R46 ;  /* 0x0000002e11117220 */ /* 0x000fe20000410000 */
[----:B------:R-:W-:Y:S01]  /*3f20*/  F2FP.BF16.F32.PACK_AB R6, R11, R6 ;  /* 0x000000060b06723e */ /* 0x000fe200000010ff */
[----:B0-----:R-:W-:Y:S01]  /*3f30*/  FMUL.FTZ R18, R18, R19 ;  /* 0x0000001312127220 */ /* 0x001fe20000410000 */
[----:B------:R-:W-:Y:S01]  /*3f40*/  IADD3 R9, R3, R9, RZ ;  /* 0x0000000903097210 */ /* 0x000fe20007ffe0ff */
[----:B------:R-:W-:Y:S01]  /*3f50*/  FMUL.FTZ R3, R5, R44 ;  /* 0x0000002c05037220 */ /* 0x000fe20000410000 */
[----:B------:R-:W-:Y:S01]  /*3f60*/  LEA R8, P0, R2, UR8, 0x1 ;  /* 0x0000000802087c11 */ /* 0x000fe2000f8008ff */
[----:B------:R-:W-:Y:S01]  /*3f70*/  FMUL.FTZ R18, R18, R41 ;  /* 0x0000002912127220 */ /* 0x000fe20000410000 */
[----:B------:R-:W-:Y:S02]  /*3f80*/  F2FP.BF16.F32.PACK_AB R5, R4, R13 ;  /* 0x0000000d0405723e */ /* 0x000fe400000010ff */
[----:B------:R-:W-:Y:S02]  /*3f90*/  LEA.HI.X R9, R2, UR9, R9, 0x1, P0 ;  /* 0x0000000902097c11 */ /* 0x000fe400080f0c09 */
[----:B------:R-:W-:-:S02]  /*3fa0*/  F2FP.BF16.F32.PACK_AB R4, R3, R0 ;  /* 0x000000000304723e */ /* 0x000fc400000010ff */
[----:B------:R-:W-:Y:S01]  /*3fb0*/  F2FP.BF16.F32.PACK_AB R7, R18, R17 ;  /* 0x000000111207723e */ /* 0x000fe200000010ff */
[----:B------:R-:W-:Y:S01]  /*3fc0*/  IMAD.WIDE R2, R32, 0x10, R8 ;  /* 0x0000001020027825 */ /* 0x000fe200078e0208 */
[----:B--2---:R-:W-:-:S04]  /*3fd0*/  ISETP.LE.AND P0, PT, R10, UR4, PT ;  /* 0x000000040a007c0c */ /* 0x004fc8000bf03270 */
[----:B------:R2:W-:Y:S09]  /*3fe0*/  STG.E.128 desc[UR6][R2.64], R4 ;  /* 0x0000000402007986 */ /* 0x0005f2000c101d06 */
[----:B------:R-:W-:Y:S05]  /*3ff0*/  @!P0 BRA `(.L_x_2266) ;  /* 0xffffffc4006c8947 */ /* 0x000fea000383ffff */
[----:B------:R-:W-:Y:S05]  /*4000*/  EXIT ;  /* 0x000000000000794d */ /* 0x000fea0003800000 */
.L_x_2267:
        /* <DEDUP_REMOVED lines=15> */
.L_x_5219:


//--------------------- .text._Z25selective_scan_fwd_kernelI32Selective_Scan_fwd_kernel_traitsILi32ELi8ELi1ELb1ELb1ELb0ELb0EN3c108BFloat16ENS1_7complexIfEEEEv13SSMParamsBase --------------------------
	.section	.text._Z25selective_scan_fwd_kernelI32Selective_Scan_fwd_kernel_traitsILi32ELi8ELi1ELb1ELb1ELb0ELb0EN3c108BFloat16ENS1_7complexIfEEEEv13SSMParamsBase,"ax",@progbits
	.align	128
        .global         _Z25selective_scan_fwd_kernelI32Selective_Scan_fwd_kernel_traitsILi32ELi8ELi1ELb1ELb1ELb0ELb0EN3c108BFloat16ENS1_7complexIfEEEEv13SSMParamsBase
        .type           _Z25selective_scan_fwd_kernelI32Selective_Scan_fwd_kernel_traitsILi32ELi8ELi1ELb1ELb1ELb0ELb0EN3c108BFloat16ENS1_7complexIfEEEEv13SSMParamsBase,@function
        .size           _Z25selective_scan_fwd_kernelI32Selective_Scan_fwd_kernel_traitsILi32ELi8ELi1ELb1ELb1ELb0ELb0EN3c108BFloat16ENS1_7complexIfEEEEv13SSMParamsBase,(.L_x_5220 - _Z25selective_scan_fwd_kernelI32Selective_Scan_fwd_kernel_traitsILi32ELi8ELi1ELb1ELb1ELb0ELb0EN3c108BFloat16ENS1_7complexIfEEEEv13SSMParamsBase)
        .other          _Z25selective_scan_fwd_kernelI32Selective_Scan_fwd_kernel_traitsILi32ELi8ELi1ELb1ELb1ELb0ELb0EN3c108BFloat16ENS1_7complexIfEEEEv13SSMParamsBase,@"STO_CUDA_ENTRY STV_DEFAULT"
_Z25selective_scan_fwd_kernelI32Selective_Scan_fwd_kernel_traitsILi32ELi8ELi1ELb1ELb1ELb0ELb0EN3c108BFloat16ENS1_7complexIfEEEEv13SSMParamsBase:
.text._Z25selective_scan_fwd_kernelI32Selective_Scan_fwd_kernel_traitsILi32ELi8ELi1ELb1ELb1ELb0ELb0EN3c108BFloat16ENS1_7complexIfEEEEv13SSMParamsBase:
        /* <DEDUP_REMOVED lines=27> */
[----:B------:R-:W5:Y:S04]  /*01b0*/  @P0 LDG.E R2, desc[UR6][R6.64] ;  /* 0x0000000606020981 */ /* 0x000f68000c1e1900 */
[----:B------:R2:W5:Y:S01]  /*01c0*/  @P1 LDG.E R4, desc[UR6][R8.64] ;  /* 0x0000000608041981 */ /* 0x000562000c1e1900 */
[----:B------:R-:W0:Y:S01]  /*01d0*/  S2UR UR4, SR_CTAID.X ;  /* 0x00000000000479c3 */ /* 0x000e220000002500 */
[----:B---3--:R-:W-:Y:S02]  /*01e0*/  IADD3 R10, R5, 0xffffffe, RZ ;  /* 0x0ffffffe050a7810 */ /* 0x008fe40007ffe0ff */
[----:B--2---:R-:W-:Y:S02]  /*01f0*/  IABS R8, R0 ;  /* 0x0000000000087213 */ /* 0x004fe40000000000 */
[----:B------:R2:W3:Y:S01]  /*0200*/  F2I.FTZ.U32.TRUNC.NTZ R11, R10 ;  /* 0x0000000a000b7305 */ /* 0x0004e2000021f000 */
[----:B------:R-:W-:-:S04]  /*0210*/  LOP3.LUT R9, R0, R21, RZ, 0x3c, !PT ;  /* 0x0000001500097212 */ /* 0x000fc800078e3cff */
[----:B------:R-:W-:Y:S01]  /*0220*/  ISETP.GE.AND P2, PT, R9, RZ, PT ;  /* 0x000000ff0900720c */ /* 0x000fe20003f46270 */
[----:B--2---:R-:W-:Y:S01]  /*0230*/  HFMA2.MMA R10, -RZ, RZ, 0, 0 ;  /* 0x00000000ff0a7435 */ /* 0x004fe200000001ff */
[----:B---3--:R-:W-:-:S05]  /*0240*/  IADD3 R12, RZ, -R11, RZ ;  /* 0x8000000bff0c7210 */ /* 0x008fca0007ffe0ff */
[----:B------:R-:W-:-:S04]  /*0250*/  IMAD R7, R12, R13, RZ ;  /* 0x0000000d0c077224 */ /* 0x000fc800078e02ff */
[----:B------:R-:W-:-:S06]  /*0260*/  IMAD.HI.U32 R11, R11, R7, R10 ;  /* 0x000000070b0b7227 */ /* 0x000fcc00078e000a */
[----:B------:R-:W-:-:S05]  /*0270*/  IMAD.HI.U32 R6, R11, R8, RZ ;  /* 0x000000080b067227 */ /* 0x000fca00078e00ff */
[----:B------:R-:W-:-:S05]  /*0280*/  IADD3 R5, -R6, RZ, RZ ;  /* 0x000000ff06057210 */ /* 0x000fca0007ffe1ff */
[----:B------:R-:W-:Y:S01]  /*0290*/  IMAD R8, R13, R5, R8 ;  /* 0x000000050d087224 */ /* 0x000fe200078e0208 */
[----:B0-----:R-:W-:Y:S01]  /*02a0*/  MOV R5, UR4 ;  /* 0x0000000400057c02 */ /* 0x001fe20008000f00 */
[----:B------:R-:W-:-:S03]  /*02b0*/  ULDC.64 UR4, c[0x0][0x280] ;  /* 0x0000a00000047ab9 */ /* 0x000fc60000000a00 */
[----:B------:R-:W-:Y:S01]  /*02c0*/  ISETP.GT.U32.AND P1, PT, R13, R8, PT ;  /* 0x000000080d00720c */ /* 0x000fe20003f24070 */
[----:B------:R-:W-:Y:S01]  /*02d0*/  IMAD.WIDE.U32 R10, R5, UR8, RZ ;  /* 0x00000008050a7c25 */ /* 0x000fe2000f8e00ff */
[----:B------:R-:W-:-:S05]  /*02e0*/  SHF.R.S32.HI R7, RZ, 0x1f, R5 ;  /* 0x0000001fff077819 */ /* 0x000fca0000011405 */
[----:B------:R-:W-:-:S04]  /*02f0*/  IMAD R12, R7, UR4, RZ ;  /* 0x00000004070c7c24 */ /* 0x000fc8000f8e02ff */
[----:B------:R-:W-:Y:S02]  /*0300*/  IMAD R17, R5, UR5, R12 ;  /* 0x0000000505117c24 */ /* 0x000fe4000f8e020c */
[-C--:B------:R-:W-:Y:S02]  /*0310*/  @!P1 IADD3 R8, R8, -R13.reuse, RZ ;  /* 0x8000000d08089210 */ /* 0x080fe40007ffe0ff */
[----:B------:R-:W-:Y:S02]  /*0320*/  @!P1 IADD3 R6, R6, 0x1, RZ ;  /* 0x0000000106069810 */ /* 0x000fe40007ffe0ff */
[----:B------:R-:W-:Y:S01]  /*0330*/  ISETP.GE.U32.AND P0, PT, R8, R13, PT ;  /* 0x0000000d0800720c */ /* 0x000fe20003f06070 */
[----:B------:R-:W-:Y:S01]  /*0340*/  IMAD R8, R7, UR8, RZ ;  /* 0x0000000807087c24 */ /* 0x000fe2000f8e02ff */
[----:B------:R-:W-:-:S03]  /*0350*/  ISETP.NE.AND P1, PT, R21, RZ, PT ;  /* 0x000000ff1500720c */ /* 0x000fc60003f25270 */
[C---:B------:R-:W-:Y:S01]  /*0360*/  IMAD R15, R5.reuse, UR9, R8 ;  /* 0x00000009050f7c24 */ /* 0x040fe2000f8e0208 */
[----:B------:R-:W-:Y:S01]  /*0370*/  ULDC.64 UR8, c[0x0][0x290] ;  /* 0x0000a40000087ab9 */ /* 0x000fe20000000a00 */
[----:B------:R-:W-:Y:S01]  /*0380*/  IMAD.WIDE.U32 R8, R5, UR4, RZ ;  /* 0x0000000405087c25 */ /* 0x000fe2000f8e00ff */
[----:B------:R-:W-:Y:S02]  /*0390*/  ULDC.64 UR4, c[0x0][0x288] ;  /* 0x0000a20000047ab9 */ /* 0x000fe40000000a00 */
[----:B------:R-:W-:Y:S01]  /*03a0*/  IADD3 R15, R11, R15, RZ ;  /* 0x0000000f0b0f7210 */ /* 0x000fe20007ffe0ff */
[----:B------:R-:W-:Y:S01]  /*03b0*/  IMAD R14, R7, UR8, RZ ;  /* 0x00000008070e7c24 */ /* 0x000fe2000f8e02ff */
[----:B------:R-:W-:Y:S01]  /*03c0*/  IADD3 R11, R9, R17, RZ ;  /* 0x00000011090b7210 */ /* 0x000fe20007ffe0ff */
[C---:B------:R-:W-:Y:S01]  /*03d0*/  IMAD.WIDE.U32 R12, R5.reuse, UR8, RZ ;  /* 0x00000008050c7c25 */ /* 0x040fe2000f8e00ff */
[----:B------:R-:W-:Y:S02]  /*03e0*/  @P0 IADD3 R6, R6, 0x1, RZ ;  /* 0x0000000106060810 */ /* 0x000fe40007ffe0ff */
[----:B------:R-:W-:Y:S01]  /*03f0*/  ISETP.GE.AND P0, PT, R16, 0x1, PT ;  /* 0x000000011000780c */ /* 0x000fe20003f06270 */
[----:B------:R-:W-:Y:S01]  /*0400*/  IMAD R19, R5, UR9, R14 ;  /* 0x0000000905137c24 */ /* 0x000fe2000f8e020e */
[----:B------:R-:W-:Y:S01]  /*0410*/  MOV R9, R6 ;  /* 0x0000000600097202 */ /* 0x000fe20000000f00 */
[----:B------:R-:W-:Y:S01]  /*0420*/  ULDC.64 UR8, c[0x0][0x298] ;  /* 0x0000a60000087ab9 */ /* 0x000fe20000000a00 */
[----:B------:R-:W-:Y:S01]  /*0430*/  IMAD R17, R3, UR4, RZ ;  /* 0x0000000403117c24 */ /* 0x000fe2000f8e02ff */
[----:B------:R-:W-:-:S02]  /*0440*/  MOV R14, R10 ;  /* 0x0000000a000e7202 */ /* 0x000fc40000000f00 */
[----:B------:R-:W-:Y:S02]  /*0450*/  @!P2 IADD3 R9, -R9, RZ, RZ ;  /* 0x000000ff0909a210 */ /* 0x000fe40007ffe1ff */
[----:B------:R-:W-:Y:S02]  /*0460*/  IADD3 R13, R13, R19, RZ ;  /* 0x000000130d0d7210 */ /* 0x000fe40007ffe0ff */
[----:B------:R-:W-:Y:S02]  /*0470*/  MOV R10, R8 ;  /* 0x00000008000a7202 */ /* 0x000fe40000000f00 */
[----:B------:R-:W-:Y:S01]  /*0480*/  @!P1 LOP3.LUT R9, RZ, R21, RZ, 0x33, !PT ;  /* 0x00000015ff099212 */ /* 0x000fe200078e33ff */
[----:B-1--4-:R-:W-:Y:S06]  /*0490*/  @!P0 EXIT ;  /* 0x000000000000894d */ /* 0x012fec0003800000 */
[----:B------:R-:W0:Y:S01]  /*04a0*/  S2R R6, SR_TID.X ;  /* 0x0000000000067919 */ /* 0x000e220000002100 */
[----:B------:R-:W-:Y:S01]  /*04b0*/  SHF.R.S32.HI R16, RZ, 0x1f, R9 ;  /* 0x0000001fff107819 */ /* 0x000fe20000011409 */
[----:B------:R-:W-:Y:S01]  /*04c0*/  IMAD R19, R3, UR8, RZ ;  /* 0x0000000803137c24 */ /* 0x000fe2000f8e02ff */
[----:B------:R-:W1:Y:S01]  /*04d0*/  S2R R8, SR_LANEID ;  /* 0x0000000000087919 */ /* 0x000e620000000000 */
[----:B------:R-:W-:-:S04]  /*04e0*/  IMAD.WIDE.U32 R12, R0, UR8, R12 ;  /* 0x00000008000c7c25 */ /* 0x000fc8000f8e000c */
[----:B------:R-:W-:Y:S02]  /*04f0*/  IMAD R16, R16, UR10, RZ ;  /* 0x0000000a10107c24 */ /* 0x000fe4000f8e02ff */
[C---:B------:R-:W-:Y:S02]  /*0500*/  IMAD R19, R0.reuse, UR9, R19 ;  /* 0x0000000900137c24 */ /* 0x040fe4000f8e0213 */
[C---:B------:R-:W-:Y:S02]  /*0510*/  IMAD R17, R0.reuse, UR5, R17 ;  /* 0x0000000500117c24 */ /* 0x040fe4000f8e0211 */
[----:B------:R-:W-:Y:S01]  /*0520*/  IMAD.WIDE.U32 R10, R0, UR4, R10 ;  /* 0x00000004000a7c25 */ /* 0x000fe2000f8e000a */
[----:B------:R-:W-:-:S03]  /*0530*/  UMOV UR4, URZ ;  /* 0x0000003f00047c82 */ /* 0x000fc60008000000 */
[----:B------:R-:W-:Y:S01]  /*0540*/  IMAD.WIDE.U32 R14, R9, UR10, R14 ;  /* 0x0000000a090e7c25 */ /* 0x000fe2000f8e000e */
[----:B------:R-:W-:Y:S02]  /*0550*/  IADD3 R18, R11, R17, RZ ;  /* 0x000000110b127210 */ /* 0x000fe40007ffe0ff */
[----:B------:R-:W-:Y:S01]  /*0560*/  LEA R17, P0, R10, R22, 0x1 ;  /* 0x000000160a117211 */ /* 0x000fe200078008ff */
[----:B------:R-:W-:Y:S01]  /*0570*/  IMAD R21, R9, UR11, R16 ;  /* 0x0000000b09157c24 */ /* 0x000fe2000f8e0210 */
[----:B------:R-:W-:Y:S02]  /*0580*/  IADD3 R16, R13, R19, RZ ;  /* 0x000000130d107210 */ /* 0x000fe40007ffe0ff */
[----:B------:R-:W-:Y:S02]  /*0590*/  LEA R13, P1, R12, R24, 0x1 ;  /* 0x000000180c0d7211 */ /* 0x000fe400078208ff */
[----:B------:R-:W-:Y:S02]  /*05a0*/  LEA R9, P2, R14, R26, 0x1 ;  /* 0x0000001a0e097211 */ /* 0x000fe400078408ff */
[----:B------:R-:W-:-:S02]  /*05b0*/  IADD3 R11, R15, R21, RZ ;  /* 0x000000150f0b7210 */ /* 0x000fc40007ffe0ff */
[----:B------:R-:W-:Y:S02]  /*05c0*/  LEA.HI.X R15, R12, R25, R16, 0x1, P1 ;  /* 0x000000190c0f7211 */ /* 0x000fe400008f0c10 */
[----:B------:R-:W-:Y:S02]  /*05d0*/  LEA.HI.X R14, R14, R27, R11, 0x1, P2 ;  /* 0x0000001b0e0e7211 */ /* 0x000fe400010f0c0b */
[----:B------:R-:W-:Y:S02]  /*05e0*/  LEA.HI.X R11, R10, R23, R18, 0x1, P0 ;  /* 0x000000170a0b7211 */ /* 0x000fe400000f0c12 */
[----:B------:R-:W-:Y:S02]  /*05f0*/  MOV R12, R13 ;  /* 0x0000000d000c7202 */ /* 0x000fe40000000f00 */
[----:B------:R-:W-:Y:S02]  /*0600*/  MOV R10, R17 ;  /* 0x00000011000a7202 */ /* 0x000fe40000000f00 */
[----:B01----:R-:W-:-:S07]  /*0610*/  MOV R13, R15 ;  /* 0x0000000f000d7202 */ /* 0x003fce0000000f00 */
.L_x_2288:
[----:B------:R-:W-:Y:S01]  /*0620*/  BAR.SYNC.DEFER_BLOCKING 0x0 ;  /* 0x0000000000007b1d */ /* 0x000fe20000010000 */
[----:B0-----:R-:W-:-:S04]  /*0630*/  IMAD.WIDE R16, R6, 0x10, R12 ;  /* 0x0000001006107825 */ /* 0x001fc800078e020c */
[----:B------:R-:W-:-:S03]  /*0640*/  IMAD.WIDE R28, R6, 0x10, R10 ;  /* 0x00000010061c7825 */ /* 0x000fc600078e020a */
[----:B------:R-:W0:Y:S01]  /*0650*/  LDC R15, c[0x0][0x21c] ;  /* 0x00008700ff0f7b82 */ /* 0x000e220000000800 */
[----:B------:R-:W2:Y:S04]  /*0660*/  LDG.E.128 R16, desc[UR6][R16.64] ;  /* 0x0000000610107981 */ /* 0x000ea8000c1e1d00 */
[----:B-----5:R-:W5:Y:S01]  /*0670*/  LDG.E.128 R28, desc[UR6][R28.64] ;  /* 0x000000061c1c7981 */ /* 0x020f62000c1e1d00 */
[----:B------:R-:W-:Y:S01]  /*0680*/  ULDC.U8 UR5, c[0x0][0x22e] ;  /* 0x00008b8000057ab9 */ /* 0x000fe20000000000 */
[----:B------:R-:W-:Y:S01]  /*0690*/  BSSY B0, `(.L_x_2268) ;  /* 0x0000040000007945 */ /* 0x000fe20003800000 */
[C---:B--2---:R-:W-:Y:S02]  /*06a0*/  SHF.L.U32 R21, R16.reuse, 0x10, RZ ;  /* 0x0000001010157819 */ /* 0x044fe400000006ff */
[----:B------:R-:W-:-:S02]  /*06b0*/  PRMT R20, R16, 0x7632, R20 ;  /* 0x0000763210147816 */ /* 0x000fc40000000014 */
[----:B------:R-:W-:Y:S01]  /*06c0*/  SHF.L.U32 R23, R17, 0x10, RZ ;  /* 0x0000001011177819 */ /* 0x000fe200000006ff */
[----:B------:R-:W-:Y:S01]  /*06d0*/  FADD.FTZ R16, R21, R4 ;  /* 0x0000000415107221 */ /* 0x000fe20000010000 */
[----:B------:R-:W-:Y:S02]  /*06e0*/  PRMT R22, R17, 0x7632, R22 ;  /* 0x0000763211167816 */ /* 0x000fe40000000016 */
[----:B------:R-:W-:Y:S02]  /*06f0*/  SHF.L.U32 R25, R18, 0x10, RZ ;  /* 0x0000001012197819 */ /* 0x000fe400000006ff */
[----:B------:R-:W-:Y:S02]  /*0700*/  FSETP.GTU.FTZ.AND P4, PT, R16, 20, PT ;  /* 0x41a000001000780b */ /* 0x000fe40003f9c000 */
[----:B------:R-:W-:Y:S01]  /*0710*/  PRMT R24, R18, 0x7632, R24 ;  /* 0x0000763212187816 */ /* 0x000fe20000000018 */
[----:B------:R-:W-:Y:S01]  /*0720*/  FADD.FTZ R18, R23, R4 ;  /* 0x0000000417127221 */ /* 0x000fe20000010000 */
[----:B------:R-:W-:-:S02]  /*0730*/  ISETP.EQ.OR P4, PT, RZ, UR5, P4 ;  /* 0x00000005ff007c0c */ /* 0x000fc4000a782670 */
[C---:B------:R-:W-:Y:S02]  /*0740*/  SHF.L.U32 R27, R19.reuse, 0x10, RZ ;  /* 0x00000010131b7819 */ /* 0x040fe400000006ff */
[----:B------:R-:W-:Y:S02]  /*0750*/  PRMT R32, R19, 0x7632, R32 ;  /* 0x0000763213207816 */ /* 0x000fe40000000020 */
[----:B------:R-:W-:Y:S01]  /*0760*/  SHF.L.U32 R17, R20, 0x10, RZ ;  /* 0x0000001014117819 */ /* 0x000fe200000006ff */
[--C-:B------:R-:W-:Y:S01]  /*0770*/  FADD.FTZ R20, R25, R4.reuse ;  /* 0x0000000419147221 */ /* 0x100fe20000010000 */
[----:B------:R-:W-:Y:S01]  /*0780*/  SHF.L.U32 R19, R22, 0x10, RZ ;  /* 0x0000001016137819 */ /* 0x000fe200000006ff */
[--C-:B------:R-:W-:Y:S01]  /*0790*/  FADD.FTZ R22, R27, R4.reuse ;  /* 0x000000041b167221 */ /* 0x100fe20000010000 */
[----:B------:R-:W-:Y:S01]  /*07a0*/  SHF.L.U32 R21, R24, 0x10, RZ ;  /* 0x0000001018157819 */ /* 0x000fe200000006ff */
[--C-:B------:R-:W-:Y:S01]  /*07b0*/  FADD.FTZ R24, R17, R4.reuse ;  /* 0x0000000411187221 */ /* 0x100fe20000010000 */
[----:B------:R-:W-:Y:S01]  /*07c0*/  SHF.L.U32 R17, R32, 0x10, RZ ;  /* 0x0000001020117819 */ /* 0x000fe200000006ff */
[--C-:B------:R-:W-:Y:S01]  /*07d0*/  FADD.FTZ R26, R19, R4.reuse ;  /* 0x00000004131a7221 */ /* 0x100fe20000010000 */
[----:B------:R-:W-:Y:S01]  /*07e0*/  FSETP.GTU.FTZ.AND P0, PT, R18, 20, PT ;  /* 0x41a000001200780b */ /* 0x000fe20003f1c000 */
[--C-:B------:R-:W-:Y:S01]  /*07f0*/  FADD.FTZ R40, R21, R4.reuse ;  /* 0x0000000415287221 */ /* 0x100fe20000010000 */
[----:B------:R-:W-:Y:S01]  /*0800*/  FSETP.GTU.FTZ.AND P1, PT, R20, 20, PT ;  /* 0x41a000001400780b */ /* 0x000fe20003f3c000 */
[----:B------:R-:W-:Y:S01]  /*0810*/  FADD.FTZ R42, R17, R4 ;  /* 0x00000004112a7221 */ /* 0x000fe20000010000 */
[----:B------:R-:W-:-:S02]  /*0820*/  FSETP.GTU.FTZ.AND P2, PT, R22, 20, PT ;  /* 0x41a000001600780b */ /* 0x000fc40003f5c000 */
[----:B------:R-:W-:Y:S02]  /*0830*/  FSETP.GTU.FTZ.AND P6, PT, R24, 20, PT ;  /* 0x41a000001800780b */ /* 0x000fe40003fdc000 */
[----:B------:R-:W-:Y:S02]  /*0840*/  ISETP.EQ.OR P0, PT, RZ, UR5, P0 ;  /* 0x00000005ff007c0c */ /* 0x000fe40008702670 */
[----:B------:R-:W-:Y:S02]  /*0850*/  FSETP.GTU.FTZ.AND P5, PT, R26, 20, PT ;  /* 0x41a000001a00780b */ /* 0x000fe40003fbc000 */
[----:B------:R-:W-:Y:S02]  /*0860*/  ISETP.EQ.OR P1, PT, RZ, UR5, P1 ;  /* 0x00000005ff007c0c */ /* 0x000fe40008f22670 */
[----:B------:R-:W-:Y:S02]  /*0870*/  FSETP.GTU.FTZ.AND P3, PT, R40, 20, PT ;  /* 0x41a000002800780b */ /* 0x000fe40003f7c000 */
[----:B------:R-:W-:Y:S01]  /*0880*/  ISETP.EQ.OR P2, PT, RZ, UR5, P2 ;  /* 0x00000005ff007c0c */ /* 0x000fe20009742670 */
[----:B0-----:R-:W-:-:S12]  /*0890*/  @P4 BRA `(.L_x_2269) ;  /* 0x00000000007c4947 */ /* 0x001fd80003800000 */
        /* <DEDUP_REMOVED lines=31> */
.L_x_2269:
[----:B------:R-:W-:Y:S05]  /*0a90*/  BSYNC B0 ;  /* 0x0000000000007941 */ /* 0x000fea0003800000 */
.L_x_2268:
[----:B------:R-:W-:Y:S01]  /*0aa0*/  ISETP.EQ.OR P6, PT, RZ, UR5, P6 ;  /* 0x00000005ff007c0c */ /* 0x000fe2000b7c2670 */
[----:B------:R-:W-:Y:S01]  /*0ab0*/  BSSY B0, `(.L_x_2270) ;  /* 0x0000029000007945 */ /* 0x000fe20003800000 */
[----:B------:R-:W-:Y:S02]  /*0ac0*/  FSETP.GTU.FTZ.AND P4, PT, R42, 20, PT ;  /* 0x41a000002a00780b */ /* 0x000fe40003f9c000 */
[----:B-----5:R-:W-:Y:S02]  /*0ad0*/  SHF.L.U32 R27, R28, 0x10, RZ ;  /* 0x000000101c1b7819 */ /* 0x020fe400000006ff */
[----:B------:R-:W-:Y:S02]  /*0ae0*/  SHF.L.U32 R43, R29, 0x10, RZ ;  /* 0x000000101d2b7819 */ /* 0x000fe400000006ff */
[----:B------:R-:W-:Y:S02]  /*0af0*/  ISETP.EQ.OR P5, PT, RZ, UR5, P5 ;  /* 0x00000005ff007c0c */ /* 0x000fe4000afa2670 */
[----:B------:R-:W-:-:S02]  /*0b00*/  ISETP.EQ.OR P3, PT, RZ, UR5, P3 ;  /* 0x00000005ff007c0c */ /* 0x000fc40009f62670 */
[----:B------:R-:W-:Y:S02]  /*0b10*/  ISETP.EQ.OR P4, PT, RZ, UR5, P4 ;  /* 0x00000005ff007c0c */ /* 0x000fe4000a782670 */
        /* <DEDUP_REMOVED lines=34> */
.L_x_2271:
[----:B------:R-:W-:Y:S05]  /*0d40*/  BSYNC B0 ;  /* 0x0000000000007941 */ /* 0x000fea0003800000 */
.L_x_2270:
        /* <DEDUP_REMOVED lines=33> */
.L_x_2273:
[----:B------:R-:W-:Y:S05]  /*0f60*/  BSYNC B0 ;  /* 0x0000000000007941 */ /* 0x000fea0003800000 */
.L_x_2272:
        /* <DEDUP_REMOVED lines=33> */
.L_x_2275:
[----:B------:R-:W-:Y:S05]  /*1180*/  BSYNC B0 ;  /* 0x0000000000007941 */ /* 0x000fea0003800000 */
.L_x_2274:
        /* <DEDUP_REMOVED lines=33> */
.L_x_2277:
[----:B------:R-:W-:Y:S05]  /*13a0*/  BSYNC B0 ;  /* 0x0000000000007941 */ /* 0x000fea0003800000 */
.L_x_2276:
        /* <DEDUP_REMOVED lines=33> */
.L_x_2279:
[----:B------:R-:W-:Y:S05]  /*15c0*/  BSYNC B0 ;  /* 0x0000000000007941 */ /* 0x000fea0003800000 */
.L_x_2278:
        /* <DEDUP_REMOVED lines=33> */
.L_x_2281:
[----:B------:R-:W-:Y:S05]  /*17e0*/  BSYNC B0 ;  /* 0x0000000000007941 */ /* 0x000fea0003800000 */
.L_x_2280:
        /* <DEDUP_REMOVED lines=33> */
.L_x_2283:
[----:B------:R-:W-:Y:S05]  /*1a00*/  BSYNC B0 ;  /* 0x0000000000007941 */ /* 0x000fea0003800000 */
.L_x_2282:
[----:B------:R-:W-:Y:S01]  /*1a10*/  BAR.SYNC.DEFER_BLOCKING 0x0 ;  /* 0x0000000000007b1d */ /* 0x000fe20000010000 */
[----:B------:R-:W-:Y:S01]  /*1a20*/  ISETP.GE.AND P0, PT, R15, 0x1, PT ;  /* 0x000000010f00780c */ /* 0x000fe20003f06270 */
[-C--:B------:R-:W-:Y:S01]  /*1a30*/  FMUL.FTZ R15, R27, R2.reuse ;  /* 0x000000021b0f7220 */ /* 0x080fe20000410000 */
[C---:B------:R-:W-:Y:S01]  /*1a40*/  SHF.L.U32 R47, R30.reuse, 0x10, RZ ;  /* 0x000000101e2f7819 */ /* 0x040fe200000006ff */
[-C--:B------:R-:W-:Y:S01]  /*1a50*/  FMUL.FTZ R17, R43, R2.reuse ;  /* 0x000000022b117220 */ /* 0x080fe20000410000 */
[----:B------:R-:W-:Y:S02]  /*1a60*/  SHF.L.U32 R51, R31, 0x10, RZ ;  /* 0x000000101f337819 */ /* 0x000fe400000006ff */
[----:B------:R-:W-:Y:S01]  /*1a70*/  PRMT R30, R30, 0x7632, R30 ;  /* 0x000076321e1e7816 */ /* 0x000fe2000000001e */
[-C--:B------:R-:W-:Y:S01]  /*1a80*/  FMUL.FTZ R19, R47, R2.reuse ;  /* 0x000000022f137220 */ /* 0x080fe20000410000 */
[----:B------:R-:W-:Y:S01]  /*1a90*/  PRMT R31, R31, 0x7632, R31 ;  /* 0x000076321f1f7816 */ /* 0x000fe2000000001f */
[----:B------:R-:W-:Y:S01]  /*1aa0*/  FMUL.FTZ R21, R51, R2 ;  /* 0x0000000233157220 */ /* 0x000fe20000410000 */
[----:B------:R-:W-:-:S02]  /*1ab0*/  SHF.L.U32 R41, R28, 0x10, RZ ;  /* 0x000000101c297819 */ /* 0x000fc400000006ff */
[----:B------:R-:W-:Y:S02]  /*1ac0*/  SHF.L.U32 R29, R29, 0x10, RZ ;  /* 0x000000101d1d7819 */ /* 0x000fe400000006ff */
[----:B------:R-:W-:Y:S01]  /*1ad0*/  SHF.L.U32 R49, R30, 0x10, RZ ;  /* 0x000000101e317819 */ /* 0x000fe200000006ff */
[-C--:B------:R-:W-:Y:S01]  /*1ae0*/  FMUL.FTZ R44, R41, R2.reuse ;  /* 0x00000002292c7220 */ /* 0x080fe20000410000 */
[----:B------:R-:W-:Y:S01]  /*1af0*/  SHF.L.U32 R31, R31, 0x10, RZ ;  /* 0x000000101f1f7819 */ /* 0x000fe200000006ff */
[-C--:B------:R-:W-:Y:S02]  /*1b00*/  FMUL.FTZ R46, R29, R2.reuse ;  /* 0x000000021d2e7220 */ /* 0x080fe40000410000 */
[-C--:B------:R-:W-:Y:S02]  /*1b10*/  FMUL.FTZ R48, R49, R2.reuse ;  /* 0x0000000231307220 */ /* 0x080fe40000410000 */
        /* <DEDUP_REMOVED lines=13> */
[----:B------:R-:W-:Y:S01]  /*1bf0*/  ULDC UR22, c[0x0][0x21c] ;  /* 0x0000870000167ab9 */ /* 0x000fe20000000800 */
[----:B------:R-:W-:Y:S01]  /*1c00*/  ULDC UR5, c[0x0][0x214] ;  /* 0x0000850000057ab9 */ /* 0x000fe20000000800 */
[----:B------:R-:W-:Y:S01]  /*1c10*/  ULDC.64 UR8, c[0x0][0x230] ;  /* 0x00008c0000087ab9 */ /* 0x000fe20000000a00 */
[----:B------:R-:W-:Y:S01]  /*1c20*/  ULDC.64 UR10, c[0x0][0x238] ;  /* 0x00008e00000a7ab9 */ /* 0x000fe20000000a00 */
[----:B------:R-:W-:Y:S01]  /*1c30*/  ULDC.64 UR12, c[0x0][0x2d0] ;  /* 0x0000b400000c7ab9 */ /* 0x000fe20000000a00 */
[----:B------:R-:W2:Y:S01]  /*1c40*/  LDC.64 R52, c[0x0][0x310] ;  /* 0x0000c400ff347b82 */ /* 0x000ea20000000a00 */
[----:B------:R-:W-:Y:S01]  /*1c50*/  ULDC.64 UR14, c[0x0][0x250] ;  /* 0x00009400000e7ab9 */ /* 0x000fe20000000a00 */
[----:B------:R-:W-:Y:S01]  /*1c60*/  ULDC.64 UR16, c[0x0][0x268] ;  /* 0x00009a0000107ab9 */ /* 0x000fe20000000a00 */
[----:B------:R-:W-:Y:S01]  /*1c70*/  ULDC.64 UR18, c[0x0][0x270] ;  /* 0x00009c0000127ab9 */ /* 0x000fe20000000a00 */
[----:B------:R-:W-:-:S05]  /*1c80*/  ULDC.64 UR20, c[0x0][0x2e0] ;  /* 0x0000b80000147ab9 */ /* 0x000fca0000000a00 */
.L_x_2287:
        /* <DEDUP_REMOVED lines=10> */
[----:B------:R-:W-:Y:S01]  /*1d30*/  LEA.HI.X R37, R28, UR13, R29, 0x3, P0 ;  /* 0x0000000d1c257c11 */ /* 0x000fe200080f1c1d */
[----:B------:R-:W-:-:S05]  /*1d40*/  IMAD R31, R38, UR14, RZ ;  /* 0x0000000e261f7c24 */ /* 0x000fca000f8e02ff */
[----:B------:R-:W3:Y:S01]  /*1d50*/  LDG.E.64 R36, desc[UR6][R36.64] ;  /* 0x0000000624247981 */ /* 0x000ee2000c1e1b00 */
[----:B------:R-:W-:-:S04]  /*1d60*/  IMAD.WIDE.U32 R28, R60, UR14, RZ ;  /* 0x0000000e3c1c7c25 */ /* 0x000fc8000f8e00ff */
[----:B------:R-:W-:Y:S01]  /*1d70*/  IMAD R31, R60, UR15, R31 ;  /* 0x0000000f3c1f7c24 */ /* 0x000fe2000f8e021f */
[----:B------:R-:W-:-:S04]  /*1d80*/  LEA R54, P0, R28, R9, 0x1 ;  /* 0x000000091c367211 */ /* 0x000fc800078008ff */
[----:B------:R-:W-:-:S04]  /*1d90*/  IADD3 R29, R29, R31, RZ ;  /* 0x0000001f1d1d7210 */ /* 0x000fc80007ffe0ff */
[----:B------:R-:W-:Y:S02]  /*1da0*/  LEA.HI.X R55, R28, R14, R29, 0x1, P0 ;  /* 0x0000000e1c377211 */ /* 0x000fe400000f0c1d */
[----:B------:R-:W-:-:S05]  /*1db0*/  SHF.L.U32 R29, R6, 0x1, RZ ;  /* 0x00000001061d7819 */ /* 0x000fca00000006ff */
[----:B------:R-:W-:-:S05]  /*1dc0*/  IMAD.WIDE R54, R29, 0x10, R54 ;  /* 0x000000101d367825 */ /* 0x000fca00078e0236 */
[----:B------:R-:W4:Y:S04]  /*1dd0*/  LDG.E.128 R28, desc[UR6][R54.64] ;  /* 0x00000006361c7981 */ /* 0x000f28000c1e1d00 */
[----:B------:R3:W5:Y:S01]  /*1de0*/  LDG.E.128 R32, desc[UR6][R54.64+0x10] ;  /* 0x0000100636207981 */ /* 0x000762000c1e1d00 */
[----:B------:R-:W-:Y:S01]  /*1df0*/  ISETP.GE.AND P0, PT, R8, 0x1, PT ;  /* 0x000000010800780c */ /* 0x000fe20003f06270 */
[C---:B---3--:R-:W-:Y:S01]  /*1e00*/  FMUL.FTZ R54, R37.reuse, R18 ;  /* 0x0000001225367220 */ /* 0x048fe20000410000 */
[----:B------:R-:W-:Y:S01]  /*1e10*/  FMUL.FTZ R57, R36, 1.4426950216293334961 ;  /* 0x3fb8aa3b24397820 */ /* 0x000fe20000410000 */
[----:B------:R-:W-:Y:S02]  /*1e20*/  FMUL.FTZ R39, R37, R16 ;  /* 0x0000001025277220 */ /* 0x000fe40000410000 */
[----:B------:R-:W-:Y:S01]  /*1e30*/  FMUL.RZ R70, R54, 0.15915493667125701904 ;  /* 0x3e22f98336467820 */ /* 0x000fe2000040c000 */
[----:B------:R-:W-:Y:S01]  /*1e40*/  FMUL.FTZ R54, R57, R18 ;  /* 0x0000001239367220 */ /* 0x000fe20000410000 */
[----:B------:R-:W-:Y:S01]  /*1e50*/  FMUL.RZ R59, R39, 0.15915493667125701904 ;  /* 0x3e22f983273b7820 */ /* 0x000fe2000040c000 */
[----:B------:R-:W-:Y:S01]  /*1e60*/  FMUL.FTZ R39, R37, R24 ;  /* 0x0000001825277220 */ /* 0x000fe20000410000 */
[----:B------:R-:W-:Y:S01]  /*1e70*/  FMUL.FTZ R36, R57, R16 ;  /* 0x0000001039247220 */ /* 0x000fe20000410000 */
[----:B------:R-:W-:Y:S02]  /*1e80*/  MUFU.SIN R55, R70 ;  /* 0x0000004600377308 */ /* 0x000fe40000000400 */
[----:B------:R-:W-:Y:S01]  /*1e90*/  FMUL.RZ R66, R39, 0.15915493667125701904 ;  /* 0x3e22f98327427820 */ /* 0x000fe2000040c000 */
[----:B------:R-:W-:-:S05]  /*1ea0*/  FMUL.FTZ R39, R57, R24 ;  /* 0x0000001839277220 */ /* 0x000fca0000410000 */
[----:B------:R3:W-:Y:S08]  /*1eb0*/  MUFU.COS R65, R70 ;  /* 0x0000004600417308 */ /* 0x0007f00000000000 */
[----:B------:R-:W0:Y:S01]  /*1ec0*/  MUFU.EX2 R54, R54 ;  /* 0x0000003600367308 */ /* 0x000e220000000800 */
[----:B----4-:R-:W-:Y:S01]  /*1ed0*/  SHF.L.U32 R76, R29, 0x10, RZ ;  /* 0x000000101d4c7819 */ /* 0x010fe200000006ff */
[----:B---3--:R-:W-:Y:S01]  /*1ee0*/  FMUL.FTZ R70, R57, R40 ;  /* 0x0000002839467220 */ /* 0x008fe20000410000 */
[----:B------:R-:W-:-:S02]  /*1ef0*/  SHF.L.U32 R84, R30, 0x10, RZ ;  /* 0x000000101e547819 */ /* 0x000fc400000006ff */
[----:B-----5:R-:W-:Y:S01]  /*1f00*/  SHF.L.U32 R92, R32, 0x10, RZ ;  /* 0x00000010205c7819 */ /* 0x020fe200000006ff */
[----:B------:R-:W-:Y:S01]  /*1f10*/  FMUL.FTZ R76, R41, R76 ;  /* 0x0000004c294c7220 */ /* 0x000fe20000410000 */
[----:B------:R-:W-:Y:S01]  /*1f20*/  SHF.L.U32 R82, R34, 0x10, RZ ;  /* 0x0000001022527819 */ /* 0x000fe200000006ff */
[----:B------:R-:W-:Y:S01]  /*1f30*/  MUFU.COS R62, R59 ;  /* 0x0000003b003e7308 */ /* 0x000fe20000000000 */
[----:B------:R-:W-:Y:S01]  /*1f40*/  FMUL.FTZ R84, R43, R84 ;  /* 0x000000542b547220 */ /* 0x000fe20000410000 */
[----:B------:R-:W-:Y:S01]  /*1f50*/  FMUL.FTZ R92, R47, R92 ;  /* 0x0000005c2f5c7220 */ /* 0x000fe20000410000 */
[----:B------:R-:W-:Y:S01]  /*1f60*/  SHF.L.U32 R87, R35, 0x10, RZ ;  /* 0x0000001023577819 */ /* 0x000fe200000006ff */
[----:B------:R-:W-:-:S04]  /*1f70*/  FMUL.FTZ R82, R51, R82 ;  /* 0x0000005233527220 */ /* 0x000fc80000410000 */
[----:B------:R3:W4:Y:S01]  /*1f80*/  MUFU.EX2 R63, R36 ;  /* 0x00000024003f7308 */ /* 0x0007220000000800 */
[----:B0-----:R-:W-:Y:S01]  /*1f90*/  FMUL.FTZ R65, R54, R65 ;  /* 0x0000004136417220 */ /* 0x001fe20000410000 */
[----:B------:R-:W-:-:S06]  /*1fa0*/  FMUL.FTZ R87, R58, R87 ;  /* 0x000000573a577220 */ /* 0x000fcc0000410000 */
[----:B------:R0:W5:Y:S01]  /*1fb0*/  MUFU.SIN R56, R59 ;  /* 0x0000003b00387308 */ /* 0x0001620000000400 */
[----:B---3--:R-:W-:-:S04]  /*1fc0*/  FMUL.FTZ R36, R37, R26 ;  /* 0x0000001a25247220 */ /* 0x008fc80000410000 */
[----:B------:R-:W-:Y:S01]  /*1fd0*/  FMUL.RZ R72, R36, 0.15915493667125701904 ;  /* 0x3e22f98324487820 */ /* 0x000fe2000040c000 */
[----:B------:R-:W-:Y:S02]  /*1fe0*/  FMUL.FTZ R36, R57, R26 ;  /* 0x0000001a39247220 */ /* 0x000fe40000410000 */
[----:B------:R-:W-:Y:S01]  /*1ff0*/  MUFU.COS R69, R66 ;  /* 0x0000004200457308 */ /* 0x000fe20000000000 */
[----:B0-----:R-:W-:Y:S01]  /*2000*/  FMUL.FTZ R59, R37, R40 ;  /* 0x00000028253b7220 */ /* 0x001fe20000410000 */
[----:B----4-:R-:W-:-:S03]  /*2010*/  FMUL.FTZ R62, R63, R62 ;  /* 0x0000003e3f3e7220 */ /* 0x010fc60000410000 */
[----:B------:R-:W-:Y:S01]  /*2020*/  FMUL.RZ R74, R59, 0.15915493667125701904 ;  /* 0x3e22f9833b4a7820 */ /* 0x000fe2000040c000 */
[----:B------:R-:W-:Y:S02]  /*2030*/  FMUL.FTZ R59, R57, R22 ;  /* 0x00000016393b7220 */ /* 0x000fe40000410000 */
[----:B------:R0:W3:Y:S01]  /*2040*/  MUFU.EX2 R64, R39 ;  /* 0x0000002700407308 */ /* 0x0000e20000000800 */
[----:B-----5:R-:W-:Y:S01]  /*2050*/  FMUL.FTZ R63, R63, R56 ;  /* 0x000000383f3f7220 */ /* 0x020fe20000410000 */
[----:B------:R-:W-:-:S06]  /*2060*/  FMUL.FTZ R56, R37, R22 ;  /* 0x0000001625387220 */ /* 0x000fcc0000410000 */
[----:B------:R4:W5:Y:S01]  /*2070*/  MUFU.SIN R61, R66 ;  /* 0x00000042003d7308 */ /* 0x0009620000000400 */
[C---:B0-----:R-:W-:Y:S01]  /*2080*/  FMUL.FTZ R39, R37.reuse, R20 ;  /* 0x0000001425277220 */ /* 0x041fe20000410000 */
[----:B------:R-:W-:-:S06]  /*2090*/  FMUL.FTZ R37, R37, R42 ;  /* 0x0000002a25257220 */ /* 0x000fcc0000410000 */
[----:B------:R-:W-:Y:S01]  /*20a0*/  MUFU.SIN R71, R72 ;  /* 0x0000004800477308 */ /* 0x000fe20000000400 */
[----:B----4-:R-:W-:Y:S01]  /*20b0*/  FMUL.RZ R66, R39, 0.15915493667125701904 ;  /* 0x3e22f98327427820 */ /* 0x010fe2000040c000 */
[C---:B------:R-:W-:Y:S01]  /*20c0*/  FMUL.FTZ R39, R57.reuse, R20 ;  /* 0x0000001439277220 */ /* 0x040fe20000410000 */
[----:B---3--:R-:W-:Y:S01]  /*20d0*/  FMUL.FTZ R69, R64, R69 ;  /* 0x0000004540457220 */ /* 0x008fe20000410000 */
[----:B------:R-:W-:-:S04]  /*20e0*/  FMUL.FTZ R57, R57, R42 ;  /* 0x0000002a39397220 */ /* 0x000fc80000410000 */
[----:B------:R-:W-:Y:S01]  /*20f0*/  MUFU.SIN R80, R66 ;  /* 0x0000004200507308 */ /* 0x000fe20000000400 */
[----:B-----5:R-:W-:Y:S01]  /*2100*/  FMUL.FTZ R64, R64, R61 ;  /* 0x0000003d40407220 */ /* 0x020fe20000410000 */
[----:B------:R-:W-:-:S06]  /*2110*/  FMUL.RZ R61, R56, 0.15915493667125701904 ;  /* 0x3e22f983383d7820 */ /* 0x000fcc000040c000 */
[----:B------:R0:W-:Y:S08]  /*2120*/  MUFU.COS R78, R66 ;  /* 0x00000042004e7308 */ /* 0x0001f00000000000 */
[----:B------:R3:W-:Y:S01]  /*2130*/  MUFU.COS R67, R72 ;  /* 0x0000004800437308 */ /* 0x0007e20000000000 */
[----:B0-----:R-:W-:Y:S01]  /*2140*/  FMUL.FTZ R66, R54, R55 ;  /* 0x0000003736427220 */ /* 0x001fe20000410000 */
[----:B------:R-:W-:-:S02]  /*2150*/  PRMT R54, R28, 0x7632, R54 ;  /* 0x000076321c367816 */ /* 0x000fc40000000036 */
[----:B------:R-:W-:Y:S02]  /*2160*/  PRMT R55, R29, 0x7632, R55 ;  /* 0x000076321d377816 */ /* 0x000fe40000000037 */
[----:B------:R-:W-:Y:S02]  /*2170*/  SHF.L.U32 R54, R54, 0x10, RZ ;  /* 0x0000001036367819 */ /* 0x000fe400000006ff */
[----:B------:R-:W0:Y:S01]  /*2180*/  MUFU.EX2 R39, R39 ;  /* 0x0000002700277308 */ /* 0x000e220000000800 */
[----:B---3--:R-:W-:Y:S02]  /*2190*/  SHF.L.U32 R72, R28, 0x10, RZ ;  /* 0x000000101c487819 */ /* 0x008fe400000006ff */
[----:B------:R-:W-:Y:S01]  /*21a0*/  FMUL.FTZ R79, R27, R54 ;  /* 0x000000361b4f7220 */ /* 0x000fe20000410000 */
[----:B------:R-:W-:Y:S02]  /*21b0*/  SHF.L.U32 R56, R55, 0x10, RZ ;  /* 0x0000001037387819 */ /* 0x000fe400000006ff */
[----:B------:R-:W-:Y:S01]  /*21c0*/  FMUL.FTZ R72, R27, R72 ;  /* 0x000000481b487220 */ /* 0x000fe20000410000 */
[----:B------:R-:W-:Y:S01]  /*21d0*/  FMUL.FTZ R29, R79, R64 ;  /* 0x000000404f1d7220 */ /* 0x000fe20000410000 */
[----:B------:R-:W-:Y:S01]  /*21e0*/  MUFU.SIN R81, R74 ;  /* 0x0000004a00517308 */ /* 0x000fe20000000400 */
[----:B------:R-:W-:-:S02]  /*21f0*/  FMUL.FTZ R77, R41, R56 ;  /* 0x00000038294d7220 */ /* 0x000fc40000410000 */
[----:B------:R-:W-:-:S05]  /*2200*/  FFMA.FTZ R29, R72, R69, -R29 ;  /* 0x00000045481d7223 */ /* 0x000fca000001081d */
[----:B------:R3:W-:Y:S01]  /*2210*/  MUFU.COS R73, R74 ;  /* 0x0000004a00497308 */ /* 0x0007e20000000000 */
[C---:B0-----:R-:W-:Y:S01]  /*2220*/  FMUL.FTZ R78, R39.reuse, R78 ;  /* 0x0000004e274e7220 */ /* 0x041fe20000410000 */
[----:B------:R-:W-:-:S06]  /*2230*/  FMUL.FTZ R80, R39, R80 ;  /* 0x0000005027507220 */ /* 0x000fcc0000410000 */
[----:B------:R-:W0:Y:S01]  /*2240*/  MUFU.EX2 R68, R36 ;  /* 0x0000002400447308 */ /* 0x000e220000000800 */
[----:B---3--:R-:W-:-:S04]  /*2250*/  FMUL.FTZ R74, R72, R64 ;  /* 0x00000040484a7220 */ /* 0x008fc80000410000 */
[----:B------:R-:W-:-:S03]  /*2260*/  FFMA.FTZ R74, R79, R69, R74 ;  /* 0x000000454f4a7223 */ /* 0x000fc6000001004a */
[----:B------:R-:W3:Y:S01]  /*2270*/  MUFU.EX2 R36, R70 ;  /* 0x0000004600247308 */ /* 0x000ee20000000800 */
[----:B------:R-:W-:-:S04]  /*2280*/  FADD.FTZ R74, R77, R74 ;  /* 0x0000004a4d4a7221 */ /* 0x000fc80000010000 */
[----:B------:R-:W-:-:S03]  /*2290*/  FMUL.FTZ R56, R66, R74 ;  /* 0x0000004a42387220 */ /* 0x000fc60000410000 */
[----:B------:R4:W-:Y:S01]  /*22a0*/  MUFU.EX2 R70, R57 ;  /* 0x0000003900467308 */ /* 0x0009e20000000800 */
[C---:B0-----:R-:W-:Y:S01]  /*22b0*/  FMUL.FTZ R67, R68.reuse, R67 ;  /* 0x0000004344437220 */ /* 0x041fe20000410000 */
[----:B------:R-:W-:-:S06]  /*22c0*/  FMUL.FTZ R68, R68, R71 ;  /* 0x0000004744447220 */ /* 0x000fcc0000410000 */
[----:B------:R-:W-:Y:S01]  /*22d0*/  MUFU.EX2 R59, R59 ;  /* 0x0000003b003b7308 */ /* 0x000fe20000000800 */
[----:B----4-:R-:W-:Y:S01]  /*22e0*/  FMUL.RZ R57, R37, 0.15915493667125701904 ;  /* 0x3e22f98325397820 */ /* 0x010fe2000040c000 */
[--C-:B------:R-:W-:Y:S01]  /*22f0*/  FADD.FTZ R37, R76, R29.reuse ;  /* 0x0000001d4c257221 */ /* 0x100fe20000010000 */
[----:B------:R-:W-:Y:S01]  /*2300*/  PRMT R29, R30, 0x7632, R29 ;  /* 0x000076321e1d7816 */ /* 0x000fe2000000001d */
[C---:B---3--:R-:W-:Y:S01]  /*2310*/  FMUL.FTZ R81, R36.reuse, R81 ;  /* 0x0000005124517220 */ /* 0x048fe20000410000 */
[----:B------:R-:W-:Y:S01]  /*2320*/  FMUL.FTZ R73, R36, R73 ;  /* 0x0000004924497220 */ /* 0x000fe20000410000 */
[-C--:B------:R-:W-:Y:S01]  /*2330*/  FMUL.FTZ R55, R66, R37.reuse ;  /* 0x0000002542377220 */ /* 0x080fe20000410000 */
[----:B------:R-:W-:Y:S01]  /*2340*/  SHF.L.U32 R30, R29, 0x10, RZ ;  /* 0x000000101d1e7819 */ /* 0x000fe200000006ff */
[----:B------:R-:W0:Y:S01]  /*2350*/  MUFU.COS R54, R61 ;  /* 0x0000003d00367308 */ /* 0x000e220000000000 */
[C---:B------:R-:W-:Y:S01]  /*2360*/  FFMA.FTZ R39, R65.reuse, R37, -R56 ;  /* 0x0000002541277223 */ /* 0x040fe20000010838 */
[----:B------:R-:W-:Y:S01]  /*2370*/  FFMA.FTZ R74, R65, R74, R55 ;  /* 0x0000004a414a7223 */ /* 0x000fe20000010037 */
[----:B------:R-:W-:Y:S01]  /*2380*/  PRMT R29, R31, 0x7632, R29 ;  /* 0x000076321f1d7816 */ /* 0x000fe2000000001d */
[----:B------:R-:W-:Y:S01]  /*2390*/  FMUL.FTZ R85, R43, R30 ;  /* 0x0000001e2b557220 */ /* 0x000fe20000410000 */
[----:B------:R-:W-:-:S02]  /*23a0*/  FADD.FTZ R39, R84, R39 ;  /* 0x0000002754277221 */ /* 0x000fc40000010000 */
[----:B------:R-:W-:Y:S01]  /*23b0*/  SHF.L.U32 R88, R29, 0x10, RZ ;  /* 0x000000101d587819 */ /* 0x000fe200000006ff */
[----:B------:R0:W3:Y:S01]  /*23c0*/  MUFU.SIN R28, R61 ;  /* 0x0000003d001c7308 */ /* 0x0000e20000000400 */
[----:B------:R-:W-:Y:S01]  /*23d0*/  FADD.FTZ R74, R85, R74 ;  /* 0x0000004a554a7221 */ /* 0x000fe20000010000 */
[CC--:B------:R-:W-:Y:S02]  /*23e0*/  FMUL.FTZ R30, R68.reuse, R39.reuse ;  /* 0x00000027441e7220 */ /* 0x0c0fe40000410000 */
[----:B------:R-:W-:Y:S02]  /*23f0*/  FMUL.FTZ R88, R45, R88 ;  /* 0x000000582d587220 */ /* 0x000fe40000410000 */
[-C--:B------:R-:W-:Y:S01]  /*2400*/  FFMA.FTZ R29, R67, R74.reuse, R30 ;  /* 0x0000004a431d7223 */ /* 0x080fe2000001001e */
[----:B------:R-:W-:Y:S01]  /*2410*/  FMUL.FTZ R74, R68, R74 ;  /* 0x0000004a444a7220 */ /* 0x000fe20000410000 */
[----:B------:R-:W4:Y:S01]  /*2420*/  MUFU.COS R71, R57 ;  /* 0x0000003900477308 */ /* 0x000f220000000000 */
[----:B0-----:R-:W-:Y:S01]  /*2430*/  FMUL.FTZ R61, R59, R54 ;  /* 0x000000363b3d7220 */ /* 0x001fe20000410000 */
[-C--:B------:R-:W-:Y:S01]  /*2440*/  FMUL.FTZ R30, R62, R64.reuse ;  /* 0x000000403e1e7220 */ /* 0x080fe20000410000 */
[----:B------:R-:W-:Y:S01]  /*2450*/  FFMA.FTZ R74, R67, R39, -R74 ;  /* 0x00000027434a7223 */ /* 0x000fe2000001084a */
[----:B------:R-:W-:Y:S01]  /*2460*/  FADD.FTZ R39, R88, R29 ;  /* 0x0000001d58277221 */ /* 0x000fe20000010000 */
[----:B------:R-:W-:-:S03]  /*2470*/  FMUL.FTZ R29, R63, R64 ;  /* 0x000000403f1d7220 */ /* 0x000fc60000410000 */
[----:B------:R-:W0:Y:S01]  /*2480*/  MUFU.SIN R37, R57 ;  /* 0x0000003900257308 */ /* 0x000e220000000400 */
[----:B---3--:R-:W-:Y:S01]  /*2490*/  FMUL.FTZ R59, R59, R28 ;  /* 0x0000001c3b3b7220 */ /* 0x008fe20000410000 */
[----:B------:R-:W-:Y:S01]  /*24a0*/  SHF.L.U32 R28, R31, 0x10, RZ ;  /* 0x000000101f1c7819 */ /* 0x000fe200000006ff */
[----:B------:R-:W-:Y:S01]  /*24b0*/  FMUL.FTZ R55, R80, R39 ;  /* 0x0000002750377220 */ /* 0x000fe20000410000 */
[-C--:B------:R-:W-:Y:S01]  /*24c0*/  FFMA.FTZ R31, R63, R69.reuse, R30 ;  /* 0x000000453f1f7223 */ /* 0x080fe2000001001e */
[----:B------:R-:W-:Y:S02]  /*24d0*/  FFMA.FTZ R29, R62, R69, -R29 ;  /* 0x000000453e1d7223 */ /* 0x000fe4000001081d */
[----:B------:R-:W-:Y:S01]  /*24e0*/  FMUL.FTZ R89, R45, R28 ;  /* 0x0000001c2d597220 */ /* 0x000fe20000410000 */
[----:B------:R-:W-:Y:S01]  /*24f0*/  PRMT R28, R32, 0x7632, R28 ;  /* 0x00007632201c7816 */ /* 0x000fe2000000001c */
[----:B----4-:R-:W-:Y:S01]  /*2500*/  FMUL.FTZ R71, R70, R71 ;  /* 0x0000004746477220 */ /* 0x010fe20000410000 */
[C---:B------:R-:W-:Y:S01]  /*2510*/  FMUL.FTZ R30, R66.reuse, R31 ;  /* 0x0000001f421e7220 */ /* 0x040fe20000410000 */
[----:B------:R-:W-:Y:S01]  /*2520*/  FMUL.FTZ R32, R66, R29 ;  /* 0x0000001d42207220 */ /* 0x000fe20000410000 */
[----:B------:R-:W-:Y:S01]  /*2530*/  SHF.L.U32 R28, R28, 0x10, RZ ;  /* 0x000000101c1c7819 */ /* 0x000fe200000006ff */
[----:B0-----:R-:W-:Y:S01]  /*2540*/  FMUL.FTZ R70, R70, R37 ;  /* 0x0000002546467220 */ /* 0x001fe20000410000 */
[----:B------:R-:W-:-:S03]  /*2550*/  FADD.FTZ R37, R89, R74 ;  /* 0x0000004a59257221 */ /* 0x000fc60000010000 */
[----:B------:R-:W-:Y:S01]  /*2560*/  FMUL.FTZ R90, R47, R28 ;  /* 0x0000001c2f5a7220 */ /* 0x000fe20000410000 */
[--C-:B------:R-:W-:Y:S01]  /*2570*/  FFMA.FTZ R28, R65, R29, -R30.reuse ;  /* 0x0000001d411c7223 */ /* 0x100fe2000001081e */
[----:B------:R-:W-:Y:S01]  /*2580*/  PRMT R30, R33, 0x7632, R30 ;  /* 0x00007632211e7816 */ /* 0x000fe2000000001e */
[-C--:B------:R-:W-:Y:S01]  /*2590*/  FFMA.FTZ R55, R78, R37.reuse, -R55 ;  /* 0x000000254e377223 */ /* 0x080fe20000010837 */
[----:B------:R-:W-:Y:S01]  /*25a0*/  FMUL.FTZ R37, R80, R37 ;  /* 0x0000002550257220 */ /* 0x000fe20000410000 */
[----:B------:R-:W-:Y:S01]  /*25b0*/  FFMA.FTZ R29, R65, R31, R32 ;  /* 0x0000001f411d7223 */ /* 0x000fe20000010020 */
[----:B------:R-:W-:Y:S01]  /*25c0*/  SHF.L.U32 R74, R33, 0x10, RZ ;  /* 0x00000010214a7819 */ /* 0x000fe200000006ff */
[----:B------:R-:W-:Y:S01]  /*25d0*/  FADD.FTZ R36, R92, R55 ;  /* 0x000000375c247221 */ /* 0x000fe20000010000 */
[----:B------:R-:W-:Y:S01]  /*25e0*/  FFMA.FTZ R37, R78, R39, R37 ;  /* 0x000000274e257223 */ /* 0x000fe20000010025 */
[----:B------:R-:W-:Y:S01]  /*25f0*/  SHF.L.U32 R30, R30, 0x10, RZ ;  /* 0x000000101e1e7819 */ /* 0x000fe200000006ff */
[----:B------:R-:W-:-:S02]  /*2600*/  IMAD R39, R38, UR18, RZ ;  /* 0x0000001226277c24 */ /* 0x000fc4000f8e02ff */
[----:B------:R-:W-:Y:S01]  /*2610*/  FMUL.FTZ R31, R81, R36 ;  /* 0x00000024511f7220 */ /* 0x000fe20000410000 */
[----:B------:R-:W-:Y:S01]  /*2620*/  FADD.FTZ R54, R90, R37 ;  /* 0x000000255a367221 */ /* 0x000fe20000010000 */
[C---:B------:R-:W-:Y:S01]  /*2630*/  FMUL.FTZ R74, R49.reuse, R74 ;  /* 0x0000004a314a7220 */ /* 0x040fe20000410000 */
[----:B------:R-:W-:Y:S01]  /*2640*/  FMUL.FTZ R75, R49, R30 ;  /* 0x0000001e314b7220 */ /* 0x000fe20000410000 */
[----:B------:R-:W-:Y:S01]  /*2650*/  PRMT R30, R34, 0x7632, R30 ;  /* 0x00007632221e7816 */ /* 0x000fe2000000001e */
[-C--:B------:R-:W-:Y:S01]  /*2660*/  FMUL.FTZ R32, R81, R54.reuse ;  /* 0x0000003651207220 */ /* 0x080fe20000410000 */
[C---:B------:R-:W-:Y:S01]  /*2670*/  FFMA.FTZ R54, R73.reuse, R54, R31 ;  /* 0x0000003649367223 */ /* 0x040fe2000001001f */
[----:B------:R-:W-:Y:S01]  /*2680*/  IMAD R55, R60, UR19, R39 ;  /* 0x000000133c377c24 */ /* 0x000fe2000f8e0227 */
[----:B------:R-:W-:Y:S01]  /*2690*/  SHF.L.U32 R30, R30, 0x10, RZ ;  /* 0x000000101e1e7819 */ /* 0x000fe200000006ff */
[----:B------:R-:W-:Y:S01]  /*26a0*/  FFMA.FTZ R33, R73, R36, -R32 ;  /* 0x0000002449217223 */ /* 0x000fe20000010820 */
[----:B------:R-:W-:Y:S01]  /*26b0*/  FMUL.FTZ R32, R68, R29 ;  /* 0x0000001d44207220 */ /* 0x000fe20000410000 */
[----:B------:R-:W-:-:S02]  /*26c0*/  FADD.FTZ R54, R75, R54 ;  /* 0x000000364b367221 */ /* 0x000fc40000010000 */
[----:B------:R-:W-:Y:S01]  /*26d0*/  FMUL.FTZ R83, R51, R30 ;  /* 0x0000001e33537220 */ /* 0x000fe20000410000 */
[-C--:B------:R-:W-:Y:S01]  /*26e0*/  FFMA.FTZ R31, R67, R28.reuse, -R32 ;  /* 0x0000001c431f7223 */ /* 0x080fe20000010820 */
[----:B------:R-:W-:Y:S01]  /*26f0*/  FADD.FTZ R32, R74, R33 ;  /* 0x000000214a207221 */ /* 0x000fe20000010000 */
[----:B------:R-:W-:Y:S01]  /*2700*/  FMUL.FTZ R28, R68, R28 ;  /* 0x0000001c441c7220 */ /* 0x000fe20000410000 */
[C---:B------:R-:W-:Y:S02]  /*2710*/  FMUL.FTZ R36, R59.reuse, R54 ;  /* 0x000000363b247220 */ /* 0x040fe40000410000 */
[-C--:B------:R-:W-:Y:S01]  /*2720*/  FMUL.FTZ R33, R59, R32.reuse ;  /* 0x000000203b217220 */ /* 0x080fe20000410000 */
[----:B------:R-:W-:Y:S01]  /*2730*/  FFMA.FTZ R29, R67, R29, R28 ;  /* 0x0000001d431d7223 */ /* 0x000fe2000001001c */
[C---:B------:R-:W-:Y:S01]  /*2740*/  FFMA.FTZ R37, R61.reuse, R32, -R36 ;  /* 0x000000203d257223 */ /* 0x040fe20000010824 */
[C---:B------:R-:W-:Y:S01]  /*2750*/  FMUL.FTZ R32, R80.reuse, R31 ;  /* 0x0000001f50207220 */ /* 0x040fe20000410000 */
[----:B------:R-:W-:Y:S01]  /*2760*/  FFMA.FTZ R54, R61, R54, R33 ;  /* 0x000000363d367223 */ /* 0x000fe20000010021 */
[-C--:B------:R-:W-:Y:S01]  /*2770*/  FMUL.FTZ R33, R80, R29.reuse ;  /* 0x0000001d50217220 */ /* 0x080fe20000410000 */
[----:B------:R-:W-:Y:S01]  /*2780*/  FADD.FTZ R37, R82, R37 ;  /* 0x0000002552257221 */ /* 0x000fe20000010000 */
[C---:B------:R-:W-:Y:S01]  /*2790*/  FFMA.FTZ R32, R78.reuse, R29, R32 ;  /* 0x0000001d4e207223 */ /* 0x040fe20000010020 */
[----:B------:R-:W-:Y:S01]  /*27a0*/  FADD.FTZ R54, R83, R54 ;  /* 0x0000003653367221 */ /* 0x000fe20000010000 */
[----:B------:R-:W-:Y:S01]  /*27b0*/  FFMA.FTZ R30, R78, R31, -R33 ;  /* 0x0000001f4e1e7223 */ /* 0x000fe20000010821 */
[----:B------:R-:W-:Y:S01]  /*27c0*/  PRMT R31, R35, 0x7632, R31 ;  /* 0x00007632231f7816 */ /* 0x000fe2000000001f */
[----:B------:R-:W-:-:S02]  /*27d0*/  IMAD R33, R3, UR16, RZ ;  /* 0x0000001003217c24 */ /* 0x000fc4000f8e02ff */
[C---:B------:R-:W-:Y:S01]  /*27e0*/  FMUL.FTZ R28, R70.reuse, R54 ;  /* 0x00000036461c7220 */ /* 0x040fe20000410000 */
[-C--:B------:R-:W-:Y:S01]  /*27f0*/  FMUL.FTZ R29, R70, R37.reuse ;  /* 0x00000025461d7220 */ /* 0x080fe20000410000 */
[----:B------:R-:W-:Y:S01]  /*2800*/  FMUL.FTZ R36, R81, R32 ;  /* 0x0000002051247220 */ /* 0x000fe20000410000 */
[----:B------:R-:W-:Y:S01]  /*2810*/  SHF.L.U32 R31, R31, 0x10, RZ ;  /* 0x000000101f1f7819 */ /* 0x000fe200000006ff */
[----:B------:R-:W-:Y:S01]  /*2820*/  FFMA.FTZ R34, R71, R37, -R28 ;  /* 0x0000002547227223 */ /* 0x000fe2000001081c */
[C---:B------:R-:W-:Y:S02]  /*2830*/  IMAD R37, R0.reuse, UR17, R33 ;  /* 0x0000001100257c24 */ /* 0x040fe4000f8e0221 */
[----:B------:R-:W-:Y:S01]  /*2840*/  FMUL.FTZ R33, R81, R30 ;  /* 0x0000001e51217220 */ /* 0x000fe20000410000 */
[----:B------:R-:W-:Y:S01]  /*2850*/  FFMA.FTZ R35, R71, R54, R29 ;  /* 0x0000003647237223 */ /* 0x000fe2000001001d */
[----:B------:R-:W-:Y:S01]  /*2860*/  FFMA.FTZ R30, R73, R30, -R36 ;  /* 0x0000001e491e7223 */ /* 0x000fe20000010824 */
[----:B------:R-:W-:-:S04]  /*2870*/  IMAD.WIDE.U32 R28, R0, UR16, RZ ;  /* 0x00000010001c7c25 */ /* 0x000fc8000f8e00ff */
[----:B------:R-:W-:Y:S01]  /*2880*/  FMUL.FTZ R86, R58, R31 ;  /* 0x0000001f3a567220 */ /* 0x000fe20000410000 */
[----:B------:R-:W-:Y:S01]  /*2890*/  FFMA.FTZ R32, R73, R32, R33 ;  /* 0x0000002049207223 */ /* 0x000fe20000010021 */
[----:B------:R-:W-:Y:S01]  /*28a0*/  FMUL.FTZ R36, R59, R30 ;  /* 0x0000001e3b247220 */ /* 0x000fe20000410000 */
[----:B------:R-:W-:Y:S01]  /*28b0*/  FADD.FTZ R34, R87, R34 ;  /* 0x0000002257227221 */ /* 0x000fe20000010000 */
[----:B------:R-:W-:Y:S01]  /*28c0*/  IADD3 R29, R29, R37, RZ ;  /* 0x000000251d1d7210 */ /* 0x000fe20007ffe0ff */
[----:B------:R-:W-:Y:S01]  /*28d0*/  FADD.FTZ R35, R86, R35 ;  /* 0x0000002356237221 */ /* 0x000fe20000010000 */
[-C--:B------:R-:W-:Y:S01]  /*28e0*/  FMUL.FTZ R37, R59, R32.reuse ;  /* 0x000000203b257220 */ /* 0x080fe20000410000 */
[----:B------:R-:W-:Y:S01]  /*28f0*/  FFMA.FTZ R36, R61, R32, R36 ;  /* 0x000000203d247223 */ /* 0x000fe20000010024 */
[----:B------:R-:W0:Y:S01]  /*2900*/  SHFL.UP PT, R31, R34, 0x1, RZ ;  /* 0x04200000221f7989 */ /* 0x000e2200000e00ff */
[----:B------:R-:W-:-:S04]  /*2910*/  IMAD.WIDE.U32 R28, R60, UR18, R28 ;  /* 0x000000123c1c7c25 */ /* 0x000fc8000f8e001c */
[----:B------:R-:W-:Y:S01]  /*2920*/  FFMA.FTZ R37, R61, R30, -R37 ;  /* 0x0000001e3d257223 */ /* 0x000fe20000010825 */
[CC--:B------:R-:W-:Y:S01]  /*2930*/  FMUL.FTZ R32, R70.reuse, R36.reuse ;  /* 0x0000002446207220 */ /* 0x0c0fe20000410000 */
[----:B------:R-:W3:Y:S02]  /*2940*/  SHFL.UP PT, R33, R35, 0x1, RZ ;  /* 0x0420000023217989 */ /* 0x000ee400000e00ff */
[-C--:B------:R-:W-:Y:S01]  /*2950*/  FMUL.FTZ R39, R70, R37.reuse ;  /* 0x0000002546277220 */ /* 0x080fe20000410000 */
[C---:B------:R-:W-:Y:S01]  /*2960*/  FFMA.FTZ R32, R71.reuse, R37, -R32 ;  /* 0x0000002547207223 */ /* 0x040fe20000010820 */
[C---:B------:R-:W-:Y:S02]  /*2970*/  LEA R54, P1, R28.reuse, UR20, 0x3 ;  /* 0x000000141c367c11 */ /* 0x040fe4000f8218ff */
[----:B------:R-:W-:Y:S01]  /*2980*/  FFMA.FTZ R30, R71, R36, R39 ;  /* 0x00000024471e7223 */ /* 0x000fe20000010027 */
[----:B------:R-:W-:Y:S01]  /*2990*/  IADD3 R39, R29, R55, RZ ;  /* 0x000000371d277210 */ /* 0x000fe20007ffe0ff */
[----:B------:R-:W4:Y:S03]  /*29a0*/  SHFL.UP PT, R37, R32, 0x1, RZ ;  /* 0x0420000020257989 */ /* 0x000f2600000e00ff */
[----:B------:R-:W-:Y:S01]  /*29b0*/  LEA.HI.X R55, R28, UR21, R39, 0x3, P1 ;  /* 0x000000151c377c11 */ /* 0x000fe200088f1c27 */
[----:B------:R-:W5:Y:S05]  /*29c0*/  SHFL.UP PT, R29, R30, 0x1, RZ ;  /* 0x042000001e1d7989 */ /* 0x000f6a00000e00ff */
[----:B------:R-:W2:Y:S01]  /*29d0*/  LDG.E.64 R54, desc[UR6][R54.64] ;  /* 0x0000000636367981 */ /* 0x000ea2000c1e1b00 */
[C---:B0-----:R-:W-:Y:S01]  /*29e0*/  FMUL.FTZ R39, R30.reuse, R31 ;  /* 0x0000001f1e277220 */ /* 0x041fe20000410000 */
[----:B---3--:R-:W-:-:S03]  /*29f0*/  FMUL.FTZ R28, R30, R33 ;  /* 0x000000211e1c7220 */ /* 0x008fc60000410000 */
[C---:B------:R-:W-:Y:S01]  /*2a00*/  FFMA.FTZ R36, R32.reuse, R33, R39 ;  /* 0x0000002120247223 */ /* 0x040fe20000010027 */
[----:B------:R-:W-:-:S03]  /*2a10*/  FFMA.FTZ R31, R32, R31, -R28 ;  /* 0x0000001f201f7223 */ /* 0x000fc6000001081c */
[----:B------:R-:W-:Y:S01]  /*2a20*/  @P0 FADD.FTZ R35, R35, R36 ;  /* 0x0000002423230221 */ /* 0x000fe20000010000 */
[----:B------:R-:W-:Y:S01]  /*2a30*/  @P0 FADD.FTZ R34, R34, R31 ;  /* 0x0000001f22220221 */ /* 0x000fe20000010000 */
[----:B----4-:R-:W-:-:S03]  /*2a40*/  FMUL.FTZ R33, R30, R37 ;  /* 0x000000251e217220 */ /* 0x010fc60000410000 */
[----:B------:R-:W0:Y:S01]  /*2a50*/  SHFL.UP PT, R31, R35, 0x2, RZ ;  /* 0x04400000231f7989 */ /* 0x000e2200000e00ff */
[-C--:B-----5:R-:W-:Y:S01]  /*2a60*/  FMUL.FTZ R28, R30, R29.reuse ;  /* 0x0000001d1e1c7220 */ /* 0x0a0fe20000410000 */
[C---:B------:R-:W-:Y:S02]  /*2a70*/  FFMA.FTZ R33, R32.reuse, R29, R33 ;  /* 0x0000001d20217223 */ /* 0x040fe40000010021 */
[----:B------:R-:W3:Y:S01]  /*2a80*/  SHFL.UP PT, R39, R34, 0x2, RZ ;  /* 0x0440000022277989 */ /* 0x000ee200000e00ff */
[----:B------:R-:W-:Y:S02]  /*2a90*/  @P0 FFMA.FTZ R32, R32, R37, -R28 ;  /* 0x0000002520200223 */ /* 0x000fe4000001081c */
[----:B------:R-:W-:-:S03]  /*2aa0*/  FSEL R30, R30, R33, !P0 ;  /* 0x000000211e1e7208 */ /* 0x000fc60004000000 */
[----:B------:R-:W4:Y:S04]  /*2ab0*/  SHFL.UP PT, R29, R32, 0x2, RZ ;  /* 0x04400000201d7989 */ /* 0x000f2800000e00ff */
[----:B------:R-:W5:Y:S01]  /*2ac0*/  SHFL.UP PT, R37, R30, 0x2, RZ ;  /* 0x044000001e257989 */ /* 0x000f6200000e00ff */
[----:B------:R-:W-:Y:S01]  /*2ad0*/  ISETP.GE.AND P0, PT, R8, 0x2, PT ;  /* 0x000000020800780c */ /* 0x000fe20003f06270 */
[C---:B0-----:R-:W-:Y:S01]  /*2ae0*/  FMUL.FTZ R33, R30.reuse, R31 ;  /* 0x0000001f1e217220 */ /* 0x041fe20000410000 */
[----:B---3--:R-:W-:-:S03]  /*2af0*/  FMUL.FTZ R28, R30, R39 ;  /* 0x000000271e1c7220 */ /* 0x008fc60000410000 */
[C---:B------:R-:W-:Y:S01]  /*2b00*/  FFMA.FTZ R33, R32.reuse, R39, -R33 ;  /* 0x0000002720217223 */ /* 0x040fe20000010821 */
[----:B------:R-:W-:-:S07]  /*2b10*/  FFMA.FTZ R28, R32, R31, R28 ;  /* 0x0000001f201c7223 */ /* 0x000fce000001001c */
[----:B------:R-:W-:Y:S01]  /*2b20*/  @P0 FADD.FTZ R34, R34, R33 ;  /* 0x0000002122220221 */ /* 0x000fe20000010000 */
[C---:B----4-:R-:W-:Y:S01]  /*2b30*/  FMUL.FTZ R31, R30.reuse, R29 ;  /* 0x0000001d1e1f7220 */ /* 0x050fe20000410000 */
[----:B------:R-:W-:Y:S01]  /*2b40*/  @P0 FADD.FTZ R35, R35, R28 ;  /* 0x0000001c23230221 */ /* 0x000fe20000010000 */
[-C--:B-----5:R-:W-:Y:S02]  /*2b50*/  FMUL.FTZ R28, R30, R37.reuse ;  /* 0x000000251e1c7220 */ /* 0x0a0fe40000410000 */
[C---:B------:R-:W-:Y:S02]  /*2b60*/  FFMA.FTZ R31, R32.reuse, R37, R31 ;  /* 0x00000025201f7223 */ /* 0x040fe4000001001f */
[----:B------:R-:W0:Y:S01]  /*2b70*/  SHFL.UP PT, R39, R35, 0x4, RZ ;  /* 0x0480000023277989 */ /* 0x000e2200000e00ff */
[----:B------:R-:W-:-:S03]  /*2b80*/  @P0 FFMA.FTZ R32, R32, R29, -R28 ;  /* 0x0000001d20200223 */ /* 0x000fc6000001081c */
[----:B------:R-:W3:Y:S01]  /*2b90*/  SHFL.UP PT, R33, R34, 0x4, RZ ;  /* 0x0480000022217989 */ /* 0x000ee200000e00ff */
[----:B------:R-:W-:-:S03]  /*2ba0*/  FSEL R30, R30, R31, !P0 ;  /* 0x0000001f1e1e7208 */ /* 0x000fc60004000000 */
[----:B------:R-:W4:Y:S04]  /*2bb0*/  SHFL.UP PT, R29, R32, 0x4, RZ ;  /* 0x04800000201d7989 */ /* 0x000f2800000e00ff */
[----:B------:R-:W5:Y:S01]  /*2bc0*/  SHFL.UP PT, R31, R30, 0x4, RZ ;  /* 0x048000001e1f7989 */ /* 0x000f6200000e00ff */
[----:B------:R-:W-:Y:S01]  /*2bd0*/  ISETP.GE.AND P0, PT, R8, 0x4, PT ;  /* 0x000000040800780c */ /* 0x000fe20003f06270 */
[C---:B0-----:R-:W-:Y:S01]  /*2be0*/  FMUL.FTZ R28, R30.reuse, R39 ;  /* 0x000000271e1c7220 */ /* 0x041fe20000410000 */
[----:B---3--:R-:W-:-:S03]  /*2bf0*/  FMUL.FTZ R37, R30, R33 ;  /* 0x000000211e257220 */ /* 0x008fc60000410000 */
[C---:B------:R-:W-:Y:S01]  /*2c00*/  FFMA.FTZ R33, R32.reuse, R33, -R28 ;  /* 0x0000002120217223 */ /* 0x040fe2000001081c */
[----:B------:R-:W-:Y:S01]  /*2c10*/  FFMA.FTZ R36, R32, R39, R37 ;  /* 0x0000002720247223 */ /* 0x000fe20000010025 */
[----:B----4-:R-:W-:-:S06]  /*2c20*/  FMUL.FTZ R37, R30, R29 ;  /* 0x0000001d1e257220 */ /* 0x010fcc0000410000 */
[----:B------:R-:W-:Y:S01]  /*2c30*/  @P0 FADD.FTZ R34, R34, R33 ;  /* 0x0000002122220221 */ /* 0x000fe20000010000 */
[-C--:B-----5:R-:W-:Y:S01]  /*2c40*/  FMUL.FTZ R28, R30, R31.reuse ;  /* 0x0000001f1e1c7220 */ /* 0x0a0fe20000410000 */
[----:B------:R-:W-:Y:S01]  /*2c50*/  @P0 FADD.FTZ R35, R35, R36 ;  /* 0x0000002423230221 */ /* 0x000fe20000010000 */
        /* <DEDUP_REMOVED lines=8> */
[----:B------:R-:W1:Y:S01]  /*2ce0*/  S2R R91, SR_CgaCtaId ;  /* 0x00000000005b7919 */ /* 0x000e620000008800 */
[C---:B0-----:R-:W-:Y:S01]  /*2cf0*/  FMUL.FTZ R30, R36.reuse, R39 ;  /* 0x00000027241e7220 */ /* 0x041fe20000410000 */
[----:B---3--:R-:W-:-:S03]  /*2d00*/  FMUL.FTZ R29, R36, R33 ;  /* 0x00000021241d7220 */ /* 0x008fc60000410000 */
[----:B------:R-:W-:Y:S01]  /*2d10*/  FFMA.FTZ R30, R32, R33, R30 ;  /* 0x00000021201e7223 */ /* 0x000fe2000001001e */
[----:B----4-:R-:W-:Y:S01]  /*2d20*/  FMUL.FTZ R33, R36, R37 ;  /* 0x0000002524217220 */ /* 0x010fe20000410000 */
[----:B------:R-:W-:-:S05]  /*2d30*/  FFMA.FTZ R29, R32, R39, -R29 ;  /* 0x00000027201d7223 */ /* 0x000fca000001081d */
[----:B------:R-:W-:Y:S01]  /*2d40*/  @P1 FADD.FTZ R35, R35, R30 ;  /* 0x0000001e23231221 */ /* 0x000fe20000010000 */
[-C--:B-----5:R-:W-:Y:S01]  /*2d50*/  FMUL.FTZ R39, R36, R31.reuse ;  /* 0x0000001f24277220 */ /* 0x0a0fe20000410000 */
[----:B------:R-:W-:Y:S01]  /*2d60*/  FFMA.FTZ R57, R32, R31, R33 ;  /* 0x0000001f20397223 */ /* 0x000fe20000010021 */
[----:B------:R-:W-:Y:S01]  /*2d70*/  @P1 FADD.FTZ R34, R34, R29 ;  /* 0x0000001d22221221 */ /* 0x000fe20000010000 */
[----:B------:R-:W-:Y:S01]  /*2d80*/  LOP3.LUT P0, RZ, R6, 0x1f, RZ, 0xc0, !PT ;  /* 0x0000001f06ff7812 */ /* 0x000fe2000780c0ff */
[----:B------:R-:W-:Y:S01]  /*2d90*/  @P1 FFMA.FTZ R32, R32, R37, -R39 ;  /* 0x0000002520201223 */ /* 0x000fe20000010827 */
[----:B------:R-:W0:Y:S01]  /*2da0*/  SHFL.UP PT, R33, R35, 0x10, RZ ;  /* 0x0600000023217989 */ /* 0x000e2200000e00ff */
[----:B------:R-:W-:Y:S02]  /*2db0*/  FSEL R36, R36, R57, !P1 ;  /* 0x0000003924247208 */ /* 0x000fe40004800000 */
[----:B------:R-:W-:Y:S01]  /*2dc0*/  ISETP.EQ.OR P0, PT, RZ, UR4, P0 ;  /* 0x00000004ff007c0c */ /* 0x000fe20008702670 */
[----:B------:R-:W3:Y:S04]  /*2dd0*/  SHFL.UP PT, R38, R34, 0x10, RZ ;  /* 0x0600000022267989 */ /* 0x000ee800000e00ff */
[----:B------:R-:W4:Y:S01]  /*2de0*/  SHFL.UP PT, R39, R32, 0x10, RZ ;  /* 0x0600000020277989 */ /* 0x000f2200000e00ff */
[----:B------:R-:W-:-:S03]  /*2df0*/  MOV R28, 0x400 ;  /* 0x00000400001c7802 */ /* 0x000fc60000000f00 */
[----:B------:R-:W5:Y:S01]  /*2e00*/  SHFL.UP PT, R37, R36, 0x10, RZ ;  /* 0x0600000024257989 */ /* 0x000f6200000e00ff */
[----:B-1----:R-:W-:Y:S02]  /*2e10*/  LEA R91, R91, R28, 0x18 ;  /* 0x0000001c5b5b7211 */ /* 0x002fe400078ec0ff */
[----:B------:R-:W-:Y:S02]  /*2e20*/  CS2R R30, SRZ ;  /* 0x00000000001e7805 */ /* 0x000fe4000001ff00 */
[----:B------:R-:W-:Y:S02]  /*2e30*/  MOV R29, RZ ;  /* 0x000000ff001d7202 */ /* 0x000fe40000000f00 */
[----:B------:R-:W-:Y:S02]  /*2e40*/  MOV R28, 0x3f800000 ;  /* 0x3f800000001c7802 */ /* 0x000fe40000000f00 */
[----:B------:R-:W-:-:S05]  /*2e50*/  @!P0 LEA R93, R60, R91, 0x4 ;  /* 0x0000005b3c5d8211 */ /* 0x000fca00078e20ff */
[----:B------:R1:W5:Y:S01]  /*2e60*/  @!P0 LDS.128 R28, [R93+0x460] ;  /* 0x000460005d1c8984 */ /* 0x0003620000000c00 */
[----:B------:R-:W-:Y:S01]  /*2e70*/  ISETP.GE.AND P0, PT, R8, 0x10, PT ;  /* 0x000000100800780c */ /* 0x000fe20003f06270 */
[----:B0-----:R-:W-:Y:S01]  /*2e80*/  FMUL.FTZ R57, R36, R33 ;  /* 0x0000002124397220 */ /* 0x001fe20000410000 */
[----:B------:R-:W-:-:S03]  /*2e90*/  ISETP.NE.AND P1, PT, R8, 0x1f, PT ;  /* 0x0000001f0800780c */ /* 0x000fc60003f25270 */
[-C--:B---3--:R-:W-:Y:S01]  /*2ea0*/  FFMA.FTZ R57, R32, R38.reuse, -R57 ;  /* 0x0000002620397223 */ /* 0x088fe20000010839 */
[C---:B-1----:R-:W-:Y:S01]  /*2eb0*/  FMUL.FTZ R93, R36.reuse, R38 ;  /* 0x00000026245d7220 */ /* 0x042fe20000410000 */
[C---:B----4-:R-:W-:Y:S01]  /*2ec0*/  FMUL.FTZ R56, R36.reuse, R39 ;  /* 0x0000002724387220 */ /* 0x050fe20000410000 */
[----:B-----5:R-:W-:Y:S02]  /*2ed0*/  FMUL.FTZ R38, R36, R37 ;  /* 0x0000002524267220 */ /* 0x020fe40000410000 */
[C---:B------:R-:W-:Y:S01]  /*2ee0*/  FFMA.FTZ R33, R32.reuse, R33, R93 ;  /* 0x0000002120217223 */ /* 0x040fe2000001005d */
[----:B------:R-:W-:Y:S02]  /*2ef0*/  FFMA.FTZ R37, R32, R37, R56 ;  /* 0x0000002520257223 */ /* 0x000fe40000010038 */
        /* <DEDUP_REMOVED lines=8> */
[----:B------:R-:W-:Y:S04]  /*2f80*/  @!P2 STS.128 [R91+0x440], R28 ;  /* 0x0004401c5b00a388 */ /* 0x000fe80000000c00 */
[----:B------:R-:W-:Y:S01]  /*2f90*/  LDS.128 R36, [R91+0x420] ;  /* 0x000420005b247984 */ /* 0x000fe20000000c00 */
[----:B------:R-:W-:Y:S06]  /*2fa0*/  BAR.SYNC.DEFER_BLOCKING 0x0 ;  /* 0x0000000000007b1d */ /* 0x000fec0000010000 */
[----:B------:R-:W0:Y:S04]  /*2fb0*/  SHFL.UP PT, R93, R33, 0x1, RZ ;  /* 0x04200000215d7989 */ /* 0x000e2800000e00ff */
[----:B------:R-:W-:Y:S04]  /*2fc0*/  @P3 LDS.64 R56, [R91+0x448] ;  /* 0x000448005b383984 */ /* 0x000fe80000000a00 */
[----:B------:R-:W1:Y:S04]  /*2fd0*/  SHFL.UP PT, R32, R32, 0x1, RZ ;  /* 0x0420000020207989 */ /* 0x000e6800000e00ff */
[----:B------:R-:W3:Y:S04]  /*2fe0*/  SHFL.UP PT, R35, R35, 0x1, RZ ;  /* 0x0420000023237989 */ /* 0x000ee800000e00ff */
[----:B------:R-:W4:Y:S01]  /*2ff0*/  SHFL.UP PT, R34, R34, 0x1, RZ ;  /* 0x0420000022227989 */ /* 0x000f2200000e00ff */
[----:B0-----:R-:W-:-:S02]  /*3000*/  @!P2 MOV R93, R29 ;  /* 0x0000001d005da202 */ /* 0x001fc40000000f00 */
[----:B-1----:R-:W-:Y:S02]  /*3010*/  @!P2 MOV R32, R28 ;  /* 0x0000001c0020a202 */ /* 0x002fe40000000f00 */
[----:B---3--:R-:W-:Y:S01]  /*3020*/  @!P2 MOV R35, R31 ;  /* 0x0000001f0023a202 */ /* 0x008fe20000000f00 */
[CC--:B------:R-:W-:Y:S01]  /*3030*/  @P3 FMUL.FTZ R33, R56.reuse, R93.reuse ;  /* 0x0000005d38213220 */ /* 0x0c0fe20000410000 */
[C---:B------:R-:W-:Y:S01]  /*3040*/  @P3 FMUL.FTZ R93, R57.reuse, R93 ;  /* 0x0000005d395d3220 */ /* 0x040fe20000410000 */
[----:B----4-:R-:W-:Y:S02]  /*3050*/  @!P2 MOV R34, R30 ;  /* 0x0000001e0022a202 */ /* 0x010fe40000000f00 */
        /* <DEDUP_REMOVED lines=30> */
[C---:B------:R-:W-:Y:S01]  /*3240*/  FMUL.FTZ R67, R37.reuse, R31 ;  /* 0x0000001f25437220 */ /* 0x040fe20000410000 */
        /* <DEDUP_REMOVED lines=9> */
[C---:B------:R-:W-:Y:S01]  /*32e0*/  FFMA.FTZ R28, R36.reuse, R28, -R33 ;  /* 0x0000001c241c7223 */ /* 0x040fe20000010821 */
[C---:B------:R-:W-:Y:S01]  /*32f0*/  FMUL.FTZ R62, R81.reuse, R90 ;  /* 0x0000005a513e7220 */ /* 0x040fe20000410000 */
[C---:B------:R-:W-:Y:S01]  /*3300*/  FFMA.FTZ R29, R36.reuse, R29, R37 ;  /* 0x0000001d241d7223 */ /* 0x040fe20000010025 */
[-C--:B------:R-:W-:Y:S01]  /*3310*/  FMUL.FTZ R81, R81, R92.reuse ;  /* 0x0000005c51517220 */ /* 0x080fe20000410000 */
[----:B------:R-:W-:Y:S01]  /*3320*/  FFMA.FTZ R36, R36, R31, R30 ;  /* 0x0000001f24247223 */ /* 0x000fe2000001001e */
[----:B------:R-:W-:Y:S01]  /*3330*/  BSSY B0, `(.L_x_2285) ;  /* 0x0000017000007945 */ /* 0x000fe20003800000 */
[C---:B------:R-:W-:Y:S01]  /*3340*/  FFMA.FTZ R37, R73.reuse, R92, -R62 ;  /* 0x0000005c49257223 */ /* 0x040fe2000001083e */
[----:B------:R-:W-:Y:S01]  /*3350*/  FADD.FTZ R30, R38, R67 ;  /* 0x00000043261e7221 */ /* 0x000fe20000010000 */
[----:B------:R-:W-:Y:S01]  /*3360*/  FFMA.FTZ R62, R73, R90, R81 ;  /* 0x0000005a493e7223 */ /* 0x000fe20000010051 */
[----:B--2---:R-:W-:Y:S01]  /*3370*/  FMUL.FTZ R67, R55, R32 ;  /* 0x0000002037437220 */ /* 0x004fe20000410000 */
        /* <DEDUP_REMOVED lines=18> */
.L_x_2286:
[----:B------:R-:W-:Y:S05]  /*34a0*/  BSYNC B0 ;  /* 0x0000000000007941 */ /* 0x000fea0003800000 */
.L_x_2285:
[----:B-1----:R-:W-:Y:S01]  /*34b0*/  FFMA.FTZ R28, R54, R35, -R67 ;  /* 0x00000023361c7223 */ /* 0x002fe20000010843 */
[----:B------:R-:W-:Y:S01]  /*34c0*/  FADD.FTZ R37, R74, R37 ;  /* 0x000000254a257221 */ /* 0x000fe20000010000 */
[----:B------:R-:W-:Y:S01]  /*34d0*/  FADD.FTZ R62, R75, R62 ;  /* 0x0000003e4b3e7221 */ /* 0x000fe20000010000 */
[----:B------:R-:W-:Y:S01]  /*34e0*/  FMUL.FTZ R31, R55, R56 ;  /* 0x00000038371f7220 */ /* 0x000fe20000410000 */
[----:B------:R-:W-:Y:S01]  /*34f0*/  FFMA.FTZ R15, R28, 2, R15 ;  /* 0x400000001c0f7823 */ /* 0x000fe2000001000f */
[CC--:B------:R-:W-:Y:S01]  /*3500*/  FMUL.FTZ R30, R59.reuse, R37.reuse ;  /* 0x000000253b1e7220 */ /* 0x0c0fe20000410000 */
[----:B------:R-:W-:Y:S01]  /*3510*/  FMUL.FTZ R28, R59, R62 ;  /* 0x0000003e3b1c7220 */ /* 0x000fe20000410000 */
[----:B------:R-:W-:Y:S01]  /*3520*/  FMUL.FTZ R29, R55, R34 ;  /* 0x00000022371d7220 */ /* 0x000fe20000410000 */
[----:B------:R-:W-:Y:S01]  /*3530*/  IADD3 R60, R60, 0x1, RZ ;  /* 0x000000013c3c7810 */ /* 0x000fe20007ffe0ff */
[C---:B------:R-:W-:Y:S01]  /*3540*/  FFMA.FTZ R30, R61.reuse, R62, R30 ;  /* 0x0000003e3d1e7223 */ /* 0x040fe2000001001e */
[----:B------:R-:W-:Y:S01]  /*3550*/  FFMA.FTZ R61, R61, R37, -R28 ;  /* 0x000000253d3d7223 */ /* 0x000fe2000001081c */
[C---:B------:R-:W-:Y:S01]  /*3560*/  FFMA.FTZ R28, R54.reuse, R63, -R31 ;  /* 0x0000003f361c7223 */ /* 0x040fe2000001081f */
[----:B------:R-:W-:Y:S01]  /*3570*/  FFMA.FTZ R29, R54, R57, -R29 ;  /* 0x00000039361d7223 */ /* 0x000fe2000001081d */
[----:B------:R-:W-:Y:S01]  /*3580*/  FADD.FTZ R31, R83, R30 ;  /* 0x0000001e531f7221 */ /* 0x000fe20000010000 */
[----:B------:R-:W-:Y:S01]  /*3590*/  FADD.FTZ R82, R82, R61 ;  /* 0x0000003d52527221 */ /* 0x000fe20000010000 */
[----:B------:R-:W-:Y:S01]  /*35a0*/  FFMA.FTZ R17, R28, 2, R17 ;  /* 0x400000001c117823 */ /* 0x000fe20000010011 */
[----:B------:R-:W-:Y:S01]  /*35b0*/  FFMA.FTZ R44, R29, 2, R44 ;  /* 0x400000001d2c7823 */ /* 0x000fe2000001002c */
[CC--:B------:R-:W-:Y:S01]  /*35c0*/  FMUL.FTZ R28, R70.reuse, R31.reuse ;  /* 0x0000001f461c7220 */ /* 0x0c0fe20000410000 */
[----:B------:R-:W-:Y:S01]  /*35d0*/  FMUL.FTZ R70, R70, R82 ;  /* 0x0000005246467220 */ /* 0x000fe20000410000 */
[----:B------:R-:W-:Y:S01]  /*35e0*/  ISETP.GE.AND P0, PT, R60, UR22, PT ;  /* 0x000000163c007c0c */ /* 0x000fe2000bf06270 */
[----:B------:R-:W-:Y:S01]  /*35f0*/  FMUL.FTZ R29, R55, R90 ;  /* 0x0000005a371d7220 */ /* 0x000fe20000410000 */
[C---:B------:R-:W-:Y:S01]  /*3600*/  FFMA.FTZ R28, R71.reuse, R82, -R28 ;  /* 0x00000052471c7223 */ /* 0x040fe2000001081c */
[----:B------:R-:W-:Y:S01]  /*3610*/  FFMA.FTZ R71, R71, R31, R70 ;  /* 0x0000001f47477223 */ /* 0x000fe20000010046 */
[C---:B------:R-:W-:Y:S01]  /*3620*/  FMUL.FTZ R65, R55.reuse, R65 ;  /* 0x0000004137417220 */ /* 0x040fe20000410000 */
[----:B------:R-:W-:Y:S01]  /*3630*/  FFMA.FTZ R92, R54, R92, -R29 ;  /* 0x0000005c365c7223 */ /* 0x000fe2000001081d */
[C---:B------:R-:W-:Y:S01]  /*3640*/  FMUL.FTZ R29, R55.reuse, R62 ;  /* 0x0000003e371d7220 */ /* 0x040fe20000410000 */
        /* <DEDUP_REMOVED lines=13> */
[----:B------:R-:W-:Y:S06]  /*3720*/  @!P0 BRA `(.L_x_2287) ;  /* 0xffffffe400588947 */ /* 0x000fec000383ffff */
.L_x_2284:
[----:B------:R-:W0:Y:S01]  /*3730*/  LDC.64 R24, c[0x0][0x2b0] ;  /* 0x0000ac00ff187b82 */ /* 0x000e220000000a00 */
[----:B------:R-:W-:Y:S01]  /*3740*/  USHF.L.U32 UR8, UR4, 0x8, URZ ;  /* 0x0000000804087899 */ /* 0x000fe2000800063f */
[----:B------:R-:W-:Y:S01]  /*3750*/  F2FP.BF16.F32.PACK_AB R20, R44, R15 ;  /* 0x0000000f2c14723e */ /* 0x000fe200000010ff */
[----:B------:R-:W-:-:S05]  /*3760*/  UIADD3 UR4, UR4, 0x1, URZ ;  /* 0x0000000104047890 */ /* 0x000fca000fffe03f */
[----:B------:R-:W-:Y:S01]  /*3770*/  BAR.SYNC.DEFER_BLOCKING 0x0 ;  /* 0x0000000000007b1d */ /* 0x000fe20000010000 */
[----:B------:R-:W-:Y:S01]  /*3780*/  USHF.R.S32.HI UR9, URZ, 0x1f, UR8 ;  /* 0x0000001f3f097899 */ /* 0x000fe20008011408 */
[----:B------:R-:W-:Y:S02]  /*3790*/  IADD3 R9, P1, R9, 0x400, RZ ;  /* 0x0000040009097810 */ /* 0x000fe40007f3e0ff */
[----:B------:R-:W-:-:S04]  /*37a0*/  IADD3 R10, P2, R10, 0x200, RZ ;  /* 0x000002000a0a7810 */ /* 0x000fc80007f5e0ff */
[----:B------:R-:W1:Y:S01]  /*37b0*/  LDC R18, c[0x0][0x224] ;  /* 0x00008900ff127b82 */ /* 0x000e620000000800 */
[----:B------:R-:W-:Y:S02]  /*37c0*/  IADD3 R12, P3, R12, 0x200, RZ ;  /* 0x000002000c0c7810 */ /* 0x000fe40007f7e0ff */
[----:B------:R-:W-:Y:S02]  /*37d0*/  IADD3.X R14, RZ, R14, RZ, P1, !PT ;  /* 0x0000000eff0e7210 */ /* 0x000fe40000ffe4ff */
[----:B------:R-:W-:Y:S02]  /*37e0*/  IADD3.X R11, RZ, R11, RZ, P2, !PT ;  /* 0x0000000bff0b7210 */ /* 0x000fe400017fe4ff */
[----:B------:R-:W-:Y:S01]  /*37f0*/  IADD3.X R13, RZ, R13, RZ, P3, !PT ;  /* 0x0000000dff0d7210 */ /* 0x000fe20001ffe4ff */
[-C--:B0-----:R-:W-:Y:S02]  /*3800*/  IMAD R16, R7, R24.reuse, RZ ;  /* 0x0000001807107224 */ /* 0x081fe400078e02ff */
[----:B------:R-:W-:Y:S01]  /*3810*/  IMAD.WIDE.U32 R22, R5, R24, UR8 ;  /* 0x0000000805167e25 */ /* 0x000fe2000f8e0018 */
[----:B------:R-:W-:-:S03]  /*3820*/  ULDC.64 UR8, c[0x0][0x2b8] ;  /* 0x0000ae0000087ab9 */ /* 0x000fc60000000a00 */
[----:B------:R-:W-:Y:S02]  /*3830*/  IMAD R25, R5, R25, R16 ;  /* 0x0000001905197224 */ /* 0x000fe400078e0210 */
[----:B------:R-:W-:-:S03]  /*3840*/  IMAD R27, R3, UR8, RZ ;  /* 0x00000008031b7c24 */ /* 0x000fc6000f8e02ff */
[----:B------:R-:W-:Y:S01]  /*3850*/  IADD3 R23, R23, R25, RZ ;  /* 0x0000001917177210 */ /* 0x000fe20007ffe0ff */
[C---:B------:R-:W-:Y:S02]  /*3860*/  IMAD R27, R0.reuse, UR9, R27 ;  /* 0x00000009001b7c24 */ /* 0x040fe4000f8e021b */
[----:B------:R-:W-:Y:S01]  /*3870*/  IMAD.WIDE.U32 R22, R0, UR8, R22 ;  /* 0x0000000800167c25 */ /* 0x000fe2000f8e0016 */
[----:B------:R-:W-:-:S04]  /*3880*/  ULDC.64 UR8, c[0x0][0x308] ;  /* 0x0000c20000087ab9 */ /* 0x000fc80000000a00 */
[----:B------:R-:W-:Y:S02]  /*3890*/  IADD3 R23, R23, R27, RZ ;  /* 0x0000001b17177210 */ /* 0x000fe40007ffe0ff */
[----:B------:R-:W-:-:S04]  /*38a0*/  LEA R24, P0, R22, UR8, 0x1 ;  /* 0x0000000816187c11 */ /* 0x000fc8000f8008ff */
[----:B------:R-:W-:Y:S02]  /*38b0*/  LEA.HI.X R25, R22, UR9, R23, 0x1, P0 ;  /* 0x0000000916197c11 */ /* 0x000fe400080f0c17 */
[----:B------:R-:W-:Y:S02]  /*38c0*/  F2FP.BF16.F32.PACK_AB R23, R50, R21 ;  /* 0x000000153217723e */ /* 0x000fe400000010ff */
[----:B------:R-:W-:Y:S01]  /*38d0*/  F2FP.BF16.F32.PACK_AB R21, R46, R17 ;  /* 0x000000112e15723e */ /* 0x000fe200000010ff */
[----:B------:R-:W-:Y:S01]  /*38e0*/  IMAD.WIDE R16, R6, 0x10, R24 ;  /* 0x0000001006107825 */ /* 0x000fe200078e0218 */
[----:B------:R-:W-:Y:S02]  /*38f0*/  F2FP.BF16.F32.PACK_AB R22, R48, R19 ;  /* 0x000000133016723e */ /* 0x000fe400000010ff */
[----:B-1----:R-:W-:-:S03]  /*3900*/  ISETP.LE.AND P0, PT, R18, UR4, PT ;  /* 0x0000000412007c0c */ /* 0x002fc6000bf03270 */
[----:B------:R0:W-:Y:S10]  /*3910*/  STG.E.128 desc[UR6][R16.64], R20 ;  /* 0x0000001410007986 */ /* 0x0001f4000c101d06 */
[----:B------:R-:W-:Y:S05]  /*3920*/  @!P0 BRA `(.L_x_2288) ;  /* 0xffffffcc003c8947 */ /* 0x000fea000383ffff */
[----:B------:R-:W-:Y:S05]  /*3930*/  EXIT ;  /* 0x000000000000794d */ /* 0x000fea0003800000 */
.L_x_2289:
        /* <DEDUP_REMOVED lines=12> */
.L_x_5220:


//--------------------- .text._Z25selective_scan_fwd_kernelI32Selective_Scan_fwd_kernel_traitsILi32ELi8ELi1ELb1ELb1ELb0ELb1EN3c108BFloat16ENS1_7complexIfEEEEv13SSMParamsBase --------------------------
	.section	.text._Z25selective_scan_fwd_kernelI32Selective_Scan_fwd_kernel_traitsILi32ELi8ELi1ELb1ELb1ELb0ELb1EN3c108BFloat16ENS1_7complexIfEEEEv13SSMParamsBase,"ax",@progbits
	.align	128
        .global         _Z25selective_scan_fwd_kernelI32Selective_Scan_fwd_kernel_traitsILi32ELi8ELi1ELb1ELb1ELb0ELb1EN3c108BFloat16ENS1_7complexIfEEEEv13SSMParamsBase
        .type           _Z25selective_scan_fwd_kernelI32Selective_Scan_fwd_kernel_traitsILi32ELi8ELi1ELb1ELb1ELb0ELb1EN3c108BFloat16ENS1_7complexIfEEEEv13SSMParamsBase,@function
        .size           _Z25selective_scan_fwd_kernelI32Selective_Scan_fwd_kernel_traitsILi32ELi8ELi1ELb1ELb1ELb0ELb1EN3c108BFloat16ENS1_7complexIfEEEEv13SSMParamsBase,(.L_x_5221 - _Z25selective_scan_fwd_kernelI32Selective_Scan_fwd_kernel_traitsILi32ELi8ELi1ELb1ELb1ELb0ELb1EN3c108BFloat16ENS1_7complexIfEEEEv13SSMParamsBase)
        .other          _Z25selective_scan_fwd_kernelI32Selective_Scan_fwd_kernel_traitsILi32ELi8ELi1ELb1ELb1ELb0ELb1EN3c108BFloat16ENS1_7complexIfEEEEv13SSMParamsBase,@"STO_CUDA_ENTRY STV_DEFAULT"
_Z25selective_scan_fwd_kernelI32Selective_Scan_fwd_kernel_traitsILi32ELi8ELi1ELb1ELb1ELb0ELb1EN3c108BFloat16ENS1_7complexIfEEEEv13SSMParamsBase:
.text._Z25selective_scan_fwd_kernelI32Selective_Scan_fwd_kernel_traitsILi32ELi8ELi1ELb1ELb1ELb0ELb1EN3c108BFloat16ENS1_7complexIfEEEEv13SSMParamsBase:
        /* <DEDUP_REMOVED lines=98> */
.L_x_2310:
        /* <DEDUP_REMOVED lines=12> */
[C---:B------:R-:W-:Y:S02]  /*06e0*/  SHF.L.U32 R27, R21.reuse, 0x10, RZ ;  /* 0x00000010151b7819 */ /* 0x040fe400000006ff */
[----:B------:R-:W-:Y:S01]  /*06f0*/  PRMT R26, R21, 0x7632, R26 ;  /* 0x00007632151a7816 */ /* 0x000fe2000000001a */
[--C-:B------:R-:W-:Y:S01]  /*0700*/  FADD.FTZ R40, R29, R4.reuse ;  /* 0x000000041d287221 */ /* 0x100fe20000010000 */
[----:B------:R-:W-:Y:S01]  /*0710*/  FSETP.GTU.FTZ.AND P4, PT, R36, 20, PT ;  /* 0x41a000002400780b */ /* 0x000fe20003f9c000 */
[----:B------:R-:W-:Y:S01]  /*0720*/  FADD.FTZ R38, R27, R4 ;  /* 0x000000041b267221 */ /* 0x000fe20000010000 */
[----:B------:R-:W-:Y:S02]  /*0730*/  PRMT R22, R22, 0x7632, R22 ;  /* 0x0000763216167816 */ /* 0x000fe40000000016 */
[----:B------:R-:W-:-:S02]  /*0740*/  ISETP.EQ.OR P4, PT, RZ, UR5, P4 ;  /* 0x00000005ff007c0c */ /* 0x000fc4000a782670 */
[C---:B------:R-:W-:Y:S02]  /*0750*/  SHF.L.U32 R31, R23.reuse, 0x10, RZ ;  /* 0x00000010171f7819 */ /* 0x040fe400000006ff */
[----:B------:R-:W-:Y:S02]  /*0760*/  PRMT R20, R23, 0x7632, R20 ;  /* 0x0000763217147816 */ /* 0x000fe40000000014 */
[----:B------:R-:W-:Y:S01]  /*0770*/  SHF.L.U32 R21, R24, 0x10, RZ ;  /* 0x0000001018157819 */ /* 0x000fe200000006ff */
[--C-:B------:R-:W-:Y:S01]  /*0780*/  FADD.FTZ R42, R31, R4.reuse ;  /* 0x000000041f2a7221 */ /* 0x100fe20000010000 */
[----:B------:R-:W-:Y:S02]  /*0790*/  SHF.L.U32 R23, R26, 0x10, RZ ;  /* 0x000000101a177819 */ /* 0x000fe400000006ff */
        /* <DEDUP_REMOVED lines=47> */
.L_x_2291:
[----:B------:R-:W-:Y:S05]  /*0a90*/  BSYNC B0 ;  /* 0x0000000000007941 */ /* 0x000fea0003800000 */
.L_x_2290:
        /* <DEDUP_REMOVED lines=42> */
.L_x_2293:
[----:B------:R-:W-:Y:S05]  /*0d40*/  BSYNC B0 ;  /* 0x0000000000007941 */ /* 0x000fea0003800000 */
.L_x_2292:
        /* <DEDUP_REMOVED lines=33> */
.L_x_2295:
[----:B------:R-:W-:Y:S05]  /*0f60*/  BSYNC B0 ;  /* 0x0000000000007941 */ /* 0x000fea0003800000 */
.L_x_2294:
        /* <DEDUP_REMOVED lines=33> */
.L_x_2297:
[----:B------:R-:W-:Y:S05]  /*1180*/  BSYNC B0 ;  /* 0x0000000000007941 */ /* 0x000fea0003800000 */
.L_x_2296:
        /* <DEDUP_REMOVED lines=33> */
.L_x_2299:
[----:B------:R-:W-:Y:S05]  /*13a0*/  BSYNC B0 ;  /* 0x0000000000007941 */ /* 0x000fea0003800000 */
.L_x_2298:
        /* <DEDUP_REMOVED lines=33> */
.L_x_2301:
[----:B------:R-:W-:Y:S05]  /*15c0*/  BSYNC B0 ;  /* 0x0000000000007941 */ /* 0x000fea0003800000 */
.L_x_2300:
        /* <DEDUP_REMOVED lines=33> */
.L_x_2303:
[----:B------:R-:W-:Y:S05]  /*17e0*/  BSYNC B0 ;  /* 0x0000000000007941 */ /* 0x000fea0003800000 */
.L_x_2302:
        /* <DEDUP_REMOVED lines=33> */
.L_x_2305:
[----:B------:R-:W-:Y:S05]  /*1a00*/  BSYNC B0 ;  /* 0x0000000000007941 */ /* 0x000fea0003800000 */
.L_x_2304:
[----:B------:R-:W-:Y:S01]  /*1a10*/  BAR.SYNC.DEFER_BLOCKING 0x0 ;  /* 0x0000000000007b1d */ /* 0x000fe20000010000 */
[----:B------:R-:W-:Y:S01]  /*1a20*/  ISETP.GE.AND P0, PT, R15, 0x1, PT ;  /* 0x000000010f00780c */ /* 0x000fe20003f06270 */
[-C--:B------:R-:W-:Y:S01]  /*1a30*/  FMUL.FTZ R15, R39, R2.reuse ;  /* 0x00000002270f7220 */ /* 0x080fe20000410000 */
[C---:B------:R-:W-:Y:S02]  /*1a40*/  SHF.L.U32 R47, R18.reuse, 0x10, RZ ;  /* 0x00000010122f7819 */ /* 0x040fe400000006ff */
[C---:B------:R-:W-:Y:S02]  /*1a50*/  SHF.L.U32 R51, R19.reuse, 0x10, RZ ;  /* 0x0000001013337819 */ /* 0x040fe400000006ff */
[----:B------:R-:W-:Y:S02]  /*1a60*/  PRMT R18, R18, 0x7632, R18 ;  /* 0x0000763212127816 */ /* 0x000fe40000000012 */
[----:B------:R-:W-:Y:S02]  /*1a70*/  PRMT R19, R19, 0x7632, R19 ;  /* 0x0000763213137816 */ /* 0x000fe40000000013 */
        /* <DEDUP_REMOVED lines=9> */
[----:B------:R-:W-:-:S02]  /*1b10*/  FMUL.FTZ R22, R49, R2 ;  /* 0x0000000231167220 */ /* 0x000fc40000410000 */
        /* <DEDUP_REMOVED lines=23> */
.L_x_2309:
        /* <DEDUP_REMOVED lines=385> */
.L_x_2308:
[----:B------:R-:W-:Y:S05]  /*34a0*/  BSYNC B0 ;  /* 0x0000000000007941 */ /* 0x000fea0003800000 */
.L_x_2307:
[----:B-1----:R-:W-:Y:S01]  /*34b0*/  FFMA.FTZ R24, R54, R31, -R67 ;  /* 0x0000001f36187223 */ /* 0x002fe20000010843 */
[----:B------:R-:W-:Y:S01]  /*34c0*/  FADD.FTZ R33, R74, R33 ;  /* 0x000000214a217221 */ /* 0x000fe20000010000 */
[----:B------:R-:W-:Y:S01]  /*34d0*/  FADD.FTZ R62, R75, R62 ;  /* 0x0000003e4b3e7221 */ /* 0x000fe20000010000 */
[----:B------:R-:W-:Y:S01]  /*34e0*/  FMUL.FTZ R25, R55, R30 ;  /* 0x0000001e37197220 */ /* 0x000fe20000410000 */
[----:B------:R-:W-:Y:S01]  /*34f0*/  FFMA.FTZ R15, R24, 2, R15 ;  /* 0x40000000180f7823 */ /* 0x000fe2000001000f */
[C---:B------:R-:W-:Y:S01]  /*3500*/  FMUL.FTZ R26, R59.reuse, R33 ;  /* 0x000000213b1a7220 */ /* 0x040fe20000410000 */
[-C--:B------:R-:W-:Y:S01]  /*3510*/  FMUL.FTZ R24, R59, R62.reuse ;  /* 0x0000003e3b187220 */ /* 0x080fe20000410000 */
[----:B------:R-:W-:Y:S01]  /*3520*/  FFMA.FTZ R25, R54, R57, -R25 ;  /* 0x0000003936197223 */ /* 0x000fe20000010819 */
[----:B------:R-:W-:Y:S01]  /*3530*/  IADD3 R60, R60, 0x1, RZ ;  /* 0x000000013c3c7810 */ /* 0x000fe20007ffe0ff */
[C---:B------:R-:W-:Y:S01]  /*3540*/  FFMA.FTZ R26, R61.reuse, R62, R26 ;  /* 0x0000003e3d1a7223 */ /* 0x040fe2000001001a */
[----:B------:R-:W-:Y:S01]  /*3550*/  FFMA.FTZ R61, R61, R33, -R24 ;  /* 0x000000213d3d7223 */ /* 0x000fe20000010818 */
[----:B------:R-:W-:Y:S01]  /*3560*/  FMUL.FTZ R27, R55, R56 ;  /* 0x00000038371b7220 */ /* 0x000fe20000410000 */
[----:B------:R-:W-:Y:S01]  /*3570*/  FFMA.FTZ R20, R25, 2, R20 ;  /* 0x4000000019147823 */ /* 0x000fe20000010014 */
[----:B------:R-:W-:Y:S01]  /*3580*/  FADD.FTZ R83, R83, R26 ;  /* 0x0000001a53537221 */ /* 0x000fe20000010000 */
[----:B------:R-:W-:Y:S01]  /*3590*/  FADD.FTZ R82, R82, R61 ;  /* 0x0000003d52527221 */ /* 0x000fe20000010000 */
[----:B------:R-:W-:Y:S01]  /*35a0*/  ISETP.GE.AND P0, PT, R60, UR22, PT ;  /* 0x000000163c007c0c */ /* 0x000fe2000bf06270 */
[----:B------:R-:W-:Y:S01]  /*35b0*/  FFMA.FTZ R27, R54, R63, -R27 ;  /* 0x0000003f361b7223 */ /* 0x000fe2000001081b */
[CC--:B------:R-:W-:Y:S01]  /*35c0*/  FMUL.FTZ R24, R70.reuse, R83.reuse ;  /* 0x0000005346187220 */ /* 0x0c0fe20000410000 */
[----:B------:R-:W-:Y:S01]  /*35d0*/  FMUL.FTZ R70, R70, R82 ;  /* 0x0000005246467220 */ /* 0x000fe20000410000 */
[----:B------:R-:W-:Y:S01]  /*35e0*/  FMUL.FTZ R25, R55, R90 ;  /* 0x0000005a37197220 */ /* 0x000fe20000410000 */
[----:B------:R-:W-:Y:S01]  /*35f0*/  FFMA.FTZ R16, R27, 2, R16 ;  /* 0x400000001b107823 */ /* 0x000fe20000010010 */
[C---:B------:R-:W-:Y:S01]  /*3600*/  FFMA.FTZ R24, R71.reuse, R82, -R24 ;  /* 0x0000005247187223 */ /* 0x040fe20000010818 */
[----:B------:R-:W-:Y:S01]  /*3610*/  FFMA.FTZ R71, R71, R83, R70 ;  /* 0x0000005347477223 */ /* 0x000fe20000010046 */
[----:B------:R-:W-:Y:S01]  /*3620*/  FFMA.FTZ R92, R54, R92, -R25 ;  /* 0x0000005c365c7223 */ /* 0x000fe20000010819 */
[C---:B------:R-:W-:Y:S01]  /*3630*/  FMUL.FTZ R65, R55.reuse, R65 ;  /* 0x0000004137417220 */ /* 0x040fe20000410000 */
[C---:B------:R-:W-:Y:S01]  /*3640*/  FMUL.FTZ R25, R55.reuse, R62 ;  /* 0x0000003e37197220 */ /* 0x040fe20000410000 */
[----:B------:R-:W-:Y:S01]  /*3650*/  FADD.FTZ R86, R86, R71 ;  /* 0x0000004756567221 */ /* 0x000fe20000010000 */
[----:B------:R-:W-:Y:S01]  /*3660*/  FMUL.FTZ R27, R55, R83 ;  /* 0x00000053371b7220 */ /* 0x000fe20000410000 */
[----:B------:R-:W-:Y:S01]  /*3670*/  FADD.FTZ R24, R87, R24 ;  /* 0x0000001857187221 */ /* 0x000fe20000010000 */
[C---:B------:R-:W-:Y:S01]  /*3680*/  FFMA.FTZ R26, R54.reuse, R89, -R65 ;  /* 0x00000059361a7223 */ /* 0x040fe20000010841 */
        /* <DEDUP_REMOVED lines=9> */
[----:B------:R-:W-:Y:S06]  /*3720*/  @!P0 BRA `(.L_x_2309) ;  /* 0xffffffe400588947 */ /* 0x000fec000383ffff */
.L_x_2306:
[----:B------:R-:W0:Y:S01]  /*3730*/  LDC.64 R28, c[0x0][0x2b0] ;  /* 0x0000ac00ff1c7b82 */ /* 0x000e220000000a00 */
[----:B------:R-:W-:Y:S01]  /*3740*/  USHF.L.U32 UR8, UR4, 0x8, URZ ;  /* 0x0000000804087899 */ /* 0x000fe2000800063f */
[----:B------:R-:W-:Y:S01]  /*3750*/  ULDC.64 UR10, c[0x0][0x2b8] ;  /* 0x0000ae00000a7ab9 */ /* 0x000fe20000000a00 */
[----:B------:R-:W-:Y:S02]  /*3760*/  ULDC.64 UR12, c[0x0][0x2a8] ;  /* 0x0000aa00000c7ab9 */ /* 0x000fe40000000a00 */
[----:B------:R-:W-:-:S03]  /*3770*/  USHF.R.S32.HI UR9, URZ, 0x1f, UR8 ;  /* 0x0000001f3f097899 */ /* 0x000fc60008011408 */
[----:B------:R-:W1:Y:S01]  /*3780*/  LDC.64 R30, c[0x0][0x2a0] ;  /* 0x0000a800ff1e7b82 */ /* 0x000e620000000a00 */
[----:B0-----:R-:W-:-:S04]  /*3790*/  IMAD R24, R7, R28, RZ ;  /* 0x0000001c07187224 */ /* 0x001fc800078e02ff */
[C---:B------:R-:W-:Y:S02]  /*37a0*/  IMAD R23, R5.reuse, R29, R24 ;  /* 0x0000001d05177224 */ /* 0x040fe400078e0218 */
[----:B------:R-:W-:-:S04]  /*37b0*/  IMAD.WIDE.U32 R24, R5, R28, UR8 ;  /* 0x0000000805187e25 */ /* 0x000fc8000f8e001c */
[-C--:B-1----:R-:W-:Y:S01]  /*37c0*/  IMAD R26, R7, R30.reuse, RZ ;  /* 0x0000001e071a7224 */ /* 0x082fe200078e02ff */
[----:B------:R-:W-:Y:S01]  /*37d0*/  IADD3 R25, R25, R23, RZ ;  /* 0x0000001719197210 */ /* 0x000fe20007ffe0ff */
[----:B------:R-:W-:Y:S02]  /*37e0*/  IMAD R23, R3, UR10, RZ ;  /* 0x0000000a03177c24 */ /* 0x000fe4000f8e02ff */
[C---:B------:R-:W-:Y:S02]  /*37f0*/  IMAD R29, R5.reuse, R31, R26 ;  /* 0x0000001f051d7224 */ /* 0x040fe400078e021a */
[----:B------:R-:W-:-:S04]  /*3800*/  IMAD.WIDE.U32 R26, R5, R30, UR8 ;  /* 0x00000008051a7e25 */ /* 0x000fc8000f8e001e */
[C---:B------:R-:W-:Y:S01]  /*3810*/  IMAD R23, R0.reuse, UR11, R23 ;  /* 0x0000000b00177c24 */ /* 0x040fe2000f8e0217 */
[----:B------:R-:W-:Y:S01]  /*3820*/  IADD3 R27, R27, R29, RZ ;  /* 0x0000001d1b1b7210 */ /* 0x000fe20007ffe0ff */
[----:B------:R-:W-:Y:S02]  /*3830*/  IMAD R29, R3, UR12, RZ ;  /* 0x0000000c031d7c24 */ /* 0x000fe4000f8e02ff */
        /* <DEDUP_REMOVED lines=10> */
[----:B------:R-:W-:Y:S02]  /*38e0*/  LEA R28, P1, R26, UR12, 0x1 ;  /* 0x0000000c1a1c7c11 */ /* 0x000fe4000f8208ff */
[----:B------:R-:W-:Y:S01]  /*38f0*/  F2FP.BF16.F32.PACK_AB R27, R21, R18 ;  /* 0x00000012151b723e */ /* 0x000fe200000010ff */
[----:B------:R-:W-:Y:S01]  /*3900*/  IMAD.WIDE R32, R6, 0x10, R32 ;  /* 0x0000001006207825 */ /* 0x000fe200078e0220 */
[----:B------:R-:W-:Y:S02]  /*3910*/  LEA.HI.X R29, R26, UR13, R23, 0x1, P1 ;  /* 0x0000000d1a1d7c11 */ /* 0x000fe400088f0c17 */
[----:B------:R-:W-:-:S02]  /*3920*/  F2FP.BF16.F32.PACK_AB R26, R22, R17 ;  /* 0x00000011161a723e */ /* 0x000fc400000010ff */
[----:B------:R-:W-:Y:S01]  /*3930*/  F2FP.BF16.F32.PACK_AB R25, R19, R16 ;  /* 0x000000101319723e */ /* 0x000fe200000010ff */
[----:B------:R-:W-:Y:S01]  /*3940*/  IMAD.WIDE R28, R6, 0x10, R28 ;  /* 0x00000010061c7825 */ /* 0x000fe200078e021c */
[----:B------:R-:W-:-:S05]  /*3950*/  F2FP.BF16.F32.PACK_AB R24, R20, R15 ;  /* 0x0000000f1418723e */ /* 0x000fca00000010ff */
[----:B------:R0:W-:Y:S01]  /*3960*/  STG.E.128 desc[UR6][R32.64], R24 ;  /* 0x0000001820007986 */ /* 0x0001e2000c101d06 */
[----:B------:R-:W-:Y:S06]  /*3970*/  BAR.SYNC.DEFER_BLOCKING 0x0 ;  /* 0x0000000000007b1d */ /* 0x000fec0000010000 */
[----:B------:R-:W2:Y:S01]  /*3980*/  LDG.E.128 R28, desc[UR6][R28.64] ;  /* 0x000000061c1c7981 */ /* 0x000ea2000c1e1d00 */
[----:B------:R-:W-:Y:S01]  /*3990*/  UIADD3 UR4, UR4, 0x1, URZ ;  /* 0x0000000104047890 */ /* 0x000fe2000fffe03f */
[----:B------:R-:W-:Y:S02]  /*39a0*/  IADD3 R9, P1, R9, 0x400, RZ ;  /* 0x0000040009097810 */ /* 0x000fe40007f3e0ff */
[----:B------:R-:W-:-:S02]  /*39b0*/  IADD3 R10, P2, R10, 0x200, RZ ;  /* 0x000002000a0a7810 */ /* 0x000fc40007f5e0ff */
[----:B------:R-:W-:Y:S02]  /*39c0*/  IADD3 R12, P3, R12, 0x200, RZ ;  /* 0x000002000c0c7810 */ /* 0x000fe40007f7e0ff */
[----:B------:R-:W-:Y:S02]  /*39d0*/  IADD3.X R14, RZ, R14, RZ, P1, !PT ;  /* 0x0000000eff0e7210 */ /* 0x000fe40000ffe4ff */
[----:B------:R-:W-:Y:S02]  /*39e0*/  IADD3.X R11, RZ, R11, RZ, P2, !PT ;  /* 0x0000000bff0b7210 */ /* 0x000fe400017fe4ff */
[----:B------:R-:W-:Y:S01]  /*39f0*/  IADD3.X R13, RZ, R13, RZ, P3, !PT ;  /* 0x0000000dff0d7210 */ /* 0x000fe20001ffe4ff */
[----:B------:R-:W-:Y:S01]  /*3a00*/  BAR.SYNC.DEFER_BLOCKING 0x0 ;  /* 0x0000000000007b1d */ /* 0x000fe20000010000 */
[----:B--2---:R-:W-:Y:S02]  /*3a10*/  SHF.L.U32 R23, R28, 0x10, RZ ;  /* 0x000000101c177819 */ /* 0x004fe400000006ff */
[----:B------:R-:W-:-:S02]  /*3a20*/  SHF.L.U32 R37, R30, 0x10, RZ ;  /* 0x000000101e257819 */ /* 0x000fc400000006ff */
[----:B------:R-:W-:Y:S01]  /*3a30*/  SHF.L.U32 R35, R29, 0x10, RZ ;  /* 0x000000101d237819 */ /* 0x000fe200000006ff */
[----:B------:R-:W-:Y:S01]  /*3a40*/  FMUL.FTZ R34, R23, -1.4426950216293334961 ;  /* 0xbfb8aa3b17227820 */ /* 0x000fe20000410000 */
[----:B------:R-:W-:Y:S01]  /*3a50*/  PRMT R28, R28, 0x7632, R28 ;  /* 0x000076321c1c7816 */ /* 0x000fe2000000001c */
[----:B------:R-:W-:Y:S01]  /*3a60*/  FMUL.FTZ R38, R37, -1.4426950216293334961 ;  /* 0xbfb8aa3b25267820 */ /* 0x000fe20000410000 */
[----:B------:R-:W-:Y:S01]  /*3a70*/  PRMT R29, R29, 0x7632, R29 ;  /* 0x000076321d1d7816 */ /* 0x000fe2000000001d */
[----:B------:R-:W-:Y:S01]  /*3a80*/  FMUL.FTZ R36, R35, -1.4426950216293334961 ;  /* 0xbfb8aa3b23247820 */ /* 0x000fe20000410000 */
[----:B------:R-:W-:Y:S01]  /*3a90*/  SHF.L.U32 R28, R28, 0x10, RZ ;  /* 0x000000101c1c7819 */ /* 0x000fe200000006ff */
[----:B------:R-:W1:Y:S01]  /*3aa0*/  MUFU.EX2 R34, R34 ;  /* 0x0000002200227308 */ /* 0x000e620000000800 */
[----:B------:R-:W-:Y:S02]  /*3ab0*/  SHF.L.U32 R29, R29, 0x10, RZ ;  /* 0x000000101d1d7819 */ /* 0x000fe400000006ff */
[----:B0-----:R-:W-:Y:S01]  /*3ac0*/  PRMT R27, R31, 0x7632, R27 ;  /* 0x000076321f1b7816 */ /* 0x001fe2000000001b */
[----:B------:R-:W-:Y:S01]  /*3ad0*/  FMUL.FTZ R24, R28, -1.4426950216293334961 ;  /* 0xbfb8aa3b1c187820 */ /* 0x000fe20000410000 */
[----:B------:R-:W-:Y:S01]  /*3ae0*/  PRMT R30, R30, 0x7632, R30 ;  /* 0x000076321e1e7816 */ /* 0x000fe2000000001e */
[----:B------:R-:W-:Y:S01]  /*3af0*/  FMUL.FTZ R25, R29, -1.4426950216293334961 ;  /* 0xbfb8aa3b1d197820 */ /* 0x000fe20000410000 */
[----:B------:R-:W-:Y:S01]  /*3b00*/  SHF.L.U32 R41, R27, 0x10, RZ ;  /* 0x000000101b297819 */ /* 0x000fe200000006ff */
[----:B------:R-:W0:Y:S01]  /*3b10*/  MUFU.EX2 R38, R38 ;  /* 0x0000002600267308 */ /* 0x000e220000000800 */
[----:B------:R-:W-:-:S02]  /*3b20*/  SHF.L.U32 R39, R31, 0x10, RZ ;  /* 0x000000101f277819 */ /* 0x000fc400000006ff */
[----:B------:R-:W-:Y:S01]  /*3b30*/  SHF.L.U32 R31, R30, 0x10, RZ ;  /* 0x000000101e1f7819 */ /* 0x000fe200000006ff */
[----:B------:R-:W-:Y:S02]  /*3b40*/  FMUL.FTZ R42, R41, -1.4426950216293334961 ;  /* 0xbfb8aa3b292a7820 */ /* 0x000fe40000410000 */
[----:B------:R-:W-:Y:S02]  /*3b50*/  FMUL.FTZ R32, R39, -1.4426950216293334961 ;  /* 0xbfb8aa3b27207820 */ /* 0x000fe40000410000 */
[----:B------:R-:W2:Y:S01]  /*3b60*/  MUFU.EX2 R36, R36 ;  /* 0x0000002400247308 */ /* 0x000ea20000000800 */
[----:B-1----:R-:W-:Y:S01]  /*3b70*/  FADD.FTZ R34, R34, 1 ;  /* 0x3f80000022227421 */ /* 0x002fe20000010000 */
[----:B------:R-:W-:-:S06]  /*3b80*/  FMUL.FTZ R27, R31, -1.4426950216293334961 ;  /* 0xbfb8aa3b1f1b7820 */ /* 0x000fcc0000410000 */
[----:B------:R-:W-:Y:S01]  /*3b90*/  MUFU.EX2 R26, R24 ;  /* 0x00000018001a7308 */ /* 0x000fe20000000800 */
[----:B0-----:R-:W-:-:S07]  /*3ba0*/  FADD.FTZ R38, R38, 1 ;  /* 0x3f80000026267421 */ /* 0x001fce0000010000 */
[----:B------:R0:W1:Y:S01]  /*3bb0*/  MUFU.EX2 R30, R25 ;  /* 0x00000019001e7308 */ /* 0x0000620000000800 */
[----:B--2---:R-:W-:-:S07]  /*3bc0*/  FADD.FTZ R36, R36, 1 ;  /* 0x3f80000024247421 */ /* 0x004fce0000010000 */
[----:B------:R-:W2:Y:S01]  /*3bd0*/  MUFU.EX2 R33, R32 ;  /* 0x0000002000217308 */ /* 0x000ea20000000800 */
[----:B0-----:R-:W0:Y:S07]  /*3be0*/  LDC.64 R24, c[0x0][0x2c0] ;  /* 0x0000b000ff187b82 */ /* 0x001e2e0000000a00 */
[----:B------:R-:W3:Y:S01]  /*3bf0*/  MUFU.EX2 R42, R42 ;  /* 0x0000002a002a7308 */ /* 0x000ee20000000800 */
[----:B-1----:R-:W-:-:S07]  /*3c00*/  FADD.FTZ R30, R30, 1 ;  /* 0x3f8000001e1e7421 */ /* 0x002fce0000010000 */
[----:B------:R1:W4:Y:S01]  /*3c10*/  MUFU.EX2 R32, R27 ;  /* 0x0000001b00207308 */ /* 0x0003220000000800 */
[----:B--2---:R-:W-:-:S07]  /*3c20*/  FADD.FTZ R40, R33, 1 ;  /* 0x3f80000021287421 */ /* 0x004fce0000010000 */
[----:B------:R-:W2:Y:S01]  /*3c30*/  MUFU.RCP R34, R34 ;  /* 0x0000002200227308 */ /* 0x000ea20000001000 */
[----:B-1----:R-:W-:Y:S01]  /*3c40*/  FADD.FTZ R27, R26, 1 ;  /* 0x3f8000001a1b7421 */ /* 0x002fe20000010000 */
[----:B---3--:R-:W-:-:S06]  /*3c50*/  FADD.FTZ R42, R42, 1 ;  /* 0x3f8000002a2a7421 */ /* 0x008fcc0000010000 */
[----:B------:R-:W1:Y:S01]  /*3c60*/  MUFU.RCP R38, R38 ;  /* 0x0000002600267308 */ /* 0x000e620000001000 */
[----:B----4-:R-:W-:-:S07]  /*3c70*/  FADD.FTZ R33, R32, 1 ;  /* 0x3f80000020217421 */ /* 0x010fce0000010000 */
[----:B------:R-:W3:Y:S01]  /*3c80*/  MUFU.RCP R36, R36 ;  /* 0x0000002400247308 */ /* 0x000ee20000001000 */
[----:B--2---:R-:W-:Y:S01]  /*3c90*/  FMUL.FTZ R26, R23, R34 ;  /* 0x00000022171a7220 */ /* 0x004fe20000410000 */
[----:B0-----:R-:W-:-:S03]  /*3ca0*/  IMAD R34, R7, R24, RZ ;  /* 0x0000001807227224 */ /* 0x001fc600078e02ff */
[----:B------:R-:W-:Y:S01]  /*3cb0*/  FMUL.FTZ R26, R26, R15 ;  /* 0x0000000f1a1a7220 */ /* 0x000fe20000410000 */
[----:B------:R-:W-:Y:S02]  /*3cc0*/  IMAD R23, R5, R25, R34 ;  /* 0x0000001905177224 */ /* 0x000fe400078e0222 */
[----:B------:R-:W0:Y:S01]  /*3cd0*/  MUFU.RCP R27, R27 ;  /* 0x0000001b001b7308 */ /* 0x000e220000001000 */
[----:B-1----:R-:W-:Y:S01]  /*3ce0*/  FMUL.FTZ R32, R37, R38 ;  /* 0x0000002625207220 */ /* 0x002fe20000410000 */
[----:B------:R-:W-:Y:S01]  /*3cf0*/  IMAD.WIDE.U32 R24, R5, R24, UR8 ;  /* 0x0000000805187e25 */ /* 0x000fe2000f8e0018 */
[----:B------:R-:W-:-:S03]  /*3d00*/  ULDC.64 UR8, c[0x0][0x2c8] ;  /* 0x0000b20000087ab9 */ /* 0x000fc60000000a00 */
[----:B------:R-:W-:Y:S01]  /*3d10*/  FMUL.FTZ R32, R32, R17 ;  /* 0x0000001120207220 */ /* 0x000fe20000410000 */
[----:B------:R-:W-:Y:S01]  /*3d20*/  IMAD R17, R3, UR8, RZ ;  /* 0x0000000803117c24 */ /* 0x000fe2000f8e02ff */
[----:B------:R-:W-:Y:S01]  /*3d30*/  IADD3 R25, R25, R23, RZ ;  /* 0x0000001719197210 */ /* 0x000fe20007ffe0ff */
[----:B------:R-:W1:Y:S01]  /*3d40*/  MUFU.RCP R30, R30 ;  /* 0x0000001e001e7308 */ /* 0x000e620000001000 */
[----:B---3--:R-:W-:Y:S01]  /*3d50*/  FMUL.FTZ R35, R35, R36 ;  /* 0x0000002423237220 */ /* 0x008fe20000410000 */
[----:B------:R-:W-:-:S03]  /*3d60*/  IMAD R23, R0, UR9, R17 ;  /* 0x0000000900177c24 */ /* 0x000fc6000f8e0211 */
[----:B------:R-:W-:Y:S01]  /*3d70*/  FMUL.FTZ R35, R35, R16 ;  /* 0x0000001023237220 */ /* 0x000fe20000410000 */
[----:B------:R-:W-:Y:S01]  /*3d80*/  IMAD.WIDE.U32 R16, R0, UR8, R24 ;  /* 0x0000000800107c25 */ /* 0x000fe2000f8e0018 */
[----:B------:R-:W-:Y:S01]  /*3d90*/  ULDC.64 UR8, c[0x0][0x320] ;  /* 0x0000c80000087ab9 */ /* 0x000fe20000000a00 */
[----:B------:R-:W2:Y:S02]  /*3da0*/  MUFU.RCP R40, R40 ;  /* 0x0000002800287308 */ /* 0x000ea40000001000 */
[----:B0-----:R-:W-:Y:S02]  /*3db0*/  FMUL.FTZ R15, R28, R27 ;  /* 0x0000001b1c0f7220 */ /* 0x001fe40000410000 */
[----:B------:R-:W0:Y:S01]  /*3dc0*/  LDC R27, c[0x0][0x224] ;  /* 0x00008900ff1b7b82 */ /* 0x000e220000000800 */
[----:B------:R-:W-:Y:S01]  /*3dd0*/  IADD3 R17, R17, R23, RZ ;  /* 0x0000001711117210 */ /* 0x000fe20007ffe0ff */
[----:B------:R-:W-:Y:S01]  /*3de0*/  FMUL.FTZ R15, R15, R20 ;  /* 0x000000140f0f7220 */ /* 0x000fe20000410000 */
[----:B------:R-:W-:Y:S01]  /*3df0*/  LEA R24, P0, R16, UR8, 0x1 ;  /* 0x0000000810187c11 */ /* 0x000fe2000f8008ff */
[----:B------:R-:W3:Y:S01]  /*3e00*/  MUFU.RCP R44, R33 ;  /* 0x00000021002c7308 */ /* 0x000ee20000001000 */
[----:B-1----:R-:W-:-:S02]  /*3e10*/  FMUL.FTZ R28, R29, R30 ;  /* 0x0000001e1d1c7220 */ /* 0x002fc40000410000 */
[----:B------:R-:W-:Y:S02]  /*3e20*/  LEA.HI.X R25, R16, UR9, R17, 0x1, P0 ;  /* 0x0000000910197c11 */ /* 0x000fe400080f0c11 */
[----:B------:R-:W-:Y:S01]  /*3e30*/  F2FP.BF16.F32.PACK_AB R16, R15, R26 ;  /* 0x0000001a0f10723e */ /* 0x000fe200000010ff */
[----:B------:R-:W-:Y:S02]  /*3e40*/  FMUL.FTZ R28, R28, R19 ;  /* 0x000000131c1c7220 */ /* 0x000fe40000410000 */
[----:B------:R-:W1:Y:S01]  /*3e50*/  MUFU.RCP R42, R42 ;  /* 0x0000002a002a7308 */ /* 0x000e620000001000 */
[----:B--2---:R-:W-:Y:S02]  /*3e60*/  FMUL.FTZ R39, R39, R40 ;  /* 0x0000002827277220 */ /* 0x004fe40000410000 */
[----:B------:R-:W-:Y:S02]  /*3e70*/  F2FP.BF16.F32.PACK_AB R17, R28, R35 ;  /* 0x000000231c11723e */ /* 0x000fe400000010ff */
[----:B------:R-:W-:Y:S01]  /*3e80*/  FMUL.FTZ R39, R39, R18 ;  /* 0x0000001227277220 */ /* 0x000fe20000410000 */
[----:B---3--:R-:W-:Y:S01]  /*3e90*/  FMUL.FTZ R31, R31, R44 ;  /* 0x0000002c1f1f7220 */ /* 0x008fe20000410000 */
[----:B0-----:R-:W-:-:S03]  /*3ea0*/  ISETP.LE.AND P0, PT, R27, UR4, PT ;  /* 0x000000041b007c0c */ /* 0x001fc6000bf03270 */
[----:B------:R-:W-:Y:S01]  /*3eb0*/  FMUL.FTZ R31, R31, R22 ;  /* 0x000000161f1f7220 */ /* 0x000fe20000410000 */
[----:B-1----:R-:W-:-:S04]  /*3ec0*/  FMUL.FTZ R30, R41, R42 ;  /* 0x0000002a291e7220 */ /* 0x002fc80000410000 */
[----:B------:R-:W-:Y:S01]  /*3ed0*/  F2FP.BF16.F32.PACK_AB R18, R31, R32 ;  /* 0x000000201f12723e */ /* 0x000fe200000010ff */
[----:B------:R-:W-:Y:S01]  /*3ee0*/  FMUL.FTZ R30, R30, R21 ;  /* 0x000000151e1e7220 */ /* 0x000fe20000410000 */
[----:B------:R-:W-:-:S04]  /*3ef0*/  IMAD.WIDE R20, R6, 0x10, R24 ;  /* 0x0000001006147825 */ /* 0x000fc800078e0218 */
[----:B------:R-:W-:-:S05]  /*3f00*/  F2FP.BF16.F32.PACK_AB R19, R30, R39 ;  /* 0x000000271e13723e */ /* 0x000fca00000010ff */
[----:B------:R0:W-:Y:S01]  /*3f10*/  STG.E.128 desc[UR6][R20.64], R16 ;  /* 0x0000001014007986 */ /* 0x0001e2000c101d06 */
[----:B------:R-:W-:Y:S05]  /*3f20*/  @!P0 BRA `(.L_x_2310) ;  /* 0xffffffc400bc8947 */ /* 0x000fea000383ffff */
[----:B------:R-:W-:Y:S05]  /*3f30*/  EXIT ;  /* 0x000000000000794d */ /* 0x000fea0003800000 */
.L_x_2311:
        /* <DEDUP_REMOVED lines=12> */
.L_x_5221:


//--------------------- .text._Z25selective_scan_fwd_kernelI32Selective_Scan_fwd_kernel_traitsILi32ELi8ELi1ELb1ELb1ELb1ELb0EN3c108BFloat16ENS1_7complexIfEEEEv13SSMParamsBase --------------------------
	.section	.text._Z25selective_scan_fwd_kernelI32Selective_Scan_fwd_kernel_traitsILi32ELi8ELi1ELb1ELb1ELb1ELb0EN3c108BFloat16ENS1_7complexIfEEEEv13SSMParamsBase,"ax",@progbits
	.align	128
        .global         _Z25selective_scan_fwd_kernelI32Selective_Scan_fwd_kernel_traitsILi32ELi8ELi1ELb1ELb1ELb1ELb0EN3c108BFloat16ENS1_7complexIfEEEEv13SSMParamsBase
        .type           _Z25selective_scan_fwd_kernelI32Selective_Scan_fwd_kernel_traitsILi32ELi8ELi1ELb1ELb1ELb1ELb0EN3c108BFloat16ENS1_7complexIfEEEEv13SSMParamsBase,@function
        .size           _Z25selective_scan_fwd_kernelI32Selective_Scan_fwd_kernel_traitsILi32ELi8ELi1ELb1ELb1ELb1ELb0EN3c108BFloat16ENS1_7complexIfEEEEv13SSMParamsBase,(.L_x_5222 - _Z25selective_scan_fwd_kernelI32Selective_Scan_fwd_kernel_traitsILi32ELi8ELi1ELb1ELb1ELb1ELb0EN3c108BFloat16ENS1_7complexIfEEEEv13SSMParamsBase)
        .other          _Z25selective_scan_fwd_kernelI32Selective_Scan_fwd_kernel_traitsILi32ELi8ELi1ELb1ELb1ELb1ELb0EN3c108BFloat16ENS1_7complexIfEEEEv13SSMParamsBase,@"STO_CUDA_ENTRY STV_DEFAULT"
_Z25selective_scan_fwd_kernelI32Selective_Scan_fwd_kernel_traitsILi32ELi8ELi1ELb1ELb1ELb1ELb0EN3c108BFloat16ENS1_7complexIfEEEEv13SSMParamsBase:
.text._Z25selective_scan_fwd_kernelI32Selective_Scan_fwd_kernel_traitsILi32ELi8ELi1ELb1ELb1ELb1ELb0EN3c108BFloat16ENS1_7complexIfEEEEv13SSMParamsBase:
        /* <DEDUP_REMOVED lines=10> */
[----:B------:R-:W-:-:S05]  /*00a0*/  MOV R28, RZ ;  /* 0x000000ff001c7202 */ /* 0x000fca0000000f00 */
[----:B------:R-:W2:Y:S01]  /*00b0*/  LDC R14, c[0x0][0x224] ;  /* 0x00008900ff0e7b82 */ /* 0x000ea20000000800 */
[----:B0-----:R-:W-:-:S07]  /*00c0*/  IABS R9, R19 ;  /* 0x0000001300097213 */ /* 0x001fce0000000000 */
[----:B------:R-:W0:Y:S01]  /*00d0*/  LDC.64 R20, c[0x0][0x2d8] ;  /* 0x0000b600ff147b82 */ /* 0x000e220000000a00 */
[----:B------:R-:W3:Y:S01]  /*00e0*/  I2F.RP R8, R9 ;  /* 0x0000000900087306 */ /* 0x000ee20000209400 */
[----:B-1----:R-:W-:Y:S01]  /*00f0*/  MOV R0, UR8 ;  /* 0x0000000800007c02 */ /* 0x002fe20008000f00 */
[----:B------:R-:W-:-:S05]  /*0100*/  ULDC.64 UR8, c[0x0][0x260] ;  /* 0x0000980000087ab9 */ /* 0x000fca0000000a00 */
[----:B------:R-:W1:Y:S01]  /*0110*/  LDC.64 R22, c[0x0][0x2e0] ;  /* 0x0000b800ff167b82 */ /* 0x000e620000000a00 */
[----:B------:R-:W-:Y:S02]  /*0120*/  SHF.R.S32.HI R27, RZ, 0x1f, R0 ;  /* 0x0000001fff1b7819 */ /* 0x000fe40000011400 */
[C---:B------:R-:W-:Y:S02]  /*0130*/  @P0 LEA R2, P2, R0.reuse, UR4, 0x2 ;  /* 0x0000000400020c11 */ /* 0x040fe4000f8410ff */
[C---:B------:R-:W-:Y:S02]  /*0140*/  @P1 LEA R4, P3, R0.reuse, UR6, 0x2 ;  /* 0x0000000600041c11 */ /* 0x040fe4000f8610ff */
[C-C-:B------:R-:W-:Y:S01]  /*0150*/  @P0 LEA.HI.X R3, R0.reuse, UR5, R27.reuse, 0x2, P2 ;  /* 0x0000000500030c11 */ /* 0x140fe200090f141b */
[----:B---3--:R-:W3:Y:S01]  /*0160*/  MUFU.RCP R8, R8 ;  /* 0x0000000800087308 */ /* 0x008ee20000001000 */
[----:B------:R-:W-:Y:S01]  /*0170*/  @P1 LEA.HI.X R5, R0, UR7, R27, 0x2, P3 ;  /* 0x0000000700051c11 */ /* 0x000fe200098f141b */
[----:B------:R-:W-:-:S02]  /*0180*/  ULDC.64 UR6, c[0x0][0x208] ;  /* 0x0000820000067ab9 */ /* 0x000fc40000000a00 */
[----:B------:R4:W5:Y:S01]  /*0190*/  @P0 LDG.E R26, desc[UR6][R2.64] ;  /* 0x00000006021a0981 */ /* 0x000962000c1e1900 */
[----:B------:R-:W2:Y:S03]  /*01a0*/  S2UR UR4, SR_CTAID.X ;  /* 0x00000000000479c3 */ /* 0x000ea60000002500 */
[----:B------:R2:W5:Y:S01]  /*01b0*/  @P1 LDG.E R28, desc[UR6][R4.64] ;  /* 0x00000006041c1981 */ /* 0x000562000c1e1900 */
[----:B----4-:R-:W-:Y:S02]  /*01c0*/  IABS R2, R0 ;  /* 0x0000000000027213 */ /* 0x010fe40000000000 */
[----:B---3--:R-:W-:-:S04]  /*01d0*/  IADD3 R6, R8, 0xffffffe, RZ ;  /* 0x0ffffffe08067810 */ /* 0x008fc80007ffe0ff */
[----:B------:R3:W4:Y:S01]  /*01e0*/  F2I.FTZ.U32.TRUNC.NTZ R7, R6 ;  /* 0x0000000600077305 */ /* 0x000722000021f000 */
[----:B--2---:R-:W-:Y:S01]  /*01f0*/  MOV R29, UR4 ;  /* 0x00000004001d7c02 */ /* 0x004fe20008000f00 */
[----:B---3--:R-:W-:Y:S01]  /*0200*/  HFMA2.MMA R6, -RZ, RZ, 0, 0 ;  /* 0x00000000ff067435 */ /* 0x008fe200000001ff */
[----:B------:R-:W-:Y:S02]  /*0210*/  ULDC.64 UR4, c[0x0][0x240] ;  /* 0x0000900000047ab9 */ /* 0x000fe40000000a00 */
[----:B------:R-:W-:Y:S02]  /*0220*/  SHF.R.S32.HI R31, RZ, 0x1f, R29 ;  /* 0x0000001fff1f7819 */ /* 0x000fe4000001141d */
[----:B----4-:R-:W-:-:S03]  /*0230*/  IADD3 R10, RZ, -R7, RZ ;  /* 0x80000007ff0a7210 */ /* 0x010fc60007ffe0ff */
[----:B------:R-:W-:Y:S02]  /*0240*/  IMAD R4, R31, UR4, RZ ;  /* 0x000000041f047c24 */ /* 0x000fe4000f8e02ff */
[----:B------:R-:W-:Y:S02]  /*0250*/  IMAD R3, R10, R9, RZ ;  /* 0x000000090a037224 */ /* 0x000fe400078e02ff */
[----:B------:R-:W-:Y:S02]  /*0260*/  IMAD R15, R29, UR5, R4 ;  /* 0x000000051d0f7c24 */ /* 0x000fe4000f8e0204 */
[----:B------:R-:W-:-:S06]  /*0270*/  IMAD.HI.U32 R7, R7, R3, R6 ;  /* 0x0000000307077227 */ /* 0x000fcc00078e0006 */
[----:B------:R-:W-:-:S04]  /*0280*/  IMAD.HI.U32 R10, R7, R2, RZ ;  /* 0x00000002070a7227 */ /* 0x000fc800078e00ff */
[----:B------:R-:W-:Y:S01]  /*0290*/  IMAD.WIDE.U32 R6, R29, UR4, RZ ;  /* 0x000000041d067c25 */ /* 0x000fe2000f8e00ff */
[----:B------:R-:W-:Y:S01]  /*02a0*/  IADD3 R3, -R10, RZ, RZ ;  /* 0x000000ff0a037210 */ /* 0x000fe20007ffe1ff */
[----:B------:R-:W-:Y:S02]  /*02b0*/  ULDC.64 UR4, c[0x0][0x280] ;  /* 0x0000a00000047ab9 */ /* 0x000fe40000000a00 */
[----:B------:R-:W-:Y:S01]  /*02c0*/  IMAD R4, R31, UR4, RZ ;  /* 0x000000041f047c24 */ /* 0x000fe2000f8e02ff */
[----:B------:R-:W-:Y:S01]  /*02d0*/  IADD3 R7, R7, R15, RZ ;  /* 0x0000000f07077210 */ /* 0x000fe20007ffe0ff */
[----:B------:R-:W-:Y:S01]  /*02e0*/  IMAD R2, R9, R3, R2 ;  /* 0x0000000309027224 */ /* 0x000fe200078e0202 */
[----:B------:R-:W-:Y:S01]  /*02f0*/  LOP3.LUT R3, R0, R19, RZ, 0x3c, !PT ;  /* 0x0000001300037212 */ /* 0x000fe200078e3cff */
[----:B------:R-:W-:-:S03]  /*0300*/  IMAD R11, R29, UR5, R4 ;  /* 0x000000051d0b7c24 */ /* 0x000fc6000f8e0204 */
[----:B------:R-:W-:Y:S02]  /*0310*/  ISETP.GT.U32.AND P1, PT, R9, R2, PT ;  /* 0x000000020900720c */ /* 0x000fe40003f24070 */
[----:B------:R-:W-:-:S11]  /*0320*/  ISETP.GE.AND P2, PT, R3, RZ, PT ;  /* 0x000000ff0300720c */ /* 0x000fd60003f46270 */
[-C--:B------:R-:W-:Y:S02]  /*0330*/  @!P1 IADD3 R2, R2, -R9.reuse, RZ ;  /* 0x8000000902029210 */ /* 0x080fe40007ffe0ff */
[----:B------:R-:W-:Y:S02]  /*0340*/  @!P1 IADD3 R10, R10, 0x1, RZ ;  /* 0x000000010a0a9810 */ /* 0x000fe40007ffe0ff */
[----:B------:R-:W-:Y:S01]  /*0350*/  ISETP.GE.U32.AND P0, PT, R2, R9, PT ;  /* 0x000000090200720c */ /* 0x000fe20003f06070 */
[----:B------:R-:W-:Y:S01]  /*0360*/  IMAD R2, R31, UR8, RZ ;  /* 0x000000081f027c24 */ /* 0x000fe2000f8e02ff */
[----:B------:R-:W-:Y:S01]  /*0370*/  ISETP.NE.AND P1, PT, R19, RZ, PT ;  /* 0x000000ff1300720c */ /* 0x000fe20003f25270 */
[----:B------:R-:W-:-:S04]  /*0380*/  IMAD.WIDE.U32 R8, R29, UR8, RZ ;  /* 0x000000081d087c25 */ /* 0x000fc8000f8e00ff */
[C---:B------:R-:W-:Y:S01]  /*0390*/  IMAD R17, R29.reuse, UR9, R2 ;  /* 0x000000091d117c24 */ /* 0x040fe2000f8e0202 */
[----:B------:R-:W-:Y:S01]  /*03a0*/  ULDC.64 UR8, c[0x0][0x290] ;  /* 0x0000a40000087ab9 */ /* 0x000fe20000000a00 */
[----:B------:R-:W-:Y:S01]  /*03b0*/  IMAD.WIDE.U32 R2, R29, UR4, RZ ;  /* 0x000000041d027c25 */ /* 0x000fe2000f8e00ff */
[----:B------:R-:W-:Y:S02]  /*03c0*/  ULDC.64 UR4, c[0x0][0x288] ;  /* 0x0000a20000047ab9 */ /* 0x000fe40000000a00 */
[----:B------:R-:W-:Y:S01]  /*03d0*/  IADD3 R9, R9, R17, RZ ;  /* 0x0000001109097210 */ /* 0x000fe20007ffe0ff */
[----:B------:R-:W-:Y:S01]  /*03e0*/  IMAD R12, R31, UR8, RZ ;  /* 0x000000081f0c7c24 */ /* 0x000fe2000f8e02ff */
[----:B------:R-:W-:Y:S01]  /*03f0*/  @P0 IADD3 R10, R10, 0x1, RZ ;  /* 0x000000010a0a0810 */ /* 0x000fe20007ffe0ff */
[----:B------:R-:W2:Y:S01]  /*0400*/  LDC.64 R16, c[0x0][0x2f0] ;  /* 0x0000bc00ff107b82 */ /* 0x000ea20000000a00 */
[----:B------:R-:W-:Y:S01]  /*0410*/  ISETP.GE.AND P0, PT, R14, 0x1, PT ;  /* 0x000000010e00780c */ /* 0x000fe20003f06270 */
[----:B------:R-:W-:Y:S01]  /*0420*/  IMAD.WIDE.U32 R4, R29, UR8, RZ ;  /* 0x000000081d047c25 */ /* 0x000fe2000f8e00ff */
[----:B------:R-:W-:-:S02]  /*0430*/  @!P2 IADD3 R10, -R10, RZ, RZ ;  /* 0x000000ff0a0aa210 */ /* 0x000fc40007ffe1ff */
[----:B------:R-:W-:Y:S01]  /*0440*/  @!P1 LOP3.LUT R10, RZ, R19, RZ, 0x33, !PT ;  /* 0x00000013ff0a9212 */ /* 0x000fe200078e33ff */
[----:B------:R-:W-:Y:S01]  /*0450*/  IMAD R13, R29, UR9, R12 ;  /* 0x000000091d0d7c24 */ /* 0x000fe2000f8e020c */
[----:B------:R-:W-:Y:S01]  /*0460*/  ULDC.64 UR8, c[0x0][0x298] ;  /* 0x0000a60000087ab9 */ /* 0x000fe20000000a00 */
[----:B------:R-:W3:Y:S01]  /*0470*/  LDC.64 R18, c[0x0][0x2f8] ;  /* 0x0000be00ff127b82 */ /* 0x000ee20000000a00 */
[----:B------:R-:W-:Y:S01]  /*0480*/  IADD3 R3, R3, R11, RZ ;  /* 0x0000000b03037210 */ /* 0x000fe20007ffe0ff */
[----:B------:R-:W-:Y:S01]  /*0490*/  IMAD R11, R27, UR4, RZ ;  /* 0x000000041b0b7c24 */ /* 0x000fe2000f8e02ff */
[----:B------:R-:W-:Y:S01]  /*04a0*/  IADD3 R5, R5, R13, RZ ;  /* 0x0000000d05057210 */ /* 0x000fe20007ffe0ff */
[----:B------:R-:W-:Y:S02]  /*04b0*/  IMAD R13, R27, UR8, RZ ;  /* 0x000000081b0d7c24 */ /* 0x000fe4000f8e02ff */
[C---:B------:R-:W-:Y:S01]  /*04c0*/  IMAD R33, R0.reuse, UR5, R11 ;  /* 0x0000000500217c24 */ /* 0x040fe2000f8e020b */
[----:B------:R-:W-:Y:S01]  /*04d0*/  SHF.R.S32.HI R11, RZ, 0x1f, R10 ;  /* 0x0000001fff0b7819 */ /* 0x000fe2000001140a */
[----:B------:R-:W-:Y:S01]  /*04e0*/  IMAD.WIDE.U32 R2, R0, UR4, R2 ;  /* 0x0000000400027c25 */ /* 0x000fe2000f8e0002 */
[----:B------:R-:W-:-:S03]  /*04f0*/  ULDC.64 UR4, c[0x0][0x258] ;  /* 0x0000960000047ab9 */ /* 0x000fc60000000a00 */
[C---:B------:R-:W-:Y:S02]  /*0500*/  IMAD R13, R0.reuse, UR9, R13 ;  /* 0x00000009000d7c24 */ /* 0x040fe4000f8e020d */
[----:B------:R-:W-:Y:S01]  /*0510*/  IMAD.WIDE.U32 R4, R0, UR8, R4 ;  /* 0x0000000800047c25 */ /* 0x000fe2000f8e0004 */
[----:B------:R-:W-:Y:S01]  /*0520*/  ULDC.64 UR8, c[0x0][0x278] ;  /* 0x00009e0000087ab9 */ /* 0x000fe20000000a00 */
[----:B01----:R-:W-:Y:S05]  /*0530*/  @!P0 EXIT ;  /* 0x000000000000894d */ /* 0x003fea0003800000 */
[----:B------:R-:W0:Y:S01]  /*0540*/  S2R R30, SR_TID.X ;  /* 0x00000000001e7919 */ /* 0x000e220000002100 */
[----:B------:R-:W-:Y:S01]  /*0550*/  IMAD R15, R11, UR4, RZ ;  /* 0x000000040b0f7c24 */ /* 0x000fe2000f8e02ff */
[----:B------:R-:W-:Y:S01]  /*0560*/  IADD3 R33, R3, R33, RZ ;  /* 0x0000002103217210 */ /* 0x000fe20007ffe0ff */
[----:B------:R-:W-:Y:S01]  /*0570*/  IMAD R11, R11, UR8, RZ ;  /* 0x000000080b0b7c24 */ /* 0x000fe2000f8e02ff */
[----:B------:R-:W1:Y:S01]  /*0580*/  S2R R98, SR_LANEID ;  /* 0x0000000000627919 */ /* 0x000e620000000000 */
[----:B------:R-:W-:Y:S01]  /*0590*/  IMAD.WIDE.U32 R6, R10, UR4, R6 ;  /* 0x000000040a067c25 */ /* 0x000fe2000f8e0006 */
[----:B------:R-:W-:Y:S01]  /*05a0*/  IADD3 R35, R5, R13, RZ ;  /* 0x0000000d05237210 */ /* 0x000fe20007ffe0ff */
[----:B------:R-:W-:Y:S01]  /*05b0*/  UMOV UR4, URZ ;  /* 0x0000003f00047c82 */ /* 0x000fe20008000000 */
[----:B--2---:R-:W-:Y:S01]  /*05c0*/  LEA R32, P0, R2, R16, 0x1 ;  /* 0x0000001002207211 */ /* 0x004fe200078008ff */
[----:B------:R-:W-:Y:S01]  /*05d0*/  IMAD R15, R10, UR5, R15 ;  /* 0x000000050a0f7c24 */ /* 0x000fe2000f8e020f */
[----:B------:R-:W-:Y:S01]  /*05e0*/  LEA R36, P2, R6, R20, 0x1 ;  /* 0x0000001406247211 */ /* 0x000fe200078408ff */
[----:B------:R-:W-:Y:S01]  /*05f0*/  IMAD.WIDE.U32 R8, R10, UR8, R8 ;  /* 0x000000080a087c25 */ /* 0x000fe2000f8e0008 */
[----:B---3--:R-:W-:-:S02]  /*0600*/  LEA R34, P1, R4, R18, 0x1 ;  /* 0x0000001204227211 */ /* 0x008fc400078208ff */
[----:B------:R-:W-:Y:S01]  /*0610*/  IADD3 R38, R7, R15, RZ ;  /* 0x0000000f07267210 */ /* 0x000fe20007ffe0ff */
[----:B------:R-:W-:Y:S01]  /*0620*/  IMAD R11, R10, UR9, R11 ;  /* 0x000000090a0b7c24 */ /* 0x000fe2000f8e020b */
[----:B------:R-:W-:Y:S02]  /*0630*/  LEA R37, P3, R8, R22, 0x1 ;  /* 0x0000001608257211 */ /* 0x000fe400078608ff */
[----:B------:R-:W-:Y:S02]  /*0640*/  LEA.HI.X R38, R6, R21, R38, 0x1, P2 ;  /* 0x0000001506267211 */ /* 0x000fe400010f0c26 */
[----:B------:R-:W-:Y:S02]  /*0650*/  IADD3 R39, R9, R11, RZ ;  /* 0x0000000b09277210 */ /* 0x000fe40007ffe0ff */
[----:B------:R-:W-:Y:S02]  /*0660*/  LEA.HI.X R33, R2, R17, R33, 0x1, P0 ;  /* 0x0000001102217211 */ /* 0x000fe400000f0c21 */
[----:B------:R-:W-:-:S02]  /*0670*/  LEA.HI.X R39, R8, R23, R39, 0x1, P3 ;  /* 0x0000001708277211 */ /* 0x000fc400018f0c27 */
[----:B------:R-:W-:-:S07]  /*0680*/  LEA.HI.X R35, R4, R19, R35, 0x1, P1 ;  /* 0x0000001304237211 */ /* 0x000fce00008f0c23 */
.L_x_2332:
[----:B------:R-:W-:Y:S01]  /*0690*/  BAR.SYNC.DEFER_BLOCKING 0x0 ;  /* 0x0000000000007b1d */ /* 0x000fe20000010000 */
[----:B0-2---:R-:W-:-:S05]  /*06a0*/  IMAD.WIDE R2, R30, 0x10, R34 ;  /* 0x000000101e027825 */ /* 0x005fca00078e0222 */
[----:B------:R0:W2:Y:S01]  /*06b0*/  LDG.E.128 R8, desc[UR6][R2.64] ;  /* 0x0000000602087981 */ /* 0x0000a2000c1e1d00 */
[----:B------:R-:W-:-:S06]  /*06c0*/  IMAD.WIDE R4, R30, 0x10, R32 ;  /* 0x000000101e047825 */ /* 0x000fcc00078e0220 */
[----:B-----5:R-:W5:Y:S01]  /*06d0*/  LDG.E.128 R4, desc[UR6][R4.64] ;  /* 0x0000000604047981 */ /* 0x020f62000c1e1d00 */
[----:B------:R-:W-:Y:S01]  /*06e0*/  ULDC.U8 UR5, c[0x0][0x22e] ;  /* 0x00008b8000057ab9 */ /* 0x000fe20000000000 */
[----:B------:R-:W-:Y:S01]  /*06f0*/  BSSY B0, `(.L_x_2312) ;  /* 0x0000041000007945 */ /* 0x000fe20003800000 */
[----:B0-----:R-:W0:Y:S01]  /*0700*/  LDC R2, c[0x0][0x21c] ;  /* 0x00008700ff027b82 */ /* 0x001e220000000800 */
[C---:B--2---:R-:W-:Y:S02]  /*0710*/  SHF.L.U32 R13, R8.reuse, 0x10, RZ ;  /* 0x00000010080d7819 */ /* 0x044fe400000006ff */
[----:B------:R-:W-:Y:S02]  /*0720*/  PRMT R8, R8, 0x7632, R8 ;  /* 0x0000763208087816 */ /* 0x000fe40000000008 */
[----:B------:R-:W-:Y:S01]  /*0730*/  SHF.L.U32 R15, R9, 0x10, RZ ;  /* 0x00000010090f7819 */ /* 0x000fe200000006ff */
[----:B------:R-:W-:Y:S01]  /*0740*/  FADD.FTZ R40, R13, R28 ;  /* 0x0000001c0d287221 */ /* 0x000fe20000010000 */
[----:B------:R-:W-:-:S02]  /*0750*/  SHF.L.U32 R17, R10, 0x10, RZ ;  /* 0x000000100a117819 */ /* 0x000fc400000006ff */
[----:B------:R-:W-:Y:S01]  /*0760*/  PRMT R9, R9, 0x7632, R9 ;  /* 0x0000763209097816 */ /* 0x000fe20000000009 */
[--C-:B------:R-:W-:Y:S01]  /*0770*/  FADD.FTZ R42, R15, R28.reuse ;  /* 0x0000001c0f2a7221 */ /* 0x100fe20000010000 */
[----:B------:R-:W-:Y:S01]  /*0780*/  FSETP.GTU.FTZ.AND P4, PT, R40, 20, PT ;  /* 0x41a000002800780b */ /* 0x000fe20003f9c000 */
[----:B------:R-:W-:Y:S01]  /*0790*/  FADD.FTZ R44, R17, R28 ;  /* 0x0000001c112c7221 */ /* 0x000fe20000010000 */
[----:B------:R-:W-:Y:S02]  /*07a0*/  PRMT R10, R10, 0x7632, R10 ;  /* 0x000076320a0a7816 */ /* 0x000fe4000000000a */
[----:B------:R-:W-:Y:S02]  /*07b0*/  ISETP.EQ.OR P4, PT, RZ, UR5, P4 ;  /* 0x00000005ff007c0c */ /* 0x000fe4000a782670 */
[C---:B------:R-:W-:Y:S02]  /*07c0*/  SHF.L.U32 R19, R11.reuse, 0x10, RZ ;  /* 0x000000100b137819 */ /* 0x040fe400000006ff */
[----:B------:R-:W-:-:S02]  /*07d0*/  PRMT R12, R11, 0x7632, R12 ;  /* 0x000076320b0c7816 */ /* 0x000fc4000000000c */
        /* <DEDUP_REMOVED lines=50> */
.L_x_2313:
[----:B------:R-:W-:Y:S05]  /*0b00*/  BSYNC B0 ;  /* 0x0000000000007941 */ /* 0x000fea0003800000 */
.L_x_2312:
        /* <DEDUP_REMOVED lines=42> */
.L_x_2315:
[----:B------:R-:W-:Y:S05]  /*0db0*/  BSYNC B0 ;  /* 0x0000000000007941 */ /* 0x000fea0003800000 */
.L_x_2314:
        /* <DEDUP_REMOVED lines=33> */
.L_x_2317:
[----:B------:R-:W-:Y:S05]  /*0fd0*/  BSYNC B0 ;  /* 0x0000000000007941 */ /* 0x000fea0003800000 */
.L_x_2316:
        /* <DEDUP_REMOVED lines=33> */
.L_x_2319:
[----:B------:R-:W-:Y:S05]  /*11f0*/  BSYNC B0 ;  /* 0x0000000000007941 */ /* 0x000fea0003800000 */
.L_x_2318:
        /* <DEDUP_REMOVED lines=33> */
.L_x_2321:
[----:B------:R-:W-:Y:S05]  /*1410*/  BSYNC B0 ;  /* 0x0000000000007941 */ /* 0x000fea0003800000 */
.L_x_2320:
        /* <DEDUP_REMOVED lines=33> */
.L_x_2323:
[----:B------:R-:W-:Y:S05]  /*1630*/  BSYNC B0 ;  /* 0x0000000000007941 */ /* 0x000fea0003800000 */
.L_x_2322:
        /* <DEDUP_REMOVED lines=33> */
.L_x_2325:
[----:B------:R-:W-:Y:S05]  /*1850*/  BSYNC B0 ;  /* 0x0000000000007941 */ /* 0x000fea0003800000 */
.L_x_2324:
        /* <DEDUP_REMOVED lines=33> */
.L_x_2327:
[----:B------:R-:W-:Y:S05]  /*1a70*/  BSYNC B0 ;  /* 0x0000000000007941 */ /* 0x000fea0003800000 */
.L_x_2326:
        /* <DEDUP_REMOVED lines=27> */
[----:B------:R-:W2:Y:S01]  /*1c30*/  LDC R51, c[0x0][0x21c] ;  /* 0x00008700ff337b82 */ /* 0x000ea20000000800 */
[----:B------:R-:W-:Y:S01]  /*1c40*/  FMUL.FTZ R59, R59, R46 ;  /* 0x0000002e3b3b7220 */ /* 0x000fe20000410000 */
[----:B------:R-:W-:Y:S01]  /*1c50*/  FMUL.FTZ R57, R7, R54 ;  /* 0x0000003607397220 */ /* 0x000fe20000410000 */
[----:B------:R-:W-:Y:S01]  /*1c60*/  ULDC UR18, c[0x0][0x21c] ;  /* 0x0000870000127ab9 */ /* 0x000fe20000000800 */
[----:B------:R-:W-:Y:S01]  /*1c70*/  ULDC UR5, c[0x0][0x214] ;  /* 0x0000850000057ab9 */ /* 0x000fe20000000800 */
[----:B------:R-:W-:Y:S01]  /*1c80*/  ULDC.64 UR8, c[0x0][0x230] ;  /* 0x00008c0000087ab9 */ /* 0x000fe20000000a00 */
[----:B------:R-:W-:Y:S01]  /*1c90*/  ULDC.64 UR10, c[0x0][0x238] ;  /* 0x00008e00000a7ab9 */ /* 0x000fe20000000a00 */
[----:B------:R-:W-:Y:S01]  /*1ca0*/  ULDC.64 UR12, c[0x0][0x2d0] ;  /* 0x0000b400000c7ab9 */ /* 0x000fe20000000a00 */
[----:B------:R-:W3:Y:S01]  /*1cb0*/  LDC.64 R2, c[0x0][0x310] ;  /* 0x0000c400ff027b82 */ /* 0x000ee20000000a00 */
[----:B------:R-:W-:Y:S01]  /*1cc0*/  ULDC.64 UR14, c[0x0][0x250] ;  /* 0x00009400000e7ab9 */ /* 0x000fe20000000a00 */
[----:B------:R-:W-:-:S05]  /*1cd0*/  ULDC.64 UR16, c[0x0][0x270] ;  /* 0x00009c0000107ab9 */ /* 0x000fca0000000a00 */
.L_x_2331:
        /* <DEDUP_REMOVED lines=12> */
[----:B------:R-:W4:Y:S01]  /*1da0*/  LDG.E.64 R12, desc[UR6][R12.64] ;  /* 0x000000060c0c7981 */ /* 0x000f22000c1e1b00 */
[----:B------:R-:W-:Y:S01]  /*1db0*/  IMAD.WIDE.U32 R4, R64, UR14, RZ ;  /* 0x0000000e40047c25 */ /* 0x000fe2000f8e00ff */
[----:B------:R-:W-:-:S03]  /*1dc0*/  SHF.L.U32 R21, R30, 0x1, RZ ;  /* 0x000000011e157819 */ /* 0x000fc600000006ff */
[----:B------:R-:W-:Y:S01]  /*1dd0*/  IMAD R7, R64, UR15, R7 ;  /* 0x0000000f40077c24 */ /* 0x000fe2000f8e0207 */
[----:B------:R-:W-:-:S04]  /*1de0*/  LEA R14, P0, R4, R36, 0x1 ;  /* 0x00000024040e7211 */ /* 0x000fc800078008ff */
[----:B------:R-:W-:-:S04]  /*1df0*/  IADD3 R5, R5, R7, RZ ;  /* 0x0000000705057210 */ /* 0x000fc80007ffe0ff */
[----:B------:R-:W-:-:S03]  /*1e00*/  LEA.HI.X R15, R4, R38, R5, 0x1, P0 ;  /* 0x00000026040f7211 */ /* 0x000fc600000f0c05 */
[----:B------:R-:W-:-:S05]  /*1e10*/  IMAD.WIDE R14, R21, 0x10, R14 ;  /* 0x00000010150e7825 */ /* 0x000fca00078e020e */
[----:B------:R-:W5:Y:S04]  /*1e20*/  LDG.E.128 R4, desc[UR6][R14.64] ;  /* 0x000000060e047981 */ /* 0x000f68000c1e1d00 */
[----:B------:R0:W2:Y:S01]  /*1e30*/  LDG.E.128 R8, desc[UR6][R14.64+0x10] ;  /* 0x000010060e087981 */ /* 0x0000a2000c1e1d00 */
[----:B------:R-:W-:-:S04]  /*1e40*/  IMAD R77, R70, UR16, RZ ;  /* 0x00000010464d7c24 */ /* 0x000fc8000f8e02ff */
[----:B------:R-:W-:Y:S01]  /*1e50*/  IMAD R77, R64, UR17, R77 ;  /* 0x00000011404d7c24 */ /* 0x000fe2000f8e024d */
[----:B-1----:R-:W-:Y:S01]  /*1e60*/  ISETP.GE.AND P1, PT, R98, 0x8, PT ;  /* 0x000000086200780c */ /* 0x002fe20003f26270 */
[----:B----4-:R-:W-:Y:S01]  /*1e70*/  FMUL.FTZ R19, R12, 1.4426950216293334961 ;  /* 0x3fb8aa3b0c137820 */ /* 0x010fe20000410000 */
[C---:B------:R-:W-:Y:S01]  /*1e80*/  FMUL.FTZ R16, R13.reuse, R40 ;  /* 0x000000280d107220 */ /* 0x040fe20000410000 */
[----:B0-----:R-:W-:Y:S02]  /*1e90*/  FMUL.FTZ R15, R13, R42 ;  /* 0x0000002a0d0f7220 */ /* 0x001fe40000410000 */
[----:B------:R-:W-:Y:S01]  /*1ea0*/  FMUL.FTZ R12, R19, R40 ;  /* 0x00000028130c7220 */ /* 0x000fe20000410000 */
[----:B------:R-:W-:Y:S01]  /*1eb0*/  FMUL.RZ R17, R16, 0.15915493667125701904 ;  /* 0x3e22f98310117820 */ /* 0x000fe2000040c000 */
[-C--:B------:R-:W-:Y:S01]  /*1ec0*/  FMUL.FTZ R16, R13, R48.reuse ;  /* 0x000000300d107220 */ /* 0x080fe20000410000 */
[----:B------:R-:W-:Y:S01]  /*1ed0*/  FMUL.FTZ R14, R19, R48 ;  /* 0x00000030130e7220 */ /* 0x000fe20000410000 */
[----:B------:R-:W-:Y:S01]  /*1ee0*/  FMUL.RZ R24, R15, 0.15915493667125701904 ;  /* 0x3e22f9830f187820 */ /* 0x000fe2000040c000 */
[----:B------:R-:W-:Y:S01]  /*1ef0*/  MUFU.SIN R23, R17 ;  /* 0x0000001100177308 */ /* 0x000fe20000000400 */
[----:B------:R-:W-:Y:S01]  /*1f00*/  FMUL.RZ R22, R16, 0.15915493667125701904 ;  /* 0x3e22f98310167820 */ /* 0x000fe2000040c000 */
[----:B------:R-:W-:Y:S01]  /*1f10*/  FMUL.FTZ R15, R19, R42 ;  /* 0x0000002a130f7220 */ /* 0x000fe20000410000 */
[----:B------:R-:W-:Y:S01]  /*1f20*/  FMUL.FTZ R16, R13, R50 ;  /* 0x000000320d107220 */ /* 0x000fe20000410000 */
[----:B------:R-:W-:-:S03]  /*1f30*/  FMUL.FTZ R74, R19, R46 ;  /* 0x0000002e134a7220 */ /* 0x000fc60000410000 */
[----:B------:R-:W-:Y:S01]  /*1f40*/  FMUL.RZ R72, R16, 0.15915493667125701904 ;  /* 0x3e22f98310487820 */ /* 0x000fe2000040c000 */
[----:B------:R0:W-:Y:S01]  /*1f50*/  MUFU.COS R25, R17 ;  /* 0x0000001100197308 */ /* 0x0001e20000000000 */
[----:B------:R-:W-:Y:S01]  /*1f60*/  FMUL.FTZ R16, R19, R50 ;  /* 0x0000003213107220 */ /* 0x000fe20000410000 */
[----:B-----5:R-:W-:-:S06]  /*1f70*/  SHF.L.U32 R96, R4, 0x10, RZ ;  /* 0x0000001004607819 */ /* 0x020fcc00000006ff */
[----:B------:R-:W1:Y:S01]  /*1f80*/  MUFU.EX2 R12, R12 ;  /* 0x0000000c000c7308 */ /* 0x000e620000000800 */
[----:B0-----:R-:W-:Y:S01]  /*1f90*/  FMUL.FTZ R17, R13, R52 ;  /* 0x000000340d117220 */ /* 0x001fe20000410000 */
[----:B------:R-:W-:Y:S01]  /*1fa0*/  SHF.L.U32 R93, R6, 0x10, RZ ;  /* 0x00000010065d7819 */ /* 0x000fe200000006ff */
[----:B------:R-:W-:Y:S02]  /*1fb0*/  FMUL.FTZ R96, R53, R96 ;  /* 0x0000006035607220 */ /* 0x000fe40000410000 */
[----:B------:R-:W-:Y:S01]  /*1fc0*/  FMUL.RZ R75, R17, 0.15915493667125701904 ;  /* 0x3e22f983114b7820 */ /* 0x000fe2000040c000 */
[----:B------:R-:W-:Y:S01]  /*1fd0*/  SHF.L.U32 R86, R7, 0x10, RZ ;  /* 0x0000001007567819 */ /* 0x000fe200000006ff */
[----:B------:R-:W-:Y:S01]  /*1fe0*/  FMUL.FTZ R93, R66, R93 ;  /* 0x0000005d425d7220 */ /* 0x000fe20000410000 */
[----:B------:R-:W-:Y:S01]  /*1ff0*/  MUFU.COS R90, R22 ;  /* 0x00000016005a7308 */ /* 0x000fe20000000000 */
[----:B--2---:R-:W-:Y:S02]  /*2000*/  SHF.L.U32 R80, R9, 0x10, RZ ;  /* 0x0000001009507819 */ /* 0x004fe400000006ff */
[----:B------:R-:W-:Y:S01]  /*2010*/  FMUL.FTZ R86, R65, R86 ;  /* 0x0000005641567220 */ /* 0x000fe20000410000 */
[----:B------:R-:W-:-:S02]  /*2020*/  SHF.L.U32 R82, R10, 0x10, RZ ;  /* 0x000000100a527819 */ /* 0x000fc400000006ff */
[----:B------:R-:W-:Y:S01]  /*2030*/  FMUL.FTZ R80, R61, R80 ;  /* 0x000000503d507220 */ /* 0x000fe20000410000 */
[----:B------:R-:W-:Y:S01]  /*2040*/  SHF.L.U32 R84, R11, 0x10, RZ ;  /* 0x000000100b547819 */ /* 0x000fe200000006ff */
[----:B------:R0:W2:Y:S01]  /*2050*/  MUFU.EX2 R91, R14 ;  /* 0x0000000e005b7308 */ /* 0x0000a20000000800 */
[C---:B-1----:R-:W-:Y:S01]  /*2060*/  FMUL.FTZ R94, R12.reuse, R25 ;  /* 0x000000190c5e7220 */ /* 0x042fe20000410000 */
[----:B------:R-:W-:Y:S01]  /*2070*/  FMUL.FTZ R92, R12, R23 ;  /* 0x000000170c5c7220 */ /* 0x000fe20000410000 */
[----:B------:R-:W-:Y:S01]  /*2080*/  PRMT R12, R4, 0x7632, R12 ;  /* 0x00007632040c7816 */ /* 0x000fe2000000000c */
[----:B------:R-:W-:Y:S01]  /*2090*/  FMUL.FTZ R82, R59, R82 ;  /* 0x000000523b527220 */ /* 0x000fe20000410000 */
[----:B------:R-:W-:Y:S02]  /*20a0*/  PRMT R4, R5, 0x7632, R4 ;  /* 0x0000763205047816 */ /* 0x000fe40000000004 */
[----:B------:R-:W-:Y:S01]  /*20b0*/  SHF.L.U32 R12, R12, 0x10, RZ ;  /* 0x000000100c0c7819 */ /* 0x000fe200000006ff */
[----:B------:R-:W1:Y:S01]  /*20c0*/  MUFU.SIN R18, R22 ;  /* 0x0000001600127308 */ /* 0x000e620000000400 */
[----:B0-----:R-:W-:Y:S01]  /*20d0*/  FMUL.FTZ R14, R13, R44 ;  /* 0x0000002c0d0e7220 */ /* 0x001fe20000410000 */
[----:B------:R-:W-:-:S02]  /*20e0*/  SHF.L.U32 R4, R4, 0x10, RZ ;  /* 0x0000001004047819 */ /* 0x000fc400000006ff */
[----:B------:R-:W-:Y:S01]  /*20f0*/  FMUL.FTZ R100, R53, R12 ;  /* 0x0000000c35647220 */ /* 0x000fe20000410000 */
[----:B------:R-:W-:Y:S02]  /*2100*/  FMUL.RZ R73, R14, 0.15915493667125701904 ;  /* 0x3e22f9830e497820 */ /* 0x000fe4000040c000 */
[----:B------:R-:W-:Y:S01]  /*2110*/  FMUL.FTZ R97, R55, R4 ;  /* 0x0000000437617220 */ /* 0x000fe20000410000 */
[----:B------:R0:W-:Y:S01]  /*2120*/  MUFU.EX2 R89, R15 ;  /* 0x0000000f00597308 */ /* 0x0001e20000000800 */
[----:B--2---:R-:W-:-:S07]  /*2130*/  FMUL.FTZ R90, R91, R90 ;  /* 0x0000005a5b5a7220 */ /* 0x004fce0000410000 */
[----:B------:R-:W2:Y:S01]  /*2140*/  MUFU.COS R88, R24 ;  /* 0x0000001800587308 */ /* 0x000ea20000000000 */
[----:B0-----:R-:W-:-:S04]  /*2150*/  IMAD.WIDE.U32 R14, R64, UR16, RZ ;  /* 0x00000010400e7c25 */ /* 0x001fc8000f8e00ff */
[----:B-1----:R-:W-:Y:S01]  /*2160*/  FMUL.FTZ R91, R91, R18 ;  /* 0x000000125b5b7220 */ /* 0x002fe20000410000 */
[----:B------:R-:W-:-:S03]  /*2170*/  IADD3 R15, R15, R77, RZ ;  /* 0x0000004d0f0f7210 */ /* 0x000fc60007ffe0ff */
[----:B------:R-:W-:Y:S01]  /*2180*/  FMUL.FTZ R23, R96, R91 ;  /* 0x0000005b60177220 */ /* 0x000fe20000410000 */
[----:B------:R0:W1:Y:S03]  /*2190*/  MUFU.SIN R20, R24 ;  /* 0x0000001800147308 */ /* 0x0000660000000400 */
[----:B------:R-:W-:-:S05]  /*21a0*/  FFMA.FTZ R12, R100, R90, R23 ;  /* 0x0000005a640c7223 */ /* 0x000fca0000010017 */
[----:B------:R4:W-:Y:S01]  /*21b0*/  MUFU.EX2 R69, R16 ;  /* 0x0000001000457308 */ /* 0x0009e20000000800 */
[----:B--2---:R-:W-:Y:S01]  /*21c0*/  FMUL.FTZ R88, R89, R88 ;  /* 0x0000005859587220 */ /* 0x004fe20000410000 */
[----:B0-----:R-:W-:-:S06]  /*21d0*/  FMUL.FTZ R24, R19, R44 ;  /* 0x0000002c13187220 */ /* 0x001fcc0000410000 */
[----:B------:R-:W0:Y:S01]  /*21e0*/  MUFU.COS R68, R72 ;  /* 0x0000004800447308 */ /* 0x000e220000000000 */
[----:B----4-:R-:W-:Y:S01]  /*21f0*/  LEA R16, P0, R14, R37, 0x1 ;  /* 0x000000250e107211 */ /* 0x010fe200078008ff */
[----:B-1----:R-:W-:-:S03]  /*2200*/  FMUL.FTZ R89, R89, R20 ;  /* 0x0000001459597220 */ /* 0x002fc60000410000 */
[----:B------:R-:W-:Y:S01]  /*2210*/  LEA.HI.X R17, R14, R39, R15, 0x1, P0 ;  /* 0x000000270e117211 */ /* 0x000fe200000f0c0f */
[C---:B------:R-:W-:Y:S01]  /*2220*/  FMUL.FTZ R14, R13.reuse, R46 ;  /* 0x0000002e0d0e7220 */ /* 0x040fe20000410000 */
[----:B------:R-:W-:Y:S01]  /*2230*/  FMUL.FTZ R13, R13, R54 ;  /* 0x000000360d0d7220 */ /* 0x000fe20000410000 */
[----:B------:R-:W1:Y:S01]  /*2240*/  MUFU.SIN R22, R72 ;  /* 0x0000004800167308 */ /* 0x000e620000000400 */
[----:B------:R-:W-:Y:S01]  /*2250*/  FMUL.FTZ R15, R19, R52 ;  /* 0x00000034130f7220 */ /* 0x000fe20000410000 */
[----:B------:R-:W-:Y:S01]  /*2260*/  FMUL.RZ R18, R14, 0.15915493667125701904 ;  /* 0x3e22f9830e127820 */ /* 0x000fe2000040c000 */
[----:B------:R-:W-:Y:S01]  /*2270*/  IMAD.WIDE R16, R21, 0x10, R16 ;  /* 0x0000001015107825 */ /* 0x000fe200078e0210 */
[----:B------:R-:W-:-:S03]  /*2280*/  SHF.L.U32 R14, R5, 0x10, RZ ;  /* 0x00000010050e7819 */ /* 0x000fc600000006ff */
[----:B------:R-:W-:Y:S01]  /*2290*/  FMUL.FTZ R21, R100, R91 ;  /* 0x0000005b64157220 */ /* 0x000fe20000410000 */
[----:B------:R-:W-:Y:S01]  /*22a0*/  FMUL.RZ R20, R13, 0.15915493667125701904 ;  /* 0x3e22f9830d147820 */ /* 0x000fe2000040c000 */
[----:B------:R-:W-:Y:S01]  /*22b0*/  FADD.FTZ R13, R97, R12 ;  /* 0x0000000c610d7221 */ /* 0x000fe20000010000 */
[----:B------:R-:W-:Y:S01]  /*22c0*/  MUFU.SIN R71, R73 ;  /* 0x0000004900477308 */ /* 0x000fe20000000400 */
[----:B------:R-:W-:Y:S01]  /*22d0*/  FMUL.FTZ R99, R55, R14 ;  /* 0x0000000e37637220 */ /* 0x000fe20000410000 */
[----:B------:R-:W-:Y:S01]  /*22e0*/  FFMA.FTZ R4, R96, R90, -R21 ;  /* 0x0000005a60047223 */ /* 0x000fe20000010815 */
[----:B------:R-:W-:Y:S01]  /*22f0*/  FMUL.FTZ R19, R19, R54 ;  /* 0x0000003613137220 */ /* 0x000fe20000410000 */
[-C--:B------:R-:W-:Y:S01]  /*2300*/  FMUL.FTZ R21, R89, R13.reuse ;  /* 0x0000000d59157220 */ /* 0x080fe20000410000 */
[----:B0-----:R-:W-:Y:S01]  /*2310*/  FMUL.FTZ R68, R69, R68 ;  /* 0x0000004445447220 */ /* 0x001fe20000410000 */
[--C-:B------:R-:W-:Y:S01]  /*2320*/  FADD.FTZ R12, R99, R4.reuse ;  /* 0x00000004630c7221 */ /* 0x100fe20000010000 */
[----:B------:R-:W-:Y:S01]  /*2330*/  PRMT R4, R6, 0x7632, R4 ;  /* 0x0000763206047816 */ /* 0x000fe20000000004 */
[----:B------:R-:W-:Y:S01]  /*2340*/  MUFU.COS R67, R73 ;  /* 0x0000004900437308 */ /* 0x000fe20000000000 */
[----:B-1----:R-:W-:Y:S01]  /*2350*/  FMUL.FTZ R69, R69, R22 ;  /* 0x0000001645457220 */ /* 0x002fe20000410000 */
[-C--:B------:R-:W-:Y:S01]  /*2360*/  FMUL.FTZ R14, R89, R12.reuse ;  /* 0x0000000c590e7220 */ /* 0x080fe20000410000 */
[----:B------:R-:W-:Y:S01]  /*2370*/  SHF.L.U32 R95, R4, 0x10, RZ ;  /* 0x00000010045f7819 */ /* 0x000fe200000006ff */
[C---:B------:R-:W-:Y:S01]  /*2380*/  FFMA.FTZ R12, R88.reuse, R12, -R21 ;  /* 0x0000000c580c7223 */ /* 0x040fe20000010815 */
[----:B------:R-:W-:Y:S01]  /*2390*/  PRMT R4, R7, 0x7632, R4 ;  /* 0x0000763207047816 */ /* 0x000fe20000000004 */
[----:B------:R-:W-:Y:S01]  /*23a0*/  FFMA.FTZ R14, R88, R13, R14 ;  /* 0x0000000d580e7223 */ /* 0x000fe2000001000e */
[----:B------:R-:W-:Y:S01]  /*23b0*/  FMUL.FTZ R7, R94, R91 ;  /* 0x0000005b5e077220 */ /* 0x000fe20000410000 */
[----:B------:R-:W-:Y:S01]  /*23c0*/  MUFU.EX2 R74, R74 ;  /* 0x0000004a004a7308 */ /* 0x000fe20000000800 */
[----:B------:R-:W-:Y:S01]  /*23d0*/  FMUL.FTZ R95, R66, R95 ;  /* 0x0000005f425f7220 */ /* 0x000fe20000410000 */
[----:B------:R-:W-:Y:S01]  /*23e0*/  FADD.FTZ R12, R93, R12 ;  /* 0x0000000c5d0c7221 */ /* 0x000fe20000010000 */
[----:B------:R-:W-:Y:S01]  /*23f0*/  SHF.L.U32 R4, R4, 0x10, RZ ;  /* 0x0000001004047819 */ /* 0x000fe200000006ff */
[----:B------:R-:W-:Y:S01]  /*2400*/  FFMA.FTZ R7, R92, R90, R7 ;  /* 0x0000005a5c077223 */ /* 0x000fe20000010007 */
[----:B------:R-:W-:Y:S01]  /*2410*/  FADD.FTZ R14, R95, R14 ;  /* 0x0000000e5f0e7221 */ /* 0x000fe20000010000 */
[----:B------:R-:W-:-:S02]  /*2420*/  FMUL.FTZ R13, R69, R12 ;  /* 0x0000000c450d7220 */ /* 0x000fc40000410000 */
[----:B------:R-:W0:Y:S01]  /*2430*/  MUFU.COS R73, R18 ;  /* 0x0000001200497308 */ /* 0x000e220000000000 */
[----:B------:R-:W-:Y:S01]  /*2440*/  FMUL.FTZ R85, R65, R4 ;  /* 0x0000000441557220 */ /* 0x000fe20000410000 */
[C---:B------:R-:W-:Y:S02]  /*2450*/  PRMT R4, R8.reuse, 0x7632, R4 ;  /* 0x0000763208047816 */ /* 0x040fe40000000004 */
[----:B------:R-:W-:Y:S02]  /*2460*/  SHF.L.U32 R8, R8, 0x10, RZ ;  /* 0x0000001008087819 */ /* 0x000fe400000006ff */
[----:B------:R-:W-:Y:S02]  /*2470*/  SHF.L.U32 R4, R4, 0x10, RZ ;  /* 0x0000001004047819 */ /* 0x000fe400000006ff */
[----:B------:R1:W2:Y:S01]  /*2480*/  MUFU.SIN R5, R18 ;  /* 0x0000001200057308 */ /* 0x0002a20000000400 */
[C---:B------:R-:W-:Y:S02]  /*2490*/  FMUL.FTZ R77, R63.reuse, R8 ;  /* 0x000000083f4d7220 */ /* 0x040fe40000410000 */
[----:B------:R-:W-:Y:S01]  /*24a0*/  FMUL.FTZ R78, R63, R4 ;  /* 0x000000043f4e7220 */ /* 0x000fe20000410000 */
[----:B------:R-:W-:-:S04]  /*24b0*/  PRMT R4, R9, 0x7632, R4 ;  /* 0x0000763209047816 */ /* 0x000fc80000000004 */
[----:B------:R-:W4:Y:S01]  /*24c0*/  MUFU.EX2 R24, R24 ;  /* 0x0000001800187308 */ /* 0x000f220000000800 */
[----:B0-----:R-:W-:Y:S01]  /*24d0*/  FMUL.FTZ R73, R74, R73 ;  /* 0x000000494a497220 */ /* 0x001fe20000410000 */
[-C--:B-1----:R-:W-:Y:S01]  /*24e0*/  FFMA.FTZ R18, R68, R14.reuse, R13 ;  /* 0x0000000e44127223 */ /* 0x082fe2000001000d */
[----:B------:R-:W-:Y:S01]  /*24f0*/  FMUL.FTZ R13, R89, R7 ;  /* 0x00000007590d7220 */ /* 0x000fe20000410000 */
[----:B------:R-:W-:Y:S02]  /*2500*/  SHF.L.U32 R4, R4, 0x10, RZ ;  /* 0x0000001004047819 */ /* 0x000fe400000006ff */
[----:B------:R-:W-:Y:S02]  /*2510*/  FADD.FTZ R18, R85, R18 ;  /* 0x0000001255127221 */ /* 0x000fe40000010000 */
[----:B------:R-:W-:Y:S01]  /*2520*/  MUFU.EX2 R19, R19 ;  /* 0x0000001300137308 */ /* 0x000fe20000000800 */
[----:B--2---:R-:W-:Y:S01]  /*2530*/  FMUL.FTZ R74, R74, R5 ;  /* 0x000000054a4a7220 */ /* 0x004fe20000410000 */
[----:B------:R-:W-:Y:S01]  /*2540*/  FMUL.FTZ R5, R69, R14 ;  /* 0x0000000e45057220 */ /* 0x000fe20000410000 */
[----:B------:R-:W-:-:S03]  /*2550*/  FMUL.FTZ R79, R61, R4 ;  /* 0x000000043d4f7220 */ /* 0x000fc60000410000 */
[----:B------:R-:W-:Y:S02]  /*2560*/  FFMA.FTZ R5, R68, R12, -R5 ;  /* 0x0000000c44057223 */ /* 0x000fe40000010805 */
[----:B------:R-:W0:Y:S01]  /*2570*/  MUFU.SIN R6, R20 ;  /* 0x0000001400067308 */ /* 0x000e220000000400 */
[C---:B----4-:R-:W-:Y:S01]  /*2580*/  FMUL.FTZ R71, R24.reuse, R71 ;  /* 0x0000004718477220 */ /* 0x050fe20000410000 */
[----:B------:R-:W-:-:S03]  /*2590*/  FMUL.FTZ R67, R24, R67 ;  /* 0x0000004318437220 */ /* 0x000fc60000410000 */
[----:B------:R-:W-:-:S03]  /*25a0*/  FMUL.FTZ R12, R71, R18 ;  /* 0x00000012470c7220 */ /* 0x000fc60000410000 */
[----:B------:R-:W-:Y:S08]  /*25b0*/  MUFU.SIN R72, R75 ;  /* 0x0000004b00487308 */ /* 0x000ff00000000400 */
[----:B------:R0:W-:Y:S08]  /*25c0*/  MUFU.COS R70, R75 ;  /* 0x0000004b00467308 */ /* 0x0001f00000000000 */
[----:B------:R-:W1:Y:S01]  /*25d0*/  MUFU.EX2 R15, R15 ;  /* 0x0000000f000f7308 */ /* 0x000e620000000800 */
[----:B0-----:R-:W-:Y:S01]  /*25e0*/  FMUL.FTZ R75, R19, R6 ;  /* 0x00000006134b7220 */ /* 0x001fe20000410000 */
[----:B------:R-:W-:Y:S01]  /*25f0*/  FADD.FTZ R6, R86, R5 ;  /* 0x0000000556067221 */ /* 0x000fe20000010000 */
[----:B------:R-:W-:-:S03]  /*2600*/  FMUL.FTZ R5, R92, R91 ;  /* 0x0000005b5c057220 */ /* 0x000fc60000410000 */
[-C--:B------:R-:W-:Y:S01]  /*2610*/  FFMA.FTZ R12, R67, R6.reuse, -R12 ;  /* 0x00000006430c7223 */ /* 0x080fe2000001080c */
[----:B------:R-:W-:Y:S01]  /*2620*/  FMUL.FTZ R6, R71, R6 ;  /* 0x0000000647067220 */ /* 0x000fe20000410000 */
[----:B------:R-:W0:Y:S01]  /*2630*/  MUFU.COS R76, R20 ;  /* 0x00000014004c7308 */ /* 0x000e220000000000 */
[----:B------:R-:W-:-:S04]  /*2640*/  FFMA.FTZ R5, R94, R90, -R5 ;  /* 0x0000005a5e057223 */ /* 0x000fc80000010805 */
[CC--:B------:R-:W-:Y:S01]  /*2650*/  FFMA.FTZ R13, R88.reuse, R5.reuse, -R13 ;  /* 0x00000005580d7223 */ /* 0x0c0fe2000001080d */
[----:B------:R-:W-:Y:S01]  /*2660*/  FMUL.FTZ R5, R89, R5 ;  /* 0x0000000559057220 */ /* 0x000fe20000410000 */
[C---:B-1----:R-:W-:Y:S01]  /*2670*/  FMUL.FTZ R70, R15.reuse, R70 ;  /* 0x000000460f467220 */ /* 0x042fe20000410000 */
[----:B------:R-:W-:Y:S01]  /*2680*/  FMUL.FTZ R72, R15, R72 ;  /* 0x000000480f487220 */ /* 0x000fe20000410000 */
[----:B------:R-:W-:Y:S01]  /*2690*/  FFMA.FTZ R15, R67, R18, R6 ;  /* 0x00000012430f7223 */ /* 0x000fe20000010006 */
[----:B------:R-:W-:-:S04]  /*26a0*/  FFMA.FTZ R7, R88, R7, R5 ;  /* 0x0000000758077223 */ /* 0x000fc80000010005 */
[----:B------:R-:W-:Y:S01]  /*26b0*/  FMUL.FTZ R9, R69, R7 ;  /* 0x0000000745097220 */ /* 0x000fe20000410000 */
[----:B0-----:R-:W-:Y:S01]  /*26c0*/  FMUL.FTZ R76, R19, R76 ;  /* 0x0000004c134c7220 */ /* 0x001fe20000410000 */
[----:B------:R-:W-:Y:S01]  /*26d0*/  FADD.FTZ R19, R78, R15 ;  /* 0x0000000f4e137221 */ /* 0x000fe20000010000 */
[----:B------:R-:W-:-:S03]  /*26e0*/  FADD.FTZ R15, R77, R12 ;  /* 0x0000000c4d0f7221 */ /* 0x000fc60000010000 */
[C---:B------:R-:W-:Y:S01]  /*26f0*/  FMUL.FTZ R5, R72.reuse, R19 ;  /* 0x0000001348057220 */ /* 0x040fe20000410000 */
[----:B------:R-:W-:-:S03]  /*2700*/  FMUL.FTZ R6, R72, R15 ;  /* 0x0000000f48067220 */ /* 0x000fc60000410000 */
[--C-:B------:R-:W-:Y:S01]  /*2710*/  FFMA.FTZ R15, R70, R15, -R5.reuse ;  /* 0x0000000f460f7223 */ /* 0x100fe20000010805 */
[----:B------:R-:W-:Y:S01]  /*2720*/  PRMT R5, R10, 0x7632, R5 ;  /* 0x000076320a057816 */ /* 0x000fe20000000005 */
[----:B------:R-:W-:Y:S02]  /*2730*/  FFMA.FTZ R6, R70, R19, R6 ;  /* 0x0000001346067223 */ /* 0x000fe40000010006 */
[----:B------:R-:W-:Y:S01]  /*2740*/  FADD.FTZ R15, R80, R15 ;  /* 0x0000000f500f7221 */ /* 0x000fe20000010000 */
[----:B------:R-:W-:Y:S01]  /*2750*/  SHF.L.U32 R4, R5, 0x10, RZ ;  /* 0x0000001005047819 */ /* 0x000fe200000006ff */
[----:B------:R-:W-:Y:S01]  /*2760*/  FADD.FTZ R5, R79, R6 ;  /* 0x000000064f057221 */ /* 0x000fe20000010000 */
[-C--:B------:R-:W-:Y:S01]  /*2770*/  FFMA.FTZ R6, R68, R13.reuse, -R9 ;  /* 0x0000000d44067223 */ /* 0x080fe20000010809 */
[----:B------:R-:W-:Y:S01]  /*2780*/  FMUL.FTZ R13, R69, R13 ;  /* 0x0000000d450d7220 */ /* 0x000fe20000410000 */
[C---:B------:R-:W-:Y:S01]  /*2790*/  FMUL.FTZ R14, R74.reuse, R15 ;  /* 0x0000000f4a0e7220 */ /* 0x040fe20000410000 */
[----:B------:R-:W-:Y:S01]  /*27a0*/  FMUL.FTZ R12, R74, R5 ;  /* 0x000000054a0c7220 */ /* 0x000fe20000410000 */
[----:B------:R-:W-:Y:S01]  /*27b0*/  FMUL.FTZ R81, R59, R4 ;  /* 0x000000043b517220 */ /* 0x000fe20000410000 */
[----:B------:R-:W-:Y:S01]  /*27c0*/  FFMA.FTZ R8, R68, R7, R13 ;  /* 0x0000000744087223 */ /* 0x000fe2000001000d */
[C---:B------:R-:W-:Y:S01]  /*27d0*/  FFMA.FTZ R14, R73.reuse, R5, R14 ;  /* 0x00000005490e7223 */ /* 0x040fe2000001000e */
[----:B------:R-:W-:Y:S01]  /*27e0*/  FFMA.FTZ R15, R73, R15, -R12 ;  /* 0x0000000f490f7223 */ /* 0x000fe2000001080c */
[C---:B------:R-:W-:Y:S01]  /*27f0*/  FMUL.FTZ R5, R71.reuse, R6 ;  /* 0x0000000647057220 */ /* 0x040fe20000410000 */
[-C--:B------:R-:W-:Y:S01]  /*2800*/  FMUL.FTZ R4, R71, R8.reuse ;  /* 0x0000000847047220 */ /* 0x080fe20000410000 */
[----:B------:R-:W-:Y:S01]  /*2810*/  FADD.FTZ R14, R81, R14 ;  /* 0x0000000e510e7221 */ /* 0x000fe20000010000 */
[----:B------:R-:W-:Y:S01]  /*2820*/  FADD.FTZ R15, R82, R15 ;  /* 0x0000000f520f7221 */ /* 0x000fe20000010000 */
[C---:B------:R-:W-:Y:S01]  /*2830*/  FFMA.FTZ R13, R67.reuse, R8, R5 ;  /* 0x00000008430d7223 */ /* 0x040fe20000010005 */
[--C-:B------:R-:W-:Y:S01]  /*2840*/  FFMA.FTZ R9, R67, R6, -R4.reuse ;  /* 0x0000000643097223 */ /* 0x100fe20000010804 */
[----:B------:R-:W-:Y:S01]  /*2850*/  PRMT R4, R11, 0x7632, R4 ;  /* 0x000076320b047816 */ /* 0x000fe20000000004 */
[C---:B------:R-:W-:Y:S01]  /*2860*/  FMUL.FTZ R5, R75.reuse, R14 ;  /* 0x0000000e4b057220 */ /* 0x040fe20000410000 */
[----:B------:R-:W-:-:S02]  /*2870*/  FMUL.FTZ R7, R75, R15 ;  /* 0x0000000f4b077220 */ /* 0x000fc40000410000 */
[----:B------:R-:W-:Y:S01]  /*2880*/  SHF.L.U32 R8, R4, 0x10, RZ ;  /* 0x0000001004087819 */ /* 0x000fe200000006ff */
[----:B------:R-:W-:Y:S01]  /*2890*/  FMUL.FTZ R11, R72, R13 ;  /* 0x0000000d480b7220 */ /* 0x000fe20000410000 */
[----:B------:R-:W-:Y:S01]  /*28a0*/  FFMA.FTZ R15, R76, R15, -R5 ;  /* 0x0000000f4c0f7223 */ /* 0x000fe20000010805 */
[C---:B------:R-:W-:Y:S01]  /*28b0*/  FMUL.FTZ R84, R57.reuse, R84 ;  /* 0x0000005439547220 */ /* 0x040fe20000410000 */
[-C--:B------:R-:W-:Y:S01]  /*28c0*/  FMUL.FTZ R10, R72, R9.reuse ;  /* 0x00000009480a7220 */ /* 0x080fe20000410000 */
[----:B------:R-:W-:Y:S01]  /*28d0*/  FFMA.FTZ R18, R76, R14, R7 ;  /* 0x0000000e4c127223 */ /* 0x000fe20000010007 */
[----:B------:R-:W-:Y:S01]  /*28e0*/  FMUL.FTZ R83, R57, R8 ;  /* 0x0000000839537220 */ /* 0x000fe20000410000 */
[----:B------:R-:W-:Y:S01]  /*28f0*/  FFMA.FTZ R12, R70, R9, -R11 ;  /* 0x00000009460c7223 */ /* 0x000fe2000001080b */
[----:B------:R-:W-:Y:S01]  /*2900*/  FADD.FTZ R14, R84, R15 ;  /* 0x0000000f540e7221 */ /* 0x000fe20000010000 */
[----:B------:R-:W-:Y:S01]  /*2910*/  FFMA.FTZ R13, R70, R13, R10 ;  /* 0x0000000d460d7223 */ /* 0x000fe2000001000a */
[----:B------:R-:W-:Y:S01]  /*2920*/  FADD.FTZ R15, R83, R18 ;  /* 0x00000012530f7221 */ /* 0x000fe20000010000 */
[C---:B------:R-:W-:Y:S01]  /*2930*/  FMUL.FTZ R18, R74.reuse, R12 ;  /* 0x0000000c4a127220 */ /* 0x040fe20000410000 */
[----:B------:R-:W2:Y:S01]  /*2940*/  LDG.E.128 R4, desc[UR6][R16.64] ;  /* 0x0000000610047981 */ /* 0x000ea2000c1e1d00 */
[----:B------:R-:W-:-:S03]  /*2950*/  FMUL.FTZ R19, R74, R13 ;  /* 0x0000000d4a137220 */ /* 0x000fc60000410000 */
[----:B------:R-:W0:Y:S01]  /*2960*/  SHFL.UP PT, R20, R14, 0x1, RZ ;  /* 0x042000000e147989 */ /* 0x000e2200000e00ff */
[C---:B------:R-:W-:Y:S01]  /*2970*/  FFMA.FTZ R18, R73.reuse, R13, R18 ;  /* 0x0000000d49127223 */ /* 0x040fe20000010012 */
[----:B------:R-:W-:Y:S02]  /*2980*/  FFMA.FTZ R12, R73, R12, -R19 ;  /* 0x0000000c490c7223 */ /* 0x000fe40000010813 */
[----:B------:R-:W1:Y:S01]  /*2990*/  SHFL.UP PT, R21, R15, 0x1, RZ ;  /* 0x042000000f157989 */ /* 0x000e6200000e00ff */
[C---:B------:R-:W-:Y:S01]  /*29a0*/  FMUL.FTZ R13, R75.reuse, R18 ;  /* 0x000000124b0d7220 */ /* 0x040fe20000410000 */
[-C--:B------:R-:W-:Y:S02]  /*29b0*/  FMUL.FTZ R19, R75, R12.reuse ;  /* 0x0000000c4b137220 */ /* 0x080fe40000410000 */
[----:B------:R4:W5:Y:S01]  /*29c0*/  LDG.E.128 R8, desc[UR6][R16.64+0x10] ;  /* 0x0000100610087981 */ /* 0x000962000c1e1d00 */
[C---:B------:R-:W-:Y:S01]  /*29d0*/  FFMA.FTZ R12, R76.reuse, R12, -R13 ;  /* 0x0000000c4c0c7223 */ /* 0x040fe2000001080d */
[----:B------:R-:W-:Y:S01]  /*29e0*/  FFMA.FTZ R19, R76, R18, R19 ;  /* 0x000000124c137223 */ /* 0x000fe20000010013 */
[C---:B------:R-:W-:Y:S01]  /*29f0*/  ISETP.GE.AND P0, PT, R98.reuse, 0x1, PT ;  /* 0x000000016200780c */ /* 0x040fe20003f06270 */
[----:B------:R-:W-:Y:S01]  /*2a00*/  BSSY B0, `(.L_x_2329) ;  /* 0x00000b7000007945 */ /* 0x000fe20003800000 */
[----:B------:R-:W-:Y:S01]  /*2a10*/  MOV R87, 0x400 ;  /* 0x0000040000577802 */ /* 0x000fe20000000f00 */
[----:B------:R-:W3:Y:S01]  /*2a20*/  SHFL.UP PT, R13, R12, 0x1, RZ ;  /* 0x042000000c0d7989 */ /* 0x000ee200000e00ff */
[----:B------:R-:W-:-:S02]  /*2a30*/  ISETP.NE.AND P2, PT, R98, RZ, PT ;  /* 0x000000ff6200720c */ /* 0x000fc40003f45270 */
[----:B------:R-:W-:Y:S01]  /*2a40*/  ISETP.NE.AND P3, PT, R30, RZ, PT ;  /* 0x000000ff1e00720c */ /* 0x000fe20003f65270 */
[----:B----4-:R-:W4:Y:S01]  /*2a50*/  SHFL.UP PT, R16, R19, 0x1, RZ ;  /* 0x0420000013107989 */ /* 0x010f2200000e00ff */
[C---:B0-----:R-:W-:Y:S01]  /*2a60*/  FMUL.FTZ R23, R19.reuse, R20 ;  /* 0x0000001413177220 */ /* 0x041fe20000410000 */
[----:B-1----:R-:W-:-:S03]  /*2a70*/  FMUL.FTZ R17, R19, R21 ;  /* 0x0000001513117220 */ /* 0x002fc60000410000 */
[C---:B------:R-:W-:Y:S01]  /*2a80*/  FFMA.FTZ R18, R12.reuse, R21, R23 ;  /* 0x000000150c127223 */ /* 0x040fe20000010017 */
[----:B------:R-:W-:-:S03]  /*2a90*/  FFMA.FTZ R17, R12, R20, -R17 ;  /* 0x000000140c117223 */ /* 0x000fc60000010811 */
[----:B------:R-:W-:Y:S01]  /*2aa0*/  @P0 FADD.FTZ R15, R15, R18 ;  /* 0x000000120f0f0221 */ /* 0x000fe20000010000 */
[----:B------:R-:W-:-:S04]  /*2ab0*/  @P0 FADD.FTZ R14, R14, R17 ;  /* 0x000000110e0e0221 */ /* 0x000fc80000010000 */
[----:B------:R-:W0:Y:S01]  /*2ac0*/  SHFL.UP PT, R23, R15, 0x2, RZ ;  /* 0x044000000f177989 */ /* 0x000e2200000e00ff */
[----:B---3--:R-:W-:-:S03]  /*2ad0*/  FMUL.FTZ R17, R19, R13 ;  /* 0x0000000d13117220 */ /* 0x008fc60000410000 */
[----:B------:R-:W1:Y:S01]  /*2ae0*/  SHFL.UP PT, R21, R14, 0x2, RZ ;  /* 0x044000000e157989 */ /* 0x000e6200000e00ff */
[-C--:B----4-:R-:W-:Y:S01]  /*2af0*/  FMUL.FTZ R18, R19, R16.reuse ;  /* 0x0000001013127220 */ /* 0x090fe20000410000 */
[----:B------:R-:W-:-:S03]  /*2b00*/  FFMA.FTZ R16, R12, R16, R17 ;  /* 0x000000100c107223 */ /* 0x000fc60000010011 */
[----:B------:R-:W-:Y:S02]  /*2b10*/  @P0 FFMA.FTZ R12, R12, R13, -R18 ;  /* 0x0000000d0c0c0223 */ /* 0x000fe40000010812 */
[----:B------:R-:W-:Y:S02]  /*2b20*/  FSEL R16, R19, R16, !P0 ;  /* 0x0000001013107208 */ /* 0x000fe40004000000 */
[----:B------:R-:W-:Y:S01]  /*2b30*/  ISETP.GE.AND P0, PT, R98, 0x2, PT ;  /* 0x000000026200780c */ /* 0x000fe20003f06270 */
[----:B------:R-:W3:Y:S04]  /*2b40*/  SHFL.UP PT, R13, R12, 0x2, RZ ;  /* 0x044000000c0d7989 */ /* 0x000ee800000e00ff */
[----:B------:R-:W4:Y:S01]  /*2b50*/  SHFL.UP PT, R17, R16, 0x2, RZ ;  /* 0x0440000010117989 */ /* 0x000f2200000e00ff */
[C---:B0-----:R-:W-:Y:S01]  /*2b60*/  FMUL.FTZ R19, R16.reuse, R23 ;  /* 0x0000001710137220 */ /* 0x041fe20000410000 */
[----:B-1----:R-:W-:-:S03]  /*2b70*/  FMUL.FTZ R18, R16, R21 ;  /* 0x0000001510127220 */ /* 0x002fc60000410000 */
[C---:B------:R-:W-:Y:S01]  /*2b80*/  FFMA.FTZ R19, R12.reuse, R21, -R19 ;  /* 0x000000150c137223 */ /* 0x040fe20000010813 */
[----:B------:R-:W-:-:S03]  /*2b90*/  FFMA.FTZ R18, R12, R23, R18 ;  /* 0x000000170c127223 */ /* 0x000fc60000010012 */
[----:B------:R-:W-:Y:S01]  /*2ba0*/  @P0 FADD.FTZ R14, R14, R19 ;  /* 0x000000130e0e0221 */ /* 0x000fe20000010000 */
[----:B------:R-:W-:Y:S01]  /*2bb0*/  @P0 FADD.FTZ R15, R15, R18 ;  /* 0x000000120f0f0221 */ /* 0x000fe20000010000 */
[----:B---3--:R-:W-:-:S03]  /*2bc0*/  FMUL.FTZ R19, R16, R13 ;  /* 0x0000000d10137220 */ /* 0x008fc60000410000 */
[----:B------:R-:W0:Y:S01]  /*2bd0*/  SHFL.UP PT, R20, R14, 0x4, RZ ;  /* 0x048000000e147989 */ /* 0x000e2200000e00ff */
[----:B----4-:R-:W-:-:S03]  /*2be0*/  FMUL.FTZ R18, R16, R17 ;  /* 0x0000001110127220 */ /* 0x010fc60000410000 */
[----:B------:R-:W1:Y:S01]  /*2bf0*/  SHFL.UP PT, R21, R15, 0x4, RZ ;  /* 0x048000000f157989 */ /* 0x000e6200000e00ff */
[C---:B------:R-:W-:Y:S01]  /*2c00*/  FFMA.FTZ R19, R12.reuse, R17, R19 ;  /* 0x000000110c137223 */ /* 0x040fe20000010013 */
[----:B------:R-:W-:-:S04]  /*2c10*/  @P0 FFMA.FTZ R12, R12, R13, -R18 ;  /* 0x0000000d0c0c0223 */ /* 0x000fc80000010812 */
[----:B------:R-:W-:Y:S01]  /*2c20*/  FSEL R19, R16, R19, !P0 ;  /* 0x0000001310137208 */ /* 0x000fe20004000000 */
[----:B------:R-:W3:Y:S01]  /*2c30*/  SHFL.UP PT, R13, R12, 0x4, RZ ;  /* 0x048000000c0d7989 */ /* 0x000ee200000e00ff */
[----:B------:R-:W-:-:S03]  /*2c40*/  ISETP.GE.AND P0, PT, R98, 0x4, PT ;  /* 0x000000046200780c */ /* 0x000fc60003f06270 */
[----:B------:R-:W4:Y:S01]  /*2c50*/  SHFL.UP PT, R16, R19, 0x4, RZ ;  /* 0x0480000013107989 */ /* 0x000f2200000e00ff */
[C---:B0-----:R-:W-:Y:S01]  /*2c60*/  FMUL.FTZ R23, R19.reuse, R20 ;  /* 0x0000001413177220 */ /* 0x041fe20000410000 */
[----:B-1----:R-:W-:-:S03]  /*2c70*/  FMUL.FTZ R17, R19, R21 ;  /* 0x0000001513117220 */ /* 0x002fc60000410000 */
[C---:B------:R-:W-:Y:S01]  /*2c80*/  FFMA.FTZ R18, R12.reuse, R21, R23 ;  /* 0x000000150c127223 */ /* 0x040fe20000010017 */
[----:B------:R-:W-:-:S04]  /*2c90*/  FFMA.FTZ R17, R12, R20, -R17 ;  /* 0x000000140c117223 */ /* 0x000fc80000010811 */
[----:B------:R-:W-:Y:S01]  /*2ca0*/  @P0 FADD.FTZ R15, R15, R18 ;  /* 0x000000120f0f0221 */ /* 0x000fe20000010000 */
[----:B------:R-:W0:Y:S01]  /*2cb0*/  S2R R20, SR_CgaCtaId ;  /* 0x0000000000147919 */ /* 0x000e220000008800 */
[----:B------:R-:W-:Y:S01]  /*2cc0*/  @P0 FADD.FTZ R14, R14, R17 ;  /* 0x000000110e0e0221 */ /* 0x000fe20000010000 */
[CC--:B---3--:R-:W-:Y:S02]  /*2cd0*/  FMUL.FTZ R17, R19.reuse, R13.reuse ;  /* 0x0000000d13117220 */ /* 0x0c8fe40000410000 */
[----:B------:R-:W1:Y:S01]  /*2ce0*/  SHFL.UP PT, R23, R15, 0x8, RZ ;  /* 0x050000000f177989 */ /* 0x000e6200000e00ff */
[-C--:B----4-:R-:W-:Y:S01]  /*2cf0*/  FMUL.FTZ R18, R19, R16.reuse ;  /* 0x0000001013127220 */ /* 0x090fe20000410000 */
[C---:B------:R-:W-:Y:S02]  /*2d00*/  FFMA.FTZ R16, R12.reuse, R16, R17 ;  /* 0x000000100c107223 */ /* 0x040fe40000010011 */
[----:B------:R-:W3:Y:S01]  /*2d10*/  SHFL.UP PT, R21, R14, 0x8, RZ ;  /* 0x050000000e157989 */ /* 0x000ee200000e00ff */
[----:B------:R-:W-:-:S02]  /*2d20*/  @P0 FFMA.FTZ R12, R12, R13, -R18 ;  /* 0x0000000d0c0c0223 */ /* 0x000fc40000010812 */
[----:B------:R-:W-:Y:S02]  /*2d30*/  FSEL R16, R19, R16, !P0 ;  /* 0x0000001013107208 */ /* 0x000fe40004000000 */
[----:B------:R-:W-:Y:S01]  /*2d40*/  LOP3.LUT P0, RZ, R30, 0x1f, RZ, 0xc0, !PT ;  /* 0x0000001f1eff7812 */ /* 0x000fe2000780c0ff */
[----:B------:R-:W4:Y:S03]  /*2d50*/  SHFL.UP PT, R17, R12, 0x8, RZ ;  /* 0x050000000c117989 */ /* 0x000f2600000e00ff */
[----:B------:R-:W-:Y:S01]  /*2d60*/  ISETP.EQ.OR P0, PT, RZ, UR4, P0 ;  /* 0x00000004ff007c0c */ /* 0x000fe20008702670 */
[----:B------:R-:W4:Y:S01]  /*2d70*/  SHFL.UP PT, R13, R16, 0x8, RZ ;  /* 0x05000000100d7989 */ /* 0x000f2200000e00ff */
[----:B-1----:R-:W-:-:S04]  /*2d80*/  FMUL.FTZ R19, R16, R23 ;  /* 0x0000001710137220 */ /* 0x002fc80000410000 */
[-C--:B---3--:R-:W-:Y:S01]  /*2d90*/  FFMA.FTZ R19, R12, R21.reuse, -R19 ;  /* 0x000000150c137223 */ /* 0x088fe20000010813 */
[----:B------:R-:W-:Y:S01]  /*2da0*/  FMUL.FTZ R18, R16, R21 ;  /* 0x0000001510127220 */ /* 0x000fe20000410000 */
[----:B0-----:R-:W-:Y:S02]  /*2db0*/  LEA R87, R20, R87, 0x18 ;  /* 0x0000005714577211 */ /* 0x001fe400078ec0ff */
[----:B------:R-:W-:Y:S01]  /*2dc0*/  @P1 FADD.FTZ R14, R14, R19 ;  /* 0x000000130e0e1221 */ /* 0x000fe20000010000 */
[----:B------:R-:W-:Y:S01]  /*2dd0*/  FFMA.FTZ R18, R12, R23, R18 ;  /* 0x000000170c127223 */ /* 0x000fe20000010012 */
[----:B------:R-:W-:Y:S01]  /*2de0*/  MOV R21, RZ ;  /* 0x000000ff00157202 */ /* 0x000fe20000000f00 */
[----:B----4-:R-:W-:Y:S01]  /*2df0*/  FMUL.FTZ R19, R16, R17 ;  /* 0x0000001110137220 */ /* 0x010fe20000410000 */
[----:B------:R-:W-:Y:S01]  /*2e00*/  MOV R20, 0x3f800000 ;  /* 0x3f80000000147802 */ /* 0x000fe20000000f00 */
[----:B------:R-:W-:Y:S01]  /*2e10*/  @P1 FADD.FTZ R15, R15, R18 ;  /* 0x000000120f0f1221 */ /* 0x000fe20000010000 */
[----:B------:R-:W-:Y:S01]  /*2e20*/  CS2R R22, SRZ ;  /* 0x0000000000167805 */ /* 0x000fe2000001ff00 */
[-C--:B------:R-:W-:Y:S01]  /*2e30*/  FFMA.FTZ R25, R12, R13.reuse, R19 ;  /* 0x0000000d0c197223 */ /* 0x080fe20000010013 */
[----:B------:R-:W-:Y:S01]  /*2e40*/  FMUL.FTZ R19, R16, R13 ;  /* 0x0000000d10137220 */ /* 0x000fe20000410000 */
[----:B------:R-:W0:Y:S01]  /*2e50*/  SHFL.UP PT, R18, R14, 0x10, RZ ;  /* 0x060000000e127989 */ /* 0x000e2200000e00ff */
[----:B------:R-:W-:-:S02]  /*2e60*/  @!P0 LEA R13, R64, R87, 0x4 ;  /* 0x00000057400d8211 */ /* 0x000fc400078e20ff */
[----:B------:R-:W-:Y:S01]  /*2e70*/  @P1 FFMA.FTZ R12, R12, R17, -R19 ;  /* 0x000000110c0c1223 */ /* 0x000fe20000010813 */
[----:B------:R-:W1:Y:S01]  /*2e80*/  SHFL.UP PT, R24, R15, 0x10, RZ ;  /* 0x060000000f187989 */ /* 0x000e6200000e00ff */
[----:B------:R-:W-:Y:S02]  /*2e90*/  FSEL R25, R16, R25, !P1 ;  /* 0x0000001910197208 */ /* 0x000fe40004800000 */
[C---:B------:R-:W-:Y:S01]  /*2ea0*/  ISETP.NE.AND P1, PT, R98.reuse, 0x1f, PT ;  /* 0x0000001f6200780c */ /* 0x040fe20003f25270 */
[----:B------:R-:W3:Y:S04]  /*2eb0*/  SHFL.UP PT, R16, R12, 0x10, RZ ;  /* 0x060000000c107989 */ /* 0x000ee800000e00ff */
[----:B------:R-:W4:Y:S04]  /*2ec0*/  SHFL.UP PT, R17, R25, 0x10, RZ ;  /* 0x0600000019117989 */ /* 0x000f2800000e00ff */
[----:B------:R4:W-:Y:S01]  /*2ed0*/  @!P0 LDS.128 R20, [R13+0x880] ;  /* 0x000880000d148984 */ /* 0x0009e20000000c00 */
[----:B------:R-:W-:Y:S01]  /*2ee0*/  ISETP.GE.AND P0, PT, R98, 0x10, PT ;  /* 0x000000106200780c */ /* 0x000fe20003f06270 */
[C---:B0-----:R-:W-:Y:S01]  /*2ef0*/  FMUL.FTZ R103, R25.reuse, R18 ;  /* 0x0000001219677220 */ /* 0x041fe20000410000 */
[----:B-1----:R-:W-:-:S03]  /*2f00*/  FMUL.FTZ R19, R25, R24 ;  /* 0x0000001819137220 */ /* 0x002fc60000410000 */
[C---:B------:R-:W-:Y:S01]  /*2f10*/  FFMA.FTZ R24, R12.reuse, R24, R103 ;  /* 0x000000180c187223 */ /* 0x040fe20000010067 */
[----:B------:R-:W-:Y:S01]  /*2f20*/  FFMA.FTZ R101, R12, R18, -R19 ;  /* 0x000000120c657223 */ /* 0x000fe20000010813 */
[----:B---3--:R-:W-:-:S06]  /*2f30*/  FMUL.FTZ R18, R25, R16 ;  /* 0x0000001019127220 */ /* 0x008fcc0000410000 */
[----:B------:R-:W-:Y:S01]  /*2f40*/  @P0 FADD.FTZ R15, R15, R24 ;  /* 0x000000180f0f0221 */ /* 0x000fe20000010000 */
[CC--:B----4-:R-:W-:Y:S01]  /*2f50*/  FMUL.FTZ R19, R25.reuse, R17.reuse ;  /* 0x0000001119137220 */ /* 0x0d0fe20000410000 */
[----:B------:R-:W-:Y:S01]  /*2f60*/  FFMA.FTZ R18, R12, R17, R18 ;  /* 0x000000110c127223 */ /* 0x000fe20000010012 */
[----:B------:R-:W-:Y:S02]  /*2f70*/  @P0 FADD.FTZ R14, R14, R101 ;  /* 0x000000650e0e0221 */ /* 0x000fe40000010000 */
[----:B------:R-:W-:Y:S01]  /*2f80*/  @P0 FFMA.FTZ R12, R12, R16, -R19 ;  /* 0x000000100c0c0223 */ /* 0x000fe20000010813 */
[----:B------:R-:W0:Y:S01]  /*2f90*/  SHFL.UP PT, R101, R15, 0x1, RZ ;  /* 0x042000000f657989 */ /* 0x000e2200000e00ff */
[----:B------:R-:W-:Y:S02]  /*2fa0*/  FSEL R13, R25, R18, !P0 ;  /* 0x00000012190d7208 */ /* 0x000fe40004000000 */
[----:B------:R-:W-:Y:S01]  /*2fb0*/  ISETP.NE.AND P0, PT, R30, RZ, PT ;  /* 0x000000ff1e00720c */ /* 0x000fe20003f05270 */
[----:B------:R-:W1:Y:S04]  /*2fc0*/  SHFL.UP PT, R104, R12, 0x1, RZ ;  /* 0x042000000c687989 */ /* 0x000e6800000e00ff */
[----:B------:R-:W-:Y:S01]  /*2fd0*/  @!P1 STS.128 [R87+0x840], R12 ;  /* 0x0008400c57009388 */ /* 0x000fe20000000c00 */
[----:B------:R-:W-:Y:S06]  /*2fe0*/  BAR.SYNC.DEFER_BLOCKING 0x0 ;  /* 0x0000000000007b1d */ /* 0x000fec0000010000 */
[----:B------:R-:W3:Y:S04]  /*2ff0*/  SHFL.UP PT, R102, R13, 0x1, RZ ;  /* 0x042000000d667989 */ /* 0x000ee800000e00ff */
[----:B------:R-:W4:Y:S01]  /*3000*/  SHFL.UP PT, R103, R14, 0x1, RZ ;  /* 0x042000000e677989 */ /* 0x000f2200000e00ff */
[----:B0-----:R-:W-:-:S02]  /*3010*/  @!P2 MOV R101, R23 ;  /* 0x000000170065a202 */ /* 0x001fc40000000f00 */
[----:B-1----:R-:W-:Y:S01]  /*3020*/  @!P2 MOV R104, R20 ;  /* 0x000000140068a202 */ /* 0x002fe20000000f00 */
[----:B------:R-:W-:Y:S04]  /*3030*/  @!P2 STS.128 [R87+0x860], R20 ;  /* 0x000860145700a388 */ /* 0x000fe80000000c00 */
[----:B------:R-:W-:Y:S01]  /*3040*/  LDS.128 R16, [R87+0x840] ;  /* 0x0008400057107984 */ /* 0x000fe20000000c00 */
[----:B------:R-:W-:Y:S01]  /*3050*/  BAR.SYNC.DEFER_BLOCKING 0x0 ;  /* 0x0000000000007b1d */ /* 0x000fe20000010000 */
[----:B---3--:R-:W-:Y:S02]  /*3060*/  @!P2 MOV R102, R21 ;  /* 0x000000150066a202 */ /* 0x008fe40000000f00 */
[----:B----4-:R-:W-:-:S03]  /*3070*/  @!P2 MOV R103, R22 ;  /* 0x000000160067a202 */ /* 0x010fc60000000f00 */
[----:B------:R-:W0:Y:S02]  /*3080*/  @P3 LDS.64 R24, [R87+0x868] ;  /* 0x0008680057183984 */ /* 0x000e240000000a00 */
[CC--:B0-----:R-:W-:Y:S01]  /*3090*/  @P3 FMUL.FTZ R105, R25.reuse, R102.reuse ;  /* 0x0000006619693220 */ /* 0x0c1fe20000410000 */
[----:B------:R-:W-:Y:S01]  /*30a0*/  @P3 FMUL.FTZ R102, R24, R102 ;  /* 0x0000006618663220 */ /* 0x000fe20000410000 */
[----:B-----5:R-:W-:Y:S02]  /*30b0*/  PRMT R15, R8, 0x7632, R15 ;  /* 0x00007632080f7816 */ /* 0x020fe4000000000f */
[-C--:B------:R-:W-:Y:S01]  /*30c0*/  @P3 FFMA.FTZ R24, R24, R104.reuse, -R105 ;  /* 0x0000006818183223 */ /* 0x080fe20000010869 */
[----:B------:R-:W-:Y:S01]  /*30d0*/  @P3 FFMA.FTZ R102, R25, R104, R102 ;  /* 0x0000006819663223 */ /* 0x000fe20000010066 */
[----:B--2---:R-:W-:Y:S02]  /*30e0*/  SHF.L.U32 R25, R4, 0x10, RZ ;  /* 0x0000001004197819 */ /* 0x004fe400000006ff */
[----:B------:R-:W-:Y:S01]  /*30f0*/  @P3 FADD.FTZ R103, R103, R24 ;  /* 0x0000001867673221 */ /* 0x000fe20000010000 */
[----:B------:R-:W-:-:S03]  /*3100*/  @P3 FADD.FTZ R101, R101, R102 ;  /* 0x0000006665653221 */ /* 0x000fc60000010000 */
        /* <DEDUP_REMOVED lines=10> */
[C---:B------:R-:W-:Y:S01]  /*31b0*/  FMUL.FTZ R13, R17.reuse, R21 ;  /* 0x00000015110d7220 */ /* 0x040fe20000410000 */
[----:B------:R-:W-:Y:S01]  /*31c0*/  FMUL.FTZ R91, R17, R23 ;  /* 0x00000017115b7220 */ /* 0x000fe20000410000 */
[----:B------:R-:W-:Y:S01]  /*31d0*/  FADD.FTZ R99, R99, R12 ;  /* 0x0000000c63637221 */ /* 0x000fe20000010000 */
[----:B------:R-:W-:Y:S01]  /*31e0*/  FADD.FTZ R97, R97, R90 ;  /* 0x0000005a61617221 */ /* 0x000fe20000010000 */
[-C--:B------:R-:W-:Y:S01]  /*31f0*/  FMUL.FTZ R12, R17, R20.reuse ;  /* 0x00000014110c7220 */ /* 0x080fe20000410000 */
[C---:B------:R-:W-:Y:S01]  /*3200*/  FFMA.FTZ R20, R16.reuse, R20, -R13 ;  /* 0x0000001410147223 */ /* 0x040fe2000001080d */
[C---:B------:R-:W-:Y:S01]  /*3210*/  FMUL.FTZ R24, R89.reuse, R99 ;  /* 0x0000006359187220 */ /* 0x040fe20000410000 */
[----:B------:R-:W-:Y:S01]  /*3220*/  FMUL.FTZ R13, R89, R97 ;  /* 0x00000061590d7220 */ /* 0x000fe20000410000 */
[CC--:B------:R-:W-:Y:S01]  /*3230*/  FFMA.FTZ R91, R16.reuse, R22.reuse, -R91 ;  /* 0x00000016105b7223 */ /* 0x0c0fe2000001085b */
[----:B------:R-:W-:Y:S01]  /*3240*/  FMUL.FTZ R22, R17, R22 ;  /* 0x0000001611167220 */ /* 0x000fe20000410000 */
[----:B------:R-:W-:Y:S01]  /*3250*/  FFMA.FTZ R21, R16, R21, R12 ;  /* 0x0000001510157223 */ /* 0x000fe2000001000c */
[C---:B------:R-:W-:Y:S01]  /*3260*/  FFMA.FTZ R14, R88.reuse, R99, -R13 ;  /* 0x00000063580e7223 */ /* 0x040fe2000001080d */
[----:B------:R-:W-:Y:S01]  /*3270*/  FFMA.FTZ R88, R88, R97, R24 ;  /* 0x0000006158587223 */ /* 0x000fe20000010018 */
[--C-:B------:R-:W-:Y:S01]  /*3280*/  FFMA.FTZ R90, R16, R23, R22.reuse ;  /* 0x00000017105a7223 */ /* 0x100fe20000010016 */
[----:B------:R-:W-:Y:S01]  /*3290*/  PRMT R22, R4, 0x7632, R22 ;  /* 0x0000763204167816 */ /* 0x000fe20000000016 */
[----:B------:R-:W-:Y:S01]  /*32a0*/  FADD.FTZ R93, R93, R14 ;  /* 0x0000000e5d5d7221 */ /* 0x000fe20000010000 */
[----:B------:R-:W-:Y:S01]  /*32b0*/  FADD.FTZ R95, R95, R88 ;  /* 0x000000585f5f7221 */ /* 0x000fe20000010000 */
[----:B------:R-:W-:-:S02]  /*32c0*/  PRMT R4, R5, 0x7632, R4 ;  /* 0x0000763205047816 */ /* 0x000fc40000000004 */
[----:B------:R-:W-:Y:S01]  /*32d0*/  SHF.L.U32 R24, R5, 0x10, RZ ;  /* 0x0000001005187819 */ /* 0x000fe200000006ff */
[C---:B------:R-:W-:Y:S01]  /*32e0*/  FMUL.FTZ R5, R69.reuse, R93 ;  /* 0x0000005d45057220 */ /* 0x040fe20000410000 */
[-C--:B------:R-:W-:Y:S01]  /*32f0*/  FMUL.FTZ R88, R69, R95.reuse ;  /* 0x0000005f45587220 */ /* 0x080fe20000410000 */
[----:B------:R-:W-:Y:S02]  /*3300*/  SHF.L.U32 R23, R22, 0x10, RZ ;  /* 0x0000001016177819 */ /* 0x000fe400000006ff */
[C---:B------:R-:W-:Y:S01]  /*3310*/  FFMA.FTZ R22, R68.reuse, R95, R5 ;  /* 0x0000005f44167223 */ /* 0x040fe20000010005 */
[----:B------:R-:W-:Y:S01]  /*3320*/  FFMA.FTZ R5, R68, R93, -R88 ;  /* 0x0000005d44057223 */ /* 0x000fe20000010858 */
[----:B------:R-:W-:Y:S01]  /*3330*/  PRMT R16, R6, 0x7632, R16 ;  /* 0x0000763206107816 */ /* 0x000fe20000000010 */
[----:B------:R-:W-:Y:S01]  /*3340*/  FMUL.FTZ R100, R23, R100 ;  /* 0x0000006417647220 */ /* 0x000fe20000410000 */
[----:B------:R-:W-:Y:S01]  /*3350*/  FADD.FTZ R85, R85, R22 ;  /* 0x0000001655557221 */ /* 0x000fe20000010000 */
[----:B------:R-:W-:Y:S01]  /*3360*/  FADD.FTZ R92, R86, R5 ;  /* 0x00000005565c7221 */ /* 0x000fe20000010000 */
[----:B------:R-:W-:Y:S01]  /*3370*/  SHF.L.U32 R12, R6, 0x10, RZ ;  /* 0x00000010060c7819 */ /* 0x000fe200000006ff */
[----:B------:R-:W-:Y:S01]  /*3380*/  FADD.FTZ R22, R18, R91 ;  /* 0x0000005b12167221 */ /* 0x000fe20000010000 */
[----:B------:R-:W-:Y:S01]  /*3390*/  SHF.L.U32 R13, R8, 0x10, RZ ;  /* 0x00000010080d7819 */ /* 0x000fe200000006ff */
[----:B------:R-:W-:Y:S01]  /*33a0*/  FMUL.FTZ R18, R71, R85 ;  /* 0x0000005547127220 */ /* 0x000fe20000410000 */
[----:B------:R-:W-:Y:S01]  /*33b0*/  PRMT R17, R7, 0x7632, R17 ;  /* 0x0000763207117816 */ /* 0x000fe20000000011 */
[----:B------:R-:W-:Y:S01]  /*33c0*/  FMUL.FTZ R68, R71, R92 ;  /* 0x0000005c47447220 */ /* 0x000fe20000410000 */
        /* <DEDUP_REMOVED lines=8> */
[----:B------:R-:W-:Y:S01]  /*3450*/  SHF.L.U32 R88, R4, 0x10, RZ ;  /* 0x0000001004587819 */ /* 0x000fe200000006ff */
        /* <DEDUP_REMOVED lines=17> */
.L_x_2330:
[----:B------:R-:W-:Y:S05]  /*3570*/  BSYNC B0 ;  /* 0x0000000000007941 */ /* 0x000fea0003800000 */
.L_x_2329:
[C---:B------:R-:W-:Y:S01]  /*3580*/  FFMA.FTZ R18, R67.reuse, R92, -R18 ;  /* 0x0000005c43127223 */ /* 0x040fe20000010812 */
[----:B------:R-:W-:Y:S01]  /*3590*/  FFMA.FTZ R67, R67, R85, R68 ;  /* 0x0000005543437223 */ /* 0x000fe20000010044 */
[----:B------:R-:W-:Y:S01]  /*35a0*/  SHF.L.U32 R16, R16, 0x10, RZ ;  /* 0x0000001010107819 */ /* 0x000fe200000006ff */
[----:B------:R-:W-:Y:S01]  /*35b0*/  FMUL.FTZ R97, R88, R97 ;  /* 0x0000006158617220 */ /* 0x000fe20000410000 */
[----:B------:R-:W-:Y:S01]  /*35c0*/  FADD.FTZ R18, R77, R18 ;  /* 0x000000124d127221 */ /* 0x000fe20000010000 */
[----:B------:R-:W-:Y:S01]  /*35d0*/  FADD.FTZ R67, R78, R67 ;  /* 0x000000434e437221 */ /* 0x000fe20000010000 */
[----:B------:R-:W-:Y:S01]  /*35e0*/  SHF.L.U32 R17, R17, 0x10, RZ ;  /* 0x0000001011117819 */ /* 0x000fe200000006ff */
[----:B------:R-:W-:Y:S01]  /*35f0*/  FMUL.FTZ R95, R16, R95 ;  /* 0x0000005f105f7220 */ /* 0x000fe20000410000 */
[CC--:B------:R-:W-:Y:S01]  /*3600*/  FMUL.FTZ R19, R72.reuse, R18.reuse ;  /* 0x0000001248137220 */ /* 0x0c0fe20000410000 */
[----:B-1----:R-:W-:Y:S01]  /*3610*/  FMUL.FTZ R5, R72, R67 ;  /* 0x0000004348057220 */ /* 0x002fe20000410000 */
[----:B------:R-:W-:Y:S01]  /*3620*/  SHF.L.U32 R15, R15, 0x10, RZ ;  /* 0x000000100f0f7819 */ /* 0x000fe200000006ff */
[----:B------:R-:W-:Y:S01]  /*3630*/  FMUL.FTZ R16, R17, R85 ;  /* 0x0000005511107220 */ /* 0x000fe20000410000 */
[C---:B------:R-:W-:Y:S01]  /*3640*/  FFMA.FTZ R4, R70.reuse, R67, R19 ;  /* 0x0000004346047223 */ /* 0x040fe20000010013 */
[----:B------:R-:W-:Y:S01]  /*3650*/  FFMA.FTZ R5, R70, R18, -R5 ;  /* 0x0000001246057223 */ /* 0x000fe20000010805 */
[----:B------:R-:W-:Y:S01]  /*3660*/  FFMA.FTZ R12, R12, R93, -R95 ;  /* 0x0000005d0c0c7223 */ /* 0x000fe2000001085f */
[----:B------:R-:W-:Y:S01]  /*3670*/  IADD3 R64, R64, 0x1, RZ ;  /* 0x0000000140407810 */ /* 0x000fe20007ffe0ff */
[----:B------:R-:W-:Y:S01]  /*3680*/  FADD.FTZ R79, R79, R4 ;  /* 0x000000044f4f7221 */ /* 0x000fe20000010000 */
[----:B------:R-:W-:Y:S01]  /*3690*/  FADD.FTZ R17, R80, R5 ;  /* 0x0000000550117221 */ /* 0x000fe20000010000 */
[----:B------:R-:W-:Y:S01]  /*36a0*/  FFMA.FTZ R7, R7, R92, -R16 ;  /* 0x0000005c07077223 */ /* 0x000fe20000010810 */
[----:B------:R-:W-:Y:S01]  /*36b0*/  FFMA.FTZ R43, R12, 2, R43 ;  /* 0x400000000c2b7823 */ /* 0x000fe2000001002b */
[C---:B------:R-:W-:Y:S01]  /*36c0*/  FMUL.FTZ R4, R74.reuse, R79 ;  /* 0x0000004f4a047220 */ /* 0x040fe20000410000 */
[-C--:B------:R-:W-:Y:S01]  /*36d0*/  FMUL.FTZ R74, R74, R17.reuse ;  /* 0x000000114a4a7220 */ /* 0x080fe20000410000 */
[----:B------:R-:W-:Y:S01]  /*36e0*/  ISETP.GE.AND P0, PT, R64, UR18, PT ;  /* 0x0000001240007c0c */ /* 0x000fe2000bf06270 */
[----:B------:R-:W-:Y:S01]  /*36f0*/  FFMA.FTZ R58, R7, 2, R58 ;  /* 0x40000000073a7823 */ /* 0x000fe2000001003a */
[C---:B------:R-:W-:Y:S01]  /*3700*/  FFMA.FTZ R5, R73.reuse, R17, -R4 ;  /* 0x0000001149057223 */ /* 0x040fe20000010804 */
[----:B------:R-:W-:Y:S01]  /*3710*/  FFMA.FTZ R74, R73, R79, R74 ;  /* 0x0000004f494a7223 */ /* 0x000fe2000001004a */
[----:B------:R-:W-:Y:S01]  /*3720*/  FMUL.FTZ R4, R15, R67 ;  /* 0x000000430f047220 */ /* 0x000fe20000410000 */
[----:B------:R-:W-:Y:S01]  /*3730*/  SHF.L.U32 R14, R14, 0x10, RZ ;  /* 0x000000100e0e7819 */ /* 0x000fe200000006ff */
[----:B------:R-:W-:Y:S01]  /*3740*/  FADD.FTZ R82, R82, R5 ;  /* 0x0000000552527221 */ /* 0x000fe20000010000 */
[----:B------:R-:W-:Y:S01]  /*3750*/  FADD.FTZ R74, R81, R74 ;  /* 0x0000004a514a7221 */ /* 0x000fe20000010000 */
[----:B------:R-:W-:Y:S01]  /*3760*/  FFMA.FTZ R12, R13, R18, -R4 ;  /* 0x000000120d0c7223 */ /* 0x000fe20000010804 */
[----:B------:R-:W-:Y:S01]  /*3770*/  SHF.L.U32 R7, R8, 0x10, RZ ;  /* 0x0000001008077819 */ /* 0x000fe200000006ff */
[C---:B------:R-:W-:Y:S01]  /*3780*/  FMUL.FTZ R5, R75.reuse, R82 ;  /* 0x000000524b057220 */ /* 0x040fe20000410000 */
[-C--:B------:R-:W-:Y:S01]  /*3790*/  FMUL.FTZ R75, R75, R74.reuse ;  /* 0x0000004a4b4b7220 */ /* 0x080fe20000410000 */
        /* <DEDUP_REMOVED lines=20> */
.L_x_2328:
[----:B------:R-:W0:Y:S01]  /*38e0*/  LDC.64 R4, c[0x0][0x2b0] ;  /* 0x0000ac00ff047b82 */ /* 0x000e220000000a00 */
[----:B------:R-:W-:Y:S01]  /*38f0*/  USHF.L.U32 UR8, UR4, 0x8, URZ ;  /* 0x0000000804087899 */ /* 0x000fe2000800063f */
[----:B------:R-:W-:Y:S01]  /*3900*/  F2FP.BF16.F32.PACK_AB R46, R60, R45 ;  /* 0x0000002d3c2e723e */ /* 0x000fe200000010ff */
[----:B------:R-:W-:Y:S01]  /*3910*/  UIADD3 UR4, UR4, 0x1, URZ ;  /* 0x0000000104047890 */ /* 0x000fe2000fffe03f */
[----:B------:R-:W-:Y:S01]  /*3920*/  F2FP.BF16.F32.PACK_AB R47, R62, R47 ;  /* 0x0000002f3e2f723e */ /* 0x000fe200000010ff */
[----:B------:R-:W-:Y:S01]  /*3930*/  USHF.R.S32.HI UR9, URZ, 0x1f, UR8 ;  /* 0x0000001f3f097899 */ /* 0x000fe20008011408 */
[----:B------:R-:W-:Y:S02]  /*3940*/  F2FP.BF16.F32.PACK_AB R45, R58, R43 ;  /* 0x0000002b3a2d723e */ /* 0x000fe400000010ff */
[----:B------:R-:W2:Y:S01]  /*3950*/  LDC R6, c[0x0][0x224] ;  /* 0x00008900ff067b82 */ /* 0x000ea20000000800 */
[----:B------:R-:W-:-:S07]  /*3960*/  F2FP.BF16.F32.PACK_AB R44, R56, R41 ;  /* 0x00000029382c723e */ /* 0x000fce00000010ff */
[----:B------:R-:W-:Y:S01]  /*3970*/  BAR.SYNC.DEFER_BLOCKING 0x0 ;  /* 0x0000000000007b1d */ /* 0x000fe20000010000 */
[----:B------:R-:W-:Y:S02]  /*3980*/  IADD3 R36, P1, R36, 0x400, RZ ;  /* 0x0000040024247810 */ /* 0x000fe40007f3e0ff */
[----:B------:R-:W-:Y:S02]  /*3990*/  IADD3 R37, P2, R37, 0x400, RZ ;  /* 0x0000040025257810 */ /* 0x000fe40007f5e0ff */
[----:B------:R-:W-:Y:S02]  /*39a0*/  IADD3 R32, P3, R32, 0x200, RZ ;  /* 0x0000020020207810 */ /* 0x000fe40007f7e0ff */
[----:B------:R-:W-:Y:S02]  /*39b0*/  IADD3 R34, P4, R34, 0x200, RZ ;  /* 0x0000020022227810 */ /* 0x000fe40007f9e0ff */
[----:B------:R-:W-:Y:S02]  /*39c0*/  IADD3.X R38, RZ, R38, RZ, P1, !PT ;  /* 0x00000026ff267210 */ /* 0x000fe40000ffe4ff */
[----:B------:R-:W-:-:S02]  /*39d0*/  IADD3.X R39, RZ, R39, RZ, P2, !PT ;  /* 0x00000027ff277210 */ /* 0x000fc400017fe4ff */
[----:B------:R-:W-:Y:S01]  /*39e0*/  IADD3.X R33, RZ, R33, RZ, P3, !PT ;  /* 0x00000021ff217210 */ /* 0x000fe20001ffe4ff */
[----:B0-----:R-:W-:Y:S01]  /*39f0*/  IMAD R2, R31, R4, RZ ;  /* 0x000000041f027224 */ /* 0x001fe200078e02ff */
[----:B------:R-:W-:-:S03]  /*3a00*/  IADD3.X R35, RZ, R35, RZ, P4, !PT ;  /* 0x00000023ff237210 */ /* 0x000fc600027fe4ff */
[C---:B------:R-:W-:Y:S02]  /*3a10*/  IMAD R5, R29.reuse, R5, R2 ;  /* 0x000000051d057224 */ /* 0x040fe400078e0202 */
[----:B------:R-:W-:Y:S01]  /*3a20*/  IMAD.WIDE.U32 R2, R29, R4, UR8 ;  /* 0x000000081d027e25 */ /* 0x000fe2000f8e0004 */
        /* <DEDUP_REMOVED lines=11> */
[----:B------:R2:W-:Y:S07]  /*3ae0*/  STG.E.128 desc[UR6][R2.64], R44 ;  /* 0x0000002c02007986 */ /* 0x0005ee000c101d06 */
[----:B------:R-:W-:Y:S05]  /*3af0*/  @!P0 BRA `(.L_x_2332) ;  /* 0xffffffc800e48947 */ /* 0x000fea000383ffff */
[----:B------:R-:W-:Y:S05]  /*3b00*/  EXIT ;  /* 0x000000000000794d */ /* 0x000fea0003800000 */
.L_x_2333:
        /* <DEDUP_REMOVED lines=15> */
.L_x_5222:


//--------------------- .text._Z25selective_scan_fwd_kernelI32Selective_Scan_fwd_kernel_traitsILi32ELi8ELi1ELb1ELb1ELb1ELb1EN3c108BFloat16ENS1_7complexIfEEEEv13SSMParamsBase --------------------------
	.section	.text._Z25selective_scan_fwd_kernelI32Selective_Scan_fwd_kernel_traitsILi32ELi8ELi1ELb1ELb1ELb1ELb1EN3c108BFloat16ENS1_7complexIfEEEEv13SSMParamsBase,"ax",@progbits
	.align	128
        .global         _Z25selective_scan_fwd_kernelI32Selective_Scan_fwd_kernel_traitsILi32ELi8ELi1ELb1ELb1ELb1ELb1EN3c108BFloat16ENS1_7complexIfEEEEv13SSMParamsBase
        .type           _Z25selective_scan_fwd_kernelI32Selective_Scan_fwd_kernel_traitsILi32ELi8ELi1ELb1ELb1ELb1ELb1EN3c108BFloat16ENS1_7complexIfEEEEv13SSMParamsBase,@function
        .size           _Z25selective_scan_fwd_kernelI32Selective_Scan_fwd_kernel_traitsILi32ELi8ELi1ELb1ELb1ELb1ELb1EN3c108BFloat16ENS1_7complexIfEEEEv13SSMParamsBase,(.L_x_5223 - _Z25selective_scan_fwd_kernelI32Selective_Scan_fwd_kernel_traitsILi32ELi8ELi1ELb1ELb1ELb1ELb1EN3c108BFloat16ENS1_7complexIfEEEEv13SSMParamsBase)
        .other          _Z25selective_scan_fwd_kernelI32Selective_Scan_fwd_kernel_traitsILi32ELi8ELi1ELb1ELb1ELb1ELb1EN3c108BFloat16ENS1_7complexIfEEEEv13SSMParamsBase,@"STO_CUDA_ENTRY STV_DEFAULT"
_Z25selective_scan_fwd_kernelI32Selective_Scan_fwd_kernel_traitsILi32ELi8ELi1ELb1ELb1ELb1ELb1EN3c108BFloat16ENS1_7complexIfEEEEv13SSMParamsBase:
.text._Z25selective_scan_fwd_kernelI32Selective_Scan_fwd_kernel_traitsILi32ELi8ELi1ELb1ELb1ELb1ELb1EN3c108BFloat16ENS1_7complexIfEEEEv13SSMParamsBase:
        /* <DEDUP_REMOVED lines=105> */
.L_x_2354:
[----:B------:R-:W-:Y:S01]  /*0690*/  BAR.SYNC.DEFER_BLOCKING 0x0 ;  /* 0x0000000000007b1d */ /* 0x000fe20000010000 */
[----:B0-----:R-:W-:-:S05]  /*06a0*/  IMAD.WIDE R2, R30, 0x10, R34 ;  /* 0x000000101e027825 */ /* 0x001fca00078e0222 */
        /* <DEDUP_REMOVED lines=69> */
.L_x_2335:
[----:B------:R-:W-:Y:S05]  /*0b00*/  BSYNC B0 ;  /* 0x0000000000007941 */ /* 0x000fea0003800000 */
.L_x_2334:
        /* <DEDUP_REMOVED lines=42> */
.L_x_2337:
[----:B------:R-:W-:Y:S05]  /*0db0*/  BSYNC B0 ;  /* 0x0000000000007941 */ /* 0x000fea0003800000 */
.L_x_2336:
        /* <DEDUP_REMOVED lines=33> */
.L_x_2339:
[----:B------:R-:W-:Y:S05]  /*0fd0*/  BSYNC B0 ;  /* 0x0000000000007941 */ /* 0x000fea0003800000 */
.L_x_2338:
        /* <DEDUP_REMOVED lines=33> */
.L_x_2341:
[----:B------:R-:W-:Y:S05]  /*11f0*/  BSYNC B0 ;  /* 0x0000000000007941 */ /* 0x000fea0003800000 */
.L_x_2340:
        /* <DEDUP_REMOVED lines=33> */
.L_x_2343:
[----:B------:R-:W-:Y:S05]  /*1410*/  BSYNC B0 ;  /* 0x0000000000007941 */ /* 0x000fea0003800000 */
.L_x_2342:
        /* <DEDUP_REMOVED lines=33> */
.L_x_2345:
[----:B------:R-:W-:Y:S05]  /*1630*/  BSYNC B0 ;  /* 0x0000000000007941 */ /* 0x000fea0003800000 */
.L_x_2344:
        /* <DEDUP_REMOVED lines=33> */
.L_x_2347:
[----:B------:R-:W-:Y:S05]  /*1850*/  BSYNC B0 ;  /* 0x0000000000007941 */ /* 0x000fea0003800000 */
.L_x_2346:
        /* <DEDUP_REMOVED lines=33> */
.L_x_2349:
[----:B------:R-:W-:Y:S05]  /*1a70*/  BSYNC B0 ;  /* 0x0000000000007941 */ /* 0x000fea0003800000 */
.L_x_2348:
        /* <DEDUP_REMOVED lines=38> */
.L_x_2353:
        /* <DEDUP_REMOVED lines=393> */
.L_x_2352:
[----:B------:R-:W-:Y:S05]  /*3570*/  BSYNC B0 ;  /* 0x0000000000007941 */ /* 0x000fea0003800000 */
.L_x_2351:
        /* <DEDUP_REMOVED lines=54> */
.L_x_2350:
[----:B------:R-:W0:Y:S01]  /*38e0*/  LDC.64 R6, c[0x0][0x2b0] ;  /* 0x0000ac00ff067b82 */ /* 0x000e220000000a00 */
[----:B------:R-:W-:Y:S01]  /*38f0*/  USHF.L.U32 UR8, UR4, 0x8, URZ ;  /* 0x0000000804087899 */ /* 0x000fe2000800063f */
[----:B------:R-:W-:Y:S01]  /*3900*/  F2FP.BF16.F32.PACK_AB R10, R60, R45 ;  /* 0x0000002d3c0a723e */ /* 0x000fe200000010ff */
[----:B------:R-:W-:Y:S01]  /*3910*/  ULDC.64 UR10, c[0x0][0x2b8] ;  /* 0x0000ae00000a7ab9 */ /* 0x000fe20000000a00 */
[----:B------:R-:W-:Y:S01]  /*3920*/  ULDC.64 UR12, c[0x0][0x2a8] ;  /* 0x0000aa00000c7ab9 */ /* 0x000fe20000000a00 */
[----:B------:R-:W-:Y:S01]  /*3930*/  USHF.R.S32.HI UR9, URZ, 0x1f, UR8 ;  /* 0x0000001f3f097899 */ /* 0x000fe20008011408 */
[----:B------:R-:W-:Y:S02]  /*3940*/  IMAD R11, R27, UR12, RZ ;  /* 0x0000000c1b0b7c24 */ /* 0x000fe4000f8e02ff */
[----:B------:R-:W2:Y:S02]  /*3950*/  LDC.64 R8, c[0x0][0x2a0] ;  /* 0x0000a800ff087b82 */ /* 0x000ea40000000a00 */
[----:B------:R-:W-:-:S06]  /*3960*/  IMAD R11, R0, UR13, R11 ;  /* 0x0000000d000b7c24 */ /* 0x000fcc000f8e020b */
[----:B------:R-:W3:Y:S01]  /*3970*/  LDC.64 R24, c[0x0][0x2c0] ;  /* 0x0000b000ff187b82 */ /* 0x000ee20000000a00 */
[----:B0-----:R-:W-:-:S04]  /*3980*/  IMAD R2, R31, R6, RZ ;  /* 0x000000061f027224 */ /* 0x001fc800078e02ff */
[C---:B------:R-:W-:Y:S02]  /*3990*/  IMAD R7, R29.reuse, R7, R2 ;  /* 0x000000071d077224 */ /* 0x040fe400078e0202 */
[----:B------:R-:W-:-:S04]  /*39a0*/  IMAD.WIDE.U32 R2, R29, R6, UR8 ;  /* 0x000000081d027e25 */ /* 0x000fc8000f8e0006 */
[-C--:B--2---:R-:W-:Y:S01]  /*39b0*/  IMAD R4, R31, R8.reuse, RZ ;  /* 0x000000081f047224 */ /* 0x084fe200078e02ff */
[----:B------:R-:W-:Y:S01]  /*39c0*/  IADD3 R3, R3, R7, RZ ;  /* 0x0000000703037210 */ /* 0x000fe20007ffe0ff */
[----:B------:R-:W-:Y:S02]  /*39d0*/  IMAD R7, R27, UR10, RZ ;  /* 0x0000000a1b077c24 */ /* 0x000fe4000f8e02ff */
[C---:B------:R-:W-:Y:S02]  /*39e0*/  IMAD R9, R29.reuse, R9, R4 ;  /* 0x000000091d097224 */ /* 0x040fe400078e0204 */
[----:B------:R-:W-:Y:S01]  /*39f0*/  IMAD.WIDE.U32 R4, R29, R8, UR8 ;  /* 0x000000081d047e25 */ /* 0x000fe2000f8e0008 */
[----:B------:R-:W-:-:S03]  /*3a00*/  F2FP.BF16.F32.PACK_AB R8, R56, R41 ;  /* 0x000000293808723e */ /* 0x000fc600000010ff */
[----:B------:R-:W-:Y:S01]  /*3a10*/  IMAD.WIDE.U32 R2, R0, UR10, R2 ;  /* 0x0000000a00027c25 */ /* 0x000fe2000f8e0002 */
[----:B------:R-:W-:-:S03]  /*3a20*/  IADD3 R5, R5, R9, RZ ;  /* 0x0000000905057210 */ /* 0x000fc60007ffe0ff */
[C---:B------:R-:W-:Y:S01]  /*3a30*/  IMAD R9, R0.reuse, UR11, R7 ;  /* 0x0000000b00097c24 */ /* 0x040fe2000f8e0207 */
[----:B------:R-:W-:Y:S01]  /*3a40*/  ULDC.64 UR10, c[0x0][0x308] ;  /* 0x0000c200000a7ab9 */ /* 0x000fe20000000a00 */
[----:B------:R-:W-:Y:S01]  /*3a50*/  IMAD.WIDE.U32 R6, R0, UR12, R4 ;  /* 0x0000000c00067c25 */ /* 0x000fe2000f8e0004 */
[----:B------:R-:W-:Y:S01]  /*3a60*/  LEA R4, P0, R2, UR10, 0x1 ;  /* 0x0000000a02047c11 */ /* 0x000fe2000f8008ff */
[----:B------:R-:W-:Y:S01]  /*3a70*/  ULDC.64 UR12, c[0x0][0x318] ;  /* 0x0000c600000c7ab9 */ /* 0x000fe20000000a00 */
[----:B------:R-:W-:Y:S02]  /*3a80*/  IADD3 R5, R3, R9, RZ ;  /* 0x0000000903057210 */ /* 0x000fe40007ffe0ff */
[----:B------:R-:W-:Y:S02]  /*3a90*/  IADD3 R3, R7, R11, RZ ;  /* 0x0000000b07037210 */ /* 0x000fe40007ffe0ff */
[----:B------:R-:W-:Y:S02]  /*3aa0*/  LEA R12, P1, R6, UR12, 0x1 ;  /* 0x0000000c060c7c11 */ /* 0x000fe4000f8208ff */
[----:B------:R-:W-:-:S02]  /*3ab0*/  LEA.HI.X R5, R2, UR11, R5, 0x1, P0 ;  /* 0x0000000b02057c11 */ /* 0x000fc400080f0c05 */
[----:B------:R-:W-:Y:S02]  /*3ac0*/  LEA.HI.X R13, R6, UR13, R3, 0x1, P1 ;  /* 0x0000000d060d7c11 */ /* 0x000fe400088f0c03 */
[----:B------:R-:W-:Y:S01]  /*3ad0*/  F2FP.BF16.F32.PACK_AB R11, R62, R47 ;  /* 0x0000002f3e0b723e */ /* 0x000fe200000010ff */
[----:B------:R-:W-:Y:S01]  /*3ae0*/  IMAD.WIDE R2, R30, 0x10, R4 ;  /* 0x000000101e027825 */ /* 0x000fe200078e0204 */
[----:B------:R-:W-:Y:S01]  /*3af0*/  F2FP.BF16.F32.PACK_AB R9, R58, R43 ;  /* 0x0000002b3a09723e */ /* 0x000fe200000010ff */
[----:B------:R-:W-:Y:S02]  /*3b00*/  BAR.SYNC.DEFER_BLOCKING 0x0 ;  /* 0x0000000000007b1d */ /* 0x000fe40000010000 */
[----:B------:R-:W-:-:S04]  /*3b10*/  IMAD.WIDE R4, R30, 0x10, R12 ;  /* 0x000000101e047825 */ /* 0x000fc800078e020c */
[----:B------:R0:W-:Y:S02]  /*3b20*/  STG.E.128 desc[UR6][R2.64], R8 ;  /* 0x0000000802007986 */ /* 0x0001e4000c101d06 */
[----:B------:R-:W-:Y:S06]  /*3b30*/  BAR.SYNC.DEFER_BLOCKING 0x0 ;  /* 0x0000000000007b1d */ /* 0x000fec0000010000 */
[----:B------:R-:W0:Y:S01]  /*3b40*/  LDG.E.128 R4, desc[UR6][R4.64] ;  /* 0x0000000604047981 */ /* 0x000e22000c1e1d00 */
[----:B---3--:R-:W-:Y:S01]  /*3b50*/  IMAD R20, R31, R24, RZ ;  /* 0x000000181f147224 */ /* 0x008fe200078e02ff */
        /* <DEDUP_REMOVED lines=9> */
[----:B------:R-:W-:Y:S01]  /*3bf0*/  BAR.SYNC.DEFER_BLOCKING 0x0 ;  /* 0x0000000000007b1d */ /* 0x000fe20000010000 */
[----:B0-----:R-:W-:Y:S02]  /*3c00*/  SHF.L.U32 R9, R7, 0x10, RZ ;  /* 0x0000001007097819 */ /* 0x001fe400000006ff */
[----:B------:R-:W-:Y:S02]  /*3c10*/  SHF.L.U32 R12, R4, 0x10, RZ ;  /* 0x00000010040c7819 */ /* 0x000fe400000006ff */
[C---:B------:R-:W-:Y:S01]  /*3c20*/  SHF.L.U32 R16, R6.reuse, 0x10, RZ ;  /* 0x0000001006107819 */ /* 0x040fe200000006ff */
[----:B------:R-:W-:Y:S01]  /*3c30*/  FMUL.FTZ R10, R9, -1.4426950216293334961 ;  /* 0xbfb8aa3b090a7820 */ /* 0x000fe20000410000 */
[----:B------:R-:W-:Y:S01]  /*3c40*/  PRMT R6, R6, 0x7632, R6 ;  /* 0x0000763206067816 */ /* 0x000fe20000000006 */
[----:B------:R-:W-:Y:S01]  /*3c50*/  FMUL.FTZ R13, R12, -1.4426950216293334961 ;  /* 0xbfb8aa3b0c0d7820 */ /* 0x000fe20000410000 */
[C---:B------:R-:W-:Y:S01]  /*3c60*/  SHF.L.U32 R14, R5.reuse, 0x10, RZ ;  /* 0x00000010050e7819 */ /* 0x040fe200000006ff */
[----:B------:R-:W-:Y:S01]  /*3c70*/  FMUL.FTZ R17, R16, -1.4426950216293334961 ;  /* 0xbfb8aa3b10117820 */ /* 0x000fe20000410000 */
[----:B------:R-:W-:Y:S01]  /*3c80*/  PRMT R5, R5, 0x7632, R5 ;  /* 0x0000763205057816 */ /* 0x000fe20000000005 */
[----:B------:R-:W0:Y:S01]  /*3c90*/  MUFU.EX2 R10, R10 ;  /* 0x0000000a000a7308 */ /* 0x000e220000000800 */
[----:B------:R-:W-:Y:S01]  /*3ca0*/  PRMT R7, R7, 0x7632, R7 ;  /* 0x0000763207077816 */ /* 0x000fe20000000007 */
[----:B------:R-:W-:Y:S01]  /*3cb0*/  FMUL.FTZ R15, R14, -1.4426950216293334961 ;  /* 0xbfb8aa3b0e0f7820 */ /* 0x000fe20000410000 */
[----:B------:R-:W-:-:S02]  /*3cc0*/  SHF.L.U32 R6, R6, 0x10, RZ ;  /* 0x0000001006067819 */ /* 0x000fc400000006ff */
[----:B------:R-:W-:Y:S02]  /*3cd0*/  PRMT R4, R4, 0x7632, R4 ;  /* 0x0000763204047816 */ /* 0x000fe40000000004 */
[----:B------:R-:W-:Y:S01]  /*3ce0*/  SHF.L.U32 R8, R5, 0x10, RZ ;  /* 0x0000001005087819 */ /* 0x000fe200000006ff */
[----:B------:R-:W2:Y:S01]  /*3cf0*/  MUFU.EX2 R13, R13 ;  /* 0x0000000d000d7308 */ /* 0x000ea20000000800 */
[----:B------:R-:W-:Y:S01]  /*3d00*/  SHF.L.U32 R11, R7, 0x10, RZ ;  /* 0x00000010070b7819 */ /* 0x000fe200000006ff */
[----:B------:R-:W-:Y:S01]  /*3d10*/  FMUL.FTZ R5, R6, -1.4426950216293334961 ;  /* 0xbfb8aa3b06057820 */ /* 0x000fe20000410000 */
[----:B------:R-:W-:Y:S01]  /*3d20*/  SHF.L.U32 R4, R4, 0x10, RZ ;  /* 0x0000001004047819 */ /* 0x000fe200000006ff */
[----:B------:R-:W-:Y:S02]  /*3d30*/  FMUL.FTZ R3, R8, -1.4426950216293334961 ;  /* 0xbfb8aa3b08037820 */ /* 0x000fe40000410000 */
[----:B------:R-:W-:Y:S02]  /*3d40*/  FMUL.FTZ R7, R11, -1.4426950216293334961 ;  /* 0xbfb8aa3b0b077820 */ /* 0x000fe40000410000 */
[----:B------:R-:W-:Y:S01]  /*3d50*/  FMUL.FTZ R2, R4, -1.4426950216293334961 ;  /* 0xbfb8aa3b04027820 */ /* 0x000fe20000410000 */
[----:B------:R-:W3:Y:S01]  /*3d60*/  MUFU.EX2 R5, R5 ;  /* 0x0000000500057308 */ /* 0x000ee20000000800 */
[----:B0-----:R-:W-:-:S07]  /*3d70*/  FADD.FTZ R10, R10, 1 ;  /* 0x3f8000000a0a7421 */ /* 0x001fce0000010000 */
[----:B------:R-:W0:Y:S01]  /*3d80*/  MUFU.EX2 R17, R17 ;  /* 0x0000001100117308 */ /* 0x000e220000000800 */
[----:B--2---:R-:W-:-:S07]  /*3d90*/  FADD.FTZ R13, R13, 1 ;  /* 0x3f8000000d0d7421 */ /* 0x004fce0000010000 */
[----:B------:R-:W2:Y:S01]  /*3da0*/  MUFU.EX2 R15, R15 ;  /* 0x0000000f000f7308 */ /* 0x000ea20000000800 */
[----:B---3--:R-:W-:-:S07]  /*3db0*/  FADD.FTZ R5, R5, 1 ;  /* 0x3f80000005057421 */ /* 0x008fce0000010000 */
[----:B------:R-:W3:Y:S01]  /*3dc0*/  MUFU.EX2 R7, R7 ;  /* 0x0000000700077308 */ /* 0x000ee20000000800 */
[----:B0-----:R-:W-:-:S07]  /*3dd0*/  FADD.FTZ R17, R17, 1 ;  /* 0x3f80000011117421 */ /* 0x001fce0000010000 */
[----:B------:R-:W0:Y:S01]  /*3de0*/  MUFU.EX2 R2, R2 ;  /* 0x0000000200027308 */ /* 0x000e220000000800 */
[----:B--2---:R-:W-:-:S07]  /*3df0*/  FADD.FTZ R15, R15, 1 ;  /* 0x3f8000000f0f7421 */ /* 0x004fce0000010000 */
[----:B------:R-:W2:Y:S01]  /*3e00*/  MUFU.EX2 R3, R3 ;  /* 0x0000000300037308 */ /* 0x000ea20000000800 */
[----:B---3--:R-:W-:-:S07]  /*3e10*/  FADD.FTZ R7, R7, 1 ;  /* 0x3f80000007077421 */ /* 0x008fce0000010000 */
[----:B------:R-:W3:Y:S01]  /*3e20*/  MUFU.RCP R10, R10 ;  /* 0x0000000a000a7308 */ /* 0x000ee20000001000 */
[----:B0-----:R-:W-:-:S07]  /*3e30*/  FADD.FTZ R2, R2, 1 ;  /* 0x3f80000002027421 */ /* 0x001fce0000010000 */
[----:B------:R-:W0:Y:S01]  /*3e40*/  MUFU.RCP R13, R13 ;  /* 0x0000000d000d7308 */ /* 0x000e220000001000 */
[----:B--2---:R-:W-:-:S07]  /*3e50*/  FADD.FTZ R3, R3, 1 ;  /* 0x3f80000003037421 */ /* 0x004fce0000010000 */
[----:B------:R-:W-:Y:S01]  /*3e60*/  MUFU.RCP R23, R5 ;  /* 0x0000000500177308 */ /* 0x000fe20000001000 */
[----:B---3--:R-:W-:Y:S01]  /*3e70*/  FMUL.FTZ R10, R9, R10 ;  /* 0x0000000a090a7220 */ /* 0x008fe20000410000 */
[----:B------:R-:W-:-:S03]  /*3e80*/  IMAD R9, R29, R25, R20 ;  /* 0x000000191d097224 */ /* 0x000fc600078e0214 */
[----:B------:R-:W-:-:S03]  /*3e90*/  FMUL.FTZ R10, R10, R47 ;  /* 0x0000002f0a0a7220 */ /* 0x000fc60000410000 */
[----:B------:R-:W2:Y:S01]  /*3ea0*/  MUFU.RCP R18, R7 ;  /* 0x0000000700127308 */ /* 0x000ea20000001000 */
[----:B0-----:R-:W-:-:S04]  /*3eb0*/  FMUL.FTZ R12, R12, R13 ;  /* 0x0000000d0c0c7220 */ /* 0x001fc80000410000 */
[----:B------:R-:W-:-:S03]  /*3ec0*/  FMUL.FTZ R12, R12, R41 ;  /* 0x000000290c0c7220 */ /* 0x000fc60000410000 */
[----:B------:R-:W0:Y:S08]  /*3ed0*/  MUFU.RCP R17, R17 ;  /* 0x0000001100117308 */ /* 0x000e300000001000 */
[----:B------:R-:W3:Y:S01]  /*3ee0*/  MUFU.RCP R19, R2 ;  /* 0x0000000200137308 */ /* 0x000ee20000001000 */
[----:B--2---:R-:W-:-:S04]  /*3ef0*/  FMUL.FTZ R11, R11, R18 ;  /* 0x000000120b0b7220 */ /* 0x004fc80000410000 */
[----:B------:R-:W-:-:S03]  /*3f00*/  FMUL.FTZ R11, R11, R62 ;  /* 0x0000003e0b0b7220 */ /* 0x000fc60000410000 */
[----:B------:R-:W2:Y:S01]  /*3f10*/  MUFU.RCP R15, R15 ;  /* 0x0000000f000f7308 */ /* 0x000ea20000001000 */
[----:B0-----:R-:W-:Y:S01]  /*3f20*/  FMUL.FTZ R16, R16, R17 ;  /* 0x0000001110107220 */ /* 0x001fe20000410000 */
[----:B------:R-:W-:-:S03]  /*3f30*/  F2FP.BF16.F32.PACK_AB R11, R11, R10 ;  /* 0x0000000a0b0b723e */ /* 0x000fc600000010ff */
[----:B------:R-:W-:-:S03]  /*3f40*/  FMUL.FTZ R16, R16, R45 ;  /* 0x0000002d10107220 */ /* 0x000fc60000410000 */
[----:B------:R0:W4:Y:S01]  /*3f50*/  MUFU.RCP R21, R3 ;  /* 0x0000000300157308 */ /* 0x0001220000001000 */
[----:B---3--:R-:W-:Y:S01]  /*3f60*/  FMUL.FTZ R5, R4, R19 ;  /* 0x0000001304057220 */ /* 0x008fe20000410000 */
[----:B0-----:R-:W-:Y:S01]  /*3f70*/  IMAD.WIDE.U32 R2, R29, R24, UR8 ;  /* 0x000000081d027e25 */ /* 0x001fe2000f8e0018 */
[----:B------:R-:W-:-:S03]  /*3f80*/  ULDC.64 UR8, c[0x0][0x2c8] ;  /* 0x0000b20000087ab9 */ /* 0x000fc60000000a00 */
[----:B--2---:R-:W-:Y:S01]  /*3f90*/  FMUL.FTZ R14, R14, R15 ;  /* 0x0000000f0e0e7220 */ /* 0x004fe20000410000 */
[----:B------:R-:W-:Y:S01]  /*3fa0*/  IMAD R13, R27, UR8, RZ ;  /* 0x000000081b0d7c24 */ /* 0x000fe2000f8e02ff */
[----:B------:R-:W-:Y:S01]  /*3fb0*/  IADD3 R3, R3, R9, RZ ;  /* 0x0000000903037210 */ /* 0x000fe20007ffe0ff */
[----:B------:R-:W-:Y:S01]  /*3fc0*/  FMUL.FTZ R9, R6, R23 ;  /* 0x0000001706097220 */ /* 0x000fe20000410000 */
[----:B------:R-:W-:Y:S01]  /*3fd0*/  FMUL.FTZ R14, R14, R43 ;  /* 0x0000002b0e0e7220 */ /* 0x000fe20000410000 */
[C---:B------:R-:W-:Y:S01]  /*3fe0*/  IMAD R13, R0.reuse, UR9, R13 ;  /* 0x00000009000d7c24 */ /* 0x040fe2000f8e020d */
[----:B------:R-:W0:Y:S01]  /*3ff0*/  LDC R6, c[0x0][0x224] ;  /* 0x00008900ff067b82 */ /* 0x000e220000000800 */
[----:B------:R-:W-:Y:S01]  /*4000*/  IMAD.WIDE.U32 R2, R0, UR8, R2 ;  /* 0x0000000800027c25 */ /* 0x000fe2000f8e0002 */
[----:B------:R-:W-:-:S03]  /*4010*/  ULDC.64 UR8, c[0x0][0x320] ;  /* 0x0000c80000087ab9 */ /* 0x000fc60000000a00 */
[----:B----4-:R-:W-:Y:S01]  /*4020*/  FMUL.FTZ R7, R8, R21 ;  /* 0x0000001508077220 */ /* 0x010fe20000410000 */
[----:B------:R-:W-:Y:S01]  /*4030*/  FMUL.FTZ R9, R9, R60 ;  /* 0x0000003c09097220 */ /* 0x000fe20000410000 */
[----:B------:R-:W-:Y:S01]  /*4040*/  IADD3 R13, R3, R13, RZ ;  /* 0x0000000d030d7210 */ /* 0x000fe20007ffe0ff */
[----:B------:R-:W-:Y:S01]  /*4050*/  FMUL.FTZ R3, R5, R56 ;  /* 0x0000003805037220 */ /* 0x000fe20000410000 */
[C---:B------:R-:W-:Y:S01]  /*4060*/  LEA R4, P0, R2.reuse, UR8, 0x1 ;  /* 0x0000000802047c11 */ /* 0x040fe2000f8008ff */
[----:B------:R-:W-:Y:S01]  /*4070*/  FMUL.FTZ R7, R7, R58 ;  /* 0x0000003a07077220 */ /* 0x000fe20000410000 */
[----:B------:R-:W-:Y:S02]  /*4080*/  F2FP.BF16.F32.PACK_AB R10, R9, R16 ;  /* 0x00000010090a723e */ /* 0x000fe400000010ff */
[----:B------:R-:W-:Y:S02]  /*4090*/  LEA.HI.X R5, R2, UR9, R13, 0x1, P0 ;  /* 0x0000000902057c11 */ /* 0x000fe400080f0c0d */
[----:B------:R-:W-:-:S02]  /*40a0*/  F2FP.BF16.F32.PACK_AB R8, R3, R12 ;  /* 0x0000000c0308723e */ /* 0x000fc400000010ff */
[----:B------:R-:W-:Y:S01]  /*40b0*/  F2FP.BF16.F32.PACK_AB R9, R7, R14 ;  /* 0x0000000e0709723e */ /* 0x000fe200000010ff */
[----:B------:R-:W-:-:S05]  /*40c0*/  IMAD.WIDE R2, R30, 0x10, R4 ;  /* 0x000000101e027825 */ /* 0x000fca00078e0204 */
[----:B------:R2:W-:Y:S01]  /*40d0*/  STG.E.128 desc[UR6][R2.64], R8 ;  /* 0x0000000802007986 */ /* 0x0005e2000c101d06 */
[----:B0-----:R-:W-:-:S13]  /*40e0*/  ISETP.LE.AND P0, PT, R6, UR4, PT ;  /* 0x0000000406007c0c */ /* 0x001fda000bf03270 */
[----:B--2---:R-:W-:Y:S05]  /*40f0*/  @!P0 BRA `(.L_x_2354) ;  /* 0xffffffc400648947 */ /* 0x004fea000383ffff */
[----:B------:R-:W-:Y:S05]  /*4100*/  EXIT ;  /* 0x000000000000794d */ /* 0x000fea0003800000 */
.L_x_2355:
        /* <DEDUP_REMOVED lines=15> */
.L_x_5223:


//--------------------- .text._Z25selective_scan_fwd_kernelI32Selective_Scan_fwd_kernel_traitsILi32ELi4ELi1ELb0ELb0ELb0ELb0EN3c108BFloat16ENS1_7complexIfEEEEv13SSMParamsBase --------------------------
	.section	.text._Z25selective_scan_fwd_kernelI32Selective_Scan_fwd_kernel_traitsILi32ELi4ELi1ELb0ELb0ELb0ELb0EN3c108BFloat16ENS1_7complexIfEEEEv13SSMParamsBase,"ax",@progbits
	.align	128
        .global         _Z25selective_scan_fwd_kernelI32Selective_Scan_fwd_kernel_traitsILi32ELi4ELi1ELb0ELb0ELb0ELb0EN3c108BFloat16ENS1_7complexIfEEEEv13SSMParamsBase
        .type           _Z25selective_scan_fwd_kernelI32Selective_Scan_fwd_kernel_traitsILi32ELi4ELi1ELb0ELb0ELb0ELb0EN3c108BFloat16ENS1_7complexIfEEEEv13SSMParamsBase,@function
        .size           _Z25selective_scan_fwd_kernelI32Selective_Scan_fwd_kernel_traitsILi32ELi4ELi1ELb0ELb0ELb0ELb0EN3c108BFloat16ENS1_7complexIfEEEEv13SSMParamsBase,(.L_x_5224 - _Z25selective_scan_fwd_kernelI32Selective_Scan_fwd_kernel_traitsILi32ELi4ELi1ELb0ELb0ELb0ELb0EN3c108BFloat16ENS1_7complexIfEEEEv13SSMParamsBase)
        .other          _Z25selective_scan_fwd_kernelI32Selective_Scan_fwd_kernel_traitsILi32ELi4ELi1ELb0ELb0ELb0ELb0EN3c108BFloat16ENS1_7complexIfEEEEv13SSMParamsBase,@"STO_CUDA_ENTRY STV_DEFAULT"
_Z25selective_scan_fwd_kernelI32Selective_Scan_fwd_kernel_traitsILi32ELi4ELi1ELb0ELb0ELb0ELb0EN3c108BFloat16ENS1_7complexIfEEEEv13SSMParamsBase:
.text._Z25selective_scan_fwd_kernelI32Selective_Scan_fwd_kernel_traitsILi32ELi4ELi1ELb0ELb0ELb0ELb0EN3c108BFloat16ENS1_7complexIfEEEEv13SSMParamsBase:
        /* <DEDUP_REMOVED lines=12> */
[----:B------:R-:W-:Y:S02]  /*00c0*/  @P1 LEA R4, P3, R59, R4, 0x2 ;  /* 0x000000043b041211 */ /* 0x000fe400078610ff */
        /* <DEDUP_REMOVED lines=27> */
[----:B0-----:R-:W-:Y:S01]  /*0280*/  LOP3.LUT R55, R62, 0x1f, RZ, 0xc0, !PT ;  /* 0x0000001f3e377812 */ /* 0x001fe200078ec0ff */
[----:B---3--:R-:W-:Y:S01]  /*0290*/  IMAD.WIDE.U32 R2, R10, UR10, R2 ;  /* 0x0000000a0a027c25 */ /* 0x008fe2000f8e0002 */
[----:B------:R-:W-:-:S03]  /*02a0*/  SHF.L.U32 R0, R62, 0x2, RZ ;  /* 0x000000023e007819 */ /* 0x000fc600000006ff */
[----:B------:R-:W-:Y:S01]  /*02b0*/  IMAD R6, R10, UR11, RZ ;  /* 0x0000000b0a067c24 */ /* 0x000fe2000f8e02ff */
[----:B------:R-:W-:Y:S02]  /*02c0*/  LOP3.LUT R54, R55, 0xffffff80, R0, 0xf8, !PT ;  /* 0xffffff8037367812 */ /* 0x000fe400078ef800 */
[----:B------:R-:W-:Y:S01]  /*02d0*/  IADD3 R51, R0, 0x1, RZ ;  /* 0x0000000100337810 */ /* 0x000fe20007ffe0ff */
[C---:B----4-:R-:W-:Y:S01]  /*02e0*/  IMAD R8, R12.reuse, UR11, RZ ;  /* 0x0000000b0c087c24 */ /* 0x050fe2000f8e02ff */
[----:B------:R-:W-:Y:S01]  /*02f0*/  SHF.R.S32.HI R53, RZ, 0x1f, R54 ;  /* 0x0000001fff357819 */ /* 0x000fe20000011436 */
[----:B------:R-:W-:Y:S01]  /*0300*/  IMAD.WIDE.U32 R4, R12, UR10, R4 ;  /* 0x0000000a0c047c25 */ /* 0x000fe2000f8e0004 */
[----:B------:R-:W-:Y:S02]  /*0310*/  IADD3 R17, P0, R54, R2, RZ ;  /* 0x0000000236117210 */ /* 0x000fe40007f1e0ff */
[----:B------:R-:W-:Y:S01]  /*0320*/  IADD3 R49, R0, 0x2, RZ ;  /* 0x0000000200317810 */ /* 0x000fe20007ffe0ff */
[----:B------:R-:W-:Y:S01]  /*0330*/  IMAD R6, R11, UR10, R6 ;  /* 0x0000000a0b067c24 */ /* 0x000fe2000f8e0206 */
[----:B------:R-:W-:Y:S01]  /*0340*/  IADD3 R11, P1, R54, R4, RZ ;  /* 0x00000004360b7210 */ /* 0x000fe20007f3e0ff */
[----:B------:R-:W-:Y:S01]  /*0350*/  IMAD R8, R13, UR10, R8 ;  /* 0x0000000a0d087c24 */ /* 0x000fe2000f8e0208 */
[----:B------:R-:W-:-:S02]  /*0360*/  IADD3 R47, R0, 0x3, RZ ;  /* 0x00000003002f7810 */ /* 0x000fc40007ffe0ff */
[C---:B------:R-:W-:Y:S02]  /*0370*/  IADD3.X R2, R53.reuse, R3, R6, P0, !PT ;  /* 0x0000000335027210 */ /* 0x040fe400007fe406 */
[----:B------:R-:W-:Y:S02]  /*0380*/  IADD3.X R4, R53, R5, R8, P1, !PT ;  /* 0x0000000535047210 */ /* 0x000fe40000ffe408 */
[----:B------:R-:W-:Y:S02]  /*0390*/  LEA R16, P0, R17, UR4, 0x1 ;  /* 0x0000000411107c11 */ /* 0x000fe4000f8008ff */
[----:B------:R-:W-:Y:S02]  /*03a0*/  LEA R6, P1, R11, UR6, 0x1 ;  /* 0x000000060b067c11 */ /* 0x000fe4000f8208ff */
[----:B------:R-:W-:Y:S02]  /*03b0*/  LEA.HI.X R17, R17, UR5, R2, 0x1, P0 ;  /* 0x0000000511117c11 */ /* 0x000fe400080f0c02 */
[----:B------:R-:W-:-:S02]  /*03c0*/  LEA.HI.X R11, R11, UR7, R4, 0x1, P1 ;  /* 0x000000070b0b7c11 */ /* 0x000fc400088f0c04 */
[----:B--2---:R-:W-:-:S07]  /*03d0*/  LOP3.LUT R45, R54, 0x20, RZ, 0xfc, !PT ;  /* 0x00000020362d7812 */ /* 0x004fce00078efcff */
.L_x_2368:
[----:B0-----:R-:W0:Y:S01]  /*03e0*/  LDC R3, c[0x0][0x218] ;  /* 0x00008600ff037b82 */ /* 0x001e220000000800 */
[C---:B------:R-:W-:Y:S02]  /*03f0*/  LOP3.LUT R5, R54.reuse, 0x40, RZ, 0xfc, !PT ;  /* 0x0000004036057812 */ /* 0x040fe400078efcff */
[----:B------:R-:W-:Y:S02]  /*0400*/  LOP3.LUT R7, R54, 0x60, RZ, 0xfc, !PT ;  /* 0x0000006036077812 */ /* 0x000fe400078efcff */
[----:B------:R-:W-:Y:S02]  /*0410*/  PRMT R2, RZ, 0x7610, R2 ;  /* 0x00007610ff027816 */ /* 0x000fe40000000002 */
        /* <DEDUP_REMOVED lines=8> */
[----:B------:R-:W-:-:S07]  /*04a0*/  ISETP.GE.AND P3, PT, R7, R8, PT ;  /* 0x000000080700720c */ /* 0x000fce0003f66270 */
[----:B------:R-:W2:Y:S04]  /*04b0*/  @!P1 LDG.E.U16 R2, desc[UR8][R16.64+0x40] ;  /* 0x0000400810029981 */ /* 0x000ea8000c1e1500 */
[----:B------:R-:W3:Y:S04]  /*04c0*/  @!P0 LDG.E.U16 R0, desc[UR8][R16.64] ;  /* 0x0000000810008981 */ /* 0x000ee8000c1e1500 */
[----:B------:R-:W4:Y:S04]  /*04d0*/  @!P2 LDG.E.U16 R3, desc[UR8][R16.64+0x80] ;  /* 0x000080081003a981 */ /* 0x000f28000c1e1500 */
[----:B------:R-:W4:Y:S01]  /*04e0*/  @!P3 LDG.E.U16 R4, desc[UR8][R16.64+0xc0] ;  /* 0x0000c0081004b981 */ /* 0x000f22000c1e1500 */
[----:B------:R-:W0:Y:S01]  /*04f0*/  S2UR UR5, SR_CgaCtaId ;  /* 0x00000000000579c3 */ /* 0x000e220000008800 */
[----:B------:R-:W-:-:S02]  /*0500*/  UMOV UR4, 0x400 ;  /* 0x0000040000047882 */ /* 0x000fc40000000000 */
[----:B0-----:R-:W-:-:S06]  /*0510*/  ULEA UR5, UR5, UR4, 0x18 ;  /* 0x0000000405057291 */ /* 0x001fcc000f8ec03f */
[----:B------:R-:W-:Y:S02]  /*0520*/  LEA R9, R61, UR5, 0x1 ;  /* 0x000000053d097c11 */ /* 0x000fe4000f8e08ff */
[-C--:B------:R-:W-:Y:S02]  /*0530*/  ISETP.GE.AND P2, PT, R5, R8.reuse, PT ;  /* 0x000000080500720c */ /* 0x080fe40003f46270 */
[-C--:B------:R-:W-:Y:S01]  /*0540*/  ISETP.GE.AND P3, PT, R7, R8.reuse, PT ;  /* 0x000000080700720c */ /* 0x080fe20003f66270 */
[----:B------:R-:W0:Y:S01]  /*0550*/  LDC R5, c[0x0][0x21c] ;  /* 0x00008700ff057b82 */ /* 0x000e220000000800 */
[-C--:B------:R-:W-:Y:S02]  /*0560*/  ISETP.GE.AND P0, PT, R54, R8.reuse, PT ;  /* 0x000000083600720c */ /* 0x080fe40003f06270 */
[----:B------:R-:W-:Y:S02]  /*0570*/  ISETP.GE.AND P1, PT, R45, R8, PT ;  /* 0x000000082d00720c */ /* 0x000fe40003f26270 */
[----:B------:R-:W-:-:S02]  /*0580*/  PRMT R20, RZ, 0x7610, R20 ;  /* 0x00007610ff147816 */ /* 0x000fc40000000014 */
[----:B------:R-:W-:Y:S02]  /*0590*/  PRMT R10, RZ, 0x7610, R10 ;  /* 0x00007610ff0a7816 */ /* 0x000fe4000000000a */
[----:B------:R-:W-:Y:S02]  /*05a0*/  PRMT R22, RZ, 0x7610, R22 ;  /* 0x00007610ff167816 */ /* 0x000fe40000000016 */
[----:B------:R-:W-:Y:S01]  /*05b0*/  PRMT R18, RZ, 0x7610, R18 ;  /* 0x00007610ff127816 */ /* 0x000fe20000000012 */
[----:B--2---:R1:W-:Y:S04]  /*05c0*/  STS.U16 [R9+0x40], R2 ;  /* 0x0000400209007388 */ /* 0x0043e80000000400 */
[----:B---3--:R-:W-:Y:S01]  /*05d0*/  STS.U16 [R9], R0 ;  /* 0x0000000009007388 */ /* 0x008fe20000000400 */
[----:B-1----:R-:W-:-:S02]  /*05e0*/  MOV R2, R6 ;  /* 0x0000000600027202 */ /* 0x002fc40000000f00 */
[----:B------:R-:W-:Y:S01]  /*05f0*/  LEA R6, R61, UR5, 0x3 ;  /* 0x000000053d067c11 */ /* 0x000fe2000f8e18ff */
[----:B----4-:R1:W-:Y:S04]  /*0600*/  STS.U16 [R9+0x80], R3 ;  /* 0x0000800309007388 */ /* 0x0103e80000000400 */
[----:B------:R-:W-:Y:S01]  /*0610*/  STS.U16 [R9+0xc0], R4 ;  /* 0x0000c00409007388 */ /* 0x000fe20000000400 */
[----:B------:R-:W-:-:S03]  /*0620*/  NOP ;  /* 0x0000000000007918 */ /* 0x000fc60000000000 */
[----:B------:R-:W2:Y:S01]  /*0630*/  LDS.64 R14, [R6] ;  /* 0x00000000060e7984 */ /* 0x000ea20000000a00 */
[----:B-1----:R-:W-:Y:S01]  /*0640*/  MOV R3, R11 ;  /* 0x0000000b00037202 */ /* 0x002fe20000000f00 */
[----:B------:R-:W-:Y:S06]  /*0650*/  BAR.SYNC.DEFER_BLOCKING 0x0 ;  /* 0x0000000000007b1d */ /* 0x000fec0000010000 */
[----:B------:R-:W3:Y:S04]  /*0660*/  @!P2 LDG.E.U16 R20, desc[UR8][R2.64+0x80] ;  /* 0x000080080214a981 */ /* 0x000ee8000c1e1500 */
[----:B------:R-:W4:Y:S04]  /*0670*/  @!P0 LDG.E.U16 R10, desc[UR8][R2.64] ;  /* 0x00000008020a8981 */ /* 0x000f28000c1e1500 */
[----:B------:R-:W4:Y:S04]  /*0680*/  @!P3 LDG.E.U16 R22, desc[UR8][R2.64+0xc0] ;  /* 0x0000c0080216b981 */ /* 0x000f28000c1e1500 */
[----:B------:R-:W4:Y:S01]  /*0690*/  @!P1 LDG.E.U16 R18, desc[UR8][R2.64+0x40] ;  /* 0x0000400802129981 */ /* 0x000f22000c1e1500 */
[----:B------:R-:W-:Y:S01]  /*06a0*/  ULDC.U8 UR4, c[0x0][0x22e] ;  /* 0x00008b8000047ab9 */ /* 0x000fe20000000000 */
[----:B--2---:R-:W-:-:S02]  /*06b0*/  PRMT R13, R14, 0x7632, R13 ;  /* 0x000076320e0d7816 */ /* 0x004fc4000000000d */
[----:B------:R-:W-:Y:S02]  /*06c0*/  SHF.L.U32 R0, R14, 0x10, RZ ;  /* 0x000000100e007819 */ /* 0x000fe400000006ff */
[C---:B------:R-:W-:Y:S02]  /*06d0*/  PRMT R14, R15.reuse, 0x7632, R14 ;  /* 0x000076320f0e7816 */ /* 0x040fe4000000000e */
[----:B------:R-:W-:Y:S02]  /*06e0*/  SHF.L.U32 R12, R15, 0x10, RZ ;  /* 0x000000100f0c7819 */ /* 0x000fe400000006ff */
[----:B------:R-:W-:Y:S02]  /*06f0*/  SHF.L.U32 R13, R13, 0x10, RZ ;  /* 0x000000100d0d7819 */ /* 0x000fe400000006ff */
[----:B------:R-:W-:Y:S01]  /*0700*/  SHF.L.U32 R14, R14, 0x10, RZ ;  /* 0x000000100e0e7819 */ /* 0x000fe200000006ff */
[----:B------:R-:W-:Y:S01]  /*0710*/  UMOV UR6, UR5 ;  /* 0x0000000500067c82 */ /* 0x000fe20008000000 */
[----:B------:R-:W-:Y:S01]  /*0720*/  BSSY B0, `(.L_x_2356) ;  /* 0x000003e000007945 */ /* 0x000fe20003800000 */
[----:B0-----:R-:W-:Y:S01]  /*0730*/  ISETP.GE.AND P4, PT, R5, 0x1, PT ;  /* 0x000000010500780c */ /* 0x001fe20003f86270 */
[-C--:B-----5:R-:W-:Y:S01]  /*0740*/  FMUL.FTZ R42, R0, R57.reuse ;  /* 0x00000039002a7220 */ /* 0x0a0fe20000410000 */
[-C--:B------:R-:W-:Y:S01]  /*0750*/  FMUL.FTZ R43, R12, R57.reuse ;  /* 0x000000390c2b7220 */ /* 0x080fe20000410000 */
[-C--:B------:R-:W-:Y:S01]  /*0760*/  FMUL.FTZ R41, R13, R57.reuse ;  /* 0x000000390d297220 */ /* 0x080fe20000410000 */
[----:B------:R-:W-:Y:S01]  /*0770*/  FMUL.FTZ R40, R14, R57 ;  /* 0x000000390e287220 */ /* 0x000fe20000410000 */
[----:B---3--:R-:W-:Y:S04]  /*0780*/  STS.U16 [R9+0x80], R20 ;  /* 0x0000801409007388 */ /* 0x008fe80000000400 */
[----:B----4-:R-:W-:Y:S04]  /*0790*/  STS.U16 [R9], R10 ;  /* 0x0000000a09007388 */ /* 0x010fe80000000400 */
[----:B------:R-:W-:Y:S04]  /*07a0*/  STS.U16 [R9+0xc0], R22 ;  /* 0x0000c01609007388 */ /* 0x000fe80000000400 */
[----:B------:R-:W-:Y:S01]  /*07b0*/  STS.U16 [R9+0x40], R18 ;  /* 0x0000401209007388 */ /* 0x000fe20000000400 */
[----:B------:R-:W-:-:S03]  /*07c0*/  NOP ;  /* 0x0000000000007918 */ /* 0x000fc60000000000 */
[----:B------:R-:W0:Y:S02]  /*07d0*/  LDS.64 R24, [R6] ;  /* 0x0000000006187984 */ /* 0x000e240000000a00 */
[----:B0-----:R-:W-:-:S05]  /*07e0*/  SHF.L.U32 R7, R24, 0x10, RZ ;  /* 0x0000001018077819 */ /* 0x001fca00000006ff */
[----:B------:R-:W-:Y:S01]  /*07f0*/  FADD.FTZ R50, R7, R56 ;  /* 0x0000003807327221 */ /* 0x000fe20000010000 */
[----:B------:R-:W-:Y:S02]  /*0800*/  PRMT R4, R24, 0x7632, R4 ;  /* 0x0000763218047816 */ /* 0x000fe40000000004 */
[C---:B------:R-:W-:Y:S02]  /*0810*/  PRMT R10, R25.reuse, 0x7632, R10 ;  /* 0x00007632190a7816 */ /* 0x040fe4000000000a */
[----:B------:R-:W-:Y:S02]  /*0820*/  FSETP.GTU.FTZ.AND P1, PT, R50, 20, PT ;  /* 0x41a000003200780b */ /* 0x000fe40003f3c000 */
[----:B------:R-:W-:Y:S02]  /*0830*/  SHF.L.U32 R11, R25, 0x10, RZ ;  /* 0x00000010190b7819 */ /* 0x000fe400000006ff */
[----:B------:R-:W-:Y:S02]  /*0840*/  ISETP.EQ.OR P1, PT, RZ, UR4, P1 ;  /* 0x00000004ff007c0c */ /* 0x000fe40008f22670 */
[----:B------:R-:W-:-:S02]  /*0850*/  SHF.L.U32 R9, R4, 0x10, RZ ;  /* 0x0000001004097819 */ /* 0x000fc400000006ff */
[----:B------:R-:W-:Y:S01]  /*0860*/  SHF.L.U32 R15, R10, 0x10, RZ ;  /* 0x000000100a0f7819 */ /* 0x000fe200000006ff */
[--C-:B------:R-:W-:Y:S02]  /*0870*/  FADD.FTZ R48, R11, R56.reuse ;  /* 0x000000380b307221 */ /* 0x100fe40000010000 */
[--C-:B------:R-:W-:Y:S02]  /*0880*/  FADD.FTZ R46, R9, R56.reuse ;  /* 0x00000038092e7221 */ /* 0x100fe40000010000 */
[----:B------:R-:W-:Y:S01]  /*0890*/  FADD.FTZ R44, R15, R56 ;  /* 0x000000380f2c7221 */ /* 0x000fe20000010000 */
[----:B------:R-:W-:Y:S02]  /*08a0*/  FSETP.GTU.FTZ.AND P2, PT, R48, 20, PT ;  /* 0x41a000003000780b */ /* 0x000fe40003f5c000 */
[----:B------:R-:W-:Y:S02]  /*08b0*/  FSETP.GTU.FTZ.AND P3, PT, R46, 20, PT ;  /* 0x41a000002e00780b */ /* 0x000fe40003f7c000 */
[----:B------:R-:W-:-:S02]  /*08c0*/  FSETP.GTU.FTZ.AND P0, PT, R44, 20, PT ;  /* 0x41a000002c00780b */ /* 0x000fc40003f1c000 */
[----:B------:R-:W-:Y:S02]  /*08d0*/  ISETP.EQ.OR P2, PT, RZ, UR4, P2 ;  /* 0x00000004ff007c0c */ /* 0x000fe40009742670 */
[----:B------:R-:W-:Y:S02]  /*08e0*/  ISETP.EQ.OR P3, PT, RZ, UR4, P3 ;  /* 0x00000004ff007c0c */ /* 0x000fe40009f62670 */
        /* <DEDUP_REMOVED lines=33> */
.L_x_2357:
[----:B------:R-:W-:Y:S05]  /*0b00*/  BSYNC B0 ;  /* 0x0000000000007941 */ /* 0x000fea0003800000 */
.L_x_2356:
        /* <DEDUP_REMOVED lines=33> */
.L_x_2359:
[----:B------:R-:W-:Y:S05]  /*0d20*/  BSYNC B0 ;  /* 0x0000000000007941 */ /* 0x000fea0003800000 */
.L_x_2358:
        /* <DEDUP_REMOVED lines=33> */
.L_x_2361:
[----:B------:R-:W-:Y:S05]  /*0f40*/  BSYNC B0 ;  /* 0x0000000000007941 */ /* 0x000fea0003800000 */
.L_x_2360:
        /* <DEDUP_REMOVED lines=33> */
.L_x_2363:
[----:B------:R-:W-:Y:S05]  /*1160*/  BSYNC B0 ;  /* 0x0000000000007941 */ /* 0x000fea0003800000 */
.L_x_2362:
[----:B------:R-:W-:Y:S06]  /*1170*/  BAR.SYNC.DEFER_BLOCKING 0x0 ;  /* 0x0000000000007b1d */ /* 0x000fec0000010000 */
[----:B------:R-:W-:Y:S05]  /*1180*/  @!P4 BRA `(.L_x_2364) ;  /* 0x0000001000f0c947 */ /* 0x000fea0003800000 */
[----:B------:R-:W0:Y:S01]  /*1190*/  S2R R59, SR_CTAID.Y ;  /* 0x00000000003b7919 */ /* 0x000e220000002600 */
[----:B------:R-:W1:Y:S01]  /*11a0*/  S2UR UR10, SR_CTAID.X ;  /* 0x00000000000a79c3 */ /* 0x000e620000002500 */
[----:B------:R-:W-:Y:S01]  /*11b0*/  IMAD R9, R52, R5, RZ ;  /* 0x0000000534097224 */ /* 0x000fe200078e02ff */
[----:B------:R-:W-:Y:S01]  /*11c0*/  ULDC.64 UR14, c[0x0][0x248] ;  /* 0x00009200000e7ab9 */ /* 0x000fe20000000a00 */
[----:B------:R-:W2:Y:S01]  /*11d0*/  S2R R62, SR_TID.X ;  /* 0x00000000003e7919 */ /* 0x000ea20000002100 */
[----:B------:R-:W-:Y:S01]  /*11e0*/  ULDC.64 UR12, c[0x0][0x268] ;  /* 0x00009a00000c7ab9 */ /* 0x000fe20000000a00 */
[C---:B------:R-:W-:Y:S01]  /*11f0*/  IMAD R20, R58.reuse, UR14, RZ ;  /* 0x0000000e3a147c24 */ /* 0x040fe2000f8e02ff */
[----:B------:R-:W-:Y:S01]  /*1200*/  ULDC.64 UR4, c[0x0][0x230] ;  /* 0x00008c0000047ab9 */ /* 0x000fe20000000a00 */
[----:B------:R-:W-:Y:S01]  /*1210*/  IMAD R18, R58, UR12, RZ ;  /* 0x0000000c3a127c24 */ /* 0x000fe2000f8e02ff */
[----:B------:R-:W1:Y:S01]  /*1220*/  LDC R4, c[0x0][0x214] ;  /* 0x00008500ff047b82 */ /* 0x000e620000000800 */
[----:B------:R-:W-:Y:S01]  /*1230*/  ISETP.GE.U32.AND P1, PT, R47, R8, PT ;  /* 0x000000082f00720c */ /* 0x000fe20003f26070 */
[----:B------:R-:W-:Y:S01]  /*1240*/  FMUL.FTZ R31, R14, R44 ;  /* 0x0000002c0e1f7220 */ /* 0x000fe20000410000 */
[----:B------:R-:W-:Y:S01]  /*1250*/  ISETP.GE.U32.AND P2, PT, R49, R8, PT ;  /* 0x000000083100720c */ /* 0x000fe20003f46070 */
[----:B------:R-:W-:Y:S01]  /*1260*/  FMUL.FTZ R30, R12, R48 ;  /* 0x000000300c1e7220 */ /* 0x000fe20000410000 */
[----:B------:R-:W-:Y:S01]  /*1270*/  ISETP.GE.U32.AND P3, PT, R51, R8, PT ;  /* 0x000000083300720c */ /* 0x000fe20003f66070 */
[----:B------:R-:W-:Y:S01]  /*1280*/  FMUL.FTZ R13, R13, R46 ;  /* 0x0000002e0d0d7220 */ /* 0x000fe20000410000 */
[----:B------:R-:W-:Y:S01]  /*1290*/  FSEL R31, R31, RZ, !P1 ;  /* 0x000000ff1f1f7208 */ /* 0x000fe20004800000 */
[----:B------:R-:W3:Y:S01]  /*12a0*/  LDC R7, c[0x0][0x224] ;  /* 0x00008900ff077b82 */ /* 0x000ee20000000800 */
[----:B------:R-:W-:-:S07]  /*12b0*/  FSEL R30, R30, RZ, !P2 ;  /* 0x000000ff1e1e7208 */ /* 0x000fce0005000000 */
[----:B------:R-:W4:Y:S01]  /*12c0*/  LDC.64 R32, c[0x0][0x310] ;  /* 0x0000c400ff207b82 */ /* 0x000f220000000a00 */
[----:B0-----:R-:W-:-:S07]  /*12d0*/  IMAD R27, R59, UR15, R20 ;  /* 0x0000000f3b1b7c24 */ /* 0x001fce000f8e0214 */
[----:B------:R-:W0:Y:S01]  /*12e0*/  LDC.64 R10, c[0x0][0x2d0] ;  /* 0x0000b400ff0a7b82 */ /* 0x000e220000000a00 */
[----:B-1----:R-:W-:Y:S01]  /*12f0*/  IMAD R4, R4, UR10, R59 ;  /* 0x0000000a04047c24 */ /* 0x002fe2000f8e023b */
[----:B--2---:R-:W-:Y:S01]  /*1300*/  SHF.L.U32 R15, R62, 0x2, RZ ;  /* 0x000000023e0f7819 */ /* 0x004fe200000006ff */
[C---:B------:R-:W-:Y:S02]  /*1310*/  IMAD R25, R59.reuse, UR13, R18 ;  /* 0x0000000d3b197c24 */ /* 0x040fe4000f8e0212 */
[----:B------:R-:W-:Y:S01]  /*1320*/  IMAD.WIDE.U32 R36, R59, UR4, RZ ;  /* 0x000000043b247c25 */ /* 0x000fe2000f8e00ff */
[----:B------:R-:W-:Y:S02]  /*1330*/  ISETP.GE.U32.AND P4, PT, R15, R8, PT ;  /* 0x000000080f00720c */ /* 0x000fe40003f86070 */
[----:B------:R-:W1:Y:S01]  /*1340*/  LDC.64 R20, c[0x0][0x270] ;  /* 0x00009c00ff147b82 */ /* 0x000e620000000a00 */
[----:B---3--:R-:W-:Y:S02]  /*1350*/  IMAD R4, R4, R7, RZ ;  /* 0x0000000704047224 */ /* 0x008fe400078e02ff */
[----:B------:R-:W-:Y:S01]  /*1360*/  IMAD R8, R58, UR4, RZ ;  /* 0x000000043a087c24 */ /* 0x000fe2000f8e02ff */
[----:B------:R-:W-:Y:S01]  /*1370*/  UMOV UR4, URZ ;  /* 0x0000003f00047c82 */ /* 0x000fe20008000000 */
[----:B------:R-:W-:-:S03]  /*1380*/  IMAD R7, R4, R5, RZ ;  /* 0x0000000504077224 */ /* 0x000fc600078e02ff */
[----:B------:R-:W2:Y:S01]  /*1390*/  LDC.64 R4, c[0x0][0x2d8] ;  /* 0x0000b600ff047b82 */ /* 0x000ea20000000a00 */
[----:B------:R-:W-:Y:S02]  /*13a0*/  IMAD R15, R59, UR5, R8 ;  /* 0x000000053b0f7c24 */ /* 0x000fe4000f8e0208 */
[----:B----4-:R-:W-:-:S04]  /*13b0*/  IMAD.WIDE R32, R7, 0x10, R32 ;  /* 0x0000001007207825 */ /* 0x010fc800078e0220 */
[----:B------:R-:W-:Y:S01]  /*13c0*/  IMAD.WIDE.U32 R34, R59, UR14, RZ ;  /* 0x0000000e3b227c25 */ /* 0x000fe2000f8e00ff */
[----:B------:R-:W3:Y:S01]  /*13d0*/  LDC.64 R6, c[0x0][0x2e0] ;  /* 0x0000b800ff067b82 */ /* 0x000ee20000000a00 */
[----:B0-----:R-:W-:Y:S02]  /*13e0*/  LEA R39, P0, R36, R10, 0x3 ;  /* 0x0000000a24277211 */ /* 0x001fe400078018ff */
[----:B------:R-:W-:Y:S01]  /*13f0*/  IADD3 R10, R37, R15, RZ ;  /* 0x0000000f250a7210 */ /* 0x000fe20007ffe0ff */
[----:B------:R-:W-:-:S03]  /*1400*/  IMAD.WIDE R32, R9, 0x10, R32 ;  /* 0x0000001009207825 */ /* 0x000fc600078e0220 */
[----:B------:R-:W-:Y:S01]  /*1410*/  LEA.HI.X R36, R36, R11, R10, 0x3, P0 ;  /* 0x0000000b24247211 */ /* 0x000fe200000f1c0a */
[----:B------:R-:W0:Y:S01]  /*1420*/  LDC.64 R18, c[0x0][0x250] ;  /* 0x00009400ff127b82 */ /* 0x000e220000000a00 */
[----:B------:R-:W-:Y:S01]  /*1430*/  IMAD.WIDE.U32 R8, R59, UR12, RZ ;  /* 0x0000000c3b087c25 */ /* 0x000fe2000f8e00ff */
[----:B------:R-:W-:Y:S02]  /*1440*/  ISETP.NE.AND P0, PT, R55, RZ, PT ;  /* 0x000000ff3700720c */ /* 0x000fe40003f05270 */
[----:B-1----:R-:W-:Y:S02]  /*1450*/  SHF.L.U64.HI R64, R20, 0x3, R21 ;  /* 0x0000000314407819 */ /* 0x002fe40000010215 */
[----:B------:R-:W-:Y:S02]  /*1460*/  ISETP.EQ.OR P0, PT, R52, RZ, P0 ;  /* 0x000000ff3400720c */ /* 0x000fe40000702670 */
[----:B------:R-:W1:Y:S01]  /*1470*/  LDC.64 R22, c[0x0][0x238] ;  /* 0x00008e00ff167b82 */ /* 0x000e620000000a00 */
[----:B--2---:R-:W-:-:S02]  /*1480*/  LEA R37, P6, R34, R4, 0x3 ;  /* 0x0000000422257211 */ /* 0x004fc400078c18ff */
[----:B------:R-:W-:-:S04]  /*1490*/  IADD3 R4, R35, R27, RZ ;  /* 0x0000001b23047210 */ /* 0x000fc80007ffe0ff */
[----:B------:R-:W-:Y:S01]  /*14a0*/  LEA.HI.X R34, R34, R5, R4, 0x3, P6 ;  /* 0x0000000522227211 */ /* 0x000fe200030f1c04 */
[----:B------:R-:W2:Y:S01]  /*14b0*/  LDC R60, c[0x0][0x21c] ;  /* 0x00008700ff3c7b82 */ /* 0x000ea20000000800 */
[----:B---3--:R-:W-:Y:S01]  /*14c0*/  LEA R38, P5, R8, R6, 0x3 ;  /* 0x0000000608267211 */ /* 0x008fe200078a18ff */
[----:B------:R-:W-:Y:S01]  /*14d0*/  FMUL.FTZ R4, R0, R50 ;  /* 0x0000003200047220 */ /* 0x000fe20000410000 */
[----:B------:R-:W-:Y:S02]  /*14e0*/  IADD3 R6, R9, R25, RZ ;  /* 0x0000001909067210 */ /* 0x000fe40007ffe0ff */
[----:B------:R-:W-:Y:S02]  /*14f0*/  FSEL R0, R13, RZ, !P3 ;  /* 0x000000ff0d007208 */ /* 0x000fe40005800000 */
[----:B------:R-:W-:Y:S02]  /*1500*/  LEA.HI.X R35, R8, R7, R6, 0x3, P5 ;  /* 0x0000000708237211 */ /* 0x000fe400028f1c06 */
[----:B0-----:R-:W-:-:S02]  /*1510*/  SHF.L.U64.HI R19, R18, 0x3, R19 ;  /* 0x0000000312137819 */ /* 0x001fc40000010213 */
[----:B------:R-:W-:Y:S02]  /*1520*/  FSEL R21, R4, RZ, !P4 ;  /* 0x000000ff04157208 */ /* 0x000fe40006000000 */
[----:B-1----:R-:W-:-:S07]  /*1530*/  SHF.L.U64.HI R23, R22, 0x3, R23 ;  /* 0x0000000316177819 */ /* 0x002fce0000010217 */
.L_x_2365:
[----:B------:R-:W-:Y:S02]  /*1540*/  MOV R4, R39 ;  /* 0x0000002700047202 */ /* 0x000fe40000000f00 */
[----:B------:R-:W-:-:S06]  /*1550*/  MOV R5, R36 ;  /* 0x0000002400057202 */ /* 0x000fcc0000000f00 */
[----:B------:R-:W3:Y:S01]  /*1560*/  LDG.E.64 R4, desc[UR8][R4.64] ;  /* 0x0000000804047981 */ /* 0x000ee2000c1e1b00 */
[C---:B------:R-:W-:Y:S01]  /*1570*/  ISETP.GE.AND P5, PT, R61.reuse, 0x1, PT ;  /* 0x000000013d00780c */ /* 0x040fe20003fa6270 */
[----:B------:R-:W0:Y:S01]  /*1580*/  S2UR UR7, SR_CgaCtaId ;  /* 0x00000000000779c3 */ /* 0x000e220000008800 */
[----:B------:R-:W-:Y:S01]  /*1590*/  ISETP.GE.AND P6, PT, R61, 0x10, PT ;  /* 0x000000103d00780c */ /* 0x000fe20003fc6270 */
[----:B------:R-:W-:Y:S02]  /*15a0*/  UMOV UR5, 0x400 ;  /* 0x0000040000057882 */ /* 0x000fe40000000000 */
[----:B0-----:R-:W-:Y:S01]  /*15b0*/  ULEA UR5, UR7, UR5, 0x18 ;  /* 0x0000000507057291 */ /* 0x001fe2000f8ec03f */
[----:B---3--:R-:W-:Y:S01]  /*15c0*/  FMUL.FTZ R7, R4, 1.4426950216293334961 ;  /* 0x3fb8aa3b04077820 */ /* 0x008fe20000410000 */
[C---:B------:R-:W-:Y:S01]  /*15d0*/  FMUL.FTZ R6, R5.reuse, R50 ;  /* 0x0000003205067220 */ /* 0x040fe20000410000 */
[C---:B------:R-:W-:Y:S01]  /*15e0*/  FMUL.FTZ R8, R5.reuse, R46 ;  /* 0x0000002e05087220 */ /* 0x040fe20000410000 */
[----:B------:R-:W-:Y:S01]  /*15f0*/  FMUL.FTZ R10, R5, R44 ;  /* 0x0000002c050a7220 */ /* 0x000fe20000410000 */
[C---:B------:R-:W-:Y:S01]  /*1600*/  FMUL.FTZ R4, R7.reuse, R46 ;  /* 0x0000002e07047220 */ /* 0x040fe20000410000 */
[----:B------:R-:W-:Y:S01]  /*1610*/  FMUL.RZ R9, R6, 0.15915493667125701904 ;  /* 0x3e22f98306097820 */ /* 0x000fe2000040c000 */
[----:B------:R-:W-:Y:S01]  /*1620*/  FMUL.RZ R12, R8, 0.15915493667125701904 ;  /* 0x3e22f983080c7820 */ /* 0x000fe2000040c000 */
[C---:B------:R-:W-:Y:S01]  /*1630*/  FMUL.FTZ R6, R7.reuse, R50 ;  /* 0x0000003207067220 */ /* 0x040fe20000410000 */
[----:B------:R-:W-:Y:S01]  /*1640*/  FMUL.FTZ R8, R7, R48 ;  /* 0x0000003007087220 */ /* 0x000fe20000410000 */
[----:B------:R-:W-:Y:S01]  /*1650*/  MUFU.SIN R11, R9 ;  /* 0x00000009000b7308 */ /* 0x000fe20000000400 */
[----:B------:R-:W-:-:S07]  /*1660*/  FMUL.RZ R26, R10, 0.15915493667125701904 ;  /* 0x3e22f9830a1a7820 */ /* 0x000fce000040c000 */
[----:B------:R0:W-:Y:S08]  /*1670*/  MUFU.COS R71, R9 ;  /* 0x0000000900477308 */ /* 0x0001f00000000000 */
[----:B------:R-:W-:Y:S01]  /*1680*/  MUFU.SIN R13, R12 ;  /* 0x0000000c000d7308 */ /* 0x000fe20000000400 */
[----:B0-----:R-:W-:Y:S01]  /*1690*/  FMUL.FTZ R9, R7, R44 ;  /* 0x0000002c07097220 */ /* 0x001fe20000410000 */
[----:B------:R-:W-:-:S04]  /*16a0*/  FMUL.FTZ R7, R5, R48 ;  /* 0x0000003005077220 */ /* 0x000fc80000410000 */
[----:B------:R-:W-:Y:S02]  /*16b0*/  FMUL.RZ R14, R7, 0.15915493667125701904 ;  /* 0x3e22f983070e7820 */ /* 0x000fe4000040c000 */
[----:B------:R-:W0:Y:S08]  /*16c0*/  MUFU.EX2 R4, R4 ;  /* 0x0000000400047308 */ /* 0x000e300000000800 */
[----:B------:R-:W1:Y:S08]  /*16d0*/  MUFU.COS R15, R12 ;  /* 0x0000000c000f7308 */ /* 0x000e700000000000 */
[----:B------:R-:W-:Y:S01]  /*16e0*/  MUFU.EX2 R8, R8 ;  /* 0x0000000800087308 */ /* 0x000fe20000000800 */
[----:B0-----:R-:W-:-:S05]  /*16f0*/  FMUL.FTZ R13, R4, R13 ;  /* 0x0000000d040d7220 */ /* 0x001fca0000410000 */
[----:B------:R-:W-:Y:S02]  /*1700*/  FSEL R66, R13, RZ, !P3 ;  /* 0x000000ff0d427208 */ /* 0x000fe40005800000 */
[----:B------:R-:W0:Y:S01]  /*1710*/  MUFU.COS R7, R14 ;  /* 0x0000000e00077308 */ /* 0x000e220000000000 */
[----:B-1----:R-:W-:Y:S01]  /*1720*/  FMUL.FTZ R15, R4, R15 ;  /* 0x0000000f040f7220 */ /* 0x002fe20000410000 */
[----:B------:R-:W-:-:S04]  /*1730*/  MOV R4, R38 ;  /* 0x0000002600047202 */ /* 0x000fc80000000f00 */
[----:B------:R-:W-:Y:S02]  /*1740*/  FSEL R63, R15, 1, !P3 ;  /* 0x3f8000000f3f7808 */ /* 0x000fe40005800000 */
[----:B------:R1:W3:Y:S08]  /*1750*/  MUFU.SIN R5, R14 ;  /* 0x0000000e00057308 */ /* 0x0002f00000000400 */
[----:B------:R-:W4:Y:S01]  /*1760*/  MUFU.EX2 R6, R6 ;  /* 0x0000000600067308 */ /* 0x000f220000000800 */
[----:B0-----:R-:W-:Y:S01]  /*1770*/  FMUL.FTZ R67, R8, R7 ;  /* 0x0000000708437220 */ /* 0x001fe20000410000 */
[----:B-1----:R-:W-:Y:S01]  /*1780*/  FMUL.FTZ R14, RZ, R66 ;  /* 0x00000042ff0e7220 */ /* 0x002fe20000410000 */
[----:B------:R-:W-:-:S05]  /*1790*/  MOV R7, R34 ;  /* 0x0000002200077202 */ /* 0x000fca0000000f00 */
[----:B------:R-:W-:Y:S01]  /*17a0*/  MUFU.EX2 R9, R9 ;  /* 0x0000000900097308 */ /* 0x000fe20000000800 */
[----:B---3--:R-:W-:Y:S01]  /*17b0*/  FMUL.FTZ R65, R8, R5 ;  /* 0x0000000508417220 */ /* 0x008fe20000410000 */
[----:B------:R-:W-:-:S06]  /*17c0*/  FMUL.FTZ R8, R21, R66 ;  /* 0x0000004215087220 */ /* 0x000fcc0000410000 */
[----:B------:R-:W0:Y:S01]  /*17d0*/  MUFU.SIN R10, R26 ;  /* 0x0000001a000a7308 */ /* 0x000e220000000400 */
[----:B------:R-:W-:Y:S01]  /*17e0*/  FFMA.FTZ R8, RZ, R63, R8 ;  /* 0x0000003fff087223 */ /* 0x000fe20000010008 */
[----:B----4-:R-:W-:-:S06]  /*17f0*/  FMUL.FTZ R70, R6, R11 ;  /* 0x0000000b06467220 */ /* 0x010fcc0000410000 */
[----:B------:R-:W1:Y:S01]  /*1800*/  MUFU.COS R12, R26 ;  /* 0x0000001a000c7308 */ /* 0x000e620000000000 */
[----:B------:R-:W-:Y:S01]  /*1810*/  FSEL R65, R65, RZ, !P2 ;  /* 0x000000ff41417208 */ /* 0x000fe20005000000 */
[----:B------:R-:W-:Y:S01]  /*1820*/  FFMA.FTZ R11, R21, R63, -R14 ;  /* 0x0000003f150b7223 */ /* 0x000fe2000001080e */
[----:B------:R-:W-:Y:S01]  /*1830*/  FADD.FTZ R14, RZ, R8 ;  /* 0x00000008ff0e7221 */ /* 0x000fe20000010000 */
[----:B------:R-:W-:Y:S01]  /*1840*/  FMUL.FTZ R71, R6, R71 ;  /* 0x0000004706477220 */ /* 0x000fe20000410000 */
[----:B------:R-:W-:Y:S01]  /*1850*/  MOV R6, R37 ;  /* 0x0000002500067202 */ /* 0x000fe20000000f00 */
[----:B------:R-:W-:Y:S01]  /*1860*/  FADD.FTZ R8, R0, R11 ;  /* 0x0000000b00087221 */ /* 0x000fe20000010000 */
[----:B------:R-:W-:Y:S01]  /*1870*/  FSEL R67, R67, 1, !P2 ;  /* 0x3f80000043437808 */ /* 0x000fe20005000000 */
[----:B------:R-:W-:Y:S01]  /*1880*/  FMUL.FTZ R28, R65, R14 ;  /* 0x0000000e411c7220 */ /* 0x000fe20000410000 */
[----:B------:R-:W-:Y:S01]  /*1890*/  MOV R5, R35 ;  /* 0x0000002300057202 */ /* 0x000fe20000000f00 */
[C---:B0-----:R-:W-:Y:S01]  /*18a0*/  FMUL.FTZ R10, R9.reuse, R10 ;  /* 0x0000000a090a7220 */ /* 0x041fe20000410000 */
[----:B------:R0:W3:Y:S01]  /*18b0*/  LDG.E.64 R24, desc[UR8][R6.64] ;  /* 0x0000000806187981 */ /* 0x0000e2000c1e1b00 */
[----:B------:R-:W-:Y:S01]  /*18c0*/  FSEL R70, R70, RZ, !P4 ;  /* 0x000000ff46467208 */ /* 0x000fe20006000000 */
[----:B-1----:R-:W-:Y:S01]  /*18d0*/  FMUL.FTZ R12, R9, R12 ;  /* 0x0000000c090c7220 */ /* 0x002fe20000410000 */
[-C--:B------:R-:W-:Y:S01]  /*18e0*/  FMUL.FTZ R9, R65, R8.reuse ;  /* 0x0000000841097220 */ /* 0x080fe20000410000 */
[----:B------:R1:W3:Y:S01]  /*18f0*/  LDG.E.64 R26, desc[UR8][R4.64] ;  /* 0x00000008041a7981 */ /* 0x0002e2000c1e1b00 */
[----:B------:R-:W-:Y:S01]  /*1900*/  FSEL R71, R71, 1, !P4 ;  /* 0x3f80000047477808 */ /* 0x000fe20006000000 */
[C---:B0-----:R-:W-:Y:S01]  /*1910*/  FFMA.FTZ R7, R67.reuse, R8, -R28 ;  /* 0x0000000843077223 */ /* 0x041fe2000001081c */
[----:B------:R-:W-:Y:S01]  /*1920*/  FSEL R68, R10, RZ, !P1 ;  /* 0x000000ff0a447208 */ /* 0x000fe20004800000 */
[----:B------:R-:W-:Y:S01]  /*1930*/  FFMA.FTZ R9, R67, R14, R9 ;  /* 0x0000000e43097223 */ /* 0x000fe20000010009 */
[----:B------:R-:W-:Y:S01]  /*1940*/  FSEL R69, R12, 1, !P1 ;  /* 0x3f8000000c457808 */ /* 0x000fe20004800000 */
[----:B------:R-:W-:Y:S01]  /*1950*/  FADD.FTZ R7, R30, R7 ;  /* 0x000000071e077221 */ /* 0x000fe20000010000 */
[----:B------:R-:W-:Y:S01]  /*1960*/  UIADD3 UR4, UR4, 0x1, URZ ;  /* 0x0000000104047890 */ /* 0x000fe2000fffe03f */
[----:B------:R-:W-:Y:S01]  /*1970*/  FADD.FTZ R9, RZ, R9 ;  /* 0x00000009ff097221 */ /* 0x000fe20000010000 */
[-C--:B-1----:R-:W-:Y:S01]  /*1980*/  FMUL.FTZ R4, R70, R66.reuse ;  /* 0x0000004246047220 */ /* 0x082fe20000410000 */
[C---:B------:R-:W-:Y:S01]  /*1990*/  FMUL.FTZ R5, R71.reuse, R66 ;  /* 0x0000004247057220 */ /* 0x040fe20000410000 */
[C---:B------:R-:W-:Y:S01]  /*19a0*/  FMUL.FTZ R12, R68.reuse, R7 ;  /* 0x00000007440c7220 */ /* 0x040fe20000410000 */
[----:B------:R-:W-:Y:S01]  /*19b0*/  FMUL.FTZ R10, R68, R9 ;  /* 0x00000009440a7220 */ /* 0x000fe20000410000 */
[-C--:B------:R-:W-:Y:S01]  /*19c0*/  FFMA.FTZ R4, R71, R63.reuse, -R4 ;  /* 0x0000003f47047223 */ /* 0x080fe20000010804 */
[----:B------:R-:W-:Y:S01]  /*19d0*/  FFMA.FTZ R6, R70, R63, R5 ;  /* 0x0000003f46067223 */ /* 0x000fe20000010005 */
[C---:B------:R-:W-:Y:S01]  /*19e0*/  FFMA.FTZ R12, R69.reuse, R9, R12 ;  /* 0x00000009450c7223 */ /* 0x040fe2000001000c */
[----:B------:R-:W-:Y:S01]  /*19f0*/  FFMA.FTZ R10, R69, R7, -R10 ;  /* 0x00000007450a7223 */ /* 0x000fe2000001080a */
[----:B------:R-:W-:-:S02]  /*1a00*/  FMUL.FTZ R8, R65, R4 ;  /* 0x0000000441087220 */ /* 0x000fc40000410000 */
[----:B------:R-:W-:Y:S01]  /*1a10*/  FADD.FTZ R15, RZ, R12 ;  /* 0x0000000cff0f7221 */ /* 0x000fe20000010000 */
[----:B------:R-:W-:Y:S01]  /*1a20*/  FADD.FTZ R14, R31, R10 ;  /* 0x0000000a1f0e7221 */ /* 0x000fe20000010000 */
[-C--:B------:R-:W-:Y:S01]  /*1a30*/  FFMA.FTZ R8, R67, R6.reuse, R8 ;  /* 0x0000000643087223 */ /* 0x080fe20000010008 */
[----:B------:R-:W-:Y:S02]  /*1a40*/  FMUL.FTZ R6, R65, R6 ;  /* 0x0000000641067220 */ /* 0x000fe40000410000 */
[----:B------:R-:W0:Y:S01]  /*1a50*/  SHFL.UP PT, R9, R15, 0x1, RZ ;  /* 0x042000000f097989 */ /* 0x000e2200000e00ff */
[C---:B------:R-:W-:Y:S01]  /*1a60*/  FMUL.FTZ R12, R68.reuse, R8 ;  /* 0x00000008440c7220 */ /* 0x040fe20000410000 */
[----:B------:R-:W-:Y:S02]  /*1a70*/  FFMA.FTZ R6, R67, R4, -R6 ;  /* 0x0000000443067223 */ /* 0x000fe40000010806 */
[----:B------:R-:W1:Y:S02]  /*1a80*/  SHFL.UP PT, R7, R14, 0x1, RZ ;  /* 0x042000000e077989 */ /* 0x000e6400000e00ff */
[-C--:B------:R-:W-:Y:S01]  /*1a90*/  FMUL.FTZ R5, R68, R6.reuse ;  /* 0x0000000644057220 */ /* 0x080fe20000410000 */
[----:B------:R-:W-:-:S03]  /*1aa0*/  FFMA.FTZ R12, R69, R6, -R12 ;  /* 0x00000006450c7223 */ /* 0x000fc6000001080c */
[----:B------:R-:W-:Y:S02]  /*1ab0*/  FFMA.FTZ R5, R69, R8, R5 ;  /* 0x0000000845057223 */ /* 0x000fe40000010005 */
[----:B------:R-:W4:Y:S04]  /*1ac0*/  SHFL.UP PT, R4, R12, 0x1, RZ ;  /* 0x042000000c047989 */ /* 0x000f2800000e00ff */
[----:B------:R-:W5:Y:S01]  /*1ad0*/  SHFL.UP PT, R6, R5, 0x1, RZ ;  /* 0x0420000005067989 */ /* 0x000f6200000e00ff */
[C---:B0-----:R-:W-:Y:S01]  /*1ae0*/  FMUL.FTZ R11, R5.reuse, R9 ;  /* 0x00000009050b7220 */ /* 0x041fe20000410000 */
[----:B-1----:R-:W-:-:S03]  /*1af0*/  FMUL.FTZ R8, R5, R7 ;  /* 0x0000000705087220 */ /* 0x002fc60000410000 */
[C---:B------:R-:W-:Y:S01]  /*1b00*/  FFMA.FTZ R11, R12.reuse, R7, -R11 ;  /* 0x000000070c0b7223 */ /* 0x040fe2000001080b */
[----:B------:R-:W-:-:S03]  /*1b10*/  FFMA.FTZ R8, R12, R9, R8 ;  /* 0x000000090c087223 */ /* 0x000fc60000010008 */
[----:B------:R-:W-:Y:S01]  /*1b20*/  @P5 FADD.FTZ R14, R14, R11 ;  /* 0x0000000b0e0e5221 */ /* 0x000fe20000010000 */
[----:B----4-:R-:W-:Y:S01]  /*1b30*/  FMUL.FTZ R9, R5, R4 ;  /* 0x0000000405097220 */ /* 0x010fe20000410000 */
[----:B------:R-:W-:-:S03]  /*1b40*/  @P5 FADD.FTZ R15, R15, R8 ;  /* 0x000000080f0f5221 */ /* 0x000fc60000010000 */
[----:B------:R-:W0:Y:S01]  /*1b50*/  SHFL.UP PT, R11, R14, 0x2, RZ ;  /* 0x044000000e0b7989 */ /* 0x000e2200000e00ff */
[CC--:B-----5:R-:W-:Y:S01]  /*1b60*/  FMUL.FTZ R7, R5.reuse, R6.reuse ;  /* 0x0000000605077220 */ /* 0x0e0fe20000410000 */
[C---:B------:R-:W-:Y:S02]  /*1b70*/  FFMA.FTZ R6, R12.reuse, R6, R9 ;  /* 0x000000060c067223 */ /* 0x040fe40000010009 */
[----:B------:R-:W1:Y:S01]  /*1b80*/  SHFL.UP PT, R9, R15, 0x2, RZ ;  /* 0x044000000f097989 */ /* 0x000e6200000e00ff */
[----:B------:R-:W-:Y:S02]  /*1b90*/  @P5 FFMA.FTZ R12, R12, R4, -R7 ;  /* 0x000000040c0c5223 */ /* 0x000fe40000010807 */
[----:B------:R-:W-:Y:S02]  /*1ba0*/  FSEL R6, R5, R6, !P5 ;  /* 0x0000000605067208 */ /* 0x000fe40006800000 */
[----:B------:R-:W-:Y:S01]  /*1bb0*/  ISETP.GE.AND P5, PT, R61, 0x2, PT ;  /* 0x000000023d00780c */ /* 0x000fe20003fa6270 */
[----:B------:R-:W4:Y:S04]  /*1bc0*/  SHFL.UP PT, R5, R12, 0x2, RZ ;  /* 0x044000000c057989 */ /* 0x000f2800000e00ff */
[----:B------:R-:W5:Y:S01]  /*1bd0*/  SHFL.UP PT, R7, R6, 0x2, RZ ;  /* 0x0440000006077989 */ /* 0x000f6200000e00ff */
[C---:B0-----:R-:W-:Y:S01]  /*1be0*/  FMUL.FTZ R13, R6.reuse, R11 ;  /* 0x0000000b060d7220 */ /* 0x041fe20000410000 */
[----:B-1----:R-:W-:-:S03]  /*1bf0*/  FMUL.FTZ R4, R6, R9 ;  /* 0x0000000906047220 */ /* 0x002fc60000410000 */
[C---:B------:R-:W-:Y:S01]  /*1c00*/  FFMA.FTZ R8, R12.reuse, R9, R13 ;  /* 0x000000090c087223 */ /* 0x040fe2000001000d */
[----:B------:R-:W-:-:S03]  /*1c10*/  FFMA.FTZ R11, R12, R11, -R4 ;  /* 0x0000000b0c0b7223 */ /* 0x000fc60000010804 */
[----:B------:R-:W-:Y:S01]  /*1c20*/  @P5 FADD.FTZ R15, R15, R8 ;  /* 0x000000080f0f5221 */ /* 0x000fe20000010000 */
[----:B----4-:R-:W-:Y:S01]  /*1c30*/  FMUL.FTZ R9, R6, R5 ;  /* 0x0000000506097220 */ /* 0x010fe20000410000 */
[----:B------:R-:W-:Y:S01]  /*1c40*/  @P5 FADD.FTZ R14, R14, R11 ;  /* 0x0000000b0e0e5221 */ /* 0x000fe20000010000 */
[-C--:B-----5:R-:W-:Y:S02]  /*1c50*/  FMUL.FTZ R4, R6, R7.reuse ;  /* 0x0000000706047220 */ /* 0x0a0fe40000410000 */
[----:B------:R-:W0:Y:S01]  /*1c60*/  SHFL.UP PT, R8, R15, 0x4, RZ ;  /* 0x048000000f087989 */ /* 0x000e2200000e00ff */
[C---:B------:R-:W-:Y:S01]  /*1c70*/  FFMA.FTZ R9, R12.reuse, R7, R9 ;  /* 0x000000070c097223 */ /* 0x040fe20000010009 */
[----:B------:R-:W-:Y:S02]  /*1c80*/  @P5 FFMA.FTZ R12, R12, R5, -R4 ;  /* 0x000000050c0c5223 */ /* 0x000fe40000010804 */
[----:B------:R-:W1:Y:S02]  /*1c90*/  SHFL.UP PT, R7, R14, 0x4, RZ ;  /* 0x048000000e077989 */ /* 0x000e6400000e00ff */
[----:B------:R-:W-:-:S02]  /*1ca0*/  FSEL R9, R6, R9, !P5 ;  /* 0x0000000906097208 */ /* 0x000fc40006800000 */
[----:B------:R-:W4:Y:S01]  /*1cb0*/  SHFL.UP PT, R4, R12, 0x4, RZ ;  /* 0x048000000c047989 */ /* 0x000f2200000e00ff */
[----:B------:R-:W-:-:S03]  /*1cc0*/  ISETP.GE.AND P5, PT, R61, 0x4, PT ;  /* 0x000000043d00780c */ /* 0x000fc60003fa6270 */
[----:B------:R-:W5:Y:S01]  /*1cd0*/  SHFL.UP PT, R5, R9, 0x4, RZ ;  /* 0x0480000009057989 */ /* 0x000f6200000e00ff */
[C---:B0-----:R-:W-:Y:S01]  /*1ce0*/  FMUL.FTZ R11, R9.reuse, R8 ;  /* 0x00000008090b7220 */ /* 0x041fe20000410000 */
[----:B-1----:R-:W-:-:S03]  /*1cf0*/  FMUL.FTZ R13, R9, R7 ;  /* 0x00000007090d7220 */ /* 0x002fc60000410000 */
[C---:B------:R-:W-:Y:S01]  /*1d00*/  FFMA.FTZ R11, R12.reuse, R7, -R11 ;  /* 0x000000070c0b7223 */ /* 0x040fe2000001080b */
[----:B----4-:R-:W-:Y:S01]  /*1d10*/  FMUL.FTZ R7, R9, R4 ;  /* 0x0000000409077220 */ /* 0x010fe20000410000 */
[----:B------:R-:W-:-:S03]  /*1d20*/  FFMA.FTZ R8, R12, R8, R13 ;  /* 0x000000080c087223 */ /* 0x000fc6000001000d */
[----:B------:R-:W-:Y:S01]  /*1d30*/  @P5 FADD.FTZ R14, R14, R11 ;  /* 0x0000000b0e0e5221 */ /* 0x000fe20000010000 */
[CC--:B-----5:R-:W-:Y:S01]  /*1d40*/  FFMA.FTZ R6, R12.reuse, R5.reuse, R7 ;  /* 0x000000050c067223 */ /* 0x0e0fe20000010007 */
[----:B------:R-:W-:Y:S01]  /*1d50*/  @P5 FADD.FTZ R15, R15, R8 ;  /* 0x000000080f0f5221 */ /* 0x000fe20000010000 */
[C---:B------:R-:W-:Y:S02]  /*1d60*/  FMUL.FTZ R5, R9.reuse, R5 ;  /* 0x0000000509057220 */ /* 0x040fe40000410000 */
[----:B------:R-:W0:Y:S01]  /*1d70*/  SHFL.UP PT, R11, R14, 0x8, RZ ;  /* 0x050000000e0b7989 */ /* 0x000e2200000e00ff */
[----:B------:R-:W-:Y:S01]  /*1d80*/  FSEL R6, R9, R6, !P5 ;  /* 0x0000000609067208 */ /* 0x000fe20006800000 */
[----:B------:R-:W-:Y:S02]  /*1d90*/  @P5 FFMA.FTZ R12, R12, R4, -R5 ;  /* 0x000000040c0c5223 */ /* 0x000fe40000010805 */
[----:B------:R-:W1:Y:S01]  /*1da0*/  SHFL.UP PT, R13, R15, 0x8, RZ ;  /* 0x050000000f0d7989 */ /* 0x000e6200000e00ff */
[----:B------:R-:W-:-:S03]  /*1db0*/  ISETP.GE.AND P5, PT, R61, 0x8, PT ;  /* 0x000000083d00780c */ /* 0x000fc60003fa6270 */
[----:B------:R-:W4:Y:S04]  /*1dc0*/  SHFL.UP PT, R5, R12, 0x8, RZ ;  /* 0x050000000c057989 */ /* 0x000f2800000e00ff */
[----:B------:R-:W5:Y:S01]  /*1dd0*/  SHFL.UP PT, R7, R6, 0x8, RZ ;  /* 0x0500000006077989 */ /* 0x000f6200000e00ff */
[C---:B0-----:R-:W-:Y:S01]  /*1de0*/  FMUL.FTZ R9, R6.reuse, R11 ;  /* 0x0000000b06097220 */ /* 0x041fe20000410000 */
[----:B-1----:R-:W-:-:S03]  /*1df0*/  FMUL.FTZ R4, R6, R13 ;  /* 0x0000000d06047220 */ /* 0x002fc60000410000 */
[C---:B------:R-:W-:Y:S01]  /*1e00*/  FFMA.FTZ R8, R12.reuse, R13, R9 ;  /* 0x0000000d0c087223 */ /* 0x040fe20000010009 */
[----:B------:R-:W-:-:S03]  /*1e10*/  FFMA.FTZ R11, R12, R11, -R4 ;  /* 0x0000000b0c0b7223 */ /* 0x000fc60000010804 */
[----:B------:R-:W-:Y:S01]  /*1e20*/  @P5 FADD.FTZ R15, R15, R8 ;  /* 0x000000080f0f5221 */ /* 0x000fe20000010000 */
[C---:B----4-:R-:W-:Y:S01]  /*1e30*/  FMUL.FTZ R9, R6.reuse, R5 ;  /* 0x0000000506097220 */ /* 0x050fe20000410000 */
[----:B------:R-:W-:Y:S01]  /*1e40*/  MOV R8, 0x3f800000 ;  /* 0x3f80000000087802 */ /* 0x000fe20000000f00 */
[-C--:B-----5:R-:W-:Y:S01]  /*1e50*/  FMUL.FTZ R4, R6, R7.reuse ;  /* 0x0000000706047220 */ /* 0x0a0fe20000410000 */
[----:B------:R-:W-:Y:S01]  /*1e60*/  @P5 FADD.FTZ R14, R14, R11 ;  /* 0x0000000b0e0e5221 */ /* 0x000fe20000010000 */
[C---:B------:R-:W-:Y:S01]  /*1e70*/  FFMA.FTZ R9, R12.reuse, R7, R9 ;  /* 0x000000070c097223 */ /* 0x040fe20000010009 */
[----:B------:R-:W0:Y:S01]  /*1e80*/  SHFL.UP PT, R29, R15, 0x10, RZ ;  /* 0x060000000f1d7989 */ /* 0x000e2200000e00ff */
[----:B------:R-:W-:Y:S01]  /*1e90*/  @P5 FFMA.FTZ R12, R12, R5, -R4 ;  /* 0x000000050c0c5223 */ /* 0x000fe20000010804 */
[----:B------:R-:W-:Y:S02]  /*1ea0*/  CS2R R10, SRZ ;  /* 0x00000000000a7805 */ /* 0x000fe4000001ff00 */
[----:B------:R-:W1:Y:S01]  /*1eb0*/  SHFL.UP PT, R13, R14, 0x10, RZ ;  /* 0x060000000e0d7989 */ /* 0x000e6200000e00ff */
[----:B------:R-:W-:Y:S01]  /*1ec0*/  FSEL R6, R6, R9, !P5 ;  /* 0x0000000906067208 */ /* 0x000fe20006800000 */
[----:B------:R-:W-:Y:S01]  /*1ed0*/  HFMA2.MMA R9, -RZ, RZ, 0, 0 ;  /* 0x00000000ff097435 */ /* 0x000fe200000001ff */
[----:B------:R-:W-:Y:S01]  /*1ee0*/  ISETP.NE.AND P5, PT, R61, 0x1f, PT ;  /* 0x0000001f3d00780c */ /* 0x000fe20003fa5270 */
[----:B------:R-:W4:Y:S04]  /*1ef0*/  SHFL.UP PT, R5, R12, 0x10, RZ ;  /* 0x060000000c057989 */ /* 0x000f2800000e00ff */
[----:B------:R-:W5:Y:S04]  /*1f00*/  SHFL.UP PT, R7, R6, 0x10, RZ ;  /* 0x0600000006077989 */ /* 0x000f6800000e00ff */
[----:B------:R-:W-:Y:S01]  /*1f10*/  @!P0 LDS.128 R8, [UR6+0x150] ;  /* 0x00015006ff088984 */ /* 0x000fe20008000c00 */
[C---:B0-----:R-:W-:Y:S01]  /*1f20*/  FMUL.FTZ R73, R6.reuse, R29 ;  /* 0x0000001d06497220 */ /* 0x041fe20000410000 */
[----:B-1----:R-:W-:-:S03]  /*1f30*/  FMUL.FTZ R4, R6, R13 ;  /* 0x0000000d06047220 */ /* 0x002fc60000410000 */
[----:B------:R-:W-:Y:S01]  /*1f40*/  FFMA.FTZ R73, R12, R13, -R73 ;  /* 0x0000000d0c497223 */ /* 0x000fe20000010849 */
[----:B----4-:R-:W-:Y:S01]  /*1f50*/  FMUL.FTZ R13, R6, R5 ;  /* 0x00000005060d7220 */ /* 0x010fe20000410000 */
[----:B------:R-:W-:Y:S02]  /*1f60*/  FFMA.FTZ R28, R12, R29, R4 ;  /* 0x0000001d0c1c7223 */ /* 0x000fe40000010004 */
[----:B------:R-:W-:Y:S01]  /*1f70*/  @P6 FADD.FTZ R14, R14, R73 ;  /* 0x000000490e0e6221 */ /* 0x000fe20000010000 */
[-C--:B-----5:R-:W-:Y:S01]  /*1f80*/  FFMA.FTZ R13, R12, R7.reuse, R13 ;  /* 0x000000070c0d7223 */ /* 0x0a0fe2000001000d */
[----:B------:R-:W-:Y:S01]  /*1f90*/  FMUL.FTZ R4, R6, R7 ;  /* 0x0000000706047220 */ /* 0x000fe20000410000 */
        /* <DEDUP_REMOVED lines=8> */
[----:B------:R-:W-:-:S05]  /*2020*/  ISETP.NE.AND P5, PT, R62, RZ, PT ;  /* 0x000000ff3e00720c */ /* 0x000fca0003fa5270 */
[----:B------:R-:W4:Y:S04]  /*2030*/  SHFL.UP PT, R74, R13, 0x1, RZ ;  /* 0x042000000d4a7989 */ /* 0x000f2800000e00ff */
[----:B------:R-:W5:Y:S01]  /*2040*/  SHFL.UP PT, R75, R12, 0x1, RZ ;  /* 0x042000000c4b7989 */ /* 0x000f6200000e00ff */
[----:B0-----:R-:W-:Y:S02]  /*2050*/  @!P6 MOV R72, R10 ;  /* 0x0000000a0048e202 */ /* 0x001fe40000000f00 */
[----:B-1----:R-:W-:Y:S01]  /*2060*/  @!P6 MOV R73, R11 ;  /* 0x0000000b0049e202 */ /* 0x002fe20000000f00 */
[----:B------:R-:W-:Y:S04]  /*2070*/  @!P6 STS.128 [UR5+0x130], R8 ;  /* 0x00013008ff00e988 */ /* 0x000fe80008000c05 */
[----:B------:R-:W0:Y:S01]  /*2080*/  LDS.128 R4, [UR5+0x110] ;  /* 0x00011005ff047984 */ /* 0x000e220008000c00 */
[----:B------:R-:W-:Y:S01]  /*2090*/  BAR.SYNC.DEFER_BLOCKING 0x0 ;  /* 0x0000000000007b1d */ /* 0x000fe20000010000 */
[----:B----4-:R-:W-:-:S02]  /*20a0*/  @!P6 MOV R74, R9 ;  /* 0x00000009004ae202 */ /* 0x010fc40000000f00 */
[----:B-----5:R-:W-:Y:S02]  /*20b0*/  @!P6 MOV R75, R8 ;  /* 0x00000008004be202 */ /* 0x020fe40000000f00 */
[----:B------:R-:W-:-:S04]  /*20c0*/  LEA R38, P6, R20, R38, 0x3 ;  /* 0x0000002614267211 */ /* 0x000fc800078c18ff */
[----:B------:R-:W-:Y:S02]  /*20d0*/  IADD3.X R35, R35, R64, RZ, P6, !PT ;  /* 0x0000004023237210 */ /* 0x000fe400037fe4ff */
[----:B--2---:R-:W-:Y:S01]  /*20e0*/  ISETP.LE.AND P6, PT, R60, UR4, PT ;  /* 0x000000043c007c0c */ /* 0x004fe2000bfc3270 */
[----:B------:R-:W1:Y:S01]  /*20f0*/  @P5 LDS.64 R28, [UR5+0x138] ;  /* 0x00013805ff1c5984 */ /* 0x000e620008000a00 */
[-C--:B---3--:R-:W-:Y:S01]  /*2100*/  FMUL.FTZ R15, R25, R27.reuse ;  /* 0x0000001b190f7220 */ /* 0x088fe20000410000 */
[C---:B------:R-:W-:Y:S01]  /*2110*/  FMUL.FTZ R14, R24.reuse, R27 ;  /* 0x0000001b180e7220 */ /* 0x040fe20000410000 */
[----:B0-----:R-:W-:Y:S02]  /*2120*/  FMUL.FTZ R27, R5, R11 ;  /* 0x0000000b051b7220 */ /* 0x001fe40000410000 */
[-C--:B------:R-:W-:Y:S01]  /*2130*/  FFMA.FTZ R24, R24, R26.reuse, -R15 ;  /* 0x0000001a18187223 */ /* 0x080fe2000001080f */
[----:B------:R-:W-:Y:S01]  /*2140*/  FFMA.FTZ R25, R25, R26, R14 ;  /* 0x0000001a19197223 */ /* 0x000fe2000001000e */
[----:B------:R-:W-:Y:S01]  /*2150*/  FFMA.FTZ R27, R4, R10, -R27 ;  /* 0x0000000a041b7223 */ /* 0x000fe2000001081b */
[-C--:B-1----:R-:W-:Y:S01]  /*2160*/  @P5 FMUL.FTZ R77, R29, R74.reuse ;  /* 0x0000004a1d4d5220 */ /* 0x082fe20000410000 */
        /* <DEDUP_REMOVED lines=16> */
[C---:B------:R-:W-:Y:S01]  /*2270*/  FMUL.FTZ R28, R5.reuse, R10 ;  /* 0x0000000a051c7220 */ /* 0x040fe20000410000 */
[C---:B------:R-:W-:Y:S01]  /*2280*/  FMUL.FTZ R10, R5.reuse, R8 ;  /* 0x00000008050a7220 */ /* 0x040fe20000410000 */
[----:B------:R-:W-:Y:S01]  /*2290*/  FADD.FTZ R26, R0, R29 ;  /* 0x0000001d001a7221 */ /* 0x000fe20000010000 */
[----:B------:R-:W-:Y:S01]  /*22a0*/  FADD.FTZ R14, RZ, R14 ;  /* 0x0000000eff0e7221 */ /* 0x000fe20000010000 */
[-C--:B------:R-:W-:Y:S01]  /*22b0*/  FMUL.FTZ R15, R5, R9.reuse ;  /* 0x00000009050f7220 */ /* 0x080fe20000410000 */
[----:B------:R-:W-:Y:S01]  /*22c0*/  FFMA.FTZ R9, R4, R9, R10 ;  /* 0x0000000904097223 */ /* 0x000fe2000001000a */
[----:B------:R-:W-:Y:S01]  /*22d0*/  FADD.FTZ R10, R6, R27 ;  /* 0x0000001b060a7221 */ /* 0x000fe20000010000 */
[C---:B------:R-:W-:Y:S01]  /*22e0*/  FMUL.FTZ R66, R65.reuse, R14 ;  /* 0x0000000e41427220 */ /* 0x040fe20000410000 */
[----:B------:R-:W-:Y:S01]  /*22f0*/  FMUL.FTZ R65, R65, R26 ;  /* 0x0000001a41417220 */ /* 0x000fe20000410000 */
[C---:B------:R-:W-:Y:S01]  /*2300*/  FFMA.FTZ R28, R4.reuse, R11, R28 ;  /* 0x0000000b041c7223 */ /* 0x040fe2000001001c */
[----:B------:R-:W-:Y:S01]  /*2310*/  FFMA.FTZ R8, R4, R8, -R15 ;  /* 0x0000000804087223 */ /* 0x000fe2000001080f */
[C---:B------:R-:W-:Y:S01]  /*2320*/  FFMA.FTZ R5, R67.reuse, R26, -R66 ;  /* 0x0000001a43057223 */ /* 0x040fe20000010842 */
[----:B------:R-:W-:Y:S01]  /*2330*/  FFMA.FTZ R65, R67, R14, R65 ;  /* 0x0000000e43417223 */ /* 0x000fe20000010041 */
[----:B------:R-:W-:Y:S01]  /*2340*/  FADD.FTZ R11, R7, R28 ;  /* 0x0000001c070b7221 */ /* 0x000fe20000010000 */
[----:B------:R-:W-:Y:S01]  /*2350*/  @!P5 MOV R4, R32 ;  /* 0x000000200004d202 */ /* 0x000fe20000000f00 */
[----:B------:R-:W-:Y:S01]  /*2360*/  FADD.FTZ R27, R30, R5 ;  /* 0x000000051e1b7221 */ /* 0x000fe20000010000 */
[----:B------:R-:W-:Y:S01]  /*2370*/  @!P5 MOV R5, R33 ;  /* 0x000000210005d202 */ /* 0x000fe20000000f00 */
[----:B------:R-:W-:Y:S01]  /*2380*/  FADD.FTZ R65, RZ, R65 ;  /* 0x00000041ff417221 */ /* 0x000fe20000010000 */
[----:B------:R0:W-:Y:S01]  /*2390*/  @!P5 STS.128 [UR6+0x150], R8 ;  /* 0x00015008ff00d988 */ /* 0x0001e20008000c06 */
[C---:B------:R-:W-:Y:S01]  /*23a0*/  FMUL.FTZ R6, R68.reuse, R27 ;  /* 0x0000001b44067220 */ /* 0x040fe20000410000 */
[----:B------:R-:W-:Y:S01]  /*23b0*/  FMUL.FTZ R7, R25, R12 ;  /* 0x0000000c19077220 */ /* 0x000fe20000410000 */
[-C--:B------:R-:W-:Y:S01]  /*23c0*/  FMUL.FTZ R68, R68, R65.reuse ;  /* 0x0000004144447220 */ /* 0x080fe20000410000 */
[----:B------:R0:W-:Y:S01]  /*23d0*/  @!P5 STG.E.128 desc[UR8][R4.64], R8 ;  /* 0x000000080400d986 */ /* 0x0001e2000c101d08 */
[C---:B------:R-:W-:Y:S01]  /*23e0*/  FFMA.FTZ R6, R69.reuse, R65, R6 ;  /* 0x0000004145067223 */ /* 0x040fe20000010006 */
[----:B------:R-:W-:Y:S01]  /*23f0*/  LEA R37, P5, R18, R37, 0x3 ;  /* 0x0000002512257211 */ /* 0x000fe200078a18ff */
[----:B------:R-:W-:Y:S01]  /*2400*/  FFMA.FTZ R68, R69, R27, -R68 ;  /* 0x0000001b45447223 */ /* 0x000fe20000010844 */
[----:B------:R-:W-:Y:S01]  /*2410*/  FFMA.FTZ R7, R24, R13, -R7 ;  /* 0x0000000d18077223 */ /* 0x000fe20000010807 */
[----:B------:R-:W-:Y:S01]  /*2420*/  FADD.FTZ R12, RZ, R6 ;  /* 0x00000006ff0c7221 */ /* 0x000fe20000010000 */
[----:B------:R-:W-:Y:S01]  /*2430*/  IADD3.X R34, R34, R19, RZ, P5, !PT ;  /* 0x0000001322227210 */ /* 0x000fe20002ffe4ff */
[C---:B------:R-:W-:Y:S01]  /*2440*/  FMUL.FTZ R13, R25.reuse, R14 ;  /* 0x0000000e190d7220 */ /* 0x040fe20000410000 */
[C---:B------:R-:W-:Y:S01]  /*2450*/  FMUL.FTZ R15, R25.reuse, R65 ;  /* 0x00000041190f7220 */ /* 0x040fe20000410000 */
[----:B------:R-:W-:Y:S01]  /*2460*/  LEA R39, P5, R22, R39, 0x3 ;  /* 0x0000002716277211 */ /* 0x000fe200078a18ff */
[----:B------:R-:W-:Y:S01]  /*2470*/  FMUL.FTZ R25, R25, R12 ;  /* 0x0000000c19197220 */ /* 0x000fe20000410000 */
[----:B------:R-:W-:Y:S01]  /*2480*/  FADD.FTZ R68, R31, R68 ;  /* 0x000000441f447221 */ /* 0x000fe20000010000 */
[----:B------:R-:W-:Y:S01]  /*2490*/  FFMA.FTZ R26, R24, R26, -R13 ;  /* 0x0000001a181a7223 */ /* 0x000fe2000001080d */
[----:B------:R-:W-:Y:S01]  /*24a0*/  IADD3.X R36, R36, R23, RZ, P5, !PT ;  /* 0x0000001724247210 */ /* 0x000fe20002ffe4ff */
[C---:B------:R-:W-:Y:S01]  /*24b0*/  FFMA.FTZ R6, R24.reuse, R27, -R15 ;  /* 0x0000001b18067223 */ /* 0x040fe2000001080f */
[----:B------:R-:W-:Y:S01]  /*24c0*/  FFMA.FTZ R25, R24, R68, -R25 ;  /* 0x0000004418197223 */ /* 0x000fe20000010819 */
[----:B------:R-:W-:Y:S01]  /*24d0*/  IADD3 R32, P5, R32, 0x10, RZ ;  /* 0x0000001020207810 */ /* 0x000fe20007fbe0ff */
[----:B------:R-:W-:Y:S01]  /*24e0*/  UIADD3 UR6, UR6, 0x10, URZ ;  /* 0x0000001006067890 */ /* 0x000fe2000fffe03f */
[----:B------:R-:W-:Y:S01]  /*24f0*/  FFMA.FTZ R42, R7, 2, R42 ;  /* 0x40000000072a7823 */ /* 0x000fe2000001002a */
[----:B------:R-:W-:Y:S01]  /*2500*/  FFMA.FTZ R41, R26, 2, R41 ;  /* 0x400000001a297823 */ /* 0x000fe20000010029 */
[----:B------:R-:W-:Y:S01]  /*2510*/  FFMA.FTZ R43, R6, 2, R43 ;  /* 0x40000000062b7823 */ /* 0x000fe2000001002b */
[----:B------:R-:W-:Y:S01]  /*2520*/  FFMA.FTZ R40, R25, 2, R40 ;  /* 0x4000000019287823 */ /* 0x000fe20000010028 */
[----:B------:R-:W-:Y:S01]  /*2530*/  IADD3.X R33, RZ, R33, RZ, P5, !PT ;  /* 0x00000021ff217210 */ /* 0x000fe20002ffe4ff */
[----:B0-----:R-:W-:Y:S06]  /*2540*/  @!P6 BRA `(.L_x_2365) ;  /* 0xffffffec00fce947 */ /* 0x001fec000383ffff */
.L_x_2364:
[----:B------:R-:W-:Y:S01]  /*2550*/  BAR.SYNC.DEFER_BLOCKING 0x0 ;  /* 0x0000000000007b1d */ /* 0x000fe20000010000 */
[----:B------:R-:W-:Y:S02]  /*2560*/  ISETP.NE.AND P0, PT, R62, RZ, PT ;  /* 0x000000ff3e00720c */ /* 0x000fe40003f05270 */
[----:B------:R-:W-:Y:S02]  /*2570*/  F2FP.BF16.F32.PACK_AB R42, R41, R42 ;  /* 0x0000002a292a723e */ /* 0x000fe400000010ff */
[----:B------:R-:W-:-:S03]  /*2580*/  F2FP.BF16.F32.PACK_AB R43, R40, R43 ;  /* 0x0000002b282b723e */ /* 0x000fc600000010ff */
[----:B------:R-:W0:Y:S01]  /*2590*/  LDC.64 R8, c[0x0][0x2b0] ;  /* 0x0000ac00ff087b82 */ /* 0x000e220000000a00 */
[C---:B------:R-:W-:Y:S01]  /*25a0*/  LEA R4, R61.reuse, UR5, 0x3 ;  /* 0x000000053d047c11 */ /* 0x040fe2000f8e18ff */
[----:B------:R-:W-:Y:S01]  /*25b0*/  BSSY B0, `(.L_x_2366) ;  /* 0x0000021000007945 */ /* 0x000fe20003800000 */
[----:B------:R-:W-:-:S05]  /*25c0*/  LEA R6, R61, UR5, 0x1 ;  /* 0x000000053d067c11 */ /* 0x000fca000f8e08ff */
[----:B------:R-:W1:Y:S01]  /*25d0*/  @!P0 LDC R5, c[0x0][0x218] ;  /* 0x00008600ff058b82 */ /* 0x000e620000000800 */
[----:B------:R0:W-:Y:S01]  /*25e0*/  STS.64 [R4], R42 ;  /* 0x0000002a04007388 */ /* 0x0001e20000000a00 */
[----:B------:R-:W-:-:S03]  /*25f0*/  NOP ;  /* 0x0000000000007918 */ /* 0x000fc60000000000 */
[----:B------:R-:W-:Y:S04]  /*2600*/  LDS.U16 R11, [R6] ;  /* 0x00000000060b7984 */ /* 0x000fe80000000400 */
[----:B------:R-:W-:Y:S01]  /*2610*/  LDS.U16 R13, [R6+0x40] ;  /* 0x00004000060d7984 */ /* 0x000fe20000000400 */
[----:B0-----:R-:W-:Y:S02]  /*2620*/  IMAD R4, R8, UR11, RZ ;  /* 0x0000000b08047c24 */ /* 0x001fe4000f8e02ff */
[----:B-1----:R-:W-:Y:S01]  /*2630*/  @!P0 IMAD R7, R52, -0x80, R5 ;  /* 0xffffff8034078824 */ /* 0x002fe200078e0205 */
[----:B------:R-:W-:Y:S01]  /*2640*/  LDS.U16 R15, [R6+0x80] ;  /* 0x00008000060f7984 */ /* 0x000fe20000000400 */
[----:B------:R-:W-:Y:S02]  /*2650*/  IMAD R9, R9, UR10, R4 ;  /* 0x0000000a09097c24 */ /* 0x000fe4000f8e0204 */
[----:B------:R-:W-:Y:S01]  /*2660*/  IMAD.WIDE.U32 R4, R8, UR10, RZ ;  /* 0x0000000a08047c25 */ /* 0x000fe2000f8e00ff */
[----:B------:R-:W-:Y:S04]  /*2670*/  LDS.U16 R19, [R6+0xc0] ;  /* 0x0000c00006137984 */ /* 0x000fe80000000400 */
[----:B------:R-:W-:Y:S01]  /*2680*/  @!P0 STS [UR5+0x100], R7 ;  /* 0x00010007ff008988 */ /* 0x000fe20008000805 */
[----:B------:R-:W-:Y:S01]  /*2690*/  IADD3 R21, R5, R9, RZ ;  /* 0x0000000905157210 */ /* 0x000fe20007ffe0ff */
[----:B------:R-:W-:Y:S06]  /*26a0*/  BAR.SYNC.DEFER_BLOCKING 0x0 ;  /* 0x0000000000007b1d */ /* 0x000fec0000010000 */
[----:B------:R-:W0:Y:S02]  /*26b0*/  LDS R0, [UR5+0x100] ;  /* 0x00010005ff007984 */ /* 0x000e240008000800 */
        /* <DEDUP_REMOVED lines=16> */
.L_x_2367:
[----:B------:R-:W-:Y:S05]  /*27c0*/  BSYNC B0 ;  /* 0x0000000000007941 */ /* 0x000fea0003800000 */
.L_x_2366:
[----:B------:R-:W-:Y:S01]  /*27d0*/  MOV R5, R21 ;  /* 0x0000001500057202 */ /* 0x000fe20000000f00 */
[----:B------:R-:W-:Y:S01]  /*27e0*/  ULDC.64 UR4, c[0x0][0x2b8] ;  /* 0x0000ae0000047ab9 */ /* 0x000fe20000000a00 */
[----:B------:R-:W-:Y:S01]  /*27f0*/  LOP3.LUT R7, R54, 0x40, RZ, 0xfc, !PT ;  /* 0x0000004036077812 */ /* 0x000fe200078efcff */
[----:B------:R-:W-:Y:S01]  /*2800*/  IMAD R6, R58, UR4, RZ ;  /* 0x000000043a067c24 */ /* 0x000fe2000f8e02ff */
[----:B0-----:R-:W-:Y:S01]  /*2810*/  LOP3.LUT R11, R54, 0x60, RZ, 0xfc, !PT ;  /* 0x00000060360b7812 */ /* 0x001fe200078efcff */
[----:B------:R-:W-:Y:S01]  /*2820*/  IMAD.WIDE.U32 R4, R59, UR4, R4 ;  /* 0x000000043b047c25 */ /* 0x000fe2000f8e0004 */
        /* <DEDUP_REMOVED lines=9> */
[----:B------:R-:W-:Y:S02]  /*28c0*/  ISETP.GE.AND P2, PT, R11, R0, PT ;  /* 0x000000000b00720c */ /* 0x000fe40003f46270 */
[----:B------:R-:W-:Y:S02]  /*28d0*/  LEA.HI.X R0, R54, UR5, R53, 0x1, P3 ;  /* 0x0000000536007c11 */ /* 0x000fe400098f0c35 */
[----:B------:R-:W-:-:S02]  /*28e0*/  IADD3.X R5, R9, R8, R5, P4, !PT ;  /* 0x0000000809057210 */ /* 0x000fc400027fe405 */
[----:B------:R-:W-:Y:S02]  /*28f0*/  LEA R4, P3, R6, R7, 0x1 ;  /* 0x0000000706047211 */ /* 0x000fe400078608ff */
[----:B------:R-:W-:Y:S02]  /*2900*/  IADD3 R52, R52, 0x1, RZ ;  /* 0x0000000134347810 */ /* 0x000fe40007ffe0ff */
[----:B------:R-:W-:-:S05]  /*2910*/  LEA.HI.X R5, R6, R0, R5, 0x1, P3 ;  /* 0x0000000006057211 */ /* 0x000fca00018f0c05 */
        /* <DEDUP_REMOVED lines=10> */
.L_x_2369:
        /* <DEDUP_REMOVED lines=12> */
.L_x_5224:


//--------------------- .text._Z25selective_scan_fwd_kernelI32Selective_Scan_fwd_kernel_traitsILi32ELi4ELi1ELb0ELb0ELb0ELb1EN3c108BFloat16ENS1_7complexIfEEEEv13SSMParamsBase --------------------------
	.section	.text._Z25selective_scan_fwd_kernelI32Selective_Scan_fwd_kernel_traitsILi32ELi4ELi1ELb0ELb0ELb0ELb1EN3c108BFloat16ENS1_7complexIfEEEEv13SSMParamsBase,"ax",@progbits
	.align	128
        .global         _Z25selective_scan_fwd_kernelI32Selective_Scan_fwd_kernel_traitsILi32ELi4ELi1ELb0ELb0ELb0ELb1EN3c108BFloat16ENS1_7complexIfEEEEv13SSMParamsBase
        .type           _Z25selective_scan_fwd_kernelI32Selective_Scan_fwd_kernel_traitsILi32ELi4ELi1ELb0ELb0ELb0ELb1EN3c108BFloat16ENS1_7complexIfEEEEv13SSMParamsBase,@function
        .size           _Z25selective_scan_fwd_kernelI32Selective_Scan_fwd_kernel_traitsILi32ELi4ELi1ELb0ELb0ELb0ELb1EN3c108BFloat16ENS1_7complexIfEEEEv13SSMParamsBase,(.L_x_5225 - _Z25selective_scan_fwd_kernelI32Selective_Scan_fwd_kernel_traitsILi32ELi4ELi1ELb0ELb0ELb0ELb1EN3c108BFloat16ENS1_7complexIfEEEEv13SSMParamsBase)
        .other          _Z25selective_scan_fwd_kernelI32Selective_Scan_fwd_kernel_traitsILi32ELi4ELi1ELb0ELb0ELb0ELb1EN3c108BFloat16ENS1_7complexIfEEEEv13SSMParamsBase,@"STO_CUDA_ENTRY STV_DEFAULT"
_Z25selective_scan_fwd_kernelI32Selective_Scan_fwd_kernel_traitsILi32ELi4ELi1ELb0ELb0ELb0ELb1EN3c108BFloat16ENS1_7complexIfEEEEv13SSMParamsBase:
.text._Z25selective_scan_fwd_kernelI32Selective_Scan_fwd_kernel_traitsILi32ELi4ELi1ELb0ELb0ELb0ELb1EN3c108BFloat16ENS1_7complexIfEEEEv13SSMParamsBase:
[----:B------:R-:W-:Y:S08]  /*0000*/  LDC R1, c[0x0][0x28] ;  /* 0x00000a00ff017b82 */ /* 0x000ff00000000800 */
[----:B------:R-:W0:Y:S01]  /*0010*/  LDC.64 R4, c[0x0][0x300] ;  /* 0x0000c000ff047b82 */ /* 0x000e220000000a00 */
[----:B------:R-:W-:Y:S01]  /*0020*/  MOV R38, RZ ;  /* 0x000000ff00267202 */ /* 0x000fe20000000f00 */
[----:B------:R-:W-:Y:S01]  /*0030*/  ULDC.64 UR8, c[0x0][0x208] ;  /* 0x0000820000087ab9 */ /* 0x000fe20000000a00 */
[----:B------:R-:W-:-:S05]  /*0040*/  HFMA2.MMA R37, -RZ, RZ, 0, 0 ;  /* 0x00000000ff257435 */ /* 0x000fca00000001ff */
        /* <DEDUP_REMOVED lines=24> */
[----:B------:R-:W-:Y:S01]  /*01d0*/  MOV R42, RZ ;  /* 0x000000ff002a7202 */ /* 0x000fe20000000f00 */
        /* <DEDUP_REMOVED lines=11> */
[C---:B0-----:R-:W-:Y:S01]  /*0290*/  LOP3.LUT R39, R53.reuse, 0x1f, RZ, 0xc0, !PT ;  /* 0x0000001f35277812 */ /* 0x041fe200078ec0ff */
[----:B---3--:R-:W-:Y:S01]  /*02a0*/  IMAD.WIDE.U32 R2, R10, UR10, R2 ;  /* 0x0000000a0a027c25 */ /* 0x008fe2000f8e0002 */
[----:B------:R-:W-:-:S03]  /*02b0*/  SHF.L.U32 R40, R53, 0x2, RZ ;  /* 0x0000000235287819 */ /* 0x000fc600000006ff */
[----:B------:R-:W-:Y:S01]  /*02c0*/  IMAD R0, R10, UR11, RZ ;  /* 0x0000000b0a007c24 */ /* 0x000fe2000f8e02ff */
[----:B------:R-:W-:Y:S01]  /*02d0*/  LOP3.LUT R40, R39, 0xffffff80, R40, 0xf8, !PT ;  /* 0xffffff8027287812 */ /* 0x000fe200078ef828 */
[----:B----4-:R-:W-:-:S03]  /*02e0*/  IMAD R6, R12, UR11, RZ ;  /* 0x0000000b0c067c24 */ /* 0x010fc6000f8e02ff */
[----:B------:R-:W-:Y:S01]  /*02f0*/  SHF.R.S32.HI R41, RZ, 0x1f, R40 ;  /* 0x0000001fff297819 */ /* 0x000fe20000011428 */
[----:B------:R-:W-:Y:S01]  /*0300*/  IMAD.WIDE.U32 R4, R12, UR10, R4 ;  /* 0x0000000a0c047c25 */ /* 0x000fe2000f8e0004 */
[C---:B------:R-:W-:Y:S02]  /*0310*/  IADD3 R17, P0, R40.reuse, R2, RZ ;  /* 0x0000000228117210 */ /* 0x040fe40007f1e0ff */
[C---:B------:R-:W-:Y:S01]  /*0320*/  LOP3.LUT R44, R40.reuse, 0x20, RZ, 0xfc, !PT ;  /* 0x00000020282c7812 */ /* 0x040fe200078efcff */
[----:B------:R-:W-:Y:S01]  /*0330*/  IMAD R0, R11, UR10, R0 ;  /* 0x0000000a0b007c24 */ /* 0x000fe2000f8e0200 */
[C---:B------:R-:W-:Y:S01]  /*0340*/  IADD3 R9, P1, R40.reuse, R4, RZ ;  /* 0x0000000428097210 */ /* 0x040fe20007f3e0ff */
[----:B------:R-:W-:Y:S01]  /*0350*/  IMAD R6, R13, UR10, R6 ;  /* 0x0000000a0d067c24 */ /* 0x000fe2000f8e0206 */
[----:B------:R-:W-:Y:S02]  /*0360*/  LOP3.LUT R43, R40, 0x40, RZ, 0xfc, !PT ;  /* 0x00000040282b7812 */ /* 0x000fe400078efcff */
[----:B------:R-:W-:-:S02]  /*0370*/  IADD3.X R2, R41, R3, R0, P0, !PT ;  /* 0x0000000329027210 */ /* 0x000fc400007fe400 */
[----:B------:R-:W-:Y:S02]  /*0380*/  IADD3.X R4, R41, R5, R6, P1, !PT ;  /* 0x0000000529047210 */ /* 0x000fe40000ffe406 */
[----:B------:R-:W-:Y:S02]  /*0390*/  LEA R16, P0, R17, UR4, 0x1 ;  /* 0x0000000411107c11 */ /* 0x000fe4000f8008ff */
[----:B------:R-:W-:Y:S02]  /*03a0*/  LEA R6, P1, R9, UR6, 0x1 ;  /* 0x0000000609067c11 */ /* 0x000fe4000f8208ff */
[----:B------:R-:W-:Y:S02]  /*03b0*/  LEA.HI.X R17, R17, UR5, R2, 0x1, P0 ;  /* 0x0000000511117c11 */ /* 0x000fe400080f0c02 */
[----:B------:R-:W-:Y:S02]  /*03c0*/  LEA.HI.X R9, R9, UR7, R4, 0x1, P1 ;  /* 0x0000000709097c11 */ /* 0x000fe400088f0c04 */
[----:B--2---:R-:W-:-:S07]  /*03d0*/  LOP3.LUT R45, R40, 0x60, RZ, 0xfc, !PT ;  /* 0x00000060282d7812 */ /* 0x004fce00078efcff */
.L_x_2384:
[----:B0-----:R-:W0:Y:S01]  /*03e0*/  LDC R3, c[0x0][0x218] ;  /* 0x00008600ff037b82 */ /* 0x001e220000000800 */
[----:B------:R-:W-:Y:S02]  /*03f0*/  PRMT R2, RZ, 0x7610, R2 ;  /* 0x00007610ff027816 */ /* 0x000fe40000000002 */
[----:B------:R-:W-:Y:S02]  /*0400*/  PRMT R0, RZ, 0x7610, R0 ;  /* 0x00007610ff007816 */ /* 0x000fe40000000000 */
[----:B------:R-:W-:-:S03]  /*0410*/  PRMT R4, RZ, 0x7610, R4 ;  /* 0x00007610ff047816 */ /* 0x000fc60000000004 */
[----:B------:R-:W-:Y:S08]  /*0420*/  BAR.SYNC.DEFER_BLOCKING 0x0 ;  /* 0x0000000000007b1d */ /* 0x000ff00000010000 */
[----:B------:R-:W1:Y:S01]  /*0430*/  S2UR UR5, SR_CgaCtaId ;  /* 0x00000000000579c3 */ /* 0x000e620000008800 */
[----:B------:R-:W-:Y:S01]  /*0440*/  UMOV UR4, 0x400 ;  /* 0x0000040000047882 */ /* 0x000fe20000000000 */
[----:B------:R-:W-:-:S02]  /*0450*/  PRMT R8, RZ, 0x7610, R8 ;  /* 0x00007610ff087816 */ /* 0x000fc40000000008 */
[----:B------:R-:W-:Y:S02]  /*0460*/  PRMT R18, RZ, 0x7610, R18 ;  /* 0x00007610ff127816 */ /* 0x000fe40000000012 */
[----:B------:R-:W-:Y:S02]  /*0470*/  PRMT R20, RZ, 0x7610, R20 ;  /* 0x00007610ff147816 */ /* 0x000fe40000000014 */
[----:B------:R-:W-:Y:S01]  /*0480*/  PRMT R22, RZ, 0x7610, R22 ;  /* 0x00007610ff167816 */ /* 0x000fe20000000016 */
[----:B------:R-:W2:Y:S01]  /*0490*/  LDC R5, c[0x0][0x21c] ;  /* 0x00008700ff057b82 */ /* 0x000ea20000000800 */
[--C-:B0-----:R-:W-:Y:S01]  /*04a0*/  IMAD R10, R42, -0x80, R3.reuse ;  /* 0xffffff802a0a7824 */ /* 0x101fe200078e0203 */
[----:B------:R-:W-:-:S04]  /*04b0*/  PRMT R3, RZ, 0x7610, R3 ;  /* 0x00007610ff037816 */ /* 0x000fc80000000003 */
[-C--:B------:R-:W-:Y:S02]  /*04c0*/  ISETP.GE.AND P1, PT, R44, R10.reuse, PT ;  /* 0x0000000a2c00720c */ /* 0x080fe40003f26270 */
[-C--:B------:R-:W-:Y:S02]  /*04d0*/  ISETP.GE.AND P0, PT, R40, R10.reuse, PT ;  /* 0x0000000a2800720c */ /* 0x080fe40003f06270 */
[-C--:B------:R-:W-:Y:S02]  /*04e0*/  ISETP.GE.AND P2, PT, R43, R10.reuse, PT ;  /* 0x0000000a2b00720c */ /* 0x080fe40003f46270 */
[----:B------:R-:W-:-:S07]  /*04f0*/  ISETP.GE.AND P3, PT, R45, R10, PT ;  /* 0x0000000a2d00720c */ /* 0x000fce0003f66270 */
[----:B------:R-:W3:Y:S04]  /*0500*/  @!P1 LDG.E.U16 R2, desc[UR8][R16.64+0x40] ;  /* 0x0000400810029981 */ /* 0x000ee8000c1e1500 */
[----:B------:R-:W4:Y:S04]  /*0510*/  @!P0 LDG.E.U16 R0, desc[UR8][R16.64] ;  /* 0x0000000810008981 */ /* 0x000f28000c1e1500 */
[----:B------:R-:W2:Y:S04]  /*0520*/  @!P2 LDG.E.U16 R3, desc[UR8][R16.64+0x80] ;  /* 0x000080081003a981 */ /* 0x000ea8000c1e1500 */
[----:B------:R-:W2:Y:S01]  /*0530*/  @!P3 LDG.E.U16 R4, desc[UR8][R16.64+0xc0] ;  /* 0x0000c0081004b981 */ /* 0x000ea2000c1e1500 */
[----:B-1----:R-:W-:-:S06]  /*0540*/  ULEA UR5, UR5, UR4, 0x18 ;  /* 0x0000000405057291 */ /* 0x002fcc000f8ec03f */
[----:B------:R-:W-:Y:S02]  /*0550*/  LEA R7, R55, UR5, 0x1 ;  /* 0x0000000537077c11 */ /* 0x000fe4000f8e08ff */
[-C--:B------:R-:W-:Y:S02]  /*0560*/  ISETP.GE.AND P0, PT, R40, R10.reuse, PT ;  /* 0x0000000a2800720c */ /* 0x080fe40003f06270 */
[-C--:B------:R-:W-:Y:S02]  /*0570*/  ISETP.GE.AND P1, PT, R44, R10.reuse, PT ;  /* 0x0000000a2c00720c */ /* 0x080fe40003f26270 */
[-C--:B------:R-:W-:Y:S02]  /*0580*/  ISETP.GE.AND P2, PT, R43, R10.reuse, PT ;  /* 0x0000000a2b00720c */ /* 0x080fe40003f46270 */
[----:B------:R-:W-:Y:S01]  /*0590*/  ISETP.GE.AND P3, PT, R45, R10, PT ;  /* 0x0000000a2d00720c */ /* 0x000fe20003f66270 */
[----:B---3--:R0:W-:Y:S04]  /*05a0*/  STS.U16 [R7+0x40], R2 ;  /* 0x0000400207007388 */ /* 0x0081e80000000400 */
[----:B----4-:R-:W-:Y:S01]  /*05b0*/  STS.U16 [R7], R0 ;  /* 0x0000000007007388 */ /* 0x010fe20000000400 */
[----:B0-----:R-:W-:-:S02]  /*05c0*/  MOV R2, R6 ;  /* 0x0000000600027202 */ /* 0x001fc40000000f00 */
[----:B------:R-:W-:Y:S01]  /*05d0*/  LEA R6, R55, UR5, 0x3 ;  /* 0x0000000537067c11 */ /* 0x000fe2000f8e18ff */
[----:B--2---:R0:W-:Y:S04]  /*05e0*/  STS.U16 [R7+0x80], R3 ;  /* 0x0000800307007388 */ /* 0x0041e80000000400 */
[----:B------:R-:W-:Y:S01]  /*05f0*/  STS.U16 [R7+0xc0], R4 ;  /* 0x0000c00407007388 */ /* 0x000fe20000000400 */
[----:B------:R-:W-:-:S03]  /*0600*/  NOP ;  /* 0x0000000000007918 */ /* 0x000fc60000000000 */
[----:B------:R-:W1:Y:S01]  /*0610*/  LDS.64 R14, [R6] ;  /* 0x00000000060e7984 */ /* 0x000e620000000a00 */
[----:B0-----:R-:W-:Y:S01]  /*0620*/  MOV R3, R9 ;  /* 0x0000000900037202 */ /* 0x001fe20000000f00 */
[----:B------:R-:W-:Y:S06]  /*0630*/  BAR.SYNC.DEFER_BLOCKING 0x0 ;  /* 0x0000000000007b1d */ /* 0x000fec0000010000 */
[----:B------:R-:W2:Y:S04]  /*0640*/  @!P0 LDG.E.U16 R8, desc[UR8][R2.64] ;  /* 0x0000000802088981 */ /* 0x000ea8000c1e1500 */
[----:B------:R-:W3:Y:S04]  /*0650*/  @!P1 LDG.E.U16 R18, desc[UR8][R2.64+0x40] ;  /* 0x0000400802129981 */ /* 0x000ee8000c1e1500 */
[----:B------:R-:W4:Y:S04]  /*0660*/  @!P2 LDG.E.U16 R20, desc[UR8][R2.64+0x80] ;  /* 0x000080080214a981 */ /* 0x000f28000c1e1500 */
[----:B------:R-:W4:Y:S01]  /*0670*/  @!P3 LDG.E.U16 R22, desc[UR8][R2.64+0xc0] ;  /* 0x0000c0080216b981 */ /* 0x000f22000c1e1500 */
[----:B------:R-:W-:Y:S01]  /*0680*/  ULDC.U8 UR4, c[0x0][0x22e] ;  /* 0x00008b8000047ab9 */ /* 0x000fe20000000000 */
[----:B-1----:R-:W-:-:S02]  /*0690*/  PRMT R13, R14, 0x7632, R13 ;  /* 0x000076320e0d7816 */ /* 0x002fc4000000000d */
[----:B------:R-:W-:Y:S02]  /*06a0*/  SHF.L.U32 R0, R14, 0x10, RZ ;  /* 0x000000100e007819 */ /* 0x000fe400000006ff */
[C---:B------:R-:W-:Y:S02]  /*06b0*/  PRMT R14, R15.reuse, 0x7632, R14 ;  /* 0x000076320f0e7816 */ /* 0x040fe4000000000e */
[----:B------:R-:W-:Y:S02]  /*06c0*/  SHF.L.U32 R12, R15, 0x10, RZ ;  /* 0x000000100f0c7819 */ /* 0x000fe400000006ff */
[----:B------:R-:W-:Y:S02]  /*06d0*/  SHF.L.U32 R13, R13, 0x10, RZ ;  /* 0x000000100d0d7819 */ /* 0x000fe400000006ff */
[----:B------:R-:W-:Y:S01]  /*06e0*/  SHF.L.U32 R14, R14, 0x10, RZ ;  /* 0x000000100e0e7819 */ /* 0x000fe200000006ff */
[----:B------:R-:W-:Y:S01]  /*06f0*/  UMOV UR6, UR5 ;  /* 0x0000000500067c82 */ /* 0x000fe20008000000 */
[----:B------:R-:W-:Y:S01]  /*0700*/  BSSY B0, `(.L_x_2370) ;  /* 0x000003e000007945 */ /* 0x000fe20003800000 */
[----:B------:R-:W-:Y:S01]  /*0710*/  ISETP.GE.AND P4, PT, R5, 0x1, PT ;  /* 0x000000010500780c */ /* 0x000fe20003f86270 */
[-C--:B-----5:R-:W-:Y:S01]  /*0720*/  FMUL.FTZ R47, R0, R37.reuse ;  /* 0x00000025002f7220 */ /* 0x0a0fe20000410000 */
[-C--:B------:R-:W-:Y:S01]  /*0730*/  FMUL.FTZ R49, R12, R37.reuse ;  /* 0x000000250c317220 */ /* 0x080fe20000410000 */
[-C--:B------:R-:W-:Y:S01]  /*0740*/  FMUL.FTZ R54, R13, R37.reuse ;  /* 0x000000250d367220 */ /* 0x080fe20000410000 */
[----:B------:R-:W-:Y:S01]  /*0750*/  FMUL.FTZ R56, R14, R37 ;  /* 0x000000250e387220 */ /* 0x000fe20000410000 */
[----:B--2---:R-:W-:Y:S04]  /*0760*/  STS.U16 [R7], R8 ;  /* 0x0000000807007388 */ /* 0x004fe80000000400 */
[----:B---3--:R-:W-:Y:S04]  /*0770*/  STS.U16 [R7+0x40], R18 ;  /* 0x0000401207007388 */ /* 0x008fe80000000400 */
[----:B----4-:R-:W-:Y:S04]  /*0780*/  STS.U16 [R7+0x80], R20 ;  /* 0x0000801407007388 */ /* 0x010fe80000000400 */
        /* <DEDUP_REMOVED lines=53> */
.L_x_2371:
[----:B------:R-:W-:Y:S05]  /*0ae0*/  BSYNC B0 ;  /* 0x0000000000007941 */ /* 0x000fea0003800000 */
.L_x_2370:
        /* <DEDUP_REMOVED lines=33> */
.L_x_2373:
[----:B------:R-:W-:Y:S05]  /*0d00*/  BSYNC B0 ;  /* 0x0000000000007941 */ /* 0x000fea0003800000 */
.L_x_2372:
        /* <DEDUP_REMOVED lines=33> */
.L_x_2375:
[----:B------:R-:W-:Y:S05]  /*0f20*/  BSYNC B0 ;  /* 0x0000000000007941 */ /* 0x000fea0003800000 */
.L_x_2374:
        /* <DEDUP_REMOVED lines=33> */
.L_x_2377:
[----:B------:R-:W-:Y:S05]  /*1140*/  BSYNC B0 ;  /* 0x0000000000007941 */ /* 0x000fea0003800000 */
.L_x_2376:
        /* <DEDUP_REMOVED lines=8> */
[----:B------:R-:W-:Y:S01]  /*11d0*/  FMUL.FTZ R63, R12, R48 ;  /* 0x000000300c3f7220 */ /* 0x000fe20000410000 */
[----:B------:R-:W-:Y:S02]  /*11e0*/  IMAD R27, R36, UR12, RZ ;  /* 0x0000000c241b7c24 */ /* 0x000fe4000f8e02ff */
[----:B------:R-:W-:Y:S01]  /*11f0*/  FMUL.FTZ R13, R13, R50 ;  /* 0x000000320d0d7220 */ /* 0x000fe20000410000 */
[----:B------:R-:W1:Y:S01]  /*1200*/  LDC R7, c[0x0][0x214] ;  /* 0x00008500ff077b82 */ /* 0x000e620000000800 */
[----:B------:R-:W-:-:S07]  /*1210*/  FMUL.FTZ R57, R0, R46 ;  /* 0x0000002e00397220 */ /* 0x000fce0000410000 */
[----:B------:R-:W3:Y:S08]  /*1220*/  LDC R9, c[0x0][0x224] ;  /* 0x00008900ff097b82 */ /* 0x000ef00000000800 */
[----:B------:R-:W4:Y:S01]  /*1230*/  LDC.64 R58, c[0x0][0x310] ;  /* 0x0000c400ff3a7b82 */ /* 0x000f220000000a00 */
[----:B0-----:R-:W-:-:S07]  /*1240*/  IMAD.WIDE.U32 R60, R34, UR12, RZ ;  /* 0x0000000c223c7c25 */ /* 0x001fce000f8e00ff */
[----:B------:R-:W0:Y:S01]  /*1250*/  LDC.64 R22, c[0x0][0x238] ;  /* 0x00008e00ff167b82 */ /* 0x000e220000000a00 */
[----:B-1----:R-:W-:Y:S01]  /*1260*/  IMAD R4, R7, UR10, R34 ;  /* 0x0000000a07047c24 */ /* 0x002fe2000f8e0222 */
[----:B--2---:R-:W-:Y:S01]  /*1270*/  SHF.L.U32 R19, R53, 0x2, RZ ;  /* 0x0000000235137819 */ /* 0x004fe200000006ff */
[----:B------:R-:W-:Y:S02]  /*1280*/  IMAD R27, R34, UR13, R27 ;  /* 0x0000000d221b7c24 */ /* 0x000fe4000f8e021b */
[----:B---3--:R-:W-:Y:S01]  /*1290*/  IMAD R4, R4, R9, RZ ;  /* 0x0000000904047224 */ /* 0x008fe200078e02ff */
[C---:B------:R-:W-:Y:S02]  /*12a0*/  IADD3 R9, R19.reuse, 0x3, RZ ;  /* 0x0000000313097810 */ /* 0x040fe40007ffe0ff */
[----:B------:R-:W1:Y:S01]  /*12b0*/  LDC.64 R20, c[0x0][0x270] ;  /* 0x00009c00ff147b82 */ /* 0x000e620000000a00 */
[----:B------:R-:W-:Y:S01]  /*12c0*/  IADD3 R15, R19, 0x2, RZ ;  /* 0x00000002130f7810 */ /* 0x000fe20007ffe0ff */
[----:B------:R-:W-:Y:S01]  /*12d0*/  IMAD R7, R4, R5, RZ ;  /* 0x0000000504077224 */ /* 0x000fe200078e02ff */
[----:B------:R-:W-:-:S02]  /*12e0*/  ISETP.GE.U32.AND P1, PT, R9, R10, PT ;  /* 0x0000000a0900720c */ /* 0x000fc40003f26070 */
[-C--:B------:R-:W-:Y:S01]  /*12f0*/  ISETP.GE.U32.AND P2, PT, R19, R10.reuse, PT ;  /* 0x0000000a1300720c */ /* 0x080fe20003f46070 */
[----:B----4-:R-:W-:Y:S01]  /*1300*/  IMAD.WIDE R58, R7, 0x10, R58 ;  /* 0x00000010073a7825 */ /* 0x010fe200078e023a */
[----:B------:R-:W-:Y:S01]  /*1310*/  IADD3 R19, R19, 0x1, RZ ;  /* 0x0000000113137810 */ /* 0x000fe20007ffe0ff */
[----:B------:R-:W2:Y:S01]  /*1320*/  LDC.64 R8, c[0x0][0x2d0] ;  /* 0x0000b400ff087b82 */ /* 0x000ea20000000a00 */
[-C--:B------:R-:W-:Y:S01]  /*1330*/  ISETP.GE.U32.AND P3, PT, R15, R10.reuse, PT ;  /* 0x0000000a0f00720c */ /* 0x080fe20003f66070 */
[----:B------:R-:W-:Y:S01]  /*1340*/  IMAD R15, R36, UR4, RZ ;  /* 0x00000004240f7c24 */ /* 0x000fe2000f8e02ff */
[----:B------:R-:W-:Y:S01]  /*1350*/  ISETP.GE.U32.AND P4, PT, R19, R10, PT ;  /* 0x0000000a1300720c */ /* 0x000fe20003f86070 */
[----:B------:R-:W-:Y:S01]  /*1360*/  IMAD.WIDE R58, R11, 0x10, R58 ;  /* 0x000000100b3a7825 */ /* 0x000fe200078e023a */
[----:B------:R-:W-:Y:S02]  /*1370*/  FSEL R57, R57, RZ, !P2 ;  /* 0x000000ff39397208 */ /* 0x000fe40005000000 */
[----:B0-----:R-:W-:Y:S01]  /*1380*/  SHF.L.U64.HI R62, R22, 0x3, R23 ;  /* 0x00000003163e7819 */ /* 0x001fe20000010217 */
[----:B------:R-:W0:Y:S01]  /*1390*/  LDC.64 R6, c[0x0][0x2e0] ;  /* 0x0000b800ff067b82 */ /* 0x000e220000000a00 */
[----:B------:R-:W-:Y:S01]  /*13a0*/  IMAD.WIDE.U32 R10, R34, UR4, RZ ;  /* 0x00000004220a7c25 */ /* 0x000fe2000f8e00ff */
[----:B------:R-:W-:-:S02]  /*13b0*/  FSEL R63, R63, RZ, !P3 ;  /* 0x000000ff3f3f7208 */ /* 0x000fc40005800000 */
[----:B------:R-:W-:Y:S01]  /*13c0*/  FSEL R23, R13, RZ, !P4 ;  /* 0x000000ff0d177208 */ /* 0x000fe20006000000 */
[----:B------:R-:W-:Y:S01]  /*13d0*/  IMAD R15, R34, UR5, R15 ;  /* 0x00000005220f7c24 */ /* 0x000fe2000f8e020f */
[----:B------:R-:W-:Y:S02]  /*13e0*/  ULDC.64 UR4, c[0x0][0x268] ;  /* 0x00009a0000047ab9 */ /* 0x000fe40000000a00 */
[----:B------:R-:W3:Y:S01]  /*13f0*/  LDC.64 R4, c[0x0][0x2d8] ;  /* 0x0000b600ff047b82 */ /* 0x000ee20000000a00 */
[----:B------:R-:W-:Y:S01]  /*1400*/  IMAD R25, R36, UR4, RZ ;  /* 0x0000000424197c24 */ /* 0x000fe2000f8e02ff */
[----:B-1----:R-:W-:Y:S01]  /*1410*/  SHF.L.U64.HI R21, R20, 0x3, R21 ;  /* 0x0000000314157819 */ /* 0x002fe20000010215 */
[----:B------:R-:W-:Y:S01]  /*1420*/  IMAD.WIDE.U32 R30, R34, UR4, RZ ;  /* 0x00000004221e7c25 */ /* 0x000fe2000f8e00ff */
[----:B------:R-:W-:-:S03]  /*1430*/  UMOV UR4, URZ ;  /* 0x0000003f00047c82 */ /* 0x000fc60008000000 */
[----:B------:R-:W-:Y:S01]  /*1440*/  IMAD R25, R34, UR5, R25 ;  /* 0x0000000522197c24 */ /* 0x000fe2000f8e0219 */
[----:B------:R-:W1:Y:S01]  /*1450*/  LDC.64 R18, c[0x0][0x250] ;  /* 0x00009400ff127b82 */ /* 0x000e620000000a00 */
[----:B--2---:R-:W-:Y:S02]  /*1460*/  LEA R32, P0, R10, R8, 0x3 ;  /* 0x000000080a207211 */ /* 0x004fe400078018ff */
[----:B------:R-:W-:-:S05]  /*1470*/  IADD3 R8, R11, R15, RZ ;  /* 0x0000000f0b087210 */ /* 0x000fca0007ffe0ff */
[----:B------:R-:W2:Y:S01]  /*1480*/  LDC R51, c[0x0][0x21c] ;  /* 0x00008700ff337b82 */ /* 0x000ea20000000800 */
[----:B0-----:R-:W-:Y:S02]  /*1490*/  LEA R35, P5, R30, R6, 0x3 ;  /* 0x000000061e237211 */ /* 0x001fe400078a18ff */
[----:B------:R-:W-:Y:S02]  /*14a0*/  IADD3 R6, R31, R25, RZ ;  /* 0x000000191f067210 */ /* 0x000fe40007ffe0ff */
[----:B------:R-:W-:Y:S02]  /*14b0*/  LEA.HI.X R31, R10, R9, R8, 0x3, P0 ;  /* 0x000000090a1f7211 */ /* 0x000fe400000f1c08 */
[----:B------:R-:W-:Y:S02]  /*14c0*/  ISETP.NE.AND P0, PT, R39, RZ, PT ;  /* 0x000000ff2700720c */ /* 0x000fe40003f05270 */
[----:B---3--:R-:W-:Y:S02]  /*14d0*/  LEA R33, P6, R60, R4, 0x3 ;  /* 0x000000043c217211 */ /* 0x008fe400078c18ff */
[----:B------:R-:W-:Y:S01]  /*14e0*/  IADD3 R4, R61, R27, RZ ;  /* 0x0000001b3d047210 */ /* 0x000fe20007ffe0ff */
[----:B------:R-:W-:Y:S01]  /*14f0*/  FMUL.FTZ R61, R14, R52 ;  /* 0x000000340e3d7220 */ /* 0x000fe20000410000 */
[----:B------:R-:W-:-:S02]  /*1500*/  LEA.HI.X R30, R30, R7, R6, 0x3, P5 ;  /* 0x000000071e1e7211 */ /* 0x000fc400028f1c06 */
[----:B------:R-:W-:Y:S02]  /*1510*/  LEA.HI.X R60, R60, R5, R4, 0x3, P6 ;  /* 0x000000053c3c7211 */ /* 0x000fe400030f1c04 */
[----:B------:R-:W-:Y:S02]  /*1520*/  ISETP.EQ.OR P0, PT, R42, RZ, P0 ;  /* 0x000000ff2a00720c */ /* 0x000fe40000702670 */
[----:B-1----:R-:W-:Y:S02]  /*1530*/  SHF.L.U64.HI R19, R18, 0x3, R19 ;  /* 0x0000000312137819 */ /* 0x002fe40000010213 */
[----:B------:R-:W-:-:S09]  /*1540*/  FSEL R61, R61, RZ, !P1 ;  /* 0x000000ff3d3d7208 */ /* 0x000fd20004800000 */
.L_x_2379:
        /* <DEDUP_REMOVED lines=19> */
[----:B------:R-:W0:Y:S08]  /*1680*/  MUFU.EX2 R4, R4 ;  /* 0x0000000400047308 */ /* 0x000e300000000800 */
[----:B------:R-:W-:Y:S08]  /*1690*/  MUFU.SIN R69, R8 ;  /* 0x0000000800457308 */ /* 0x000ff00000000400 */
[----:B------:R1:W-:Y:S01]  /*16a0*/  MUFU.COS R11, R8 ;  /* 0x00000008000b7308 */ /* 0x0003e20000000000 */
[----:B0-----:R-:W-:-:S05]  /*16b0*/  FMUL.FTZ R13, R4, R13 ;  /* 0x0000000d040d7220 */ /* 0x001fca0000410000 */
[----:B------:R-:W-:Y:S02]  /*16c0*/  FSEL R64, R13, RZ, !P4 ;  /* 0x000000ff0d407208 */ /* 0x000fe40006000000 */
[----:B------:R-:W0:Y:S01]  /*16d0*/  MUFU.COS R15, R10 ;  /* 0x0000000a000f7308 */ /* 0x000e220000000000 */
[----:B-1----:R-:W-:Y:S01]  /*16e0*/  FMUL.FTZ R8, R7, R52 ;  /* 0x0000003407087220 */ /* 0x002fe20000410000 */
[----:B------:R-:W-:-:S04]  /*16f0*/  FMUL.FTZ R7, R5, R48 ;  /* 0x0000003005077220 */ /* 0x000fc80000410000 */
[----:B------:R-:W-:Y:S02]  /*1700*/  FMUL.RZ R12, R7, 0.15915493667125701904 ;  /* 0x3e22f983070c7820 */ /* 0x000fe4000040c000 */
[----:B------:R-:W1:Y:S08]  /*1710*/  MUFU.EX2 R0, R0 ;  /* 0x0000000000007308 */ /* 0x000e700000000800 */
[----:B------:R-:W-:Y:S01]  /*1720*/  MUFU.EX2 R6, R6 ;  /* 0x0000000600067308 */ /* 0x000fe20000000800 */
[----:B0-----:R-:W-:Y:S01]  /*1730*/  FMUL.FTZ R15, R4, R15 ;  /* 0x0000000f040f7220 */ /* 0x001fe20000410000 */
[----:B------:R-:W-:-:S04]  /*1740*/  MOV R4, R35 ;  /* 0x0000002300047202 */ /* 0x000fc80000000f00 */
[----:B------:R-:W-:Y:S02]  /*1750*/  FSEL R65, R15, 1, !P4 ;  /* 0x3f8000000f417808 */ /* 0x000fe40006000000 */
[----:B------:R-:W0:Y:S01]  /*1760*/  MUFU.SIN R5, R12 ;  /* 0x0000000c00057308 */ /* 0x000e220000000400 */
[C---:B-1----:R-:W-:Y:S01]  /*1770*/  FMUL.FTZ R10, R0.reuse, R11 ;  /* 0x0000000b000a7220 */ /* 0x042fe20000410000 */
[----:B------:R-:W-:Y:S01]  /*1780*/  FMUL.FTZ R69, R0, R69 ;  /* 0x0000004500457220 */ /* 0x000fe20000410000 */
[----:B------:R-:W-:-:S04]  /*1790*/  FMUL.FTZ R0, R57, R64 ;  /* 0x0000004039007220 */ /* 0x000fc80000410000 */
[----:B------:R-:W-:Y:S01]  /*17a0*/  FFMA.FTZ R14, RZ, R65, R0 ;  /* 0x00000041ff0e7223 */ /* 0x000fe20000010000 */
[----:B------:R1:W3:Y:S08]  /*17b0*/  MUFU.COS R7, R12 ;  /* 0x0000000c00077308 */ /* 0x0002f00000000000 */
[----:B------:R-:W-:Y:S01]  /*17c0*/  MUFU.EX2 R8, R8 ;  /* 0x0000000800087308 */ /* 0x000fe20000000800 */
[----:B0-----:R-:W-:Y:S01]  /*17d0*/  FMUL.FTZ R11, R6, R5 ;  /* 0x00000005060b7220 */ /* 0x001fe20000410000 */
[----:B-1----:R-:W-:-:S06]  /*17e0*/  FMUL.FTZ R12, RZ, R64 ;  /* 0x00000040ff0c7220 */ /* 0x002fcc0000410000 */
[----:B------:R-:W0:Y:S01]  /*17f0*/  MUFU.SIN R9, R26 ;  /* 0x0000001a00097308 */ /* 0x000e220000000400 */
[----:B---3--:R-:W-:-:S07]  /*1800*/  FMUL.FTZ R66, R6, R7 ;  /* 0x0000000706427220 */ /* 0x008fce0000410000 */
[----:B------:R-:W1:Y:S01]  /*1810*/  MUFU.COS R13, R26 ;  /* 0x0000001a000d7308 */ /* 0x000e620000000000 */
[----:B------:R-:W-:Y:S01]  /*1820*/  FFMA.FTZ R12, R57, R65, -R12 ;  /* 0x00000041390c7223 */ /* 0x000fe2000001080c */
[----:B------:R-:W-:Y:S01]  /*1830*/  FSEL R0, R11, RZ, !P3 ;  /* 0x000000ff0b007208 */ /* 0x000fe20005800000 */
[----:B------:R-:W-:Y:S01]  /*1840*/  FADD.FTZ R15, RZ, R14 ;  /* 0x0000000eff0f7221 */ /* 0x000fe20000010000 */
[----:B------:R-:W-:Y:S01]  /*1850*/  MOV R6, R33 ;  /* 0x0000002100067202 */ /* 0x000fe20000000f00 */
[----:B------:R-:W-:Y:S01]  /*1860*/  FADD.FTZ R11, R23, R12 ;  /* 0x0000000c170b7221 */ /* 0x000fe20000010000 */
[----:B------:R-:W-:Y:S01]  /*1870*/  MOV R7, R60 ;  /* 0x0000003c00077202 */ /* 0x000fe20000000f00 */
[----:B------:R-:W-:Y:S01]  /*1880*/  FMUL.FTZ R29, R0, R15 ;  /* 0x0000000f001d7220 */ /* 0x000fe20000410000 */
[----:B------:R-:W-:Y:S01]  /*1890*/  FSEL R66, R66, 1, !P3 ;  /* 0x3f80000042427808 */ /* 0x000fe20005800000 */
[C---:B0-----:R-:W-:Y:S01]  /*18a0*/  FMUL.FTZ R9, R8.reuse, R9 ;  /* 0x0000000908097220 */ /* 0x041fe20000410000 */
[----:B------:R-:W-:Y:S01]  /*18b0*/  MOV R5, R30 ;  /* 0x0000001e00057202 */ /* 0x000fe20000000f00 */
[----:B------:R0:W3:Y:S01]  /*18c0*/  LDG.E.64 R24, desc[UR8][R6.64] ;  /* 0x0000000806187981 */ /* 0x0000e2000c1e1b00 */
[----:B------:R-:W-:Y:S01]  /*18d0*/  FSEL R69, R69, RZ, !P2 ;  /* 0x000000ff45457208 */ /* 0x000fe20005000000 */
[----:B-1----:R-:W-:Y:S01]  /*18e0*/  FMUL.FTZ R13, R8, R13 ;  /* 0x0000000d080d7220 */ /* 0x002fe20000410000 */
[-C--:B------:R-:W-:Y:S01]  /*18f0*/  FMUL.FTZ R8, R0, R11.reuse ;  /* 0x0000000b00087220 */ /* 0x080fe20000410000 */
[----:B------:R1:W3:Y:S01]  /*1900*/  LDG.E.64 R26, desc[UR8][R4.64] ;  /* 0x00000008041a7981 */ /* 0x0002e2000c1e1b00 */
[----:B------:R-:W-:Y:S01]  /*1910*/  FSEL R70, R10, 1, !P2 ;  /* 0x3f8000000a467808 */ /* 0x000fe20005000000 */
[C---:B0-----:R-:W-:Y:S01]  /*1920*/  FFMA.FTZ R6, R66.reuse, R11, -R29 ;  /* 0x0000000b42067223 */ /* 0x041fe2000001081d */
[----:B------:R-:W-:Y:S01]  /*1930*/  FFMA.FTZ R8, R66, R15, R8 ;  /* 0x0000000f42087223 */ /* 0x000fe20000010008 */
[----:B------:R-:W-:Y:S01]  /*1940*/  FSEL R67, R9, RZ, !P1 ;  /* 0x000000ff09437208 */ /* 0x000fe20004800000 */
[----:B------:R-:W-:Y:S01]  /*1950*/  UIADD3 UR4, UR4, 0x1, URZ ;  /* 0x0000000104047890 */ /* 0x000fe2000fffe03f */
[----:B------:R-:W-:Y:S01]  /*1960*/  FADD.FTZ R6, R63, R6 ;  /* 0x000000063f067221 */ /* 0x000fe20000010000 */
[----:B------:R-:W-:Y:S01]  /*1970*/  FADD.FTZ R8, RZ, R8 ;  /* 0x00000008ff087221 */ /* 0x000fe20000010000 */
[----:B------:R-:W-:Y:S01]  /*1980*/  FSEL R68, R13, 1, !P1 ;  /* 0x3f8000000d447808 */ /* 0x000fe20004800000 */
[-C--:B-1----:R-:W-:Y:S01]  /*1990*/  FMUL.FTZ R5, R69, R64.reuse ;  /* 0x0000004045057220 */ /* 0x082fe20000410000 */
[C---:B------:R-:W-:Y:S01]  /*19a0*/  FMUL.FTZ R4, R70.reuse, R64 ;  /* 0x0000004046047220 */ /* 0x040fe20000410000 */
[C---:B------:R-:W-:Y:S01]  /*19b0*/  FMUL.FTZ R13, R67.reuse, R6 ;  /* 0x00000006430d7220 */ /* 0x040fe20000410000 */
[-C--:B------:R-:W-:Y:S01]  /*19c0*/  FMUL.FTZ R11, R67, R8.reuse ;  /* 0x00000008430b7220 */ /* 0x080fe20000410000 */
        /* <DEDUP_REMOVED lines=9> */
[----:B------:R-:W0:Y:S02]  /*1a60*/  SHFL.UP PT, R13, R15, 0x1, RZ ;  /* 0x042000000f0d7989 */ /* 0x000e2400000e00ff */
[----:B------:R-:W-:Y:S01]  /*1a70*/  FFMA.FTZ R7, R66, R5, -R7 ;  /* 0x0000000542077223 */ /* 0x000fe20000010807 */
[C---:B------:R-:W-:Y:S01]  /*1a80*/  FMUL.FTZ R5, R67.reuse, R9 ;  /* 0x0000000943057220 */ /* 0x040fe20000410000 */
        /* <DEDUP_REMOVED lines=11> */
[----:B------:R-:W-:Y:S01]  /*1b40*/  @P5 FADD.FTZ R15, R15, R6 ;  /* 0x000000060f0f5221 */ /* 0x000fe20000010000 */
[----:B----4-:R-:W-:-:S03]  /*1b50*/  FMUL.FTZ R9, R4, R5 ;  /* 0x0000000504097220 */ /* 0x010fc60000410000 */
[----:B------:R-:W0:Y:S01]  /*1b60*/  SHFL.UP PT, R8, R14, 0x2, RZ ;  /* 0x044000000e087989 */ /* 0x000e2200000e00ff */
[-C--:B-----5:R-:W-:Y:S01]  /*1b70*/  FMUL.FTZ R6, R4, R7.reuse ;  /* 0x0000000704067220 */ /* 0x0a0fe20000410000 */
        /* <DEDUP_REMOVED lines=12> */
[CC--:B----4-:R-:W-:Y:S01]  /*1c40*/  FMUL.FTZ R11, R9.reuse, R4.reuse ;  /* 0x00000004090b7220 */ /* 0x0d0fe20000410000 */
[----:B------:R-:W-:Y:S01]  /*1c50*/  @P5 FADD.FTZ R14, R14, R7 ;  /* 0x000000070e0e5221 */ /* 0x000fe20000010000 */
[CC--:B-----5:R-:W-:Y:S02]  /*1c60*/  FMUL.FTZ R7, R9.reuse, R5.reuse ;  /* 0x0000000509077220 */ /* 0x0e0fe40000410000 */
        /* <DEDUP_REMOVED lines=11> */
[----:B------:R-:W-:Y:S01]  /*1d20*/  FFMA.FTZ R4, R12, R13, R4 ;  /* 0x0000000d0c047223 */ /* 0x000fe20000010004 */
[----:B----4-:R-:W-:-:S03]  /*1d30*/  FMUL.FTZ R9, R6, R5 ;  /* 0x0000000506097220 */ /* 0x010fc60000410000 */
[----:B------:R-:W-:Y:S01]  /*1d40*/  @P5 FADD.FTZ R14, R14, R11 ;  /* 0x0000000b0e0e5221 */ /* 0x000fe20000010000 */
[----:B------:R-:W-:Y:S01]  /*1d50*/  @P5 FADD.FTZ R15, R15, R4 ;  /* 0x000000040f0f5221 */ /* 0x000fe20000010000 */
[-C--:B-----5:R-:W-:Y:S01]  /*1d60*/  FFMA.FTZ R9, R12, R7.reuse, R9 ;  /* 0x000000070c097223 */ /* 0x0a0fe20000010009 */
[----:B------:R-:W-:Y:S02]  /*1d70*/  FMUL.FTZ R7, R6, R7 ;  /* 0x0000000706077220 */ /* 0x000fe40000410000 */
[----:B------:R-:W0:Y:S02]  /*1d80*/  SHFL.UP PT, R8, R14, 0x8, RZ ;  /* 0x050000000e087989 */ /* 0x000e2400000e00ff */
[----:B------:R-:W-:Y:S02]  /*1d90*/  @P5 FFMA.FTZ R12, R12, R5, -R7 ;  /* 0x000000050c0c5223 */ /* 0x000fe40000010807 */
[----:B------:R-:W1:Y:S01]  /*1da0*/  SHFL.UP PT, R10, R15, 0x8, RZ ;  /* 0x050000000f0a7989 */ /* 0x000e6200000e00ff */
[----:B------:R-:W-:-:S02]  /*1db0*/  FSEL R9, R6, R9, !P5 ;  /* 0x0000000906097208 */ /* 0x000fc40006800000 */
        /* <DEDUP_REMOVED lines=9> */
[----:B------:R-:W-:Y:S01]  /*1e50*/  MOV R8, 0x3f800000 ;  /* 0x3f80000000087802 */ /* 0x000fe20000000f00 */
[CC--:B-----5:R-:W-:Y:S01]  /*1e60*/  FMUL.FTZ R7, R9.reuse, R5.reuse ;  /* 0x0000000509077220 */ /* 0x0e0fe20000410000 */
        /* <DEDUP_REMOVED lines=43> */
[----:B------:R-:W-:-:S03]  /*2120*/  FMUL.FTZ R14, R24, R27 ;  /* 0x0000001b180e7220 */ /* 0x000fc60000410000 */
[-C--:B------:R-:W-:Y:S01]  /*2130*/  FFMA.FTZ R24, R24, R26.reuse, -R15 ;  /* 0x0000001a18187223 */ /* 0x080fe2000001080f */
[----:B0-----:R-:W-:Y:S01]  /*2140*/  FMUL.FTZ R15, R5, R11 ;  /* 0x0000000b050f7220 */ /* 0x001fe20000410000 */
[----:B------:R-:W-:Y:S01]  /*2150*/  FFMA.FTZ R25, R25, R26, R14 ;  /* 0x0000001a19197223 */ /* 0x000fe2000001000e */
[----:B------:R-:W-:-:S04]  /*2160*/  FMUL.FTZ R14, R5, R10 ;  /* 0x0000000a050e7220 */ /* 0x000fc80000410000 */
[----:B------:R-:W-:-:S04]  /*2170*/  FFMA.FTZ R14, R4, R11, R14 ;  /* 0x0000000b040e7223 */ /* 0x000fc8000001000e */
[----:B------:R-:W-:Y:S01]  /*2180*/  FADD.FTZ R11, R7, R14 ;  /* 0x0000000e070b7221 */ /* 0x000fe20000010000 */
[-C--:B-1----:R-:W-:Y:S01]  /*2190*/  @P5 FMUL.FTZ R75, R29, R73.reuse ;  /* 0x000000491d4b5220 */ /* 0x082fe20000410000 */
[----:B------:R-:W-:-:S03]  /*21a0*/  @P5 FMUL.FTZ R76, R28, R73 ;  /* 0x000000491c4c5220 */ /* 0x000fc60000410000 */
[-C--:B------:R-:W-:Y:S01]  /*21b0*/  @P5 FFMA.FTZ R28, R28, R74.reuse, -R75 ;  /* 0x0000004a1c1c5223 */ /* 0x080fe2000001084b */
[----:B------:R-:W-:-:S03]  /*21c0*/  @P5 FFMA.FTZ R29, R29, R74, R76 ;  /* 0x0000004a1d1d5223 */ /* 0x000fc6000001004c */
[----:B------:R-:W-:Y:S01]  /*21d0*/  @P5 FADD.FTZ R71, R71, R28 ;  /* 0x0000001c47475221 */ /* 0x000fe20000010000 */
[----:B------:R-:W-:Y:S01]  /*21e0*/  @P5 FADD.FTZ R72, R72, R29 ;  /* 0x0000001d48485221 */ /* 0x000fe20000010000 */
[----:B------:R-:W-:Y:S01]  /*21f0*/  FFMA.FTZ R29, R4, R10, -R15 ;  /* 0x0000000a041d7223 */ /* 0x000fe2000001080f */
[----:B------:R-:W-:Y:S01]  /*2200*/  FMUL.FTZ R10, R5, R8 ;  /* 0x00000008050a7220 */ /* 0x000fe20000410000 */
[CC--:B------:R-:W-:Y:S01]  /*2210*/  FMUL.FTZ R13, R69.reuse, R71.reuse ;  /* 0x00000047450d7220 */ /* 0x0c0fe20000410000 */
[-C--:B------:R-:W-:Y:S01]  /*2220*/  FMUL.FTZ R12, R69, R72.reuse ;  /* 0x00000048450c7220 */ /* 0x080fe20000410000 */
[----:B------:R-:W-:Y:S02]  /*2230*/  ISETP.NE.AND P5, PT, R53, RZ, PT ;  /* 0x000000ff3500720c */ /* 0x000fe40003fa5270 */
        /* <DEDUP_REMOVED lines=8> */
[-C--:B------:R-:W-:Y:S01]  /*22c0*/  FMUL.FTZ R27, R5, R9.reuse ;  /* 0x00000009051b7220 */ /* 0x080fe20000410000 */
[----:B------:R-:W-:Y:S01]  /*22d0*/  FFMA.FTZ R9, R4, R9, R10 ;  /* 0x0000000904097223 */ /* 0x000fe2000001000a */
[----:B------:R-:W-:Y:S01]  /*22e0*/  FADD.FTZ R10, R6, R29 ;  /* 0x0000001d060a7221 */ /* 0x000fe20000010000 */
[----:B------:R-:W-:Y:S01]  /*22f0*/  FADD.FTZ R15, RZ, R65 ;  /* 0x00000041ff0f7221 */ /* 0x000fe20000010000 */
[----:B------:R-:W-:Y:S01]  /*2300*/  FFMA.FTZ R8, R4, R8, -R27 ;  /* 0x0000000804087223 */ /* 0x000fe2000001081b */
[----:B------:R-:W-:Y:S01]  /*2310*/  FADD.FTZ R27, R23, R28 ;  /* 0x0000001c171b7221 */ /* 0x000fe20000010000 */
[----:B------:R-:W-:Y:S01]  /*2320*/  FMUL.FTZ R29, R25, R12 ;  /* 0x0000000c191d7220 */ /* 0x000fe20000410000 */
[C---:B------:R-:W-:Y:S02]  /*2330*/  FMUL.FTZ R5, R0.reuse, R15 ;  /* 0x0000000f00057220 */ /* 0x040fe40000410000 */
[-C--:B------:R-:W-:Y:S01]  /*2340*/  FMUL.FTZ R4, R0, R27.reuse ;  /* 0x0000001b00047220 */ /* 0x080fe20000410000 */
[----:B------:R0:W-:Y:S01]  /*2350*/  @!P5 STS.128 [UR6+0x150], R8 ;  /* 0x00015008ff00d988 */ /* 0x0001e20008000c06 */
[C---:B------:R-:W-:Y:S01]  /*2360*/  FFMA.FTZ R0, R66.reuse, R27, -R5 ;  /* 0x0000001b42007223 */ /* 0x040fe20000010805 */
[----:B------:R-:W-:Y:S01]  /*2370*/  @!P5 MOV R5, R59 ;  /* 0x0000003b0005d202 */ /* 0x000fe20000000f00 */
[-C--:B------:R-:W-:Y:S01]  /*2380*/  FFMA.FTZ R66, R66, R15.reuse, R4 ;  /* 0x0000000f42427223 */ /* 0x080fe20000010004 */
[----:B------:R-:W-:Y:S01]  /*2390*/  @!P5 MOV R4, R58 ;  /* 0x0000003a0004d202 */ /* 0x000fe20000000f00 */
[----:B------:R-:W-:Y:S01]  /*23a0*/  FADD.FTZ R6, R63, R0 ;  /* 0x000000003f067221 */ /* 0x000fe20000010000 */
[----:B------:R-:W-:Y:S01]  /*23b0*/  FMUL.FTZ R15, R25, R15 ;  /* 0x0000000f190f7220 */ /* 0x000fe20000410000 */
[----:B------:R-:W-:Y:S01]  /*23c0*/  FADD.FTZ R66, RZ, R66 ;  /* 0x00000042ff427221 */ /* 0x000fe20000010000 */
[----:B------:R-:W-:Y:S01]  /*23d0*/  FFMA.FTZ R0, R24, R13, -R29 ;  /* 0x0000000d18007223 */ /* 0x000fe2000001081d */
[C---:B------:R-:W-:Y:S01]  /*23e0*/  FMUL.FTZ R7, R67.reuse, R6 ;  /* 0x0000000643077220 */ /* 0x040fe20000410000 */
[----:B------:R0:W-:Y:S01]  /*23f0*/  @!P5 STG.E.128 desc[UR8][R4.64], R8 ;  /* 0x000000080400d986 */ /* 0x0001e2000c101d08 */
[-C--:B------:R-:W-:Y:S01]  /*2400*/  FMUL.FTZ R67, R67, R66.reuse ;  /* 0x0000004243437220 */ /* 0x080fe20000410000 */
[----:B------:R-:W-:Y:S01]  /*2410*/  LEA R33, P5, R18, R33, 0x3 ;  /* 0x0000002112217211 */ /* 0x000fe200078a18ff */
[CC--:B------:R-:W-:Y:S01]  /*2420*/  FFMA.FTZ R12, R68.reuse, R66.reuse, R7 ;  /* 0x00000042440c7223 */ /* 0x0c0fe20000010007 */
[----:B------:R-:W-:Y:S01]  /*2430*/  FMUL.FTZ R7, R25, R66 ;  /* 0x0000004219077220 */ /* 0x000fe20000410000 */
[----:B------:R-:W-:Y:S01]  /*2440*/  FFMA.FTZ R68, R68, R6, -R67 ;  /* 0x0000000644447223 */ /* 0x000fe20000010843 */
[----:B------:R-:W-:Y:S01]  /*2450*/  IADD3.X R60, R60, R19, RZ, P5, !PT ;  /* 0x000000133c3c7210 */ /* 0x000fe20002ffe4ff */
[----:B------:R-:W-:Y:S01]  /*2460*/  FADD.FTZ R12, RZ, R12 ;  /* 0x0000000cff0c7221 */ /* 0x000fe20000010000 */
[----:B------:R-:W-:Y:S01]  /*2470*/  LEA R32, P5, R22, R32, 0x3 ;  /* 0x0000002016207211 */ /* 0x000fe200078a18ff */
[----:B------:R-:W-:Y:S01]  /*2480*/  FADD.FTZ R68, R61, R68 ;  /* 0x000000443d447221 */ /* 0x000fe20000010000 */
[C---:B------:R-:W-:Y:S01]  /*2490*/  FFMA.FTZ R15, R24.reuse, R27, -R15 ;  /* 0x0000001b180f7223 */ /* 0x040fe2000001080f */
[----:B------:R-:W-:Y:S01]  /*24a0*/  FMUL.FTZ R25, R25, R12 ;  /* 0x0000000c19197220 */ /* 0x000fe20000410000 */
[----:B------:R-:W-:Y:S01]  /*24b0*/  IADD3.X R31, R31, R62, RZ, P5, !PT ;  /* 0x0000003e1f1f7210 */ /* 0x000fe20002ffe4ff */
[----:B------:R-:W-:Y:S01]  /*24c0*/  FFMA.FTZ R6, R24, R6, -R7 ;  /* 0x0000000618067223 */ /* 0x000fe20000010807 */
[----:B------:R-:W-:Y:S01]  /*24d0*/  IADD3 R58, P5, R58, 0x10, RZ ;  /* 0x000000103a3a7810 */ /* 0x000fe20007fbe0ff */
[----:B------:R-:W-:Y:S01]  /*24e0*/  FFMA.FTZ R25, R24, R68, -R25 ;  /* 0x0000004418197223 */ /* 0x000fe20000010819 */
[----:B------:R-:W-:Y:S01]  /*24f0*/  UIADD3 UR6, UR6, 0x10, URZ ;  /* 0x0000001006067890 */ /* 0x000fe2000fffe03f */
[----:B------:R-:W-:Y:S01]  /*2500*/  FFMA.FTZ R47, R0, 2, R47 ;  /* 0x40000000002f7823 */ /* 0x000fe2000001002f */
[----:B------:R-:W-:Y:S01]  /*2510*/  FFMA.FTZ R54, R15, 2, R54 ;  /* 0x400000000f367823 */ /* 0x000fe20000010036 */
[----:B------:R-:W-:Y:S01]  /*2520*/  FFMA.FTZ R49, R6, 2, R49 ;  /* 0x4000000006317823 */ /* 0x000fe20000010031 */
[----:B------:R-:W-:Y:S01]  /*2530*/  FFMA.FTZ R56, R25, 2, R56 ;  /* 0x4000000019387823 */ /* 0x000fe20000010038 */
[----:B------:R-:W-:Y:S01]  /*2540*/  IADD3.X R59, RZ, R59, RZ, P5, !PT ;  /* 0x0000003bff3b7210 */ /* 0x000fe20002ffe4ff */
[----:B0-----:R-:W-:Y:S06]  /*2550*/  @!P6 BRA `(.L_x_2379) ;  /* 0xffffffec00fce947 */ /* 0x001fec000383ffff */
.L_x_2378:
[----:B------:R-:W-:Y:S01]  /*2560*/  ISETP.NE.AND P0, PT, R53, RZ, PT ;  /* 0x000000ff3500720c */ /* 0x000fe20003f05270 */
[----:B------:R-:W-:Y:S01]  /*2570*/  BAR.SYNC.DEFER_BLOCKING 0x0 ;  /* 0x0000000000007b1d */ /* 0x000fe20000010000 */
[----:B------:R-:W-:Y:S02]  /*2580*/  LEA R10, R55, UR5, 0x3 ;  /* 0x00000005370a7c11 */ /* 0x000fe4000f8e18ff */
[----:B------:R-:W-:Y:S02]  /*2590*/  F2FP.BF16.F32.PACK_AB R4, R54, R47 ;  /* 0x0000002f3604723e */ /* 0x000fe400000010ff */
[----:B------:R-:W-:-:S03]  /*25a0*/  F2FP.BF16.F32.PACK_AB R5, R56, R49 ;  /* 0x000000313805723e */ /* 0x000fc600000010ff */
[----:B------:R-:W0:Y:S01]  /*25b0*/  LDC.64 R22, c[0x0][0x2b0] ;  /* 0x0000ac00ff167b82 */ /* 0x000e220000000a00 */
[----:B------:R-:W-:Y:S01]  /*25c0*/  LEA R0, R55, UR5, 0x1 ;  /* 0x0000000537007c11 */ /* 0x000fe2000f8e08ff */
[----:B------:R-:W-:Y:S06]  /*25d0*/  BSSY B0, `(.L_x_2380) ;  /* 0x0000024000007945 */ /* 0x000fec0003800000 */
[----:B------:R-:W1:Y:S08]  /*25e0*/  @!P0 LDC R7, c[0x0][0x218] ;  /* 0x00008600ff078b82 */ /* 0x000e700000000800 */
[----:B------:R-:W2:Y:S01]  /*25f0*/  LDC R31, c[0x0][0x218] ;  /* 0x00008600ff1f7b82 */ /* 0x000ea20000000800 */
[----:B------:R3:W-:Y:S01]  /*2600*/  STS.64 [R10], R4 ;  /* 0x000000040a007388 */ /* 0x0007e20000000a00 */
[----:B------:R-:W-:-:S03]  /*2610*/  NOP ;  /* 0x0000000000007918 */ /* 0x000fc60000000000 */
[----:B------:R-:W-:Y:S03]  /*2620*/  LDS.U16 R11, [R0] ;  /* 0x00000000000b7984 */ /* 0x000fe60000000400 */
[----:B------:R-:W4:Y:S01]  /*2630*/  LDC.64 R12, c[0x0][0x308] ;  /* 0x0000c200ff0c7b82 */ /* 0x000f220000000a00 */
[----:B0-----:R-:W-:Y:S01]  /*2640*/  IMAD R6, R22, UR11, RZ ;  /* 0x0000000b16067c24 */ /* 0x001fe2000f8e02ff */
[----:B------:R-:W-:Y:S01]  /*2650*/  LDS.U16 R25, [R0+0x40] ;  /* 0x0000400000197984 */ /* 0x000fe20000000400 */
[C---:B---3--:R-:W-:Y:S02]  /*2660*/  SHF.L.U32 R4, R42.reuse, 0x7, RZ ;  /* 0x000000072a047819 */ /* 0x048fe400000006ff */
[----:B------:R-:W-:Y:S02]  /*2670*/  IMAD R23, R23, UR10, R6 ;  /* 0x0000000a17177c24 */ /* 0x000fe4000f8e0206 */
[----:B-1----:R-:W-:Y:S01]  /*2680*/  @!P0 IMAD R7, R42, -0x80, R7 ;  /* 0xffffff802a078824 */ /* 0x002fe200078e0207 */
[----:B------:R-:W-:Y:S01]  /*2690*/  LDS.U16 R18, [R0+0x80] ;  /* 0x0000800000127984 */ /* 0x000fe20000000400 */
[----:B------:R-:W0:Y:S01]  /*26a0*/  LDC.64 R8, c[0x0][0x2a0] ;  /* 0x0000a800ff087b82 */ /* 0x000e220000000a00 */
[----:B------:R-:W-:Y:S01]  /*26b0*/  IMAD.WIDE.U32 R14, R22, UR10, RZ ;  /* 0x0000000a160e7c25 */ /* 0x000fe2000f8e00ff */
[----:B------:R-:W-:Y:S01]  /*26c0*/  SHF.R.S32.HI R5, RZ, 0x1f, R4 ;  /* 0x0000001fff057819 */ /* 0x000fe20000011404 */
[----:B------:R-:W-:Y:S01]  /*26d0*/  LDS.U16 R19, [R0+0xc0] ;  /* 0x0000c00000137984 */ /* 0x000fe20000000400 */
[----:B------:R-:W-:-:S02]  /*26e0*/  IADD3 R6, P2, R40, R4, RZ ;  /* 0x0000000428067210 */ /* 0x000fc40007f5e0ff */
[----:B------:R-:W-:Y:S01]  /*26f0*/  IADD3 R27, R15, R23, RZ ;  /* 0x000000170f1b7210 */ /* 0x000fe20007ffe0ff */
[----:B------:R1:W-:Y:S01]  /*2700*/  @!P0 STS [UR5+0x100], R7 ;  /* 0x00010007ff008988 */ /* 0x0003e20008000805 */
[----:B------:R-:W-:Y:S01]  /*2710*/  BAR.SYNC.DEFER_BLOCKING 0x0 ;  /* 0x0000000000007b1d */ /* 0x000fe20000010000 */
[----:B-1----:R-:W-:-:S05]  /*2720*/  IADD3.X R7, R41, R5, RZ, P2, !PT ;  /* 0x0000000529077210 */ /* 0x002fca00017fe4ff */
[----:B------:R-:W1:Y:S02]  /*2730*/  LDS R24, [UR5+0x100] ;  /* 0x00010005ff187984 */ /* 0x000e640008000800 */
[----:B-1----:R-:W-:-:S13]  /*2740*/  ISETP.GE.AND P1, PT, R40, R24, PT ;  /* 0x000000182800720c */ /* 0x002fda0003f26270 */
[----:B0-2-4-:R-:W-:Y:S05]  /*2750*/  @P1 BRA `(.L_x_2381) ;  /* 0x00000000002c1947 */ /* 0x015fea0003800000 */
        /* <DEDUP_REMOVED lines=11> */
.L_x_2381:
[----:B------:R-:W-:Y:S05]  /*2810*/  BSYNC B0 ;  /* 0x0000000000007941 */ /* 0x000fea0003800000 */
.L_x_2380:
[----:B0-----:R-:W-:Y:S01]  /*2820*/  IMAD R11, R42, -0x80, R31 ;  /* 0xffffff802a0b7824 */ /* 0x001fe200078e021f */
[----:B------:R-:W-:Y:S01]  /*2830*/  MOV R15, R27 ;  /* 0x0000001b000f7202 */ /* 0x000fe20000000f00 */
[----:B------:R-:W-:Y:S01]  /*2840*/  ULDC.64 UR6, c[0x0][0x2b8] ;  /* 0x0000ae0000067ab9 */ /* 0x000fe20000000a00 */
[----:B------:R-:W-:Y:S01]  /*2850*/  IMAD.WIDE R12, R40, 0x2, R12 ;  /* 0x00000002280c7825 */ /* 0x000fe200078e020c */
[-C--:B------:R-:W-:Y:S02]  /*2860*/  ISETP.GE.AND P2, PT, R44, R24.reuse, PT ;  /* 0x000000182c00720c */ /* 0x080fe40003f46270 */
[----:B------:R-:W-:Y:S01]  /*2870*/  ISETP.GE.AND P1, PT, R40, R11, PT ;  /* 0x0000000b2800720c */ /* 0x000fe20003f26270 */
[----:B------:R-:W-:Y:S01]  /*2880*/  IMAD R21, R36, UR6, RZ ;  /* 0x0000000624157c24 */ /* 0x000fe2000f8e02ff */
[-C--:B------:R-:W-:Y:S01]  /*2890*/  ISETP.GE.AND P3, PT, R43, R24.reuse, PT ;  /* 0x000000182b00720c */ /* 0x080fe20003f66270 */
[----:B------:R-:W-:Y:S01]  /*28a0*/  IMAD.WIDE.U32 R14, R34, UR6, R14 ;  /* 0x00000006220e7c25 */ /* 0x000fe2000f8e000e */
[----:B------:R-:W-:-:S02]  /*28b0*/  ISETP.GE.AND P4, PT, R45, R24, PT ;  /* 0x000000182d00720c */ /* 0x000fc40003f86270 */
[----:B------:R-:W-:Y:S01]  /*28c0*/  LOP3.LUT R44, R40, 0x20, RZ, 0xfc, !PT ;  /* 0x00000020282c7812 */ /* 0x000fe200078efcff */
[----:B------:R-:W-:Y:S01]  /*28d0*/  IMAD R23, R34, UR7, R21 ;  /* 0x0000000722177c24 */ /* 0x000fe2000f8e0215 */
[----:B------:R-:W-:Y:S01]  /*28e0*/  IADD3 R21, P5, R4, R14, RZ ;  /* 0x0000000e04157210 */ /* 0x000fe20007fbe0ff */
[C---:B------:R-:W-:Y:S01]  /*28f0*/  IMAD R14, R8.reuse, UR11, RZ ;  /* 0x0000000b080e7c24 */ /* 0x040fe2000f8e02ff */
[----:B------:R-:W-:Y:S02]  /*2900*/  ULDC.64 UR6, c[0x0][0x2a8] ;  /* 0x0000aa0000067ab9 */ /* 0x000fe40000000a00 */
[----:B------:R-:W-:Y:S01]  /*2910*/  IADD3.X R22, R5, R23, R15, P5, !PT ;  /* 0x0000001705167210 */ /* 0x000fe20002ffe40f */
[----:B------:R-:W-:Y:S01]  /*2920*/  IMAD R23, R9, UR10, R14 ;  /* 0x0000000a09177c24 */ /* 0x000fe2000f8e020e */
[----:B------:R-:W-:Y:S01]  /*2930*/  LEA R20, P5, R21, R12, 0x1 ;  /* 0x0000000c15147211 */ /* 0x000fe200078a08ff */
[----:B------:R-:W-:-:S03]  /*2940*/  IMAD.WIDE.U32 R14, R8, UR10, RZ ;  /* 0x0000000a080e7c25 */ /* 0x000fc6000f8e00ff */
[----:B------:R-:W-:Y:S01]  /*2950*/  LEA.HI.X R21, R21, R13, R22, 0x1, P5 ;  /* 0x0000000d15157211 */ /* 0x000fe200028f0c16 */
[----:B------:R-:W-:Y:S01]  /*2960*/  @!P1 IMAD.WIDE.U32 R8, R8, UR10, R4 ;  /* 0x0000000a08089c25 */ /* 0x000fe2000f8e0004 */
[----:B------:R-:W-:-:S03]  /*2970*/  IADD3 R15, R15, R23, RZ ;  /* 0x000000170f0f7210 */ /* 0x000fc60007ffe0ff */
[----:B------:R0:W-:Y:S01]  /*2980*/  @!P2 STG.E.U16 desc[UR8][R20.64+0x40], R25 ;  /* 0x000040191400a986 */ /* 0x0001e2000c101508 */
[----:B------:R-:W-:Y:S01]  /*2990*/  @!P1 IADD3 R9, R23, R9, RZ ;  /* 0x0000000917099210 */ /* 0x000fe20007ffe0ff */
[----:B------:R-:W-:Y:S02]  /*29a0*/  IMAD R23, R36, UR6, RZ ;  /* 0x0000000624177c24 */ /* 0x000fe4000f8e02ff */
[----:B------:R1:W-:Y:S01]  /*29b0*/  @!P3 STG.E.U16 desc[UR8][R20.64+0x80], R18 ;  /* 0x000080121400b986 */ /* 0x0003e2000c101508 */
[----:B------:R-:W-:-:S03]  /*29c0*/  IMAD.WIDE.U32 R14, R34, UR6, R14 ;  /* 0x00000006220e7c25 */ /* 0x000fc6000f8e000e */
[----:B------:R2:W-:Y:S01]  /*29d0*/  @!P4 STG.E.U16 desc[UR8][R20.64+0xc0], R19 ;  /* 0x0000c0131400c986 */ /* 0x0005e2000c101508 */
[----:B------:R-:W-:Y:S01]  /*29e0*/  @!P1 IMAD.WIDE.U32 R12, R34, UR6, R8 ;  /* 0x00000006220c9c25 */ /* 0x000fe2000f8e0008 */
[C---:B------:R-:W-:Y:S02]  /*29f0*/  SHF.L.U32 R8, R44.reuse, 0x1, RZ ;  /* 0x000000012c087819 */ /* 0x040fe400000006ff */
[----:B------:R-:W-:Y:S01]  /*2a00*/  SHF.L.U64.HI R9, R44, 0x1, R41 ;  /* 0x000000012c097819 */ /* 0x000fe20000010229 */
[----:B------:R-:W-:Y:S01]  /*2a10*/  IMAD R23, R34, UR7, R23 ;  /* 0x0000000722177c24 */ /* 0x000fe2000f8e0217 */
[----:B------:R-:W-:Y:S01]  /*2a20*/  ULDC.64 UR6, c[0x0][0x318] ;  /* 0x0000c60000067ab9 */ /* 0x000fe20000000a00 */
[----:B0-----:R-:W-:Y:S01]  /*2a30*/  PRMT R25, RZ, 0x7610, R25 ;  /* 0x00007610ff197816 */ /* 0x001fe20000000019 */
[----:B------:R-:W-:Y:S01]  /*2a40*/  BAR.SYNC.DEFER_BLOCKING 0x0 ;  /* 0x0000000000007b1d */ /* 0x000fe20000010000 */
[----:B-1----:R-:W-:Y:S02]  /*2a50*/  IADD3 R18, P3, R4, R14, RZ ;  /* 0x0000000e04127210 */ /* 0x002fe40007f7e0ff */
[----:B------:R-:W-:-:S02]  /*2a60*/  IADD3 R14, P4, R8, UR6, RZ ;  /* 0x00000006080e7c10 */ /* 0x000fc4000ff9e0ff */
[----:B--2---:R-:W-:Y:S02]  /*2a70*/  @!P1 IADD3 R19, P2, R40, R12, RZ ;  /* 0x0000000c28139210 */ /* 0x004fe40007f5e0ff */
[----:B------:R-:W-:Y:S02]  /*2a80*/  IADD3.X R15, R5, R23, R15, P3, !PT ;  /* 0x00000017050f7210 */ /* 0x000fe40001ffe40f */
[----:B------:R-:W-:Y:S02]  /*2a90*/  @!P1 IADD3.X R20, R41, R13, R23, P2, !PT ;  /* 0x0000000d29149210 */ /* 0x000fe400017fe417 */
[----:B------:R-:W-:Y:S02]  /*2aa0*/  IADD3.X R13, R9, UR7, RZ, P4, !PT ;  /* 0x00000007090d7c10 */ /* 0x000fe4000a7fe4ff */
[-C--:B------:R-:W-:Y:S02]  /*2ab0*/  ISETP.GE.AND P2, PT, R44, R11.reuse, PT ;  /* 0x0000000b2c00720c */ /* 0x080fe40003f46270 */
[----:B------:R-:W-:-:S02]  /*2ac0*/  ISETP.GE.AND P3, PT, R43, R11, PT ;  /* 0x0000000b2b00720c */ /* 0x000fc40003f66270 */
[----:B------:R-:W-:Y:S02]  /*2ad0*/  ISETP.GE.AND P4, PT, R45, R11, PT ;  /* 0x0000000b2d00720c */ /* 0x000fe40003f86270 */
[C---:B------:R-:W-:Y:S02]  /*2ae0*/  LEA R14, P6, R18.reuse, R14, 0x1 ;  /* 0x0000000e120e7211 */ /* 0x040fe400078c08ff */
[C---:B------:R-:W-:Y:S02]  /*2af0*/  @!P1 LEA R12, P5, R19.reuse, UR6, 0x1 ;  /* 0x00000006130c9c11 */ /* 0x040fe4000f8a08ff */
[----:B------:R-:W-:Y:S02]  /*2b00*/  LEA.HI.X R15, R18, R13, R15, 0x1, P6 ;  /* 0x0000000d120f7211 */ /* 0x000fe400030f0c0f */
[----:B------:R-:W-:Y:S02]  /*2b10*/  @!P1 LEA.HI.X R13, R19, UR7, R20, 0x1, P5 ;  /* 0x00000007130d9c11 */ /* 0x000fe4000a8f0c14 */
[----:B------:R-:W-:-:S02]  /*2b20*/  PRMT R19, RZ, 0x7610, R19 ;  /* 0x00007610ff137816 */ /* 0x000fc40000000013 */
[----:B------:R-:W-:Y:S01]  /*2b30*/  PRMT R21, RZ, 0x7610, R21 ;  /* 0x00007610ff157816 */ /* 0x000fe20000000015 */
[----:B------:R-:W2:Y:S01]  /*2b40*/  @!P4 LDG.E.U16 R25, desc[UR8][R14.64+0x80] ;  /* 0x000080080e19c981 */ /* 0x000ea2000c1e1500 */
[----:B------:R-:W-:-:S03]  /*2b50*/  PRMT R23, RZ, 0x7610, R23 ;  /* 0x00007610ff177816 */ /* 0x000fc60000000017 */
[----:B------:R-:W3:Y:S04]  /*2b60*/  @!P1 LDG.E.U16 R19, desc[UR8][R12.64] ;  /* 0x000000080c139981 */ /* 0x000ee8000c1e1500 */
[----:B------:R-:W4:Y:S04]  /*2b70*/  @!P2 LDG.E.U16 R21, desc[UR8][R14.64] ;  /* 0x000000080e15a981 */ /* 0x000f28000c1e1500 */
[----:B------:R-:W5:Y:S01]  /*2b80*/  @!P3 LDG.E.U16 R23, desc[UR8][R14.64+0x40] ;  /* 0x000040080e17b981 */ /* 0x000f62000c1e1500 */
[----:B------:R-:W-:Y:S03]  /*2b90*/  BSSY B0, `(.L_x_2382) ;  /* 0x0000043000007945 */ /* 0x000fe60003800000 */
[----:B--2---:R-:W-:Y:S04]  /*2ba0*/  STS.U16 [R0+0xc0], R25 ;  /* 0x0000c01900007388 */ /* 0x004fe80000000400 */
[----:B---3--:R-:W-:Y:S04]  /*2bb0*/  STS.U16 [R0], R19 ;  /* 0x0000001300007388 */ /* 0x008fe80000000400 */
[----:B----4-:R-:W-:Y:S04]  /*2bc0*/  STS.U16 [R0+0x40], R21 ;  /* 0x0000401500007388 */ /* 0x010fe80000000400 */
[----:B-----5:R-:W-:Y:S01]  /*2bd0*/  STS.U16 [R0+0x80], R23 ;  /* 0x0000801700007388 */ /* 0x020fe20000000400 */
[----:B------:R-:W-:-:S03]  /*2be0*/  NOP ;  /* 0x0000000000007918 */ /* 0x000fc60000000000 */
[----:B------:R-:W0:Y:S02]  /*2bf0*/  LDS.64 R26, [R10] ;  /* 0x000000000a1a7984 */ /* 0x000e240000000a00 */
[C---:B0-----:R-:W-:Y:S02]  /*2c00*/  PRMT R12, R26.reuse, 0x7632, R12 ;  /* 0x000076321a0c7816 */ /* 0x041fe4000000000c */
[C---:B------:R-:W-:Y:S02]  /*2c10*/  PRMT R13, R27.reuse, 0x7632, R13 ;  /* 0x000076321b0d7816 */ /* 0x040fe4000000000d */
[----:B------:R-:W-:Y:S02]  /*2c20*/  SHF.L.U32 R22, R27, 0x10, RZ ;  /* 0x000000101b167819 */ /* 0x000fe400000006ff */
[----:B------:R-:W-:Y:S02]  /*2c30*/  SHF.L.U32 R18, R26, 0x10, RZ ;  /* 0x000000101a127819 */ /* 0x000fe400000006ff */
[----:B------:R-:W-:-:S02]  /*2c40*/  SHF.L.U32 R12, R12, 0x10, RZ ;  /* 0x000000100c0c7819 */ /* 0x000fc400000006ff */
[----:B------:R-:W-:Y:S01]  /*2c50*/  SHF.L.U32 R21, R13, 0x10, RZ ;  /* 0x000000100d157819 */ /* 0x000fe200000006ff */
[----:B------:R-:W-:Y:S01]  /*2c60*/  FMUL.FTZ R15, R22, -1.4426950216293334961 ;  /* 0xbfb8aa3b160f7820 */ /* 0x000fe20000410000 */
[----:B------:R-:W-:Y:S01]  /*2c70*/  FMUL.FTZ R20, R18, -1.4426950216293334961 ;  /* 0xbfb8aa3b12147820 */ /* 0x000fe20000410000 */
[----:B------:R-:W-:Y:S02]  /*2c80*/  FMUL.FTZ R13, R12, -1.4426950216293334961 ;  /* 0xbfb8aa3b0c0d7820 */ /* 0x000fe40000410000 */
[----:B------:R-:W-:Y:S02]  /*2c90*/  FMUL.FTZ R23, R21, -1.4426950216293334961 ;  /* 0xbfb8aa3b15177820 */ /* 0x000fe40000410000 */
[----:B------:R-:W0:Y:S08]  /*2ca0*/  MUFU.EX2 R15, R15 ;  /* 0x0000000f000f7308 */ /* 0x000e300000000800 */
[----:B------:R-:W1:Y:S08]  /*2cb0*/  MUFU.EX2 R20, R20 ;  /* 0x0000001400147308 */ /* 0x000e700000000800 */
[----:B------:R-:W2:Y:S08]  /*2cc0*/  MUFU.EX2 R13, R13 ;  /* 0x0000000d000d7308 */ /* 0x000eb00000000800 */
[----:B------:R-:W3:Y:S01]  /*2cd0*/  MUFU.EX2 R23, R23 ;  /* 0x0000001700177308 */ /* 0x000ee20000000800 */
[----:B0-----:R-:W-:Y:S01]  /*2ce0*/  FADD.FTZ R19, R15, 1 ;  /* 0x3f8000000f137421 */ /* 0x001fe20000010000 */
[----:B-1----:R-:W-:Y:S01]  /*2cf0*/  FADD.FTZ R20, R20, 1 ;  /* 0x3f80000014147421 */ /* 0x002fe20000010000 */
[----:B--2---:R-:W-:-:S05]  /*2d00*/  FADD.FTZ R14, R13, 1 ;  /* 0x3f8000000d0e7421 */ /* 0x004fca0000010000 */
[----:B------:R-:W0:Y:S01]  /*2d10*/  MUFU.RCP R25, R20 ;  /* 0x0000001400197308 */ /* 0x000e220000001000 */
[----:B---3--:R-:W-:-:S07]  /*2d20*/  FADD.FTZ R15, R23, 1 ;  /* 0x3f800000170f7421 */ /* 0x008fce0000010000 */
[----:B------:R-:W1:Y:S01]  /*2d30*/  MUFU.RCP R27, R14 ;  /* 0x0000000e001b7308 */ /* 0x000e620000001000 */
[----:B------:R-:W-:Y:S07]  /*2d40*/  BAR.SYNC.DEFER_BLOCKING 0x0 ;  /* 0x0000000000007b1d */ /* 0x000fee0000010000 */
[----:B------:R-:W2:Y:S08]  /*2d50*/  MUFU.RCP R19, R19 ;  /* 0x0000001300137308 */ /* 0x000eb00000001000 */
[----:B------:R-:W3:Y:S01]  /*2d60*/  MUFU.RCP R24, R15 ;  /* 0x0000000f00187308 */ /* 0x000ee20000001000 */
[----:B0-----:R-:W-:Y:S01]  /*2d70*/  FMUL.FTZ R18, R18, R25 ;  /* 0x0000001912127220 */ /* 0x001fe20000410000 */
[----:B-1----:R-:W-:-:S02]  /*2d80*/  FMUL.FTZ R13, R12, R27 ;  /* 0x0000001b0c0d7220 */ /* 0x002fc40000410000 */
[----:B------:R-:W0:Y:S01]  /*2d90*/  LDC.64 R26, c[0x0][0x2c0] ;  /* 0x0000b000ff1a7b82 */ /* 0x000e220000000a00 */
[----:B------:R-:W-:Y:S01]  /*2da0*/  FMUL.FTZ R18, R18, R47 ;  /* 0x0000002f12127220 */ /* 0x000fe20000410000 */
[----:B------:R-:W-:Y:S01]  /*2db0*/  FMUL.FTZ R13, R13, R54 ;  /* 0x000000360d0d7220 */ /* 0x000fe20000410000 */
[----:B--2---:R-:W-:-:S04]  /*2dc0*/  FMUL.FTZ R22, R22, R19 ;  /* 0x0000001316167220 */ /* 0x004fc80000410000 */
[----:B------:R-:W-:Y:S01]  /*2dd0*/  FMUL.FTZ R22, R22, R49 ;  /* 0x0000003116167220 */ /* 0x000fe20000410000 */
[----:B---3--:R-:W-:-:S04]  /*2de0*/  FMUL.FTZ R21, R21, R24 ;  /* 0x0000001815157220 */ /* 0x008fc80000410000 */
[----:B------:R-:W-:Y:S01]  /*2df0*/  FMUL.FTZ R21, R21, R56 ;  /* 0x0000003815157220 */ /* 0x000fe20000410000 */
[----:B------:R-:W-:-:S04]  /*2e00*/  F2FP.BF16.F32.PACK_AB R12, R13, R18 ;  /* 0x000000120d0c723e */ /* 0x000fc800000010ff */
[----:B------:R-:W-:-:S05]  /*2e10*/  F2FP.BF16.F32.PACK_AB R13, R21, R22 ;  /* 0x00000016150d723e */ /* 0x000fca00000010ff */
[----:B------:R1:W-:Y:S01]  /*2e20*/  STS.64 [R10], R12 ;  /* 0x0000000c0a007388 */ /* 0x0003e20000000a00 */
[----:B------:R-:W-:-:S03]  /*2e30*/  NOP ;  /* 0x0000000000007918 */ /* 0x000fc60000000000 */
[----:B------:R-:W-:Y:S04]  /*2e40*/  LDS.U16 R15, [R0] ;  /* 0x00000000000f7984 */ /* 0x000fe80000000400 */
[----:B------:R-:W-:Y:S04]  /*2e50*/  LDS.U16 R19, [R0+0x40] ;  /* 0x0000400000137984 */ /* 0x000fe80000000400 */
[----:B------:R-:W-:Y:S04]  /*2e60*/  LDS.U16 R21, [R0+0x80] ;  /* 0x0000800000157984 */ /* 0x000fe80000000400 */
[----:B------:R-:W-:Y:S04]  /*2e70*/  LDS.U16 R23, [R0+0xc0] ;  /* 0x0000c00000177984 */ /* 0x000fe80000000400 */
[----:B------:R-:W-:Y:S01]  /*2e80*/  @!P0 STS [UR5+0x100], R11 ;  /* 0x0001000bff008988 */ /* 0x000fe20008000805 */
[----:B------:R-:W-:Y:S06]  /*2e90*/  BAR.SYNC.DEFER_BLOCKING 0x0 ;  /* 0x0000000000007b1d */ /* 0x000fec0000010000 */
[----:B------:R-:W2:Y:S01]  /*2ea0*/  LDS R14, [UR5+0x100] ;  /* 0x00010005ff0e7984 */ /* 0x000ea20008000800 */
        /* <DEDUP_REMOVED lines=17> */
.L_x_2383:
[----:B------:R-:W-:Y:S05]  /*2fc0*/  BSYNC B0 ;  /* 0x0000000000007941 */ /* 0x000fea0003800000 */
.L_x_2382:
[----:B------:R-:W-:Y:S01]  /*2fd0*/  MOV R6, R12 ;  /* 0x0000000c00067202 */ /* 0x000fe20000000f00 */
[----:B------:R-:W-:Y:S01]  /*2fe0*/  ULDC.64 UR4, c[0x0][0x2c8] ;  /* 0x0000b20000047ab9 */ /* 0x000fe20000000a00 */
[----:B------:R-:W-:Y:S01]  /*2ff0*/  MOV R7, R25 ;  /* 0x0000001900077202 */ /* 0x000fe20000000f00 */
[----:B0-----:R-:W-:Y:S01]  /*3000*/  IMAD R11, R36, UR4, RZ ;  /* 0x00000004240b7c24 */ /* 0x001fe2000f8e02ff */
[-C--:B------:R-:W-:Y:S02]  /*3010*/  ISETP.GE.AND P0, PT, R44, R14.reuse, PT ;  /* 0x0000000e2c00720c */ /* 0x080fe40003f06270 */
[----:B------:R-:W-:Y:S01]  /*3020*/  IADD3 R42, R42, 0x1, RZ ;  /* 0x000000012a2a7810 */ /* 0x000fe20007ffe0ff */
[C---:B------:R-:W-:Y:S01]  /*3030*/  IMAD.WIDE.U32 R6, R34.reuse, UR4, R6 ;  /* 0x0000000422067c25 */ /* 0x040fe2000f8e0006 */
[-C--:B------:R-:W-:Y:S02]  /*3040*/  ISETP.GE.AND P1, PT, R43, R14.reuse, PT ;  /* 0x0000000e2b00720c */ /* 0x080fe40003f26270 */
        /* <DEDUP_REMOVED lines=8> */
[----:B------:R-:W-:-:S04]  /*30d0*/  LEA R4, P3, R0, R4, 0x1 ;  /* 0x0000000400047211 */ /* 0x000fc800078608ff */
        /* <DEDUP_REMOVED lines=11> */
.L_x_2385:
        /* <DEDUP_REMOVED lines=15> */
.L_x_5225:


//--------------------- .text._Z25selective_scan_fwd_kernelI32Selective_Scan_fwd_kernel_traitsILi32ELi4ELi1ELb0ELb0ELb1ELb0EN3c108BFloat16ENS1_7complexIfEEEEv13SSMParamsBase --------------------------
	.section	.text._Z25selective_scan_fwd_kernelI32Selective_Scan_fwd_kernel_traitsILi32ELi4ELi1ELb0ELb0ELb1ELb0EN3c108BFloat16ENS1_7complexIfEEEEv13SSMParamsBase,"ax",@progbits
	.align	128
        .global         _Z25selective_scan_fwd_kernelI32Selective_Scan_fwd_kernel_traitsILi32ELi4ELi1ELb0ELb0ELb1ELb0EN3c108BFloat16ENS1_7complexIfEEEEv13SSMParamsBase
        .type           _Z25selective_scan_fwd_kernelI32Selective_Scan_fwd_kernel_traitsILi32ELi4ELi1ELb0ELb0ELb1ELb0EN3c108BFloat16ENS1_7complexIfEEEEv13SSMParamsBase,@function
        .size           _Z25selective_scan_fwd_kernelI32Selective_Scan_fwd_kernel_traitsILi32ELi4ELi1ELb0ELb0ELb1ELb0EN3c108BFloat16ENS1_7complexIfEEEEv13SSMParamsBase,(.L_x_5226 - _Z25selective_scan_fwd_kernelI32Selective_Scan_fwd_kernel_traitsILi32ELi4ELi1ELb0ELb0ELb1ELb0EN3c108BFloat16ENS1_7complexIfEEEEv13SSMParamsBase)
        .other          _Z25selective_scan_fwd_kernelI32Selective_Scan_fwd_kernel_traitsILi32ELi4ELi1ELb0ELb0ELb1ELb0EN3c108BFloat16ENS1_7complexIfEEEEv13SSMParamsBase,@"STO_CUDA_ENTRY STV_DEFAULT"
_Z25selective_scan_fwd_kernelI32Selective_Scan_fwd_kernel_traitsILi32ELi4ELi1ELb0ELb0ELb1ELb0EN3c108BFloat16ENS1_7complexIfEEEEv13SSMParamsBase:
.text._Z25selective_scan_fwd_kernelI32Selective_Scan_fwd_kernel_traitsILi32ELi4ELi1ELb0ELb0ELb1ELb0EN3c108BFloat16ENS1_7complexIfEEEEv13SSMParamsBase:
        /* <DEDUP_REMOVED lines=11> */
[----:B--2---:R-:W-:-:S06]  /*00b0*/  ISETP.NE.U32.AND P0, PT, R6, RZ, PT ;  /* 0x000000ff0600720c */ /* 0x004fcc0003f05070 */
[----:B------:R-:W2:Y:S01]  /*00c0*/  LDC.64 R20, c[0x0][0x278] ;  /* 0x00009e00ff147b82 */ /* 0x000ea20000000a00 */
[----:B-1----:R-:W-:Y:S02]  /*00d0*/  SHF.R.S32.HI R2, RZ, 0x1f, R0 ;  /* 0x0000001fff027819 */ /* 0x002fe40000011400 */
[----:B------:R-:W-:Y:S02]  /*00e0*/  ISETP.NE.AND.EX P0, PT, R7, RZ, PT, P0 ;  /* 0x000000ff0700720c */ /* 0x000fe40003f05300 */
[----:B---3--:R-:W-:Y:S01]  /*00f0*/  ISETP.NE.U32.AND P1, PT, R8, RZ, PT ;  /* 0x000000ff0800720c */ /* 0x008fe20003f25070 */
[----:B----4-:R-:W1:Y:S03]  /*0100*/  MUFU.RCP R5, R5 ;  /* 0x0000000500057308 */ /* 0x010e660000001000 */
[----:B------:R-:W-:-:S07]  /*0110*/  ISETP.NE.AND.EX P1, PT, R9, RZ, PT, P1 ;  /* 0x000000ff0900720c */ /* 0x000fce0003f25310 */
[----:B------:R-:W-:-:S04]  /*0120*/  @P0 LEA R6, P2, R0, R6, 0x2 ;  /* 0x0000000600060211 */ /* 0x000fc800078410ff */
[C---:B------:R-:W-:Y:S02]  /*0130*/  @P0 LEA.HI.X R7, R0.reuse, R7, R2, 0x2, P2 ;  /* 0x0000000700070211 */ /* 0x040fe400010f1402 */
[----:B------:R-:W-:-:S03]  /*0140*/  @P1 LEA R8, P3, R0, R8, 0x2 ;  /* 0x0000000800081211 */ /* 0x000fc600078610ff */
[----:B------:R3:W5:Y:S01]  /*0150*/  @P0 LDG.E R3, desc[UR10][R6.64] ;  /* 0x0000000a06030981 */ /* 0x000762000c1e1900 */
[----:B-1----:R-:W-:Y:S02]  /*0160*/  IADD3 R10, R5, 0xffffffe, RZ ;  /* 0x0ffffffe050a7810 */ /* 0x002fe40007ffe0ff */
[----:B------:R-:W-:Y:S02]  /*0170*/  @P1 LEA.HI.X R9, R0, R9, R2, 0x2, P3 ;  /* 0x0000000900091211 */ /* 0x000fe400018f1402 */
[----:B------:R1:W4:Y:S03]  /*0180*/  F2I.FTZ.U32.TRUNC.NTZ R11, R10 ;  /* 0x0000000a000b7305 */ /* 0x000326000021f000 */
[----:B------:R0:W5:Y:S01]  /*0190*/  @P1 LDG.E R4, desc[UR10][R8.64] ;  /* 0x0000000a08041981 */ /* 0x000162000c1e1900 */
[----:B-1----:R-:W-:Y:S01]  /*01a0*/  HFMA2.MMA R10, -RZ, RZ, 0, 0 ;  /* 0x00000000ff0a7435 */ /* 0x002fe200000001ff */
[----:B----4-:R-:W-:-:S05]  /*01b0*/  IADD3 R15, RZ, -R11, RZ ;  /* 0x8000000bff0f7210 */ /* 0x010fca0007ffe0ff */
[----:B---3--:R-:W-:Y:S01]  /*01c0*/  IMAD R7, R15, R12, RZ ;  /* 0x0000000c0f077224 */ /* 0x008fe200078e02ff */
[----:B------:R-:W-:-:S03]  /*01d0*/  IABS R6, R0 ;  /* 0x0000000000067213 */ /* 0x000fc60000000000 */
[----:B------:R-:W-:-:S06]  /*01e0*/  IMAD.HI.U32 R11, R11, R7, R10 ;  /* 0x000000070b0b7227 */ /* 0x000fcc00078e000a */
[----:B------:R-:W-:-:S05]  /*01f0*/  IMAD.HI.U32 R11, R11, R6, RZ ;  /* 0x000000060b0b7227 */ /* 0x000fca00078e00ff */
[----:B------:R-:W-:-:S05]  /*0200*/  IADD3 R5, -R11, RZ, RZ ;  /* 0x000000ff0b057210 */ /* 0x000fca0007ffe1ff */
[----:B------:R-:W-:-:S05]  /*0210*/  IMAD R5, R12, R5, R6 ;  /* 0x000000050c057224 */ /* 0x000fca00078e0206 */
[----:B------:R-:W-:Y:S02]  /*0220*/  ISETP.GT.U32.AND P1, PT, R12, R5, PT ;  /* 0x000000050c00720c */ /* 0x000fe40003f24070 */
[----:B0-----:R-:W-:-:S11]  /*0230*/  ISETP.GE.AND P3, PT, R27, 0x1, PT ;  /* 0x000000011b00780c */ /* 0x001fd60003f66270 */
[----:B------:R-:W-:-:S04]  /*0240*/  @!P1 IADD3 R5, R5, -R12, RZ ;  /* 0x8000000c05059210 */ /* 0x000fc80007ffe0ff */
[----:B------:R-:W-:Y:S01]  /*0250*/  ISETP.GE.U32.AND P0, PT, R5, R12, PT ;  /* 0x0000000c0500720c */ /* 0x000fe20003f06070 */
[----:B------:R-:W0:Y:S01]  /*0260*/  S2UR UR7, SR_CTAID.X ;  /* 0x00000000000779c3 */ /* 0x000e220000002500 */
[----:B------:R-:W-:Y:S02]  /*0270*/  LOP3.LUT R5, R0, R13, RZ, 0x3c, !PT ;  /* 0x0000000d00057212 */ /* 0x000fe400078e3cff */
[----:B------:R-:W-:Y:S02]  /*0280*/  @!P1 IADD3 R11, R11, 0x1, RZ ;  /* 0x000000010b0b9810 */ /* 0x000fe40007ffe0ff */
[----:B------:R-:W-:Y:S02]  /*0290*/  ISETP.GE.AND P2, PT, R5, RZ, PT ;  /* 0x000000ff0500720c */ /* 0x000fe40003f46270 */
[----:B------:R-:W-:-:S05]  /*02a0*/  ISETP.NE.AND P1, PT, R13, RZ, PT ;  /* 0x000000ff0d00720c */ /* 0x000fca0003f25270 */
[----:B------:R-:W-:Y:S01]  /*02b0*/  @P0 IADD3 R11, R11, 0x1, RZ ;  /* 0x000000010b0b0810 */ /* 0x000fe20007ffe0ff */
[----:B0-2---:R-:W-:Y:S07]  /*02c0*/  @!P3 EXIT ;  /* 0x000000000000b94d */ /* 0x005fee0003800000 */
[----:B------:R-:W0:Y:S01]  /*02d0*/  S2R R5, SR_TID.X ;  /* 0x0000000000057919 */ /* 0x000e220000002100 */
[----:B------:R-:W1:Y:S01]  /*02e0*/  LDC.64 R18, c[0x0][0x280] ;  /* 0x0000a000ff127b82 */ /* 0x000e620000000a00 */
[----:B------:R-:W-:Y:S01]  /*02f0*/  @!P2 IADD3 R11, -R11, RZ, RZ ;  /* 0x000000ff0b0ba210 */ /* 0x000fe20007ffe1ff */
[----:B------:R-:W-:Y:S01]  /*0300*/  ULDC.64 UR14, c[0x0][0x298] ;  /* 0x0000a600000e7ab9 */ /* 0x000fe20000000a00 */
[----:B------:R-:W-:Y:S01]  /*0310*/  @!P1 LOP3.LUT R11, RZ, R13, RZ, 0x33, !PT ;  /* 0x0000000dff0b9212 */ /* 0x000fe200078e33ff */
[----:B------:R-:W-:Y:S01]  /*0320*/  ULDC.64 UR4, c[0x0][0x288] ;  /* 0x0000a20000047ab9 */ /* 0x000fe20000000a00 */
[----:B------:R-:W-:Y:S01]  /*0330*/  USHF.R.S32.HI UR12, URZ, 0x1f, UR7 ;  /* 0x0000001f3f0c7899 */ /* 0x000fe20008011407 */
[C---:B------:R-:W-:Y:S01]  /*0340*/  IMAD R15, R2.reuse, UR14, RZ ;  /* 0x0000000e020f7c24 */ /* 0x040fe2000f8e02ff */
[----:B------:R-:W-:Y:S01]  /*0350*/  SHF.R.S32.HI R9, RZ, 0x1f, R11 ;  /* 0x0000001fff097819 */ /* 0x000fe2000001140b */
[----:B------:R-:W2:Y:S01]  /*0360*/  LDC.64 R28, c[0x0][0x290] ;  /* 0x0000a400ff1c7b82 */ /* 0x000ea20000000a00 */
[----:B------:R-:W-:Y:S01]  /*0370*/  IMAD R7, R2, UR4, RZ ;  /* 0x0000000402077c24 */ /* 0x000fe2000f8e02ff */
[----:B------:R-:W-:Y:S01]  /*0380*/  ULDC.64 UR8, c[0x0][0x260] ;  /* 0x0000980000087ab9 */ /* 0x000fe20000000a00 */
[----:B------:R-:W-:Y:S01]  /*0390*/  IMAD R15, R0, UR15, R15 ;  /* 0x0000000f000f7c24 */ /* 0x000fe2000f8e020f */
[----:B------:R-:W-:Y:S01]  /*03a0*/  UIMAD UR6, UR12, UR8, URZ ;  /* 0x000000080c0672a4 */ /* 0x000fe2000f8e023f */
[----:B------:R-:W-:-:S02]  /*03b0*/  IMAD R10, R9, R20, RZ ;  /* 0x00000014090a7224 */ /* 0x000fc400078e02ff */
[C---:B------:R-:W-:Y:S01]  /*03c0*/  IMAD.WIDE.U32 R8, R0.reuse, UR14, RZ ;  /* 0x0000000e00087c25 */ /* 0x040fe2000f8e00ff */
[----:B------:R-:W3:Y:S01]  /*03d0*/  LDC.64 R22, c[0x0][0x2e0] ;  /* 0x0000b800ff167b82 */ /* 0x000ee20000000a00 */
[----:B------:R-:W-:Y:S02]  /*03e0*/  UIMAD UR6, UR7, UR9, UR6 ;  /* 0x00000009070672a4 */ /* 0x000fe4000f8e0206 */
[C---:B------:R-:W-:Y:S01]  /*03f0*/  IMAD R13, R0.reuse, UR5, R7 ;  /* 0x00000005000d7c24 */ /* 0x040fe2000f8e0207 */
[----:B------:R-:W-:Y:S01]  /*0400*/  IADD3 R9, R9, R15, RZ ;  /* 0x0000000f09097210 */ /* 0x000fe20007ffe0ff */
[----:B------:R-:W-:Y:S01]  /*0410*/  IMAD.WIDE.U32 R6, R0, UR4, RZ ;  /* 0x0000000400067c25 */ /* 0x000fe2000f8e00ff */
[----:B------:R-:W-:Y:S02]  /*0420*/  UIMAD.WIDE.U32 UR4, UR7, UR8, URZ ;  /* 0x00000008070472a5 */ /* 0x000fe4000f8e003f */
[----:B------:R-:W4:Y:S01]  /*0430*/  LDC R25, c[0x0][0x214] ;  /* 0x00008500ff197b82 */ /* 0x000f220000000800 */
[----:B------:R-:W-:Y:S01]  /*0440*/  IMAD R21, R11, R21, R10 ;  /* 0x000000150b157224 */ /* 0x000fe200078e020a */
[----:B------:R-:W-:Y:S01]  /*0450*/  UIADD3 UR5, UR5, UR6, URZ ;  /* 0x0000000605057290 */ /* 0x000fe2000fffe03f */
[----:B-1----:R-:W-:Y:S01]  /*0460*/  IMAD R10, R18, UR12, RZ ;  /* 0x0000000c120a7c24 */ /* 0x002fe2000f8e02ff */
[----:B------:R-:W-:Y:S01]  /*0470*/  IADD3 R13, R7, R13, RZ ;  /* 0x0000000d070d7210 */ /* 0x000fe20007ffe0ff */
[----:B------:R-:W-:Y:S01]  /*0480*/  ULDC.64 UR8, c[0x0][0x2f8] ;  /* 0x0000be0000087ab9 */ /* 0x000fe20000000a00 */
[----:B------:R-:W-:Y:S01]  /*0490*/  MOV R12, R6 ;  /* 0x00000006000c7202 */ /* 0x000fe20000000f00 */
[----:B------:R-:W-:Y:S01]  /*04a0*/  IMAD R19, R19, UR7, R10 ;  /* 0x0000000713137c24 */ /* 0x000fe2000f8e020a */
[C---:B0-----:R-:W-:Y:S01]  /*04b0*/  LOP3.LUT R6, R5.reuse, 0x1f, RZ, 0xc0, !PT ;  /* 0x0000001f05067812 */ /* 0x041fe200078ec0ff */
[----:B--2---:R-:W-:Y:S01]  /*04c0*/  IMAD.WIDE.U32 R14, R28, UR7, R8 ;  /* 0x000000071c0e7c25 */ /* 0x004fe2000f8e0008 */
[----:B------:R-:W-:Y:S01]  /*04d0*/  SHF.L.U32 R17, R5, 0x2, RZ ;  /* 0x0000000205117819 */ /* 0x000fe200000006ff */
[----:B------:R-:W0:Y:S02]  /*04e0*/  S2R R9, SR_LANEID ;  /* 0x0000000000097919 */ /* 0x000e240000000000 */
[----:B------:R-:W-:Y:S01]  /*04f0*/  IMAD.WIDE.U32 R10, R11, R20, UR4 ;  /* 0x000000040b0a7e25 */ /* 0x000fe2000f8e0014 */
[----:B------:R-:W-:Y:S01]  /*0500*/  LOP3.LUT R7, R6, 0xffffff80, R17, 0xf8, !PT ;  /* 0xffffff8006077812 */ /* 0x000fe200078ef811 */
[----:B------:R-:W-:Y:S01]  /*0510*/  ULDC.64 UR4, c[0x0][0x2f0] ;  /* 0x0000bc0000047ab9 */ /* 0x000fe20000000a00 */
[----:B------:R-:W-:Y:S01]  /*0520*/  LOP3.LUT R48, R17, 0xffffff80, RZ, 0xc0, !PT ;  /* 0xffffff8011307812 */ /* 0x000fe200078ec0ff */
[----:B------:R-:W-:Y:S01]  /*0530*/  IMAD.WIDE.U32 R12, R18, UR7, R12 ;  /* 0x00000007120c7c25 */ /* 0x000fe2000f8e000c */
[----:B---3--:R-:W-:-:S02]  /*0540*/  LEA R20, P0, R10, R22, 0x1 ;  /* 0x000000160a147211 */ /* 0x008fc400078008ff */
[----:B------:R-:W-:Y:S01]  /*0550*/  SHF.R.S32.HI R8, RZ, 0x1f, R7 ;  /* 0x0000001fff087819 */ /* 0x000fe20000011407 */
[----:B------:R-:W-:Y:S01]  /*0560*/  IMAD R16, R28, UR12, RZ ;  /* 0x0000000c1c107c24 */ /* 0x000fe2000f8e02ff */
[----:B------:R-:W-:Y:S01]  /*0570*/  IADD3 R47, P1, R7, R12, RZ ;  /* 0x0000000c072f7210 */ /* 0x000fe20007f3e0ff */
[----:B------:R-:W-:Y:S01]  /*0580*/  IMAD.IADD R21, R11, 0x1, R21 ;  /* 0x000000010b157824 */ /* 0x000fe200078e0215 */
[----:B------:R-:W-:Y:S01]  /*0590*/  IADD3 R45, P2, R7, R14, RZ ;  /* 0x0000000e072d7210 */ /* 0x000fe20007f5e0ff */
[----:B------:R-:W-:Y:S01]  /*05a0*/  IMAD R11, R29, UR7, R16 ;  /* 0x000000071d0b7c24 */ /* 0x000fe2000f8e0210 */
[----:B------:R-:W-:Y:S02]  /*05b0*/  IADD3.X R12, R8, R13, R19, P1, !PT ;  /* 0x0000000d080c7210 */ /* 0x000fe40000ffe413 */
[----:B------:R-:W-:Y:S01]  /*05c0*/  LEA.HI.X R21, R10, R23, R21, 0x1, P0 ;  /* 0x000000170a157211 */ /* 0x000fe200000f0c15 */
[----:B----4-:R-:W-:Y:S01]  /*05d0*/  IMAD R10, R25, UR7, R0 ;  /* 0x00000007190a7c24 */ /* 0x010fe2000f8e0200 */
[----:B------:R-:W-:Y:S01]  /*05e0*/  LEA R46, P0, R47, UR4, 0x1 ;  /* 0x000000042f2e7c11 */ /* 0x000fe2000f8008ff */
[----:B------:R-:W-:Y:S01]  /*05f0*/  ULDC UR4, c[0x0][0x21c] ;  /* 0x0000870000047ab9 */ /* 0x000fe20000000800 */
[----:B------:R-:W-:Y:S01]  /*0600*/  IADD3.X R14, R8, R15, R11, P2, !PT ;  /* 0x0000000f080e7210 */ /* 0x000fe200017fe40b */
[----:B------:R-:W-:Y:S01]  /*0610*/  IMAD R10, R10, R27, RZ ;  /* 0x0000001b0a0a7224 */ /* 0x000fe200078e02ff */
[----:B------:R-:W-:-:S02]  /*0620*/  LEA R44, P1, R45, UR8, 0x1 ;  /* 0x000000082d2c7c11 */ /* 0x000fc4000f8208ff */
[----:B------:R-:W-:Y:S01]  /*0630*/  IADD3 R48, R48, R7, RZ ;  /* 0x0000000730307210 */ /* 0x000fe20007ffe0ff */
[----:B------:R-:W-:Y:S01]  /*0640*/  IMAD R10, R10, UR4, RZ ;  /* 0x000000040a0a7c24 */ /* 0x000fe2000f8e02ff */
[----:B------:R-:W-:Y:S02]  /*0650*/  LEA.HI.X R47, R47, UR5, R12, 0x1, P0 ;  /* 0x000000052f2f7c11 */ /* 0x000fe400080f0c0c */
[----:B------:R-:W-:Y:S02]  /*0660*/  LEA.HI.X R45, R45, UR9, R14, 0x1, P1 ;  /* 0x000000092d2d7c11 */ /* 0x000fe400088f0c0e */
[----:B------:R-:W-:Y:S02]  /*0670*/  IADD3 R12, R17, 0x1, RZ ;  /* 0x00000001110c7810 */ /* 0x000fe40007ffe0ff */
[----:B------:R-:W-:Y:S02]  /*0680*/  MOV R11, RZ ;  /* 0x000000ff000b7202 */ /* 0x000fe40000000f00 */
[----:B------:R-:W-:-:S02]  /*0690*/  SHF.R.S32.HI R49, RZ, 0x1f, R48 ;  /* 0x0000001fff317819 */ /* 0x000fc40000011430 */
[C---:B------:R-:W-:Y:S02]  /*06a0*/  IADD3 R13, R48.reuse, 0x20, RZ ;  /* 0x00000020300d7810 */ /* 0x040fe40007ffe0ff */
[C---:B------:R-:W-:Y:S02]  /*06b0*/  IADD3 R14, R48.reuse, 0x40, RZ ;  /* 0x00000040300e7810 */ /* 0x040fe40007ffe0ff */
[C---:B------:R-:W-:Y:S02]  /*06c0*/  IADD3 R15, R48.reuse, 0x60, RZ ;  /* 0x00000060300f7810 */ /* 0x040fe40007ffe0ff */
[C---:B------:R-:W-:Y:S02]  /*06d0*/  IADD3 R16, R48.reuse, 0x80, RZ ;  /* 0x0000008030107810 */ /* 0x040fe40007ffe0ff */
[C---:B------:R-:W-:Y:S02]  /*06e0*/  IADD3 R17, R48.reuse, 0xa0, RZ ;  /* 0x000000a030117810 */ /* 0x040fe40007ffe0ff */
[----:B------:R-:W-:-:S02]  /*06f0*/  IADD3 R18, R48, 0xc0, RZ ;  /* 0x000000c030127810 */ /* 0x000fc40007ffe0ff */
[----:B0-----:R-:W-:-:S07]  /*0700*/  IADD3 R19, R48, 0xe0, RZ ;  /* 0x000000e030137810 */ /* 0x001fce0007ffe0ff */
.L_x_2400:
[----:B0-----:R-:W0:Y:S01]  /*0710*/  LDC R22, c[0x0][0x218] ;  /* 0x00008600ff167b82 */ /* 0x001e220000000800 */
[C---:B------:R-:W-:Y:S02]  /*0720*/  LOP3.LUT R25, R7.reuse, 0x20, RZ, 0xfc, !PT ;  /* 0x0000002007197812 */ /* 0x040fe400078efcff */
[C---:B------:R-:W-:Y:S02]  /*0730*/  LOP3.LUT R29, R7.reuse, 0x40, RZ, 0xfc, !PT ;  /* 0x00000040071d7812 */ /* 0x040fe400078efcff */
[----:B------:R-:W-:Y:S02]  /*0740*/  LOP3.LUT R31, R7, 0x60, RZ, 0xfc, !PT ;  /* 0x00000060071f7812 */ /* 0x000fe400078efcff */
[----:B------:R-:W-:Y:S02]  /*0750*/  PRMT R23, RZ, 0x7610, R23 ;  /* 0x00007610ff177816 */ /* 0x000fe40000000017 */
[----:B------:R-:W-:Y:S02]  /*0760*/  PRMT R24, RZ, 0x7610, R24 ;  /* 0x00007610ff187816 */ /* 0x000fe40000000018 */
[----:B------:R-:W-:-:S02]  /*0770*/  PRMT R26, RZ, 0x7610, R26 ;  /* 0x00007610ff1a7816 */ /* 0x000fc4000000001a */
[----:B------:R-:W-:Y:S01]  /*0780*/  PRMT R27, RZ, 0x7610, R27 ;  /* 0x00007610ff1b7816 */ /* 0x000fe2000000001b */
[----:B0-----:R-:W-:-:S05]  /*0790*/  IMAD R22, R11, -0x80, R22 ;  /* 0xffffff800b167824 */ /* 0x001fca00078e0216 */
        /* <DEDUP_REMOVED lines=9> */
[----:B------:R-:W-:-:S02]  /*0830*/  MOV R68, 0x400 ;  /* 0x0000040000447802 */ /* 0x000fc40000000f00 */
[-C--:B------:R-:W-:Y:S01]  /*0840*/  ISETP.GE.AND P2, PT, R29, R22.reuse, PT ;  /* 0x000000161d00720c */ /* 0x080fe20003f46270 */
[----:B------:R-:W0:Y:S01]  /*0850*/  S2R R33, SR_CgaCtaId ;  /* 0x0000000000217919 */ /* 0x000e220000008800 */
[-C--:B------:R-:W-:Y:S02]  /*0860*/  ISETP.GE.AND P1, PT, R25, R22.reuse, PT ;  /* 0x000000161900720c */ /* 0x080fe40003f26270 */
[-C--:B------:R-:W-:Y:S02]  /*0870*/  ISETP.GE.AND P3, PT, R31, R22.reuse, PT ;  /* 0x000000161f00720c */ /* 0x080fe40003f66270 */
[----:B------:R-:W-:Y:S02]  /*0880*/  ISETP.GE.AND P0, PT, R7, R22, PT ;  /* 0x000000160700720c */ /* 0x000fe40003f06270 */
[----:B------:R-:W-:Y:S02]  /*0890*/  PRMT R35, RZ, 0x7610, R35 ;  /* 0x00007610ff237816 */ /* 0x000fe40000000023 */
[----:B------:R-:W-:-:S02]  /*08a0*/  PRMT R37, RZ, 0x7610, R37 ;  /* 0x00007610ff257816 */ /* 0x000fc40000000025 */
[----:B------:R-:W-:Y:S02]  /*08b0*/  PRMT R31, RZ, 0x7610, R31 ;  /* 0x00007610ff1f7816 */ /* 0x000fe4000000001f */
[----:B0-----:R-:W-:Y:S02]  /*08c0*/  LEA R68, R33, R68, 0x18 ;  /* 0x0000004421447211 */ /* 0x001fe400078ec0ff */
[----:B------:R-:W-:Y:S02]  /*08d0*/  PRMT R33, RZ, 0x7610, R33 ;  /* 0x00007610ff217816 */ /* 0x000fe40000000021 */
[CC--:B------:R-:W-:Y:S02]  /*08e0*/  LEA R28, R9.reuse, R68.reuse, 0x1 ;  /* 0x00000044091c7211 */ /* 0x0c0fe400078e08ff */
[----:B------:R-:W-:-:S03]  /*08f0*/  LEA R29, R9, R68, 0x3 ;  /* 0x00000044091d7211 */ /* 0x000fc600078e18ff */
[----:B--2---:R-:W-:Y:S04]  /*0900*/  STS.U16 [R28], R23 ;  /* 0x000000171c007388 */ /* 0x004fe80000000400 */
[----:B---3--:R-:W-:Y:S04]  /*0910*/  STS.U16 [R28+0x40], R24 ;  /* 0x000040181c007388 */ /* 0x008fe80000000400 */
[----:B----4-:R-:W-:Y:S04]  /*0920*/  STS.U16 [R28+0x80], R26 ;  /* 0x0000801a1c007388 */ /* 0x010fe80000000400 */
[----:B------:R-:W-:Y:S01]  /*0930*/  STS.U16 [R28+0xc0], R27 ;  /* 0x0000c01b1c007388 */ /* 0x000fe20000000400 */
[----:B------:R-:W-:-:S03]  /*0940*/  NOP ;  /* 0x0000000000007918 */ /* 0x000fc60000000000 */
[----:B------:R-:W-:Y:S01]  /*0950*/  LDS.64 R24, [R29] ;  /* 0x000000001d187984 */ /* 0x000fe20000000a00 */
[----:B------:R-:W-:Y:S06]  /*0960*/  BAR.SYNC.DEFER_BLOCKING 0x0 ;  /* 0x0000000000007b1d */ /* 0x000fec0000010000 */
[----:B------:R-:W2:Y:S04]  /*0970*/  @!P1 LDG.E.U16 R33, desc[UR10][R44.64+0x40] ;  /* 0x0000400a2c219981 */ /* 0x000ea8000c1e1500 */
[----:B------:R-:W3:Y:S04]  /*0980*/  @!P2 LDG.E.U16 R35, desc[UR10][R44.64+0x80] ;  /* 0x0000800a2c23a981 */ /* 0x000ee8000c1e1500 */
[----:B------:R-:W4:Y:S04]  /*0990*/  @!P3 LDG.E.U16 R37, desc[UR10][R44.64+0xc0] ;  /* 0x0000c00a2c25b981 */ /* 0x000f28000c1e1500 */
[----:B------:R-:W4:Y:S01]  /*09a0*/  @!P0 LDG.E.U16 R31, desc[UR10][R44.64] ;  /* 0x0000000a2c1f8981 */ /* 0x000f22000c1e1500 */
[----:B------:R-:W-:Y:S01]  /*09b0*/  ULDC.U8 UR4, c[0x0][0x22e] ;  /* 0x00008b8000047ab9 */ /* 0x000fe20000000000 */
[----:B------:R-:W-:Y:S02]  /*09c0*/  BSSY B0, `(.L_x_2386) ;  /* 0x000003a000007945 */ /* 0x000fe40003800000 */
[----:B--2---:R-:W-:Y:S04]  /*09d0*/  STS.U16 [R28+0x40], R33 ;  /* 0x000040211c007388 */ /* 0x004fe80000000400 */
[----:B---3--:R-:W-:Y:S04]  /*09e0*/  STS.U16 [R28+0x80], R35 ;  /* 0x000080231c007388 */ /* 0x008fe80000000400 */
[----:B----4-:R-:W-:Y:S04]  /*09f0*/  STS.U16 [R28+0xc0], R37 ;  /* 0x0000c0251c007388 */ /* 0x010fe80000000400 */
[----:B------:R-:W-:Y:S01]  /*0a00*/  STS.U16 [R28], R31 ;  /* 0x0000001f1c007388 */ /* 0x000fe20000000400 */
[----:B------:R-:W-:-:S03]  /*0a10*/  NOP ;  /* 0x0000000000007918 */ /* 0x000fc60000000000 */
[----:B------:R-:W0:Y:S02]  /*0a20*/  LDS.64 R40, [R29] ;  /* 0x000000001d287984 */ /* 0x000e240000000a00 */
[C---:B0-----:R-:W-:Y:S01]  /*0a30*/  IMAD.U32 R27, R40.reuse, 0x10000, RZ ;  /* 0x00010000281b7824 */ /* 0x041fe200078e00ff */
[----:B------:R-:W-:Y:S02]  /*0a40*/  PRMT R23, R40, 0x7632, R23 ;  /* 0x0000763228177816 */ /* 0x000fe40000000017 */
[----:B------:R-:W-:Y:S01]  /*0a50*/  PRMT R26, R41, 0x7632, R26 ;  /* 0x00007632291a7816 */ /* 0x000fe2000000001a */
[----:B-----5:R-:W-:Y:S01]  /*0a60*/  FADD.FTZ R36, R27, R4 ;  /* 0x000000041b247221 */ /* 0x020fe20000010000 */
[----:B------:R-:W-:Y:S02]  /*0a70*/  SHF.L.U32 R39, R23, 0x10, RZ ;  /* 0x0000001017277819 */ /* 0x000fe400000006ff */
[----:B------:R-:W0:Y:S01]  /*0a80*/  LDC R23, c[0x0][0x21c] ;  /* 0x00008700ff177b82 */ /* 0x000e220000000800 */
[----:B------:R-:W-:-:S02]  /*0a90*/  SHF.L.U32 R41, R41, 0x10, RZ ;  /* 0x0000001029297819 */ /* 0x000fc400000006ff */
[----:B------:R-:W-:Y:S01]  /*0aa0*/  FSETP.GTU.FTZ.AND P0, PT, R36, 20, PT ;  /* 0x41a000002400780b */ /* 0x000fe20003f1c000 */
[--C-:B------:R-:W-:Y:S01]  /*0ab0*/  FADD.FTZ R40, R39, R4.reuse ;  /* 0x0000000427287221 */ /* 0x100fe20000010000 */
[----:B------:R-:W-:Y:S01]  /*0ac0*/  SHF.L.U32 R33, R26, 0x10, RZ ;  /* 0x000000101a217819 */ /* 0x000fe200000006ff */
[--C-:B------:R-:W-:Y:S01]  /*0ad0*/  FADD.FTZ R38, R41, R4.reuse ;  /* 0x0000000429267221 */ /* 0x100fe20000010000 */
[----:B------:R-:W-:Y:S02]  /*0ae0*/  ISETP.EQ.OR P3, PT, RZ, UR4, P0 ;  /* 0x00000004ff007c0c */ /* 0x000fe40008762670 */
[----:B------:R-:W-:Y:S01]  /*0af0*/  FSETP.GTU.FTZ.AND P1, PT, R40, 20, PT ;  /* 0x41a000002800780b */ /* 0x000fe20003f3c000 */
[----:B------:R-:W-:Y:S01]  /*0b00*/  FADD.FTZ R42, R33, R4 ;  /* 0x00000004212a7221 */ /* 0x000fe20000010000 */
[----:B------:R-:W-:Y:S02]  /*0b10*/  FSETP.GTU.FTZ.AND P2, PT, R38, 20, PT ;  /* 0x41a000002600780b */ /* 0x000fe40003f5c000 */
[----:B------:R-:W-:-:S02]  /*0b20*/  ISETP.EQ.OR P1, PT, RZ, UR4, P1 ;  /* 0x00000004ff007c0c */ /* 0x000fc40008f22670 */
[----:B------:R-:W-:Y:S02]  /*0b30*/  FSETP.GTU.FTZ.AND P4, PT, R42, 20, PT ;  /* 0x41a000002a00780b */ /* 0x000fe40003f9c000 */
[----:B------:R-:W-:Y:S02]  /*0b40*/  ISETP.EQ.OR P0, PT, RZ, UR4, P2 ;  /* 0x00000004ff007c0c */ /* 0x000fe40009702670 */
[----:B------:R-:W-:Y:S01]  /*0b50*/  ISETP.EQ.OR P2, PT, RZ, UR4, P4 ;  /* 0x00000004ff007c0c */ /* 0x000fe2000a742670 */
[----:B------:R-:W-:-:S12]  /*0b60*/  @P3 BRA `(.L_x_2387) ;  /* 0x00000000007c3947 */ /* 0x000fd80003800000 */
[----:B------:R-:W-:Y:S01]  /*0b70*/  FMUL.FTZ R36, R36, 1.4426950216293334961 ;  /* 0x3fb8aa3b24247820 */ /* 0x000fe20000410000 */
[----:B------:R-:W-:Y:S01]  /*0b80*/  HFMA2.MMA R29, -RZ, RZ, 1.625, 0 ;  /* 0x3e800000ff1d7435 */ /* 0x000fe200000001ff */
[----:B------:R-:W-:Y:S02]  /*0b90*/  MOV R30, 0x3d39bf78 ;  /* 0x3d39bf78001e7802 */ /* 0x000fe40000000f00 */
[----:B------:R-:W1:Y:S02]  /*0ba0*/  MUFU.EX2 R31, R36 ;  /* 0x00000024001f7308 */ /* 0x000e640000000800 */
[C---:B-1----:R-:W-:Y:S01]  /*0bb0*/  FADD.FTZ.RZ R26, R31.reuse, 1 ;  /* 0x3f8000001f1a7421 */ /* 0x042fe2000001c000 */
        /* <DEDUP_REMOVED lines=26> */
.L_x_2387:
[----:B------:R-:W-:Y:S05]  /*0d60*/  BSYNC B0 ;  /* 0x0000000000007941 */ /* 0x000fea0003800000 */
.L_x_2386:
[----:B------:R-:W-:Y:S04]  /*0d70*/  BSSY B0, `(.L_x_2388) ;  /* 0x0000021000007945 */ /* 0x000fe80003800000 */
[----:B------:R-:W-:Y:S05]  /*0d80*/  @P1 BRA `(.L_x_2389) ;  /* 0x00000000007c1947 */ /* 0x000fea0003800000 */
        /* <DEDUP_REMOVED lines=31> */
.L_x_2389:
[----:B------:R-:W-:Y:S05]  /*0f80*/  BSYNC B0 ;  /* 0x0000000000007941 */ /* 0x000fea0003800000 */
.L_x_2388:
[----:B------:R-:W-:Y:S04]  /*0f90*/  BSSY B0, `(.L_x_2390) ;  /* 0x0000021000007945 */ /* 0x000fe80003800000 */
[----:B------:R-:W-:Y:S05]  /*0fa0*/  @P0 BRA `(.L_x_2391) ;  /* 0x00000000007c0947 */ /* 0x000fea0003800000 */
[----:B------:R-:W-:Y:S01]  /*0fb0*/  FMUL.FTZ R38, R38, 1.4426950216293334961 ;  /* 0x3fb8aa3b26267820 */ /* 0x000fe20000410000 */
[----:B------:R-:W-:Y:S01]  /*0fc0*/  HFMA2.MMA R31, -RZ, RZ, 1.625, 0 ;  /* 0x3e800000ff1f7435 */ /* 0x000fe200000001ff */
[----:B------:R-:W-:Y:S02]  /*0fd0*/  MOV R30, 0x3d39bf78 ;  /* 0x3d39bf78001e7802 */ /* 0x000fe40000000f00 */
[----:B------:R-:W1:Y:S02]  /*0fe0*/  MUFU.EX2 R29, R38 ;  /* 0x00000026001d7308 */ /* 0x000e640000000800 */
[C---:B-1----:R-:W-:Y:S01]  /*0ff0*/  FADD.FTZ.RZ R26, R29.reuse, 1 ;  /* 0x3f8000001d1a7421 */ /* 0x042fe2000001c000 */
        /* <DEDUP_REMOVED lines=26> */
.L_x_2391:
[----:B------:R-:W-:Y:S05]  /*11a0*/  BSYNC B0 ;  /* 0x0000000000007941 */ /* 0x000fea0003800000 */
.L_x_2390:
        /* <DEDUP_REMOVED lines=33> */
.L_x_2393:
[----:B------:R-:W-:Y:S05]  /*13c0*/  BSYNC B0 ;  /* 0x0000000000007941 */ /* 0x000fea0003800000 */
.L_x_2392:
[----:B------:R-:W-:Y:S01]  /*13d0*/  BAR.SYNC.DEFER_BLOCKING 0x0 ;  /* 0x0000000000007b1d */ /* 0x000fe20000010000 */
[----:B0-----:R-:W-:Y:S02]  /*13e0*/  ISETP.GE.AND P0, PT, R23, 0x1, PT ;  /* 0x000000011700780c */ /* 0x001fe40003f06270 */
[C---:B------:R-:W-:Y:S02]  /*13f0*/  PRMT R39, R24.reuse, 0x7632, R39 ;  /* 0x0000763218277816 */ /* 0x040fe40000000027 */
[C---:B------:R-:W-:Y:S02]  /*1400*/  PRMT R41, R25.reuse, 0x7632, R41 ;  /* 0x0000763219297816 */ /* 0x040fe40000000029 */
[----:B------:R-:W-:Y:S02]  /*1410*/  SHF.L.U32 R23, R24, 0x10, RZ ;  /* 0x0000001018177819 */ /* 0x000fe400000006ff */
[----:B------:R-:W-:Y:S02]  /*1420*/  SHF.L.U32 R37, R25, 0x10, RZ ;  /* 0x0000001019257819 */ /* 0x000fe400000006ff */
[----:B------:R-:W-:Y:S01]  /*1430*/  SHF.L.U32 R39, R39, 0x10, RZ ;  /* 0x0000001027277819 */ /* 0x000fe200000006ff */
[-C--:B------:R-:W-:Y:S01]  /*1440*/  FMUL.FTZ R43, R23, R3.reuse ;  /* 0x00000003172b7220 */ /* 0x080fe20000410000 */
[----:B------:R-:W-:Y:S01]  /*1450*/  SHF.L.U32 R41, R41, 0x10, RZ ;  /* 0x0000001029297819 */ /* 0x000fe200000006ff */
[----:B------:R-:W-:-:S02]  /*1460*/  FMUL.FTZ R58, R37, R3 ;  /* 0x00000003253a7220 */ /* 0x000fc40000410000 */
[-C--:B------:R-:W-:Y:S02]  /*1470*/  FMUL.FTZ R62, R39, R3.reuse ;  /* 0x00000003273e7220 */ /* 0x080fe40000410000 */
[----:B------:R-:W-:Y:S01]  /*1480*/  FMUL.FTZ R59, R41, R3 ;  /* 0x00000003293b7220 */ /* 0x000fe20000410000 */
[----:B------:R-:W-:Y:S06]  /*1490*/  @!P0 BRA `(.L_x_2394) ;  /* 0x0000001800488947 */ /* 0x000fec0003800000 */
[----:B------:R-:W0:Y:S01]  /*14a0*/  LDC R64, c[0x0][0x21c] ;  /* 0x00008700ff407b82 */ /* 0x000e220000000800 */
[----:B------:R-:W-:Y:S01]  /*14b0*/  ULDC.64 UR4, c[0x0][0x230] ;  /* 0x00008c0000047ab9 */ /* 0x000fe20000000a00 */
[----:B------:R-:W-:Y:S01]  /*14c0*/  ISETP.NE.AND P0, PT, R6, RZ, PT ;  /* 0x000000ff0600720c */ /* 0x000fe20003f05270 */
[----:B------:R-:W-:Y:S01]  /*14d0*/  IMAD R5, R2, UR4, RZ ;  /* 0x0000000402057c24 */ /* 0x000fe2000f8e02ff */
[----:B------:R-:W-:Y:S01]  /*14e0*/  HFMA2.MMA R63, -RZ, RZ, 0, 0 ;  /* 0x00000000ff3f7435 */ /* 0x000fe200000001ff */
[C---:B------:R-:W-:Y:S01]  /*14f0*/  IMAD.WIDE.U32 R50, R0.reuse, UR4, RZ ;  /* 0x0000000400327c25 */ /* 0x040fe2000f8e00ff */
[----:B------:R-:W-:Y:S01]  /*1500*/  ISETP.EQ.OR P0, PT, R11, RZ, P0 ;  /* 0x000000ff0b00720c */ /* 0x000fe20000702670 */
[----:B------:R-:W-:Y:S01]  /*1510*/  ULDC UR6, c[0x0][0x21c] ;  /* 0x0000870000067ab9 */ /* 0x000fe20000000800 */
[----:B------:R-:W1:Y:S01]  /*1520*/  LDC.64 R52, c[0x0][0x2d0] ;  /* 0x0000b400ff347b82 */ /* 0x000e620000000a00 */
[----:B------:R-:W-:Y:S01]  /*1530*/  IMAD R69, R0, UR5, R5 ;  /* 0x0000000500457c24 */ /* 0x000fe2000f8e0205 */
[----:B------:R-:W-:Y:S01]  /*1540*/  P2R R65, PR, RZ, 0x1 ;  /* 0x00000001ff417803 */ /* 0x000fe20000000000 */
[----:B------:R-:W-:Y:S01]  /*1550*/  IMAD.SHL.U32 R5, R22, 0x2, RZ ;  /* 0x0000000216057824 */ /* 0x000fe200078e00ff */
[----:B------:R-:W-:Y:S01]  /*1560*/  ULDC.64 UR4, c[0x0][0x238] ;  /* 0x00008e0000047ab9 */ /* 0x000fe20000000a00 */
[----:B------:R-:W-:Y:S01]  /*1570*/  ULDC.64 UR8, c[0x0][0x270] ;  /* 0x00009c0000087ab9 */ /* 0x000fe20000000a00 */
[----:B------:R-:W-:Y:S01]  /*1580*/  IADD3 R69, R51, R69, RZ ;  /* 0x0000004533457210 */ /* 0x000fe20007ffe0ff */
[----:B------:R-:W-:Y:S01]  /*1590*/  ULDC.64 UR14, c[0x0][0x248] ;  /* 0x00009200000e7ab9 */ /* 0x000fe20000000a00 */
[----:B------:R-:W2:Y:S01]  /*15a0*/  LDC.64 R54, c[0x0][0x2d8] ;  /* 0x0000b600ff367b82 */ /* 0x000ea20000000a00 */
[-C--:B------:R-:W-:Y:S01]  /*15b0*/  ISETP.GE.AND P1, PT, R48, R5.reuse, PT ;  /* 0x000000053000720c */ /* 0x080fe20003f26270 */
[----:B------:R-:W-:Y:S01]  /*15c0*/  ULDC.64 UR16, c[0x0][0x250] ;  /* 0x0000940000107ab9 */ /* 0x000fe20000000a00 */
[----:B------:R-:W-:-:S02]  /*15d0*/  ISETP.GE.AND P2, PT, R13, R5, PT ;  /* 0x000000050d00720c */ /* 0x000fc40003f46270 */
[----:B------:R-:W-:Y:S02]  /*15e0*/  P2R R66, PR, RZ, 0x2 ;  /* 0x00000002ff427803 */ /* 0x000fe40000000000 */
[----:B------:R-:W-:Y:S01]  /*15f0*/  P2R R67, PR, RZ, 0x4 ;  /* 0x00000004ff437803 */ /* 0x000fe20000000000 */
[----:B------:R-:W3:Y:S01]  /*1600*/  LDC.64 R56, c[0x0][0x310] ;  /* 0x0000c400ff387b82 */ /* 0x000ee20000000a00 */
[-C--:B------:R-:W-:Y:S02]  /*1610*/  ISETP.GE.AND P0, PT, R14, R5.reuse, PT ;  /* 0x000000050e00720c */ /* 0x080fe40003f06270 */
[-C--:B------:R-:W-:Y:S02]  /*1620*/  ISETP.GE.AND P1, PT, R15, R5.reuse, PT ;  /* 0x000000050f00720c */ /* 0x080fe40003f26270 */
[-C--:B------:R-:W-:Y:S02]  /*1630*/  ISETP.GE.AND P2, PT, R16, R5.reuse, PT ;  /* 0x000000051000720c */ /* 0x080fe40003f46270 */
[----:B------:R-:W-:-:S02]  /*1640*/  ISETP.GE.AND P3, PT, R17, R5, PT ;  /* 0x000000051100720c */ /* 0x000fc40003f66270 */
[-C--:B------:R-:W-:Y:S02]  /*1650*/  ISETP.GE.AND P4, PT, R18, R5.reuse, PT ;  /* 0x000000051200720c */ /* 0x080fe40003f86270 */
[----:B------:R-:W-:-:S13]  /*1660*/  ISETP.GE.AND P5, PT, R19, R5, PT ;  /* 0x000000051300720c */ /* 0x000fda0003fa6270 */
.L_x_2397:
[----:B------:R-:W-:Y:S01]  /*1670*/  SHF.R.S32.HI R5, RZ, 0x1f, R63 ;  /* 0x0000001fff057819 */ /* 0x000fe2000001143f */
[----:B------:R-:W-:Y:S01]  /*1680*/  IMAD.WIDE.U32 R24, R63, UR8, R48 ;  /* 0x000000083f187c25 */ /* 0x000fe2000f8e0030 */
[----:B------:R-:W-:Y:S02]  /*1690*/  MOV R68, R50 ;  /* 0x0000003200447202 */ /* 0x000fe40000000f00 */
[----:B------:R-:W-:Y:S01]  /*16a0*/  P2R R30, PR, RZ, 0x20 ;  /* 0x00000020ff1e7803 */ /* 0x000fe20000000000 */
[----:B------:R-:W-:Y:S02]  /*16b0*/  IMAD R26, R5, UR8, RZ ;  /* 0x00000008051a7c24 */ /* 0x000fe4000f8e02ff */
[----:B------:R-:W-:Y:S02]  /*16c0*/  IMAD R31, R2, UR14, RZ ;  /* 0x0000000e021f7c24 */ /* 0x000fe4000f8e02ff */
[----:B------:R-:W-:Y:S01]  /*16d0*/  FMUL.FTZ R74, R23, R36 ;  /* 0x00000024174a7220 */ /* 0x000fe20000410000 */
[----:B------:R-:W-:Y:S01]  /*16e0*/  IMAD R27, R63, UR9, R26 ;  /* 0x000000093f1b7c24 */ /* 0x000fe2000f8e021a */
[----:B------:R-:W-:Y:S01]  /*16f0*/  LEA R26, P6, R24, R20, 0x1 ;  /* 0x00000014181a7211 */ /* 0x000fe200078c08ff */
[----:B------:R-:W-:-:S02]  /*1700*/  IMAD R28, R5, UR4, RZ ;  /* 0x00000004051c7c24 */ /* 0x000fc4000f8e02ff */
[----:B------:R-:W-:Y:S01]  /*1710*/  FMUL.FTZ R77, R39, R40 ;  /* 0x00000028274d7220 */ /* 0x000fe20000410000 */
[----:B------:R-:W-:Y:S01]  /*1720*/  IMAD R31, R0, UR15, R31 ;  /* 0x0000000f001f7c24 */ /* 0x000fe2000f8e021f */
[----:B------:R-:W-:Y:S01]  /*1730*/  IADD3 R25, R25, R27, RZ ;  /* 0x0000001b19197210 */ /* 0x000fe20007ffe0ff */
[----:B------:R-:W-:Y:S02]  /*1740*/  IMAD R29, R63, UR5, R28 ;  /* 0x000000053f1d7c24 */ /* 0x000fe4000f8e021c */
[----:B------:R-:W-:Y:S01]  /*1750*/  FMUL.FTZ R78, R37, R38 ;  /* 0x00000026254e7220 */ /* 0x000fe20000410000 */
[----:B------:R-:W-:Y:S01]  /*1760*/  IMAD R32, R5, UR16, RZ ;  /* 0x0000001005207c24 */ /* 0x000fe2000f8e02ff */
[----:B------:R-:W-:Y:S01]  /*1770*/  LEA.HI.X R27, R24, R21, R25, 0x1, P6 ;  /* 0x00000015181b7211 */ /* 0x000fe200030f0c19 */
[----:B------:R-:W-:-:S04]  /*1780*/  IMAD.WIDE.U32 R24, R63, UR4, R68 ;  /* 0x000000043f187c25 */ /* 0x000fc8000f8e0044 */
[----:B------:R-:W-:Y:S01]  /*1790*/  FMUL.FTZ R70, R41, R42 ;  /* 0x0000002a29467220 */ /* 0x000fe20000410000 */
[----:B------:R-:W-:Y:S01]  /*17a0*/  ISETP.NE.AND P5, PT, R66, RZ, PT ;  /* 0x000000ff4200720c */ /* 0x000fe20003fa5270 */
[----:B------:R-:W-:Y:S01]  /*17b0*/  IMAD R5, R63, UR17, R32 ;  /* 0x000000113f057c24 */ /* 0x000fe2000f8e0220 */
[----:B------:R-:W-:Y:S02]  /*17c0*/  IADD3 R25, R25, R29, RZ ;  /* 0x0000001d19197210 */ /* 0x000fe40007ffe0ff */
[----:B-1----:R-:W-:-:S04]  /*17d0*/  LEA R28, P6, R24, R52, 0x3 ;  /* 0x00000034181c7211 */ /* 0x002fc800078c18ff */
[----:B------:R-:W-:Y:S01]  /*17e0*/  LEA.HI.X R29, R24, R53, R25, 0x3, P6 ;  /* 0x00000035181d7211 */ /* 0x000fe200030f1c19 */
[----:B------:R-:W-:-:S05]  /*17f0*/  IMAD.WIDE.U32 R24, R0, UR14, RZ ;  /* 0x0000000e00187c25 */ /* 0x000fca000f8e00ff */
[----:B------:R-:W-:-:S03]  /*1800*/  IADD3 R25, R25, R31, RZ ;  /* 0x0000001f19197210 */ /* 0x000fc60007ffe0ff */
[----:B------:R-:W-:-:S05]  /*1810*/  IMAD.WIDE.U32 R24, R63, UR16, R24 ;  /* 0x000000103f187c25 */ /* 0x000fca000f8e0018 */
[----:B------:R-:W-:Y:S02]  /*1820*/  IADD3 R5, R25, R5, RZ ;  /* 0x0000000519057210 */ /* 0x000fe40007ffe0ff */
[----:B--2---:R-:W-:-:S04]  /*1830*/  LEA R60, P6, R24, R54, 0x3 ;  /* 0x00000036183c7211 */ /* 0x004fc800078c18ff */
[----:B------:R-:W-:Y:S02]  /*1840*/  LEA.HI.X R61, R24, R55, R5, 0x3, P6 ;  /* 0x00000037183d7211 */ /* 0x000fe400030f1c05 */
[----:B------:R-:W2:Y:S01]  /*1850*/  LDG.E.64 R24, desc[UR10][R28.64] ;  /* 0x0000000a1c187981 */ /* 0x000ea2000c1e1b00 */
[----:B------:R-:W1:Y:S02]  /*1860*/  S2R R5, SR_TID.X ;  /* 0x0000000000057919 */ /* 0x000e640000002100 */
[----:B-1----:R-:W-:-:S04]  /*1870*/  SHF.L.U32 R33, R5, 0x2, RZ ;  /* 0x0000000205217819 */ /* 0x002fc800000006ff */
[----:B------:R-:W-:-:S04]  /*1880*/  ISETP.GE.U32.AND P6, PT, R33, R22, PT ;  /* 0x000000162100720c */ /* 0x000fc80003fc6070 */
[----:B------:R-:W-:Y:S01]  /*1890*/  FSEL R74, R74, RZ, !P6 ;  /* 0x000000ff4a4a7208 */ /* 0x000fe20007000000 */
[----:B--2---:R-:W-:Y:S01]  /*18a0*/  FMUL.FTZ R31, R24, 1.4426950216293334961 ;  /* 0x3fb8aa3b181f7820 */ /* 0x004fe20000410000 */
[C---:B------:R-:W-:Y:S01]  /*18b0*/  FMUL.FTZ R32, R25.reuse, R36 ;  /* 0x0000002419207220 */ /* 0x040fe20000410000 */
[----:B------:R-:W-:Y:S02]  /*18c0*/  FMUL.FTZ R28, R25, R40 ;  /* 0x00000028191c7220 */ /* 0x000fe40000410000 */
[----:B------:R-:W-:Y:S01]  /*18d0*/  FMUL.FTZ R24, R31, R36 ;  /* 0x000000241f187220 */ /* 0x000fe20000410000 */
[----:B------:R-:W-:-:S04]  /*18e0*/  FMUL.RZ R32, R32, 0.15915493667125701904 ;  /* 0x3e22f98320207820 */ /* 0x000fc8000040c000 */
[----:B------:R-:W-:Y:S08]  /*18f0*/  MUFU.COS R71, R32 ;  /* 0x0000002000477308 */ /* 0x000ff00000000000 */
[----:B------:R-:W1:Y:S08]  /*1900*/  MUFU.EX2 R24, R24 ;  /* 0x0000001800187308 */ /* 0x000e700000000800 */
[----:B------:R2:W4:Y:S01]  /*1910*/  MUFU.SIN R35, R32 ;  /* 0x0000002000237308 */ /* 0x0005220000000400 */
[----:B-1----:R-:W-:Y:S01]  /*1920*/  FMUL.FTZ R71, R24, R71 ;  /* 0x0000004718477220 */ /* 0x002fe20000410000 */
[----:B--2---:R-:W-:Y:S01]  /*1930*/  FMUL.RZ R32, R28, 0.15915493667125701904 ;  /* 0x3e22f9831c207820 */ /* 0x004fe2000040c000 */
[C---:B------:R-:W-:Y:S01]  /*1940*/  FMUL.FTZ R28, R25.reuse, R38 ;  /* 0x00000026191c7220 */ /* 0x040fe20000410000 */
[----:B------:R-:W-:-:S04]  /*1950*/  FMUL.FTZ R25, R25, R42 ;  /* 0x0000002a19197220 */ /* 0x000fc80000410000 */
[----:B------:R-:W-:Y:S01]  /*1960*/  MUFU.SIN R29, R32 ;  /* 0x00000020001d7308 */ /* 0x000fe20000000400 */
[----:B------:R-:W-:Y:S01]  /*1970*/  FSEL R76, R71, 1, !P6 ;  /* 0x3f800000474c7808 */ /* 0x000fe20007000000 */
[----:B------:R-:W-:Y:S01]  /*1980*/  FMUL.RZ R28, R28, 0.15915493667125701904 ;  /* 0x3e22f9831c1c7820 */ /* 0x000fe2000040c000 */
[----:B----4-:R-:W-:Y:S01]  /*1990*/  FMUL.FTZ R35, R24, R35 ;  /* 0x0000002318237220 */ /* 0x010fe20000410000 */
[----:B------:R-:W-:Y:S01]  /*19a0*/  FMUL.FTZ R24, R31, R40 ;  /* 0x000000281f187220 */ /* 0x000fe20000410000 */
[C---:B------:R-:W-:Y:S02]  /*19b0*/  IADD3 R71, R33.reuse, 0x2, RZ ;  /* 0x0000000221477810 */ /* 0x040fe40007ffe0ff */
[----:B------:R-:W-:Y:S02]  /*19c0*/  IADD3 R33, R33, 0x3, RZ ;  /* 0x0000000321217810 */ /* 0x000fe40007ffe0ff */
[----:B------:R-:W-:Y:S01]  /*19d0*/  FSEL R75, R35, RZ, !P6 ;  /* 0x000000ff234b7208 */ /* 0x000fe20007000000 */
[----:B------:R-:W1:Y:S01]  /*19e0*/  MUFU.EX2 R24, R24 ;  /* 0x0000001800187308 */ /* 0x000e620000000800 */
[----:B------:R-:W-:-:S04]  /*19f0*/  ISETP.GE.U32.AND P6, PT, R12, R22, PT ;  /* 0x000000160c00720c */ /* 0x000fc80003fc6070 */
[----:B------:R-:W-:-:S03]  /*1a00*/  FSEL R77, R77, RZ, !P6 ;  /* 0x000000ff4d4d7208 */ /* 0x000fc60007000000 */
[----:B------:R-:W2:Y:S01]  /*1a10*/  MUFU.COS R35, R32 ;  /* 0x0000002000237308 */ /* 0x000ea20000000000 */
[----:B-1----:R-:W-:-:S05]  /*1a20*/  FMUL.FTZ R29, R24, R29 ;  /* 0x0000001d181d7220 */ /* 0x002fca0000410000 */
[----:B------:R-:W-:Y:S02]  /*1a30*/  FSEL R79, R29, RZ, !P6 ;  /* 0x000000ff1d4f7208 */ /* 0x000fe40007000000 */
[----:B------:R-:W-:Y:S01]  /*1a40*/  MUFU.SIN R29, R28 ;  /* 0x0000001c001d7308 */ /* 0x000fe20000000400 */
[----:B--2---:R-:W-:Y:S01]  /*1a50*/  FMUL.FTZ R35, R24, R35 ;  /* 0x0000002318237220 */ /* 0x004fe20000410000 */
[C---:B------:R-:W-:Y:S01]  /*1a60*/  FMUL.FTZ R24, R31.reuse, R38 ;  /* 0x000000261f187220 */ /* 0x040fe20000410000 */
[----:B------:R-:W-:-:S03]  /*1a70*/  FMUL.FTZ R31, R31, R42 ;  /* 0x0000002a1f1f7220 */ /* 0x000fc60000410000 */
[----:B------:R-:W-:Y:S02]  /*1a80*/  FSEL R81, R35, 1, !P6 ;  /* 0x3f80000023517808 */ /* 0x000fe40007000000 */
[----:B------:R-:W1:Y:S01]  /*1a90*/  MUFU.EX2 R24, R24 ;  /* 0x0000001800187308 */ /* 0x000e620000000800 */
[----:B------:R-:W-:-:S04]  /*1aa0*/  ISETP.GE.U32.AND P6, PT, R71, R22, PT ;  /* 0x000000164700720c */ /* 0x000fc80003fc6070 */
[----:B------:R-:W-:-:S03]  /*1ab0*/  FSEL R78, R78, RZ, !P6 ;  /* 0x000000ff4e4e7208 */ /* 0x000fc60007000000 */
[----:B------:R-:W2:Y:S08]  /*1ac0*/  MUFU.COS R35, R28 ;  /* 0x0000001c00237308 */ /* 0x000eb00000000000 */
[----:B------:R-:W-:Y:S01]  /*1ad0*/  MUFU.EX2 R31, R31 ;  /* 0x0000001f001f7308 */ /* 0x000fe20000000800 */
[----:B-1----:R-:W-:-:S05]  /*1ae0*/  FMUL.FTZ R29, R24, R29 ;  /* 0x0000001d181d7220 */ /* 0x002fca0000410000 */
[----:B------:R-:W-:Y:S01]  /*1af0*/  FSEL R80, R29, RZ, !P6 ;  /* 0x000000ff1d507208 */ /* 0x000fe20007000000 */
[----:B------:R-:W-:Y:S01]  /*1b00*/  FMUL.RZ R29, R25, 0.15915493667125701904 ;  /* 0x3e22f983191d7820 */ /* 0x000fe2000040c000 */
[----:B------:R-:W-:Y:S01]  /*1b10*/  FMUL.FTZ R25, RZ, R79 ;  /* 0x0000004fff197220 */ /* 0x000fe20000410000 */
[----:B--2---:R-:W-:Y:S02]  /*1b20*/  FMUL.FTZ R35, R24, R35 ;  /* 0x0000002318237220 */ /* 0x004fe40000410000 */
[----:B------:R-:W1:Y:S03]  /*1b30*/  MUFU.SIN R24, R29 ;  /* 0x0000001d00187308 */ /* 0x000e660000000400 */
[----:B------:R-:W-:Y:S02]  /*1b40*/  FSEL R82, R35, 1, !P6 ;  /* 0x3f80000023527808 */ /* 0x000fe40007000000 */
[----:B------:R-:W-:-:S03]  /*1b50*/  ISETP.GE.U32.AND P6, PT, R33, R22, PT ;  /* 0x000000162100720c */ /* 0x000fc60003fc6070 */
[----:B------:R-:W2:Y:S01]  /*1b60*/  MUFU.COS R28, R29 ;  /* 0x0000001d001c7308 */ /* 0x000ea20000000000 */
[----:B------:R-:W-:Y:S01]  /*1b70*/  FSEL R70, R70, RZ, !P6 ;  /* 0x000000ff46467208 */ /* 0x000fe20007000000 */
[----:B-1----:R-:W-:-:S05]  /*1b80*/  FMUL.FTZ R24, R31, R24 ;  /* 0x000000181f187220 */ /* 0x002fca0000410000 */
[----:B------:R-:W-:Y:S01]  /*1b90*/  FSEL R73, R24, RZ, !P6 ;  /* 0x000000ff18497208 */ /* 0x000fe20007000000 */
[----:B------:R-:W-:Y:S01]  /*1ba0*/  FMUL.FTZ R24, R74, R79 ;  /* 0x0000004f4a187220 */ /* 0x000fe20000410000 */
[----:B--2---:R-:W-:-:S05]  /*1bb0*/  FMUL.FTZ R28, R31, R28 ;  /* 0x0000001c1f1c7220 */ /* 0x004fca0000410000 */
[----:B------:R-:W-:Y:S01]  /*1bc0*/  FSEL R71, R28, 1, !P6 ;  /* 0x3f8000001c477808 */ /* 0x000fe20007000000 */
[-C--:B------:R-:W-:Y:S01]  /*1bd0*/  FFMA.FTZ R28, RZ, R81.reuse, R24 ;  /* 0x00000051ff1c7223 */ /* 0x080fe20000010018 */
[----:B------:R-:W-:Y:S01]  /*1be0*/  FFMA.FTZ R24, R74, R81, -R25 ;  /* 0x000000514a187223 */ /* 0x000fe20000010819 */
[-C--:B------:R-:W-:Y:S01]  /*1bf0*/  FMUL.FTZ R25, R75, R79.reuse ;  /* 0x0000004f4b197220 */ /* 0x080fe20000410000 */
[----:B------:R-:W-:Y:S01]  /*1c00*/  ISETP.GE.AND P6, PT, R9, 0x1, PT ;  /* 0x000000010900780c */ /* 0x000fe20003fc6270 */
[----:B------:R-:W-:Y:S01]  /*1c10*/  FADD.FTZ R31, RZ, R28 ;  /* 0x0000001cff1f7221 */ /* 0x000fe20000010000 */
[----:B------:R-:W-:Y:S01]  /*1c20*/  FADD.FTZ R29, R77, R24 ;  /* 0x000000184d1d7221 */ /* 0x000fe20000010000 */
[C---:B------:R-:W-:Y:S01]  /*1c30*/  FMUL.FTZ R24, R76.reuse, R79 ;  /* 0x0000004f4c187220 */ /* 0x040fe20000410000 */
[----:B------:R-:W-:Y:S01]  /*1c40*/  FFMA.FTZ R25, R76, R81, -R25 ;  /* 0x000000514c197223 */ /* 0x000fe20000010819 */
[C---:B------:R-:W-:Y:S01]  /*1c50*/  FMUL.FTZ R33, R80.reuse, R31 ;  /* 0x0000001f50217220 */ /* 0x040fe20000410000 */
[----:B------:R-:W-:-:S03]  /*1c60*/  FMUL.FTZ R28, R80, R29 ;  /* 0x0000001d501c7220 */ /* 0x000fc60000410000 */
        /* <DEDUP_REMOVED lines=8> */
[C---:B------:R-:W-:Y:S01]  /*1cf0*/  FMUL.FTZ R68, R73.reuse, R32 ;  /* 0x0000002049447220 */ /* 0x040fe20000410000 */
[----:B------:R-:W-:Y:S01]  /*1d00*/  FMUL.FTZ R33, R73, R34 ;  /* 0x0000002249217220 */ /* 0x000fe20000410000 */
[----:B------:R-:W-:-:S02]  /*1d10*/  FFMA.FTZ R24, R82, R25, -R24 ;  /* 0x0000001952187223 */ /* 0x000fc40000010818 */
[C---:B------:R-:W-:Y:S01]  /*1d20*/  FFMA.FTZ R68, R71.reuse, R34, R68 ;  /* 0x0000002247447223 */ /* 0x040fe20000010044 */
[----:B------:R-:W-:Y:S01]  /*1d30*/  FFMA.FTZ R33, R71, R32, -R33 ;  /* 0x0000002047217223 */ /* 0x000fe20000010821 */
[C---:B------:R-:W-:Y:S01]  /*1d40*/  FMUL.FTZ R32, R73.reuse, R28 ;  /* 0x0000001c49207220 */ /* 0x040fe20000410000 */
[-C--:B------:R-:W-:Y:S01]  /*1d50*/  FMUL.FTZ R25, R73, R24.reuse ;  /* 0x0000001849197220 */ /* 0x080fe20000410000 */
[----:B------:R-:W-:Y:S01]  /*1d60*/  FADD.FTZ R35, RZ, R68 ;  /* 0x00000044ff237221 */ /* 0x000fe20000010000 */
[----:B------:R-:W-:Y:S01]  /*1d70*/  FADD.FTZ R34, R70, R33 ;  /* 0x0000002146227221 */ /* 0x000fe20000010000 */
[C---:B------:R-:W-:Y:S01]  /*1d80*/  FFMA.FTZ R32, R71.reuse, R24, -R32 ;  /* 0x0000001847207223 */ /* 0x040fe20000010820 */
[----:B------:R-:W-:Y:S02]  /*1d90*/  FFMA.FTZ R25, R71, R28, R25 ;  /* 0x0000001c47197223 */ /* 0x000fe40000010019 */
[----:B------:R-:W1:Y:S04]  /*1da0*/  SHFL.UP PT, R31, R35, 0x1, RZ ;  /* 0x04200000231f7989 */ /* 0x000e6800000e00ff */
[----:B------:R-:W2:Y:S04]  /*1db0*/  SHFL.UP PT, R29, R34, 0x1, RZ ;  /* 0x04200000221d7989 */ /* 0x000ea800000e00ff */
[----:B------:R-:W4:Y:S04]  /*1dc0*/  SHFL.UP PT, R24, R32, 0x1, RZ ;  /* 0x0420000020187989 */ /* 0x000f2800000e00ff */
[----:B------:R-:W5:Y:S01]  /*1dd0*/  SHFL.UP PT, R28, R25, 0x1, RZ ;  /* 0x04200000191c7989 */ /* 0x000f6200000e00ff */
[C---:B-1----:R-:W-:Y:S01]  /*1de0*/  FMUL.FTZ R83, R25.reuse, R31 ;  /* 0x0000001f19537220 */ /* 0x042fe20000410000 */
[----:B--2---:R-:W-:-:S03]  /*1df0*/  FMUL.FTZ R68, R25, R29 ;  /* 0x0000001d19447220 */ /* 0x004fc60000410000 */
[C---:B------:R-:W-:Y:S01]  /*1e00*/  FFMA.FTZ R83, R32.reuse, R29, -R83 ;  /* 0x0000001d20537223 */ /* 0x040fe20000010853 */
[C---:B----4-:R-:W-:Y:S01]  /*1e10*/  FMUL.FTZ R33, R25.reuse, R24 ;  /* 0x0000001819217220 */ /* 0x050fe20000410000 */
[----:B------:R-:W-:Y:S02]  /*1e20*/  FFMA.FTZ R68, R32, R31, R68 ;  /* 0x0000001f20447223 */ /* 0x000fe40000010044 */
[----:B------:R-:W-:Y:S01]  /*1e30*/  @P6 FADD.FTZ R34, R34, R83 ;  /* 0x0000005322226221 */ /* 0x000fe20000010000 */
[-C--:B-----5:R-:W-:Y:S01]  /*1e40*/  FMUL.FTZ R29, R25, R28.reuse ;  /* 0x0000001c191d7220 */ /* 0x0a0fe20000410000 */
[C---:B------:R-:W-:Y:S01]  /*1e50*/  FFMA.FTZ R72, R32.reuse, R28, R33 ;  /* 0x0000001c20487223 */ /* 0x040fe20000010021 */
[----:B------:R-:W-:Y:S02]  /*1e60*/  @P6 FADD.FTZ R35, R35, R68 ;  /* 0x0000004423236221 */ /* 0x000fe40000010000 */
[----:B------:R-:W1:Y:S01]  /*1e70*/  SHFL.UP PT, R31, R34, 0x2, RZ ;  /* 0x04400000221f7989 */ /* 0x000e6200000e00ff */
[----:B------:R-:W-:Y:S01]  /*1e80*/  @P6 FFMA.FTZ R32, R32, R24, -R29 ;  /* 0x0000001820206223 */ /* 0x000fe2000001081d */
[----:B------:R-:W-:-:S02]  /*1e90*/  FSEL R72, R25, R72, !P6 ;  /* 0x0000004819487208 */ /* 0x000fc40007000000 */
[----:B------:R-:W2:Y:S01]  /*1ea0*/  SHFL.UP PT, R33, R35, 0x2, RZ ;  /* 0x0440000023217989 */ /* 0x000ea200000e00ff */
[----:B------:R-:W-:-:S03]  /*1eb0*/  ISETP.GE.AND P6, PT, R9, 0x2, PT ;  /* 0x000000020900780c */ /* 0x000fc60003fc6270 */
[----:B------:R-:W4:Y:S04]  /*1ec0*/  SHFL.UP PT, R25, R32, 0x2, RZ ;  /* 0x0440000020197989 */ /* 0x000f2800000e00ff */
[----:B------:R-:W5:Y:S01]  /*1ed0*/  SHFL.UP PT, R29, R72, 0x2, RZ ;  /* 0x04400000481d7989 */ /* 0x000f6200000e00ff */
[C---:B-1----:R-:W-:Y:S01]  /*1ee0*/  FMUL.FTZ R28, R72.reuse, R31 ;  /* 0x0000001f481c7220 */ /* 0x042fe20000410000 */
[----:B--2---:R-:W-:-:S03]  /*1ef0*/  FMUL.FTZ R83, R72, R33 ;  /* 0x0000002148537220 */ /* 0x004fc60000410000 */
[----:B------:R-:W-:Y:S01]  /*1f00*/  FFMA.FTZ R28, R32, R33, R28 ;  /* 0x00000021201c7223 */ /* 0x000fe2000001001c */
[----:B----4-:R-:W-:Y:S01]  /*1f10*/  FMUL.FTZ R24, R72, R25 ;  /* 0x0000001948187220 */ /* 0x010fe20000410000 */
[C---:B------:R-:W-:Y:S02]  /*1f20*/  FFMA.FTZ R83, R32.reuse, R31, -R83 ;  /* 0x0000001f20537223 */ /* 0x040fe40000010853 */
[----:B------:R-:W-:Y:S01]  /*1f30*/  @P6 FADD.FTZ R35, R35, R28 ;  /* 0x0000001c23236221 */ /* 0x000fe20000010000 */
[-C--:B-----5:R-:W-:Y:S01]  /*1f40*/  FFMA.FTZ R31, R32, R29.reuse, R24 ;  /* 0x0000001d201f7223 */ /* 0x0a0fe20000010018 */
[----:B------:R-:W-:Y:S01]  /*1f50*/  FMUL.FTZ R29, R72, R29 ;  /* 0x0000001d481d7220 */ /* 0x000fe20000410000 */
[----:B------:R-:W-:-:S03]  /*1f60*/  @P6 FADD.FTZ R34, R34, R83 ;  /* 0x0000005322226221 */ /* 0x000fc60000010000 */
[----:B------:R-:W-:Y:S01]  /*1f70*/  @P6 FFMA.FTZ R32, R32, R25, -R29 ;  /* 0x0000001920206223 */ /* 0x000fe2000001081d */
[----:B------:R-:W-:Y:S01]  /*1f80*/  FSEL R31, R72, R31, !P6 ;  /* 0x0000001f481f7208 */ /* 0x000fe20007000000 */
[----:B------:R-:W1:Y:S01]  /*1f90*/  SHFL.UP PT, R28, R34, 0x4, RZ ;  /* 0x04800000221c7989 */ /* 0x000e6200000e00ff */
[----:B------:R-:W-:-:S03]  /*1fa0*/  ISETP.GE.AND P6, PT, R9, 0x4, PT ;  /* 0x000000040900780c */ /* 0x000fc60003fc6270 */
[----:B------:R-:W2:Y:S04]  /*1fb0*/  SHFL.UP PT, R24, R32, 0x4, RZ ;  /* 0x0480000020187989 */ /* 0x000ea800000e00ff */
[----:B------:R-:W4:Y:S04]  /*1fc0*/  SHFL.UP PT, R29, R35, 0x4, RZ ;  /* 0x04800000231d7989 */ /* 0x000f2800000e00ff */
[----:B------:R-:W5:Y:S01]  /*1fd0*/  SHFL.UP PT, R25, R31, 0x4, RZ ;  /* 0x048000001f197989 */ /* 0x000f6200000e00ff */
[C---:B-1----:R-:W-:Y:S01]  /*1fe0*/  FMUL.FTZ R72, R31.reuse, R28 ;  /* 0x0000001c1f487220 */ /* 0x042fe20000410000 */
[C---:B--2---:R-:W-:Y:S01]  /*1ff0*/  FMUL.FTZ R68, R31.reuse, R24 ;  /* 0x000000181f447220 */ /* 0x044fe20000410000 */
[----:B----4-:R-:W-:-:S02]  /*2000*/  FMUL.FTZ R33, R31, R29 ;  /* 0x0000001d1f217220 */ /* 0x010fc40000410000 */
[C---:B------:R-:W-:Y:S01]  /*2010*/  FFMA.FTZ R72, R32.reuse, R29, R72 ;  /* 0x0000001d20487223 */ /* 0x040fe20000010048 */
[CC--:B-----5:R-:W-:Y:S01]  /*2020*/  FFMA.FTZ R68, R32.reuse, R25.reuse, R68 ;  /* 0x0000001920447223 */ /* 0x0e0fe20000010044 */
[----:B------:R-:W-:Y:S01]  /*2030*/  FMUL.FTZ R25, R31, R25 ;  /* 0x000000191f197220 */ /* 0x000fe20000410000 */
[C---:B------:R-:W-:Y:S01]  /*2040*/  FFMA.FTZ R33, R32.reuse, R28, -R33 ;  /* 0x0000001c20217223 */ /* 0x040fe20000010821 */
[----:B------:R-:W-:Y:S02]  /*2050*/  @P6 FADD.FTZ R35, R35, R72 ;  /* 0x0000004823236221 */ /* 0x000fe40000010000 */
[----:B------:R-:W-:Y:S01]  /*2060*/  @P6 FFMA.FTZ R32, R32, R24, -R25 ;  /* 0x0000001820206223 */ /* 0x000fe20000010819 */
[----:B------:R-:W-:Y:S01]  /*2070*/  @P6 FADD.FTZ R34, R34, R33 ;  /* 0x0000002122226221 */ /* 0x000fe20000010000 */
        /* <DEDUP_REMOVED lines=9> */
[C---:B------:R-:W-:Y:S01]  /*2110*/  FFMA.FTZ R83, R32.reuse, R31, -R83 ;  /* 0x0000001f20537223 */ /* 0x040fe20000010853 */
[C---:B-----5:R-:W-:Y:S01]  /*2120*/  FFMA.FTZ R31, R32.reuse, R29, R24 ;  /* 0x0000001d201f7223 */ /* 0x060fe20000010018 */
[----:B------:R-:W-:Y:S01]  /*2130*/  FFMA.FTZ R28, R32, R33, R28 ;  /* 0x00000021201c7223 */ /* 0x000fe2000001001c */
[----:B------:R-:W-:Y:S01]  /*2140*/  FMUL.FTZ R29, R68, R29 ;  /* 0x0000001d441d7220 */ /* 0x000fe20000410000 */
[----:B------:R-:W-:Y:S02]  /*2150*/  @P6 FADD.FTZ R34, R34, R83 ;  /* 0x0000005322226221 */ /* 0x000fe40000010000 */
[----:B------:R-:W-:Y:S01]  /*2160*/  @P6 FADD.FTZ R35, R35, R28 ;  /* 0x0000001c23236221 */ /* 0x000fe20000010000 */
        /* <DEDUP_REMOVED lines=8> */
[----:B--2---:R-:W-:-:S03]  /*21f0*/  FMUL.FTZ R33, R31, R29 ;  /* 0x0000001d1f217220 */ /* 0x004fc60000410000 */
[C---:B------:R-:W-:Y:S01]  /*2200*/  FFMA.FTZ R72, R32.reuse, R29, R72 ;  /* 0x0000001d20487223 */ /* 0x040fe20000010048 */
[----:B------:R-:W-:Y:S01]  /*2210*/  PRMT R29, RZ, 0x7610, R29 ;  /* 0x00007610ff1d7816 */ /* 0x000fe2000000001d */
[----:B----4-:R-:W-:Y:S01]  /*2220*/  FMUL.FTZ R68, R31, R24 ;  /* 0x000000181f447220 */ /* 0x010fe20000410000 */
[C---:B------:R-:W-:Y:S01]  /*2230*/  FFMA.FTZ R33, R32.reuse, R28, -R33 ;  /* 0x0000001c20217223 */ /* 0x040fe20000010821 */
[----:B------:R-:W-:Y:S01]  /*2240*/  @P6 FADD.FTZ R35, R35, R72 ;  /* 0x0000004823236221 */ /* 0x000fe20000010000 */
[----:B------:R-:W-:Y:S01]  /*2250*/  PRMT R28, RZ, 0x7610, R28 ;  /* 0x00007610ff1c7816 */ /* 0x000fe2000000001c */
[-C--:B-----5:R-:W-:Y:S01]  /*2260*/  FFMA.FTZ R68, R32, R25.reuse, R68 ;  /* 0x0000001920447223 */ /* 0x0a0fe20000010044 */
[C---:B------:R-:W-:Y:S01]  /*2270*/  FMUL.FTZ R25, R31.reuse, R25 ;  /* 0x000000191f197220 */ /* 0x040fe20000410000 */
[----:B------:R-:W-:Y:S01]  /*2280*/  @P6 FADD.FTZ R34, R34, R33 ;  /* 0x0000002122226221 */ /* 0x000fe20000010000 */
[----:B------:R-:W2:Y:S02]  /*2290*/  @!P0 LDG.E.U16 R29, desc[UR10][R26.64+0x80] ;  /* 0x0000800a1a1d8981 */ /* 0x000ea4000c1e1500 */
[----:B------:R-:W-:Y:S01]  /*22a0*/  @P6 FFMA.FTZ R32, R32, R24, -R25 ;  /* 0x0000001820206223 */ /* 0x000fe20000010819 */
[----:B------:R-:W-:Y:S01]  /*22b0*/  FSEL R33, R31, R68, !P6 ;  /* 0x000000441f217208 */ /* 0x000fe20007000000 */
[----:B------:R-:W4:Y:S01]  /*22c0*/  @!P5 LDG.E.U16 R28, desc[UR10][R26.64] ;  /* 0x0000000a1a1cd981 */ /* 0x000f22000c1e1500 */
[----:B------:R-:W-:-:S02]  /*22d0*/  ISETP.NE.AND P6, PT, R67, RZ, PT ;  /* 0x000000ff4300720c */ /* 0x000fc40003fc5270 */
[----:B------:R-:W-:Y:S02]  /*22e0*/  PRMT R31, RZ, 0x7610, R31 ;  /* 0x00007610ff1f7816 */ /* 0x000fe4000000001f */
[----:B------:R-:W-:Y:S02]  /*22f0*/  ISETP.NE.AND P5, PT, R30, RZ, PT ;  /* 0x000000ff1e00720c */ /* 0x000fe40003fa5270 */
[----:B------:R-:W-:Y:S02]  /*2300*/  PRMT R30, RZ, 0x7610, R30 ;  /* 0x00007610ff1e7816 */ /* 0x000fe4000000001e */
[----:B------:R-:W-:Y:S02]  /*2310*/  PRMT R72, RZ, 0x7610, R72 ;  /* 0x00007610ff487816 */ /* 0x000fe40000000048 */
[----:B------:R-:W-:Y:S02]  /*2320*/  PRMT R83, RZ, 0x7610, R83 ;  /* 0x00007610ff537816 */ /* 0x000fe40000000053 */
[----:B------:R-:W-:Y:S01]  /*2330*/  PRMT R25, RZ, 0x7610, R25 ;  /* 0x00007610ff197816 */ /* 0x000fe20000000019 */
[----:B------:R-:W5:Y:S01]  /*2340*/  @!P6 LDG.E.U16 R31, desc[UR10][R26.64+0x40] ;  /* 0x0000400a1a1fe981 */ /* 0x000f62000c1e1500 */
[----:B------:R-:W-:-:S03]  /*2350*/  PRMT R24, RZ, 0x7610, R24 ;  /* 0x00007610ff187816 */ /* 0x000fc60000000018 */
[----:B------:R-:W3:Y:S04]  /*2360*/  @!P1 LDG.E.U16 R30, desc[UR10][R26.64+0xc0] ;  /* 0x0000c00a1a1e9981 */ /* 0x000ee8000c1e1500 */
[----:B------:R-:W3:Y:S04]  /*2370*/  @!P2 LDG.E.U16 R72, desc[UR10][R26.64+0x100] ;  /* 0x0001000a1a48a981 */ /* 0x000ee8000c1e1500 */
[----:B------:R-:W3:Y:S04]  /*2380*/  @!P3 LDG.E.U16 R83, desc[UR10][R26.64+0x140] ;  /* 0x0001400a1a53b981 */ /* 0x000ee8000c1e1500 */
[----:B------:R-:W3:Y:S04]  /*2390*/  @!P4 LDG.E.U16 R25, desc[UR10][R26.64+0x180] ;  /* 0x0001800a1a19c981 */ /* 0x000ee8000c1e1500 */
[----:B------:R1:W3:Y:S01]  /*23a0*/  @!P5 LDG.E.U16 R24, desc[UR10][R26.64+0x1c0] ;  /* 0x0001c00a1a18d981 */ /* 0x0002e2000c1e1500 */
[----:B------:R-:W0:Y:S01]  /*23b0*/  S2R R85, SR_CgaCtaId ;  /* 0x0000000000557919 */ /* 0x000e220000008800 */
[----:B------:R-:W-:-:S02]  /*23c0*/  MOV R68, 0x400 ;  /* 0x0000040000447802 */ /* 0x000fc40000000f00 */
[C---:B------:R-:W-:Y:S02]  /*23d0*/  IADD3 R84, R9.reuse, 0x20, RZ ;  /* 0x0000002009547810 */ /* 0x040fe40007ffe0ff */
[C---:B------:R-:W-:Y:S02]  /*23e0*/  IADD3 R86, R9.reuse, 0x40, RZ ;  /* 0x0000004009567810 */ /* 0x040fe40007ffe0ff */
[-C--:B------:R-:W-:Y:S02]  /*23f0*/  LEA.HI.SX32 R87, R84, R9.reuse, 0x1b ;  /* 0x0000000954577211 */ /* 0x080fe400078fdaff */
[----:B------:R-:W-:Y:S02]  /*2400*/  LEA.HI.SX32 R89, R86, R9, 0x1b ;  /* 0x0000000956597211 */ /* 0x000fe400078fdaff */
[C---:B------:R-:W-:Y:S02]  /*2410*/  IADD3 R86, R9.reuse, 0x60, RZ ;  /* 0x0000006009567810 */ /* 0x040fe40007ffe0ff */
[----:B------:R-:W-:-:S02]  /*2420*/  IADD3 R88, R9, 0x80, RZ ;  /* 0x0000008009587810 */ /* 0x000fc40007ffe0ff */
[C---:B------:R-:W-:Y:S02]  /*2430*/  IADD3 R90, R9.reuse, 0xa0, RZ ;  /* 0x000000a0095a7810 */ /* 0x040fe40007ffe0ff */
[C---:B------:R-:W-:Y:S02]  /*2440*/  IADD3 R92, R9.reuse, 0xc0, RZ ;  /* 0x000000c0095c7810 */ /* 0x040fe40007ffe0ff */
[-C--:B-1----:R-:W-:Y:S02]  /*2450*/  LEA.HI.SX32 R27, R86, R9.reuse, 0x1b ;  /* 0x00000009561b7211 */ /* 0x082fe400078fdaff */
[----:B------:R-:W-:Y:S02]  /*2460*/  IADD3 R86, R9, 0xe0, RZ ;  /* 0x000000e009567810 */ /* 0x000fe40007ffe0ff */
[----:B0-----:R-:W-:Y:S02]  /*2470*/  LEA R68, R85, R68, 0x18 ;  /* 0x0000004455447211 */ /* 0x001fe400078ec0ff */
[----:B------:R-:W-:-:S02]  /*2480*/  LEA.HI.SX32 R85, R9, R9, 0x1b ;  /* 0x0000000909557211 */ /* 0x000fc400078fdaff */
[-C--:B------:R-:W-:Y:S01]  /*2490*/  LEA R26, R89, R68.reuse, 0x1 ;  /* 0x00000044591a7211 */ /* 0x080fe200078e08ff */
[----:B------:R-:W-:Y:S01]  /*24a0*/  IMAD R84, R87, 0x2, R68 ;  /* 0x0000000257547824 */ /* 0x000fe200078e0244 */
[-C--:B------:R-:W-:Y:S02]  /*24b0*/  LEA R85, R85, R68.reuse, 0x1 ;  /* 0x0000004455557211 */ /* 0x080fe400078e08ff */
[-C--:B------:R-:W-:Y:S02]  /*24c0*/  LEA.HI.SX32 R87, R88, R9.reuse, 0x1b ;  /* 0x0000000958577211 */ /* 0x080fe400078fdaff */
[----:B------:R-:W-:Y:S02]  /*24d0*/  LEA.HI.SX32 R89, R90, R9, 0x1b ;  /* 0x000000095a597211 */ /* 0x000fe400078fdaff */
[-C--:B------:R-:W-:Y:S02]  /*24e0*/  LEA R27, R27, R68.reuse, 0x1 ;  /* 0x000000441b1b7211 */ /* 0x080fe400078e08ff */
[----:B------:R-:W-:-:S02]  /*24f0*/  LEA R87, R87, R68, 0x1 ;  /* 0x0000004457577211 */ /* 0x000fc400078e08ff */
[----:B------:R-:W-:Y:S01]  /*2500*/  ISETP.NE.AND P6, PT, R65, RZ, PT ;  /* 0x000000ff4100720c */ /* 0x000fe20003fc5270 */
[----:B----4-:R-:W-:Y:S04]  /*2510*/  STS.U16 [R85], R28 ;  /* 0x0000001c55007388 */ /* 0x010fe80000000400 */
[----:B-----5:R0:W-:Y:S04]  /*2520*/  STS.U16 [R84+0x40], R31 ;  /* 0x0000401f54007388 */ /* 0x0201e80000000400 */
[----:B--2---:R1:W-:Y:S01]  /*2530*/  STS.U16 [R26+0x80], R29 ;  /* 0x0000801d1a007388 */ /* 0x0043e20000000400 */
[----:B0-----:R-:W-:-:S02]  /*2540*/  LEA.HI.SX32 R31, R92, R9, 0x1b ;  /* 0x000000095c1f7211 */ /* 0x001fc400078fdaff */
[-C--:B------:R-:W-:Y:S02]  /*2550*/  LEA R84, R89, R68.reuse, 0x1 ;  /* 0x0000004459547211 */ /* 0x080fe400078e08ff */
[----:B-1----:R-:W-:Y:S02]  /*2560*/  LEA.HI.SX32 R29, R86, R9, 0x1b ;  /* 0x00000009561d7211 */ /* 0x002fe400078fdaff */
[-C--:B------:R-:W-:Y:S01]  /*2570*/  LEA R86, R31, R68.reuse, 0x1 ;  /* 0x000000441f567211 */ /* 0x080fe200078e08ff */
[----:B---3--:R0:W-:Y:S01]  /*2580*/  STS.U16 [R27+0xc0], R30 ;  /* 0x0000c01e1b007388 */ /* 0x0081e20000000400 */
[----:B------:R-:W-:-:S03]  /*2590*/  LEA R85, R29, R68, 0x1 ;  /* 0x000000441d557211 */ /* 0x000fc600078e08ff */
[----:B------:R1:W-:Y:S04]  /*25a0*/  STS.U16 [R87+0x100], R72 ;  /* 0x0001004857007388 */ /* 0x0003e80000000400 */
[----:B------:R-:W-:Y:S04]  /*25b0*/  STS.U16 [R84+0x140], R83 ;  /* 0x0001405354007388 */ /* 0x000fe80000000400 */
[----:B------:R-:W-:Y:S04]  /*25c0*/  STS.U16 [R86+0x180], R25 ;  /* 0x0001801956007388 */ /* 0x000fe80000000400 */
[----:B------:R-:W-:Y:S01]  /*25d0*/  STS.U16 [R85+0x1c0], R24 ;  /* 0x0001c01855007388 */ /* 0x000fe20000000400 */
[----:B------:R-:W-:-:S03]  /*25e0*/  NOP ;  /* 0x0000000000007918 */ /* 0x000fc60000000000 */
[----:B------:R-:W2:Y:S01]  /*25f0*/  LDG.E.64 R60, desc[UR10][R60.64] ;  /* 0x0000000a3c3c7981 */ /* 0x000ea2000c1e1b00 */
[----:B------:R-:W-:Y:S01]  /*2600*/  MOV R29, RZ ;  /* 0x000000ff001d7202 */ /* 0x000fe20000000f00 */
[----:B------:R-:W-:Y:S01]  /*2610*/  IMAD.MOV.U32 R28, RZ, RZ, 0x3f800000 ;  /* 0x3f800000ff1c7424 */ /* 0x000fe200078e00ff */
[----:B0-----:R-:W-:Y:S02]  /*2620*/  CS2R R30, SRZ ;  /* 0x00000000001e7805 */ /* 0x001fe4000001ff00 */
[----:B-1----:R-:W-:Y:S02]  /*2630*/  LEA R72, R63, R68, 0x4 ;  /* 0x000000443f487211 */ /* 0x002fe400078e20ff */
[----:B------:R-:W-:-:S03]  /*2640*/  SHF.L.U32 R26, R9, 0x3, RZ ;  /* 0x00000003091a7819 */ /* 0x000fc600000006ff */
[----:B------:R-:W0:Y:S01]  /*2650*/  @!P6 LDS.128 R28, [R72+0x250] ;  /* 0x00025000481ce984 */ /* 0x000e220000000c00 */
[----:B------:R-:W-:Y:S02]  /*2660*/  ISETP.NE.AND P6, PT, R9, 0x1f, PT ;  /* 0x0000001f0900780c */ /* 0x000fe40003fc5270 */
[----:B------:R-:W-:-:S04]  /*2670*/  LEA.HI.SX32 R89, R26, R26, 0x1b ;  /* 0x0000001a1a597211 */ /* 0x000fc800078fdaff */
[----:B------:R-:W-:-:S05]  /*2680*/  LEA R26, R89, R68, 0x1 ;  /* 0x00000044591a7211 */ /* 0x000fca00078e08ff */
        /* <DEDUP_REMOVED lines=8> */
[----:B------:R-:W-:Y:S01]  /*2710*/  @!P6 STS.128 [R68+0x210], R32 ;  /* 0x000210204400e388 */ /* 0x000fe20000000c00 */
[----:B------:R-:W-:Y:S01]  /*2720*/  BAR.SYNC.DEFER_BLOCKING 0x0 ;  /* 0x0000000000007b1d */ /* 0x000fe20000010000 */
[----:B------:R-:W-:-:S05]  /*2730*/  ISETP.NE.AND P6, PT, R9, RZ, PT ;  /* 0x000000ff0900720c */ /* 0x000fca0003fc5270 */
[----:B------:R-:W1:Y:S04]  /*2740*/  SHFL.UP PT, R91, R32, 0x1, RZ ;  /* 0x04200000205b7989 */ /* 0x000e6800000e00ff */
[----:B------:R-:W3:Y:S04]  /*2750*/  SHFL.UP PT, R92, R33, 0x1, RZ ;  /* 0x04200000215c7989 */ /* 0x000ee800000e00ff */
[----:B------:R-:W4:Y:S04]  /*2760*/  SHFL.UP PT, R93, R34, 0x1, RZ ;  /* 0x04200000225d7989 */ /* 0x000f2800000e00ff */
[----:B------:R-:W5:Y:S04]  /*2770*/  SHFL.UP PT, R35, R35, 0x1, RZ ;  /* 0x0420000023237989 */ /* 0x000f6800000e00ff */
[----:B0-----:R-:W-:Y:S04]  /*2780*/  @!P6 STS.128 [R68+0x230], R28 ;  /* 0x0002301c4400e388 */ /* 0x001fe80000000c00 */
[----:B------:R-:W-:Y:S01]  /*2790*/  LDS.128 R24, [R68+0x210] ;  /* 0x0002100044187984 */ /* 0x000fe20000000c00 */
[----:B-1----:R-:W-:-:S02]  /*27a0*/  @!P6 MOV R91, R28 ;  /* 0x0000001c005be202 */ /* 0x002fc40000000f00 */
[----:B---3--:R-:W-:Y:S02]  /*27b0*/  @!P6 MOV R92, R29 ;  /* 0x0000001d005ce202 */ /* 0x008fe40000000f00 */
[----:B----4-:R-:W-:Y:S02]  /*27c0*/  @!P6 MOV R93, R30 ;  /* 0x0000001e005de202 */ /* 0x010fe40000000f00 */
[----:B-----5:R-:W-:Y:S02]  /*27d0*/  @!P6 MOV R35, R31 ;  /* 0x0000001f0023e202 */ /* 0x020fe40000000f00 */
[----:B------:R-:W-:Y:S01]  /*27e0*/  ISETP.NE.AND P6, PT, R5, RZ, PT ;  /* 0x000000ff0500720c */ /* 0x000fe20003fc5270 */
[----:B------:R-:W-:-:S12]  /*27f0*/  BAR.SYNC.DEFER_BLOCKING 0x0 ;  /* 0x0000000000007b1d */ /* 0x000fd80000010000 */
[----:B------:R-:W0:Y:S01]  /*2800*/  @P6 LDS.64 R32, [R68+0x238] ;  /* 0x0002380044206984 */ /* 0x000e220000000a00 */
[----:B------:R-:W-:Y:S02]  /*2810*/  SHF.L.U32 R84, R84, 0x10, RZ ;  /* 0x0000001054547819 */ /* 0x000fe400000006ff */
[----:B------:R-:W-:Y:S02]  /*2820*/  SHF.L.U32 R83, R83, 0x10, RZ ;  /* 0x0000001053537819 */ /* 0x000fe400000006ff */
[----:B------:R-:W-:Y:S02]  /*2830*/  SHF.L.U32 R86, R86, 0x10, RZ ;  /* 0x0000001056567819 */ /* 0x000fe400000006ff */
[----:B------:R-:W-:Y:S01]  /*2840*/  SHF.L.U32 R85, R85, 0x10, RZ ;  /* 0x0000001055557819 */ /* 0x000fe200000006ff */
[-C--:B0-----:R-:W-:Y:S01]  /*2850*/  @P6 FMUL.FTZ R34, R33, R92.reuse ;  /* 0x0000005c21226220 */ /* 0x081fe20000410000 */
[----:B------:R-:W-:-:S03]  /*2860*/  @P6 FMUL.FTZ R92, R32, R92 ;  /* 0x0000005c205c6220 */ /* 0x000fc60000410000 */
[-C--:B------:R-:W-:Y:S01]  /*2870*/  @P6 FFMA.FTZ R34, R32, R91.reuse, -R34 ;  /* 0x0000005b20226223 */ /* 0x080fe20000010822 */
[----:B------:R-:W-:-:S04]  /*2880*/  @P6 FFMA.FTZ R92, R33, R91, R92 ;  /* 0x0000005b215c6223 */ /* 0x000fc8000001005c */
[----:B------:R-:W-:Y:S01]  /*2890*/  @P6 FADD.FTZ R35, R35, R92 ;  /* 0x0000005c23236221 */ /* 0x000fe20000010000 */
[----:B------:R-:W-:Y:S01]  /*28a0*/  @P6 FADD.FTZ R93, R93, R34 ;  /* 0x000000225d5d6221 */ /* 0x000fe20000010000 */
[----:B------:R-:W-:Y:S02]  /*28b0*/  SHF.L.U32 R88, R88, 0x10, RZ ;  /* 0x0000001058587819 */ /* 0x000fe400000006ff */
[----:B------:R-:W-:Y:S02]  /*28c0*/  ISETP.NE.AND P6, PT, R5, RZ, PT ;  /* 0x000000ff0500720c */ /* 0x000fe40003fc5270 */
[----:B------:R-:W-:Y:S02]  /*28d0*/  SHF.L.U32 R87, R87, 0x10, RZ ;  /* 0x0000001057577819 */ /* 0x000fe400000006ff */
[----:B------:R-:W-:Y:S01]  /*28e0*/  SHF.L.U32 R90, R90, 0x10, RZ ;  /* 0x000000105a5a7819 */ /* 0x000fe200000006ff */
[----:B------:R-:W-:Y:S01]  /*28f0*/  IMAD.U32 R89, R89, 0x10000, RZ ;  /* 0x0001000059597824 */ /* 0x000fe200078e00ff */
[----:B------:R-:W-:Y:S01]  /*2900*/  BSSY B0, `(.L_x_2395) ;  /* 0x000003a000007945 */ /* 0x000fe20003800000 */
[C---:B--2---:R-:W-:Y:S01]  /*2910*/  FMUL.FTZ R32, R84.reuse, R61 ;  /* 0x0000003d54207220 */ /* 0x044fe20000410000 */
[----:B------:R-:W-:-:S03]  /*2920*/  FMUL.FTZ R84, R84, R60 ;  /* 0x0000003c54547220 */ /* 0x000fc60000410000 */
[CC--:B------:R-:W-:Y:S01]  /*2930*/  FFMA.FTZ R32, R83.reuse, R60.reuse, -R32 ;  /* 0x0000003c53207223 */ /* 0x0c0fe20000010820 */
[----:B------:R-:W-:Y:S01]  /*2940*/  FFMA.FTZ R33, R83, R61, R84 ;  /* 0x0000003d53217223 */ /* 0x000fe20000010054 */
[C---:B------:R-:W-:Y:S01]  /*2950*/  FMUL.FTZ R83, R75.reuse, R35 ;  /* 0x000000234b537220 */ /* 0x040fe20000410000 */
[----:B------:R-:W-:Y:S01]  /*2960*/  FMUL.FTZ R84, R75, R93 ;  /* 0x0000005d4b547220 */ /* 0x000fe20000410000 */
[----:B------:R-:W-:Y:S02]  /*2970*/  FMUL.FTZ R34, R86, R61 ;  /* 0x0000003d56227220 */ /* 0x000fe40000410000 */
[----:B------:R-:W-:Y:S01]  /*2980*/  FFMA.FTZ R83, R76, R93, -R83 ;  /* 0x0000005d4c537223 */ /* 0x000fe20000010853 */
[-C--:B------:R-:W-:Y:S01]  /*2990*/  FMUL.FTZ R86, R86, R60.reuse ;  /* 0x0000003c56567220 */ /* 0x080fe20000410000 */
[----:B------:R-:W-:Y:S02]  /*29a0*/  FFMA.FTZ R84, R76, R35, R84 ;  /* 0x000000234c547223 */ /* 0x000fe40000010054 */
[----:B------:R-:W-:Y:S01]  /*29b0*/  FADD.FTZ R74, R74, R83 ;  /* 0x000000534a4a7221 */ /* 0x000fe20000010000 */
[C---:B------:R-:W-:Y:S01]  /*29c0*/  FFMA.FTZ R75, R85.reuse, R60, -R34 ;  /* 0x0000003c554b7223 */ /* 0x040fe20000010822 */
[----:B------:R-:W-:Y:S01]  /*29d0*/  FFMA.FTZ R34, R85, R61, R86 ;  /* 0x0000003d55227223 */ /* 0x000fe20000010056 */
[----:B------:R-:W-:Y:S01]  /*29e0*/  FADD.FTZ R84, RZ, R84 ;  /* 0x00000054ff547221 */ /* 0x000fe20000010000 */
[----:B------:R-:W-:-:S03]  /*29f0*/  FMUL.FTZ R86, R79, R74 ;  /* 0x0000004a4f567220 */ /* 0x000fc60000410000 */
[-C--:B------:R-:W-:Y:S01]  /*2a00*/  FMUL.FTZ R79, R79, R84.reuse ;  /* 0x000000544f4f7220 */ /* 0x080fe20000410000 */
[----:B------:R-:W-:-:S03]  /*2a10*/  FFMA.FTZ R83, R81, R84, R86 ;  /* 0x0000005451537223 */ /* 0x000fc60000010056 */
[----:B------:R-:W-:Y:S01]  /*2a20*/  FFMA.FTZ R86, R81, R74, -R79 ;  /* 0x0000004a51567223 */ /* 0x000fe2000001084f */
[----:B------:R-:W-:-:S03]  /*2a30*/  FADD.FTZ R79, RZ, R83 ;  /* 0x00000053ff4f7221 */ /* 0x000fc60000010000 */
[----:B------:R-:W-:Y:S01]  /*2a40*/  FADD.FTZ R77, R77, R86 ;  /* 0x000000564d4d7221 */ /* 0x000fe20000010000 */
[C---:B------:R-:W-:Y:S01]  /*2a50*/  FMUL.FTZ R83, R80.reuse, R79 ;  /* 0x0000004f50537220 */ /* 0x040fe20000410000 */
[C---:B------:R-:W-:Y:S02]  /*2a60*/  FMUL.FTZ R81, R25.reuse, R31 ;  /* 0x0000001f19517220 */ /* 0x040fe40000410000 */
[-C--:B------:R-:W-:Y:S01]  /*2a70*/  FMUL.FTZ R80, R80, R77.reuse ;  /* 0x0000004d50507220 */ /* 0x080fe20000410000 */
[----:B------:R-:W-:Y:S01]  /*2a80*/  FFMA.FTZ R85, R82, R77, -R83 ;  /* 0x0000004d52557223 */ /* 0x000fe20000010853 */
[C---:B------:R-:W-:Y:S01]  /*2a90*/  FMUL.FTZ R76, R88.reuse, R61 ;  /* 0x0000003d584c7220 */ /* 0x040fe20000410000 */
[----:B------:R-:W-:Y:S01]  /*2aa0*/  FMUL.FTZ R88, R88, R60 ;  /* 0x0000003c58587220 */ /* 0x000fe20000410000 */
[-C--:B------:R-:W-:Y:S01]  /*2ab0*/  FFMA.FTZ R81, R24, R30.reuse, -R81 ;  /* 0x0000001e18517223 */ /* 0x080fe20000010851 */
[C---:B------:R-:W-:Y:S01]  /*2ac0*/  FMUL.FTZ R86, R25.reuse, R30 ;  /* 0x0000001e19567220 */ /* 0x040fe20000410000 */
[C---:B------:R-:W-:Y:S01]  /*2ad0*/  FMUL.FTZ R83, R25.reuse, R29 ;  /* 0x0000001d19537220 */ /* 0x040fe20000410000 */
[-C--:B------:R-:W-:Y:S01]  /*2ae0*/  FMUL.FTZ R30, R25, R28.reuse ;  /* 0x0000001c191e7220 */ /* 0x080fe20000410000 */
[----:B------:R-:W-:Y:S01]  /*2af0*/  FFMA.FTZ R80, R82, R79, R80 ;  /* 0x0000004f52507223 */ /* 0x000fe20000010050 */
[----:B------:R-:W-:Y:S01]  /*2b00*/  FADD.FTZ R78, R78, R85 ;  /* 0x000000554e4e7221 */ /* 0x000fe20000010000 */
[-C--:B------:R-:W-:Y:S01]  /*2b10*/  FFMA.FTZ R35, R87, R61.reuse, R88 ;  /* 0x0000003d57237223 */ /* 0x080fe20000010058 */
[----:B------:R-:W-:Y:S01]  /*2b20*/  FMUL.FTZ R88, R90, R61 ;  /* 0x0000003d5a587220 */ /* 0x000fe20000410000 */
[C---:B------:R-:W-:Y:S01]  /*2b30*/  FFMA.FTZ R28, R24.reuse, R28, -R83 ;  /* 0x0000001c181c7223 */ /* 0x040fe20000010853 */
[C---:B------:R-:W-:Y:S01]  /*2b40*/  FFMA.FTZ R29, R24.reuse, R29, R30 ;  /* 0x0000001d181d7223 */ /* 0x040fe2000001001e */
[----:B------:R-:W-:Y:S01]  /*2b50*/  FFMA.FTZ R86, R24, R31, R86 ;  /* 0x0000001f18567223 */ /* 0x000fe20000010056 */
[----:B------:R-:W-:Y:S01]  /*2b60*/  FADD.FTZ R82, RZ, R80 ;  /* 0x00000050ff527221 */ /* 0x000fe20000010000 */
[----:B------:R-:W-:Y:S01]  /*2b70*/  FMUL.FTZ R90, R90, R60 ;  /* 0x0000003c5a5a7220 */ /* 0x000fe20000410000 */
[----:B------:R-:W-:Y:S01]  /*2b80*/  FMUL.FTZ R24, R73, R78 ;  /* 0x0000004e49187220 */ /* 0x000fe20000410000 */
[----:B------:R-:W-:Y:S01]  /*2b90*/  FADD.FTZ R30, R26, R81 ;  /* 0x000000511a1e7221 */ /* 0x000fe20000010000 */
[----:B------:R-:W-:Y:S01]  /*2ba0*/  FFMA.FTZ R76, R87, R60, -R76 ;  /* 0x0000003c574c7223 */ /* 0x000fe2000001084c */
[----:B------:R-:W-:Y:S01]  /*2bb0*/  FMUL.FTZ R26, R73, R82 ;  /* 0x00000052491a7220 */ /* 0x000fe20000410000 */
[C---:B------:R-:W-:Y:S01]  /*2bc0*/  FFMA.FTZ R60, R89.reuse, R60, -R88 ;  /* 0x0000003c593c7223 */ /* 0x040fe20000010858 */
[----:B------:R-:W-:Y:S01]  /*2bd0*/  FFMA.FTZ R61, R89, R61, R90 ;  /* 0x0000003d593d7223 */ /* 0x000fe2000001005a */
[----:B------:R-:W-:Y:S01]  /*2be0*/  FADD.FTZ R31, R27, R86 ;  /* 0x000000561b1f7221 */ /* 0x000fe20000010000 */
[----:B------:R-:W-:Y:S01]  /*2bf0*/  FMUL.FTZ R33, R84, R33 ;  /* 0x0000002154217220 */ /* 0x000fe20000410000 */
[----:B------:R-:W-:Y:S01]  /*2c00*/  FFMA.FTZ R73, R71, R82, R24 ;  /* 0x0000005247497223 */ /* 0x000fe20000010018 */
        /* <DEDUP_REMOVED lines=9> */
.L_x_2396:
[----:B------:R-:W-:Y:S05]  /*2ca0*/  BSYNC B0 ;  /* 0x0000000000007941 */ /* 0x000fea0003800000 */
.L_x_2395:
[----:B------:R-:W-:Y:S01]  /*2cb0*/  IADD3 R63, R63, 0x1, RZ ;  /* 0x000000013f3f7810 */ /* 0x000fe20007ffe0ff */
[----:B------:R-:W-:Y:S01]  /*2cc0*/  FFMA.FTZ R71, R71, R78, -R26 ;  /* 0x0000004e47477223 */ /* 0x000fe2000001081a */
[----:B0-----:R-:W-:Y:S01]  /*2cd0*/  FADD.FTZ R24, RZ, R73 ;  /* 0x00000049ff187221 */ /* 0x001fe20000010000 */
[----:B------:R-:W-:Y:S01]  /*2ce0*/  FMUL.FTZ R34, R79, R34 ;  /* 0x000000224f227220 */ /* 0x000fe20000410000 */
[----:B------:R-:W-:Y:S01]  /*2cf0*/  ISETP.GE.AND P6, PT, R63, UR6, PT ;  /* 0x000000063f007c0c */ /* 0x000fe2000bfc6270 */
[----:B------:R-:W-:Y:S01]  /*2d00*/  FMUL.FTZ R35, R82, R35 ;  /* 0x0000002352237220 */ /* 0x000fe20000410000 */
[----:B------:R-:W-:Y:S01]  /*2d10*/  FADD.FTZ R70, R70, R71 ;  /* 0x0000004746467221 */ /* 0x000fe20000010000 */
        /* <DEDUP_REMOVED lines=8> */
[----:B------:R-:W-:-:S02]  /*2da0*/  FFMA.FTZ R59, R60, 2, R59 ;  /* 0x400000003c3b7823 */ /* 0x000fc4000001003b */
[----:B------:R-:W-:Y:S05]  /*2db0*/  @!P6 BRA `(.L_x_2397) ;  /* 0xffffffe8002ce947 */ /* 0x000fea000383ffff */
.L_x_2394:
[----:B------:R-:W-:Y:S01]  /*2dc0*/  BAR.SYNC.DEFER_BLOCKING 0x0 ;  /* 0x0000000000007b1d */ /* 0x000fe20000010000 */
[----:B------:R-:W-:Y:S02]  /*2dd0*/  ISETP.NE.AND P0, PT, R5, RZ, PT ;  /* 0x000000ff0500720c */ /* 0x000fe40003f05270 */
[----:B------:R-:W-:Y:S02]  /*2de0*/  F2FP.BF16.F32.PACK_AB R62, R62, R43 ;  /* 0x0000002b3e3e723e */ /* 0x000fe400000010ff */
[----:B------:R-:W-:-:S03]  /*2df0*/  F2FP.BF16.F32.PACK_AB R63, R59, R58 ;  /* 0x0000003a3b3f723e */ /* 0x000fc600000010ff */
[----:B------:R-:W0:Y:S01]  /*2e00*/  LDC.64 R26, c[0x0][0x2b0] ;  /* 0x0000ac00ff1a7b82 */ /* 0x000e220000000a00 */
[CC--:B------:R-:W-:Y:S01]  /*2e10*/  LEA R22, R9.reuse, R68.reuse, 0x3 ;  /* 0x0000004409167211 */ /* 0x0c0fe200078e18ff */
[----:B------:R-:W-:Y:S01]  /*2e20*/  BSSY B0, `(.L_x_2398) ;  /* 0x0000021000007945 */ /* 0x000fe20003800000 */
[----:B------:R-:W-:-:S05]  /*2e30*/  LEA R25, R9, R68, 0x1 ;  /* 0x0000004409197211 */ /* 0x000fca00078e08ff */
[----:B------:R-:W1:Y:S01]  /*2e40*/  @!P0 LDC R24, c[0x0][0x218] ;  /* 0x00008600ff188b82 */ /* 0x000e620000000800 */
[----:B------:R0:W-:Y:S01]  /*2e50*/  STS.64 [R22], R62 ;  /* 0x0000003e16007388 */ /* 0x0001e20000000a00 */
[----:B------:R-:W-:-:S03]  /*2e60*/  NOP ;  /* 0x0000000000007918 */ /* 0x000fc60000000000 */
[----:B------:R-:W-:Y:S04]  /*2e70*/  LDS.U16 R29, [R25] ;  /* 0x00000000191d7984 */ /* 0x000fe80000000400 */
[----:B------:R-:W-:Y:S01]  /*2e80*/  LDS.U16 R31, [R25+0x40] ;  /* 0x00004000191f7984 */ /* 0x000fe20000000400 */
[----:B0-----:R-:W-:-:S03]  /*2e90*/  IMAD.WIDE.U32 R22, R26, UR7, RZ ;  /* 0x000000071a167c25 */ /* 0x001fc6000f8e00ff */
[----:B------:R-:W-:Y:S01]  /*2ea0*/  LDS.U16 R33, [R25+0x80] ;  /* 0x0000800019217984 */ /* 0x000fe20000000400 */
[----:B-1----:R-:W-:Y:S02]  /*2eb0*/  @!P0 IMAD R39, R11, -0x80, R24 ;  /* 0xffffff800b278824 */ /* 0x002fe400078e0218 */
[----:B------:R-:W-:Y:S01]  /*2ec0*/  IMAD R24, R26, UR12, RZ ;  /* 0x0000000c1a187c24 */ /* 0x000fe2000f8e02ff */
[----:B------:R-:W-:Y:S03]  /*2ed0*/  LDS.U16 R35, [R25+0xc0] ;  /* 0x0000c00019237984 */ /* 0x000fe60000000400 */
[----:B------:R-:W-:Y:S01]  /*2ee0*/  IMAD R27, R27, UR7, R24 ;  /* 0x000000071b1b7c24 */ /* 0x000fe2000f8e0218 */
[----:B------:R-:W-:Y:S01]  /*2ef0*/  @!P0 STS [R68+0x100], R39 ;  /* 0x0001002744008388 */ /* 0x000fe20000000800 */
[----:B------:R-:W-:Y:S03]  /*2f00*/  BAR.SYNC.DEFER_BLOCKING 0x0 ;  /* 0x0000000000007b1d */ /* 0x000fe60000010000 */
[----:B------:R-:W-:-:S03]  /*2f10*/  IADD3 R37, R23, R27, RZ ;  /* 0x0000001b17257210 */ /* 0x000fc60007ffe0ff */
[----:B------:R-:W0:Y:S02]  /*2f20*/  LDS R28, [R68+0x100] ;  /* 0x00010000441c7984 */ /* 0x000e240000000800 */
        /* <DEDUP_REMOVED lines=16> */
.L_x_2399:
[----:B------:R-:W-:Y:S05]  /*3030*/  BSYNC B0 ;  /* 0x0000000000007941 */ /* 0x000fea0003800000 */
.L_x_2398:
[----:B------:R-:W-:Y:S01]  /*3040*/  MOV R23, R37 ;  /* 0x0000002500177202 */ /* 0x000fe20000000f00 */
[----:B------:R-:W-:Y:S01]  /*3050*/  ULDC.64 UR4, c[0x0][0x2b8] ;  /* 0x0000ae0000047ab9 */ /* 0x000fe20000000a00 */
[C---:B------:R-:W-:Y:S01]  /*3060*/  LOP3.LUT R25, R7.reuse, 0x20, RZ, 0xfc, !PT ;  /* 0x0000002007197812 */ /* 0x040fe200078efcff */
[----:B0-----:R-:W-:Y:S01]  /*3070*/  IMAD R27, R2, UR4, RZ ;  /* 0x00000004021b7c24 */ /* 0x001fe2000f8e02ff */
[----:B------:R-:W-:Y:S01]  /*3080*/  LOP3.LUT R29, R7, 0x40, RZ, 0xfc, !PT ;  /* 0x00000040071d7812 */ /* 0x000fe200078efcff */
[C---:B------:R-:W-:Y:S01]  /*3090*/  IMAD.WIDE.U32 R22, R0.reuse, UR4, R22 ;  /* 0x0000000400167c25 */ /* 0x040fe2000f8e0016 */
[----:B------:R-:W-:Y:S02]  /*30a0*/  ISETP.GE.AND P0, PT, R25, R28, PT ;  /* 0x0000001c1900720c */ /* 0x000fe40003f06270 */
[----:B------:R-:W-:Y:S01]  /*30b0*/  SHF.L.U32 R25, R11, 0x7, RZ ;  /* 0x000000070b197819 */ /* 0x000fe200000006ff */
[----:B------:R-:W-:Y:S01]  /*30c0*/  IMAD R26, R0, UR5, R27 ;  /* 0x00000005001a7c24 */ /* 0x000fe2000f8e021b */
[----:B------:R-:W-:Y:S01]  /*30d0*/  ULDC.64 UR4, c[0x0][0x308] ;  /* 0x0000c20000047ab9 */ /* 0x000fe20000000a00 */
[----:B------:R-:W-:-:S02]  /*30e0*/  LOP3.LUT R37, R7, 0x60, RZ, 0xfc, !PT ;  /* 0x0000006007257812 */ /* 0x000fc400078efcff */
[----:B------:R-:W-:Y:S02]  /*30f0*/  SHF.R.S32.HI R27, RZ, 0x1f, R25 ;  /* 0x0000001fff1b7819 */ /* 0x000fe40000011419 */
[----:B------:R-:W-:Y:S02]  /*3100*/  IADD3 R24, P4, R25, R22, RZ ;  /* 0x0000001619187210 */ /* 0x000fe40007f9e0ff */
[----:B------:R-:W-:Y:S01]  /*3110*/  LEA R25, P3, R7, UR4, 0x1 ;  /* 0x0000000407197c11 */ /* 0x000fe2000f8608ff */
[----:B------:R-:W-:Y:S01]  /*3120*/  ULDC UR4, c[0x0][0x224] ;  /* 0x0000890000047ab9 */ /* 0x000fe20000000800 */
[----:B------:R-:W-:Y:S02]  /*3130*/  IADD3.X R23, R27, R26, R23, P4, !PT ;  /* 0x0000001a1b177210 */ /* 0x000fe400027fe417 */
[----:B------:R-:W-:Y:S02]  /*3140*/  LEA.HI.X R26, R7, UR5, R8, 0x1, P3 ;  /* 0x00000005071a7c11 */ /* 0x000fe400098f0c08 */
[----:B------:R-:W-:-:S02]  /*3150*/  LEA R22, P3, R24, R25, 0x1 ;  /* 0x0000001918167211 */ /* 0x000fc400078608ff */
[----:B------:R-:W-:Y:S02]  /*3160*/  IADD3 R11, R11, 0x1, RZ ;  /* 0x000000010b0b7810 */ /* 0x000fe40007ffe0ff */
[----:B------:R-:W-:Y:S02]  /*3170*/  LEA.HI.X R23, R24, R26, R23, 0x1, P3 ;  /* 0x0000001a18177211 */ /* 0x000fe400018f0c17 */
[-C--:B------:R-:W-:Y:S02]  /*3180*/  ISETP.GE.AND P1, PT, R29, R28.reuse, PT ;  /* 0x0000001c1d00720c */ /* 0x080fe40003f26270 */
[----:B------:R-:W-:Y:S01]  /*3190*/  ISETP.GE.AND P2, PT, R37, R28, PT ;  /* 0x0000001c2500720c */ /* 0x000fe20003f46270 */
[----:B------:R0:W-:Y:S01]  /*31a0*/  @!P0 STG.E.U16 desc[UR10][R22.64+0x40], R31 ;  /* 0x0000401f16008986 */ /* 0x0001e2000c10150a */
[----:B------:R-:W-:Y:S02]  /*31b0*/  ISETP.GE.AND P0, PT, R11, UR4, PT ;  /* 0x000000040b007c0c */ /* 0x000fe4000bf06270 */
[----:B------:R-:W-:-:S04]  /*31c0*/  IADD3 R20, P3, R20, 0x200, RZ ;  /* 0x0000020014147810 */ /* 0x000fc80007f7e0ff */
        /* <DEDUP_REMOVED lines=9> */
.L_x_2401:
        /* <DEDUP_REMOVED lines=10> */
.L_x_5226:


//--------------------- .text._Z25selective_scan_fwd_kernelI32Selective_Scan_fwd_kernel_traitsILi32ELi4ELi1ELb0ELb0ELb1ELb1EN3c108BFloat16ENS1_7complexIfEEEEv13SSMParamsBase --------------------------
	.section	.text._Z25selective_scan_fwd_kernelI32Selective_Scan_fwd_kernel_traitsILi32ELi4ELi1ELb0ELb0ELb1ELb1EN3c108BFloat16ENS1_7complexIfEEEEv13SSMParamsBase,"ax",@progbits
	.align	128
        .global         _Z25selective_scan_fwd_kernelI32Selective_Scan_fwd_kernel_traitsILi32ELi4ELi1ELb0ELb0ELb1ELb1EN3c108BFloat16ENS1_7complexIfEEEEv13SSMParamsBase
        .type           _Z25selective_scan_fwd_kernelI32Selective_Scan_fwd_kernel_traitsILi32ELi4ELi1ELb0ELb0ELb1ELb1EN3c108BFloat16ENS1_7complexIfEEEEv13SSMParamsBase,@function
        .size           _Z25selective_scan_fwd_kernelI32Selective_Scan_fwd_kernel_traitsILi32ELi4ELi1ELb0ELb0ELb1ELb1EN3c108BFloat16ENS1_7complexIfEEEEv13SSMParamsBase,(.L_x_5227 - _Z25selective_scan_fwd_kernelI32Selective_Scan_fwd_kernel_traitsILi32ELi4ELi1ELb0ELb0ELb1ELb1EN3c108BFloat16ENS1_7complexIfEEEEv13SSMParamsBase)
        .other          _Z25selective_scan_fwd_kernelI32Selective_Scan_fwd_kernel_traitsILi32ELi4ELi1ELb0ELb0ELb1ELb1EN3c108BFloat16ENS1_7complexIfEEEEv13SSMParamsBase,@"STO_CUDA_ENTRY STV_DEFAULT"
_Z25selective_scan_fwd_kernelI32Selective_Scan_fwd_kernel_traitsILi32ELi4ELi1ELb0ELb0ELb1ELb1EN3c108BFloat16ENS1_7complexIfEEEEv13SSMParamsBase:
.text._Z25selective_scan_fwd_kernelI32Selective_Scan_fwd_kernel_traitsILi32ELi4ELi1ELb0ELb0ELb1ELb1EN3c108BFloat16ENS1_7complexIfEEEEv13SSMParamsBase:
        /* <DEDUP_REMOVED lines=42> */
[----:B------:R-:W-:Y:S01]  /*02a0*/  ISETP.GE.U32.AND P0, PT, R2, R9, PT ;  /* 0x000000090200720c */ /* 0x000fe20003f06070 */
[----:B------:R-:W-:Y:S01]  /*02b0*/  IMAD R2, R85, UR4, RZ ;  /* 0x0000000455027c24 */ /* 0x000fe2000f8e02ff */
[----:B------:R-:W-:Y:S01]  /*02c0*/  LOP3.LUT R3, R32, R15, RZ, 0x3c, !PT ;  /* 0x0000000f20037212 */ /* 0x000fe200078e3cff */
[C---:B------:R-:W-:Y:S01]  /*02d0*/  IMAD.WIDE.U32 R6, R37.reuse, UR4, RZ ;  /* 0x0000000425067c25 */ /* 0x040fe2000f8e00ff */
[----:B------:R-:W-:Y:S01]  /*02e0*/  ULDC.64 UR6, c[0x0][0x298] ;  /* 0x0000a60000067ab9 */ /* 0x000fe20000000a00 */
[----:B------:R-:W-:Y:S01]  /*02f0*/  @!P1 IADD3 R0, R0, 0x1, RZ ;  /* 0x0000000100009810 */ /* 0x000fe20007ffe0ff */
[----:B------:R-:W1:Y:S01]  /*0300*/  LDC.64 R18, c[0x0][0x2e0] ;  /* 0x0000b800ff127b82 */ /* 0x000e620000000a00 */
[----:B------:R-:W-:Y:S01]  /*0310*/  IMAD R13, R37, UR5, R2 ;  /* 0x00000005250d7c24 */ /* 0x000fe2000f8e0202 */
[----:B------:R-:W-:Y:S01]  /*0320*/  ISETP.GE.AND P2, PT, R3, RZ, PT ;  /* 0x000000ff0300720c */ /* 0x000fe20003f46270 */
[----:B------:R-:W-:Y:S01]  /*0330*/  ULDC.64 UR4, c[0x0][0x288] ;  /* 0x0000a20000047ab9 */ /* 0x000fe20000000a00 */
[----:B------:R-:W-:Y:S01]  /*0340*/  ISETP.NE.AND P1, PT, R15, RZ, PT ;  /* 0x000000ff0f00720c */ /* 0x000fe20003f25270 */
[C---:B------:R-:W-:Y:S01]  /*0350*/  IMAD R5, R33.reuse, UR6, RZ ;  /* 0x0000000621057c24 */ /* 0x040fe2000f8e02ff */
[----:B------:R-:W2:Y:S01]  /*0360*/  S2R R42, SR_LANEID ;  /* 0x00000000002a7919 */ /* 0x000ea20000000000 */
[----:B------:R-:W-:Y:S01]  /*0370*/  IMAD R3, R33, UR4, RZ ;  /* 0x0000000421037c24 */ /* 0x000fe2000f8e02ff */
[----:B------:R-:W-:Y:S01]  /*0380*/  @P0 IADD3 R0, R0, 0x1, RZ ;  /* 0x0000000100000810 */ /* 0x000fe20007ffe0ff */
[C---:B------:R-:W-:Y:S01]  /*0390*/  IMAD R11, R32.reuse, UR7, R5 ;  /* 0x00000007200b7c24 */ /* 0x040fe2000f8e0205 */
[----:B------:R-:W-:Y:S01]  /*03a0*/  MOV R43, RZ ;  /* 0x000000ff002b7202 */ /* 0x000fe20000000f00 */
[----:B------:R-:W-:-:S02]  /*03b0*/  IMAD R9, R32, UR5, R3 ;  /* 0x0000000520097c24 */ /* 0x000fc4000f8e0203 */
[----:B------:R-:W-:Y:S01]  /*03c0*/  IMAD.WIDE.U32 R4, R32, UR6, RZ ;  /* 0x0000000620047c25 */ /* 0x000fe2000f8e00ff */
[----:B------:R-:W-:Y:S01]  /*03d0*/  ULDC.64 UR6, c[0x0][0x290] ;  /* 0x0000a40000067ab9 */ /* 0x000fe20000000a00 */
[----:B------:R-:W-:Y:S02]  /*03e0*/  @!P2 IADD3 R0, -R0, RZ, RZ ;  /* 0x000000ff0000a210 */ /* 0x000fe40007ffe1ff */
[----:B------:R-:W-:Y:S01]  /*03f0*/  IMAD.WIDE.U32 R2, R32, UR4, RZ ;  /* 0x0000000420027c25 */ /* 0x000fe2000f8e00ff */
[----:B------:R-:W-:Y:S01]  /*0400*/  ULDC.64 UR4, c[0x0][0x280] ;  /* 0x0000a00000047ab9 */ /* 0x000fe20000000a00 */
[----:B------:R-:W-:Y:S02]  /*0410*/  MOV R8, R4 ;  /* 0x0000000400087202 */ /* 0x000fe40000000f00 */
[----:B------:R-:W-:Y:S01]  /*0420*/  IMAD R4, R85, UR4, RZ ;  /* 0x0000000455047c24 */ /* 0x000fe2000f8e02ff */
[----:B------:R-:W-:Y:S01]  /*0430*/  IADD3 R3, R3, R9, RZ ;  /* 0x0000000903037210 */ /* 0x000fe20007ffe0ff */
[----:B------:R-:W-:Y:S01]  /*0440*/  IMAD.IADD R7, R7, 0x1, R13 ;  /* 0x0000000107077824 */ /* 0x000fe200078e020d */
[----:B------:R-:W-:Y:S01]  /*0450*/  @!P1 LOP3.LUT R0, RZ, R15, RZ, 0x33, !PT ;  /* 0x0000000fff009212 */ /* 0x000fe200078e33ff */
[----:B------:R-:W-:Y:S01]  /*0460*/  IMAD R13, R37, UR5, R4 ;  /* 0x00000005250d7c24 */ /* 0x000fe2000f8e0204 */
[C---:B0-----:R-:W-:Y:S01]  /*0470*/  SHF.L.U32 R40, R36.reuse, 0x2, RZ ;  /* 0x0000000224287819 */ /* 0x041fe200000006ff */
[----:B------:R-:W-:Y:S01]  /*0480*/  IMAD R10, R85, UR6, RZ ;  /* 0x00000006550a7c24 */ /* 0x000fe2000f8e02ff */
[----:B------:R-:W-:Y:S01]  /*0490*/  IADD3 R9, R5, R11, RZ ;  /* 0x0000000b05097210 */ /* 0x000fe20007ffe0ff */
[C---:B------:R-:W-:Y:S01]  /*04a0*/  IMAD.WIDE.U32 R4, R37.reuse, UR4, R2 ;  /* 0x0000000425047c25 */ /* 0x040fe2000f8e0002 */
[----:B------:R-:W-:Y:S01]  /*04b0*/  LOP3.LUT R41, R36, 0x1f, RZ, 0xc0, !PT ;  /* 0x0000001f24297812 */ /* 0x000fe200078ec0ff */
[----:B------:R-:W-:Y:S01]  /*04c0*/  ULDC.64 UR4, c[0x0][0x278] ;  /* 0x00009e0000047ab9 */ /* 0x000fe20000000a00 */
[----:B------:R-:W-:Y:S01]  /*04d0*/  LOP3.LUT R40, R40, 0xffffff80, RZ, 0xc0, !PT ;  /* 0xffffff8028287812 */ /* 0x000fe200078ec0ff */
[----:B------:R-:W-:Y:S01]  /*04e0*/  IMAD.WIDE.U32 R8, R37, UR6, R8 ;  /* 0x0000000625087c25 */ /* 0x000fe2000f8e0008 */
[----:B------:R-:W-:-:S02]  /*04f0*/  SHF.R.S32.HI R2, RZ, 0x1f, R0 ;  /* 0x0000001fff027819 */ /* 0x000fc40000011400 */
[----:B------:R-:W-:Y:S01]  /*0500*/  LOP3.LUT R39, R40, R41, RZ, 0xfc, !PT ;  /* 0x0000002928277212 */ /* 0x000fe200078efcff */
[----:B------:R-:W-:Y:S01]  /*0510*/  IMAD R15, R37, UR7, R10 ;  /* 0x00000007250f7c24 */ /* 0x000fe2000f8e020a */
[----:B------:R-:W-:Y:S01]  /*0520*/  ULDC.64 UR6, c[0x0][0x2f8] ;  /* 0x0000be0000067ab9 */ /* 0x000fe20000000a00 */
[----:B------:R-:W-:Y:S01]  /*0530*/  IMAD R11, R2, UR4, RZ ;  /* 0x00000004020b7c24 */ /* 0x000fe2000f8e02ff */
[----:B------:R-:W-:Y:S01]  /*0540*/  SHF.R.S32.HI R38, RZ, 0x1f, R39 ;  /* 0x0000001fff267819 */ /* 0x000fe20000011427 */
[C---:B------:R-:W-:Y:S01]  /*0550*/  IMAD.WIDE.U32 R2, R0.reuse, UR4, R6 ;  /* 0x0000000400027c25 */ /* 0x040fe2000f8e0006 */
[C---:B------:R-:W-:Y:S02]  /*0560*/  IADD3 R17, P0, R39.reuse, R4, RZ ;  /* 0x0000000427117210 */ /* 0x040fe40007f1e0ff */
[----:B------:R-:W-:Y:S01]  /*0570*/  IADD3 R4, P1, R39, R8, RZ ;  /* 0x0000000827047210 */ /* 0x000fe20007f3e0ff */
[----:B------:R-:W-:Y:S01]  /*0580*/  IMAD R11, R0, UR5, R11 ;  /* 0x00000005000b7c24 */ /* 0x000fe2000f8e020b */
[----:B------:R-:W-:Y:S01]  /*0590*/  IADD3.X R0, R38, R5, R13, P0, !PT ;  /* 0x0000000526007210 */ /* 0x000fe200007fe40d */
[----:B------:R-:W-:Y:S01]  /*05a0*/  ULDC.64 UR4, c[0x0][0x2f0] ;  /* 0x0000bc0000047ab9 */ /* 0x000fe20000000a00 */
[----:B-1----:R-:W-:-:S02]  /*05b0*/  LEA R53, P0, R2, R18, 0x1 ;  /* 0x0000001202357211 */ /* 0x002fc400078008ff */
[----:B------:R-:W-:Y:S02]  /*05c0*/  IADD3.X R9, R38, R9, R15, P1, !PT ;  /* 0x0000000926097210 */ /* 0x000fe40000ffe40f */
[----:B------:R-:W-:Y:S02]  /*05d0*/  IADD3 R54, R3, R11, RZ ;  /* 0x0000000b03367210 */ /* 0x000fe40007ffe0ff */
[----:B------:R-:W-:Y:S02]  /*05e0*/  IADD3 R18, R40, R39, RZ ;  /* 0x0000002728127210 */ /* 0x000fe40007ffe0ff */
[----:B------:R-:W-:Y:S02]  /*05f0*/  LEA R16, P1, R17, UR4, 0x1 ;  /* 0x0000000411107c11 */ /* 0x000fe4000f8208ff */
[----:B------:R-:W-:Y:S01]  /*0600*/  LEA R6, P2, R4, UR6, 0x1 ;  /* 0x0000000604067c11 */ /* 0x000fe2000f8408ff */
[----:B------:R-:W-:Y:S01]  /*0610*/  VIADD R46, R18, 0x20 ;  /* 0x00000020122e7836 */ /* 0x000fe20000000000 */
[----:B------:R-:W-:-:S02]  /*0620*/  LEA.HI.X R54, R2, R19, R54, 0x1, P0 ;  /* 0x0000001302367211 */ /* 0x000fc400000f0c36 */
[----:B------:R-:W-:Y:S02]  /*0630*/  LEA.HI.X R17, R17, UR5, R0, 0x1, P1 ;  /* 0x0000000511117c11 */ /* 0x000fe400088f0c00 */
[----:B------:R-:W-:Y:S02]  /*0640*/  LEA.HI.X R9, R4, UR7, R9, 0x1, P2 ;  /* 0x0000000704097c11 */ /* 0x000fe400090f0c09 */
[C-C-:B------:R-:W-:Y:S02]  /*0650*/  LOP3.LUT R44, R40.reuse, 0x40, R41.reuse, 0xfe, !PT ;  /* 0x00000040282c7812 */ /* 0x140fe400078efe29 */
[----:B------:R-:W-:Y:S02]  /*0660*/  LOP3.LUT R45, R40, 0x60, R41, 0xfe, !PT ;  /* 0x00000060282d7812 */ /* 0x000fe400078efe29 */
[----:B------:R-:W-:Y:S02]  /*0670*/  SHF.R.S32.HI R19, RZ, 0x1f, R18 ;  /* 0x0000001fff137819 */ /* 0x000fe40000011412 */
[----:B------:R-:W-:-:S02]  /*0680*/  IADD3 R47, R18, 0x40, RZ ;  /* 0x00000040122f7810 */ /* 0x000fc40007ffe0ff */
[C---:B------:R-:W-:Y:S02]  /*0690*/  IADD3 R48, R18.reuse, 0x60, RZ ;  /* 0x0000006012307810 */ /* 0x040fe40007ffe0ff */
[C---:B------:R-:W-:Y:S02]  /*06a0*/  IADD3 R49, R18.reuse, 0x80, RZ ;  /* 0x0000008012317810 */ /* 0x040fe40007ffe0ff */
[C---:B------:R-:W-:Y:S02]  /*06b0*/  IADD3 R50, R18.reuse, 0xa0, RZ ;  /* 0x000000a012327810 */ /* 0x040fe40007ffe0ff */
[C---:B------:R-:W-:Y:S02]  /*06c0*/  IADD3 R51, R18.reuse, 0xc0, RZ ;  /* 0x000000c012337810 */ /* 0x040fe40007ffe0ff */
[----:B--2---:R-:W-:-:S07]  /*06d0*/  IADD3 R52, R18, 0xe0, RZ ;  /* 0x000000e012347810 */ /* 0x004fce0007ffe0ff */
.L_x_2418:
[----:B0-----:R-:W0:Y:S01]  /*06e0*/  LDC R60, c[0x0][0x218] ;  /* 0x00008600ff3c7b82 */ /* 0x001e220000000800 */
[----:B------:R-:W-:Y:S02]  /*06f0*/  LOP3.LUT R5, R40, 0x20, R41, 0xfe, !PT ;  /* 0x0000002028057812 */ /* 0x000fe400078efe29 */
[----:B------:R-:W-:Y:S02]  /*0700*/  PRMT R2, RZ, 0x7610, R2 ;  /* 0x00007610ff027816 */ /* 0x000fe40000000002 */
[----:B------:R-:W-:Y:S02]  /*0710*/  PRMT R0, RZ, 0x7610, R0 ;  /* 0x00007610ff007816 */ /* 0x000fe40000000000 */
[----:B------:R-:W-:Y:S02]  /*0720*/  PRMT R3, RZ, 0x7610, R3 ;  /* 0x00007610ff037816 */ /* 0x000fe40000000003 */
        /* <DEDUP_REMOVED lines=12> */
[----:B------:R-:W-:Y:S01]  /*07f0*/  UMOV UR4, 0x400 ;  /* 0x0000040000047882 */ /* 0x000fe20000000000 */
[----:B------:R-:W-:Y:S01]  /*0800*/  ISETP.GE.AND P1, PT, R5, R60, PT ;  /* 0x0000003c0500720c */ /* 0x000fe20003f26270 */
[----:B0-----:R-:W-:-:S06]  /*0810*/  ULEA UR5, UR5, UR4, 0x18 ;  /* 0x0000000405057291 */ /* 0x001fcc000f8ec03f */
[----:B------:R-:W-:Y:S02]  /*0820*/  LEA R7, R42, UR5, 0x1 ;  /* 0x000000052a077c11 */ /* 0x000fe4000f8e08ff */
[-C--:B------:R-:W-:Y:S02]  /*0830*/  ISETP.GE.AND P0, PT, R39, R60.reuse, PT ;  /* 0x0000003c2700720c */ /* 0x080fe40003f06270 */
[-C--:B------:R-:W-:Y:S02]  /*0840*/  ISETP.GE.AND P2, PT, R44, R60.reuse, PT ;  /* 0x0000003c2c00720c */ /* 0x080fe40003f46270 */
[----:B------:R-:W-:Y:S02]  /*0850*/  ISETP.GE.AND P3, PT, R45, R60, PT ;  /* 0x0000003c2d00720c */ /* 0x000fe40003f66270 */
[----:B------:R-:W-:Y:S02]  /*0860*/  PRMT R10, RZ, 0x7610, R10 ;  /* 0x00007610ff0a7816 */ /* 0x000fe4000000000a */
[----:B------:R-:W-:-:S02]  /*0870*/  PRMT R8, RZ, 0x7610, R8 ;  /* 0x00007610ff087816 */ /* 0x000fc40000000008 */
[----:B------:R-:W-:Y:S02]  /*0880*/  PRMT R12, RZ, 0x7610, R12 ;  /* 0x00007610ff0c7816 */ /* 0x000fe4000000000c */
[----:B------:R-:W-:Y:S01]  /*0890*/  PRMT R14, RZ, 0x7610, R14 ;  /* 0x00007610ff0e7816 */ /* 0x000fe2000000000e */
[----:B--2---:R0:W-:Y:S04]  /*08a0*/  STS.U16 [R7+0x40], R2 ;  /* 0x0000400207007388 */ /* 0x0041e80000000400 */
[----:B---3--:R-:W-:Y:S01]  /*08b0*/  STS.U16 [R7], R0 ;  /* 0x0000000007007388 */ /* 0x008fe20000000400 */
[----:B0-----:R-:W-:Y:S02]  /*08c0*/  MOV R2, R6 ;  /* 0x0000000600027202 */ /* 0x001fe40000000f00 */
[----:B------:R-:W-:Y:S01]  /*08d0*/  LEA R6, R42, UR5, 0x3 ;  /* 0x000000052a067c11 */ /* 0x000fe2000f8e18ff */
[----:B----4-:R0:W-:Y:S04]  /*08e0*/  STS.U16 [R7+0x80], R3 ;  /* 0x0000800307007388 */ /* 0x0101e80000000400 */
[----:B------:R-:W-:Y:S01]  /*08f0*/  STS.U16 [R7+0xc0], R4 ;  /* 0x0000c00407007388 */ /* 0x000fe20000000400 */
[----:B------:R-:W-:-:S03]  /*0900*/  NOP ;  /* 0x0000000000007918 */ /* 0x000fc60000000000 */
[----:B------:R-:W-:Y:S01]  /*0910*/  LDS.64 R4, [R6] ;  /* 0x0000000006047984 */ /* 0x000fe20000000a00 */
[----:B0-----:R-:W-:Y:S01]  /*0920*/  MOV R3, R9 ;  /* 0x0000000900037202 */ /* 0x001fe20000000f00 */
        /* <DEDUP_REMOVED lines=8> */
[----:B---3--:R-:W-:Y:S04]  /*09b0*/  STS.U16 [R7], R8 ;  /* 0x0000000807007388 */ /* 0x008fe80000000400 */
[----:B----4-:R-:W-:Y:S04]  /*09c0*/  STS.U16 [R7+0x80], R12 ;  /* 0x0000800c07007388 */ /* 0x010fe80000000400 */
[----:B------:R-:W-:Y:S01]  /*09d0*/  STS.U16 [R7+0xc0], R14 ;  /* 0x0000c00e07007388 */ /* 0x000fe20000000400 */
[----:B------:R-:W-:-:S03]  /*09e0*/  NOP ;  /* 0x0000000000007918 */ /* 0x000fc60000000000 */
[----:B------:R-:W0:Y:S02]  /*09f0*/  LDS.64 R62, [R6] ;  /* 0x00000000063e7984 */ /* 0x000e240000000a00 */
[C---:B0-----:R-:W-:Y:S01]  /*0a00*/  PRMT R0, R62.reuse, 0x7632, R0 ;  /* 0x000076323e007816 */ /* 0x041fe20000000000 */
[----:B------:R-:W-:-:S04]  /*0a10*/  IMAD.U32 R62, R62, 0x10000, RZ ;  /* 0x000100003e3e7824 */ /* 0x000fc800078e00ff */
[----:B-----5:R-:W-:Y:S01]  /*0a20*/  FADD.FTZ R62, R62, R35 ;  /* 0x000000233e3e7221 */ /* 0x020fe20000010000 */
[----:B------:R-:W-:Y:S02]  /*0a30*/  SHF.L.U32 R66, R0, 0x10, RZ ;  /* 0x0000001000427819 */ /* 0x000fe400000006ff */
[----:B------:R-:W0:Y:S01]  /*0a40*/  LDC R0, c[0x0][0x21c] ;  /* 0x00008700ff007b82 */ /* 0x000e220000000800 */
[C---:B------:R-:W-:Y:S02]  /*0a50*/  PRMT R9, R63.reuse, 0x7632, R9 ;  /* 0x000076323f097816 */ /* 0x040fe40000000009 */
[----:B------:R-:W-:Y:S02]  /*0a60*/  FSETP.GTU.FTZ.AND P0, PT, R62, 20, PT ;  /* 0x41a000003e00780b */ /* 0x000fe40003f1c000 */
[----:B------:R-:W-:Y:S02]  /*0a70*/  SHF.L.U32 R64, R63, 0x10, RZ ;  /* 0x000000103f407819 */ /* 0x000fe400000006ff */
[----:B------:R-:W-:-:S02]  /*0a80*/  ISETP.EQ.OR P3, PT, RZ, UR4, P0 ;  /* 0x00000004ff007c0c */ /* 0x000fc40008762670 */
[----:B------:R-:W-:Y:S01]  /*0a90*/  SHF.L.U32 R68, R9, 0x10, RZ ;  /* 0x0000001009447819 */ /* 0x000fe200000006ff */
[--C-:B------:R-:W-:Y:S01]  /*0aa0*/  FADD.FTZ R64, R64, R35.reuse ;  /* 0x0000002340407221 */ /* 0x100fe20000010000 */
[----:B------:R-:W-:-:S03]  /*0ab0*/  FADD.FTZ R66, R66, R35 ;  /* 0x0000002342427221 */ /* 0x000fc60000010000 */
[----:B------:R-:W-:Y:S01]  /*0ac0*/  FADD.FTZ R68, R68, R35 ;  /* 0x0000002344447221 */ /* 0x000fe20000010000 */
[----:B------:R-:W-:Y:S02]  /*0ad0*/  FSETP.GTU.FTZ.AND P2, PT, R64, 20, PT ;  /* 0x41a000004000780b */ /* 0x000fe40003f5c000 */
[----:B------:R-:W-:Y:S02]  /*0ae0*/  FSETP.GTU.FTZ.AND P1, PT, R66, 20, PT ;  /* 0x41a000004200780b */ /* 0x000fe40003f3c000 */
[----:B------:R-:W-:Y:S02]  /*0af0*/  FSETP.GTU.FTZ.AND P4, PT, R68, 20, PT ;  /* 0x41a000004400780b */ /* 0x000fe40003f9c000 */
[----:B------:R-:W-:Y:S02]  /*0b00*/  ISETP.EQ.OR P0, PT, RZ, UR4, P2 ;  /* 0x00000004ff007c0c */ /* 0x000fe40009702670 */
        /* <DEDUP_REMOVED lines=34> */
.L_x_2403:
[----:B------:R-:W-:Y:S05]  /*0d30*/  BSYNC B0 ;  /* 0x0000000000007941 */ /* 0x000fea0003800000 */
.L_x_2402:
        /* <DEDUP_REMOVED lines=33> */
.L_x_2405:
[----:B------:R-:W-:Y:S05]  /*0f50*/  BSYNC B0 ;  /* 0x0000000000007941 */ /* 0x000fea0003800000 */
.L_x_2404:
        /* <DEDUP_REMOVED lines=33> */
.L_x_2407:
[----:B------:R-:W-:Y:S05]  /*1170*/  BSYNC B0 ;  /* 0x0000000000007941 */ /* 0x000fea0003800000 */
.L_x_2406:
        /* <DEDUP_REMOVED lines=33> */
.L_x_2409:
[----:B------:R-:W-:Y:S05]  /*1390*/  BSYNC B0 ;  /* 0x0000000000007941 */ /* 0x000fea0003800000 */
.L_x_2408:
        /* <DEDUP_REMOVED lines=17> */
[----:B------:R-:W-:Y:S01]  /*14b0*/  UMOV UR4, URZ ;  /* 0x0000003f00047c82 */ /* 0x000fe20008000000 */
[C---:B------:R-:W-:Y:S01]  /*14c0*/  IMAD.WIDE.U32 R28, R32.reuse, UR6, RZ ;  /* 0x00000006201c7c25 */ /* 0x040fe2000f8e00ff */
[----:B------:R-:W-:Y:S01]  /*14d0*/  ISETP.EQ.OR P0, PT, R43, RZ, P0 ;  /* 0x000000ff2b00720c */ /* 0x000fe20000702670 */
[----:B------:R-:W-:Y:S01]  /*14e0*/  ULDC.64 UR10, c[0x0][0x2d0] ;  /* 0x0000b400000a7ab9 */ /* 0x000fe20000000a00 */
[----:B------:R-:W1:Y:S01]  /*14f0*/  LDC R70, c[0x0][0x21c] ;  /* 0x00008700ff467b82 */ /* 0x000e620000000800 */
[----:B------:R-:W-:Y:S01]  /*1500*/  IMAD R69, R32, UR7, R5 ;  /* 0x0000000720457c24 */ /* 0x000fe2000f8e0205 */
[----:B------:R-:W-:Y:S01]  /*1510*/  P2R R86, PR, RZ, 0x1 ;  /* 0x00000001ff567803 */ /* 0x000fe20000000000 */
[----:B------:R-:W-:Y:S01]  /*1520*/  IMAD.SHL.U32 R5, R60, 0x2, RZ ;  /* 0x000000023c057824 */ /* 0x000fe200078e00ff */
[----:B------:R-:W-:Y:S01]  /*1530*/  ULDC UR7, c[0x0][0x214] ;  /* 0x0000850000077ab9 */ /* 0x000fe20000000800 */
[----:B------:R-:W-:Y:S01]  /*1540*/  ULDC.64 UR12, c[0x0][0x248] ;  /* 0x00009200000c7ab9 */ /* 0x000fe20000000a00 */
[----:B------:R-:W-:Y:S01]  /*1550*/  IADD3 R69, R29, R69, RZ ;  /* 0x000000451d457210 */ /* 0x000fe20007ffe0ff */
[----:B------:R-:W-:Y:S01]  /*1560*/  ULDC.64 UR14, c[0x0][0x2d8] ;  /* 0x0000b600000e7ab9 */ /* 0x000fe20000000a00 */
[----:B------:R-:W2:Y:S01]  /*1570*/  LDC.64 R26, c[0x0][0x238] ;  /* 0x00008e00ff1a7b82 */ /* 0x000ea20000000a00 */
[----:B------:R-:W-:-:S02]  /*1580*/  ISETP.GE.AND P1, PT, R18, R5, PT ;  /* 0x000000051200720c */ /* 0x000fc40003f26270 */
[-C--:B------:R-:W-:Y:S02]  /*1590*/  ISETP.GE.AND P2, PT, R46, R5.reuse, PT ;  /* 0x000000052e00720c */ /* 0x080fe40003f46270 */
[----:B------:R-:W-:Y:S02]  /*15a0*/  P2R R87, PR, RZ, 0x2 ;  /* 0x00000002ff577803 */ /* 0x000fe40000000000 */
[----:B------:R-:W-:Y:S01]  /*15b0*/  P2R R88, PR, RZ, 0x4 ;  /* 0x00000004ff587803 */ /* 0x000fe20000000000 */
[----:B------:R-:W3:Y:S01]  /*15c0*/  LDC.64 R24, c[0x0][0x270] ;  /* 0x00009c00ff187b82 */ /* 0x000ee20000000a00 */
[-C--:B------:R-:W-:Y:S02]  /*15d0*/  ISETP.GE.AND P0, PT, R47, R5.reuse, PT ;  /* 0x000000052f00720c */ /* 0x080fe40003f06270 */
[-C--:B------:R-:W-:Y:S02]  /*15e0*/  ISETP.GE.AND P1, PT, R48, R5.reuse, PT ;  /* 0x000000053000720c */ /* 0x080fe40003f26270 */
[----:B------:R-:W-:-:S02]  /*15f0*/  ISETP.GE.AND P2, PT, R49, R5, PT ;  /* 0x000000053100720c */ /* 0x000fc40003f46270 */
[-C--:B------:R-:W-:Y:S01]  /*1600*/  ISETP.GE.AND P3, PT, R50, R5.reuse, PT ;  /* 0x000000053200720c */ /* 0x080fe20003f66270 */
[----:B------:R-:W4:Y:S01]  /*1610*/  LDC.64 R22, c[0x0][0x250] ;  /* 0x00009400ff167b82 */ /* 0x000f220000000a00 */
[-C--:B------:R-:W-:Y:S02]  /*1620*/  ISETP.GE.AND P4, PT, R51, R5.reuse, PT ;  /* 0x000000053300720c */ /* 0x080fe40003f86270 */
[----:B------:R-:W-:-:S05]  /*1630*/  ISETP.GE.AND P5, PT, R52, R5, PT ;  /* 0x000000053400720c */ /* 0x000fca0003fa6270 */
[----:B------:R-:W0:Y:S08]  /*1640*/  LDC.64 R20, c[0x0][0x310] ;  /* 0x0000c400ff147b82 */ /* 0x000e300000000a00 */
.L_x_2413:
[----:B------:R-:W-:Y:S02]  /*1650*/  USHF.R.S32.HI UR5, URZ, 0x1f, UR4 ;  /* 0x0000001f3f057899 */ /* 0x000fe40008011404 */
[----:B---3--:R-:W-:Y:S01]  /*1660*/  IMAD.WIDE.U32 R6, R24, UR4, R18 ;  /* 0x0000000418067c25 */ /* 0x008fe2000f8e0012 */
[----:B------:R-:W-:-:S03]  /*1670*/  P2R R14, PR, RZ, 0x20 ;  /* 0x00000020ff0e7803 */ /* 0x000fc60000000000 */
[----:B------:R-:W-:Y:S01]  /*1680*/  IMAD R11, R33, UR12, RZ ;  /* 0x0000000c210b7c24 */ /* 0x000fe2000f8e02ff */
[----:B------:R-:W-:Y:S01]  /*1690*/  LEA R4, P6, R6, R53, 0x1 ;  /* 0x0000003506047211 */ /* 0x000fe200078c08ff */
[----:B------:R-:W-:Y:S01]  /*16a0*/  IMAD R0, R24, UR5, RZ ;  /* 0x0000000518007c24 */ /* 0x000fe2000f8e02ff */
[----:B------:R-:W3:Y:S01]  /*16b0*/  S2R R36, SR_TID.X ;  /* 0x0000000000247919 */ /* 0x000ee20000002100 */
[----:B------:R-:W-:Y:S02]  /*16c0*/  IMAD R11, R32, UR13, R11 ;  /* 0x0000000d200b7c24 */ /* 0x000fe4000f8e020b */
[----:B------:R-:W-:Y:S01]  /*16d0*/  FMUL.FTZ R80, R59, R62 ;  /* 0x0000003e3b507220 */ /* 0x000fe20000410000 */
[----:B------:R-:W-:Y:S02]  /*16e0*/  IMAD R5, R25, UR4, R0 ;  /* 0x0000000419057c24 */ /* 0x000fe4000f8e0200 */
[----:B------:R-:W-:Y:S01]  /*16f0*/  FMUL.FTZ R74, R63, R66 ;  /* 0x000000423f4a7220 */ /* 0x000fe20000410000 */
[----:B--2---:R-:W-:-:S02]  /*1700*/  IMAD R0, R26, UR5, RZ ;  /* 0x000000051a007c24 */ /* 0x004fc4000f8e02ff */
[----:B------:R-:W-:Y:S01]  /*1710*/  FMUL.FTZ R76, R61, R64 ;  /* 0x000000403d4c7220 */ /* 0x000fe20000410000 */
[----:B------:R-:W-:Y:S02]  /*1720*/  ISETP.NE.AND P5, PT, R87, RZ, PT ;  /* 0x000000ff5700720c */ /* 0x000fe40003fa5270 */
[----:B------:R-:W-:Y:S02]  /*1730*/  IADD3 R5, R7, R5, RZ ;  /* 0x0000000507057210 */ /* 0x000fe40007ffe0ff */
[----:B------:R-:W-:Y:S02]  /*1740*/  MOV R7, R69 ;  /* 0x0000004500077202 */ /* 0x000fe40000000f00 */
[----:B------:R-:W-:Y:S02]  /*1750*/  LEA.HI.X R5, R6, R54, R5, 0x1, P6 ;  /* 0x0000003606057211 */ /* 0x000fe400030f0c05 */
[----:B------:R-:W-:-:S05]  /*1760*/  MOV R6, R28 ;  /* 0x0000001c00067202 */ /* 0x000fca0000000f00 */
[----:B------:R-:W-:-:S04]  /*1770*/  IMAD.WIDE.U32 R8, R26, UR4, R6 ;  /* 0x000000041a087c25 */ /* 0x000fc8000f8e0006 */
[----:B------:R-:W-:Y:S01]  /*1780*/  IMAD R7, R27, UR4, R0 ;  /* 0x000000041b077c24 */ /* 0x000fe2000f8e0200 */
[----:B------:R-:W-:Y:S01]  /*1790*/  LEA R6, P6, R8, UR10, 0x3 ;  /* 0x0000000a08067c11 */ /* 0x000fe2000f8c18ff */
[----:B----4-:R-:W-:-:S03]  /*17a0*/  IMAD R0, R22, UR5, RZ ;  /* 0x0000000516007c24 */ /* 0x010fc6000f8e02ff */
[----:B------:R-:W-:-:S04]  /*17b0*/  IADD3 R7, R9, R7, RZ ;  /* 0x0000000709077210 */ /* 0x000fc80007ffe0ff */
[----:B------:R-:W-:Y:S01]  /*17c0*/  LEA.HI.X R7, R8, UR11, R7, 0x3, P6 ;  /* 0x0000000b08077c11 */ /* 0x000fe2000b0f1c07 */
[----:B------:R-:W-:-:S05]  /*17d0*/  IMAD.WIDE.U32 R8, R32, UR12, RZ ;  /* 0x0000000c20087c25 */ /* 0x000fca000f8e00ff */
[----:B------:R-:W2:Y:S01]  /*17e0*/  LDG.E.64 R6, desc[UR8][R6.64] ;  /* 0x0000000806067981 */ /* 0x000ea2000c1e1b00 */
[----:B------:R-:W-:Y:S01]  /*17f0*/  IADD3 R9, R9, R11, RZ ;  /* 0x0000000b09097210 */ /* 0x000fe20007ffe0ff */
[----:B------:R-:W-:Y:S02]  /*1800*/  IMAD R11, R23, UR4, R0 ;  /* 0x00000004170b7c24 */ /* 0x000fe4000f8e0200 */
[----:B------:R-:W-:-:S05]  /*1810*/  IMAD.WIDE.U32 R8, R22, UR4, R8 ;  /* 0x0000000416087c25 */ /* 0x000fca000f8e0008 */
[----:B------:R-:W-:Y:S02]  /*1820*/  IADD3 R9, R9, R11, RZ ;  /* 0x0000000b09097210 */ /* 0x000fe40007ffe0ff */
[----:B------:R-:W-:-:S04]  /*1830*/  LEA R12, P6, R8, UR14, 0x3 ;  /* 0x0000000e080c7c11 */ /* 0x000fc8000f8c18ff */
[----:B------:R-:W-:Y:S02]  /*1840*/  LEA.HI.X R13, R8, UR15, R9, 0x3, P6 ;  /* 0x0000000f080d7c11 */ /* 0x000fe4000b0f1c09 */
[----:B---3--:R-:W-:-:S04]  /*1850*/  SHF.L.U32 R71, R36, 0x2, RZ ;  /* 0x0000000224477819 */ /* 0x008fc800000006ff */
[C---:B------:R-:W-:Y:S02]  /*1860*/  ISETP.GE.U32.AND P6, PT, R71.reuse, R60, PT ;  /* 0x0000003c4700720c */ /* 0x040fe40003fc6070 */
[----:B------:R-:W-:Y:S02]  /*1870*/  IADD3 R31, R71, 0x1, RZ ;  /* 0x00000001471f7810 */ /* 0x000fe40007ffe0ff */
[----:B------:R-:W-:Y:S01]  /*1880*/  FSEL R80, R80, RZ, !P6 ;  /* 0x000000ff50507208 */ /* 0x000fe20007000000 */
[----:B--2---:R-:W-:Y:S01]  /*1890*/  FMUL.FTZ R9, R6, 1.4426950216293334961 ;  /* 0x3fb8aa3b06097820 */ /* 0x004fe20000410000 */
[----:B------:R-:W-:-:S03]  /*18a0*/  FMUL.FTZ R8, R7, R62 ;  /* 0x0000003e07087220 */ /* 0x000fc60000410000 */
[----:B------:R-:W-:Y:S01]  /*18b0*/  FMUL.FTZ R0, R9, R62 ;  /* 0x0000003e09007220 */ /* 0x000fe20000410000 */
[----:B------:R-:W-:-:S04]  /*18c0*/  FMUL.RZ R8, R8, 0.15915493667125701904 ;  /* 0x3e22f98308087820 */ /* 0x000fc8000040c000 */
[----:B------:R-:W-:Y:S08]  /*18d0*/  MUFU.COS R15, R8 ;  /* 0x00000008000f7308 */ /* 0x000ff00000000000 */
[----:B------:R-:W2:Y:S08]  /*18e0*/  MUFU.EX2 R0, R0 ;  /* 0x0000000000007308 */ /* 0x000eb00000000800 */
[----:B------:R3:W4:Y:S01]  /*18f0*/  MUFU.SIN R11, R8 ;  /* 0x00000008000b7308 */ /* 0x0007220000000400 */
[----:B------:R-:W-:Y:S01]  /*1900*/  FMUL.FTZ R6, R7, R66 ;  /* 0x0000004207067220 */ /* 0x000fe20000410000 */
[----:B--2---:R-:W-:-:S03]  /*1910*/  FMUL.FTZ R15, R0, R15 ;  /* 0x0000000f000f7220 */ /* 0x004fc60000410000 */
[----:B---3--:R-:W-:Y:S01]  /*1920*/  FMUL.RZ R8, R6, 0.15915493667125701904 ;  /* 0x3e22f98306087820 */ /* 0x008fe2000040c000 */
[----:B----4-:R-:W-:Y:S01]  /*1930*/  FMUL.FTZ R11, R0, R11 ;  /* 0x0000000b000b7220 */ /* 0x010fe20000410000 */
[----:B------:R-:W-:Y:S01]  /*1940*/  FMUL.FTZ R0, R9, R66 ;  /* 0x0000004209007220 */ /* 0x000fe20000410000 */
[----:B------:R-:W-:Y:S02]  /*1950*/  FSEL R82, R15, 1, !P6 ;  /* 0x3f8000000f527808 */ /* 0x000fe40007000000 */
[----:B------:R-:W-:Y:S01]  /*1960*/  MUFU.COS R15, R8 ;  /* 0x00000008000f7308 */ /* 0x000fe20000000000 */
[----:B------:R-:W-:-:S07]  /*1970*/  FSEL R84, R11, RZ, !P6 ;  /* 0x000000ff0b547208 */ /* 0x000fce0007000000 */
[----:B------:R-:W2:Y:S08]  /*1980*/  MUFU.EX2 R0, R0 ;  /* 0x0000000000007308 */ /* 0x000eb00000000800 */
[----:B------:R-:W3:Y:S01]  /*1990*/  MUFU.SIN R11, R8 ;  /* 0x00000008000b7308 */ /* 0x000ee20000000400 */
[----:B------:R-:W-:Y:S01]  /*19a0*/  FMUL.FTZ R6, R7, R64 ;  /* 0x0000004007067220 */ /* 0x000fe20000410000 */
[----:B------:R-:W-:-:S03]  /*19b0*/  ISETP.GE.U32.AND P6, PT, R31, R60, PT ;  /* 0x0000003c1f00720c */ /* 0x000fc60003fc6070 */
[----:B------:R-:W-:Y:S01]  /*19c0*/  FMUL.RZ R6, R6, 0.15915493667125701904 ;  /* 0x3e22f98306067820 */ /* 0x000fe2000040c000 */
[C---:B--2---:R-:W-:Y:S01]  /*19d0*/  FMUL.FTZ R15, R0.reuse, R15 ;  /* 0x0000000f000f7220 */ /* 0x044fe20000410000 */
[----:B---3--:R-:W-:Y:S01]  /*19e0*/  FMUL.FTZ R11, R0, R11 ;  /* 0x0000000b000b7220 */ /* 0x008fe20000410000 */
[----:B------:R-:W-:-:S03]  /*19f0*/  FMUL.FTZ R0, R9, R64 ;  /* 0x0000004009007220 */ /* 0x000fc60000410000 */
[----:B------:R-:W-:Y:S02]  /*1a00*/  FSEL R75, R15, 1, !P6 ;  /* 0x3f8000000f4b7808 */ /* 0x000fe40007000000 */
[----:B------:R-:W-:Y:S01]  /*1a10*/  MUFU.COS R15, R6 ;  /* 0x00000006000f7308 */ /* 0x000fe20000000000 */
[----:B------:R-:W-:-:S07]  /*1a20*/  FSEL R77, R11, RZ, !P6 ;  /* 0x000000ff0b4d7208 */ /* 0x000fce0007000000 */
[----:B------:R-:W2:Y:S08]  /*1a30*/  MUFU.EX2 R0, R0 ;  /* 0x0000000000007308 */ /* 0x000eb00000000800 */
[----:B------:R-:W3:Y:S01]  /*1a40*/  MUFU.SIN R11, R6 ;  /* 0x00000006000b7308 */ /* 0x000ee20000000400 */
[-C--:B------:R-:W-:Y:S01]  /*1a50*/  FMUL.FTZ R7, R7, R68.reuse ;  /* 0x0000004407077220 */ /* 0x080fe20000410000 */
[----:B------:R-:W-:-:S03]  /*1a60*/  FMUL.FTZ R9, R9, R68 ;  /* 0x0000004409097220 */ /* 0x000fc60000410000 */
[----:B------:R-:W-:-:S03]  /*1a70*/  FMUL.RZ R8, R7, 0.15915493667125701904 ;  /* 0x3e22f98307087820 */ /* 0x000fc6000040c000 */
[----:B------:R-:W-:Y:S01]  /*1a80*/  MUFU.EX2 R9, R9 ;  /* 0x0000000900097308 */ /* 0x000fe20000000800 */
[C---:B--2---:R-:W-:Y:S01]  /*1a90*/  FMUL.FTZ R15, R0.reuse, R15 ;  /* 0x0000000f000f7220 */ /* 0x044fe20000410000 */
[----:B---3--:R-:W-:-:S06]  /*1aa0*/  FMUL.FTZ R11, R0, R11 ;  /* 0x0000000b000b7220 */ /* 0x008fcc0000410000 */
[----:B------:R-:W2:Y:S01]  /*1ab0*/  MUFU.SIN R0, R8 ;  /* 0x0000000800007308 */ /* 0x000ea20000000400 */
[----:B------:R-:W-:Y:S01]  /*1ac0*/  VIADD R31, R71, 0x2 ;  /* 0x00000002471f7836 */ /* 0x000fe20000000000 */
[----:B------:R-:W-:-:S06]  /*1ad0*/  FSEL R74, R74, RZ, !P6 ;  /* 0x000000ff4a4a7208 */ /* 0x000fcc0007000000 */
[----:B------:R-:W3:Y:S01]  /*1ae0*/  MUFU.COS R6, R8 ;  /* 0x0000000800067308 */ /* 0x000ee20000000000 */
[----:B------:R-:W-:Y:S02]  /*1af0*/  ISETP.GE.U32.AND P6, PT, R31, R60, PT ;  /* 0x0000003c1f00720c */ /* 0x000fe40003fc6070 */
[----:B------:R-:W-:Y:S02]  /*1b00*/  IADD3 R7, R71, 0x3, RZ ;  /* 0x0000000347077810 */ /* 0x000fe40007ffe0ff */
[----:B------:R-:W-:Y:S02]  /*1b10*/  FSEL R76, R76, RZ, !P6 ;  /* 0x000000ff4c4c7208 */ /* 0x000fe40007000000 */
[----:B------:R-:W-:Y:S02]  /*1b20*/  FSEL R78, R11, RZ, !P6 ;  /* 0x000000ff0b4e7208 */ /* 0x000fe40007000000 */
[----:B------:R-:W-:Y:S01]  /*1b30*/  FSEL R79, R15, 1, !P6 ;  /* 0x3f8000000f4f7808 */ /* 0x000fe20007000000 */
[----:B--2---:R-:W-:Y:S01]  /*1b40*/  FMUL.FTZ R0, R9, R0 ;  /* 0x0000000009007220 */ /* 0x004fe20000410000 */
[----:B------:R-:W-:Y:S01]  /*1b50*/  ISETP.GE.U32.AND P6, PT, R7, R60, PT ;  /* 0x0000003c0700720c */ /* 0x000fe20003fc6070 */
[----:B------:R-:W-:-:S03]  /*1b60*/  FMUL.FTZ R7, RZ, R77 ;  /* 0x0000004dff077220 */ /* 0x000fc60000410000 */
[----:B------:R-:W-:Y:S01]  /*1b70*/  FSEL R73, R0, RZ, !P6 ;  /* 0x000000ff00497208 */ /* 0x000fe20007000000 */
[C---:B------:R-:W-:Y:S01]  /*1b80*/  FMUL.FTZ R0, R80.reuse, R77 ;  /* 0x0000004d50007220 */ /* 0x040fe20000410000 */
[----:B---3--:R-:W-:Y:S01]  /*1b90*/  FMUL.FTZ R6, R9, R6 ;  /* 0x0000000609067220 */ /* 0x008fe20000410000 */
[-C--:B------:R-:W-:Y:S02]  /*1ba0*/  FFMA.FTZ R7, R80, R75.reuse, -R7 ;  /* 0x0000004b50077223 */ /* 0x080fe40000010807 */
[----:B------:R-:W-:Y:S02]  /*1bb0*/  FFMA.FTZ R0, RZ, R75, R0 ;  /* 0x0000004bff007223 */ /* 0x000fe40000010000 */
[----:B------:R-:W-:Y:S02]  /*1bc0*/  FSEL R72, R6, 1, !P6 ;  /* 0x3f80000006487808 */ /* 0x000fe40007000000 */
[----:B------:R-:W-:Y:S01]  /*1bd0*/  FADD.FTZ R6, RZ, R0 ;  /* 0x00000000ff067221 */ /* 0x000fe20000010000 */
[----:B------:R-:W-:-:S03]  /*1be0*/  FADD.FTZ R0, R74, R7 ;  /* 0x000000074a007221 */ /* 0x000fc60000010000 */
[C---:B------:R-:W-:Y:S01]  /*1bf0*/  FMUL.FTZ R8, R78.reuse, R6 ;  /* 0x000000064e087220 */ /* 0x040fe20000410000 */
[-C--:B------:R-:W-:Y:S01]  /*1c00*/  FMUL.FTZ R15, R78, R0.reuse ;  /* 0x000000004e0f7220 */ /* 0x080fe20000410000 */
[-C--:B------:R-:W-:Y:S02]  /*1c10*/  FMUL.FTZ R7, R84, R77.reuse ;  /* 0x0000004d54077220 */ /* 0x080fe40000410000 */
[C---:B------:R-:W-:Y:S01]  /*1c20*/  FFMA.FTZ R11, R79.reuse, R0, -R8 ;  /* 0x000000004f0b7223 */ /* 0x040fe20000010808 */
[----:B------:R-:W-:Y:S01]  /*1c30*/  FFMA.FTZ R15, R79, R6, R15 ;  /* 0x000000064f0f7223 */ /* 0x000fe2000001000f */
[C---:B------:R-:W-:Y:S01]  /*1c40*/  FMUL.FTZ R9, R82.reuse, R77 ;  /* 0x0000004d52097220 */ /* 0x040fe20000410000 */
[-C--:B------:R-:W-:Y:S01]  /*1c50*/  FFMA.FTZ R7, R82, R75.reuse, -R7 ;  /* 0x0000004b52077223 */ /* 0x080fe20000010807 */
[----:B------:R-:W-:Y:S01]  /*1c60*/  FADD.FTZ R11, R76, R11 ;  /* 0x0000000b4c0b7221 */ /* 0x000fe20000010000 */
[----:B------:R-:W-:Y:S01]  /*1c70*/  FADD.FTZ R15, RZ, R15 ;  /* 0x0000000fff0f7221 */ /* 0x000fe20000010000 */
[----:B------:R-:W-:Y:S01]  /*1c80*/  FMUL.FTZ R71, R65, R68 ;  /* 0x0000004441477220 */ /* 0x000fe20000410000 */
[----:B------:R-:W-:Y:S01]  /*1c90*/  FFMA.FTZ R9, R84, R75, R9 ;  /* 0x0000004b54097223 */ /* 0x000fe20000010009 */
[C---:B------:R-:W-:Y:S01]  /*1ca0*/  FMUL.FTZ R6, R78.reuse, R7 ;  /* 0x000000074e067220 */ /* 0x040fe20000410000 */
[C---:B------:R-:W-:Y:S01]  /*1cb0*/  FMUL.FTZ R31, R73.reuse, R11 ;  /* 0x0000000b491f7220 */ /* 0x040fe20000410000 */
[----:B------:R-:W-:Y:S01]  /*1cc0*/  FMUL.FTZ R8, R73, R15 ;  /* 0x0000000f49087220 */ /* 0x000fe20000410000 */
[-C--:B------:R-:W-:Y:S01]  /*1cd0*/  FMUL.FTZ R0, R78, R9.reuse ;  /* 0x000000094e007220 */ /* 0x080fe20000410000 */
[----:B------:R-:W-:Y:S01]  /*1ce0*/  FSEL R71, R71, RZ, !P6 ;  /* 0x000000ff47477208 */ /* 0x000fe20007000000 */
[C---:B------:R-:W-:Y:S01]  /*1cf0*/  FFMA.FTZ R6, R79.reuse, R9, R6 ;  /* 0x000000094f067223 */ /* 0x040fe20000010006 */
[C---:B------:R-:W-:Y:S01]  /*1d00*/  FFMA.FTZ R31, R72.reuse, R15, R31 ;  /* 0x0000000f481f7223 */ /* 0x040fe2000001001f */
[C---:B------:R-:W-:Y:S01]  /*1d10*/  FFMA.FTZ R8, R72.reuse, R11, -R8 ;  /* 0x0000000b48087223 */ /* 0x040fe20000010808 */
[----:B------:R-:W-:Y:S01]  /*1d20*/  FFMA.FTZ R0, R79, R7, -R0 ;  /* 0x000000074f007223 */ /* 0x000fe20000010800 */
[----:B------:R-:W-:Y:S01]  /*1d30*/  FMUL.FTZ R7, R73, R6 ;  /* 0x0000000649077220 */ /* 0x000fe20000410000 */
[----:B------:R-:W-:Y:S01]  /*1d40*/  FADD.FTZ R11, RZ, R31 ;  /* 0x0000001fff0b7221 */ /* 0x000fe20000010000 */
[----:B------:R-:W-:Y:S01]  /*1d50*/  FADD.FTZ R10, R71, R8 ;  /* 0x00000008470a7221 */ /* 0x000fe20000010000 */
[-C--:B------:R-:W-:Y:S01]  /*1d60*/  FMUL.FTZ R9, R73, R0.reuse ;  /* 0x0000000049097220 */ /* 0x080fe20000410000 */
[----:B------:R-:W-:-:S02]  /*1d70*/  FFMA.FTZ R8, R72, R0, -R7 ;  /* 0x0000000048087223 */ /* 0x000fc40000010807 */
[----:B------:R-:W2:Y:S01]  /*1d80*/  SHFL.UP PT, R15, R11, 0x1, RZ ;  /* 0x042000000b0f7989 */ /* 0x000ea200000e00ff */
[----:B------:R-:W-:-:S03]  /*1d90*/  FFMA.FTZ R9, R72, R6, R9 ;  /* 0x0000000648097223 */ /* 0x000fc60000010009 */
[----:B------:R-:W3:Y:S04]  /*1da0*/  SHFL.UP PT, R7, R10, 0x1, RZ ;  /* 0x042000000a077989 */ /* 0x000ee800000e00ff */
[----:B------:R-:W4:Y:S04]  /*1db0*/  SHFL.UP PT, R0, R8, 0x1, RZ ;  /* 0x0420000008007989 */ /* 0x000f2800000e00ff */
[----:B------:R-:W5:Y:S01]  /*1dc0*/  SHFL.UP PT, R6, R9, 0x1, RZ ;  /* 0x0420000009067989 */ /* 0x000f6200000e00ff */
[----:B------:R-:W-:Y:S01]  /*1dd0*/  ISETP.GE.AND P6, PT, R42, 0x1, PT ;  /* 0x000000012a00780c */ /* 0x000fe20003fc6270 */
[C---:B--2---:R-:W-:Y:S01]  /*1de0*/  FMUL.FTZ R81, R9.reuse, R15 ;  /* 0x0000000f09517220 */ /* 0x044fe20000410000 */
        /* <DEDUP_REMOVED lines=9> */
[----:B------:R-:W2:Y:S02]  /*1e80*/  SHFL.UP PT, R15, R10, 0x2, RZ ;  /* 0x044000000a0f7989 */ /* 0x000ea400000e00ff */
[----:B------:R-:W-:Y:S02]  /*1e90*/  FSEL R90, R9, R90, !P6 ;  /* 0x0000005a095a7208 */ /* 0x000fe40007000000 */
[----:B------:R-:W3:Y:S04]  /*1ea0*/  SHFL.UP PT, R31, R11, 0x2, RZ ;  /* 0x044000000b1f7989 */ /* 0x000ee800000e00ff */
[----:B------:R-:W4:Y:S04]  /*1eb0*/  SHFL.UP PT, R7, R8, 0x2, RZ ;  /* 0x0440000008077989 */ /* 0x000f2800000e00ff */
[----:B------:R-:W5:Y:S01]  /*1ec0*/  SHFL.UP PT, R9, R90, 0x2, RZ ;  /* 0x044000005a097989 */ /* 0x000f6200000e00ff */
[----:B------:R-:W-:Y:S01]  /*1ed0*/  ISETP.GE.AND P6, PT, R42, 0x2, PT ;  /* 0x000000022a00780c */ /* 0x000fe20003fc6270 */
[C---:B--2---:R-:W-:Y:S01]  /*1ee0*/  FMUL.FTZ R6, R90.reuse, R15 ;  /* 0x0000000f5a067220 */ /* 0x044fe20000410000 */
[----:B---3--:R-:W-:-:S03]  /*1ef0*/  FMUL.FTZ R81, R90, R31 ;  /* 0x0000001f5a517220 */ /* 0x008fc60000410000 */
[----:B------:R-:W-:Y:S01]  /*1f00*/  FFMA.FTZ R6, R8, R31, R6 ;  /* 0x0000001f08067223 */ /* 0x000fe20000010006 */
[----:B----4-:R-:W-:Y:S01]  /*1f10*/  FMUL.FTZ R0, R90, R7 ;  /* 0x000000075a007220 */ /* 0x010fe20000410000 */
[----:B------:R-:W-:-:S06]  /*1f20*/  FFMA.FTZ R81, R8, R15, -R81 ;  /* 0x0000000f08517223 */ /* 0x000fcc0000010851 */
[----:B------:R-:W-:Y:S01]  /*1f30*/  @P6 FADD.FTZ R11, R11, R6 ;  /* 0x000000060b0b6221 */ /* 0x000fe20000010000 */
[-C--:B-----5:R-:W-:Y:S01]  /*1f40*/  FFMA.FTZ R15, R8, R9.reuse, R0 ;  /* 0x00000009080f7223 */ /* 0x0a0fe20000010000 */
[----:B------:R-:W-:Y:S01]  /*1f50*/  FMUL.FTZ R9, R90, R9 ;  /* 0x000000095a097220 */ /* 0x000fe20000410000 */
[----:B------:R-:W-:-:S03]  /*1f60*/  @P6 FADD.FTZ R10, R10, R81 ;  /* 0x000000510a0a6221 */ /* 0x000fc60000010000 */
[----:B------:R-:W-:Y:S01]  /*1f70*/  @P6 FFMA.FTZ R8, R8, R7, -R9 ;  /* 0x0000000708086223 */ /* 0x000fe20000010809 */
[----:B------:R-:W-:Y:S01]  /*1f80*/  FSEL R15, R90, R15, !P6 ;  /* 0x0000000f5a0f7208 */ /* 0x000fe20007000000 */
[----:B------:R-:W2:Y:S04]  /*1f90*/  SHFL.UP PT, R9, R11, 0x4, RZ ;  /* 0x048000000b097989 */ /* 0x000ea800000e00ff */
[----:B------:R-:W3:Y:S04]  /*1fa0*/  SHFL.UP PT, R7, R10, 0x4, RZ ;  /* 0x048000000a077989 */ /* 0x000ee800000e00ff */
[----:B------:R-:W4:Y:S04]  /*1fb0*/  SHFL.UP PT, R0, R8, 0x4, RZ ;  /* 0x0480000008007989 */ /* 0x000f2800000e00ff */
[----:B------:R-:W5:Y:S01]  /*1fc0*/  SHFL.UP PT, R6, R15, 0x4, RZ ;  /* 0x048000000f067989 */ /* 0x000f6200000e00ff */
[----:B------:R-:W-:Y:S01]  /*1fd0*/  ISETP.GE.AND P6, PT, R42, 0x4, PT ;  /* 0x000000042a00780c */ /* 0x000fe20003fc6270 */
[C---:B--2---:R-:W-:Y:S01]  /*1fe0*/  FMUL.FTZ R81, R15.reuse, R9 ;  /* 0x000000090f517220 */ /* 0x044fe20000410000 */
[----:B---3--:R-:W-:-:S03]  /*1ff0*/  FMUL.FTZ R30, R15, R7 ;  /* 0x000000070f1e7220 */ /* 0x008fc60000410000 */
[C---:B------:R-:W-:Y:S01]  /*2000*/  FFMA.FTZ R81, R8.reuse, R7, -R81 ;  /* 0x0000000708517223 */ /* 0x040fe20000010851 */
[C---:B----4-:R-:W-:Y:S01]  /*2010*/  FMUL.FTZ R31, R15.reuse, R0 ;  /* 0x000000000f1f7220 */ /* 0x050fe20000410000 */
[C---:B------:R-:W-:Y:S01]  /*2020*/  FFMA.FTZ R30, R8.reuse, R9, R30 ;  /* 0x00000009081e7223 */ /* 0x040fe2000001001e */
[-C--:B-----5:R-:W-:Y:S02]  /*2030*/  FMUL.FTZ R7, R15, R6.reuse ;  /* 0x000000060f077220 */ /* 0x0a0fe40000410000 */
[----:B------:R-:W-:-:S03]  /*2040*/  FFMA.FTZ R90, R8, R6, R31 ;  /* 0x00000006085a7223 */ /* 0x000fc6000001001f */
[----:B------:R-:W-:Y:S01]  /*2050*/  @P6 FADD.FTZ R11, R11, R30 ;  /* 0x0000001e0b0b6221 */ /* 0x000fe20000010000 */
[----:B------:R-:W-:Y:S01]  /*2060*/  @P6 FADD.FTZ R10, R10, R81 ;  /* 0x000000510a0a6221 */ /* 0x000fe20000010000 */
[----:B------:R-:W-:Y:S01]  /*2070*/  @P6 FFMA.FTZ R8, R8, R0, -R7 ;  /* 0x0000000008086223 */ /* 0x000fe20000010807 */
[----:B------:R-:W-:Y:S02]  /*2080*/  FSEL R90, R15, R90, !P6 ;  /* 0x0000005a0f5a7208 */ /* 0x000fe40007000000 */
[----:B------:R-:W2:Y:S04]  /*2090*/  SHFL.UP PT, R31, R11, 0x8, RZ ;  /* 0x050000000b1f7989 */ /* 0x000ea800000e00ff */
[----:B------:R-:W3:Y:S04]  /*20a0*/  SHFL.UP PT, R15, R10, 0x8, RZ ;  /* 0x050000000a0f7989 */ /* 0x000ee800000e00ff */
[----:B------:R-:W4:Y:S04]  /*20b0*/  SHFL.UP PT, R7, R8, 0x8, RZ ;  /* 0x0500000008077989 */ /* 0x000f2800000e00ff */
[----:B------:R-:W5:Y:S01]  /*20c0*/  SHFL.UP PT, R9, R90, 0x8, RZ ;  /* 0x050000005a097989 */ /* 0x000f6200000e00ff */
[----:B------:R-:W-:Y:S01]  /*20d0*/  ISETP.GE.AND P6, PT, R42, 0x8, PT ;  /* 0x000000082a00780c */ /* 0x000fe20003fc6270 */
[C---:B--2---:R-:W-:Y:S01]  /*20e0*/  FMUL.FTZ R81, R90.reuse, R31 ;  /* 0x0000001f5a517220 */ /* 0x044fe20000410000 */
[----:B---3--:R-:W-:-:S03]  /*20f0*/  FMUL.FTZ R6, R90, R15 ;  /* 0x0000000f5a067220 */ /* 0x008fc60000410000 */
[----:B------:R-:W-:Y:S01]  /*2100*/  FFMA.FTZ R81, R8, R15, -R81 ;  /* 0x0000000f08517223 */ /* 0x000fe20000010851 */
[----:B----4-:R-:W-:Y:S01]  /*2110*/  FMUL.FTZ R0, R90, R7 ;  /* 0x000000075a007220 */ /* 0x010fe20000410000 */
[----:B------:R-:W-:-:S03]  /*2120*/  FFMA.FTZ R6, R8, R31, R6 ;  /* 0x0000001f08067223 */ /* 0x000fc60000010006 */
[-C--:B-----5:R-:W-:Y:S01]  /*2130*/  FFMA.FTZ R15, R8, R9.reuse, R0 ;  /* 0x00000009080f7223 */ /* 0x0a0fe20000010000 */
[----:B------:R-:W-:Y:S02]  /*2140*/  FMUL.FTZ R9, R90, R9 ;  /* 0x000000095a097220 */ /* 0x000fe40000410000 */
        /* <DEDUP_REMOVED lines=10> */
[C---:B---3--:R-:W-:Y:S01]  /*21f0*/  FMUL.FTZ R31, R15.reuse, R0 ;  /* 0x000000000f1f7220 */ /* 0x048fe20000410000 */
[----:B----4-:R-:W-:-:S02]  /*2200*/  FMUL.FTZ R30, R15, R7 ;  /* 0x000000070f1e7220 */ /* 0x010fc40000410000 */
[C---:B------:R-:W-:Y:S01]  /*2210*/  FFMA.FTZ R81, R8.reuse, R7, -R81 ;  /* 0x0000000708517223 */ /* 0x040fe20000010851 */
[CC--:B-----5:R-:W-:Y:S01]  /*2220*/  FFMA.FTZ R90, R8.reuse, R6.reuse, R31 ;  /* 0x00000006085a7223 */ /* 0x0e0fe2000001001f */
[----:B------:R-:W-:Y:S01]  /*2230*/  FMUL.FTZ R7, R15, R6 ;  /* 0x000000060f077220 */ /* 0x000fe20000410000 */
[----:B------:R-:W-:-:S05]  /*2240*/  FFMA.FTZ R30, R8, R9, R30 ;  /* 0x00000009081e7223 */ /* 0x000fca000001001e */
[----:B------:R-:W-:Y:S01]  /*2250*/  @P6 FADD.FTZ R10, R10, R81 ;  /* 0x000000510a0a6221 */ /* 0x000fe20000010000 */
[----:B------:R-:W-:Y:S01]  /*2260*/  @P6 FFMA.FTZ R8, R8, R0, -R7 ;  /* 0x0000000008086223 */ /* 0x000fe20000010807 */
[----:B------:R-:W-:Y:S01]  /*2270*/  @P6 FADD.FTZ R11, R11, R30 ;  /* 0x0000001e0b0b6221 */ /* 0x000fe20000010000 */
[----:B------:R-:W-:Y:S02]  /*2280*/  FSEL R9, R15, R90, !P6 ;  /* 0x0000005a0f097208 */ /* 0x000fe40007000000 */
[----:B------:R-:W-:Y:S02]  /*2290*/  PRMT R0, RZ, 0x7610, R0 ;  /* 0x00007610ff007816 */ /* 0x000fe40000000000 */
[----:B------:R-:W-:Y:S02]  /*22a0*/  ISETP.NE.AND P6, PT, R88, RZ, PT ;  /* 0x000000ff5800720c */ /* 0x000fe40003fc5270 */
[----:B------:R-:W-:Y:S02]  /*22b0*/  PRMT R6, RZ, 0x7610, R6 ;  /* 0x00007610ff067816 */ /* 0x000fe40000000006 */
[----:B------:R-:W2:Y:S01]  /*22c0*/  @!P5 LDG.E.U16 R0, desc[UR8][R4.64] ;  /* 0x000000080400d981 */ /* 0x000ea2000c1e1500 */
[----:B------:R-:W-:-:S02]  /*22d0*/  ISETP.NE.AND P5, PT, R14, RZ, PT ;  /* 0x000000ff0e00720c */ /* 0x000fc40003fa5270 */
[----:B------:R-:W-:Y:S02]  /*22e0*/  PRMT R7, RZ, 0x7610, R7 ;  /* 0x00007610ff077816 */ /* 0x000fe40000000007 */
[----:B------:R-:W-:Y:S02]  /*22f0*/  PRMT R14, RZ, 0x7610, R14 ;  /* 0x00007610ff0e7816 */ /* 0x000fe4000000000e */
[----:B------:R-:W-:Y:S02]  /*2300*/  PRMT R15, RZ, 0x7610, R15 ;  /* 0x00007610ff0f7816 */ /* 0x000fe4000000000f */
[----:B------:R-:W-:Y:S01]  /*2310*/  PRMT R30, RZ, 0x7610, R30 ;  /* 0x00007610ff1e7816 */ /* 0x000fe2000000001e */
[----:B------:R-:W3:Y:S01]  /*2320*/  @!P6 LDG.E.U16 R6, desc[UR8][R4.64+0x40] ;  /* 0x000040080406e981 */ /* 0x000ee2000c1e1500 */
[----:B------:R-:W-:Y:S02]  /*2330*/  PRMT R31, RZ, 0x7610, R31 ;  /* 0x00007610ff1f7816 */ /* 0x000fe4000000001f */
[----:B------:R-:W-:Y:S01]  /*2340*/  PRMT R81, RZ, 0x7610, R81 ;  /* 0x00007610ff517816 */ /* 0x000fe20000000051 */
[----:B------:R-:W4:Y:S04]  /*2350*/  @!P0 LDG.E.U16 R7, desc[UR8][R4.64+0x80] ;  /* 0x0000800804078981 */ /* 0x000f28000c1e1500 */
        /* <DEDUP_REMOVED lines=9> */
[-C--:B------:R-:W-:Y:S02]  /*23f0*/  LEA.HI.SX32 R91, R91, R42.reuse, 0x1b ;  /* 0x0000002a5b5b7211 */ /* 0x080fe400078fdaff */
[CC--:B------:R-:W-:Y:S02]  /*2400*/  LEA.HI.SX32 R83, R42.reuse, R42.reuse, 0x1b ;  /* 0x0000002a2a537211 */ /* 0x0c0fe400078fdaff */
[C---:B-1----:R-:W-:Y:S02]  /*2410*/  IADD3 R5, R42.reuse, 0x60, RZ ;  /* 0x000000602a057810 */ /* 0x042fe40007ffe0ff */
[----:B------:R-:W-:Y:S02]  /*2420*/  LEA.HI.SX32 R89, R89, R42, 0x1b ;  /* 0x0000002a59597211 */ /* 0x000fe400078fdaff */
[C---:B------:R-:W-:Y:S01]  /*2430*/  IADD3 R93, R42.reuse, 0xa0, RZ ;  /* 0x000000a02a5d7810 */ /* 0x040fe20007ffe0ff */
[----:B0-----:R-:W-:Y:S01]  /*2440*/  ULEA UR5, UR6, UR5, 0x18 ;  /* 0x0000000506057291 */ /* 0x001fe2000f8ec03f */
[----:B------:R-:W-:-:S05]  /*2450*/  IADD3 R95, R42, 0xc0, RZ ;  /* 0x000000c02a5f7810 */ /* 0x000fca0007ffe0ff */
[----:B------:R-:W-:Y:S02]  /*2460*/  LEA R4, R91, UR5, 0x1 ;  /* 0x000000055b047c11 */ /* 0x000fe4000f8e08ff */
[C---:B------:R-:W-:Y:S02]  /*2470*/  IADD3 R91, R42.reuse, 0x80, RZ ;  /* 0x000000802a5b7810 */ /* 0x040fe40007ffe0ff */
[----:B------:R-:W-:Y:S02]  /*2480*/  LEA R83, R83, UR5, 0x1 ;  /* 0x0000000553537c11 */ /* 0x000fe4000f8e08ff */
[----:B------:R-:W-:Y:S02]  /*2490*/  IADD3 R97, R42, 0xe0, RZ ;  /* 0x000000e02a617810 */ /* 0x000fe40007ffe0ff */
[-C--:B------:R-:W-:Y:S02]  /*24a0*/  LEA.HI.SX32 R5, R5, R42.reuse, 0x1b ;  /* 0x0000002a05057211 */ /* 0x080fe400078fdaff */
[----:B------:R-:W-:-:S02]  /*24b0*/  LEA.HI.SX32 R91, R91, R42, 0x1b ;  /* 0x0000002a5b5b7211 */ /* 0x000fc400078fdaff */
[----:B------:R-:W-:Y:S02]  /*24c0*/  LEA R89, R89, UR5, 0x1 ;  /* 0x0000000559597c11 */ /* 0x000fe4000f8e08ff */
[-C--:B------:R-:W-:Y:S02]  /*24d0*/  LEA.HI.SX32 R93, R93, R42.reuse, 0x1b ;  /* 0x0000002a5d5d7211 */ /* 0x080fe400078fdaff */
[-C--:B------:R-:W-:Y:S02]  /*24e0*/  LEA.HI.SX32 R95, R95, R42.reuse, 0x1b ;  /* 0x0000002a5f5f7211 */ /* 0x080fe400078fdaff */
[----:B------:R-:W-:Y:S02]  /*24f0*/  LEA.HI.SX32 R97, R97, R42, 0x1b ;  /* 0x0000002a61617211 */ /* 0x000fe400078fdaff */
[----:B------:R-:W-:Y:S02]  /*2500*/  LEA R90, R91, UR5, 0x1 ;  /* 0x000000055b5a7c11 */ /* 0x000fe4000f8e08ff */
[----:B------:R-:W-:-:S02]  /*2510*/  LEA R93, R93, UR5, 0x1 ;  /* 0x000000055d5d7c11 */ /* 0x000fc4000f8e08ff */
[----:B------:R-:W-:Y:S02]  /*2520*/  LEA R92, R95, UR5, 0x1 ;  /* 0x000000055f5c7c11 */ /* 0x000fe4000f8e08ff */
[----:B------:R-:W-:Y:S02]  /*2530*/  LEA R94, R97, UR5, 0x1 ;  /* 0x00000005615e7c11 */ /* 0x000fe4000f8e08ff */
[----:B------:R-:W-:Y:S01]  /*2540*/  ISETP.NE.AND P6, PT, R86, RZ, PT ;  /* 0x000000ff5600720c */ /* 0x000fe20003fc5270 */
[----:B------:R-:W-:Y:S01]  /*2550*/  ULEA UR6, UR4, UR5, 0x4 ;  /* 0x0000000504067291 */ /* 0x000fe2000f8e203f */
[----:B--2---:R0:W-:Y:S02]  /*2560*/  STS.U16 [R83], R0 ;  /* 0x0000000053007388 */ /* 0x0041e40000000400 */
[----:B0-----:R-:W-:Y:S02]  /*2570*/  LEA R83, R5, UR5, 0x1 ;  /* 0x0000000505537c11 */ /* 0x001fe4000f8e08ff */
[----:B---3--:R-:W-:Y:S04]  /*2580*/  STS.U16 [R89+0x40], R6 ;  /* 0x0000400659007388 */ /* 0x008fe80000000400 */
[----:B----4-:R-:W-:Y:S04]  /*2590*/  STS.U16 [R4+0x80], R7 ;  /* 0x0000800704007388 */ /* 0x010fe80000000400 */
[----:B-----5:R-:W-:Y:S04]  /*25a0*/  STS.U16 [R83+0xc0], R14 ;  /* 0x0000c00e53007388 */ /* 0x020fe80000000400 */
[----:B------:R-:W-:Y:S04]  /*25b0*/  STS.U16 [R90+0x100], R15 ;  /* 0x0001000f5a007388 */ /* 0x000fe80000000400 */
[----:B------:R-:W-:Y:S04]  /*25c0*/  STS.U16 [R93+0x140], R30 ;  /* 0x0001401e5d007388 */ /* 0x000fe80000000400 */
[----:B------:R0:W-:Y:S04]  /*25d0*/  STS.U16 [R92+0x180], R31 ;  /* 0x0001801f5c007388 */ /* 0x0001e80000000400 */
[----:B------:R-:W-:Y:S01]  /*25e0*/  STS.U16 [R94+0x1c0], R81 ;  /* 0x0001c0515e007388 */ /* 0x000fe20000000400 */
[----:B------:R-:W-:-:S03]  /*25f0*/  NOP ;  /* 0x0000000000007918 */ /* 0x000fc60000000000 */
[----:B0-----:R0:W2:Y:S01]  /*2600*/  LDG.E.64 R30, desc[UR8][R12.64] ;  /* 0x000000080c1e7981 */ /* 0x0010a2000c1e1b00 */
[----:B------:R-:W-:Y:S01]  /*2610*/  HFMA2.MMA R4, -RZ, RZ, 1.875, 0 ;  /* 0x3f800000ff047435 */ /* 0x000fe200000001ff */
[----:B------:R-:W-:Y:S01]  /*2620*/  IMAD.MOV.U32 R5, RZ, RZ, RZ ;  /* 0x000000ffff057224 */ /* 0x000fe200078e00ff */
[----:B------:R-:W-:Y:S02]  /*2630*/  CS2R R6, SRZ ;  /* 0x0000000000067805 */ /* 0x000fe4000001ff00 */
[----:B------:R-:W-:-:S06]  /*2640*/  SHF.L.U32 R0, R42, 0x3, RZ ;  /* 0x000000032a007819 */ /* 0x000fcc00000006ff */
[----:B------:R-:W1:Y:S01]  /*2650*/  @!P6 LDS.128 R4, [UR6+0x250] ;  /* 0x00025006ff04e984 */ /* 0x000e620008000c00 */
[----:B------:R-:W-:Y:S02]  /*2660*/  ISETP.NE.AND P6, PT, R42, 0x1f, PT ;  /* 0x0000001f2a00780c */ /* 0x000fe40003fc5270 */
[----:B------:R-:W-:-:S04]  /*2670*/  LEA.HI.SX32 R0, R0, R0, 0x1b ;  /* 0x0000000000007211 */ /* 0x000fc800078fdaff */
        /* <DEDUP_REMOVED lines=20> */
[----:B-----5:R-:W-:Y:S02]  /*27c0*/  @!P6 MOV R97, R6 ;  /* 0x000000060061e202 */ /* 0x020fe40000000f00 */
[----:B------:R-:W-:Y:S02]  /*27d0*/  @!P6 MOV R95, R7 ;  /* 0x00000007005fe202 */ /* 0x000fe40000000f00 */
[----:B------:R-:W-:Y:S01]  /*27e0*/  ISETP.NE.AND P6, PT, R36, RZ, PT ;  /* 0x000000ff2400720c */ /* 0x000fe20003fc5270 */
[----:B------:R-:W-:-:S12]  /*27f0*/  BAR.SYNC.DEFER_BLOCKING 0x0 ;  /* 0x0000000000007b1d */ /* 0x000fd80000010000 */
[----:B------:R-:W0:Y:S01]  /*2800*/  @P6 LDS.64 R8, [UR5+0x238] ;  /* 0x00023805ff086984 */ /* 0x000e220008000a00 */
[----:B------:R-:W-:Y:S02]  /*2810*/  SHF.L.U32 R90, R90, 0x10, RZ ;  /* 0x000000105a5a7819 */ /* 0x000fe400000006ff */
[----:B------:R-:W-:Y:S01]  /*2820*/  SHF.L.U32 R89, R89, 0x10, RZ ;  /* 0x0000001059597819 */ /* 0x000fe200000006ff */
[----:B------:R-:W-:Y:S01]  /*2830*/  IMAD.U32 R94, R94, 0x10000, RZ ;  /* 0x000100005e5e7824 */ /* 0x000fe200078e00ff */
[----:B------:R-:W-:Y:S02]  /*2840*/  SHF.L.U32 R92, R92, 0x10, RZ ;  /* 0x000000105c5c7819 */ /* 0x000fe400000006ff */
[----:B------:R-:W-:Y:S02]  /*2850*/  SHF.L.U32 R93, R93, 0x10, RZ ;  /* 0x000000105d5d7819 */ /* 0x000fe400000006ff */
[----:B------:R-:W-:Y:S01]  /*2860*/  SHF.L.U32 R91, R91, 0x10, RZ ;  /* 0x000000105b5b7819 */ /* 0x000fe200000006ff */
[-C--:B0-----:R-:W-:Y:S01]  /*2870*/  @P6 FMUL.FTZ R11, R9, R96.reuse ;  /* 0x00000060090b6220 */ /* 0x081fe20000410000 */
[----:B------:R-:W-:-:S04]  /*2880*/  @P6 FMUL.FTZ R96, R8, R96 ;  /* 0x0000006008606220 */ /* 0x000fc80000410000 */
        /* <DEDUP_REMOVED lines=9> */
[----:B------:R-:W-:Y:S02]  /*2920*/  SHF.L.U32 R9, R83, 0x10, RZ ;  /* 0x0000001053097819 */ /* 0x000fe400000006ff */
[----:B------:R-:W-:Y:S02]  /*2930*/  SHF.L.U32 R81, R81, 0x10, RZ ;  /* 0x0000001051517819 */ /* 0x000fe400000006ff */
[----:B------:R-:W-:Y:S01]  /*2940*/  ISETP.NE.AND P6, PT, R36, RZ, PT ;  /* 0x000000ff2400720c */ /* 0x000fe20003fc5270 */
[----:B------:R-:W-:Y:S01]  /*2950*/  BSSY B0, `(.L_x_2411) ;  /* 0x000003c000007945 */ /* 0x000fe20003800000 */
[C---:B--2---:R-:W-:Y:S01]  /*2960*/  FMUL.FTZ R0, R90.reuse, R31 ;  /* 0x0000001f5a007220 */ /* 0x044fe20000410000 */
[----:B------:R-:W-:-:S03]  /*2970*/  FMUL.FTZ R8, R90, R30 ;  /* 0x0000001e5a087220 */ /* 0x000fc60000410000 */
[C---:B------:R-:W-:Y:S01]  /*2980*/  FFMA.FTZ R0, R89.reuse, R30, -R0 ;  /* 0x0000001e59007223 */ /* 0x040fe20000010800 */
[-C--:B------:R-:W-:Y:S01]  /*2990*/  FFMA.FTZ R8, R89, R31.reuse, R8 ;  /* 0x0000001f59087223 */ /* 0x080fe20000010008 */
[----:B------:R-:W-:Y:S01]  /*29a0*/  FADD.FTZ R89, RZ, R84 ;  /* 0x00000054ff597221 */ /* 0x000fe20000010000 */
[C---:B------:R-:W-:Y:S01]  /*29b0*/  FMUL.FTZ R84, R77.reuse, R82 ;  /* 0x000000524d547220 */ /* 0x040fe20000410000 */
[-C--:B------:R-:W-:Y:S01]  /*29c0*/  FMUL.FTZ R10, R92, R31.reuse ;  /* 0x0000001f5c0a7220 */ /* 0x080fe20000410000 */
[----:B------:R-:W-:Y:S01]  /*29d0*/  FMUL.FTZ R90, R94, R31 ;  /* 0x0000001f5e5a7220 */ /* 0x000fe20000410000 */
[-C--:B------:R-:W-:Y:S01]  /*29e0*/  FMUL.FTZ R92, R92, R30.reuse ;  /* 0x0000001e5c5c7220 */ /* 0x080fe20000410000 */
[-C--:B------:R-:W-:Y:S01]  /*29f0*/  FMUL.FTZ R77, R77, R89.reuse ;  /* 0x000000594d4d7220 */ /* 0x080fe20000410000 */
[----:B------:R-:W-:Y:S01]  /*2a00*/  FFMA.FTZ R84, R75, R89, R84 ;  /* 0x000000594b547223 */ /* 0x000fe20000010054 */
[-C--:B------:R-:W-:Y:S01]  /*2a10*/  FFMA.FTZ R80, R93, R30.reuse, -R90 ;  /* 0x0000001e5d507223 */ /* 0x080fe2000001085a */
[C---:B------:R-:W-:Y:S01]  /*2a20*/  FFMA.FTZ R10, R91.reuse, R30, -R10 ;  /* 0x0000001e5b0a7223 */ /* 0x040fe2000001080a */
[-C--:B------:R-:W-:Y:S01]  /*2a30*/  FFMA.FTZ R11, R91, R31.reuse, R92 ;  /* 0x0000001f5b0b7223 */ /* 0x080fe2000001005c */
[----:B------:R-:W-:Y:S01]  /*2a40*/  FMUL.FTZ R90, R9, R31 ;  /* 0x0000001f095a7220 */ /* 0x000fe20000410000 */
[----:B------:R-:W-:Y:S01]  /*2a50*/  FFMA.FTZ R77, R75, R82, -R77 ;  /* 0x000000524b4d7223 */ /* 0x000fe2000001084d */
[----:B------:R-:W-:Y:S01]  /*2a60*/  FADD.FTZ R91, RZ, R84 ;  /* 0x00000054ff5b7221 */ /* 0x000fe20000010000 */
[-C--:B------:R-:W-:Y:S01]  /*2a70*/  FMUL.FTZ R94, R94, R30.reuse ;  /* 0x0000001e5e5e7220 */ /* 0x080fe20000410000 */
[-C--:B------:R-:W-:Y:S01]  /*2a80*/  FMUL.FTZ R92, R9, R30.reuse ;  /* 0x0000001e095c7220 */ /* 0x080fe20000410000 */
[----:B------:R-:W-:Y:S01]  /*2a90*/  FFMA.FTZ R30, R81, R30, -R90 ;  /* 0x0000001e511e7223 */ /* 0x000fe2000001085a */
[----:B------:R-:W-:Y:S01]  /*2aa0*/  FADD.FTZ R90, R74, R77 ;  /* 0x0000004d4a5a7221 */ /* 0x000fe20000010000 */
[C---:B------:R-:W-:Y:S01]  /*2ab0*/  FMUL.FTZ R84, R78.reuse, R91 ;  /* 0x0000005b4e547220 */ /* 0x040fe20000410000 */
[----:B------:R-:W-:Y:S01]  /*2ac0*/  FMUL.FTZ R9, R13, R7 ;  /* 0x000000070d097220 */ /* 0x000fe20000410000 */
[-C--:B------:R-:W-:Y:S01]  /*2ad0*/  FFMA.FTZ R83, R93, R31.reuse, R94 ;  /* 0x0000001f5d537223 */ /* 0x080fe2000001005e */
[-C--:B------:R-:W-:Y:S01]  /*2ae0*/  FMUL.FTZ R78, R78, R90.reuse ;  /* 0x0000005a4e4e7220 */ /* 0x080fe20000410000 */
[----:B------:R-:W-:Y:S01]  /*2af0*/  FFMA.FTZ R75, R79, R90, -R84 ;  /* 0x0000005a4f4b7223 */ /* 0x000fe20000010854 */
[----:B------:R-:W-:Y:S01]  /*2b00*/  FFMA.FTZ R92, R81, R31, R92 ;  /* 0x0000001f515c7223 */ /* 0x000fe2000001005c */
[-C--:B------:R-:W-:Y:S01]  /*2b10*/  FFMA.FTZ R31, R12, R6.reuse, -R9 ;  /* 0x000000060c1f7223 */ /* 0x080fe20000010809 */
[C---:B------:R-:W-:Y:S01]  /*2b20*/  FMUL.FTZ R9, R13.reuse, R5 ;  /* 0x000000050d097220 */ /* 0x040fe20000410000 */
[----:B------:R-:W-:Y:S01]  /*2b30*/  FMUL.FTZ R74, R13, R6 ;  /* 0x000000060d4a7220 */ /* 0x000fe20000410000 */
[----:B------:R-:W-:Y:S01]  /*2b40*/  FFMA.FTZ R78, R79, R91, R78 ;  /* 0x0000005b4f4e7223 */ /* 0x000fe2000001004e */
[----:B------:R-:W-:Y:S01]  /*2b50*/  FADD.FTZ R76, R76, R75 ;  /* 0x0000004b4c4c7221 */ /* 0x000fe20000010000 */
[-C--:B------:R-:W-:Y:S01]  /*2b60*/  FMUL.FTZ R6, R13, R4.reuse ;  /* 0x000000040d067220 */ /* 0x080fe20000410000 */
[C---:B------:R-:W-:Y:S01]  /*2b70*/  FFMA.FTZ R4, R12.reuse, R4, -R9 ;  /* 0x000000040c047223 */ /* 0x040fe20000010809 */
[C---:B------:R-:W-:Y:S01]  /*2b80*/  FFMA.FTZ R74, R12.reuse, R7, R74 ;  /* 0x000000070c4a7223 */ /* 0x040fe2000001004a */
[----:B------:R-:W-:Y:S01]  /*2b90*/  FADD.FTZ R78, RZ, R78 ;  /* 0x0000004eff4e7221 */ /* 0x000fe20000010000 */
[----:B------:R-:W-:Y:S01]  /*2ba0*/  FMUL.FTZ R9, R73, R76 ;  /* 0x0000004c49097220 */ /* 0x000fe20000410000 */
[----:B------:R-:W-:Y:S01]  /*2bb0*/  FFMA.FTZ R5, R12, R5, R6 ;  /* 0x000000050c057223 */ /* 0x000fe20000010006 */
[----:B------:R-:W-:Y:S01]  /*2bc0*/  FADD.FTZ R6, R14, R31 ;  /* 0x0000001f0e067221 */ /* 0x000fe20000010000 */
[----:B------:R-:W-:Y:S01]  /*2bd0*/  FADD.FTZ R7, R15, R74 ;  /* 0x0000004a0f077221 */ /* 0x000fe20000010000 */
[----:B------:R-:W-:Y:S01]  /*2be0*/  FMUL.FTZ R13, R89, R8 ;  /* 0x00000008590d7220 */ /* 0x000fe20000410000 */
[-C--:B------:R-:W-:Y:S01]  /*2bf0*/  FMUL.FTZ R73, R73, R78.reuse ;  /* 0x0000004e49497220 */ /* 0x080fe20000410000 */
[----:B------:R-:W-:Y:S01]  /*2c00*/  FFMA.FTZ R14, R72, R78, R9 ;  /* 0x0000004e480e7223 */ /* 0x000fe20000010009 */
[----:B------:R-:W-:Y:S06]  /*2c10*/  @P6 BRA `(.L_x_2412) ;  /* 0x00000000003c6947 */ /* 0x000fec0003800000 */
[----:B------:R-:W0:Y:S01]  /*2c20*/  S2UR UR16, SR_CTAID.Y ;  /* 0x00000000001079c3 */ /* 0x000e220000002600 */
[----:B------:R1:W-:Y:S07]  /*2c30*/  STS.128 [UR6+0x250], R4 ;  /* 0x00025004ff007988 */ /* 0x0003ee0008000c06 */
[----:B------:R-:W2:Y:S01]  /*2c40*/  S2UR UR17, SR_CTAID.X ;  /* 0x00000000001179c3 */ /* 0x000ea20000002500 */
[----:B0-----:R-:W-:Y:S02]  /*2c50*/  MOV R32, UR16 ;  /* 0x0000001000207c02 */ /* 0x001fe40008000f00 */
[----:B--2---:R-:W-:-:S05]  /*2c60*/  MOV R37, UR17 ;  /* 0x0000001100257c02 */ /* 0x004fca0008000f00 */
[----:B------:R-:W-:-:S04]  /*2c70*/  IMAD R8, R37, UR7, R32 ;  /* 0x0000000725087c24 */ /* 0x000fc8000f8e0220 */
[----:B------:R-:W-:Y:S02]  /*2c80*/  IMAD R9, R8, R67, RZ ;  /* 0x0000004308097224 */ /* 0x000fe400078e02ff */
[-C--:B------:R-:W-:Y:S02]  /*2c90*/  IMAD R8, R43, R70.reuse, UR4 ;  /* 0x000000042b087e24 */ /* 0x080fe4000f8e0246 */
[----:B------:R-:W-:-:S05]  /*2ca0*/  IMAD R9, R9, R70, RZ ;  /* 0x0000004609097224 */ /* 0x000fca00078e02ff */
[----:B------:R-:W-:Y:S02]  /*2cb0*/  SHF.R.S32.HI R15, RZ, 0x1f, R9 ;  /* 0x0000001fff0f7819 */ /* 0x000fe40000011409 */
[----:B------:R-:W-:-:S04]  /*2cc0*/  IADD3 R9, P6, R8, R9, RZ ;  /* 0x0000000908097210 */ /* 0x000fc80007fde0ff */
[----:B------:R-:W-:Y:S02]  /*2cd0*/  LEA.HI.X.SX32 R12, R8, R15, 0x1, P6 ;  /* 0x0000000f080c7211 */ /* 0x000fe400030f0eff */
[----:B------:R-:W-:-:S04]  /*2ce0*/  LEA R8, P6, R9, R20, 0x4 ;  /* 0x0000001409087211 */ /* 0x000fc800078c20ff */
[----:B------:R-:W-:-:S05]  /*2cf0*/  LEA.HI.X R9, R9, R21, R12, 0x4, P6 ;  /* 0x0000001509097211 */ /* 0x000fca00030f240c */
[----:B------:R1:W-:Y:S04]  /*2d00*/  STG.E.128 desc[UR8][R8.64], R4 ;  /* 0x0000000408007986 */ /* 0x0003e8000c101d08 */
.L_x_2412:
[----:B------:R-:W-:Y:S05]  /*2d10*/  BSYNC B0 ;  /* 0x0000000000007941 */ /* 0x000fea0003800000 */
.L_x_2411:
[----:B------:R-:W-:Y:S01]  /*2d20*/  UIADD3 UR4, UR4, 0x1, URZ ;  /* 0x0000000104047890 */ /* 0x000fe2000fffe03f */
[----:B------:R-:W-:Y:S01]  /*2d30*/  FFMA.FTZ R72, R72, R76, -R73 ;  /* 0x0000004c48487223 */ /* 0x000fe20000010849 */
[----:B-1----:R-:W-:Y:S01]  /*2d40*/  FADD.FTZ R5, RZ, R14 ;  /* 0x0000000eff057221 */ /* 0x002fe20000010000 */
[----:B------:R-:W-:Y:S01]  /*2d50*/  FMUL.FTZ R11, R91, R11 ;  /* 0x0000000b5b0b7220 */ /* 0x000fe20000410000 */
[----:B------:R-:W-:Y:S01]  /*2d60*/  FMUL.FTZ R83, R78, R83 ;  /* 0x000000534e537220 */ /* 0x000fe20000410000 */
[----:B------:R-:W-:Y:S01]  /*2d70*/  FADD.FTZ R72, R71, R72 ;  /* 0x0000004847487221 */ /* 0x000fe20000010000 */
[----:B------:R-:W-:Y:S01]  /*2d80*/  ISETP.LE.AND P6, PT, R70, UR4, PT ;  /* 0x0000000446007c0c */ /* 0x000fe2000bfc3270 */
        /* <DEDUP_REMOVED lines=8> */
[----:B------:R-:W-:-:S04]  /*2e10*/  FFMA.FTZ R57, R30, 2, R57 ;  /* 0x400000001e397823 */ /* 0x000fc80000010039 */
[----:B------:R-:W-:Y:S05]  /*2e20*/  @!P6 BRA `(.L_x_2413) ;  /* 0xffffffe80008e947 */ /* 0x000fea000383ffff */
.L_x_2410:
[----:B------:R-:W-:Y:S01]  /*2e30*/  ISETP.NE.AND P0, PT, R36, RZ, PT ;  /* 0x000000ff2400720c */ /* 0x000fe20003f05270 */
[----:B------:R-:W-:Y:S01]  /*2e40*/  BAR.SYNC.DEFER_BLOCKING 0x0 ;  /* 0x0000000000007b1d */ /* 0x000fe20000010000 */
[----:B------:R-:W-:Y:S02]  /*2e50*/  LEA R9, R42, UR5, 0x3 ;  /* 0x000000052a097c11 */ /* 0x000fe4000f8e18ff */
[----:B------:R-:W-:Y:S02]  /*2e60*/  F2FP.BF16.F32.PACK_AB R4, R58, R55 ;  /* 0x000000373a04723e */ /* 0x000fe400000010ff */
[----:B------:R-:W-:-:S03]  /*2e70*/  F2FP.BF16.F32.PACK_AB R5, R57, R56 ;  /* 0x000000383905723e */ /* 0x000fc600000010ff */
[----:B------:R-:W0:Y:S01]  /*2e80*/  LDC R22, c[0x0][0x218] ;  /* 0x00008600ff167b82 */ /* 0x000e220000000800 */
[----:B------:R-:W-:Y:S01]  /*2e90*/  LEA R8, R42, UR5, 0x1 ;  /* 0x000000052a087c11 */ /* 0x000fe2000f8e08ff */
[----:B------:R-:W-:Y:S01]  /*2ea0*/  ULDC.64 UR6, c[0x0][0x2b0] ;  /* 0x0000ac0000067ab9 */ /* 0x000fe20000000a00 */
[----:B------:R-:W-:Y:S01]  /*2eb0*/  BSSY B0, `(.L_x_2414) ;  /* 0x0000021000007945 */ /* 0x000fe20003800000 */
[----:B------:R-:W-:-:S04]  /*2ec0*/  IMAD.WIDE.U32 R10, R37, UR6, RZ ;  /* 0x00000006250a7c25 */ /* 0x000fc8000f8e00ff */
[----:B------:R-:W1:Y:S01]  /*2ed0*/  @!P0 LDC R0, c[0x0][0x218] ;  /* 0x00008600ff008b82 */ /* 0x000e620000000800 */
[----:B------:R2:W-:Y:S01]  /*2ee0*/  STS.64 [R9], R4 ;  /* 0x0000000409007388 */ /* 0x0005e20000000a00 */
[----:B------:R-:W-:-:S03]  /*2ef0*/  NOP ;  /* 0x0000000000007918 */ /* 0x000fc60000000000 */
[----:B------:R-:W-:Y:S04]  /*2f00*/  LDS.U16 R21, [R8] ;  /* 0x0000000008157984 */ /* 0x000fe80000000400 */
[----:B------:R-:W-:Y:S01]  /*2f10*/  LDS.U16 R25, [R8+0x40] ;  /* 0x0000400008197984 */ /* 0x000fe20000000400 */
[C---:B--2---:R-:W-:Y:S01]  /*2f20*/  SHF.L.U32 R4, R43.reuse, 0x7, RZ ;  /* 0x000000072b047819 */ /* 0x044fe200000006ff */
[----:B-1----:R-:W-:Y:S02]  /*2f30*/  @!P0 IMAD R6, R43, -0x80, R0 ;  /* 0xffffff802b068824 */ /* 0x002fe400078e0200 */
[----:B------:R-:W-:Y:S01]  /*2f40*/  LDS.U16 R27, [R8+0x80] ;  /* 0x00008000081b7984 */ /* 0x000fe20000000400 */
[----:B------:R-:W-:Y:S01]  /*2f50*/  IMAD R0, R85, UR6, RZ ;  /* 0x0000000655007c24 */ /* 0x000fe2000f8e02ff */
[----:B------:R-:W-:-:S02]  /*2f60*/  SHF.R.S32.HI R5, RZ, 0x1f, R4 ;  /* 0x0000001fff057819 */ /* 0x000fc40000011404 */
[----:B------:R-:W-:Y:S01]  /*2f70*/  LDS.U16 R29, [R8+0xc0] ;  /* 0x0000c000081d7984 */ /* 0x000fe20000000400 */
[----:B------:R-:W-:-:S03]  /*2f80*/  IMAD R15, R37, UR7, R0 ;  /* 0x00000007250f7c24 */ /* 0x000fc6000f8e0200 */
[----:B------:R1:W-:Y:S02]  /*2f90*/  @!P0 STS [UR5+0x100], R6 ;  /* 0x00010006ff008988 */ /* 0x0003e40008000805 */
[----:B------:R-:W-:Y:S01]  /*2fa0*/  IADD3 R23, R11, R15, RZ ;  /* 0x0000000f0b177210 */ /* 0x000fe20007ffe0ff */
[----:B------:R-:W-:Y:S01]  /*2fb0*/  BAR.SYNC.DEFER_BLOCKING 0x0 ;  /* 0x0000000000007b1d */ /* 0x000fe20000010000 */
[----:B-1----:R-:W-:-:S04]  /*2fc0*/  IADD3 R6, P2, R39, R4, RZ ;  /* 0x0000000427067210 */ /* 0x002fc80007f5e0ff */
[----:B------:R-:W-:Y:S01]  /*2fd0*/  IADD3.X R7, R38, R5, RZ, P2, !PT ;  /* 0x0000000526077210 */ /* 0x000fe200017fe4ff */
        /* <DEDUP_REMOVED lines=14> */
.L_x_2415:
[----:B------:R-:W-:Y:S05]  /*30c0*/  BSYNC B0 ;  /* 0x0000000000007941 */ /* 0x000fea0003800000 */
.L_x_2414:
[----:B------:R-:W-:Y:S01]  /*30d0*/  MOV R12, R10 ;  /* 0x0000000a000c7202 */ /* 0x000fe20000000f00 */
[----:B------:R-:W-:Y:S01]  /*30e0*/  ULDC.64 UR6, c[0x0][0x2b8] ;  /* 0x0000ae0000067ab9 */ /* 0x000fe20000000a00 */
[----:B------:R-:W-:Y:S01]  /*30f0*/  MOV R13, R23 ;  /* 0x00000017000d7202 */ /* 0x000fe20000000f00 */
[----:B0-----:R-:W-:Y:S01]  /*3100*/  IMAD R15, R33, UR6, RZ ;  /* 0x00000006210f7c24 */ /* 0x001fe2000f8e02ff */
[----:B------:R-:W-:Y:S01]  /*3110*/  ULDC.64 UR10, c[0x0][0x308] ;  /* 0x0000c200000a7ab9 */ /* 0x000fe20000000a00 */
[----:B------:R-:W-:Y:S01]  /*3120*/  IMAD R11, R43, -0x80, R22 ;  /* 0xffffff802b0b7824 */ /* 0x000fe200078e0216 */
[----:B------:R-:W-:Y:S01]  /*3130*/  LOP3.LUT R0, R40, 0x20, R41, 0xfe, !PT ;  /* 0x0000002028007812 */ /* 0x000fe200078efe29 */
[----:B------:R-:W-:Y:S01]  /*3140*/  IMAD.WIDE.U32 R12, R32, UR6, R12 ;  /* 0x00000006200c7c25 */ /* 0x000fe2000f8e000c */
[----:B------:R-:W-:Y:S02]  /*3150*/  ISETP.GE.AND P4, PT, R44, R20, PT ;  /* 0x000000142c00720c */ /* 0x000fe40003f86270 */
[----:B------:R-:W-:Y:S01]  /*3160*/  ISETP.GE.AND P1, PT, R39, R11, PT ;  /* 0x0000000b2700720c */ /* 0x000fe20003f26270 */
[----:B------:R-:W-:Y:S01]  /*3170*/  IMAD R15, R32, UR7, R15 ;  /* 0x00000007200f7c24 */ /* 0x000fe2000f8e020f */
[----:B------:R-:W-:Y:S01]  /*3180*/  IADD3 R10, P2, R4, R12, RZ ;  /* 0x0000000c040a7210 */ /* 0x000fe20007f5e0ff */
[----:B------:R-:W-:Y:S01]  /*3190*/  ULDC.64 UR6, c[0x0][0x2a0] ;  /* 0x0000a80000067ab9 */ /* 0x000fe20000000a00 */
[----:B------:R-:W-:Y:S01]  /*31a0*/  ISETP.GE.AND P3, PT, R0, R20, PT ;  /* 0x000000140000720c */ /* 0x000fe20003f66270 */
[----:B------:R-:W-:Y:S01]  /*31b0*/  IMAD R14, R85, UR6, RZ ;  /* 0x00000006550e7c24 */ /* 0x000fe2000f8e02ff */
[----:B------:R-:W-:Y:S01]  /*31c0*/  IADD3.X R15, R5, R15, R13, P2, !PT ;  /* 0x0000000f050f7210 */ /* 0x000fe200017fe40d */
[----:B------:R-:W-:Y:S01]  /*31d0*/  IMAD.WIDE.U32 R12, R37, UR6, RZ ;  /* 0x00000006250c7c25 */ /* 0x000fe2000f8e00ff */
[----:B------:R-:W-:-:S03]  /*31e0*/  LEA R23, P2, R39, UR10, 0x1 ;  /* 0x0000000a27177c11 */ /* 0x000fc6000f8408ff */
[----:B------:R-:W-:Y:S01]  /*31f0*/  IMAD R21, R37, UR7, R14 ;  /* 0x0000000725157c24 */ /* 0x000fe2000f8e020e */
[----:B------:R-:W-:Y:S02]  /*3200*/  LEA.HI.X R14, R39, UR11, R38, 0x1, P2 ;  /* 0x0000000b270e7c11 */ /* 0x000fe400090f0c26 */
[C---:B------:R-:W-:Y:S02]  /*3210*/  LEA R22, P2, R10.reuse, R23, 0x1 ;  /* 0x000000170a167211 */ /* 0x040fe400078408ff */
[----:B------:R-:W-:Y:S02]  /*3220*/  IADD3 R13, R13, R21, RZ ;  /* 0x000000150d0d7210 */ /* 0x000fe40007ffe0ff */
[----:B------:R-:W-:Y:S01]  /*3230*/  LEA.HI.X R23, R10, R14, R15, 0x1, P2 ;  /* 0x0000000e0a177211 */ /* 0x000fe200010f0c0f */
[----:B------:R-:W-:Y:S01]  /*3240*/  @!P1 IMAD.WIDE.U32 R14, R37, UR6, R4 ;  /* 0x00000006250e9c25 */ /* 0x000fe2000f8e0004 */
[----:B------:R-:W-:Y:S01]  /*3250*/  ISETP.GE.AND P2, PT, R45, R20, PT ;  /* 0x000000142d00720c */ /* 0x000fe20003f46270 */
[----:B------:R-:W-:-:S02]  /*3260*/  ULDC.64 UR6, c[0x0][0x2a8] ;  /* 0x0000aa0000067ab9 */ /* 0x000fc40000000a00 */
[----:B------:R-:W-:Y:S01]  /*3270*/  @!P4 STG.E.U16 desc[UR8][R22.64+0x80], R27 ;  /* 0x0000801b1600c986 */ /* 0x000fe2000c101508 */
[----:B------:R-:W-:Y:S01]  /*3280*/  @!P1 IADD3 R15, R21, R15, RZ ;  /* 0x0000000f150f9210 */ /* 0x000fe20007ffe0ff */
[----:B------:R-:W-:Y:S01]  /*3290*/  IMAD R21, R33, UR6, RZ ;  /* 0x0000000621157c24 */ /* 0x000fe2000f8e02ff */
[----:B------:R-:W-:Y:S01]  /*32a0*/  IADD3 R24, P4, R39, 0x20, RZ ;  /* 0x0000002027187810 */ /* 0x000fe20007f9e0ff */
[----:B------:R-:W-:Y:S02]  /*32b0*/  @!P3 STG.E.U16 desc[UR8][R22.64+0x40], R25 ;  /* 0x000040191600b986 */ /* 0x000fe4000c101508 */
[C---:B------:R-:W-:Y:S01]  /*32c0*/  IMAD R59, R32.reuse, UR7, R21 ;  /* 0x00000007203b7c24 */ /* 0x040fe2000f8e0215 */
[----:B------:R-:W-:Y:S01]  /*32d0*/  IADD3.X R31, RZ, R38, RZ, P4, !PT ;  /* 0x00000026ff1f7210 */ /* 0x000fe200027fe4ff */
[----:B------:R-:W-:Y:S01]  /*32e0*/  IMAD.WIDE.U32 R20, R32, UR6, R12 ;  /* 0x0000000620147c25 */ /* 0x000fe2000f8e000c */
[C---:B------:R-:W-:Y:S01]  /*32f0*/  SHF.L.U32 R12, R24.reuse, 0x1, RZ ;  /* 0x00000001180c7819 */ /* 0x040fe200000006ff */
[----:B------:R0:W-:Y:S01]  /*3300*/  @!P2 STG.E.U16 desc[UR8][R22.64+0xc0], R29 ;  /* 0x0000c01d1600a986 */ /* 0x0001e2000c101508 */
[----:B------:R-:W-:Y:S01]  /*3310*/  SHF.L.U64.HI R10, R24, 0x1, R31 ;  /* 0x00000001180a7819 */ /* 0x000fe2000001021f */
[----:B------:R-:W-:Y:S01]  /*3320*/  @!P1 IMAD.WIDE.U32 R14, R32, UR6, R14 ;  /* 0x00000006200e9c25 */ /* 0x000fe2000f8e000e */
[----:B------:R-:W-:Y:S01]  /*3330*/  IADD3 R24, P4, R4, R20, RZ ;  /* 0x0000001404187210 */ /* 0x000fe20007f9e0ff */
[----:B------:R-:W-:Y:S01]  /*3340*/  BAR.SYNC.DEFER_BLOCKING 0x0 ;  /* 0x0000000000007b1d */ /* 0x000fe20000010000 */
[----:B------:R-:W-:-:S02]  /*3350*/  ISETP.GE.AND P2, PT, R0, R11, PT ;  /* 0x0000000b0000720c */ /* 0x000fc40003f46270 */
[----:B------:R-:W-:Y:S02]  /*3360*/  @!P1 IADD3 R26, P3, R39, R14, RZ ;  /* 0x0000000e271a9210 */ /* 0x000fe40007f7e0ff */
[----:B------:R-:W-:Y:S01]  /*3370*/  IADD3.X R21, R5, R59, R21, P4, !PT ;  /* 0x0000003b05157210 */ /* 0x000fe200027fe415 */
[----:B------:R-:W-:Y:S01]  /*3380*/  ULDC.64 UR6, c[0x0][0x318] ;  /* 0x0000c60000067ab9 */ /* 0x000fe20000000a00 */
[----:B------:R-:W-:Y:S02]  /*3390*/  @!P1 IADD3.X R15, R38, R15, R59, P3, !PT ;  /* 0x0000000f260f9210 */ /* 0x000fe40001ffe43b */
[----:B------:R-:W-:Y:S02]  /*33a0*/  IADD3 R20, P5, R12, UR6, RZ ;  /* 0x000000060c147c10 */ /* 0x000fe4000ffbe0ff */
[-C--:B------:R-:W-:Y:S02]  /*33b0*/  ISETP.GE.AND P3, PT, R44, R11.reuse, PT ;  /* 0x0000000b2c00720c */ /* 0x080fe40003f66270 */
[----:B------:R-:W-:-:S02]  /*33c0*/  ISETP.GE.AND P4, PT, R45, R11, PT ;  /* 0x0000000b2d00720c */ /* 0x000fc40003f86270 */
[----:B------:R-:W-:Y:S02]  /*33d0*/  IADD3.X R13, R10, UR7, RZ, P5, !PT ;  /* 0x000000070a0d7c10 */ /* 0x000fe4000affe4ff */
[----:B------:R-:W-:Y:S02]  /*33e0*/  LEA R20, P6, R24, R20, 0x1 ;  /* 0x0000001418147211 */ /* 0x000fe400078c08ff */
[----:B------:R-:W-:Y:S02]  /*33f0*/  @!P1 LEA R14, P5, R26, UR6, 0x1 ;  /* 0x000000061a0e9c11 */ /* 0x000fe4000f8a08ff */
[----:B------:R-:W-:Y:S02]  /*3400*/  LEA.HI.X R21, R24, R13, R21, 0x1, P6 ;  /* 0x0000000d18157211 */ /* 0x000fe400030f0c15 */
[----:B------:R-:W-:Y:S02]  /*3410*/  PRMT R13, RZ, 0x7610, R13 ;  /* 0x00007610ff0d7816 */ /* 0x000fe4000000000d */
[----:B0-----:R-:W-:-:S02]  /*3420*/  PRMT R23, RZ, 0x7610, R23 ;  /* 0x00007610ff177816 */ /* 0x001fc40000000017 */
[----:B------:R-:W-:Y:S02]  /*3430*/  PRMT R25, RZ, 0x7610, R25 ;  /* 0x00007610ff197816 */ /* 0x000fe40000000019 */
[----:B------:R-:W-:Y:S02]  /*3440*/  PRMT R27, RZ, 0x7610, R27 ;  /* 0x00007610ff1b7816 */ /* 0x000fe4000000001b */
[----:B------:R-:W-:Y:S01]  /*3450*/  @!P1 LEA.HI.X R15, R26, UR7, R15, 0x1, P5 ;  /* 0x000000071a0f9c11 */ /* 0x000fe2000a8f0c0f */
[----:B------:R-:W2:Y:S04]  /*3460*/  @!P2 LDG.E.U16 R23, desc[UR8][R20.64] ;  /* 0x000000081417a981 */ /* 0x000ea8000c1e1500 */
        /* <DEDUP_REMOVED lines=14> */
[----:B------:R-:W-:Y:S01]  /*3550*/  SHF.L.U32 R14, R14, 0x10, RZ ;  /* 0x000000100e0e7819 */ /* 0x000fe200000006ff */
[----:B------:R-:W-:-:S02]  /*3560*/  IMAD.U32 R25, R13, 0x10000, RZ ;  /* 0x000100000d197824 */ /* 0x000fc400078e00ff */
[----:B------:R-:W-:Y:S01]  /*3570*/  FMUL.FTZ R15, R22, -1.4426950216293334961 ;  /* 0xbfb8aa3b160f7820 */ /* 0x000fe20000410000 */
[----:B------:R-:W-:Y:S01]  /*3580*/  FMUL.FTZ R21, R24, -1.4426950216293334961 ;  /* 0xbfb8aa3b18157820 */ /* 0x000fe20000410000 */
[----:B------:R-:W-:Y:S01]  /*3590*/  FMUL.FTZ R13, R14, -1.4426950216293334961 ;  /* 0xbfb8aa3b0e0d7820 */ /* 0x000fe20000410000 */
[----:B------:R-:W-:-:S03]  /*35a0*/  FMUL.FTZ R26, R25, -1.4426950216293334961 ;  /* 0xbfb8aa3b191a7820 */ /* 0x000fc60000410000 */
[----:B------:R-:W0:Y:S08]  /*35b0*/  MUFU.EX2 R15, R15 ;  /* 0x0000000f000f7308 */ /* 0x000e300000000800 */
[----:B------:R-:W1:Y:S08]  /*35c0*/  MUFU.EX2 R21, R21 ;  /* 0x0000001500157308 */ /* 0x000e700000000800 */
[----:B------:R-:W2:Y:S08]  /*35d0*/  MUFU.EX2 R13, R13 ;  /* 0x0000000d000d7308 */ /* 0x000eb00000000800 */
[----:B------:R-:W3:Y:S01]  /*35e0*/  MUFU.EX2 R26, R26 ;  /* 0x0000001a001a7308 */ /* 0x000ee20000000800 */
[----:B0-----:R-:W-:Y:S01]  /*35f0*/  FADD.FTZ R15, R15, 1 ;  /* 0x3f8000000f0f7421 */ /* 0x001fe20000010000 */
[----:B-1----:R-:W-:Y:S01]  /*3600*/  FADD.FTZ R23, R21, 1 ;  /* 0x3f80000015177421 */ /* 0x002fe20000010000 */
[----:B--2---:R-:W-:-:S05]  /*3610*/  FADD.FTZ R20, R13, 1 ;  /* 0x3f8000000d147421 */ /* 0x004fca0000010000 */
[----:B------:R-:W-:Y:S01]  /*3620*/  MUFU.RCP R15, R15 ;  /* 0x0000000f000f7308 */ /* 0x000fe20000001000 */
[----:B---3--:R-:W-:-:S07]  /*3630*/  FADD.FTZ R27, R26, 1 ;  /* 0x3f8000001a1b7421 */ /* 0x008fce0000010000 */
[----:B------:R-:W0:Y:S08]  /*3640*/  MUFU.RCP R29, R20 ;  /* 0x00000014001d7308 */ /* 0x000e300000001000 */
[----:B------:R-:W1:Y:S08]  /*3650*/  MUFU.RCP R23, R23 ;  /* 0x0000001700177308 */ /* 0x000e700000001000 */
[----:B------:R-:W2:Y:S01]  /*3660*/  MUFU.RCP R28, R27 ;  /* 0x0000001b001c7308 */ /* 0x000ea20000001000 */
[----:B0-----:R-:W-:Y:S01]  /*3670*/  FMUL.FTZ R13, R14, R29 ;  /* 0x0000001d0e0d7220 */ /* 0x001fe20000410000 */
[----:B------:R-:W-:-:S03]  /*3680*/  FMUL.FTZ R22, R22, R15 ;  /* 0x0000000f16167220 */ /* 0x000fc60000410000 */
[----:B------:R-:W-:Y:S01]  /*3690*/  FMUL.FTZ R13, R13, R58 ;  /* 0x0000003a0d0d7220 */ /* 0x000fe20000410000 */
[----:B-1----:R-:W-:Y:S01]  /*36a0*/  FMUL.FTZ R21, R24, R23 ;  /* 0x0000001718157220 */ /* 0x002fe20000410000 */
[----:B------:R-:W-:Y:S01]  /*36b0*/  BAR.SYNC.DEFER_BLOCKING 0x0 ;  /* 0x0000000000007b1d */ /* 0x000fe20000010000 */
[----:B------:R-:W-:Y:S02]  /*36c0*/  FMUL.FTZ R22, R22, R55 ;  /* 0x0000003716167220 */ /* 0x000fe40000410000 */
[----:B------:R-:W-:Y:S01]  /*36d0*/  FMUL.FTZ R21, R21, R56 ;  /* 0x0000003815157220 */ /* 0x000fe20000410000 */
[----:B--2---:R-:W-:-:S04]  /*36e0*/  FMUL.FTZ R14, R25, R28 ;  /* 0x0000001c190e7220 */ /* 0x004fc80000410000 */
        /* <DEDUP_REMOVED lines=14> */
[----:B------:R-:W-:-:S04]  /*37d0*/  IMAD.WIDE.U32 R14, R37, UR4, RZ ;  /* 0x00000004250e7c25 */ /* 0x000fc8000f8e00ff */
[----:B0-----:R-:W-:-:S05]  /*37e0*/  IMAD R9, R37, UR5, R22 ;  /* 0x0000000525097c24 */ /* 0x001fca000f8e0216 */
        /* <DEDUP_REMOVED lines=14> */
.L_x_2417:
[----:B------:R-:W-:Y:S05]  /*38d0*/  BSYNC B0 ;  /* 0x0000000000007941 */ /* 0x000fea0003800000 */
.L_x_2416:
[----:B------:R-:W-:Y:S01]  /*38e0*/  MOV R6, R14 ;  /* 0x0000000e00067202 */ /* 0x000fe20000000f00 */
[----:B------:R-:W-:Y:S01]  /*38f0*/  ULDC.64 UR4, c[0x0][0x2c8] ;  /* 0x0000b20000047ab9 */ /* 0x000fe20000000a00 */
[----:B------:R-:W-:Y:S01]  /*3900*/  MOV R7, R27 ;  /* 0x0000001b00077202 */ /* 0x000fe20000000f00 */
[----:B0-----:R-:W-:Y:S01]  /*3910*/  IMAD R9, R33, UR4, RZ ;  /* 0x0000000421097c24 */ /* 0x001fe2000f8e02ff */
[-C--:B------:R-:W-:Y:S02]  /*3920*/  ISETP.GE.AND P0, PT, R0, R20.reuse, PT ;  /* 0x000000140000720c */ /* 0x080fe40003f06270 */
[----:B------:R-:W-:Y:S01]  /*3930*/  IADD3 R43, R43, 0x1, RZ ;  /* 0x000000012b2b7810 */ /* 0x000fe20007ffe0ff */
[----:B------:R-:W-:Y:S01]  /*3940*/  IMAD.WIDE.U32 R6, R32, UR4, R6 ;  /* 0x0000000420067c25 */ /* 0x000fe2000f8e0006 */
        /* <DEDUP_REMOVED lines=10> */
[----:B------:R-:W-:Y:S02]  /*39f0*/  LEA.HI.X R5, R9, R10, R5, 0x1, P3 ;  /* 0x0000000a09057211 */ /* 0x000fe400018f0c05 */
[----:B------:R-:W-:-:S03]  /*3a00*/  IADD3 R53, P3, R53, 0x200, RZ ;  /* 0x0000020035357810 */ /* 0x000fc60007f7e0ff */
[----:B------:R0:W-:Y:S01]  /*3a10*/  @!P0 STG.E.U16 desc[UR8][R4.64], R21 ;  /* 0x0000001504008986 */ /* 0x0001e2000c101508 */
[----:B------:R-:W-:Y:S02]  /*3a20*/  ISETP.GE.AND P0, PT, R43, UR4, PT ;  /* 0x000000042b007c0c */ /* 0x000fe4000bf06270 */
[----:B------:R-:W-:Y:S01]  /*3a30*/  IADD3.X R54, RZ, R54, RZ, P3, !PT ;  /* 0x00000036ff367210 */ /* 0x000fe20001ffe4ff */
        /* <DEDUP_REMOVED lines=8> */
.L_x_2419:
        /* <DEDUP_REMOVED lines=12> */
.L_x_5227:


//--------------------- .text._Z25selective_scan_fwd_kernelI32Selective_Scan_fwd_kernel_traitsILi32ELi4ELi1ELb0ELb1ELb0ELb0EN3c108BFloat16ENS1_7complexIfEEEEv13SSMParamsBase --------------------------
	.section	.text._Z25selective_scan_fwd_kernelI32Selective_Scan_fwd_kernel_traitsILi32ELi4ELi1ELb0ELb1ELb0ELb0EN3c108BFloat16ENS1_7complexIfEEEEv13SSMParamsBase,"ax",@progbits
	.align	128
        .global         _Z25selective_scan_fwd_kernelI32Selective_Scan_fwd_kernel_traitsILi32ELi4ELi1ELb0ELb1ELb0ELb0EN3c108BFloat16ENS1_7complexIfEEEEv13SSMParamsBase
        .type           _Z25selective_scan_fwd_kernelI32Selective_Scan_fwd_kernel_traitsILi32ELi4ELi1ELb0ELb1ELb0ELb0EN3c108BFloat16ENS1_7complexIfEEEEv13SSMParamsBase,@function
        .size           _Z25selective_scan_fwd_kernelI32Selective_Scan_fwd_kernel_traitsILi32ELi4ELi1ELb0ELb1ELb0ELb0EN3c108BFloat16ENS1_7complexIfEEEEv13SSMParamsBase,(.L_x_5228 - _Z25selective_scan_fwd_kernelI32Selective_Scan_fwd_kernel_traitsILi32ELi4ELi1ELb0ELb1ELb0ELb0EN3c108BFloat16ENS1_7complexIfEEEEv13SSMParamsBase)
        .other          _Z25selective_scan_fwd_kernelI32Selective_Scan_fwd_kernel_traitsILi32ELi4ELi1ELb0ELb1ELb0ELb0EN3c108BFloat16ENS1_7complexIfEEEEv13SSMParamsBase,@"STO_CUDA_ENTRY STV_DEFAULT"
_Z25selective_scan_fwd_kernelI32Selective_Scan_fwd_kernel_traitsILi32ELi4ELi1ELb0ELb1ELb0ELb0EN3c108BFloat16ENS1_7complexIfEEEEv13SSMParamsBase:
.text._Z25selective_scan_fwd_kernelI32Selective_Scan_fwd_kernel_traitsILi32ELi4ELi1ELb0ELb1ELb0ELb0EN3c108BFloat16ENS1_7complexIfEEEEv13SSMParamsBase:
        /* <DEDUP_REMOVED lines=23> */
[----:B------:R1:W3:Y:S03]  /*0170*/  F2I.FTZ.U32.TRUNC.NTZ R7, R6 ;  /* 0x0000000600077305 */ /* 0x0002e6000021f000 */
[----:B------:R4:W5:Y:S01]  /*0180*/  @P1 LDG.E R34, desc[UR10][R4.64] ;  /* 0x0000000a04221981 */ /* 0x000962000c1e1900 */
[----:B-1----:R-:W-:Y:S01]  /*0190*/  HFMA2.MMA R6, -RZ, RZ, 0, 0 ;  /* 0x00000000ff067435 */ /* 0x002fe200000001ff */
[----:B---3--:R-:W-:-:S05]  /*01a0*/  IADD3 R10, RZ, -R7, RZ ;  /* 0x80000007ff0a7210 */ /* 0x008fca0007ffe0ff */
[----:B--2---:R-:W-:Y:S01]  /*01b0*/  IMAD R3, R10, R9, RZ ;  /* 0x000000090a037224 */ /* 0x004fe200078e02ff */
[----:B------:R-:W-:-:S03]  /*01c0*/  IABS R2, R0 ;  /* 0x0000000000027213 */ /* 0x000fc60000000000 */
[----:B------:R-:W-:-:S06]  /*01d0*/  IMAD.HI.U32 R7, R7, R3, R6 ;  /* 0x0000000307077227 */ /* 0x000fcc00078e0006 */
[----:B------:R-:W-:-:S05]  /*01e0*/  IMAD.HI.U32 R7, R7, R2, RZ ;  /* 0x0000000207077227 */ /* 0x000fca00078e00ff */
[----:B------:R-:W-:-:S05]  /*01f0*/  IADD3 R3, -R7, RZ, RZ ;  /* 0x000000ff07037210 */ /* 0x000fca0007ffe1ff */
[----:B------:R-:W-:-:S05]  /*0200*/  IMAD R2, R9, R3, R2 ;  /* 0x0000000309027224 */ /* 0x000fca00078e0202 */
[----:B------:R-:W-:Y:S02]  /*0210*/  ISETP.GT.U32.AND P1, PT, R9, R2, PT ;  /* 0x000000020900720c */ /* 0x000fe40003f24070 */
[----:B0-----:R-:W-:-:S11]  /*0220*/  ISETP.GE.AND P3, PT, R19, 0x1, PT ;  /* 0x000000011300780c */ /* 0x001fd60003f66270 */
[----:B------:R-:W-:-:S05]  /*0230*/  @!P1 IMAD.IADD R2, R2, 0x1, -R9 ;  /* 0x0000000102029824 */ /* 0x000fca00078e0a09 */
[----:B------:R-:W-:Y:S01]  /*0240*/  ISETP.GE.U32.AND P0, PT, R2, R9, PT ;  /* 0x000000090200720c */ /* 0x000fe20003f06070 */
[----:B------:R-:W0:Y:S01]  /*0250*/  S2UR UR7, SR_CTAID.X ;  /* 0x00000000000779c3 */ /* 0x000e220000002500 */
[----:B------:R-:W-:Y:S02]  /*0260*/  LOP3.LUT R2, R0, R11, RZ, 0x3c, !PT ;  /* 0x0000000b00027212 */ /* 0x000fe400078e3cff */
[----:B------:R-:W-:Y:S02]  /*0270*/  @!P1 IADD3 R7, R7, 0x1, RZ ;  /* 0x0000000107079810 */ /* 0x000fe40007ffe0ff */
[----:B------:R-:W-:Y:S02]  /*0280*/  ISETP.GE.AND P2, PT, R2, RZ, PT ;  /* 0x000000ff0200720c */ /* 0x000fe40003f46270 */
[----:B------:R-:W-:-:S05]  /*0290*/  ISETP.NE.AND P1, PT, R11, RZ, PT ;  /* 0x000000ff0b00720c */ /* 0x000fca0003f25270 */
[----:B------:R-:W-:Y:S01]  /*02a0*/  @P0 IADD3 R7, R7, 0x1, RZ ;  /* 0x0000000107070810 */ /* 0x000fe20007ffe0ff */
[----:B0---4-:R-:W-:Y:S07]  /*02b0*/  @!P3 EXIT ;  /* 0x000000000000b94d */ /* 0x011fee0003800000 */
[----:B------:R-:W0:Y:S01]  /*02c0*/  S2R R38, SR_TID.X ;  /* 0x0000000000267919 */ /* 0x000e220000002100 */
[----:B------:R-:W1:Y:S01]  /*02d0*/  LDC.64 R54, c[0x0][0x258] ;  /* 0x00009600ff367b82 */ /* 0x000e620000000a00 */
[----:B------:R-:W-:Y:S01]  /*02e0*/  USHF.R.S32.HI UR12, URZ, 0x1f, UR7 ;  /* 0x0000001f3f0c7899 */ /* 0x000fe20008011407 */
[----:B------:R-:W-:Y:S01]  /*02f0*/  MOV R8, R7 ;  /* 0x0000000700087202 */ /* 0x000fe20000000f00 */
[----:B------:R-:W-:Y:S01]  /*0300*/  ULDC.64 UR8, c[0x0][0x240] ;  /* 0x0000900000087ab9 */ /* 0x000fe20000000a00 */
[----:B------:R-:W-:Y:S01]  /*0310*/  ULDC.64 UR14, c[0x0][0x288] ;  /* 0x0000a200000e7ab9 */ /* 0x000fe20000000a00 */
[----:B------:R-:W-:Y:S01]  /*0320*/  UIMAD UR6, UR12, UR8, URZ ;  /* 0x000000080c0672a4 */ /* 0x000fe2000f8e023f */
[----:B------:R-:W-:Y:S01]  /*0330*/  @!P2 IADD3 R8, -R8, RZ, RZ ;  /* 0x000000ff0808a210 */ /* 0x000fe20007ffe1ff */
[----:B------:R-:W-:Y:S01]  /*0340*/  IMAD R3, R32, UR14, RZ ;  /* 0x0000000e20037c24 */ /* 0x000fe2000f8e02ff */
[----:B------:R-:W2:Y:S01]  /*0350*/  LDC.64 R16, c[0x0][0x280] ;  /* 0x0000a000ff107b82 */ /* 0x000ea20000000a00 */
[----:B------:R-:W-:Y:S01]  /*0360*/  @!P1 LOP3.LUT R8, RZ, R11, RZ, 0x33, !PT ;  /* 0x0000000bff089212 */ /* 0x000fe200078e33ff */
[----:B------:R-:W-:Y:S01]  /*0370*/  UIMAD.WIDE.U32 UR4, UR7, UR8, URZ ;  /* 0x00000008070472a5 */ /* 0x000fe2000f8e003f */
[C---:B------:R-:W-:Y:S01]  /*0380*/  IMAD R7, R0.reuse, UR15, R3 ;  /* 0x0000000f00077c24 */ /* 0x040fe2000f8e0203 */
[----:B------:R-:W-:Y:S01]  /*0390*/  UIMAD UR6, UR7, UR9, UR6 ;  /* 0x00000009070672a4 */ /* 0x000fe2000f8e0206 */
[----:B------:R-:W-:Y:S01]  /*03a0*/  SHF.R.S32.HI R9, RZ, 0x1f, R8 ;  /* 0x0000001fff097819 */ /* 0x000fe20000011408 */
[----:B------:R-:W-:Y:S01]  /*03b0*/  IMAD.WIDE.U32 R2, R0, UR14, RZ ;  /* 0x0000000e00027c25 */ /* 0x000fe2000f8e00ff */
[----:B------:R-:W-:Y:S01]  /*03c0*/  ULDC.64 UR8, c[0x0][0x298] ;  /* 0x0000a60000087ab9 */ /* 0x000fe20000000a00 */
[----:B------:R-:W3:Y:S01]  /*03d0*/  LDC.64 R12, c[0x0][0x2d8] ;  /* 0x0000b600ff0c7b82 */ /* 0x000ee20000000a00 */
[----:B------:R-:W-:Y:S01]  /*03e0*/  UIADD3 UR5, UR5, UR6, URZ ;  /* 0x0000000605057290 */ /* 0x000fe2000fffe03f */
[----:B------:R-:W-:Y:S01]  /*03f0*/  IMAD R5, R32, UR8, RZ ;  /* 0x0000000820057c24 */ /* 0x000fe2000f8e02ff */
[----:B------:R-:W-:Y:S01]  /*0400*/  IADD3 R7, R3, R7, RZ ;  /* 0x0000000703077210 */ /* 0x000fe20007ffe0ff */
[----:B------:R-:W4:Y:S01]  /*0410*/  S2R R39, SR_LANEID ;  /* 0x0000000000277919 */ /* 0x000f220000000000 */
[----:B------:R-:W-:Y:S01]  /*0420*/  MOV R6, R2 ;  /* 0x0000000200067202 */ /* 0x000fe20000000f00 */
[C---:B------:R-:W-:Y:S01]  /*0430*/  IMAD R11, R0.reuse, UR9, R5 ;  /* 0x00000009000b7c24 */ /* 0x040fe2000f8e0205 */
[----:B------:R-:W-:Y:S01]  /*0440*/  MOV R41, RZ ;  /* 0x000000ff00297202 */ /* 0x000fe20000000f00 */
[----:B------:R-:W4:Y:S01]  /*0450*/  LDC.64 R20, c[0x0][0x290] ;  /* 0x0000a400ff147b82 */ /* 0x000f220000000a00 */
[----:B------:R-:W-:Y:S01]  /*0460*/  IMAD.WIDE.U32 R4, R0, UR8, RZ ;  /* 0x0000000800047c25 */ /* 0x000fe2000f8e00ff */
[----:B------:R-:W-:-:S03]  /*0470*/  ULDC.64 UR8, c[0x0][0x2f8] ;  /* 0x0000be0000087ab9 */ /* 0x000fc60000000a00 */
[-C--:B-1----:R-:W-:Y:S01]  /*0480*/  IMAD R9, R9, R54.reuse, RZ ;  /* 0x0000003609097224 */ /* 0x082fe200078e02ff */
[C---:B0-----:R-:W-:Y:S02]  /*0490*/  LOP3.LUT R35, R38.reuse, 0x1f, RZ, 0xc0, !PT ;  /* 0x0000001f26237812 */ /* 0x041fe400078ec0ff */
[----:B------:R-:W0:Y:S01]  /*04a0*/  LDC R15, c[0x0][0x214] ;  /* 0x00008500ff0f7b82 */ /* 0x000e220000000800 */
[----:B------:R-:W-:Y:S01]  /*04b0*/  SHF.L.U32 R46, R38, 0x2, RZ ;  /* 0x00000002262e7819 */ /* 0x000fe200000006ff */
[C---:B------:R-:W-:Y:S02]  /*04c0*/  IMAD R55, R8.reuse, R55, R9 ;  /* 0x0000003708377224 */ /* 0x040fe400078e0209 */
[----:B------:R-:W-:Y:S01]  /*04d0*/  IMAD.WIDE.U32 R2, R8, R54, UR4 ;  /* 0x0000000408027e25 */ /* 0x000fe2000f8e0036 */
[----:B------:R-:W-:Y:S01]  /*04e0*/  MOV R8, R4 ;  /* 0x0000000400087202 */ /* 0x000fe20000000f00 */
[----:B------:R-:W-:Y:S01]  /*04f0*/  ULDC.64 UR4, c[0x0][0x2f0] ;  /* 0x0000bc0000047ab9 */ /* 0x000fe20000000a00 */
[----:B------:R-:W-:Y:S01]  /*0500*/  LOP3.LUT R36, R35, 0xffffff80, R46, 0xf8, !PT ;  /* 0xffffff8023247812 */ /* 0x000fe200078ef82e */
[----:B------:R-:W-:Y:S01]  /*0510*/  IMAD.IADD R9, R5, 0x1, R11 ;  /* 0x0000000105097824 */ /* 0x000fe200078e020b */
[----:B---3--:R-:W-:Y:S01]  /*0520*/  LEA R54, P0, R2, R12, 0x1 ;  /* 0x0000000c02367211 */ /* 0x008fe200078008ff */
[C---:B--2---:R-:W-:Y:S01]  /*0530*/  IMAD R10, R16.reuse, UR12, RZ ;  /* 0x0000000c100a7c24 */ /* 0x044fe2000f8e02ff */
[----:B------:R-:W-:Y:S01]  /*0540*/  SHF.R.S32.HI R37, RZ, 0x1f, R36 ;  /* 0x0000001fff257819 */ /* 0x000fe20000011424 */
[----:B------:R-:W-:Y:S01]  /*0550*/  IMAD.WIDE.U32 R4, R16, UR7, R6 ;  /* 0x0000000710047c25 */ /* 0x000fe2000f8e0006 */
[----:B------:R-:W-:-:S02]  /*0560*/  IADD3 R55, R3, R55, RZ ;  /* 0x0000003703377210 */ /* 0x000fc40007ffe0ff */
[----:B------:R-:W-:Y:S01]  /*0570*/  IADD3 R42, R46, 0x1, RZ ;  /* 0x000000012e2a7810 */ /* 0x000fe20007ffe0ff */
[----:B------:R-:W-:Y:S01]  /*0580*/  IMAD R10, R17, UR7, R10 ;  /* 0x00000007110a7c24 */ /* 0x000fe2000f8e020a */
[----:B------:R-:W-:Y:S01]  /*0590*/  IADD3 R17, P1, R36, R4, RZ ;  /* 0x0000000424117210 */ /* 0x000fe20007f3e0ff */
[----:B----4-:R-:W-:Y:S01]  /*05a0*/  IMAD R12, R20, UR12, RZ ;  /* 0x0000000c140c7c24 */ /* 0x010fe2000f8e02ff */
[----:B------:R-:W-:Y:S01]  /*05b0*/  LEA.HI.X R55, R2, R13, R55, 0x1, P0 ;  /* 0x0000000d02377211 */ /* 0x000fe200000f0c37 */
[----:B------:R-:W-:Y:S01]  /*05c0*/  IMAD.WIDE.U32 R6, R20, UR7, R8 ;  /* 0x0000000714067c25 */ /* 0x000fe2000f8e0008 */
[----:B------:R-:W-:Y:S02]  /*05d0*/  IADD3.X R4, R37, R5, R10, P1, !PT ;  /* 0x0000000525047210 */ /* 0x000fe40000ffe40a */
[----:B------:R-:W-:Y:S01]  /*05e0*/  LEA R16, P0, R17, UR4, 0x1 ;  /* 0x0000000411107c11 */ /* 0x000fe2000f8008ff */
[----:B------:R-:W-:Y:S01]  /*05f0*/  IMAD R3, R21, UR7, R12 ;  /* 0x0000000715037c24 */ /* 0x000fe2000f8e020c */
[----:B------:R-:W-:Y:S01]  /*0600*/  IADD3 R12, P1, R36, R6, RZ ;  /* 0x00000006240c7210 */ /* 0x000fe20007f3e0ff */
[----:B0-----:R-:W-:Y:S01]  /*0610*/  IMAD R2, R15, UR7, R0 ;  /* 0x000000070f027c24 */ /* 0x001fe2000f8e0200 */
[----:B------:R-:W-:Y:S01]  /*0620*/  LEA.HI.X R17, R17, UR5, R4, 0x1, P0 ;  /* 0x0000000511117c11 */ /* 0x000fe200080f0c04 */
[----:B------:R-:W-:Y:S01]  /*0630*/  ULDC.64 UR4, c[0x0][0x230] ;  /* 0x00008c0000047ab9 */ /* 0x000fe20000000a00 */
[----:B------:R-:W-:Y:S01]  /*0640*/  IADD3.X R7, R37, R7, R3, P1, !PT ;  /* 0x0000000725077210 */ /* 0x000fe20000ffe403 */
[----:B------:R-:W-:Y:S01]  /*0650*/  IMAD R2, R2, R19, RZ ;  /* 0x0000001302027224 */ /* 0x000fe200078e02ff */
[----:B------:R-:W-:Y:S01]  /*0660*/  LEA R11, P1, R12, UR8, 0x1 ;  /* 0x000000080c0b7c11 */ /* 0x000fe2000f8208ff */
[----:B------:R-:W-:Y:S01]  /*0670*/  IMAD R3, R32, UR4, RZ ;  /* 0x0000000420037c24 */ /* 0x000fe2000f8e02ff */
[----:B------:R-:W-:Y:S01]  /*0680*/  LOP3.LUT R19, R46, 0xffffff80, RZ, 0xc0, !PT ;  /* 0xffffff802e137812 */ /* 0x000fe200078ec0ff */
[----:B------:R-:W-:Y:S01]  /*0690*/  IMAD.WIDE.U32 R22, R0, UR4, RZ ;  /* 0x0000000400167c25 */ /* 0x000fe2000f8e00ff */
[----:B------:R-:W-:Y:S01]  /*06a0*/  LEA.HI.X R12, R12, UR9, R7, 0x1, P1 ;  /* 0x000000090c0c7c11 */ /* 0x000fe200088f0c07 */
[----:B------:R-:W-:Y:S01]  /*06b0*/  ULDC.64 UR8, c[0x0][0x268] ;  /* 0x00009a0000087ab9 */ /* 0x000fe20000000a00 */
[----:B------:R-:W-:Y:S01]  /*06c0*/  ULDC UR4, c[0x0][0x21c] ;  /* 0x0000870000047ab9 */ /* 0x000fe20000000800 */
[----:B------:R-:W-:Y:S01]  /*06d0*/  IMAD R5, R32, UR8, RZ ;  /* 0x0000000820057c24 */ /* 0x000fe2000f8e02ff */
[----:B------:R-:W-:Y:S01]  /*06e0*/  IADD3 R44, R46, 0x2, RZ ;  /* 0x000000022e2c7810 */ /* 0x000fe20007ffe0ff */
[----:B------:R-:W-:Y:S01]  /*06f0*/  IMAD R3, R0, UR5, R3 ;  /* 0x0000000500037c24 */ /* 0x000fe2000f8e0203 */
[----:B------:R-:W-:Y:S01]  /*0700*/  IADD3 R46, R46, 0x3, RZ ;  /* 0x000000032e2e7810 */ /* 0x000fe20007ffe0ff */
[----:B------:R-:W-:-:S02]  /*0710*/  IMAD R5, R0, UR9, R5 ;  /* 0x0000000900057c24 */ /* 0x000fc4000f8e0205 */
[----:B------:R-:W-:Y:S01]  /*0720*/  IMAD.WIDE.U32 R20, R0, UR8, RZ ;  /* 0x0000000800147c25 */ /* 0x000fe2000f8e00ff */
[----:B------:R-:W-:-:S03]  /*0730*/  IADD3 R43, R23, R3, RZ ;  /* 0x00000003172b7210 */ /* 0x000fc60007ffe0ff */
[----:B------:R-:W-:Y:S01]  /*0740*/  IMAD.IADD R18, R19, 0x1, R36 ;  /* 0x0000000113127824 */ /* 0x000fe200078e0224 */
[----:B------:R-:W-:Y:S01]  /*0750*/  IADD3 R45, R21, R5, RZ ;  /* 0x00000005152d7210 */ /* 0x000fe20007ffe0ff */
[----:B------:R-:W-:Y:S02]  /*0760*/  IMAD R40, R2, UR4, RZ ;  /* 0x0000000402287c24 */ /* 0x000fe4000f8e02ff */
[C---:B------:R-:W-:Y:S01]  /*0770*/  VIADD R50, R18.reuse, 0x80 ;  /* 0x0000008012327836 */ /* 0x040fe20000000000 */
[----:B------:R-:W-:Y:S02]  /*0780*/  SHF.R.S32.HI R19, RZ, 0x1f, R18 ;  /* 0x0000001fff137819 */ /* 0x000fe40000011412 */
[C---:B------:R-:W-:Y:S02]  /*0790*/  IADD3 R47, R18.reuse, 0x20, RZ ;  /* 0x00000020122f7810 */ /* 0x040fe40007ffe0ff */
[C---:B------:R-:W-:Y:S02]  /*07a0*/  IADD3 R48, R18.reuse, 0x40, RZ ;  /* 0x0000004012307810 */ /* 0x040fe40007ffe0ff */
[----:B------:R-:W-:-:S02]  /*07b0*/  IADD3 R49, R18, 0x60, RZ ;  /* 0x0000006012317810 */ /* 0x000fc40007ffe0ff */
[C---:B------:R-:W-:Y:S02]  /*07c0*/  IADD3 R51, R18.reuse, 0xa0, RZ ;  /* 0x000000a012337810 */ /* 0x040fe40007ffe0ff */
[C---:B------:R-:W-:Y:S02]  /*07d0*/  IADD3 R52, R18.reuse, 0xc0, RZ ;  /* 0x000000c012347810 */ /* 0x040fe40007ffe0ff */
[----:B------:R-:W-:-:S07]  /*07e0*/  IADD3 R53, R18, 0xe0, RZ ;  /* 0x000000e012357810 */ /* 0x000fce0007ffe0ff */
.L_x_2434:
[----:B0-----:R-:W0:Y:S01]  /*07f0*/  LDC R2, c[0x0][0x218] ;  /* 0x00008600ff027b82 */ /* 0x001e220000000800 */
[C---:B------:R-:W-:Y:S02]  /*0800*/  LOP3.LUT R4, R36.reuse, 0x20, RZ, 0xfc, !PT ;  /* 0x0000002024047812 */ /* 0x040fe400078efcff */
        /* <DEDUP_REMOVED lines=25> */
[----:B0-----:R-:W-:-:S04]  /*09a0*/  LEA R56, R5, R56, 0x18 ;  /* 0x0000003805387211 */ /* 0x001fc800078ec0ff */
[C---:B------:R-:W-:Y:S01]  /*09b0*/  LEA R9, R39.reuse, R56, 0x1 ;  /* 0x0000003827097211 */ /* 0x040fe200078e08ff */
[----:B------:R-:W-:-:S04]  /*09c0*/  IMAD R8, R39, 0x8, R56 ;  /* 0x0000000827087824 */ /* 0x000fc800078e0238 */
[----:B--2---:R0:W-:Y:S04]  /*09d0*/  STS.U16 [R9], R2 ;  /* 0x0000000209007388 */ /* 0x0041e80000000400 */
[----:B---3--:R1:W-:Y:S04]  /*09e0*/  STS.U16 [R9+0x40], R3 ;  /* 0x0000400309007388 */ /* 0x0083e80000000400 */
[----:B----4-:R-:W-:Y:S01]  /*09f0*/  STS.U16 [R9+0x80], R6 ;  /* 0x0000800609007388 */ /* 0x010fe20000000400 */
[----:B0-----:R-:W-:-:S03]  /*0a00*/  MOV R2, R11 ;  /* 0x0000000b00027202 */ /* 0x001fc60000000f00 */
[----:B------:R-:W-:Y:S01]  /*0a10*/  STS.U16 [R9+0xc0], R7 ;  /* 0x0000c00709007388 */ /* 0x000fe20000000400 */
[----:B------:R-:W-:-:S03]  /*0a20*/  NOP ;  /* 0x0000000000007918 */ /* 0x000fc60000000000 */
[----:B------:R-:W-:Y:S01]  /*0a30*/  LDS.64 R4, [R8] ;  /* 0x0000000008047984 */ /* 0x000fe20000000a00 */
[----:B-1----:R-:W-:Y:S02]  /*0a40*/  MOV R3, R12 ;  /* 0x0000000c00037202 */ /* 0x002fe40000000f00 */
[----:B------:R-:W-:Y:S01]  /*0a50*/  PRMT R12, RZ, 0x7610, R12 ;  /* 0x00007610ff0c7816 */ /* 0x000fe2000000000c */
        /* <DEDUP_REMOVED lines=13> */
[C---:B0-----:R-:W-:Y:S02]  /*0b30*/  SHF.L.U32 R7, R26.reuse, 0x10, RZ ;  /* 0x000000101a077819 */ /* 0x041fe400000006ff */
        /* <DEDUP_REMOVED lines=50> */
.L_x_2421:
[----:B------:R-:W-:Y:S05]  /*0e60*/  BSYNC B0 ;  /* 0x0000000000007941 */ /* 0x000fea0003800000 */
.L_x_2420:
        /* <DEDUP_REMOVED lines=33> */
.L_x_2423:
[----:B------:R-:W-:Y:S05]  /*1080*/  BSYNC B0 ;  /* 0x0000000000007941 */ /* 0x000fea0003800000 */
.L_x_2422:
        /* <DEDUP_REMOVED lines=33> */
.L_x_2425:
[----:B------:R-:W-:Y:S05]  /*12a0*/  BSYNC B0 ;  /* 0x0000000000007941 */ /* 0x000fea0003800000 */
.L_x_2424:
[----:B------:R-:W-:Y:S04]  /*12b0*/  BSSY B0, `(.L_x_2426) ;  /* 0x0000021000007945 */ /* 0x000fe80003800000 */
[----:B------:R-:W-:Y:S05]  /*12c0*/  @P2 BRA `(.L_x_2427) ;  /* 0x00000000007c2947 */ /* 0x000fea0003800000 */
[----:B------:R-:W-:Y:S01]  /*12d0*/  FMUL.FTZ R62, R62, 1.4426950216293334961 ;  /* 0x3fb8aa3b3e3e7820 */ /* 0x000fe20000410000 */
[----:B------:R-:W-:Y:S01]  /*12e0*/  IMAD.MOV.U32 R12, RZ, RZ, 0x3e800000 ;  /* 0x3e800000ff0c7424 */ /* 0x000fe200078e00ff */
[----:B------:R-:W-:Y:S02]  /*12f0*/  HFMA2.MMA R11, -RZ, RZ, 1.3056640625, -1.8671875 ;  /* 0x3d39bf78ff0b7435 */ /* 0x000fe400000001ff */
        /* <DEDUP_REMOVED lines=28> */
.L_x_2427:
[----:B------:R-:W-:Y:S05]  /*14c0*/  BSYNC B0 ;  /* 0x0000000000007941 */ /* 0x000fea0003800000 */
.L_x_2426:
[----:B------:R-:W-:Y:S01]  /*14d0*/  BAR.SYNC.DEFER_BLOCKING 0x0 ;  /* 0x0000000000007b1d */ /* 0x000fe20000010000 */
[----:B0-----:R-:W-:Y:S02]  /*14e0*/  ISETP.GE.AND P0, PT, R6, 0x1, PT ;  /* 0x000000010600780c */ /* 0x001fe40003f06270 */
[C---:B------:R-:W-:Y:S02]  /*14f0*/  PRMT R6, R4.reuse, 0x7632, R6 ;  /* 0x0000763204067816 */ /* 0x040fe40000000006 */
[C---:B------:R-:W-:Y:S02]  /*1500*/  PRMT R7, R5.reuse, 0x7632, R7 ;  /* 0x0000763205077816 */ /* 0x040fe40000000007 */
[----:B------:R-:W-:Y:S02]  /*1510*/  SHF.L.U32 R4, R4, 0x10, RZ ;  /* 0x0000001004047819 */ /* 0x000fe400000006ff */
[----:B------:R-:W-:Y:S01]  /*1520*/  SHF.L.U32 R5, R5, 0x10, RZ ;  /* 0x0000001005057819 */ /* 0x000fe200000006ff */
[----:B------:R-:W-:Y:S01]  /*1530*/  IMAD.U32 R7, R7, 0x10000, RZ ;  /* 0x0001000007077824 */ /* 0x000fe200078e00ff */
[----:B------:R-:W-:Y:S01]  /*1540*/  SHF.L.U32 R6, R6, 0x10, RZ ;  /* 0x0000001006067819 */ /* 0x000fe200000006ff */
[----:B------:R-:W-:-:S02]  /*1550*/  FMUL.FTZ R59, R4, R33 ;  /* 0x00000021043b7220 */ /* 0x000fc40000410000 */
[-C--:B------:R-:W-:Y:S01]  /*1560*/  FMUL.FTZ R61, R5, R33.reuse ;  /* 0x00000021053d7220 */ /* 0x080fe20000410000 */
[-C--:B------:R-:W-:Y:S01]  /*1570*/  FMUL.FTZ R68, R7, R33.reuse ;  /* 0x0000002107447220 */ /* 0x080fe20000410000 */
[----:B------:R-:W-:Y:S01]  /*1580*/  FMUL.FTZ R66, R6, R33 ;  /* 0x0000002106427220 */ /* 0x000fe20000410000 */
[----:B------:R-:W-:Y:S06]  /*1590*/  @!P0 BRA `(.L_x_2428) ;  /* 0x0000001800148947 */ /* 0x000fec0003800000 */
[----:B------:R-:W0:Y:S01]  /*15a0*/  LDC R70, c[0x0][0x21c] ;  /* 0x00008700ff467b82 */ /* 0x000e220000000800 */
[----:B------:R-:W-:Y:S01]  /*15b0*/  FMUL.FTZ R63, R4, R64 ;  /* 0x00000040043f7220 */ /* 0x000fe20000410000 */
[----:B------:R-:W-:Y:S01]  /*15c0*/  ISETP.NE.AND P0, PT, R35, RZ, PT ;  /* 0x000000ff2300720c */ /* 0x000fe20003f05270 */
[----:B------:R-:W-:Y:S01]  /*15d0*/  FMUL.FTZ R65, R6, R60 ;  /* 0x0000003c06417220 */ /* 0x000fe20000410000 */
[----:B------:R-:W-:Y:S01]  /*15e0*/  SHF.L.U32 R4, R57, 0x1, RZ ;  /* 0x0000000139047819 */ /* 0x000fe200000006ff */
[----:B------:R-:W-:Y:S01]  /*15f0*/  FMUL.FTZ R67, R5, R58 ;  /* 0x0000003a05437220 */ /* 0x000fe20000410000 */
[----:B------:R-:W-:Y:S01]  /*1600*/  ISETP.EQ.OR P0, PT, R41, RZ, P0 ;  /* 0x000000ff2900720c */ /* 0x000fe20000702670 */
[----:B------:R-:W-:Y:S01]  /*1610*/  FMUL.FTZ R69, R7, R62 ;  /* 0x0000003e07457220 */ /* 0x000fe20000410000 */
[----:B------:R-:W1:Y:S01]  /*1620*/  LDC.64 R24, c[0x0][0x2d0] ;  /* 0x0000b400ff187b82 */ /* 0x000e620000000a00 */
[-C--:B------:R-:W-:Y:S01]  /*1630*/  ISETP.GE.AND P1, PT, R18, R4.reuse, PT ;  /* 0x000000041200720c */ /* 0x080fe20003f26270 */
[----:B------:R-:W-:Y:S01]  /*1640*/  ULDC UR6, c[0x0][0x21c] ;  /* 0x0000870000067ab9 */ /* 0x000fe20000000800 */
[----:B------:R-:W-:Y:S01]  /*1650*/  ISETP.GE.AND P2, PT, R47, R4, PT ;  /* 0x000000042f00720c */ /* 0x000fe20003f46270 */
[----:B------:R-:W-:Y:S01]  /*1660*/  ULDC.64 UR4, c[0x0][0x238] ;  /* 0x00008e0000047ab9 */ /* 0x000fe20000000a00 */
[----:B------:R-:W-:Y:S01]  /*1670*/  P2R R89, PR, RZ, 0x1 ;  /* 0x00000001ff597803 */ /* 0x000fe20000000000 */
[----:B------:R-:W-:Y:S01]  /*1680*/  ULDC.64 UR8, c[0x0][0x250] ;  /* 0x0000940000087ab9 */ /* 0x000fe20000000a00 */
[----:B------:R-:W-:Y:S01]  /*1690*/  P2R R90, PR, RZ, 0x2 ;  /* 0x00000002ff5a7803 */ /* 0x000fe20000000000 */
[----:B------:R-:W2:Y:S01]  /*16a0*/  LDC.64 R26, c[0x0][0x2e0] ;  /* 0x0000b800ff1a7b82 */ /* 0x000ea20000000a00 */
[----:B------:R-:W-:Y:S01]  /*16b0*/  P2R R91, PR, RZ, 0x4 ;  /* 0x00000004ff5b7803 */ /* 0x000fe20000000000 */
[----:B------:R-:W-:Y:S01]  /*16c0*/  ULDC.64 UR14, c[0x0][0x270] ;  /* 0x00009c00000e7ab9 */ /* 0x000fe20000000a00 */
[----:B------:R-:W-:-:S02]  /*16d0*/  MOV R71, RZ ;  /* 0x000000ff00477202 */ /* 0x000fc40000000f00 */
[-C--:B------:R-:W-:Y:S02]  /*16e0*/  ISETP.GE.AND P0, PT, R48, R4.reuse, PT ;  /* 0x000000043000720c */ /* 0x080fe40003f06270 */
[-C--:B------:R-:W-:Y:S01]  /*16f0*/  ISETP.GE.AND P1, PT, R49, R4.reuse, PT ;  /* 0x000000043100720c */ /* 0x080fe20003f26270 */
[----:B------:R-:W3:Y:S01]  /*1700*/  LDC.64 R28, c[0x0][0x310] ;  /* 0x0000c400ff1c7b82 */ /* 0x000ee20000000a00 */
[-C--:B------:R-:W-:Y:S02]  /*1710*/  ISETP.GE.AND P2, PT, R50, R4.reuse, PT ;  /* 0x000000043200720c */ /* 0x080fe40003f46270 */
[-C--:B------:R-:W-:Y:S02]  /*1720*/  ISETP.GE.AND P3, PT, R51, R4.reuse, PT ;  /* 0x000000043300720c */ /* 0x080fe40003f66270 */
[-C--:B------:R-:W-:Y:S02]  /*1730*/  ISETP.GE.AND P4, PT, R52, R4.reuse, PT ;  /* 0x000000043400720c */ /* 0x080fe40003f86270 */
[----:B------:R-:W-:-:S13]  /*1740*/  ISETP.GE.AND P5, PT, R53, R4, PT ;  /* 0x000000043500720c */ /* 0x000fda0003fa6270 */
.L_x_2431:
[----:B------:R-:W-:Y:S01]  /*1750*/  SHF.R.S32.HI R10, RZ, 0x1f, R71 ;  /* 0x0000001fff0a7819 */ /* 0x000fe20000011447 */
[C---:B------:R-:W-:Y:S01]  /*1760*/  IMAD.WIDE.U32 R4, R71.reuse, UR8, R18 ;  /* 0x0000000847047c25 */ /* 0x040fe2000f8e0012 */
[----:B------:R-:W-:Y:S02]  /*1770*/  P2R R13, PR, RZ, 0x20 ;  /* 0x00000020ff0d7803 */ /* 0x000fe40000000000 */
[----:B------:R-:W-:Y:S01]  /*1780*/  ISETP.NE.AND P5, PT, R90, RZ, PT ;  /* 0x000000ff5a00720c */ /* 0x000fe20003fa5270 */
[C---:B------:R-:W-:Y:S02]  /*1790*/  IMAD R6, R10.reuse, UR8, RZ ;  /* 0x000000080a067c24 */ /* 0x040fe4000f8e02ff */
[----:B------:R-:W-:Y:S02]  /*17a0*/  IMAD R12, R10, UR4, RZ ;  /* 0x000000040a0c7c24 */ /* 0x000fe4000f8e02ff */
[----:B------:R-:W-:Y:S01]  /*17b0*/  IMAD R7, R71, UR9, R6 ;  /* 0x0000000947077c24 */ /* 0x000fe2000f8e0206 */
[----:B------:R-:W-:Y:S01]  /*17c0*/  LEA R6, P6, R4, R54, 0x1 ;  /* 0x0000003604067211 */ /* 0x000fe200078c08ff */
[----:B------:R-:W-:-:S03]  /*17d0*/  IMAD R10, R10, UR14, RZ ;  /* 0x0000000e0a0a7c24 */ /* 0x000fc6000f8e02ff */
[----:B------:R-:W-:Y:S01]  /*17e0*/  IADD3 R5, R5, R7, RZ ;  /* 0x0000000705057210 */ /* 0x000fe20007ffe0ff */
[C-C-:B------:R-:W-:Y:S01]  /*17f0*/  IMAD R11, R71.reuse, UR15, R10.reuse ;  /* 0x0000000f470b7c24 */ /* 0x140fe2000f8e020a */
[----:B------:R-:W-:Y:S02]  /*1800*/  PRMT R10, RZ, 0x7610, R10 ;  /* 0x00007610ff0a7816 */ /* 0x000fe4000000000a */
[----:B------:R-:W-:Y:S02]  /*1810*/  LEA.HI.X R7, R4, R55, R5, 0x1, P6 ;  /* 0x0000003704077211 */ /* 0x000fe400030f0c05 */
[----:B------:R-:W-:Y:S02]  /*1820*/  MOV R4, R22 ;  /* 0x0000001600047202 */ /* 0x000fe40000000f00 */
[----:B------:R-:W-:Y:S01]  /*1830*/  MOV R5, R43 ;  /* 0x0000002b00057202 */ /* 0x000fe20000000f00 */
[----:B------:R-:W4:Y:S02]  /*1840*/  @!P0 LDG.E.U16 R10, desc[UR10][R6.64+0x80] ;  /* 0x0000800a060a8981 */ /* 0x000f24000c1e1500 */
[----:B------:R-:W-:-:S04]  /*1850*/  IMAD.WIDE.U32 R8, R71, UR4, R4 ;  /* 0x0000000447087c25 */ /* 0x000fc8000f8e0004 */
[----:B------:R-:W-:Y:S01]  /*1860*/  IMAD R5, R71, UR5, R12 ;  /* 0x0000000547057c24 */ /* 0x000fe2000f8e020c */
[----:B-1----:R-:W-:-:S04]  /*1870*/  LEA R4, P6, R8, R24, 0x3 ;  /* 0x0000001808047211 */ /* 0x002fc800078c18ff */
[----:B------:R-:W-:Y:S02]  /*1880*/  IADD3 R5, R9, R5, RZ ;  /* 0x0000000509057210 */ /* 0x000fe40007ffe0ff */
[----:B------:R-:W-:Y:S02]  /*1890*/  MOV R9, R45 ;  /* 0x0000002d00097202 */ /* 0x000fe40000000f00 */
[----:B------:R-:W-:Y:S01]  /*18a0*/  LEA.HI.X R5, R8, R25, R5, 0x3, P6 ;  /* 0x0000001908057211 */ /* 0x000fe200030f1c05 */
[----:B------:R-:W-:-:S04]  /*18b0*/  IMAD.MOV.U32 R8, RZ, RZ, R20 ;  /* 0x000000ffff087224 */ /* 0x000fc800078e0014 */
[----:B------:R-:W-:Y:S01]  /*18c0*/  IMAD.WIDE.U32 R8, R71, UR14, R8 ;  /* 0x0000000e47087c25 */ /* 0x000fe2000f8e0008 */
[----:B------:R-:W-:Y:S01]  /*18d0*/  PRMT R12, RZ, 0x7610, R12 ;  /* 0x00007610ff0c7816 */ /* 0x000fe2000000000c */
[----:B------:R-:W5:Y:S03]  /*18e0*/  LDG.E.64 R4, desc[UR10][R4.64] ;  /* 0x0000000a04047981 */ /* 0x000f66000c1e1b00 */
[----:B------:R-:W-:Y:S02]  /*18f0*/  IADD3 R9, R9, R11, RZ ;  /* 0x0000000b09097210 */ /* 0x000fe40007ffe0ff */
[C---:B--2---:R-:W-:Y:S01]  /*1900*/  LEA R30, P6, R8.reuse, R26, 0x3 ;  /* 0x0000001a081e7211 */ /* 0x044fe200078c18ff */
[----:B------:R-:W2:Y:S01]  /*1910*/  @!P2 LDG.E.U16 R12, desc[UR10][R6.64+0x100] ;  /* 0x0001000a060ca981 */ /* 0x000ea2000c1e1500 */
[----:B------:R-:W-:Y:S02]  /*1920*/  PRMT R11, RZ, 0x7610, R11 ;  /* 0x00007610ff0b7816 */ /* 0x000fe4000000000b */
[----:B------:R-:W-:-:S02]  /*1930*/  LEA.HI.X R31, R8, R27, R9, 0x3, P6 ;  /* 0x0000001b081f7211 */ /* 0x000fc400030f1c09 */
[----:B------:R-:W-:Y:S02]  /*1940*/  ISETP.NE.AND P6, PT, R91, RZ, PT ;  /* 0x000000ff5b00720c */ /* 0x000fe40003fc5270 */
[----:B------:R-:W-:Y:S01]  /*1950*/  PRMT R8, RZ, 0x7610, R8 ;  /* 0x00007610ff087816 */ /* 0x000fe20000000008 */
[----:B------:R-:W3:Y:S01]  /*1960*/  @!P1 LDG.E.U16 R11, desc[UR10][R6.64+0xc0] ;  /* 0x0000c00a060b9981 */ /* 0x000ee2000c1e1500 */
[----:B------:R-:W-:-:S04]  /*1970*/  PRMT R9, RZ, 0x7610, R9 ;  /* 0x00007610ff097816 */ /* 0x000fc80000000009 */
[----:B------:R-:W4:Y:S01]  /*1980*/  @!P5 LDG.E.U16 R8, desc[UR10][R6.64] ;  /* 0x0000000a0608d981 */ /* 0x000f22000c1e1500 */
[----:B------:R-:W-:-:S04]  /*1990*/  ISETP.NE.AND P5, PT, R13, RZ, PT ;  /* 0x000000ff0d00720c */ /* 0x000fc80003fa5270 */
[----:B------:R-:W5:Y:S01]  /*19a0*/  @!P6 LDG.E.U16 R9, desc[UR10][R6.64+0x40] ;  /* 0x0000400a0609e981 */ /* 0x000f62000c1e1500 */
[----:B------:R-:W-:Y:S02]  /*19b0*/  PRMT R13, RZ, 0x7610, R13 ;  /* 0x00007610ff0d7816 */ /* 0x000fe4000000000d */
[----:B------:R-:W-:Y:S02]  /*19c0*/  PRMT R14, RZ, 0x7610, R14 ;  /* 0x00007610ff0e7816 */ /* 0x000fe4000000000e */
[----:B------:R-:W-:Y:S02]  /*19d0*/  PRMT R15, RZ, 0x7610, R15 ;  /* 0x00007610ff0f7816 */ /* 0x000fe4000000000f */
[----:B------:R-:W2:Y:S04]  /*19e0*/  @!P3 LDG.E.U16 R13, desc[UR10][R6.64+0x140] ;  /* 0x0001400a060db981 */ /* 0x000ea8000c1e1500 */
[----:B------:R-:W2:Y:S04]  /*19f0*/  @!P4 LDG.E.U16 R14, desc[UR10][R6.64+0x180] ;  /* 0x0001800a060ec981 */ /* 0x000ea8000c1e1500 */
[----:B------:R1:W2:Y:S01]  /*1a00*/  @!P5 LDG.E.U16 R15, desc[UR10][R6.64+0x1c0] ;  /* 0x0001c00a060fd981 */ /* 0x0002a2000c1e1500 */
[----:B------:R-:W0:Y:S01]  /*1a10*/  S2R R73, SR_CgaCtaId ;  /* 0x0000000000497919 */ /* 0x000e220000008800 */
[----:B------:R-:W-:-:S02]  /*1a20*/  MOV R56, 0x400 ;  /* 0x0000040000387802 */ /* 0x000fc40000000f00 */
[C---:B------:R-:W-:Y:S02]  /*1a30*/  IADD3 R38, R39.reuse, 0x20, RZ ;  /* 0x0000002027267810 */ /* 0x040fe40007ffe0ff */
[C---:B------:R-:W-:Y:S02]  /*1a40*/  IADD3 R72, R39.reuse, 0x40, RZ ;  /* 0x0000004027487810 */ /* 0x040fe40007ffe0ff */
[----:B------:R-:W-:Y:S02]  /*1a50*/  IADD3 R74, R39, 0x60, RZ ;  /* 0x00000060274a7810 */ /* 0x000fe40007ffe0ff */
[-C--:B------:R-:W-:Y:S02]  /*1a60*/  LEA.HI.SX32 R75, R38, R39.reuse, 0x1b ;  /* 0x00000027264b7211 */ /* 0x080fe400078fdaff */
[-C--:B------:R-:W-:Y:S02]  /*1a70*/  LEA.HI.SX32 R77, R72, R39.reuse, 0x1b ;  /* 0x00000027484d7211 */ /* 0x080fe400078fdaff */
[----:B-1----:R-:W-:-:S02]  /*1a80*/  LEA.HI.SX32 R7, R74, R39, 0x1b ;  /* 0x000000274a077211 */ /* 0x002fc400078fdaff */
[C---:B------:R-:W-:Y:S02]  /*1a90*/  IADD3 R72, R39.reuse, 0x80, RZ ;  /* 0x0000008027487810 */ /* 0x040fe40007ffe0ff */
[C---:B------:R-:W-:Y:S02]  /*1aa0*/  IADD3 R74, R39.reuse, 0xa0, RZ ;  /* 0x000000a0274a7810 */ /* 0x040fe40007ffe0ff */
[C---:B------:R-:W-:Y:S02]  /*1ab0*/  IADD3 R76, R39.reuse, 0xc0, RZ ;  /* 0x000000c0274c7810 */ /* 0x040fe40007ffe0ff */
[----:B------:R-:W-:Y:S02]  /*1ac0*/  IADD3 R78, R39, 0xe0, RZ ;  /* 0x000000e0274e7810 */ /* 0x000fe40007ffe0ff */
[----:B0-----:R-:W-:Y:S02]  /*1ad0*/  LEA R56, R73, R56, 0x18 ;  /* 0x0000003849387211 */ /* 0x001fe400078ec0ff */
[----:B------:R-:W-:-:S03]  /*1ae0*/  LEA.HI.SX32 R73, R39, R39, 0x1b ;  /* 0x0000002727497211 */ /* 0x000fc600078fdaff */
[--C-:B------:R-:W-:Y:S01]  /*1af0*/  IMAD R6, R75, 0x2, R56.reuse ;  /* 0x000000024b067824 */ /* 0x100fe200078e0238 */
[-C--:B------:R-:W-:Y:S02]  /*1b00*/  LEA R73, R73, R56.reuse, 0x1 ;  /* 0x0000003849497211 */ /* 0x080fe400078e08ff */
[-C--:B------:R-:W-:Y:S02]  /*1b10*/  LEA R38, R7, R56.reuse, 0x1 ;  /* 0x0000003807267211 */ /* 0x080fe400078e08ff */
[-C--:B------:R-:W-:Y:S02]  /*1b20*/  LEA.HI.SX32 R7, R72, R39.reuse, 0x1b ;  /* 0x0000002748077211 */ /* 0x080fe400078fdaff */
[----:B------:R-:W-:Y:S02]  /*1b30*/  LEA R77, R77, R56, 0x1 ;  /* 0x000000384d4d7211 */ /* 0x000fe400078e08ff */
[-C--:B------:R-:W-:Y:S02]  /*1b40*/  LEA.HI.SX32 R75, R74, R39.reuse, 0x1b ;  /* 0x000000274a4b7211 */ /* 0x080fe400078fdaff */
[----:B------:R-:W-:Y:S01]  /*1b50*/  LEA.HI.SX32 R79, R76, R39, 0x1b ;  /* 0x000000274c4f7211 */ /* 0x000fe200078fdaff */
[----:B------:R-:W-:-:S03]  /*1b60*/  IMAD R7, R7, 0x2, R56 ;  /* 0x0000000207077824 */ /* 0x000fc600078e0238 */
[-C--:B------:R-:W-:Y:S01]  /*1b70*/  LEA R79, R79, R56.reuse, 0x1 ;  /* 0x000000384f4f7211 */ /* 0x080fe200078e08ff */
[----:B----4-:R0:W-:Y:S04]  /*1b80*/  STS.U16 [R73], R8 ;  /* 0x0000000849007388 */ /* 0x0101e80000000400 */
[----:B-----5:R1:W-:Y:S01]  /*1b90*/  STS.U16 [R6+0x40], R9 ;  /* 0x0000400906007388 */ /* 0x0203e20000000400 */
[----:B0-----:R-:W-:Y:S02]  /*1ba0*/  LEA.HI.SX32 R73, R78, R39, 0x1b ;  /* 0x000000274e497211 */ /* 0x001fe400078fdaff */
[----:B-1----:R-:W-:Y:S01]  /*1bb0*/  SHF.L.U32 R6, R39, 0x3, RZ ;  /* 0x0000000327067819 */ /* 0x002fe200000006ff */
[----:B------:R0:W-:Y:S01]  /*1bc0*/  STS.U16 [R77+0x80], R10 ;  /* 0x0000800a4d007388 */ /* 0x0001e20000000400 */
[----:B------:R-:W-:-:S02]  /*1bd0*/  LEA R8, R75, R56, 0x1 ;  /* 0x000000384b087211 */ /* 0x000fc400078e08ff */
[----:B------:R-:W-:Y:S01]  /*1be0*/  LEA.HI.SX32 R9, R6, R6, 0x1b ;  /* 0x0000000606097211 */ /* 0x000fe200078fdaff */
[----:B---3--:R1:W-:Y:S03]  /*1bf0*/  STS.U16 [R38+0xc0], R11 ;  /* 0x0000c00b26007388 */ /* 0x0083e60000000400 */
[-C--:B------:R-:W-:Y:S01]  /*1c00*/  LEA R9, R9, R56.reuse, 0x1 ;  /* 0x0000003809097211 */ /* 0x080fe200078e08ff */
[----:B--2---:R2:W-:Y:S01]  /*1c10*/  STS.U16 [R7+0x100], R12 ;  /* 0x0001000c07007388 */ /* 0x0045e20000000400 */
[----:B0-----:R-:W-:-:S03]  /*1c20*/  LEA R10, R73, R56, 0x1 ;  /* 0x00000038490a7211 */ /* 0x001fc600078e08ff */
[----:B------:R-:W-:Y:S04]  /*1c30*/  STS.U16 [R8+0x140], R13 ;  /* 0x0001400d08007388 */ /* 0x000fe80000000400 */
[----:B------:R-:W-:Y:S04]  /*1c40*/  STS.U16 [R79+0x180], R14 ;  /* 0x0001800e4f007388 */ /* 0x000fe80000000400 */
[----:B------:R-:W-:Y:S01]  /*1c50*/  STS.U16 [R10+0x1c0], R15 ;  /* 0x0001c00f0a007388 */ /* 0x000fe20000000400 */
[----:B------:R-:W-:-:S03]  /*1c60*/  NOP ;  /* 0x0000000000007918 */ /* 0x000fc60000000000 */
[----:B------:R-:W0:Y:S04]  /*1c70*/  LDS.U16 R11, [R9+0x2] ;  /* 0x00000200090b7984 */ /* 0x000e280000000400 */
[----:B------:R-:W3:Y:S01]  /*1c80*/  LDS.U16 R6, [R9] ;  /* 0x0000000009067984 */ /* 0x000ee20000000400 */
[----:B-1----:R-:W1:Y:S01]  /*1c90*/  S2R R38, SR_TID.X ;  /* 0x0000000000267919 */ /* 0x002e620000002100 */
[----:B------:R-:W-:Y:S01]  /*1ca0*/  FMUL.FTZ R85, R4, 1.4426950216293334961 ;  /* 0x3fb8aa3b04557820 */ /* 0x000fe20000410000 */
[----:B------:R-:W-:Y:S01]  /*1cb0*/  FMUL.FTZ R4, R5, R64 ;  /* 0x0000004005047220 */ /* 0x000fe20000410000 */
[----:B------:R-:W4:Y:S03]  /*1cc0*/  LDG.E.64 R30, desc[UR10][R30.64] ;  /* 0x0000000a1e1e7981 */ /* 0x000f26000c1e1b00 */
[----:B--2---:R-:W-:Y:S01]  /*1cd0*/  FMUL.RZ R12, R4, 0.15915493667125701904 ;  /* 0x3e22f983040c7820 */ /* 0x004fe2000040c000 */
[----:B0-----:R-:W-:Y:S01]  /*1ce0*/  IMAD.U32 R4, R11, 0x10000, RZ ;  /* 0x000100000b047824 */ /* 0x001fe200078e00ff */
[----:B-1----:R-:W-:-:S03]  /*1cf0*/  SHF.L.U32 R14, R38, 0x2, RZ ;  /* 0x00000002260e7819 */ /* 0x002fc600000006ff */
[C---:B------:R-:W-:Y:S01]  /*1d00*/  FMUL.FTZ R4, R63.reuse, R4 ;  /* 0x000000043f047220 */ /* 0x040fe20000410000 */
[----:B------:R-:W-:Y:S02]  /*1d10*/  ISETP.GE.U32.AND P6, PT, R14, R57, PT ;  /* 0x000000390e00720c */ /* 0x000fe40003fc6070 */
[----:B---3--:R-:W-:Y:S02]  /*1d20*/  SHF.L.U32 R6, R6, 0x10, RZ ;  /* 0x0000001006067819 */ /* 0x008fe400000006ff */
[----:B------:R-:W-:Y:S02]  /*1d30*/  FSEL R75, R4, RZ, !P6 ;  /* 0x000000ff044b7208 */ /* 0x000fe40007000000 */
[----:B------:R-:W0:Y:S01]  /*1d40*/  LDS.U16 R4, [R9+0x4] ;  /* 0x0000040009047984 */ /* 0x000e220000000400 */
[----:B------:R-:W-:-:S05]  /*1d50*/  FMUL.FTZ R6, R63, R6 ;  /* 0x000000063f067220 */ /* 0x000fca0000410000 */
[----:B------:R-:W-:Y:S02]  /*1d60*/  FSEL R74, R6, RZ, !P6 ;  /* 0x000000ff064a7208 */ /* 0x000fe40007000000 */
[----:B------:R-:W1:Y:S01]  /*1d70*/  LDS.U16 R6, [R9+0x6] ;  /* 0x0000060009067984 */ /* 0x000e620000000400 */
[----:B------:R-:W-:Y:S01]  /*1d80*/  FMUL.FTZ R7, R85, R64 ;  /* 0x0000004055077220 */ /* 0x000fe20000410000 */
[----:B------:R-:W-:Y:S08]  /*1d90*/  MUFU.COS R10, R12 ;  /* 0x0000000c000a7308 */ /* 0x000ff00000000000 */
[----:B------:R-:W2:Y:S08]  /*1da0*/  MUFU.EX2 R7, R7 ;  /* 0x0000000700077308 */ /* 0x000eb00000000800 */
[----:B------:R-:W3:Y:S01]  /*1db0*/  MUFU.SIN R8, R12 ;  /* 0x0000000c00087308 */ /* 0x000ee20000000400 */
[C---:B--2---:R-:W-:Y:S01]  /*1dc0*/  FMUL.FTZ R10, R7.reuse, R10 ;  /* 0x0000000a070a7220 */ /* 0x044fe20000410000 */
[----:B0-----:R-:W-:Y:S01]  /*1dd0*/  SHF.L.U32 R4, R4, 0x10, RZ ;  /* 0x0000001004047819 */ /* 0x001fe200000006ff */
[----:B---3--:R-:W-:-:S03]  /*1de0*/  FMUL.FTZ R8, R7, R8 ;  /* 0x0000000807087220 */ /* 0x008fc60000410000 */
[----:B------:R-:W-:Y:S01]  /*1df0*/  FSEL R73, R10, 1, !P6 ;  /* 0x3f8000000a497808 */ /* 0x000fe20007000000 */
[C---:B------:R-:W-:Y:S01]  /*1e00*/  FMUL.FTZ R4, R65.reuse, R4 ;  /* 0x0000000441047220 */ /* 0x040fe20000410000 */
[----:B------:R-:W-:Y:S02]  /*1e10*/  FSEL R72, R8, RZ, !P6 ;  /* 0x000000ff08487208 */ /* 0x000fe40007000000 */
[----:B------:R-:W-:Y:S02]  /*1e20*/  ISETP.GE.U32.AND P6, PT, R42, R57, PT ;  /* 0x000000392a00720c */ /* 0x000fe40003fc6070 */
[----:B-1----:R-:W-:Y:S02]  /*1e30*/  SHF.L.U32 R6, R6, 0x10, RZ ;  /* 0x0000001006067819 */ /* 0x002fe400000006ff */
[----:B------:R-:W-:Y:S02]  /*1e40*/  FSEL R78, R4, RZ, !P6 ;  /* 0x000000ff044e7208 */ /* 0x000fe40007000000 */
[----:B------:R-:W0:Y:S01]  /*1e50*/  LDS.U16 R4, [R9+0x8] ;  /* 0x0000080009047984 */ /* 0x000e220000000400 */
[----:B------:R-:W-:-:S05]  /*1e60*/  FMUL.FTZ R6, R65, R6 ;  /* 0x0000000641067220 */ /* 0x000fca0000410000 */
[----:B------:R-:W-:Y:S02]  /*1e70*/  FSEL R79, R6, RZ, !P6 ;  /* 0x000000ff064f7208 */ /* 0x000fe40007000000 */
[----:B------:R-:W1:Y:S01]  /*1e80*/  LDS.U16 R6, [R9+0xa] ;  /* 0x00000a0009067984 */ /* 0x000e620000000400 */
[-C--:B------:R-:W-:Y:S01]  /*1e90*/  FMUL.FTZ R8, R5, R60.reuse ;  /* 0x0000003c05087220 */ /* 0x080fe20000410000 */
[----:B------:R-:W-:-:S03]  /*1ea0*/  FMUL.FTZ R7, R85, R60 ;  /* 0x0000003c55077220 */ /* 0x000fc60000410000 */
[----:B------:R-:W-:-:S03]  /*1eb0*/  FMUL.RZ R11, R8, 0.15915493667125701904 ;  /* 0x3e22f983080b7820 */ /* 0x000fc6000040c000 */
[----:B------:R-:W-:Y:S08]  /*1ec0*/  MUFU.EX2 R7, R7 ;  /* 0x0000000700077308 */ /* 0x000ff00000000800 */
[----:B------:R-:W2:Y:S08]  /*1ed0*/  MUFU.COS R10, R11 ;  /* 0x0000000b000a7308 */ /* 0x000eb00000000000 */
[----:B------:R-:W3:Y:S01]  /*1ee0*/  MUFU.SIN R8, R11 ;  /* 0x0000000b00087308 */ /* 0x000ee20000000400 */
[----:B0-----:R-:W-:Y:S01]  /*1ef0*/  SHF.L.U32 R4, R4, 0x10, RZ ;  /* 0x0000001004047819 */ /* 0x001fe200000006ff */
[C---:B--2---:R-:W-:Y:S01]  /*1f00*/  FMUL.FTZ R10, R7.reuse, R10 ;  /* 0x0000000a070a7220 */ /* 0x044fe20000410000 */
[----:B---3--:R-:W-:-:S04]  /*1f10*/  FMUL.FTZ R8, R7, R8 ;  /* 0x0000000807087220 */ /* 0x008fc80000410000 */
[----:B------:R-:W-:Y:S01]  /*1f20*/  FSEL R77, R10, 1, !P6 ;  /* 0x3f8000000a4d7808 */ /* 0x000fe20007000000 */
[C---:B------:R-:W-:Y:S01]  /*1f30*/  FMUL.FTZ R4, R67.reuse, R4 ;  /* 0x0000000443047220 */ /* 0x040fe20000410000 */
[----:B------:R-:W-:Y:S02]  /*1f40*/  FSEL R76, R8, RZ, !P6 ;  /* 0x000000ff084c7208 */ /* 0x000fe40007000000 */
[----:B------:R-:W-:Y:S02]  /*1f50*/  ISETP.GE.U32.AND P6, PT, R44, R57, PT ;  /* 0x000000392c00720c */ /* 0x000fe40003fc6070 */
[----:B-1----:R-:W-:Y:S02]  /*1f60*/  SHF.L.U32 R6, R6, 0x10, RZ ;  /* 0x0000001006067819 */ /* 0x002fe400000006ff */
[----:B------:R-:W-:Y:S02]  /*1f70*/  FSEL R82, R4, RZ, !P6 ;  /* 0x000000ff04527208 */ /* 0x000fe40007000000 */
[----:B------:R-:W0:Y:S01]  /*1f80*/  LDS.U16 R4, [R9+0xc] ;  /* 0x00000c0009047984 */ /* 0x000e220000000400 */
[----:B------:R-:W-:Y:S01]  /*1f90*/  FMUL.FTZ R6, R67, R6 ;  /* 0x0000000643067220 */ /* 0x000fe20000410000 */
[-C--:B------:R-:W-:Y:S01]  /*1fa0*/  FMUL.FTZ R8, R5, R58.reuse ;  /* 0x0000003a05087220 */ /* 0x080fe20000410000 */
[----:B------:R-:W-:-:S03]  /*1fb0*/  FMUL.FTZ R7, R85, R58 ;  /* 0x0000003a55077220 */ /* 0x000fc60000410000 */
[----:B------:R-:W-:Y:S02]  /*1fc0*/  FSEL R83, R6, RZ, !P6 ;  /* 0x000000ff06537208 */ /* 0x000fe40007000000 */
[----:B------:R-:W1:Y:S01]  /*1fd0*/  LDS.U16 R6, [R9+0xe] ;  /* 0x00000e0009067984 */ /* 0x000e620000000400 */
[----:B------:R-:W-:Y:S01]  /*1fe0*/  FMUL.RZ R11, R8, 0.15915493667125701904 ;  /* 0x3e22f983080b7820 */ /* 0x000fe2000040c000 */
[----:B------:R-:W-:Y:S08]  /*1ff0*/  MUFU.EX2 R7, R7 ;  /* 0x0000000700077308 */ /* 0x000ff00000000800 */
[----:B------:R-:W2:Y:S08]  /*2000*/  MUFU.SIN R8, R11 ;  /* 0x0000000b00087308 */ /* 0x000eb00000000400 */
[----:B------:R-:W3:Y:S01]  /*2010*/  MUFU.COS R10, R11 ;  /* 0x0000000b000a7308 */ /* 0x000ee20000000000 */
[-C--:B------:R-:W-:Y:S01]  /*2020*/  FMUL.FTZ R5, R5, R62.reuse ;  /* 0x0000003e05057220 */ /* 0x080fe20000410000 */
[----:B------:R-:W-:-:S03]  /*2030*/  FMUL.FTZ R85, R85, R62 ;  /* 0x0000003e55557220 */ /* 0x000fc60000410000 */
[----:B------:R-:W-:Y:S01]  /*2040*/  FMUL.RZ R5, R5, 0.15915493667125701904 ;  /* 0x3e22f98305057820 */ /* 0x000fe2000040c000 */
[C---:B--2---:R-:W-:Y:S02]  /*2050*/  FMUL.FTZ R8, R7.reuse, R8 ;  /* 0x0000000807087220 */ /* 0x044fe40000410000 */
[----:B------:R-:W-:Y:S01]  /*2060*/  MUFU.EX2 R85, R85 ;  /* 0x0000005500557308 */ /* 0x000fe20000000800 */
[----:B---3--:R-:W-:Y:S02]  /*2070*/  FMUL.FTZ R10, R7, R10 ;  /* 0x0000000a070a7220 */ /* 0x008fe40000410000 */
[----:B------:R-:W-:-:S05]  /*2080*/  FSEL R80, R8, RZ, !P6 ;  /* 0x000000ff08507208 */ /* 0x000fca0007000000 */
[----:B------:R-:W2:Y:S01]  /*2090*/  MUFU.SIN R8, R5 ;  /* 0x0000000500087308 */ /* 0x000ea20000000400 */
[----:B0-----:R-:W-:Y:S02]  /*20a0*/  SHF.L.U32 R4, R4, 0x10, RZ ;  /* 0x0000001004047819 */ /* 0x001fe400000006ff */
[----:B------:R-:W-:-:S05]  /*20b0*/  FSEL R81, R10, 1, !P6 ;  /* 0x3f8000000a517808 */ /* 0x000fca0007000000 */
[----:B------:R0:W3:Y:S01]  /*20c0*/  MUFU.COS R10, R5 ;  /* 0x00000005000a7308 */ /* 0x0000e20000000000 */
[----:B------:R-:W-:Y:S01]  /*20d0*/  FMUL.FTZ R4, R69, R4 ;  /* 0x0000000445047220 */ /* 0x000fe20000410000 */
[----:B------:R-:W-:Y:S01]  /*20e0*/  ISETP.GE.U32.AND P6, PT, R46, R57, PT ;  /* 0x000000392e00720c */ /* 0x000fe20003fc6070 */
[----:B-1----:R-:W-:-:S03]  /*20f0*/  IMAD.U32 R6, R6, 0x10000, RZ ;  /* 0x0001000006067824 */ /* 0x002fc600078e00ff */
[----:B------:R-:W-:Y:S01]  /*2100*/  FSEL R84, R4, RZ, !P6 ;  /* 0x000000ff04547208 */ /* 0x000fe20007000000 */
[CC--:B------:R-:W-:Y:S01]  /*2110*/  FMUL.FTZ R4, R74.reuse, R76.reuse ;  /* 0x0000004c4a047220 */ /* 0x0c0fe20000410000 */
[----:B0-----:R-:W-:Y:S01]  /*2120*/  FMUL.FTZ R5, R75, R76 ;  /* 0x0000004c4b057220 */ /* 0x001fe20000410000 */
[----:B------:R-:W-:Y:S02]  /*2130*/  FMUL.FTZ R6, R69, R6 ;  /* 0x0000000645067220 */ /* 0x000fe40000410000 */
[-C--:B------:R-:W-:Y:S01]  /*2140*/  FFMA.FTZ R4, R75, R77.reuse, R4 ;  /* 0x0000004d4b047223 */ /* 0x080fe20000010004 */
[----:B--2---:R-:W-:Y:S01]  /*2150*/  FMUL.FTZ R8, R85, R8 ;  /* 0x0000000855087220 */ /* 0x004fe20000410000 */
[----:B------:R-:W-:Y:S02]  /*2160*/  FFMA.FTZ R5, R74, R77, -R5 ;  /* 0x0000004d4a057223 */ /* 0x000fe40000010805 */
[----:B------:R-:W-:Y:S01]  /*2170*/  FADD.FTZ R7, R79, R4 ;  /* 0x000000044f077221 */ /* 0x000fe20000010000 */
[----:B---3--:R-:W-:Y:S01]  /*2180*/  FMUL.FTZ R10, R85, R10 ;  /* 0x0000000a550a7220 */ /* 0x008fe20000410000 */
[----:B------:R-:W-:Y:S01]  /*2190*/  FSEL R85, R6, RZ, !P6 ;  /* 0x000000ff06557208 */ /* 0x000fe20007000000 */
[----:B------:R-:W-:Y:S01]  /*21a0*/  FADD.FTZ R6, R78, R5 ;  /* 0x000000054e067221 */ /* 0x000fe20000010000 */
[----:B------:R-:W-:Y:S01]  /*21b0*/  FSEL R87, R8, RZ, !P6 ;  /* 0x000000ff08577208 */ /* 0x000fe20007000000 */
[-C--:B------:R-:W-:Y:S01]  /*21c0*/  FMUL.FTZ R8, R80, R7.reuse ;  /* 0x0000000750087220 */ /* 0x080fe20000410000 */
[----:B------:R-:W-:Y:S01]  /*21d0*/  FSEL R86, R10, 1, !P6 ;  /* 0x3f8000000a567808 */ /* 0x000fe20007000000 */
[----:B------:R-:W-:Y:S01]  /*21e0*/  FMUL.FTZ R10, R80, R6 ;  /* 0x00000006500a7220 */ /* 0x000fe20000410000 */
[----:B------:R-:W-:Y:S01]  /*21f0*/  FMUL.FTZ R4, R72, R76 ;  /* 0x0000004c48047220 */ /* 0x000fe20000410000 */
[----:B------:R-:W-:Y:S01]  /*2200*/  FFMA.FTZ R9, R81, R6, -R8 ;  /* 0x0000000651097223 */ /* 0x000fe20000010808 */
[----:B------:R-:W-:Y:S01]  /*2210*/  FMUL.FTZ R5, R73, R76 ;  /* 0x0000004c49057220 */ /* 0x000fe20000410000 */
[----:B------:R-:W-:Y:S01]  /*2220*/  FFMA.FTZ R10, R81, R7, R10 ;  /* 0x00000007510a7223 */ /* 0x000fe2000001000a */
[-C--:B------:R-:W-:Y:S01]  /*2230*/  FFMA.FTZ R4, R73, R77.reuse, -R4 ;  /* 0x0000004d49047223 */ /* 0x080fe20000010804 */
[----:B------:R-:W-:Y:S01]  /*2240*/  FADD.FTZ R9, R82, R9 ;  /* 0x0000000952097221 */ /* 0x000fe20000010000 */
[----:B------:R-:W-:Y:S01]  /*2250*/  FFMA.FTZ R5, R72, R77, R5 ;  /* 0x0000004d48057223 */ /* 0x000fe20000010005 */
[----:B------:R-:W-:Y:S01]  /*2260*/  FADD.FTZ R10, R83, R10 ;  /* 0x0000000a530a7221 */ /* 0x000fe20000010000 */
        /* <DEDUP_REMOVED lines=8> */
[----:B------:R-:W-:-:S02]  /*22f0*/  FMUL.FTZ R5, R87, R6 ;  /* 0x0000000657057220 */ /* 0x000fc40000410000 */
[-C--:B------:R-:W-:Y:S01]  /*2300*/  FMUL.FTZ R9, R87, R7.reuse ;  /* 0x0000000757097220 */ /* 0x080fe20000410000 */
[----:B------:R-:W-:Y:S01]  /*2310*/  FADD.FTZ R14, R84, R11 ;  /* 0x0000000b540e7221 */ /* 0x000fe20000010000 */
[C---:B------:R-:W-:Y:S01]  /*2320*/  FFMA.FTZ R12, R86.reuse, R7, -R5 ;  /* 0x00000007560c7223 */ /* 0x040fe20000010805 */
[----:B------:R-:W-:Y:S01]  /*2330*/  FADD.FTZ R15, R85, R10 ;  /* 0x0000000a550f7221 */ /* 0x000fe20000010000 */
[----:B------:R-:W-:Y:S02]  /*2340*/  FFMA.FTZ R9, R86, R6, R9 ;  /* 0x0000000656097223 */ /* 0x000fe40000010009 */
        /* <DEDUP_REMOVED lines=93> */
[----:B------:R-:W5:Y:S04]  /*2920*/  SHFL.UP PT, R92, R15, 0x1, RZ ;  /* 0x042000000f5c7989 */ /* 0x000f6800000e00ff */
[----:B0-----:R-:W-:Y:S04]  /*2930*/  @!P6 STS.128 [R56+0x230], R4 ;  /* 0x000230043800e388 */ /* 0x001fe80000000c00 */
[----:B------:R-:W-:Y:S01]  /*2940*/  LDS.128 R8, [R56+0x210] ;  /* 0x0002100038087984 */ /* 0x000fe20000000c00 */
[----:B-1----:R-:W-:-:S02]  /*2950*/  @!P6 MOV R95, R4 ;  /* 0x00000004005fe202 */ /* 0x002fc40000000f00 */
[----:B--2---:R-:W-:Y:S02]  /*2960*/  @!P6 MOV R94, R5 ;  /* 0x00000005005ee202 */ /* 0x004fe40000000f00 */
[----:B---3--:R-:W-:Y:S01]  /*2970*/  @!P6 MOV R93, R6 ;  /* 0x00000006005de202 */ /* 0x008fe20000000f00 */
[----:B-----5:R-:W-:Y:S01]  /*2980*/  @!P6 IMAD.MOV.U32 R92, RZ, RZ, R7 ;  /* 0x000000ffff5ce224 */ /* 0x020fe200078e0007 */
        /* <DEDUP_REMOVED lines=23> */
[----:B------:R-:W-:Y:S01]  /*2b00*/  ISETP.NE.AND P6, PT, R38, RZ, PT ;  /* 0x000000ff2600720c */ /* 0x000fe20003fc5270 */
[----:B------:R-:W-:Y:S01]  /*2b10*/  FMUL.FTZ R13, R9, R7 ;  /* 0x00000007090d7220 */ /* 0x000fe20000410000 */
[C---:B------:R-:W-:Y:S01]  /*2b20*/  FFMA.FTZ R73, R81.reuse, R77, -R12 ;  /* 0x0000004d51497223 */ /* 0x040fe2000001080c */
[----:B------:R-:W-:Y:S01]  /*2b30*/  FFMA.FTZ R80, R81, R79, R80 ;  /* 0x0000004f51507223 */ /* 0x000fe20000010050 */
[-C--:B------:R-:W-:Y:S01]  /*2b40*/  FMUL.FTZ R12, R9, R6.reuse ;  /* 0x00000006090c7220 */ /* 0x080fe20000410000 */
[----:B------:R-:W-:Y:S01]  /*2b50*/  FFMA.FTZ R15, R8, R6, -R13 ;  /* 0x00000006080f7223 */ /* 0x000fe2000001080d */
[----:B------:R-:W-:Y:S01]  /*2b60*/  FADD.FTZ R82, R82, R73 ;  /* 0x0000004952527221 */ /* 0x000fe20000010000 */
[----:B------:R-:W-:Y:S01]  /*2b70*/  FADD.FTZ R80, R83, R80 ;  /* 0x0000005053507221 */ /* 0x000fe20000010000 */
[C---:B------:R-:W-:Y:S01]  /*2b80*/  FMUL.FTZ R13, R9.reuse, R5 ;  /* 0x00000005090d7220 */ /* 0x040fe20000410000 */
[----:B------:R-:W-:Y:S01]  /*2b90*/  FMUL.FTZ R6, R9, R4 ;  /* 0x0000000409067220 */ /* 0x000fe20000410000 */
[C---:B------:R-:W-:Y:S01]  /*2ba0*/  FFMA.FTZ R12, R8.reuse, R7, R12 ;  /* 0x00000007080c7223 */ /* 0x040fe2000001000c */
[C---:B------:R-:W-:Y:S01]  /*2bb0*/  FMUL.FTZ R9, R87.reuse, R80 ;  /* 0x0000005057097220 */ /* 0x040fe20000410000 */
[----:B------:R-:W-:Y:S01]  /*2bc0*/  FMUL.FTZ R87, R87, R82 ;  /* 0x0000005257577220 */ /* 0x000fe20000410000 */
[----:B------:R-:W-:Y:S01]  /*2bd0*/  BSSY B0, `(.L_x_2429) ;  /* 0x0000011000007945 */ /* 0x000fe20003800000 */
[----:B------:R-:W-:Y:S01]  /*2be0*/  FADD.FTZ R7, R11, R12 ;  /* 0x0000000c0b077221 */ /* 0x000fe20000010000 */
[C---:B------:R-:W-:Y:S01]  /*2bf0*/  FFMA.FTZ R4, R8.reuse, R4, -R13 ;  /* 0x0000000408047223 */ /* 0x040fe2000001080d */
[----:B------:R-:W-:Y:S01]  /*2c00*/  FFMA.FTZ R5, R8, R5, R6 ;  /* 0x0000000508057223 */ /* 0x000fe20000010006 */
[----:B------:R-:W-:Y:S01]  /*2c10*/  FFMA.FTZ R11, R86, R82, -R9 ;  /* 0x00000052560b7223 */ /* 0x000fe20000010809 */
[----:B------:R-:W-:Y:S01]  /*2c20*/  FADD.FTZ R6, R10, R15 ;  /* 0x0000000f0a067221 */ /* 0x000fe20000010000 */
[----:B------:R-:W-:Y:S01]  /*2c30*/  FFMA.FTZ R86, R86, R80, R87 ;  /* 0x0000005056567223 */ /* 0x000fe20000010057 */
[----:B----4-:R-:W-:Y:S01]  /*2c40*/  FMUL.FTZ R13, R31, R92 ;  /* 0x0000005c1f0d7220 */ /* 0x010fe20000410000 */
        /* <DEDUP_REMOVED lines=9> */
.L_x_2430:
[----:B------:R-:W-:Y:S05]  /*2ce0*/  BSYNC B0 ;  /* 0x0000000000007941 */ /* 0x000fea0003800000 */
.L_x_2429:
[----:B------:R-:W-:Y:S01]  /*2cf0*/  IADD3 R71, R71, 0x1, RZ ;  /* 0x0000000147477810 */ /* 0x000fe20007ffe0ff */
[----:B------:R-:W-:Y:S01]  /*2d00*/  FADD.FTZ R86, R85, R86 ;  /* 0x0000005655567221 */ /* 0x000fe20000010000 */
[----:B0-----:R-:W-:Y:S01]  /*2d10*/  FFMA.FTZ R4, R30, R93, -R13 ;  /* 0x0000005d1e047223 */ /* 0x001fe2000001080d */
[----:B------:R-:W-:Y:S01]  /*2d20*/  FMUL.FTZ R5, R31, R79 ;  /* 0x0000004f1f057220 */ /* 0x000fe20000410000 */
[----:B------:R-:W-:Y:S01]  /*2d30*/  ISETP.GE.AND P6, PT, R71, UR6, PT ;  /* 0x0000000647007c0c */ /* 0x000fe2000bfc6270 */
[C---:B------:R-:W-:Y:S01]  /*2d40*/  FMUL.FTZ R7, R31.reuse, R80 ;  /* 0x000000501f077220 */ /* 0x040fe20000410000 */
[----:B------:R-:W-:Y:S01]  /*2d50*/  FADD.FTZ R84, R84, R11 ;  /* 0x0000000b54547221 */ /* 0x000fe20000010000 */
[----:B------:R-:W-:Y:S01]  /*2d60*/  FMUL.FTZ R31, R31, R86 ;  /* 0x000000561f1f7220 */ /* 0x000fe20000410000 */
[----:B------:R-:W-:Y:S01]  /*2d70*/  FFMA.FTZ R59, R4, 2, R59 ;  /* 0x40000000043b7823 */ /* 0x000fe2000001003b */
[C---:B------:R-:W-:Y:S01]  /*2d80*/  FFMA.FTZ R5, R30.reuse, R77, -R5 ;  /* 0x0000004d1e057223 */ /* 0x040fe20000010805 */
[C---:B------:R-:W-:Y:S01]  /*2d90*/  FFMA.FTZ R4, R30.reuse, R82, -R7 ;  /* 0x000000521e047223 */ /* 0x040fe20000010807 */
[----:B------:R-:W-:-:S02]  /*2da0*/  FFMA.FTZ R31, R30, R84, -R31 ;  /* 0x000000541e1f7223 */ /* 0x000fc4000001081f */
[----:B------:R-:W-:Y:S01]  /*2db0*/  FFMA.FTZ R66, R5, 2, R66 ;  /* 0x4000000005427823 */ /* 0x000fe20000010042 */
[----:B------:R-:W-:Y:S01]  /*2dc0*/  FFMA.FTZ R61, R4, 2, R61 ;  /* 0x40000000043d7823 */ /* 0x000fe2000001003d */
[----:B------:R-:W-:Y:S02]  /*2dd0*/  FFMA.FTZ R68, R31, 2, R68 ;  /* 0x400000001f447823 */ /* 0x000fe40000010044 */
[----:B------:R-:W-:Y:S05]  /*2de0*/  @!P6 BRA `(.L_x_2431) ;  /* 0xffffffe80058e947 */ /* 0x000fea000383ffff */
.L_x_2428:
        /* <DEDUP_REMOVED lines=34> */
[----:B------:R-:W-:-:S03]  /*3010*/  ULDC.64 UR4, c[0x0][0x308] ;  /* 0x0000c20000047ab9 */ /* 0x000fc60000000a00 */
[----:B------:R-:W-:Y:S01]  /*3020*/  IMAD.IADD R7, R7, 0x1, R31 ;  /* 0x0000000107077824 */ /* 0x000fe200078e021f */
[----:B------:R-:W-:-:S04]  /*3030*/  LEA R8, P0, R6, UR4, 0x1 ;  /* 0x0000000406087c11 */ /* 0x000fc8000f8008ff */
[----:B------:R-:W-:-:S05]  /*3040*/  LEA.HI.X R9, R6, UR5, R7, 0x1, P0 ;  /* 0x0000000506097c11 */ /* 0x000fca00080f0c07 */
[----:B------:R0:W-:Y:S04]  /*3050*/  STG.E.U16 desc[UR10][R8.64], R11 ;  /* 0x0000000b08007986 */ /* 0x0001e8000c10150a */
.L_x_2433:
[----:B------:R-:W-:Y:S05]  /*3060*/  BSYNC B0 ;  /* 0x0000000000007941 */ /* 0x000fea0003800000 */
.L_x_2432:
[----:B------:R-:W-:Y:S01]  /*3070*/  ULDC.64 UR4, c[0x0][0x2b8] ;  /* 0x0000ae0000047ab9 */ /* 0x000fe20000000a00 */
[----:B------:R-:W-:Y:S01]  /*3080*/  MOV R5, R29 ;  /* 0x0000001d00057202 */ /* 0x000fe20000000f00 */
[----:B------:R-:W-:Y:S01]  /*3090*/  IMAD R7, R32, UR4, RZ ;  /* 0x0000000420077c24 */ /* 0x000fe2000f8e02ff */
[C---:B------:R-:W-:Y:S02]  /*30a0*/  LOP3.LUT R6, R36.reuse, 0x20, RZ, 0xfc, !PT ;  /* 0x0000002024067812 */ /* 0x040fe400078efcff */
[----:B------:R-:W-:Y:S01]  /*30b0*/  LOP3.LUT R10, R36, 0x40, RZ, 0xfc, !PT ;  /* 0x00000040240a7812 */ /* 0x000fe200078efcff */
[----:B------:R-:W-:Y:S01]  /*30c0*/  IMAD.WIDE.U32 R4, R0, UR4, R4 ;  /* 0x0000000400047c25 */ /* 0x000fe2000f8e0004 */
[----:B------:R-:W-:Y:S02]  /*30d0*/  ISETP.GE.AND P0, PT, R6, R27, PT ;  /* 0x0000001b0600720c */ /* 0x000fe40003f06270 */
[----:B------:R-:W-:Y:S01]  /*30e0*/  LOP3.LUT R12, R36, 0x60, RZ, 0xfc, !PT ;  /* 0x00000060240c7812 */ /* 0x000fe200078efcff */
[----:B0-----:R-:W-:Y:S01]  /*30f0*/  IMAD R8, R0, UR5, R7 ;  /* 0x0000000500087c24 */ /* 0x001fe2000f8e0207 */
[C---:B------:R-:W-:Y:S01]  /*3100*/  SHF.L.U32 R7, R41.reuse, 0x7, RZ ;  /* 0x0000000729077819 */ /* 0x040fe200000006ff */
[----:B------:R-:W-:Y:S01]  /*3110*/  ULDC.64 UR4, c[0x0][0x308] ;  /* 0x0000c20000047ab9 */ /* 0x000fe20000000a00 */
[----:B------:R-:W-:-:S02]  /*3120*/  IADD3 R41, R41, 0x1, RZ ;  /* 0x0000000129297810 */ /* 0x000fc40007ffe0ff */
[----:B------:R-:W-:Y:S02]  /*3130*/  SHF.R.S32.HI R9, RZ, 0x1f, R7 ;  /* 0x0000001fff097819 */ /* 0x000fe40000011407 */
[----:B------:R-:W-:Y:S02]  /*3140*/  IADD3 R6, P4, R7, R4, RZ ;  /* 0x0000000407067210 */ /* 0x000fe40007f9e0ff */
[C---:B------:R-:W-:Y:S01]  /*3150*/  LEA R7, P3, R36.reuse, UR4, 0x1 ;  /* 0x0000000424077c11 */ /* 0x040fe2000f8608ff */
[----:B------:R-:W-:Y:S01]  /*3160*/  ULDC UR4, c[0x0][0x224] ;  /* 0x0000890000047ab9 */ /* 0x000fe20000000800 */
[----:B------:R-:W-:Y:S02]  /*3170*/  IADD3.X R5, R9, R8, R5, P4, !PT ;  /* 0x0000000809057210 */ /* 0x000fe400027fe405 */
[----:B------:R-:W-:Y:S02]  /*3180*/  LEA.HI.X R8, R36, UR5, R37, 0x1, P3 ;  /* 0x0000000524087c11 */ /* 0x000fe400098f0c25 */
[----:B------:R-:W-:-:S02]  /*3190*/  LEA R4, P3, R6, R7, 0x1 ;  /* 0x0000000706047211 */ /* 0x000fc400078608ff */
[-C--:B------:R-:W-:Y:S02]  /*31a0*/  ISETP.GE.AND P1, PT, R10, R27.reuse, PT ;  /* 0x0000001b0a00720c */ /* 0x080fe40003f26270 */
[----:B------:R-:W-:Y:S02]  /*31b0*/  LEA.HI.X R5, R6, R8, R5, 0x1, P3 ;  /* 0x0000000806057211 */ /* 0x000fe400018f0c05 */
[----:B------:R-:W-:Y:S02]  /*31c0*/  ISETP.GE.AND P2, PT, R12, R27, PT ;  /* 0x0000001b0c00720c */ /* 0x000fe40003f46270 */
[----:B------:R-:W-:Y:S01]  /*31d0*/  IADD3 R54, P3, R54, 0x200, RZ ;  /* 0x0000020036367810 */ /* 0x000fe20007f7e0ff */
[----:B------:R0:W-:Y:S01]  /*31e0*/  @!P0 STG.E.U16 desc[UR10][R4.64+0x40], R13 ;  /* 0x0000400d04008986 */ /* 0x0001e2000c10150a */
[----:B------:R-:W-:Y:S02]  /*31f0*/  ISETP.GE.AND P0, PT, R41, UR4, PT ;  /* 0x0000000429007c0c */ /* 0x000fe4000bf06270 */
        /* <DEDUP_REMOVED lines=9> */
.L_x_2435:
        /* <DEDUP_REMOVED lines=15> */
.L_x_5228:


//--------------------- .text._Z25selective_scan_fwd_kernelI32Selective_Scan_fwd_kernel_traitsILi32ELi4ELi1ELb0ELb1ELb0ELb1EN3c108BFloat16ENS1_7complexIfEEEEv13SSMParamsBase --------------------------
	.section	.text._Z25selective_scan_fwd_kernelI32Selective_Scan_fwd_kernel_traitsILi32ELi4ELi1ELb0ELb1ELb0ELb1EN3c108BFloat16ENS1_7complexIfEEEEv13SSMParamsBase,"ax",@progbits
	.align	128
        .global         _Z25selective_scan_fwd_kernelI32Selective_Scan_fwd_kernel_traitsILi32ELi4ELi1ELb0ELb1ELb0ELb1EN3c108BFloat16ENS1_7complexIfEEEEv13SSMParamsBase
        .type           _Z25selective_scan_fwd_kernelI32Selective_Scan_fwd_kernel_traitsILi32ELi4ELi1ELb0ELb1ELb0ELb1EN3c108BFloat16ENS1_7complexIfEEEEv13SSMParamsBase,@function
        .size           _Z25selective_scan_fwd_kernelI32Selective_Scan_fwd_kernel_traitsILi32ELi4ELi1ELb0ELb1ELb0ELb1EN3c108BFloat16ENS1_7complexIfEEEEv13SSMParamsBase,(.L_x_5229 - _Z25selective_scan_fwd_kernelI32Selective_Scan_fwd_kernel_traitsILi32ELi4ELi1ELb0ELb1ELb0ELb1EN3c108BFloat16ENS1_7complexIfEEEEv13SSMParamsBase)
        .other          _Z25selective_scan_fwd_kernelI32Selective_Scan_fwd_kernel_traitsILi32ELi4ELi1ELb0ELb1ELb0ELb1EN3c108BFloat16ENS1_7complexIfEEEEv13SSMParamsBase,@"STO_CUDA_ENTRY STV_DEFAULT"
_Z25selective_scan_fwd_kernelI32Selective_Scan_fwd_kernel_traitsILi32ELi4ELi1ELb0ELb1ELb0ELb1EN3c108BFloat16ENS1_7complexIfEEEEv13SSMParamsBase:
.text._Z25selective_scan_fwd_kernelI32Selective_Scan_fwd_kernel_traitsILi32ELi4ELi1ELb0ELb1ELb0ELb1EN3c108BFloat16ENS1_7complexIfEEEEv13SSMParamsBase:
        /* <DEDUP_REMOVED lines=32> */
[----:B------:R-:W-:Y:S01]  /*0200*/  IMAD R5, R12, R5, R6 ;  /* 0x000000050c057224 */ /* 0x000fe200078e0206 */
[----:B0-----:R-:W-:-:S04]  /*0210*/  ISETP.GE.AND P3, PT, R27, 0x1, PT ;  /* 0x000000011b00780c */ /* 0x001fc80003f66270 */
[----:B------:R-:W-:Y:S01]  /*0220*/  ISETP.GT.U32.AND P1, PT, R12, R5, PT ;  /* 0x000000050c00720c */ /* 0x000fe20003f24070 */
[----:B------:R-:W0:Y:S01]  /*0230*/  S2UR UR7, SR_CTAID.X ;  /* 0x00000000000779c3 */ /* 0x000e220000002500 */
[----:B------:R-:W-:-:S04]  /*0240*/  LOP3.LUT R6, R0, R17, RZ, 0x3c, !PT ;  /* 0x0000001100067212 */ /* 0x000fc800078e3cff */
[----:B------:R-:W-:-:S07]  /*0250*/  ISETP.GE.AND P2, PT, R6, RZ, PT ;  /* 0x000000ff0600720c */ /* 0x000fce0003f46270 */
[----:B------:R-:W-:-:S05]  /*0260*/  @!P1 IMAD.IADD R5, R5, 0x1, -R12 ;  /* 0x0000000105059824 */ /* 0x000fca00078e0a0c */
[----:B------:R-:W-:Y:S01]  /*0270*/  ISETP.GE.U32.AND P0, PT, R5, R12, PT ;  /* 0x0000000c0500720c */ /* 0x000fe20003f06070 */
[----:B0---4-:R-:W-:-:S12]  /*0280*/  @!P3 EXIT ;  /* 0x000000000000b94d */ /* 0x011fd80003800000 */
[----:B------:R-:W0:Y:S01]  /*0290*/  S2R R5, SR_TID.X ;  /* 0x0000000000057919 */ /* 0x000e220000002100 */
[----:B------:R-:W1:Y:S01]  /*02a0*/  LDC.64 R18, c[0x0][0x280] ;  /* 0x0000a000ff127b82 */ /* 0x000e620000000a00 */
[----:B------:R-:W-:Y:S01]  /*02b0*/  ULDC.64 UR4, c[0x0][0x288] ;  /* 0x0000a20000047ab9 */ /* 0x000fe20000000a00 */
[----:B------:R-:W-:Y:S01]  /*02c0*/  @!P1 IADD3 R11, R11, 0x1, RZ ;  /* 0x000000010b0b9810 */ /* 0x000fe20007ffe0ff */
[C---:B------:R-:W-:Y:S01]  /*02d0*/  IMAD R7, R2.reuse, UR4, RZ ;  /* 0x0000000402077c24 */ /* 0x040fe2000f8e02ff */
[----:B------:R-:W-:Y:S01]  /*02e0*/  ULDC.64 UR8, c[0x0][0x298] ;  /* 0x0000a60000087ab9 */ /* 0x000fe20000000a00 */
[----:B------:R-:W-:Y:S01]  /*02f0*/  ISETP.NE.AND P1, PT, R17, RZ, PT ;  /* 0x000000ff1100720c */ /* 0x000fe20003f25270 */
[----:B------:R-:W-:Y:S01]  /*0300*/  IMAD R9, R2, UR8, RZ ;  /* 0x0000000802097c24 */ /* 0x000fe2000f8e02ff */
[----:B------:R-:W-:Y:S01]  /*0310*/  USHF.R.S32.HI UR12, URZ, 0x1f, UR7 ;  /* 0x0000001f3f0c7899 */ /* 0x000fe20008011407 */
[----:B------:R-:W2:Y:S01]  /*0320*/  LDC.64 R28, c[0x0][0x290] ;  /* 0x0000a400ff1c7b82 */ /* 0x000ea20000000a00 */
[C---:B------:R-:W-:Y:S01]  /*0330*/  IMAD R13, R0.reuse, UR5, R7 ;  /* 0x00000005000d7c24 */ /* 0x040fe2000f8e0207 */
[----:B------:R-:W-:Y:S01]  /*0340*/  @P0 IADD3 R11, R11, 0x1, RZ ;  /* 0x000000010b0b0810 */ /* 0x000fe20007ffe0ff */
[----:B------:R-:W-:-:S03]  /*0350*/  IMAD.WIDE.U32 R6, R0, UR4, RZ ;  /* 0x0000000400067c25 */ /* 0x000fc6000f8e00ff */
[----:B------:R-:W-:Y:S01]  /*0360*/  MOV R14, R11 ;  /* 0x0000000b000e7202 */ /* 0x000fe20000000f00 */
[C---:B------:R-:W-:Y:S01]  /*0370*/  IMAD R15, R0.reuse, UR9, R9 ;  /* 0x00000009000f7c24 */ /* 0x040fe2000f8e0209 */
[----:B------:R-:W3:Y:S01]  /*0380*/  LDC.64 R20, c[0x0][0x258] ;  /* 0x00009600ff147b82 */ /* 0x000ee20000000a00 */
[----:B------:R-:W-:Y:S01]  /*0390*/  IMAD.WIDE.U32 R8, R0, UR8, RZ ;  /* 0x0000000800087c25 */ /* 0x000fe2000f8e00ff */
[----:B------:R-:W-:Y:S01]  /*03a0*/  ULDC.64 UR8, c[0x0][0x240] ;  /* 0x0000900000087ab9 */ /* 0x000fe20000000a00 */
[----:B------:R-:W-:Y:S01]  /*03b0*/  IADD3 R11, R7, R13, RZ ;  /* 0x0000000d070b7210 */ /* 0x000fe20007ffe0ff */
[----:B------:R-:W-:Y:S01]  /*03c0*/  UIMAD UR6, UR12, UR8, URZ ;  /* 0x000000080c0672a4 */ /* 0x000fe2000f8e023f */
[----:B------:R-:W-:Y:S01]  /*03d0*/  IMAD.MOV.U32 R10, RZ, RZ, R6 ;  /* 0x000000ffff0a7224 */ /* 0x000fe200078e0006 */
[----:B------:R-:W-:Y:S01]  /*03e0*/  @!P2 IADD3 R14, -R14, RZ, RZ ;  /* 0x000000ff0e0ea210 */ /* 0x000fe20007ffe1ff */
[----:B------:R-:W-:Y:S01]  /*03f0*/  UIMAD.WIDE.U32 UR4, UR7, UR8, URZ ;  /* 0x00000008070472a5 */ /* 0x000fe2000f8e003f */
[----:B-1----:R-:W-:Y:S01]  /*0400*/  IMAD R6, R18, UR12, RZ ;  /* 0x0000000c12067c24 */ /* 0x002fe2000f8e02ff */
[----:B------:R-:W-:Y:S01]  /*0410*/  IADD3 R9, R9, R15, RZ ;  /* 0x0000000f09097210 */ /* 0x000fe20007ffe0ff */
[----:B------:R-:W1:Y:S01]  /*0420*/  LDC R23, c[0x0][0x214] ;  /* 0x00008500ff177b82 */ /* 0x000e620000000800 */
[----:B------:R-:W-:Y:S01]  /*0430*/  @!P1 LOP3.LUT R14, RZ, R17, RZ, 0x33, !PT ;  /* 0x00000011ff0e9212 */ /* 0x000fe200078e33ff */
[----:B------:R-:W-:Y:S01]  /*0440*/  IMAD R19, R19, UR7, R6 ;  /* 0x0000000713137c24 */ /* 0x000fe2000f8e0206 */
[----:B------:R-:W-:-:S02]  /*0450*/  UIMAD UR6, UR7, UR9, UR6 ;  /* 0x00000009070672a4 */ /* 0x000fc4000f8e0206 */
[----:B------:R-:W-:Y:S01]  /*0460*/  IMAD.WIDE.U32 R10, R18, UR7, R10 ;  /* 0x00000007120a7c25 */ /* 0x000fe2000f8e000a */
[C---:B0-----:R-:W-:Y:S01]  /*0470*/  LOP3.LUT R6, R5.reuse, 0x1f, RZ, 0xc0, !PT ;  /* 0x0000001f05067812 */ /* 0x041fe200078ec0ff */
[----:B------:R-:W-:Y:S01]  /*0480*/  ULDC.64 UR8, c[0x0][0x2f8] ;  /* 0x0000be0000087ab9 */ /* 0x000fe20000000a00 */
[----:B------:R-:W-:Y:S01]  /*0490*/  SHF.L.U32 R15, R5, 0x2, RZ ;  /* 0x00000002050f7819 */ /* 0x000fe200000006ff */
[----:B------:R-:W0:Y:S01]  /*04a0*/  LDC.64 R24, c[0x0][0x2d8] ;  /* 0x0000b600ff187b82 */ /* 0x000e220000000a00 */
[----:B------:R-:W-:Y:S01]  /*04b0*/  SHF.R.S32.HI R17, RZ, 0x1f, R14 ;  /* 0x0000001fff117819 */ /* 0x000fe2000001140e */
[----:B--2---:R-:W-:Y:S01]  /*04c0*/  IMAD.WIDE.U32 R12, R28, UR7, R8 ;  /* 0x000000071c0c7c25 */ /* 0x004fe2000f8e0008 */
[----:B------:R-:W-:Y:S01]  /*04d0*/  LOP3.LUT R7, R6, 0xffffff80, R15, 0xf8, !PT ;  /* 0xffffff8006077812 */ /* 0x000fe200078ef80f */
[----:B------:R-:W-:Y:S01]  /*04e0*/  UIADD3 UR5, UR5, UR6, URZ ;  /* 0x0000000605057290 */ /* 0x000fe2000fffe03f */
[----:B------:R-:W-:Y:S01]  /*04f0*/  LOP3.LUT R54, R15, 0xffffff80, RZ, 0xc0, !PT ;  /* 0xffffff800f367812 */ /* 0x000fe200078ec0ff */
[----:B------:R-:W-:Y:S01]  /*0500*/  IMAD R16, R28, UR12, RZ ;  /* 0x0000000c1c107c24 */ /* 0x000fe2000f8e02ff */
[----:B------:R-:W-:Y:S01]  /*0510*/  SHF.R.S32.HI R8, RZ, 0x1f, R7 ;  /* 0x0000001fff087819 */ /* 0x000fe20000011407 */
[----:B---3--:R-:W-:Y:S01]  /*0520*/  IMAD R17, R17, R20, RZ ;  /* 0x0000001411117224 */ /* 0x008fe200078e02ff */
[----:B------:R-:W-:Y:S01]  /*0530*/  IADD3 R53, P0, R7, R10, RZ ;  /* 0x0000000a07357210 */ /* 0x000fe20007f1e0ff */
[----:B------:R-:W-:Y:S01]  /*0540*/  IMAD R9, R29, UR7, R16 ;  /* 0x000000071d097c24 */ /* 0x000fe2000f8e0210 */
[----:B------:R-:W-:Y:S01]  /*0550*/  IADD3 R51, P1, R7, R12, RZ ;  /* 0x0000000c07337210 */ /* 0x000fe20007f3e0ff */
[----:B------:R-:W-:Y:S01]  /*0560*/  IMAD R17, R14, R21, R17 ;  /* 0x000000150e117224 */ /* 0x000fe200078e0211 */
[----:B------:R-:W-:Y:S01]  /*0570*/  IADD3.X R16, R8, R11, R19, P0, !PT ;  /* 0x0000000b08107210 */ /* 0x000fe200007fe413 */
[----:B------:R-:W-:Y:S01]  /*0580*/  IMAD.WIDE.U32 R10, R14, R20, UR4 ;  /* 0x000000040e0a7e25 */ /* 0x000fe2000f8e0014 */
[----:B------:R-:W-:Y:S01]  /*0590*/  IADD3.X R14, R8, R13, R9, P1, !PT ;  /* 0x0000000d080e7210 */ /* 0x000fe20000ffe409 */
[----:B------:R-:W-:Y:S01]  /*05a0*/  ULDC.64 UR4, c[0x0][0x2f0] ;  /* 0x0000bc0000047ab9 */ /* 0x000fe20000000a00 */
[----:B------:R-:W2:Y:S01]  /*05b0*/  S2R R9, SR_LANEID ;  /* 0x0000000000097919 */ /* 0x000ea20000000000 */
[----:B-1----:R-:W-:Y:S01]  /*05c0*/  IMAD R12, R23, UR7, R0 ;  /* 0x00000007170c7c24 */ /* 0x002fe2000f8e0200 */
[----:B------:R-:W-:-:S02]  /*05d0*/  IADD3 R36, R11, R17, RZ ;  /* 0x000000110b247210 */ /* 0x000fc40007ffe0ff */
[----:B------:R-:W-:Y:S01]  /*05e0*/  LEA R52, P1, R53, UR4, 0x1 ;  /* 0x0000000435347c11 */ /* 0x000fe2000f8208ff */
[----:B------:R-:W-:Y:S01]  /*05f0*/  ULDC UR4, c[0x0][0x21c] ;  /* 0x0000870000047ab9 */ /* 0x000fe20000000800 */
[----:B------:R-:W-:Y:S02]  /*0600*/  LEA R50, P2, R51, UR8, 0x1 ;  /* 0x0000000833327c11 */ /* 0x000fe4000f8408ff */
[----:B0-----:R-:W-:Y:S02]  /*0610*/  LEA R23, P0, R10, R24, 0x1 ;  /* 0x000000180a177211 */ /* 0x001fe400078008ff */
[----:B------:R-:W-:Y:S02]  /*0620*/  IADD3 R54, R54, R7, RZ ;  /* 0x0000000736367210 */ /* 0x000fe40007ffe0ff */
[----:B------:R-:W-:Y:S01]  /*0630*/  LEA.HI.X R36, R10, R25, R36, 0x1, P0 ;  /* 0x000000190a247211 */ /* 0x000fe200000f0c24 */
[----:B------:R-:W-:Y:S01]  /*0640*/  IMAD R10, R12, R27, RZ ;  /* 0x0000001b0c0a7224 */ /* 0x000fe200078e02ff */
[----:B------:R-:W-:Y:S01]  /*0650*/  LEA.HI.X R53, R53, UR5, R16, 0x1, P1 ;  /* 0x0000000535357c11 */ /* 0x000fe200088f0c10 */
[----:B------:R-:W-:Y:S01]  /*0660*/  VIADD R17, R54, 0x40 ;  /* 0x0000004036117836 */ /* 0x000fe20000000000 */
[----:B------:R-:W-:Y:S01]  /*0670*/  LEA.HI.X R51, R51, UR9, R14, 0x1, P2 ;  /* 0x0000000933337c11 */ /* 0x000fe200090f0c0e */
[----:B------:R-:W-:Y:S01]  /*0680*/  IMAD R10, R10, UR4, RZ ;  /* 0x000000040a0a7c24 */ /* 0x000fe2000f8e02ff */
[----:B------:R-:W-:-:S02]  /*0690*/  IADD3 R12, R15, 0x1, RZ ;  /* 0x000000010f0c7810 */ /* 0x000fc40007ffe0ff */
[----:B------:R-:W-:Y:S02]  /*06a0*/  MOV R11, RZ ;  /* 0x000000ff000b7202 */ /* 0x000fe40000000f00 */
[C---:B------:R-:W-:Y:S02]  /*06b0*/  LOP3.LUT R13, R7.reuse, 0x20, RZ, 0xfc, !PT ;  /* 0x00000020070d7812 */ /* 0x040fe400078efcff */
[C---:B------:R-:W-:Y:S02]  /*06c0*/  LOP3.LUT R14, R7.reuse, 0x40, RZ, 0xfc, !PT ;  /* 0x00000040070e7812 */ /* 0x040fe400078efcff */
[----:B------:R-:W-:Y:S02]  /*06d0*/  LOP3.LUT R15, R7, 0x60, RZ, 0xfc, !PT ;  /* 0x00000060070f7812 */ /* 0x000fe400078efcff */
[----:B------:R-:W-:Y:S02]  /*06e0*/  SHF.R.S32.HI R55, RZ, 0x1f, R54 ;  /* 0x0000001fff377819 */ /* 0x000fe40000011436 */
[----:B------:R-:W-:-:S02]  /*06f0*/  IADD3 R16, R54, 0x20, RZ ;  /* 0x0000002036107810 */ /* 0x000fc40007ffe0ff */
[C---:B------:R-:W-:Y:S02]  /*0700*/  IADD3 R18, R54.reuse, 0x60, RZ ;  /* 0x0000006036127810 */ /* 0x040fe40007ffe0ff */
[C---:B------:R-:W-:Y:S02]  /*0710*/  IADD3 R19, R54.reuse, 0x80, RZ ;  /* 0x0000008036137810 */ /* 0x040fe40007ffe0ff */
[C---:B------:R-:W-:Y:S02]  /*0720*/  IADD3 R20, R54.reuse, 0xa0, RZ ;  /* 0x000000a036147810 */ /* 0x040fe40007ffe0ff */
[C---:B------:R-:W-:Y:S02]  /*0730*/  IADD3 R21, R54.reuse, 0xc0, RZ ;  /* 0x000000c036157810 */ /* 0x040fe40007ffe0ff */
[----:B--2---:R-:W-:-:S07]  /*0740*/  IADD3 R22, R54, 0xe0, RZ ;  /* 0x000000e036167810 */ /* 0x004fce0007ffe0ff */
.L_x_2452:
[----:B0-----:R-:W0:Y:S01]  /*0750*/  LDC R38, c[0x0][0x218] ;  /* 0x00008600ff267b82 */ /* 0x001e220000000800 */
[----:B-1----:R-:W-:Y:S02]  /*0760*/  PRMT R24, RZ, 0x7610, R24 ;  /* 0x00007610ff187816 */ /* 0x002fe40000000018 */
        /* <DEDUP_REMOVED lines=22> */
[----:B------:R-:W-:Y:S02]  /*08d0*/  PRMT R37, RZ, 0x7610, R37 ;  /* 0x00007610ff257816 */ /* 0x000fe40000000025 */
[----:B0-----:R-:W-:-:S04]  /*08e0*/  LEA R40, R29, R40, 0x18 ;  /* 0x000000281d287211 */ /* 0x001fc800078ec0ff */
[C---:B------:R-:W-:Y:S01]  /*08f0*/  LEA R28, R9.reuse, R40, 0x1 ;  /* 0x00000028091c7211 */ /* 0x040fe200078e08ff */
[----:B------:R-:W-:-:S04]  /*0900*/  IMAD R29, R9, 0x8, R40 ;  /* 0x00000008091d7824 */ /* 0x000fc800078e0228 */
        /* <DEDUP_REMOVED lines=13> */
[----:B--2---:R-:W-:Y:S04]  /*09e0*/  STS.U16 [R28], R31 ;  /* 0x0000001f1c007388 */ /* 0x004fe80000000400 */
[----:B---3--:R-:W-:Y:S04]  /*09f0*/  STS.U16 [R28+0x40], R33 ;  /* 0x000040211c007388 */ /* 0x008fe80000000400 */
[----:B----4-:R-:W-:Y:S04]  /*0a00*/  STS.U16 [R28+0x80], R35 ;  /* 0x000080231c007388 */ /* 0x010fe80000000400 */
[----:B------:R-:W-:Y:S01]  /*0a10*/  STS.U16 [R28+0xc0], R37 ;  /* 0x0000c0251c007388 */ /* 0x000fe20000000400 */
        /* <DEDUP_REMOVED lines=53> */
.L_x_2437:
[----:B------:R-:W-:Y:S05]  /*0d70*/  BSYNC B0 ;  /* 0x0000000000007941 */ /* 0x000fea0003800000 */
.L_x_2436:
        /* <DEDUP_REMOVED lines=33> */
.L_x_2439:
[----:B------:R-:W-:Y:S05]  /*0f90*/  BSYNC B0 ;  /* 0x0000000000007941 */ /* 0x000fea0003800000 */
.L_x_2438:
        /* <DEDUP_REMOVED lines=33> */
.L_x_2441:
[----:B------:R-:W-:Y:S05]  /*11b0*/  BSYNC B0 ;  /* 0x0000000000007941 */ /* 0x000fea0003800000 */
.L_x_2440:
        /* <DEDUP_REMOVED lines=33> */
.L_x_2443:
[----:B------:R-:W-:Y:S05]  /*13d0*/  BSYNC B0 ;  /* 0x0000000000007941 */ /* 0x000fea0003800000 */
.L_x_2442:
        /* <DEDUP_REMOVED lines=14> */
[----:B------:R-:W-:Y:S01]  /*14c0*/  ULDC.64 UR4, c[0x0][0x230] ;  /* 0x00008c0000047ab9 */ /* 0x000fe20000000a00 */
[----:B------:R-:W-:Y:S01]  /*14d0*/  ISETP.NE.AND P0, PT, R6, RZ, PT ;  /* 0x000000ff0600720c */ /* 0x000fe20003f05270 */
[----:B------:R-:W-:Y:S02]  /*14e0*/  IMAD R5, R2, UR4, RZ ;  /* 0x0000000402057c24 */ /* 0x000fe4000f8e02ff */
[----:B------:R-:W-:Y:S01]  /*14f0*/  FMUL.FTZ R41, R24, R42 ;  /* 0x0000002a18297220 */ /* 0x000fe20000410000 */
[----:B------:R-:W-:Y:S01]  /*1500*/  IMAD.WIDE.U32 R56, R0, UR4, RZ ;  /* 0x0000000400387c25 */ /* 0x000fe2000f8e00ff */
[----:B------:R-:W-:-:S03]  /*1510*/  ISETP.EQ.OR P0, PT, R11, RZ, P0 ;  /* 0x000000ff0b00720c */ /* 0x000fc60000702670 */
[----:B------:R-:W-:Y:S01]  /*1520*/  FMUL.FTZ R43, R26, R46 ;  /* 0x0000002e1a2b7220 */ /* 0x000fe20000410000 */
[----:B------:R-:W1:Y:S01]  /*1530*/  LDC.64 R58, c[0x0][0x2d0] ;  /* 0x0000b400ff3a7b82 */ /* 0x000e620000000a00 */
[----:B------:R-:W-:Y:S01]  /*1540*/  IMAD R73, R0, UR5, R5 ;  /* 0x0000000500497c24 */ /* 0x000fe2000f8e0205 */
[----:B------:R-:W-:Y:S01]  /*1550*/  SHF.L.U32 R5, R38, 0x1, RZ ;  /* 0x0000000126057819 */ /* 0x000fe200000006ff */
[----:B------:R-:W-:Y:S01]  /*1560*/  FMUL.FTZ R45, R25, R44 ;  /* 0x0000002c192d7220 */ /* 0x000fe20000410000 */
[----:B------:R-:W-:Y:S01]  /*1570*/  P2R R67, PR, RZ, 0x1 ;  /* 0x00000001ff437803 */ /* 0x000fe20000000000 */
[----:B------:R-:W-:Y:S01]  /*1580*/  FMUL.FTZ R47, R27, R48 ;  /* 0x000000301b2f7220 */ /* 0x000fe20000410000 */
[-C--:B------:R-:W-:Y:S01]  /*1590*/  ISETP.GE.AND P1, PT, R54, R5.reuse, PT ;  /* 0x000000053600720c */ /* 0x080fe20003f26270 */
[----:B------:R-:W-:Y:S01]  /*15a0*/  ULDC UR6, c[0x0][0x21c] ;  /* 0x0000870000067ab9 */ /* 0x000fe20000000800 */
[----:B------:R-:W2:Y:S01]  /*15b0*/  LDC.64 R60, c[0x0][0x2e0] ;  /* 0x0000b800ff3c7b82 */ /* 0x000ea20000000a00 */
[-C--:B------:R-:W-:Y:S01]  /*15c0*/  ISETP.GE.AND P2, PT, R16, R5.reuse, PT ;  /* 0x000000051000720c */ /* 0x080fe20003f46270 */
[----:B------:R-:W-:Y:S01]  /*15d0*/  ULDC.64 UR4, c[0x0][0x238] ;  /* 0x00008e0000047ab9 */ /* 0x000fe20000000a00 */
[----:B------:R-:W-:Y:S01]  /*15e0*/  P2R R69, PR, RZ, 0x2 ;  /* 0x00000002ff457803 */ /* 0x000fe20000000000 */
[----:B------:R-:W-:Y:S01]  /*15f0*/  ULDC.64 UR8, c[0x0][0x250] ;  /* 0x0000940000087ab9 */ /* 0x000fe20000000a00 */
[----:B------:R-:W-:Y:S01]  /*1600*/  P2R R71, PR, RZ, 0x4 ;  /* 0x00000004ff477803 */ /* 0x000fe20000000000 */
[----:B------:R-:W-:Y:S01]  /*1610*/  ULDC.64 UR14, c[0x0][0x268] ;  /* 0x00009a00000e7ab9 */ /* 0x000fe20000000a00 */
[----:B------:R-:W-:Y:S01]  /*1620*/  MOV R49, RZ ;  /* 0x000000ff00317202 */ /* 0x000fe20000000f00 */
[----:B------:R-:W3:Y:S01]  /*1630*/  LDC.64 R62, c[0x0][0x310] ;  /* 0x0000c400ff3e7b82 */ /* 0x000ee20000000a00 */
[-C--:B------:R-:W-:Y:S01]  /*1640*/  ISETP.GE.AND P0, PT, R17, R5.reuse, PT ;  /* 0x000000051100720c */ /* 0x080fe20003f06270 */
[----:B------:R-:W-:Y:S01]  /*1650*/  ULDC.64 UR16, c[0x0][0x270] ;  /* 0x00009c0000107ab9 */ /* 0x000fe20000000a00 */
[----:B------:R-:W-:-:S02]  /*1660*/  ISETP.GE.AND P1, PT, R18, R5, PT ;  /* 0x000000051200720c */ /* 0x000fc40003f26270 */
[-C--:B------:R-:W-:Y:S02]  /*1670*/  ISETP.GE.AND P2, PT, R19, R5.reuse, PT ;  /* 0x000000051300720c */ /* 0x080fe40003f46270 */
[----:B------:R-:W-:Y:S02]  /*1680*/  ISETP.GE.AND P3, PT, R20, R5, PT ;  /* 0x000000051400720c */ /* 0x000fe40003f66270 */
[----:B------:R-:W-:Y:S02]  /*1690*/  IADD3 R73, R57, R73, RZ ;  /* 0x0000004939497210 */ /* 0x000fe40007ffe0ff */
[-C--:B------:R-:W-:Y:S02]  /*16a0*/  ISETP.GE.AND P4, PT, R21, R5.reuse, PT ;  /* 0x000000051500720c */ /* 0x080fe40003f86270 */
[----:B------:R-:W-:-:S13]  /*16b0*/  ISETP.GE.AND P5, PT, R22, R5, PT ;  /* 0x000000051600720c */ /* 0x000fda0003fa6270 */
.L_x_2447:
[----:B------:R-:W-:Y:S01]  /*16c0*/  SHF.R.S32.HI R5, RZ, 0x1f, R49 ;  /* 0x0000001fff057819 */ /* 0x000fe20000011431 */
[----:B------:R-:W-:Y:S01]  /*16d0*/  IMAD.WIDE.U32 R24, R49, UR8, R54 ;  /* 0x0000000831187c25 */ /* 0x000fe2000f8e0036 */
[----:B------:R-:W-:Y:S02]  /*16e0*/  MOV R72, R56 ;  /* 0x0000003800487202 */ /* 0x000fe40000000f00 */
[----:B------:R-:W-:Y:S01]  /*16f0*/  P2R R32, PR, RZ, 0x20 ;  /* 0x00000020ff207803 */ /* 0x000fe20000000000 */
[----:B------:R-:W-:Y:S01]  /*1700*/  IMAD R26, R5, UR8, RZ ;  /* 0x00000008051a7c24 */ /* 0x000fe2000f8e02ff */
[----:B------:R-:W-:Y:S01]  /*1710*/  ISETP.NE.AND P5, PT, R69, RZ, PT ;  /* 0x000000ff4500720c */ /* 0x000fe20003fa5270 */
[----:B------:R-:W-:Y:S01]  /*1720*/  IMAD R28, R5, UR4, RZ ;  /* 0x00000004051c7c24 */ /* 0x000fe2000f8e02ff */
[----:B------:R-:W-:Y:S01]  /*1730*/  PRMT R34, RZ, 0x7610, R34 ;  /* 0x00007610ff227816 */ /* 0x000fe20000000022 */
[C---:B------:R-:W-:Y:S01]  /*1740*/  IMAD R27, R49.reuse, UR9, R26 ;  /* 0x00000009311b7c24 */ /* 0x040fe2000f8e021a */
[----:B------:R-:W-:Y:S01]  /*1750*/  LEA R26, P6, R24, R23, 0x1 ;  /* 0x00000017181a7211 */ /* 0x000fe200078c08ff */
[----:B------:R-:W-:Y:S01]  /*1760*/  IMAD R29, R49, UR5, R28 ;  /* 0x00000005311d7c24 */ /* 0x000fe2000f8e021c */
[----:B------:R-:W-:Y:S01]  /*1770*/  PRMT R35, RZ, 0x7610, R35 ;  /* 0x00007610ff237816 */ /* 0x000fe20000000023 */
[----:B------:R-:W-:Y:S01]  /*1780*/  IMAD R31, R2, UR14, RZ ;  /* 0x0000000e021f7c24 */ /* 0x000fe2000f8e02ff */
[----:B------:R-:W-:Y:S01]  /*1790*/  IADD3 R25, R25, R27, RZ ;  /* 0x0000001b19197210 */ /* 0x000fe20007ffe0ff */
[----:B------:R-:W-:-:S02]  /*17a0*/  IMAD R30, R5, UR16, RZ ;  /* 0x00000010051e7c24 */ /* 0x000fc4000f8e02ff */
[----:B------:R-:W-:Y:S01]  /*17b0*/  IMAD R31, R0, UR15, R31 ;  /* 0x0000000f001f7c24 */ /* 0x000fe2000f8e021f */
[----:B------:R-:W-:Y:S01]  /*17c0*/  LEA.HI.X R27, R24, R36, R25, 0x1, P6 ;  /* 0x00000024181b7211 */ /* 0x000fe200030f0c19 */
[----:B------:R-:W-:Y:S01]  /*17d0*/  IMAD.WIDE.U32 R24, R49, UR4, R72 ;  /* 0x0000000431187c25 */ /* 0x000fe2000f8e0048 */
[----:B------:R-:W-:-:S03]  /*17e0*/  PRMT R72, RZ, 0x7610, R72 ;  /* 0x00007610ff487816 */ /* 0x000fc60000000048 */
[--C-:B------:R-:W-:Y:S01]  /*17f0*/  IMAD R5, R49, UR17, R30.reuse ;  /* 0x0000001131057c24 */ /* 0x100fe2000f8e021e */
[----:B------:R-:W-:Y:S01]  /*1800*/  IADD3 R25, R25, R29, RZ ;  /* 0x0000001d19197210 */ /* 0x000fe20007ffe0ff */
[----:B------:R-:W4:Y:S01]  /*1810*/  @!P0 LDG.E.U16 R35, desc[UR10][R26.64+0x80] ;  /* 0x0000800a1a238981 */ /* 0x000f22000c1e1500 */
[C---:B-1----:R-:W-:Y:S02]  /*1820*/  LEA R28, P6, R24.reuse, R58, 0x3 ;  /* 0x0000003a181c7211 */ /* 0x042fe400078c18ff */
[----:B------:R-:W-:Y:S01]  /*1830*/  PRMT R33, RZ, 0x7610, R33 ;  /* 0x00007610ff217816 */ /* 0x000fe20000000021 */
[----:B------:R-:W5:Y:S01]  /*1840*/  @!P1 LDG.E.U16 R72, desc[UR10][R26.64+0xc0] ;  /* 0x0000c00a1a489981 */ /* 0x000f62000c1e1500 */
[----:B------:R-:W-:Y:S01]  /*1850*/  LEA.HI.X R29, R24, R59, R25, 0x3, P6 ;  /* 0x0000003b181d7211 */ /* 0x000fe200030f1c19 */
[----:B------:R-:W-:Y:S01]  /*1860*/  IMAD.WIDE.U32 R24, R0, UR14, RZ ;  /* 0x0000000e00187c25 */ /* 0x000fe2000f8e00ff */
[----:B------:R-:W-:Y:S02]  /*1870*/  PRMT R30, RZ, 0x7610, R30 ;  /* 0x00007610ff1e7816 */ /* 0x000fe4000000001e */
[----:B------:R-:W3:Y:S01]  /*1880*/  @!P2 LDG.E.U16 R33, desc[UR10][R26.64+0x100] ;  /* 0x0001000a1a21a981 */ /* 0x000ee2000c1e1500 */
[----:B------:R-:W-:-:S02]  /*1890*/  IMAD.IADD R25, R25, 0x1, R31 ;  /* 0x0000000119197824 */ /* 0x000fc400078e021f */
[----:B------:R-:W-:-:S05]  /*18a0*/  IMAD.WIDE.U32 R24, R49, UR16, R24 ;  /* 0x0000001031187c25 */ /* 0x000fca000f8e0018 */
[----:B------:R-:W-:Y:S02]  /*18b0*/  IADD3 R5, R25, R5, RZ ;  /* 0x0000000519057210 */ /* 0x000fe40007ffe0ff */
[----:B--2---:R-:W-:-:S04]  /*18c0*/  LEA R64, P6, R24, R60, 0x3 ;  /* 0x0000003c18407211 */ /* 0x004fc800078c18ff */
[--C-:B------:R-:W-:Y:S02]  /*18d0*/  LEA.HI.X R65, R24, R61, R5.reuse, 0x3, P6 ;  /* 0x0000003d18417211 */ /* 0x100fe400030f1c05 */
[----:B------:R-:W-:Y:S01]  /*18e0*/  ISETP.NE.AND P6, PT, R71, RZ, PT ;  /* 0x000000ff4700720c */ /* 0x000fe20003fc5270 */
[----:B------:R-:W2:Y:S01]  /*18f0*/  LDG.E.64 R24, desc[UR10][R28.64] ;  /* 0x0000000a1c187981 */ /* 0x000ea2000c1e1b00 */
[----:B------:R-:W-:-:S06]  /*1900*/  PRMT R5, RZ, 0x7610, R5 ;  /* 0x00007610ff057816 */ /* 0x000fcc0000000005 */
[----:B------:R-:W4:Y:S01]  /*1910*/  @!P5 LDG.E.U16 R5, desc[UR10][R26.64] ;  /* 0x0000000a1a05d981 */ /* 0x000f22000c1e1500 */
[----:B------:R-:W-:Y:S02]  /*1920*/  ISETP.NE.AND P5, PT, R32, RZ, PT ;  /* 0x000000ff2000720c */ /* 0x000fe40003fa5270 */
[----:B------:R-:W-:Y:S02]  /*1930*/  PRMT R32, RZ, 0x7610, R32 ;  /* 0x00007610ff207816 */ /* 0x000fe40000000020 */
[----:B------:R-:W5:Y:S01]  /*1940*/  @!P6 LDG.E.U16 R34, desc[UR10][R26.64+0x40] ;  /* 0x0000400a1a22e981 */ /* 0x000f62000c1e1500 */
[----:B------:R-:W-:-:S03]  /*1950*/  PRMT R31, RZ, 0x7610, R31 ;  /* 0x00007610ff1f7816 */ /* 0x000fc6000000001f */
[----:B------:R-:W2:Y:S04]  /*1960*/  @!P3 LDG.E.U16 R32, desc[UR10][R26.64+0x140] ;  /* 0x0001400a1a20b981 */ /* 0x000ea8000c1e1500 */
[----:B------:R-:W2:Y:S04]  /*1970*/  @!P4 LDG.E.U16 R31, desc[UR10][R26.64+0x180] ;  /* 0x0001800a1a1fc981 */ /* 0x000ea8000c1e1500 */
[----:B------:R1:W2:Y:S01]  /*1980*/  @!P5 LDG.E.U16 R30, desc[UR10][R26.64+0x1c0] ;  /* 0x0001c00a1a1ed981 */ /* 0x0002a2000c1e1500 */
[----:B------:R-:W0:Y:S01]  /*1990*/  S2R R75, SR_CgaCtaId ;  /* 0x00000000004b7919 */ /* 0x000e220000008800 */
[----:B------:R-:W-:-:S02]  /*19a0*/  MOV R40, 0x400 ;  /* 0x0000040000287802 */ /* 0x000fc40000000f00 */
[C---:B------:R-:W-:Y:S02]  /*19b0*/  IADD3 R74, R9.reuse, 0x20, RZ ;  /* 0x00000020094a7810 */ /* 0x040fe40007ffe0ff */
[C---:B------:R-:W-:Y:S02]  /*19c0*/  IADD3 R76, R9.reuse, 0x40, RZ ;  /* 0x00000040094c7810 */ /* 0x040fe40007ffe0ff */
[C---:B------:R-:W-:Y:S02]  /*19d0*/  IADD3 R78, R9.reuse, 0x60, RZ ;  /* 0x00000060094e7810 */ /* 0x040fe40007ffe0ff */
[-C--:B------:R-:W-:Y:S02]  /*19e0*/  LEA.HI.SX32 R77, R74, R9.reuse, 0x1b ;  /* 0x000000094a4d7211 */ /* 0x080fe400078fdaff */
[----:B------:R-:W-:Y:S02]  /*19f0*/  LEA.HI.SX32 R79, R76, R9, 0x1b ;  /* 0x000000094c4f7211 */ /* 0x000fe400078fdaff */
[----:B------:R-:W-:-:S02]  /*1a00*/  IADD3 R74, R9, 0x80, RZ ;  /* 0x00000080094a7810 */ /* 0x000fc40007ffe0ff */
[-C--:B-1----:R-:W-:Y:S02]  /*1a10*/  LEA.HI.SX32 R27, R78, R9.reuse, 0x1b ;  /* 0x000000094e1b7211 */ /* 0x082fe400078fdaff */
[C---:B------:R-:W-:Y:S02]  /*1a20*/  IADD3 R76, R9.reuse, 0xa0, RZ ;  /* 0x000000a0094c7810 */ /* 0x040fe40007ffe0ff */
[C---:B------:R-:W-:Y:S02]  /*1a30*/  IADD3 R78, R9.reuse, 0xc0, RZ ;  /* 0x000000c0094e7810 */ /* 0x040fe40007ffe0ff */
[----:B------:R-:W-:Y:S02]  /*1a40*/  IADD3 R80, R9, 0xe0, RZ ;  /* 0x000000e009507810 */ /* 0x000fe40007ffe0ff */
[----:B0-----:R-:W-:Y:S02]  /*1a50*/  LEA R40, R75, R40, 0x18 ;  /* 0x000000284b287211 */ /* 0x001fe400078ec0ff */
[----:B------:R-:W-:-:S04]  /*1a60*/  LEA.HI.SX32 R75, R9, R9, 0x1b ;  /* 0x00000009094b7211 */ /* 0x000fc800078fdaff */
[-C--:B------:R-:W-:Y:S02]  /*1a70*/  LEA R26, R75, R40.reuse, 0x1 ;  /* 0x000000284b1a7211 */ /* 0x080fe400078e08ff */
[-C--:B------:R-:W-:Y:S01]  /*1a80*/  LEA R77, R77, R40.reuse, 0x1 ;  /* 0x000000284d4d7211 */ /* 0x080fe200078e08ff */
[----:B------:R-:W-:Y:S01]  /*1a90*/  IMAD R28, R79, 0x2, R40 ;  /* 0x000000024f1c7824 */ /* 0x000fe200078e0228 */
[-C--:B------:R-:W-:Y:S02]  /*1aa0*/  LEA.HI.SX32 R29, R74, R9.reuse, 0x1b ;  /* 0x000000094a1d7211 */ /* 0x080fe400078fdaff */
[-C--:B------:R-:W-:Y:S02]  /*1ab0*/  LEA.HI.SX32 R75, R76, R9.reuse, 0x1b ;  /* 0x000000094c4b7211 */ /* 0x080fe400078fdaff */
[----:B------:R-:W-:Y:S02]  /*1ac0*/  LEA.HI.SX32 R79, R78, R9, 0x1b ;  /* 0x000000094e4f7211 */ /* 0x000fe400078fdaff */
[----:B------:R-:W-:-:S02]  /*1ad0*/  LEA R27, R27, R40, 0x1 ;  /* 0x000000281b1b7211 */ /* 0x000fc400078e08ff */
[----:B------:R-:W-:Y:S02]  /*1ae0*/  LEA.HI.SX32 R81, R80, R9, 0x1b ;  /* 0x0000000950517211 */ /* 0x000fe400078fdaff */
[-C--:B------:R-:W-:Y:S02]  /*1af0*/  LEA R75, R75, R40.reuse, 0x1 ;  /* 0x000000284b4b7211 */ /* 0x080fe400078e08ff */
[----:B------:R-:W-:Y:S01]  /*1b00*/  LEA R81, R81, R40, 0x1 ;  /* 0x0000002851517211 */ /* 0x000fe200078e08ff */
[----:B----4-:R0:W-:Y:S04]  /*1b10*/  STS.U16 [R26], R5 ;  /* 0x000000051a007388 */ /* 0x0101e80000000400 */
[----:B-----5:R1:W-:Y:S01]  /*1b20*/  STS.U16 [R77+0x40], R34 ;  /* 0x000040224d007388 */ /* 0x0203e20000000400 */
[----:B0-----:R-:W-:-:S03]  /*1b30*/  IMAD.SHL.U32 R5, R9, 0x8, RZ ;  /* 0x0000000809057824 */ /* 0x001fc600078e00ff */
[----:B------:R0:W-:Y:S01]  /*1b40*/  STS.U16 [R28+0x80], R35 ;  /* 0x000080231c007388 */ /* 0x0001e20000000400 */
[-C--:B-1----:R-:W-:Y:S02]  /*1b50*/  LEA R34, R29, R40.reuse, 0x1 ;  /* 0x000000281d227211 */ /* 0x082fe400078e08ff */
[----:B------:R-:W-:Y:S01]  /*1b60*/  LEA.HI.SX32 R5, R5, R5, 0x1b ;  /* 0x0000000505057211 */ /* 0x000fe200078fdaff */
[----:B------:R1:W-:Y:S01]  /*1b70*/  STS.U16 [R27+0xc0], R72 ;  /* 0x0000c0481b007388 */ /* 0x0003e20000000400 */
[----:B0-----:R-:W-:-:S03]  /*1b80*/  LEA R28, R79, R40, 0x1 ;  /* 0x000000284f1c7211 */ /* 0x001fc600078e08ff */
[----:B---3--:R-:W-:Y:S01]  /*1b90*/  STS.U16 [R34+0x100], R33 ;  /* 0x0001002122007388 */ /* 0x008fe20000000400 */
[----:B------:R-:W-:-:S03]  /*1ba0*/  LEA R26, R5, R40, 0x1 ;  /* 0x00000028051a7211 */ /* 0x000fc600078e08ff */
[----:B--2---:R-:W-:Y:S04]  /*1bb0*/  STS.U16 [R75+0x140], R32 ;  /* 0x000140204b007388 */ /* 0x004fe80000000400 */
[----:B------:R0:W-:Y:S04]  /*1bc0*/  STS.U16 [R28+0x180], R31 ;  /* 0x0001801f1c007388 */ /* 0x0001e80000000400 */
[----:B------:R-:W-:Y:S01]  /*1bd0*/  STS.U16 [R81+0x1c0], R30 ;  /* 0x0001c01e51007388 */ /* 0x000fe20000000400 */
[----:B------:R-:W-:-:S03]  /*1be0*/  NOP ;  /* 0x0000000000007918 */ /* 0x000fc60000000000 */
[----:B------:R-:W2:Y:S01]  /*1bf0*/  LDS.U16 R29, [R26] ;  /* 0x000000001a1d7984 */ /* 0x000ea20000000400 */
[----:B------:R-:W3:Y:S03]  /*1c00*/  S2R R5, SR_TID.X ;  /* 0x0000000000057919 */ /* 0x000ee60000002100 */
[----:B------:R-:W4:Y:S01]  /*1c10*/  LDS.U16 R35, [R26+0x2] ;  /* 0x000002001a237984 */ /* 0x000f220000000400 */
[----:B-1----:R-:W-:Y:S01]  /*1c20*/  FMUL.FTZ R27, R24, 1.4426950216293334961 ;  /* 0x3fb8aa3b181b7820 */ /* 0x002fe20000410000 */
[----:B------:R-:W-:Y:S02]  /*1c30*/  FMUL.FTZ R24, R25, R42 ;  /* 0x0000002a19187220 */ /* 0x000fe40000410000 */
[----:B------:R-:W5:Y:S02]  /*1c40*/  LDG.E.64 R64, desc[UR10][R64.64] ;  /* 0x0000000a40407981 */ /* 0x000f64000c1e1b00 */
[----:B0-----:R-:W-:Y:S01]  /*1c50*/  FMUL.RZ R31, R24, 0.15915493667125701904 ;  /* 0x3e22f983181f7820 */ /* 0x001fe2000040c000 */
[----:B--2---:R-:W-:-:S02]  /*1c60*/  SHF.L.U32 R24, R29, 0x10, RZ ;  /* 0x000000101d187819 */ /* 0x004fc400000006ff */
[----:B---3--:R-:W-:-:S03]  /*1c70*/  SHF.L.U32 R29, R5, 0x2, RZ ;  /* 0x00000002051d7819 */ /* 0x008fc600000006ff */
[----:B------:R-:W-:Y:S01]  /*1c80*/  FMUL.FTZ R24, R41, R24 ;  /* 0x0000001829187220 */ /* 0x000fe20000410000 */
[----:B------:R-:W-:Y:S02]  /*1c90*/  ISETP.GE.U32.AND P6, PT, R29, R38, PT ;  /* 0x000000261d00720c */ /* 0x000fe40003fc6070 */
[----:B----4-:R-:W-:Y:S02]  /*1ca0*/  SHF.L.U32 R28, R35, 0x10, RZ ;  /* 0x00000010231c7819 */ /* 0x010fe400000006ff */
        /* <DEDUP_REMOVED lines=16> */
[----:B------:R-:W-:Y:S02]  /*1db0*/  ISETP.GE.U32.AND P6, PT, R35, R38, PT ;  /* 0x000000262300720c */ /* 0x000fe40003fc6070 */
[----:B-1----:R-:W-:Y:S02]  /*1dc0*/  SHF.L.U32 R28, R28, 0x10, RZ ;  /* 0x000000101c1c7819 */ /* 0x002fe400000006ff */
[----:B------:R-:W-:-:S02]  /*1dd0*/  FSEL R84, R24, RZ, !P6 ;  /* 0x000000ff18547208 */ /* 0x000fc40007000000 */
[----:B------:R-:W0:Y:S01]  /*1de0*/  LDS.U16 R24, [R26+0x4] ;  /* 0x000004001a187984 */ /* 0x000e220000000400 */
[----:B------:R-:W-:Y:S01]  /*1df0*/  FMUL.FTZ R28, R45, R28 ;  /* 0x0000001c2d1c7220 */ /* 0x000fe20000410000 */
[----:B------:R-:W-:-:S04]  /*1e00*/  FMUL.FTZ R31, R25, R44 ;  /* 0x0000002c191f7220 */ /* 0x000fc80000410000 */
[----:B------:R-:W-:Y:S02]  /*1e10*/  FSEL R85, R28, RZ, !P6 ;  /* 0x000000ff1c557208 */ /* 0x000fe40007000000 */
[----:B------:R-:W1:Y:S01]  /*1e20*/  LDS.U16 R28, [R26+0x6] ;  /* 0x000006001a1c7984 */ /* 0x000e620000000400 */
[----:B------:R-:W-:Y:S01]  /*1e30*/  FMUL.FTZ R30, R27, R44 ;  /* 0x0000002c1b1e7220 */ /* 0x000fe20000410000 */
[----:B------:R-:W-:-:S04]  /*1e40*/  FMUL.RZ R32, R31, 0.15915493667125701904 ;  /* 0x3e22f9831f207820 */ /* 0x000fc8000040c000 */
[----:B------:R-:W-:Y:S08]  /*1e50*/  MUFU.COS R33, R32 ;  /* 0x0000002000217308 */ /* 0x000ff00000000000 */
[----:B------:R-:W2:Y:S08]  /*1e60*/  MUFU.EX2 R30, R30 ;  /* 0x0000001e001e7308 */ /* 0x000eb00000000800 */
[----:B------:R-:W3:Y:S01]  /*1e70*/  MUFU.SIN R31, R32 ;  /* 0x00000020001f7308 */ /* 0x000ee20000000400 */
[----:B--2---:R-:W-:Y:S01]  /*1e80*/  FMUL.FTZ R33, R30, R33 ;  /* 0x000000211e217220 */ /* 0x004fe20000410000 */
[----:B0-----:R-:W-:Y:S01]  /*1e90*/  SHF.L.U32 R24, R24, 0x10, RZ ;  /* 0x0000001018187819 */ /* 0x001fe200000006ff */
[----:B---3--:R-:W-:-:S03]  /*1ea0*/  FMUL.FTZ R31, R30, R31 ;  /* 0x0000001f1e1f7220 */ /* 0x008fc60000410000 */
[----:B------:R-:W-:Y:S01]  /*1eb0*/  FSEL R83, R33, 1, !P6 ;  /* 0x3f80000021537808 */ /* 0x000fe20007000000 */
[----:B------:R-:W-:Y:S01]  /*1ec0*/  FMUL.FTZ R24, R43, R24 ;  /* 0x000000182b187220 */ /* 0x000fe20000410000 */
        /* <DEDUP_REMOVED lines=12> */
[----:B------:R-:W2:Y:S08]  /*1f90*/  MUFU.COS R33, R32 ;  /* 0x0000002000217308 */ /* 0x000eb00000000000 */
[----:B------:R-:W3:Y:S01]  /*1fa0*/  MUFU.SIN R31, R32 ;  /* 0x00000020001f7308 */ /* 0x000ee20000000400 */
[-C--:B------:R-:W-:Y:S01]  /*1fb0*/  FMUL.FTZ R25, R25, R48.reuse ;  /* 0x0000003019197220 */ /* 0x080fe20000410000 */
[----:B------:R-:W-:-:S03]  /*1fc0*/  FMUL.FTZ R27, R27, R48 ;  /* 0x000000301b1b7220 */ /* 0x000fc60000410000 */
[----:B------:R-:W-:-:S03]  /*1fd0*/  FMUL.RZ R25, R25, 0.15915493667125701904 ;  /* 0x3e22f98319197820 */ /* 0x000fc6000040c000 */
[----:B------:R-:W-:Y:S01]  /*1fe0*/  MUFU.EX2 R27, R27 ;  /* 0x0000001b001b7308 */ /* 0x000fe20000000800 */
[C---:B--2---:R-:W-:Y:S01]  /*1ff0*/  FMUL.FTZ R33, R30.reuse, R33 ;  /* 0x000000211e217220 */ /* 0x044fe20000410000 */
[----:B------:R-:W-:Y:S01]  /*2000*/  IADD3 R29, R29, 0x3, RZ ;  /* 0x000000031d1d7810 */ /* 0x000fe20007ffe0ff */
[----:B---3--:R-:W-:-:S05]  /*2010*/  FMUL.FTZ R31, R30, R31 ;  /* 0x0000001f1e1f7220 */ /* 0x008fca0000410000 */
[----:B------:R-:W2:Y:S01]  /*2020*/  MUFU.SIN R30, R25 ;  /* 0x00000019001e7308 */ /* 0x000ea20000000400 */
[----:B0-----:R-:W-:Y:S02]  /*2030*/  SHF.L.U32 R24, R24, 0x10, RZ ;  /* 0x0000001018187819 */ /* 0x001fe400000006ff */
[----:B------:R-:W-:-:S05]  /*2040*/  FSEL R86, R31, RZ, !P6 ;  /* 0x000000ff1f567208 */ /* 0x000fca0007000000 */
[----:B------:R0:W3:Y:S01]  /*2050*/  MUFU.COS R32, R25 ;  /* 0x0000001900207308 */ /* 0x0000e20000000000 */
[----:B------:R-:W-:Y:S01]  /*2060*/  FSEL R87, R33, 1, !P6 ;  /* 0x3f80000021577808 */ /* 0x000fe20007000000 */
[----:B------:R-:W-:Y:S01]  /*2070*/  FMUL.FTZ R24, R47, R24 ;  /* 0x000000182f187220 */ /* 0x000fe20000410000 */
[----:B------:R-:W-:Y:S02]  /*2080*/  ISETP.GE.U32.AND P6, PT, R29, R38, PT ;  /* 0x000000261d00720c */ /* 0x000fe40003fc6070 */
[----:B-1----:R-:W-:Y:S02]  /*2090*/  SHF.L.U32 R28, R28, 0x10, RZ ;  /* 0x000000101c1c7819 */ /* 0x002fe400000006ff */
[----:B------:R-:W-:Y:S01]  /*20a0*/  FSEL R75, R24, RZ, !P6 ;  /* 0x000000ff184b7208 */ /* 0x000fe20007000000 */
[-C--:B0-----:R-:W-:Y:S01]  /*20b0*/  FMUL.FTZ R25, R81, R86.reuse ;  /* 0x0000005651197220 */ /* 0x081fe20000410000 */
[----:B------:R-:W-:Y:S01]  /*20c0*/  FMUL.FTZ R24, R80, R86 ;  /* 0x0000005650187220 */ /* 0x000fe20000410000 */
[----:B--2---:R-:W-:-:S02]  /*20d0*/  FMUL.FTZ R30, R27, R30 ;  /* 0x0000001e1b1e7220 */ /* 0x004fc40000410000 */
[-C--:B------:R-:W-:Y:S01]  /*20e0*/  FFMA.FTZ R25, R80, R87.reuse, -R25 ;  /* 0x0000005750197223 */ /* 0x080fe20000010819 */
[----:B------:R-:W-:Y:S01]  /*20f0*/  FFMA.FTZ R24, R81, R87, R24 ;  /* 0x0000005751187223 */ /* 0x000fe20000010018 */
[----:B------:R-:W-:Y:S02]  /*2100*/  FMUL.FTZ R28, R47, R28 ;  /* 0x0000001c2f1c7220 */ /* 0x000fe40000410000 */
[----:B------:R-:W-:Y:S01]  /*2110*/  FADD.FTZ R26, R88, R25 ;  /* 0x00000019581a7221 */ /* 0x000fe20000010000 */
[----:B---3--:R-:W-:Y:S01]  /*2120*/  FMUL.FTZ R32, R27, R32 ;  /* 0x000000201b207220 */ /* 0x008fe20000410000 */
[----:B------:R-:W-:Y:S01]  /*2130*/  FSEL R77, R30, RZ, !P6 ;  /* 0x000000ff1e4d7208 */ /* 0x000fe20007000000 */
[----:B------:R-:W-:Y:S01]  /*2140*/  FADD.FTZ R27, R89, R24 ;  /* 0x00000018591b7221 */ /* 0x000fe20000010000 */
[----:B------:R-:W-:Y:S01]  /*2150*/  FMUL.FTZ R30, R82, R26 ;  /* 0x0000001a521e7220 */ /* 0x000fe20000410000 */
[-C--:B------:R-:W-:Y:S01]  /*2160*/  FMUL.FTZ R24, R78, R86.reuse ;  /* 0x000000564e187220 */ /* 0x080fe20000410000 */
[----:B------:R-:W-:Y:S01]  /*2170*/  FSEL R74, R28, RZ, !P6 ;  /* 0x000000ff1c4a7208 */ /* 0x000fe20007000000 */
[-C--:B------:R-:W-:Y:S01]  /*2180*/  FMUL.FTZ R28, R82, R27.reuse ;  /* 0x0000001b521c7220 */ /* 0x080fe20000410000 */
[----:B------:R-:W-:Y:S01]  /*2190*/  FMUL.FTZ R25, R79, R86 ;  /* 0x000000564f197220 */ /* 0x000fe20000410000 */
[----:B------:R-:W-:Y:S01]  /*21a0*/  FFMA.FTZ R30, R83, R27, R30 ;  /* 0x0000001b531e7223 */ /* 0x000fe2000001001e */
[-C--:B------:R-:W-:Y:S01]  /*21b0*/  FFMA.FTZ R24, R79, R87.reuse, -R24 ;  /* 0x000000574f187223 */ /* 0x080fe20000010818 */
[----:B------:R-:W-:Y:S01]  /*21c0*/  FFMA.FTZ R29, R83, R26, -R28 ;  /* 0x0000001a531d7223 */ /* 0x000fe2000001081c */
[----:B------:R-:W-:Y:S01]  /*21d0*/  FFMA.FTZ R25, R78, R87, R25 ;  /* 0x000000574e197223 */ /* 0x000fe20000010019 */
[----:B------:R-:W-:Y:S01]  /*21e0*/  FADD.FTZ R30, R85, R30 ;  /* 0x0000001e551e7221 */ /* 0x000fe20000010000 */
[----:B------:R-:W-:Y:S01]  /*21f0*/  FMUL.FTZ R26, R82, R24 ;  /* 0x00000018521a7220 */ /* 0x000fe20000410000 */
[----:B------:R-:W-:Y:S01]  /*2200*/  FSEL R76, R32, 1, !P6 ;  /* 0x3f800000204c7808 */ /* 0x000fe20007000000 */
[----:B------:R-:W-:Y:S01]  /*2210*/  FADD.FTZ R29, R84, R29 ;  /* 0x0000001d541d7221 */ /* 0x000fe20000010000 */
[-C--:B------:R-:W-:Y:S01]  /*2220*/  FMUL.FTZ R27, R82, R25.reuse ;  /* 0x00000019521b7220 */ /* 0x080fe20000410000 */
[----:B------:R-:W-:Y:S01]  /*2230*/  FMUL.FTZ R28, R77, R30 ;  /* 0x0000001e4d1c7220 */ /* 0x000fe20000410000 */
[----:B------:R-:W-:Y:S01]  /*2240*/  FFMA.FTZ R26, R83, R25, R26 ;  /* 0x00000019531a7223 */ /* 0x000fe2000001001a */
[-C--:B------:R-:W-:Y:S01]  /*2250*/  FMUL.FTZ R31, R77, R29.reuse ;  /* 0x0000001d4d1f7220 */ /* 0x080fe20000410000 */
[----:B------:R-:W-:Y:S01]  /*2260*/  FFMA.FTZ R27, R83, R24, -R27 ;  /* 0x00000018531b7223 */ /* 0x000fe2000001081b */
[C---:B------:R-:W-:Y:S01]  /*2270*/  FFMA.FTZ R28, R76.reuse, R29, -R28 ;  /* 0x0000001d4c1c7223 */ /* 0x040fe2000001081c */
[C---:B------:R-:W-:Y:S01]  /*2280*/  FMUL.FTZ R25, R77.reuse, R26 ;  /* 0x0000001a4d197220 */ /* 0x040fe20000410000 */
[C---:B------:R-:W-:Y:S01]  /*2290*/  FFMA.FTZ R31, R76.reuse, R30, R31 ;  /* 0x0000001e4c1f7223 */ /* 0x040fe2000001001f */
[-C--:B------:R-:W-:Y:S01]  /*22a0*/  FMUL.FTZ R29, R77, R27.reuse ;  /* 0x0000001b4d1d7220 */ /* 0x080fe20000410000 */
[----:B------:R-:W-:Y:S01]  /*22b0*/  FADD.FTZ R34, R75, R28 ;  /* 0x0000001c4b227221 */ /* 0x000fe20000010000 */
[----:B------:R-:W-:Y:S01]  /*22c0*/  FFMA.FTZ R32, R76, R27, -R25 ;  /* 0x0000001b4c207223 */ /* 0x000fe20000010819 */
        /* <DEDUP_REMOVED lines=83> */
[----:B------:R-:W-:Y:S01]  /*2800*/  HFMA2.MMA R28, -RZ, RZ, 1.875, 0 ;  /* 0x3f800000ff1c7435 */ /* 0x000fe200000001ff */
[----:B------:R-:W-:Y:S01]  /*2810*/  IMAD.MOV.U32 R29, RZ, RZ, RZ ;  /* 0x000000ffff1d7224 */ /* 0x000fe200078e00ff */
[----:B------:R-:W-:Y:S02]  /*2820*/  CS2R R30, SRZ ;  /* 0x00000000001e7805 */ /* 0x000fe4000001ff00 */
[----:B------:R-:W-:-:S08]  /*2830*/  LEA R72, R49, R40, 0x4 ;  /* 0x0000002831487211 */ /* 0x000fd000078e20ff */
        /* <DEDUP_REMOVED lines=12> */
[----:B--2---:R-:W-:Y:S02]  /*2900*/  @!P6 MOV R93, R29 ;  /* 0x0000001d005de202 */ /* 0x004fe40000000f00 */
[----:B---3--:R-:W-:Y:S02]  /*2910*/  @!P6 MOV R91, R30 ;  /* 0x0000001e005be202 */ /* 0x008fe40000000f00 */
        /* <DEDUP_REMOVED lines=27> */
[C---:B------:R-:W-:Y:S01]  /*2ad0*/  FMUL.FTZ R79, R25.reuse, R31 ;  /* 0x0000001f194f7220 */ /* 0x040fe20000410000 */
[-C--:B------:R-:W-:Y:S01]  /*2ae0*/  FMUL.FTZ R80, R25, R30.reuse ;  /* 0x0000001e19507220 */ /* 0x080fe20000410000 */
[----:B------:R-:W-:Y:S01]  /*2af0*/  FADD.FTZ R81, R84, R81 ;  /* 0x0000005154517221 */ /* 0x000fe20000010000 */
[----:B------:R-:W-:Y:S01]  /*2b00*/  FADD.FTZ R78, R85, R78 ;  /* 0x0000004e554e7221 */ /* 0x000fe20000010000 */
[C---:B------:R-:W-:Y:S01]  /*2b10*/  FFMA.FTZ R79, R24.reuse, R30, -R79 ;  /* 0x0000001e184f7223 */ /* 0x040fe2000001084f */
[C---:B------:R-:W-:Y:S01]  /*2b20*/  FMUL.FTZ R83, R25.reuse, R29 ;  /* 0x0000001d19537220 */ /* 0x040fe20000410000 */
[----:B------:R-:W-:Y:S01]  /*2b30*/  FMUL.FTZ R30, R25, R28 ;  /* 0x0000001c191e7220 */ /* 0x000fe20000410000 */
[C---:B------:R-:W-:Y:S01]  /*2b40*/  FFMA.FTZ R80, R24.reuse, R31, R80 ;  /* 0x0000001f18507223 */ /* 0x040fe20000010050 */
        /* <DEDUP_REMOVED lines=9> */
[----:B-----5:R-:W-:Y:S01]  /*2be0*/  FMUL.FTZ R27, R65, R32 ;  /* 0x00000020411b7220 */ /* 0x020fe20000410000 */
        /* <DEDUP_REMOVED lines=9> */
.L_x_2446:
[----:B------:R-:W-:Y:S05]  /*2c80*/  BSYNC B0 ;  /* 0x0000000000007941 */ /* 0x000fea0003800000 */
.L_x_2445:
[----:B------:R-:W-:Y:S01]  /*2c90*/  IADD3 R49, R49, 0x1, RZ ;  /* 0x0000000131317810 */ /* 0x000fe20007ffe0ff */
[----:B------:R-:W-:Y:S01]  /*2ca0*/  FADD.FTZ R74, R74, R77 ;  /* 0x0000004d4a4a7221 */ /* 0x000fe20000010000 */
[C---:B0-----:R-:W-:Y:S01]  /*2cb0*/  FMUL.FTZ R25, R65.reuse, R34 ;  /* 0x0000002241197220 */ /* 0x041fe20000410000 */
[----:B------:R-:W-:Y:S01]  /*2cc0*/  FMUL.FTZ R78, R65, R78 ;  /* 0x0000004e414e7220 */ /* 0x000fe20000410000 */
[----:B------:R-:W-:Y:S01]  /*2cd0*/  ISETP.GE.AND P6, PT, R49, UR6, PT ;  /* 0x0000000631007c0c */ /* 0x000fe2000bfc6270 */
[----:B------:R-:W-:Y:S01]  /*2ce0*/  FADD.FTZ R26, R75, R26 ;  /* 0x0000001a4b1a7221 */ /* 0x000fe20000010000 */
        /* <DEDUP_REMOVED lines=8> */
[----:B------:R-:W-:-:S03]  /*2d70*/  FFMA.FTZ R68, R65, 2, R68 ;  /* 0x4000000041447823 */ /* 0x000fc60000010044 */
[----:B------:R-:W-:Y:S05]  /*2d80*/  @!P6 BRA `(.L_x_2447) ;  /* 0xffffffe8004ce947 */ /* 0x000fea000383ffff */
.L_x_2444:
[----:B------:R-:W-:Y:S01]  /*2d90*/  ISETP.NE.AND P0, PT, R5, RZ, PT ;  /* 0x000000ff0500720c */ /* 0x000fe20003f05270 */
[----:B------:R-:W-:Y:S01]  /*2da0*/  BAR.SYNC.DEFER_BLOCKING 0x0 ;  /* 0x0000000000007b1d */ /* 0x000fe20000010000 */
[C---:B------:R-:W-:Y:S01]  /*2db0*/  IMAD R35, R9.reuse, 0x8, R40 ;  /* 0x0000000809237824 */ /* 0x040fe200078e0228 */
[----:B------:R-:W-:Y:S02]  /*2dc0*/  F2FP.BF16.F32.PACK_AB R24, R66, R37 ;  /* 0x000000254218723e */ /* 0x000fe400000010ff */
[----:B------:R-:W-:Y:S02]  /*2dd0*/  F2FP.BF16.F32.PACK_AB R25, R68, R39 ;  /* 0x000000274419723e */ /* 0x000fe400000010ff */
[----:B------:R-:W-:Y:S02]  /*2de0*/  LEA R34, R9, R40, 0x1 ;  /* 0x0000002809227211 */ /* 0x000fe400078e08ff */
[----:B------:R-:W0:Y:S01]  /*2df0*/  LDC.64 R42, c[0x0][0x2b0] ;  /* 0x0000ac00ff2a7b82 */ /* 0x000e220000000a00 */
[----:B------:R-:W-:Y:S07]  /*2e00*/  BSSY B0, `(.L_x_2448) ;  /* 0x0000024000007945 */ /* 0x000fee0003800000 */
[----:B------:R-:W1:Y:S08]  /*2e10*/  @!P0 LDC R26, c[0x0][0x218] ;  /* 0x00008600ff1a8b82 */ /* 0x000e700000000800 */
[----:B------:R-:W2:Y:S01]  /*2e20*/  LDC R38, c[0x0][0x218] ;  /* 0x00008600ff267b82 */ /* 0x000ea20000000800 */
[----:B------:R3:W-:Y:S01]  /*2e30*/  STS.64 [R35], R24 ;  /* 0x0000001823007388 */ /* 0x0007e20000000a00 */
[----:B------:R-:W-:-:S03]  /*2e40*/  NOP ;  /* 0x0000000000007918 */ /* 0x000fc60000000000 */
[----:B------:R-:W-:Y:S03]  /*2e50*/  LDS.U16 R41, [R34] ;  /* 0x0000000022297984 */ /* 0x000fe60000000400 */
[----:B------:R-:W4:Y:S01]  /*2e60*/  LDC.64 R30, c[0x0][0x308] ;  /* 0x0000c200ff1e7b82 */ /* 0x000f220000000a00 */
[C---:B0-----:R-:W-:Y:S01]  /*2e70*/  IMAD.WIDE.U32 R32, R42.reuse, UR7, RZ ;  /* 0x000000072a207c25 */ /* 0x041fe2000f8e00ff */
[----:B------:R-:W-:Y:S01]  /*2e80*/  LDS.U16 R47, [R34+0x40] ;  /* 0x00004000222f7984 */ /* 0x000fe20000000400 */
[C---:B---3--:R-:W-:Y:S02]  /*2e90*/  SHF.L.U32 R24, R11.reuse, 0x7, RZ ;  /* 0x000000070b187819 */ /* 0x048fe400000006ff */
[----:B-1----:R-:W-:Y:S01]  /*2ea0*/  @!P0 IMAD R27, R11, -0x80, R26 ;  /* 0xffffff800b1b8824 */ /* 0x002fe200078e021a */
[----:B------:R-:W-:Y:S02]  /*2eb0*/  LDS.U16 R49, [R34+0x80] ;  /* 0x0000800022317984 */ /* 0x000fe40000000400 */
[----:B------:R-:W0:Y:S01]  /*2ec0*/  LDC.64 R28, c[0x0][0x2a0] ;  /* 0x0000a800ff1c7b82 */ /* 0x000e220000000a00 */
[----:B------:R-:W-:Y:S01]  /*2ed0*/  IMAD R26, R42, UR12, RZ ;  /* 0x0000000c2a1a7c24 */ /* 0x000fe2000f8e02ff */
[----:B------:R-:W-:Y:S01]  /*2ee0*/  SHF.R.S32.HI R25, RZ, 0x1f, R24 ;  /* 0x0000001fff197819 */ /* 0x000fe20000011418 */
[----:B------:R-:W-:Y:S02]  /*2ef0*/  LDS.U16 R57, [R34+0xc0] ;  /* 0x0000c00022397984 */ /* 0x000fe40000000400 */
[----:B------:R-:W-:Y:S01]  /*2f00*/  IMAD R45, R43, UR7, R26 ;  /* 0x000000072b2d7c24 */ /* 0x000fe2000f8e021a */
[----:B------:R-:W-:Y:S01]  /*2f10*/  IADD3 R26, P2, R7, R24, RZ ;  /* 0x00000018071a7210 */ /* 0x000fe20007f5e0ff */
[----:B------:R1:W-:Y:S03]  /*2f20*/  @!P0 STS [R40+0x100], R27 ;  /* 0x0001001b28008388 */ /* 0x0003e60000000800 */
[----:B------:R-:W-:Y:S01]  /*2f30*/  IADD3 R59, R33, R45, RZ ;  /* 0x0000002d213b7210 */ /* 0x000fe20007ffe0ff */
[----:B------:R-:W-:Y:S01]  /*2f40*/  BAR.SYNC.DEFER_BLOCKING 0x0 ;  /* 0x0000000000007b1d */ /* 0x000fe20000010000 */
[----:B-1----:R-:W-:-:S05]  /*2f50*/  IADD3.X R27, R8, R25, RZ, P2, !PT ;  /* 0x00000019081b7210 */ /* 0x002fca00017fe4ff */
[----:B------:R-:W1:Y:S02]  /*2f60*/  LDS R46, [R40+0x100] ;  /* 0x00010000282e7984 */ /* 0x000e640000000800 */
        /* <DEDUP_REMOVED lines=13> */
.L_x_2449:
[----:B------:R-:W-:Y:S05]  /*3040*/  BSYNC B0 ;  /* 0x0000000000007941 */ /* 0x000fea0003800000 */
.L_x_2448:
[----:B------:R-:W-:Y:S01]  /*3050*/  IMAD R38, R11, -0x80, R38 ;  /* 0xffffff800b267824 */ /* 0x000fe200078e0226 */
[----:B------:R-:W-:Y:S01]  /*3060*/  MOV R33, R59 ;  /* 0x0000003b00217202 */ /* 0x000fe20000000f00 */
[----:B------:R-:W-:Y:S01]  /*3070*/  ULDC.64 UR4, c[0x0][0x2b8] ;  /* 0x0000ae0000047ab9 */ /* 0x000fe20000000a00 */
[----:B------:R-:W-:Y:S01]  /*3080*/  ISETP.GE.AND P2, PT, R13, R46, PT ;  /* 0x0000002e0d00720c */ /* 0x000fe20003f46270 */
[----:B0-----:R-:W-:Y:S01]  /*3090*/  IMAD R41, R2, UR4, RZ ;  /* 0x0000000402297c24 */ /* 0x001fe2000f8e02ff */
[----:B------:R-:W-:Y:S01]  /*30a0*/  ISETP.GE.AND P1, PT, R7, R38, PT ;  /* 0x000000260700720c */ /* 0x000fe20003f26270 */
[----:B------:R-:W-:Y:S01]  /*30b0*/  IMAD.WIDE.U32 R32, R0, UR4, R32 ;  /* 0x0000000400207c25 */ /* 0x000fe2000f8e0020 */
[-C--:B------:R-:W-:Y:S02]  /*30c0*/  ISETP.GE.AND P3, PT, R14, R46.reuse, PT ;  /* 0x0000002e0e00720c */ /* 0x080fe40003f66270 */
[----:B------:R-:W-:Y:S01]  /*30d0*/  ISETP.GE.AND P4, PT, R15, R46, PT ;  /* 0x0000002e0f00720c */ /* 0x000fe20003f86270 */
[----:B------:R-:W-:Y:S01]  /*30e0*/  IMAD R41, R0, UR5, R41 ;  /* 0x0000000500297c24 */ /* 0x000fe2000f8e0229 */
[----:B------:R-:W-:Y:S01]  /*30f0*/  IADD3 R13, P5, R24, R32, RZ ;  /* 0x00000020180d7210 */ /* 0x000fe20007fbe0ff */
[----:B------:R-:W-:Y:S01]  /*3100*/  IMAD.WIDE R30, R7, 0x2, R30 ;  /* 0x00000002071e7825 */ /* 0x000fe200078e021e */
[----:B------:R-:W-:-:S02]  /*3110*/  ULDC.64 UR4, c[0x0][0x2a8] ;  /* 0x0000aa0000047ab9 */ /* 0x000fc40000000a00 */
[----:B------:R-:W-:Y:S01]  /*3120*/  IADD3.X R41, R25, R41, R33, P5, !PT ;  /* 0x0000002919297210 */ /* 0x000fe20002ffe421 */
[----:B------:R-:W-:Y:S01]  /*3130*/  IMAD R32, R28, UR12, RZ ;  /* 0x0000000c1c207c24 */ /* 0x000fe2000f8e02ff */
[----:B------:R-:W-:-:S03]  /*3140*/  LEA R30, P5, R13, R30, 0x1 ;  /* 0x0000001e0d1e7211 */ /* 0x000fc600078a08ff */
[----:B------:R-:W-:Y:S01]  /*3150*/  IMAD R43, R29, UR7, R32 ;  /* 0x000000071d2b7c24 */ /* 0x000fe2000f8e0220 */
[----:B------:R-:W-:Y:S01]  /*3160*/  LEA.HI.X R31, R13, R31, R41, 0x1, P5 ;  /* 0x0000001f0d1f7211 */ /* 0x000fe200028f0c29 */
[----:B------:R-:W-:Y:S01]  /*3170*/  IMAD.WIDE.U32 R32, R28, UR7, RZ ;  /* 0x000000071c207c25 */ /* 0x000fe2000f8e00ff */
[----:B------:R-:W-:-:S03]  /*3180*/  LOP3.LUT R13, R7, 0x20, RZ, 0xfc, !PT ;  /* 0x00000020070d7812 */ /* 0x000fc600078efcff */
[----:B------:R-:W-:Y:S01]  /*3190*/  @!P1 IMAD.WIDE.U32 R28, R28, UR7, R24 ;  /* 0x000000071c1c9c25 */ /* 0x000fe2000f8e0018 */
[----:B------:R-:W-:Y:S03]  /*31a0*/  @!P2 STG.E.U16 desc[UR10][R30.64+0x40], R47 ;  /* 0x0000402f1e00a986 */ /* 0x000fe6000c10150a */
[----:B------:R-:W-:Y:S01]  /*31b0*/  IMAD.IADD R33, R33, 0x1, R43 ;  /* 0x0000000121217824 */ /* 0x000fe200078e022b */
[----:B------:R-:W-:Y:S01]  /*31c0*/  @!P1 IADD3 R29, R43, R29, RZ ;  /* 0x0000001d2b1d9210 */ /* 0x000fe20007ffe0ff */
[----:B------:R-:W-:Y:S01]  /*31d0*/  @!P3 STG.E.U16 desc[UR10][R30.64+0x80], R49 ;  /* 0x000080311e00b986 */ /* 0x000fe2000c10150a */
[----:B------:R-:W-:Y:S02]  /*31e0*/  IMAD R41, R2, UR4, RZ ;  /* 0x0000000402297c24 */ /* 0x000fe4000f8e02ff */
[C---:B------:R-:W-:Y:S01]  /*31f0*/  IMAD.WIDE.U32 R32, R0.reuse, UR4, R32 ;  /* 0x0000000400207c25 */ /* 0x040fe2000f8e0020 */
[----:B------:R0:W-:Y:S03]  /*3200*/  @!P4 STG.E.U16 desc[UR10][R30.64+0xc0], R57 ;  /* 0x0000c0391e00c986 */ /* 0x0001e6000c10150a */
[----:B------:R-:W-:Y:S01]  /*3210*/  @!P1 IMAD.WIDE.U32 R42, R0, UR4, R28 ;  /* 0x00000004002a9c25 */ /* 0x000fe2000f8e001c */
[----:B------:R-:W-:-:S02]  /*3220*/  SHF.L.U32 R28, R13, 0x1, RZ ;  /* 0x000000010d1c7819 */ /* 0x000fc400000006ff */
[----:B------:R-:W-:Y:S01]  /*3230*/  SHF.L.U64.HI R29, R13, 0x1, R8 ;  /* 0x000000010d1d7819 */ /* 0x000fe20000010208 */
[----:B------:R-:W-:Y:S01]  /*3240*/  IMAD R45, R0, UR5, R41 ;  /* 0x00000005002d7c24 */ /* 0x000fe2000f8e0229 */
[----:B------:R-:W-:Y:S01]  /*3250*/  ULDC.64 UR4, c[0x0][0x318] ;  /* 0x0000c60000047ab9 */ /* 0x000fe20000000a00 */
[----:B------:R-:W-:Y:S01]  /*3260*/  BAR.SYNC.DEFER_BLOCKING 0x0 ;  /* 0x0000000000007b1d */ /* 0x000fe20000010000 */
[----:B------:R-:W-:Y:S02]  /*3270*/  IADD3 R41, P3, R24, R32, RZ ;  /* 0x0000002018297210 */ /* 0x000fe40007f7e0ff */
[----:B------:R-:W-:Y:S02]  /*3280*/  @!P1 IADD3 R44, P2, R7, R42, RZ ;  /* 0x0000002a072c9210 */ /* 0x000fe40007f5e0ff */
[----:B0-----:R-:W-:Y:S02]  /*3290*/  IADD3 R30, P4, R28, UR4, RZ ;  /* 0x000000041c1e7c10 */ /* 0x001fe4000ff9e0ff */
[----:B------:R-:W-:-:S02]  /*32a0*/  IADD3.X R42, R25, R45, R33, P3, !PT ;  /* 0x0000002d192a7210 */ /* 0x000fc40001ffe421 */
[----:B------:R-:W-:Y:S02]  /*32b0*/  @!P1 IADD3.X R43, R8, R43, R45, P2, !PT ;  /* 0x0000002b082b9210 */ /* 0x000fe400017fe42d */
[----:B------:R-:W-:Y:S02]  /*32c0*/  IADD3.X R31, R29, UR5, RZ, P4, !PT ;  /* 0x000000051d1f7c10 */ /* 0x000fe4000a7fe4ff */
[-C--:B------:R-:W-:Y:S02]  /*32d0*/  ISETP.GE.AND P2, PT, R13, R38.reuse, PT ;  /* 0x000000260d00720c */ /* 0x080fe40003f46270 */
[-C--:B------:R-:W-:Y:S02]  /*32e0*/  ISETP.GE.AND P3, PT, R14, R38.reuse, PT ;  /* 0x000000260e00720c */ /* 0x080fe40003f66270 */
[----:B------:R-:W-:Y:S02]  /*32f0*/  ISETP.GE.AND P4, PT, R15, R38, PT ;  /* 0x000000260f00720c */ /* 0x000fe40003f86270 */
[----:B------:R-:W-:-:S02]  /*3300*/  LEA R30, P6, R41, R30, 0x1 ;  /* 0x0000001e291e7211 */ /* 0x000fc400078c08ff */
[C---:B------:R-:W-:Y:S02]  /*3310*/  @!P1 LEA R32, P5, R44.reuse, UR4, 0x1 ;  /* 0x000000042c209c11 */ /* 0x040fe4000f8a08ff */
[----:B------:R-:W-:Y:S02]  /*3320*/  LEA.HI.X R31, R41, R31, R42, 0x1, P6 ;  /* 0x0000001f291f7211 */ /* 0x000fe400030f0c2a */
[----:B------:R-:W-:Y:S02]  /*3330*/  @!P1 LEA.HI.X R33, R44, UR5, R43, 0x1, P5 ;  /* 0x000000052c219c11 */ /* 0x000fe4000a8f0c2b */
[----:B------:R-:W-:Y:S02]  /*3340*/  PRMT R41, RZ, 0x7610, R41 ;  /* 0x00007610ff297816 */ /* 0x000fe40000000029 */
[----:B------:R-:W-:Y:S02]  /*3350*/  PRMT R43, RZ, 0x7610, R43 ;  /* 0x00007610ff2b7816 */ /* 0x000fe4000000002b */
[----:B------:R-:W-:-:S02]  /*3360*/  PRMT R45, RZ, 0x7610, R45 ;  /* 0x00007610ff2d7816 */ /* 0x000fc4000000002d */
[----:B------:R-:W-:Y:S01]  /*3370*/  PRMT R47, RZ, 0x7610, R47 ;  /* 0x00007610ff2f7816 */ /* 0x000fe2000000002f */
[----:B------:R-:W2:Y:S04]  /*3380*/  @!P1 LDG.E.U16 R41, desc[UR10][R32.64] ;  /* 0x0000000a20299981 */ /* 0x000ea8000c1e1500 */
[----:B------:R-:W3:Y:S04]  /*3390*/  @!P2 LDG.E.U16 R43, desc[UR10][R30.64] ;  /* 0x0000000a1e2ba981 */ /* 0x000ee8000c1e1500 */
[----:B------:R-:W4:Y:S04]  /*33a0*/  @!P3 LDG.E.U16 R45, desc[UR10][R30.64+0x40] ;  /* 0x0000400a1e2db981 */ /* 0x000f28000c1e1500 */
[----:B------:R-:W5:Y:S01]  /*33b0*/  @!P4 LDG.E.U16 R47, desc[UR10][R30.64+0x80] ;  /* 0x0000800a1e2fc981 */ /* 0x000f62000c1e1500 */
[----:B------:R-:W-:Y:S03]  /*33c0*/  BSSY B0, `(.L_x_2450) ;  /* 0x0000043000007945 */ /* 0x000fe60003800000 */
[----:B--2---:R-:W-:Y:S04]  /*33d0*/  STS.U16 [R34], R41 ;  /* 0x0000002922007388 */ /* 0x004fe80000000400 */
[----:B---3--:R-:W-:Y:S04]  /*33e0*/  STS.U16 [R34+0x40], R43 ;  /* 0x0000402b22007388 */ /* 0x008fe80000000400 */
[----:B----4-:R-:W-:Y:S04]  /*33f0*/  STS.U16 [R34+0x80], R45 ;  /* 0x0000802d22007388 */ /* 0x010fe80000000400 */
[----:B-----5:R-:W-:Y:S01]  /*3400*/  STS.U16 [R34+0xc0], R47 ;  /* 0x0000c02f22007388 */ /* 0x020fe20000000400 */
[----:B------:R-:W-:-:S03]  /*3410*/  NOP ;  /* 0x0000000000007918 */ /* 0x000fc60000000000 */
[----:B------:R-:W0:Y:S02]  /*3420*/  LDS.64 R48, [R35] ;  /* 0x0000000023307984 */ /* 0x000e240000000a00 */
[----:B0-----:R-:W-:Y:S02]  /*3430*/  PRMT R30, R48, 0x7632, R30 ;  /* 0x00007632301e7816 */ /* 0x001fe4000000001e */
        /* <DEDUP_REMOVED lines=23> */
[----:B------:R-:W-:Y:S01]  /*35b0*/  BAR.SYNC.DEFER_BLOCKING 0x0 ;  /* 0x0000000000007b1d */ /* 0x000fe20000010000 */
[----:B--2---:R-:W-:-:S04]  /*35c0*/  FMUL.FTZ R42, R42, R47 ;  /* 0x0000002f2a2a7220 */ /* 0x004fc80000410000 */
[----:B------:R-:W-:Y:S01]  /*35d0*/  FMUL.FTZ R42, R42, R37 ;  /* 0x000000252a2a7220 */ /* 0x000fe20000410000 */
[----:B0-----:R-:W-:-:S04]  /*35e0*/  FMUL.FTZ R44, R44, R43 ;  /* 0x0000002b2c2c7220 */ /* 0x001fc80000410000 */
[----:B------:R-:W-:Y:S01]  /*35f0*/  F2FP.BF16.F32.PACK_AB R30, R31, R42 ;  /* 0x0000002a1f1e723e */ /* 0x000fe200000010ff */
[----:B------:R-:W-:Y:S01]  /*3600*/  FMUL.FTZ R44, R44, R39 ;  /* 0x000000272c2c7220 */ /* 0x000fe20000410000 */
[----:B-1----:R-:W-:-:S04]  /*3610*/  FMUL.FTZ R45, R45, R48 ;  /* 0x000000302d2d7220 */ /* 0x002fc80000410000 */
[----:B------:R-:W-:-:S05]  /*3620*/  FMUL.FTZ R45, R45, R68 ;  /* 0x000000442d2d7220 */ /* 0x000fca0000410000 */
[----:B------:R-:W-:Y:S02]  /*3630*/  F2FP.BF16.F32.PACK_AB R31, R45, R44 ;  /* 0x0000002c2d1f723e */ /* 0x000fe400000010ff */
[----:B------:R-:W0:Y:S03]  /*3640*/  LDC.64 R44, c[0x0][0x2c0] ;  /* 0x0000b000ff2c7b82 */ /* 0x000e260000000a00 */
[----:B------:R1:W-:Y:S01]  /*3650*/  STS.64 [R35], R30 ;  /* 0x0000001e23007388 */ /* 0x0003e20000000a00 */
[----:B------:R-:W-:-:S03]  /*3660*/  NOP ;  /* 0x0000000000007918 */ /* 0x000fc60000000000 */
[----:B------:R-:W-:Y:S04]  /*3670*/  LDS.U16 R37, [R34] ;  /* 0x0000000022257984 */ /* 0x000fe80000000400 */
[----:B------:R-:W-:Y:S04]  /*3680*/  LDS.U16 R39, [R34+0x40] ;  /* 0x0000400022277984 */ /* 0x000fe80000000400 */
[----:B------:R-:W-:Y:S04]  /*3690*/  LDS.U16 R41, [R34+0x80] ;  /* 0x0000800022297984 */ /* 0x000fe80000000400 */
[----:B------:R-:W-:Y:S01]  /*36a0*/  LDS.U16 R43, [R34+0xc0] ;  /* 0x0000c000222b7984 */ /* 0x000fe20000000400 */
[----:B0-----:R-:W-:-:S03]  /*36b0*/  IMAD R32, R44, UR12, RZ ;  /* 0x0000000c2c207c24 */ /* 0x001fc6000f8e02ff */
[----:B------:R-:W-:Y:S01]  /*36c0*/  @!P0 STS [R40+0x100], R38 ;  /* 0x0001002628008388 */ /* 0x000fe20000000800 */
[----:B-1----:R-:W-:Y:S01]  /*36d0*/  IMAD.WIDE.U32 R30, R44, UR7, RZ ;  /* 0x000000072c1e7c25 */ /* 0x002fe2000f8e00ff */
[----:B------:R-:W-:Y:S03]  /*36e0*/  BAR.SYNC.DEFER_BLOCKING 0x0 ;  /* 0x0000000000007b1d */ /* 0x000fe60000010000 */
[----:B------:R-:W-:-:S05]  /*36f0*/  IMAD R33, R45, UR7, R32 ;  /* 0x000000072d217c24 */ /* 0x000fca000f8e0220 */
[----:B------:R-:W-:Y:S01]  /*3700*/  IADD3 R35, R31, R33, RZ ;  /* 0x000000211f237210 */ /* 0x000fe20007ffe0ff */
[----:B------:R-:W0:Y:S02]  /*3710*/  LDS R42, [R40+0x100] ;  /* 0x00010000282a7984 */ /* 0x000e240000000800 */
[----:B0-----:R-:W-:-:S13]  /*3720*/  ISETP.GE.AND P0, PT, R7, R42, PT ;  /* 0x0000002a0700720c */ /* 0x001fda0003f06270 */
        /* <DEDUP_REMOVED lines=12> */
.L_x_2451:
[----:B------:R-:W-:Y:S05]  /*37f0*/  BSYNC B0 ;  /* 0x0000000000007941 */ /* 0x000fea0003800000 */
.L_x_2450:
[----:B------:R-:W-:Y:S01]  /*3800*/  MOV R26, R30 ;  /* 0x0000001e001a7202 */ /* 0x000fe20000000f00 */
[----:B------:R-:W-:Y:S01]  /*3810*/  ULDC.64 UR4, c[0x0][0x2c8] ;  /* 0x0000b20000047ab9 */ /* 0x000fe20000000a00 */
[----:B------:R-:W-:Y:S01]  /*3820*/  MOV R27, R35 ;  /* 0x00000023001b7202 */ /* 0x000fe20000000f00 */
[----:B------:R-:W-:Y:S01]  /*3830*/  IMAD R31, R2, UR4, RZ ;  /* 0x00000004021f7c24 */ /* 0x000fe2000f8e02ff */
        /* <DEDUP_REMOVED lines=26> */
.L_x_2453:
        /* <DEDUP_REMOVED lines=10> */
.L_x_5229:


//--------------------- .text._Z25selective_scan_fwd_kernelI32Selective_Scan_fwd_kernel_traitsILi32ELi4ELi1ELb0ELb1ELb1ELb0EN3c108BFloat16ENS1_7complexIfEEEEv13SSMParamsBase --------------------------
	.section	.text._Z25selective_scan_fwd_kernelI32Selective_Scan_fwd_kernel_traitsILi32ELi4ELi1ELb0ELb1ELb1ELb0EN3c108BFloat16ENS1_7complexIfEEEEv13SSMParamsBase,"ax",@progbits
	.align	128
        .global         _Z25selective_scan_fwd_kernelI32Selective_Scan_fwd_kernel_traitsILi32ELi4ELi1ELb0ELb1ELb1ELb0EN3c108BFloat16ENS1_7complexIfEEEEv13SSMParamsBase
        .type           _Z25selective_scan_fwd_kernelI32Selective_Scan_fwd_kernel_traitsILi32ELi4ELi1ELb0ELb1ELb1ELb0EN3c108BFloat16ENS1_7complexIfEEEEv13SSMParamsBase,@function
        .size           _Z25selective_scan_fwd_kernelI32Selective_Scan_fwd_kernel_traitsILi32ELi4ELi1ELb0ELb1ELb1ELb0EN3c108BFloat16ENS1_7complexIfEEEEv13SSMParamsBase,(.L_x_5230 - _Z25selective_scan_fwd_kernelI32Selective_Scan_fwd_kernel_traitsILi32ELi4ELi1ELb0ELb1ELb1ELb0EN3c108BFloat16ENS1_7complexIfEEEEv13SSMParamsBase)
        .other          _Z25selective_scan_fwd_kernelI32Selective_Scan_fwd_kernel_traitsILi32ELi4ELi1ELb0ELb1ELb1ELb0EN3c108BFloat16ENS1_7complexIfEEEEv13SSMParamsBase,@"STO_CUDA_ENTRY STV_DEFAULT"
_Z25selective_scan_fwd_kernelI32Selective_Scan_fwd_kernel_traitsILi32ELi4ELi1ELb0ELb1ELb1ELb0EN3c108BFloat16ENS1_7complexIfEEEEv13SSMParamsBase:
.text._Z25selective_scan_fwd_kernelI32Selective_Scan_fwd_kernel_traitsILi32ELi4ELi1ELb0ELb1ELb1ELb0EN3c108BFloat16ENS1_7complexIfEEEEv13SSMParamsBase:
        /* <DEDUP_REMOVED lines=21> */
[----:B------:R-:W-:Y:S02]  /*0150*/  ULDC.64 UR6, c[0x0][0x208] ;  /* 0x0000820000067ab9 */ /* 0x000fe40000000a00 */
[----:B------:R-:W5:Y:S04]  /*0160*/  @P0 LDG.E R2, desc[UR6][R6.64] ;  /* 0x0000000606020981 */ /* 0x000f68000c1e1900 */
[----:B------:R1:W5:Y:S01]  /*0170*/  @P1 LDG.E R4, desc[UR6][R8.64] ;  /* 0x0000000608041981 */ /* 0x000362000c1e1900 */
[----:B------:R-:W2:Y:S01]  /*0180*/  S2UR UR4, SR_CTAID.X ;  /* 0x00000000000479c3 */ /* 0x000ea20000002500 */
[----:B0-----:R-:W-:-:S02]  /*0190*/  IADD3 R10, R5, 0xffffffe, RZ ;  /* 0x0ffffffe050a7810 */ /* 0x001fc40007ffe0ff */
[----:B-1----:R-:W-:Y:S02]  /*01a0*/  IABS R8, R0 ;  /* 0x0000000000087213 */ /* 0x002fe40000000000 */
[----:B------:R0:W1:Y:S01]  /*01b0*/  F2I.FTZ.U32.TRUNC.NTZ R11, R10 ;  /* 0x0000000a000b7305 */ /* 0x000062000021f000 */
[----:B------:R-:W-:-:S04]  /*01c0*/  LOP3.LUT R9, R0, R17, RZ, 0x3c, !PT ;  /* 0x0000001100097212 */ /* 0x000fc800078e3cff */
[----:B------:R-:W-:Y:S01]  /*01d0*/  ISETP.GE.AND P2, PT, R9, RZ, PT ;  /* 0x000000ff0900720c */ /* 0x000fe20003f46270 */
[----:B0-----:R-:W-:Y:S01]  /*01e0*/  HFMA2.MMA R10, -RZ, RZ, 0, 0 ;  /* 0x00000000ff0a7435 */ /* 0x001fe200000001ff */
[----:B-1----:R-:W-:-:S04]  /*01f0*/  IMAD.MOV R12, RZ, RZ, -R11 ;  /* 0x000000ffff0c7224 */ /* 0x002fc800078e0a0b */
[----:B------:R-:W-:-:S05]  /*0200*/  IMAD R7, R12, R13, RZ ;  /* 0x0000000d0c077224 */ /* 0x000fca00078e02ff */
[----:B------:R-:W-:Y:S02]  /*0210*/  IMAD.HI.U32 R11, R11, R7, R10 ;  /* 0x000000070b0b7227 */ /* 0x000fe400078e000a */
[----:B------:R-:W0:Y:S04]  /*0220*/  LDC R10, c[0x0][0x224] ;  /* 0x00008900ff0a7b82 */ /* 0x000e280000000800 */
[----:B------:R-:W-:-:S05]  /*0230*/  IMAD.HI.U32 R7, R11, R8, RZ ;  /* 0x000000080b077227 */ /* 0x000fca00078e00ff */
[----:B------:R-:W-:-:S05]  /*0240*/  IADD3 R5, -R7, RZ, RZ ;  /* 0x000000ff07057210 */ /* 0x000fca0007ffe1ff */
[----:B------:R-:W-:Y:S01]  /*0250*/  IMAD R8, R13, R5, R8 ;  /* 0x000000050d087224 */ /* 0x000fe200078e0208 */
[----:B--2---:R-:W-:Y:S01]  /*0260*/  MOV R5, UR4 ;  /* 0x0000000400057c02 */ /* 0x004fe20008000f00 */
[----:B------:R-:W-:-:S03]  /*0270*/  ULDC.64 UR4, c[0x0][0x240] ;  /* 0x0000900000047ab9 */ /* 0x000fc60000000a00 */
[----:B------:R-:W-:Y:S02]  /*0280*/  ISETP.GT.U32.AND P1, PT, R13, R8, PT ;  /* 0x000000080d00720c */ /* 0x000fe40003f24070 */
[----:B------:R-:W-:Y:S02]  /*0290*/  SHF.R.S32.HI R6, RZ, 0x1f, R5 ;  /* 0x0000001fff067819 */ /* 0x000fe40000011405 */
[----:B0-----:R-:W-:-:S03]  /*02a0*/  ISETP.GE.AND P3, PT, R10, 0x1, PT ;  /* 0x000000010a00780c */ /* 0x001fc60003f66270 */
[C---:B------:R-:W-:Y:S02]  /*02b0*/  IMAD R10, R6.reuse, UR4, RZ ;  /* 0x00000004060a7c24 */ /* 0x040fe4000f8e02ff */
[----:B------:R-:W-:-:S04]  /*02c0*/  IMAD R12, R6, UR8, RZ ;  /* 0x00000008060c7c24 */ /* 0x000fc8000f8e02ff */
[----:B------:R-:W-:Y:S01]  /*02d0*/  @!P1 IMAD.IADD R8, R8, 0x1, -R13 ;  /* 0x0000000108089824 */ /* 0x000fe200078e0a0d */
[----:B------:R-:W-:Y:S01]  /*02e0*/  @!P1 IADD3 R7, R7, 0x1, RZ ;  /* 0x0000000107079810 */ /* 0x000fe20007ffe0ff */
[----:B------:R-:W-:Y:S01]  /*02f0*/  IMAD R15, R5, UR9, R12 ;  /* 0x00000009050f7c24 */ /* 0x000fe2000f8e020c */
[----:B------:R-:W-:Y:S02]  /*0300*/  ISETP.NE.AND P1, PT, R17, RZ, PT ;  /* 0x000000ff1100720c */ /* 0x000fe40003f25270 */
[----:B------:R-:W-:Y:S01]  /*0310*/  ISETP.GE.U32.AND P0, PT, R8, R13, PT ;  /* 0x0000000d0800720c */ /* 0x000fe20003f06070 */
[----:B------:R-:W-:-:S04]  /*0320*/  IMAD.WIDE.U32 R8, R5, UR4, RZ ;  /* 0x0000000405087c25 */ /* 0x000fc8000f8e00ff */
[C---:B------:R-:W-:Y:S02]  /*0330*/  IMAD R13, R5.reuse, UR5, R10 ;  /* 0x00000005050d7c24 */ /* 0x040fe4000f8e020a */
[----:B------:R-:W-:-:S03]  /*0340*/  IMAD.WIDE.U32 R10, R5, UR8, RZ ;  /* 0x00000008050a7c25 */ /* 0x000fc6000f8e00ff */
[----:B------:R-:W-:-:S03]  /*0350*/  IADD3 R13, R9, R13, RZ ;  /* 0x0000000d090d7210 */ /* 0x000fc60007ffe0ff */
[----:B------:R-:W-:Y:S01]  /*0360*/  @P0 IADD3 R7, R7, 0x1, RZ ;  /* 0x0000000107070810 */ /* 0x000fe20007ffe0ff */
[----:B------:R-:W-:Y:S06]  /*0370*/  @!P3 EXIT ;  /* 0x000000000000b94d */ /* 0x000fec0003800000 */
[----:B------:R-:W0:Y:S01]  /*0380*/  S2R R64, SR_TID.X ;  /* 0x0000000000407919 */ /* 0x000e220000002100 */
[----:B------:R-:W-:Y:S01]  /*0390*/  ULDC.64 UR4, c[0x0][0x288] ;  /* 0x0000a20000047ab9 */ /* 0x000fe20000000a00 */
[----:B------:R-:W-:Y:S01]  /*03a0*/  @!P2 IADD3 R7, -R7, RZ, RZ ;  /* 0x000000ff0707a210 */ /* 0x000fe20007ffe1ff */
[----:B------:R-:W-:Y:S01]  /*03b0*/  IMAD R9, R3, UR4, RZ ;  /* 0x0000000403097c24 */ /* 0x000fe2000f8e02ff */
[----:B------:R-:W-:Y:S01]  /*03c0*/  @!P1 LOP3.LUT R7, RZ, R17, RZ, 0x33, !PT ;  /* 0x00000011ff079212 */ /* 0x000fe200078e33ff */
[----:B------:R-:W-:Y:S01]  /*03d0*/  ULDC.64 UR8, c[0x0][0x298] ;  /* 0x0000a60000087ab9 */ /* 0x000fe20000000a00 */
[----:B------:R-:W-:Y:S01]  /*03e0*/  IMAD.MOV.U32 R12, RZ, RZ, R8 ;  /* 0x000000ffff0c7224 */ /* 0x000fe200078e0008 */
[----:B------:R-:W-:Y:S01]  /*03f0*/  IADD3 R15, R11, R15, RZ ;  /* 0x0000000f0b0f7210 */ /* 0x000fe20007ffe0ff */
[C---:B------:R-:W-:Y:S01]  /*0400*/  IMAD R17, R0.reuse, UR5, R9 ;  /* 0x0000000500117c24 */ /* 0x040fe2000f8e0209 */
[----:B------:R-:W-:Y:S01]  /*0410*/  SHF.R.S32.HI R16, RZ, 0x1f, R7 ;  /* 0x0000001fff107819 */ /* 0x000fe20000011407 */
[----:B------:R-:W-:Y:S01]  /*0420*/  IMAD R11, R3, UR8, RZ ;  /* 0x00000008030b7c24 */ /* 0x000fe2000f8e02ff */
[----:B------:R-:W1:Y:S01]  /*0430*/  LDC.64 R32, c[0x0][0x2d8] ;  /* 0x0000b600ff207b82 */ /* 0x000e620000000a00 */
[----:B------:R-:W-:Y:S01]  /*0440*/  IMAD.WIDE.U32 R8, R0, UR4, RZ ;  /* 0x0000000400087c25 */ /* 0x000fe2000f8e00ff */
[----:B------:R-:W-:Y:S01]  /*0450*/  ULDC.64 UR4, c[0x0][0x258] ;  /* 0x0000960000047ab9 */ /* 0x000fe20000000a00 */
[----:B------:R-:W-:-:S02]  /*0460*/  MOV R14, R10 ;  /* 0x0000000a000e7202 */ /* 0x000fc40000000f00 */
[----:B------:R-:W-:Y:S02]  /*0470*/  IMAD R18, R16, UR4, RZ ;  /* 0x0000000410127c24 */ /* 0x000fe4000f8e02ff */
[C---:B------:R-:W-:Y:S01]  /*0480*/  IMAD R19, R0.reuse, UR9, R11 ;  /* 0x0000000900137c24 */ /* 0x040fe2000f8e020b */
[----:B------:R-:W2:Y:S01]  /*0490*/  LDC.64 R26, c[0x0][0x2e0] ;  /* 0x0000b800ff1a7b82 */ /* 0x000ea20000000a00 */
[----:B------:R-:W-:Y:S01]  /*04a0*/  IMAD.WIDE.U32 R10, R0, UR8, RZ ;  /* 0x00000008000a7c25 */ /* 0x000fe2000f8e00ff */
[----:B------:R-:W-:-:S03]  /*04b0*/  ULDC.64 UR8, c[0x0][0x278] ;  /* 0x00009e0000087ab9 */ /* 0x000fc60000000a00 */
[----:B------:R-:W-:Y:S01]  /*04c0*/  IMAD.WIDE.U32 R12, R7, UR4, R12 ;  /* 0x00000004070c7c25 */ /* 0x000fe2000f8e000c */
[----:B------:R-:W-:-:S03]  /*04d0*/  IADD3 R11, R11, R19, RZ ;  /* 0x000000130b0b7210 */ /* 0x000fc60007ffe0ff */
[C---:B------:R-:W-:Y:S01]  /*04e0*/  IMAD R21, R7.reuse, UR5, R18 ;  /* 0x0000000507157c24 */ /* 0x040fe2000f8e0212 */
[----:B------:R-:W-:Y:S01]  /*04f0*/  ULDC.64 UR4, c[0x0][0x280] ;  /* 0x0000a00000047ab9 */ /* 0x000fe20000000a00 */
[----:B------:R-:W-:Y:S02]  /*0500*/  IMAD R16, R16, UR8, RZ ;  /* 0x0000000810107c24 */ /* 0x000fe4000f8e02ff */
[----:B------:R-:W-:Y:S02]  /*0510*/  IMAD R18, R6, UR4, RZ ;  /* 0x0000000406127c24 */ /* 0x000fe4000f8e02ff */
[----:B------:R-:W-:Y:S01]  /*0520*/  IMAD.WIDE.U32 R14, R7, UR8, R14 ;  /* 0x00000008070e7c25 */ /* 0x000fe2000f8e000e */
[----:B-1----:R-:W-:-:S03]  /*0530*/  LEA R32, P0, R12, R32, 0x1 ;  /* 0x000000200c207211 */ /* 0x002fc600078008ff */
[----:B------:R-:W-:Y:S01]  /*0540*/  IMAD R35, R7, UR9, R16 ;  /* 0x0000000907237c24 */ /* 0x000fe2000f8e0210 */
[----:B------:R-:W-:Y:S01]  /*0550*/  MOV R16, R8 ;  /* 0x0000000800107202 */ /* 0x000fe20000000f00 */
[----:B------:R-:W-:Y:S01]  /*0560*/  ULDC.64 UR8, c[0x0][0x290] ;  /* 0x0000a40000087ab9 */ /* 0x000fe20000000a00 */
[C---:B0-----:R-:W-:Y:S01]  /*0570*/  SHF.L.U32 R8, R64.reuse, 0x2, RZ ;  /* 0x0000000240087819 */ /* 0x041fe200000006ff */
[C---:B------:R-:W-:Y:S01]  /*0580*/  IMAD R23, R5.reuse, UR5, R18 ;  /* 0x0000000505177c24 */ /* 0x040fe2000f8e0212 */
[----:B------:R-:W-:Y:S01]  /*0590*/  LOP3.LUT R7, R64, 0x1f, RZ, 0xc0, !PT ;  /* 0x0000001f40077812 */ /* 0x000fe200078ec0ff */
[----:B------:R-:W-:Y:S01]  /*05a0*/  IMAD.WIDE.U32 R18, R5, UR8, R10 ;  /* 0x0000000805127c25 */ /* 0x000fe2000f8e000a */
[----:B------:R-:W-:Y:S01]  /*05b0*/  LOP3.LUT R8, R8, 0xffffff80, RZ, 0xc0, !PT ;  /* 0xffffff8008087812 */ /* 0x000fe200078ec0ff */
[----:B------:R-:W0:Y:S01]  /*05c0*/  S2R R11, SR_LANEID ;  /* 0x00000000000b7919 */ /* 0x000e220000000000 */
[----:B------:R-:W-:Y:S01]  /*05d0*/  IADD3 R35, R15, R35, RZ ;  /* 0x000000230f237210 */ /* 0x000fe20007ffe0ff */
[----:B------:R-:W-:Y:S01]  /*05e0*/  IMAD.IADD R17, R9, 0x1, R17 ;  /* 0x0000000109117824 */ /* 0x000fe200078e0211 */
[----:B------:R-:W-:Y:S01]  /*05f0*/  LOP3.LUT R9, R8, R7, RZ, 0xfc, !PT ;  /* 0x0000000708097212 */ /* 0x000fe200078efcff */
[----:B------:R-:W-:-:S02]  /*0600*/  IMAD R20, R6, UR8, RZ ;  /* 0x0000000806147c24 */ /* 0x000fc4000f8e02ff */
[----:B------:R-:W-:Y:S01]  /*0610*/  IMAD.WIDE.U32 R16, R5, UR4, R16 ;  /* 0x0000000405107c25 */ /* 0x000fe2000f8e0010 */
[----:B------:R-:W-:Y:S01]  /*0620*/  SHF.R.S32.HI R10, RZ, 0x1f, R9 ;  /* 0x0000001fff0a7819 */ /* 0x000fe20000011409 */
[----:B------:R-:W-:Y:S01]  /*0630*/  ULDC.64 UR4, c[0x0][0x2f0] ;  /* 0x0000bc0000047ab9 */ /* 0x000fe20000000a00 */
[----:B------:R-:W-:Y:S01]  /*0640*/  IADD3 R55, P2, R9, R18, RZ ;  /* 0x0000001209377210 */ /* 0x000fe20007f5e0ff */
[----:B------:R-:W-:Y:S01]  /*0650*/  IMAD R25, R5, UR9, R20 ;  /* 0x0000000905197c24 */ /* 0x000fe2000f8e0214 */
[----:B------:R-:W-:Y:S01]  /*0660*/  IADD3 R57, P1, R9, R16, RZ ;  /* 0x0000001009397210 */ /* 0x000fe20007f3e0ff */
[----:B------:R-:W-:Y:S01]  /*0670*/  IMAD.IADD R34, R13, 0x1, R21 ;  /* 0x000000010d227824 */ /* 0x000fe200078e0215 */
[----:B------:R-:W-:Y:S01]  /*0680*/  ULDC.64 UR8, c[0x0][0x2f8] ;  /* 0x0000be0000087ab9 */ /* 0x000fe20000000a00 */
[----:B------:R-:W-:Y:S02]  /*0690*/  IADD3 R58, R8, R9, RZ ;  /* 0x00000009083a7210 */ /* 0x000fe40007ffe0ff */
[----:B------:R-:W-:-:S02]  /*06a0*/  IADD3.X R16, R10, R17, R23, P1, !PT ;  /* 0x000000110a107210 */ /* 0x000fc40000ffe417 */
[----:B------:R-:W-:Y:S02]  /*06b0*/  LEA.HI.X R34, R12, R33, R34, 0x1, P0 ;  /* 0x000000210c227211 */ /* 0x000fe400000f0c22 */
[----:B------:R-:W-:Y:S01]  /*06c0*/  IADD3.X R18, R10, R19, R25, P2, !PT ;  /* 0x000000130a127210 */ /* 0x000fe200017fe419 */
[----:B------:R-:W-:Y:S01]  /*06d0*/  VIADD R19, R58, 0xe0 ;  /* 0x000000e03a137836 */ /* 0x000fe20000000000 */
[C---:B--2---:R-:W-:Y:S02]  /*06e0*/  LEA R33, P0, R14.reuse, R26, 0x1 ;  /* 0x0000001a0e217211 */ /* 0x044fe400078008ff */
[----:B------:R-:W-:Y:S02]  /*06f0*/  LEA R56, P1, R57, UR4, 0x1 ;  /* 0x0000000439387c11 */ /* 0x000fe4000f8208ff */
[----:B------:R-:W-:Y:S02]  /*0700*/  LEA R54, P2, R55, UR8, 0x1 ;  /* 0x0000000837367c11 */ /* 0x000fe4000f8408ff */
[----:B------:R-:W-:Y:S01]  /*0710*/  LEA.HI.X R35, R14, R27, R35, 0x1, P0 ;  /* 0x0000001b0e237211 */ /* 0x000fe200000f0c23 */
[----:B------:R-:W-:Y:S01]  /*0720*/  VIADD R14, R58, 0x40 ;  /* 0x000000403a0e7836 */ /* 0x000fe20000000000 */
[----:B------:R-:W-:-:S02]  /*0730*/  LEA.HI.X R57, R57, UR5, R16, 0x1, P1 ;  /* 0x0000000539397c11 */ /* 0x000fc400088f0c10 */
[----:B------:R-:W-:Y:S02]  /*0740*/  LEA.HI.X R55, R55, UR9, R18, 0x1, P2 ;  /* 0x0000000937377c11 */ /* 0x000fe400090f0c12 */
[----:B------:R-:W-:Y:S02]  /*0750*/  MOV R12, RZ ;  /* 0x000000ff000c7202 */ /* 0x000fe40000000f00 */
[----:B------:R-:W-:Y:S02]  /*0760*/  SHF.R.S32.HI R59, RZ, 0x1f, R58 ;  /* 0x0000001fff3b7819 */ /* 0x000fe4000001143a */
[C---:B------:R-:W-:Y:S02]  /*0770*/  IADD3 R13, R58.reuse, 0x20, RZ ;  /* 0x000000203a0d7810 */ /* 0x040fe40007ffe0ff */
[C---:B------:R-:W-:Y:S02]  /*0780*/  IADD3 R15, R58.reuse, 0x60, RZ ;  /* 0x000000603a0f7810 */ /* 0x040fe40007ffe0ff */
[----:B------:R-:W-:-:S02]  /*0790*/  IADD3 R16, R58, 0x80, RZ ;  /* 0x000000803a107810 */ /* 0x000fc40007ffe0ff */
[C---:B------:R-:W-:Y:S02]  /*07a0*/  IADD3 R17, R58.reuse, 0xa0, RZ ;  /* 0x000000a03a117810 */ /* 0x040fe40007ffe0ff */
[----:B0-----:R-:W-:-:S07]  /*07b0*/  IADD3 R18, R58, 0xc0, RZ ;  /* 0x000000c03a127810 */ /* 0x001fce0007ffe0ff */
.L_x_2468:
[----:B0-----:R-:W0:Y:S01]  /*07c0*/  LDC R21, c[0x0][0x218] ;  /* 0x00008600ff157b82 */ /* 0x001e220000000800 */
[C-C-:B------:R-:W-:Y:S02]  /*07d0*/  LOP3.LUT R25, R8.reuse, 0x20, R7.reuse, 0xfe, !PT ;  /* 0x0000002008197812 */ /* 0x140fe400078efe07 */
[C-C-:B------:R-:W-:Y:S02]  /*07e0*/  LOP3.LUT R27, R8.reuse, 0x40, R7.reuse, 0xfe, !PT ;  /* 0x00000040081b7812 */ /* 0x140fe400078efe07 */
[----:B------:R-:W-:Y:S02]  /*07f0*/  LOP3.LUT R29, R8, 0x60, R7, 0xfe, !PT ;  /* 0x00000060081d7812 */ /* 0x000fe400078efe07 */
        /* <DEDUP_REMOVED lines=16> */
[----:B------:R-:W-:-:S02]  /*0900*/  ISETP.GE.AND P1, PT, R25, R36, PT ;  /* 0x000000241900720c */ /* 0x000fc40003f26270 */
[-C--:B------:R-:W-:Y:S02]  /*0910*/  ISETP.GE.AND P2, PT, R27, R36.reuse, PT ;  /* 0x000000241b00720c */ /* 0x080fe40003f46270 */
[-C--:B------:R-:W-:Y:S02]  /*0920*/  ISETP.GE.AND P3, PT, R29, R36.reuse, PT ;  /* 0x000000241d00720c */ /* 0x080fe40003f66270 */
[----:B------:R-:W-:Y:S02]  /*0930*/  ISETP.GE.AND P0, PT, R9, R36, PT ;  /* 0x000000240900720c */ /* 0x000fe40003f06270 */
[----:B------:R-:W-:Y:S02]  /*0940*/  PRMT R29, RZ, 0x7610, R29 ;  /* 0x00007610ff1d7816 */ /* 0x000fe4000000001d */
[----:B------:R-:W-:Y:S02]  /*0950*/  PRMT R31, RZ, 0x7610, R31 ;  /* 0x00007610ff1f7816 */ /* 0x000fe4000000001f */
[----:B------:R-:W-:-:S02]  /*0960*/  PRMT R37, RZ, 0x7610, R37 ;  /* 0x00007610ff257816 */ /* 0x000fc40000000025 */
[----:B------:R-:W-:Y:S01]  /*0970*/  PRMT R27, RZ, 0x7610, R27 ;  /* 0x00007610ff1b7816 */ /* 0x000fe2000000001b */
[----:B0-----:R-:W-:-:S06]  /*0980*/  ULEA UR4, UR5, UR4, 0x18 ;  /* 0x0000000405047291 */ /* 0x001fcc000f8ec03f */
[C---:B------:R-:W-:Y:S02]  /*0990*/  LEA R24, R11.reuse, UR4, 0x1 ;  /* 0x000000040b187c11 */ /* 0x040fe4000f8e08ff */
[----:B------:R-:W-:-:S03]  /*09a0*/  LEA R25, R11, UR4, 0x3 ;  /* 0x000000040b197c11 */ /* 0x000fc6000f8e18ff */
        /* <DEDUP_REMOVED lines=70> */
.L_x_2455:
[----:B------:R-:W-:Y:S05]  /*0e10*/  BSYNC B0 ;  /* 0x0000000000007941 */ /* 0x000fea0003800000 */
.L_x_2454:
        /* <DEDUP_REMOVED lines=33> */
.L_x_2457:
[----:B------:R-:W-:Y:S05]  /*1030*/  BSYNC B0 ;  /* 0x0000000000007941 */ /* 0x000fea0003800000 */
.L_x_2456:
        /* <DEDUP_REMOVED lines=33> */
.L_x_2459:
[----:B------:R-:W-:Y:S05]  /*1250*/  BSYNC B0 ;  /* 0x0000000000007941 */ /* 0x000fea0003800000 */
.L_x_2458:
        /* <DEDUP_REMOVED lines=33> */
.L_x_2461:
[----:B------:R-:W-:Y:S05]  /*1470*/  BSYNC B0 ;  /* 0x0000000000007941 */ /* 0x000fea0003800000 */
.L_x_2460:
[----:B------:R-:W-:Y:S01]  /*1480*/  BAR.SYNC.DEFER_BLOCKING 0x0 ;  /* 0x0000000000007b1d */ /* 0x000fe20000010000 */
[----:B0-----:R-:W-:Y:S01]  /*1490*/  ISETP.GE.AND P0, PT, R22, 0x1, PT ;  /* 0x000000011600780c */ /* 0x001fe20003f06270 */
[C---:B------:R-:W-:Y:S01]  /*14a0*/  IMAD.U32 R43, R20.reuse, 0x10000, RZ ;  /* 0x00010000142b7824 */ /* 0x040fe200078e00ff */
[----:B------:R-:W-:Y:S02]  /*14b0*/  PRMT R22, R20, 0x7632, R22 ;  /* 0x0000763214167816 */ /* 0x000fe40000000016 */
[----:B------:R-:W-:Y:S01]  /*14c0*/  PRMT R23, R21, 0x7632, R23 ;  /* 0x0000763215177816 */ /* 0x000fe20000000017 */
[-C--:B------:R-:W-:Y:S01]  /*14d0*/  FMUL.FTZ R37, R43, R2.reuse ;  /* 0x000000022b257220 */ /* 0x080fe20000410000 */
[----:B------:R-:W-:Y:S02]  /*14e0*/  SHF.L.U32 R21, R21, 0x10, RZ ;  /* 0x0000001015157819 */ /* 0x000fe400000006ff */
[----:B------:R-:W-:Y:S02]  /*14f0*/  SHF.L.U32 R47, R22, 0x10, RZ ;  /* 0x00000010162f7819 */ /* 0x000fe400000006ff */
[----:B------:R-:W-:Y:S01]  /*1500*/  SHF.L.U32 R23, R23, 0x10, RZ ;  /* 0x0000001017177819 */ /* 0x000fe200000006ff */
[----:B------:R-:W-:-:S02]  /*1510*/  FMUL.FTZ R39, R21, R2 ;  /* 0x0000000215277220 */ /* 0x000fc40000410000 */
[-C--:B------:R-:W-:Y:S02]  /*1520*/  FMUL.FTZ R46, R47, R2.reuse ;  /* 0x000000022f2e7220 */ /* 0x080fe40000410000 */
[----:B------:R-:W-:Y:S01]  /*1530*/  FMUL.FTZ R48, R23, R2 ;  /* 0x0000000217307220 */ /* 0x000fe20000410000 */
[----:B------:R-:W-:Y:S06]  /*1540*/  @!P0 BRA `(.L_x_2462) ;  /* 0x0000001800ec8947 */ /* 0x000fec0003800000 */
[----:B------:R-:W0:Y:S01]  /*1550*/  LDC R41, c[0x0][0x224] ;  /* 0x00008900ff297b82 */ /* 0x000e220000000800 */
[----:B------:R-:W-:Y:S01]  /*1560*/  ULDC.64 UR4, c[0x0][0x230] ;  /* 0x00008c0000047ab9 */ /* 0x000fe20000000a00 */
[----:B------:R-:W-:Y:S01]  /*1570*/  SHF.L.U32 R45, R36, 0x1, RZ ;  /* 0x00000001242d7819 */ /* 0x000fe200000006ff */
[----:B------:R-:W-:Y:S02]  /*1580*/  IMAD R25, R3, UR4, RZ ;  /* 0x0000000403197c24 */ /* 0x000fe4000f8e02ff */
[----:B------:R-:W-:Y:S01]  /*1590*/  FMUL.FTZ R43, R43, R38 ;  /* 0x000000262b2b7220 */ /* 0x000fe20000410000 */
[----:B------:R-:W-:-:S04]  /*15a0*/  IMAD.WIDE.U32 R50, R0, UR4, RZ ;  /* 0x0000000400327c25 */ /* 0x000fc8000f8e00ff */
[----:B------:R-:W-:Y:S01]  /*15b0*/  FMUL.FTZ R47, R47, R42 ;  /* 0x0000002a2f2f7220 */ /* 0x000fe20000410000 */
[----:B------:R-:W-:Y:S01]  /*15c0*/  FMUL.FTZ R49, R21, R40 ;  /* 0x0000002815317220 */ /* 0x000fe20000410000 */
[----:B------:R-:W1:Y:S01]  /*15d0*/  LDC.64 R52, c[0x0][0x310] ;  /* 0x0000c400ff347b82 */ /* 0x000e620000000a00 */
[----:B------:R-:W-:Y:S02]  /*15e0*/  IMAD R25, R0, UR5, R25 ;  /* 0x0000000500197c24 */ /* 0x000fe4000f8e0219 */
[----:B------:R-:W-:Y:S01]  /*15f0*/  FMUL.FTZ R62, R23, R44 ;  /* 0x0000002c173e7220 */ /* 0x000fe20000410000 */
[----:B------:R-:W-:Y:S01]  /*1600*/  ISETP.GE.AND P1, PT, R58, R45, PT ;  /* 0x0000002d3a00720c */ /* 0x000fe20003f26270 */
[----:B------:R-:W-:Y:S01]  /*1610*/  IMAD.MOV.U32 R63, RZ, RZ, RZ ;  /* 0x000000ffff3f7224 */ /* 0x000fe200078e00ff */
[----:B------:R-:W-:Y:S01]  /*1620*/  ULDC UR17, c[0x0][0x21c] ;  /* 0x0000870000117ab9 */ /* 0x000fe20000000800 */
[----:B------:R-:W-:Y:S01]  /*1630*/  IADD3 R65, R51, R25, RZ ;  /* 0x0000001933417210 */ /* 0x000fe20007ffe0ff */
[----:B------:R-:W-:Y:S01]  /*1640*/  ULDC UR16, c[0x0][0x214] ;  /* 0x0000850000107ab9 */ /* 0x000fe20000000800 */
[----:B------:R-:W-:Y:S01]  /*1650*/  ULDC.64 UR8, c[0x0][0x238] ;  /* 0x00008e0000087ab9 */ /* 0x000fe20000000a00 */
[----:B------:R-:W-:Y:S01]  /*1660*/  ULDC.64 UR10, c[0x0][0x2d0] ;  /* 0x0000b400000a7ab9 */ /* 0x000fe20000000a00 */
[----:B------:R-:W-:Y:S01]  /*1670*/  ULDC.64 UR12, c[0x0][0x250] ;  /* 0x00009400000c7ab9 */ /* 0x000fe20000000a00 */
[----:B------:R-:W-:-:S05]  /*1680*/  ULDC.64 UR14, c[0x0][0x270] ;  /* 0x00009c00000e7ab9 */ /* 0x000fca0000000a00 */
.L_x_2465:
[----:B------:R-:W-:Y:S01]  /*1690*/  SHF.R.S32.HI R30, RZ, 0x1f, R63 ;  /* 0x0000001fff1e7819 */ /* 0x000fe2000001143f */
[----:B------:R-:W-:Y:S01]  /*16a0*/  IMAD.WIDE.U32 R20, R63, UR12, R58 ;  /* 0x0000000c3f147c25 */ /* 0x000fe2000f8e003a */
[-C--:B------:R-:W-:Y:S02]  /*16b0*/  ISETP.GE.AND P0, PT, R13, R45.reuse, PT ;  /* 0x0000002d0d00720c */ /* 0x080fe40003f06270 */
[----:B------:R-:W-:Y:S01]  /*16c0*/  ISETP.GE.AND P2, PT, R14, R45, PT ;  /* 0x0000002d0e00720c */ /* 0x000fe20003f46270 */
[----:B------:R-:W-:Y:S01]  /*16d0*/  IMAD R22, R30, UR12, RZ ;  /* 0x0000000c1e167c24 */ /* 0x000fe2000f8e02ff */
[----:B------:R-:W-:Y:S02]  /*16e0*/  PRMT R61, RZ, 0x7610, R61 ;  /* 0x00007610ff3d7816 */ /* 0x000fe4000000003d */
[----:B------:R-:W-:Y:S01]  /*16f0*/  PRMT R72, RZ, 0x7610, R72 ;  /* 0x00007610ff487816 */ /* 0x000fe20000000048 */
[----:B------:R-:W-:Y:S01]  /*1700*/  IMAD R23, R63, UR13, R22 ;  /* 0x0000000d3f177c24 */ /* 0x000fe2000f8e0216 */
[----:B------:R-:W-:-:S02]  /*1710*/  LEA R22, P3, R20, R32, 0x1 ;  /* 0x0000002014167211 */ /* 0x000fc400078608ff */
[----:B------:R-:W-:Y:S02]  /*1720*/  PRMT R31, RZ, 0x7610, R31 ;  /* 0x00007610ff1f7816 */ /* 0x000fe4000000001f */
[----:B------:R-:W-:-:S04]  /*1730*/  IADD3 R21, R21, R23, RZ ;  /* 0x0000001715157210 */ /* 0x000fc80007ffe0ff */
[----:B------:R-:W-:Y:S02]  /*1740*/  LEA.HI.X R23, R20, R34, R21, 0x1, P3 ;  /* 0x0000002214177211 */ /* 0x000fe400018f0c15 */
[----:B------:R-:W-:-:S03]  /*1750*/  ISETP.GE.AND P3, PT, R17, R45, PT ;  /* 0x0000002d1100720c */ /* 0x000fc60003f66270 */
[----:B------:R-:W2:Y:S01]  /*1760*/  @!P0 LDG.E.U16 R61, desc[UR6][R22.64+0x40] ;  /* 0x00004006163d8981 */ /* 0x000ea2000c1e1500 */
[----:B------:R-:W-:-:S03]  /*1770*/  ISETP.GE.AND P0, PT, R15, R45, PT ;  /* 0x0000002d0f00720c */ /* 0x000fc60003f06270 */
[----:B------:R-:W3:Y:S01]  /*1780*/  @!P2 LDG.E.U16 R72, desc[UR6][R22.64+0x80] ;  /* 0x000080061648a981 */ /* 0x000ee2000c1e1500 */
[-C--:B------:R-:W-:Y:S02]  /*1790*/  ISETP.GE.AND P2, PT, R16, R45.reuse, PT ;  /* 0x0000002d1000720c */ /* 0x080fe40003f46270 */
[-C--:B------:R-:W-:Y:S01]  /*17a0*/  ISETP.GE.AND P4, PT, R18, R45.reuse, PT ;  /* 0x0000002d1200720c */ /* 0x080fe20003f86270 */
[----:B------:R-:W4:Y:S01]  /*17b0*/  @!P1 LDG.E.U16 R31, desc[UR6][R22.64] ;  /* 0x00000006161f9981 */ /* 0x000f22000c1e1500 */
[----:B------:R-:W-:Y:S02]  /*17c0*/  ISETP.GE.AND P5, PT, R19, R45, PT ;  /* 0x0000002d1300720c */ /* 0x000fe40003fa6270 */
[----:B------:R-:W-:Y:S02]  /*17d0*/  PRMT R70, RZ, 0x7610, R70 ;  /* 0x00007610ff467816 */ /* 0x000fe40000000046 */
[----:B------:R-:W-:Y:S02]  /*17e0*/  PRMT R60, RZ, 0x7610, R60 ;  /* 0x00007610ff3c7816 */ /* 0x000fe4000000003c */
        /* <DEDUP_REMOVED lines=8> */
[----:B------:R-:W-:Y:S01]  /*1870*/  MOV R64, R50 ;  /* 0x0000003200407202 */ /* 0x000fe20000000f00 */
[----:B------:R-:W-:-:S04]  /*1880*/  IMAD R20, R30, UR8, RZ ;  /* 0x000000081e147c24 */ /* 0x000fc8000f8e02ff */
[----:B------:R-:W-:-:S04]  /*1890*/  IMAD.WIDE.U32 R24, R63, UR8, R64 ;  /* 0x000000083f187c25 */ /* 0x000fc8000f8e0040 */
[----:B------:R-:W-:Y:S01]  /*18a0*/  IMAD R21, R63, UR9, R20 ;  /* 0x000000093f157c24 */ /* 0x000fe2000f8e0214 */
[----:B------:R-:W-:-:S04]  /*18b0*/  LEA R20, P0, R24, UR10, 0x3 ;  /* 0x0000000a18147c11 */ /* 0x000fc8000f8018ff */
[----:B------:R-:W-:-:S04]  /*18c0*/  IADD3 R21, R25, R21, RZ ;  /* 0x0000001519157210 */ /* 0x000fc80007ffe0ff */
[----:B------:R-:W-:-:S06]  /*18d0*/  LEA.HI.X R21, R24, UR11, R21, 0x3, P0 ;  /* 0x0000000b18157c11 */ /* 0x000fcc00080f1c15 */
[----:B------:R-:W5:Y:S01]  /*18e0*/  LDG.E.64 R20, desc[UR6][R20.64] ;  /* 0x0000000614147981 */ /* 0x000f62000c1e1b00 */
[----:B------:R-:W1:Y:S01]  /*18f0*/  S2UR UR5, SR_CgaCtaId ;  /* 0x00000000000579c3 */ /* 0x000e620000008800 */
[----:B------:R-:W-:Y:S02]  /*1900*/  IMAD R30, R30, UR14, RZ ;  /* 0x0000000e1e1e7c24 */ /* 0x000fe4000f8e02ff */
[----:B------:R-:W-:Y:S02]  /*1910*/  VIADD R26, R11, 0x20 ;  /* 0x000000200b1a7836 */ /* 0x000fe40000000000 */
[----:B------:R-:W-:-:S04]  /*1920*/  IMAD.WIDE.U32 R24, R63, UR14, R58 ;  /* 0x0000000e3f187c25 */ /* 0x000fc8000f8e003a */
[----:B0-----:R-:W-:Y:S01]  /*1930*/  IMAD R23, R63, UR15, R30 ;  /* 0x0000000f3f177c24 */ /* 0x001fe2000f8e021e */
[----:B------:R-:W-:Y:S02]  /*1940*/  LEA.HI.SX32 R30, R26, R11, 0x1b ;  /* 0x0000000b1a1e7211 */ /* 0x000fe400078fdaff */
[----:B------:R-:W-:Y:S02]  /*1950*/  LEA R26, P0, R24, R33, 0x1 ;  /* 0x00000021181a7211 */ /* 0x000fe400078008ff */
[----:B------:R-:W-:Y:S01]  /*1960*/  IADD3 R23, R25, R23, RZ ;  /* 0x0000001719177210 */ /* 0x000fe20007ffe0ff */
[----:B------:R-:W-:-:S03]  /*1970*/  UMOV UR4, 0x400 ;  /* 0x0000040000047882 */ /* 0x000fc60000000000 */
[----:B------:R-:W-:Y:S02]  /*1980*/  LEA.HI.X R27, R24, R35, R23, 0x1, P0 ;  /* 0x00000023181b7211 */ /* 0x000fe400000f0c17 */
[C---:B------:R-:W-:Y:S02]  /*1990*/  IADD3 R24, R11.reuse, 0x60, RZ ;  /* 0x000000600b187810 */ /* 0x040fe40007ffe0ff */
[C---:B------:R-:W-:Y:S01]  /*19a0*/  IADD3 R64, R11.reuse, 0x40, RZ ;  /* 0x000000400b407810 */ /* 0x040fe20007ffe0ff */
[----:B-1----:R-:W-:Y:S01]  /*19b0*/  ULEA UR4, UR5, UR4, 0x18 ;  /* 0x0000000405047291 */ /* 0x002fe2000f8ec03f */
[-C--:B------:R-:W-:Y:S01]  /*19c0*/  LEA.HI.SX32 R24, R24, R11.reuse, 0x1b ;  /* 0x0000000b18187211 */ /* 0x080fe200078fdaff */
[C---:B------:R-:W-:Y:S01]  /*19d0*/  VIADD R74, R11.reuse, 0xa0 ;  /* 0x000000a00b4a7836 */ /* 0x040fe20000000000 */
[-C--:B------:R-:W-:Y:S02]  /*19e0*/  LEA.HI.SX32 R22, R11, R11.reuse, 0x1b ;  /* 0x0000000b0b167211 */ /* 0x080fe400078fdaff */
[----:B------:R-:W-:-:S02]  /*19f0*/  LEA.HI.SX32 R29, R64, R11, 0x1b ;  /* 0x0000000b401d7211 */ /* 0x000fc400078fdaff */
[C---:B------:R-:W-:Y:S02]  /*1a00*/  IADD3 R64, R11.reuse, 0x80, RZ ;  /* 0x000000800b407810 */ /* 0x040fe40007ffe0ff */
[----:B------:R-:W-:Y:S02]  /*1a10*/  LEA R89, R24, UR4, 0x1 ;  /* 0x0000000418597c11 */ /* 0x000fe4000f8e08ff */
[----:B------:R-:W-:Y:S02]  /*1a20*/  SHF.L.U32 R24, R36, 0x1, RZ ;  /* 0x0000000124187819 */ /* 0x000fe400000006ff */
[C---:B------:R-:W-:Y:S02]  /*1a30*/  IADD3 R76, R11.reuse, 0xc0, RZ ;  /* 0x000000c00b4c7810 */ /* 0x040fe40007ffe0ff */
[----:B------:R-:W-:Y:S02]  /*1a40*/  LEA R22, R22, UR4, 0x1 ;  /* 0x0000000416167c11 */ /* 0x000fe4000f8e08ff */
[----:B------:R-:W-:-:S02]  /*1a50*/  IADD3 R78, R11, 0xe0, RZ ;  /* 0x000000e00b4e7810 */ /* 0x000fc40007ffe0ff */
[----:B------:R-:W-:Y:S02]  /*1a60*/  LEA R30, R30, UR4, 0x1 ;  /* 0x000000041e1e7c11 */ /* 0x000fe4000f8e08ff */
[-C--:B------:R-:W-:Y:S02]  /*1a70*/  LEA.HI.SX32 R64, R64, R11.reuse, 0x1b ;  /* 0x0000000b40407211 */ /* 0x080fe400078fdaff */
[-C--:B------:R-:W-:Y:S02]  /*1a80*/  LEA.HI.SX32 R74, R74, R11.reuse, 0x1b ;  /* 0x0000000b4a4a7211 */ /* 0x080fe400078fdaff */
[----:B------:R-:W-:Y:S02]  /*1a90*/  ISETP.GE.AND P6, PT, R58, R24, PT ;  /* 0x000000183a00720c */ /* 0x000fe40003fc6270 */
[----:B------:R-:W-:Y:S02]  /*1aa0*/  LEA R29, R29, UR4, 0x1 ;  /* 0x000000041d1d7c11 */ /* 0x000fe4000f8e08ff */
[----:B------:R-:W-:-:S02]  /*1ab0*/  LEA.HI.SX32 R76, R76, R11, 0x1b ;  /* 0x0000000b4c4c7211 */ /* 0x000fc400078fdaff */
[----:B------:R-:W-:Y:S02]  /*1ac0*/  ISETP.GE.AND P0, PT, R13, R24, PT ;  /* 0x000000180d00720c */ /* 0x000fe40003f06270 */
[----:B------:R-:W-:Y:S02]  /*1ad0*/  LEA.HI.SX32 R23, R78, R11, 0x1b ;  /* 0x0000000b4e177211 */ /* 0x000fe400078fdaff */
[----:B------:R-:W-:Y:S02]  /*1ae0*/  LEA R87, R64, UR4, 0x1 ;  /* 0x0000000440577c11 */ /* 0x000fe4000f8e08ff */
[----:B------:R-:W-:Y:S02]  /*1af0*/  LEA R85, R74, UR4, 0x1 ;  /* 0x000000044a557c11 */ /* 0x000fe4000f8e08ff */
[----:B------:R-:W-:Y:S02]  /*1b00*/  LEA R23, R23, UR4, 0x1 ;  /* 0x0000000417177c11 */ /* 0x000fe4000f8e08ff */
[----:B------:R-:W-:-:S02]  /*1b10*/  PRMT R25, RZ, 0x7610, R25 ;  /* 0x00007610ff197816 */ /* 0x000fc40000000019 */
[-C--:B------:R-:W-:Y:S02]  /*1b20*/  ISETP.GE.AND P2, PT, R14, R24.reuse, PT ;  /* 0x000000180e00720c */ /* 0x080fe40003f46270 */
[-C--:B------:R-:W-:Y:S02]  /*1b30*/  ISETP.GE.AND P3, PT, R15, R24.reuse, PT ;  /* 0x000000180f00720c */ /* 0x080fe40003f66270 */
[-C--:B------:R-:W-:Y:S02]  /*1b40*/  ISETP.GE.AND P4, PT, R16, R24.reuse, PT ;  /* 0x000000181000720c */ /* 0x080fe40003f86270 */
[----:B------:R-:W-:Y:S02]  /*1b50*/  ISETP.GE.AND P5, PT, R17, R24, PT ;  /* 0x000000181100720c */ /* 0x000fe40003fa6270 */
[----:B------:R-:W-:Y:S02]  /*1b60*/  PRMT R88, RZ, 0x7610, R88 ;  /* 0x00007610ff587816 */ /* 0x000fe40000000058 */
[----:B------:R-:W-:-:S02]  /*1b70*/  PRMT R86, RZ, 0x7610, R86 ;  /* 0x00007610ff567816 */ /* 0x000fc40000000056 */
[----:B------:R-:W-:Y:S02]  /*1b80*/  PRMT R84, RZ, 0x7610, R84 ;  /* 0x00007610ff547816 */ /* 0x000fe40000000054 */
[----:B------:R-:W-:Y:S01]  /*1b90*/  PRMT R82, RZ, 0x7610, R82 ;  /* 0x00007610ff527816 */ /* 0x000fe20000000052 */
[----:B------:R-:W0:Y:S02]  /*1ba0*/  S2R R64, SR_TID.X ;  /* 0x0000000000407919 */ /* 0x000e240000002100 */
[----:B0-----:R-:W-:Y:S01]  /*1bb0*/  IMAD.SHL.U32 R79, R64, 0x4, RZ ;  /* 0x00000004404f7824 */ /* 0x001fe200078e00ff */
[----:B----4-:R0:W-:Y:S04]  /*1bc0*/  STS.U16 [R22], R31 ;  /* 0x0000001f16007388 */ /* 0x0101e80000000400 */
[----:B--2---:R1:W-:Y:S04]  /*1bd0*/  STS.U16 [R30+0x40], R61 ;  /* 0x0000403d1e007388 */ /* 0x0043e80000000400 */
[----:B---3--:R-:W-:Y:S01]  /*1be0*/  STS.U16 [R29+0x80], R72 ;  /* 0x000080481d007388 */ /* 0x008fe20000000400 */
[----:B0-----:R-:W-:-:S03]  /*1bf0*/  PRMT R31, RZ, 0x7610, R31 ;  /* 0x00007610ff1f7816 */ /* 0x001fc6000000001f */
[----:B-----5:R-:W-:Y:S01]  /*1c00*/  STS.U16 [R89+0xc0], R70 ;  /* 0x0000c04659007388 */ /* 0x020fe20000000400 */
[----:B-1----:R-:W-:-:S03]  /*1c10*/  LEA R61, R76, UR4, 0x1 ;  /* 0x000000044c3d7c11 */ /* 0x002fc6000f8e08ff */
[----:B------:R0:W-:Y:S04]  /*1c20*/  STS.U16 [R87+0x100], R60 ;  /* 0x0001003c57007388 */ /* 0x0001e80000000400 */
[----:B------:R-:W-:Y:S04]  /*1c30*/  STS.U16 [R85+0x140], R68 ;  /* 0x0001404455007388 */ /* 0x000fe80000000400 */
[----:B------:R-:W-:Y:S04]  /*1c40*/  STS.U16 [R61+0x180], R66 ;  /* 0x000180423d007388 */ /* 0x000fe80000000400 */
[----:B------:R1:W-:Y:S01]  /*1c50*/  STS.U16 [R23+0x1c0], R28 ;  /* 0x0001c01c17007388 */ /* 0x0003e20000000400 */
[----:B------:R-:W-:-:S03]  /*1c60*/  NOP ;  /* 0x0000000000007918 */ /* 0x000fc60000000000 */
[----:B------:R-:W2:Y:S01]  /*1c70*/  @!P6 LDG.E.U16 R31, desc[UR6][R26.64] ;  /* 0x000000061a1fe981 */ /* 0x000ea2000c1e1500 */
[----:B------:R-:W-:-:S03]  /*1c80*/  ISETP.GE.AND P6, PT, R18, R24, PT ;  /* 0x000000181200720c */ /* 0x000fc60003fc6270 */
[----:B------:R-:W3:Y:S01]  /*1c90*/  @!P0 LDG.E.U16 R25, desc[UR6][R26.64+0x40] ;  /* 0x000040061a198981 */ /* 0x000ee2000c1e1500 */
[----:B------:R-:W-:Y:S02]  /*1ca0*/  ISETP.GE.AND P0, PT, R19, R24, PT ;  /* 0x000000181300720c */ /* 0x000fe40003f06270 */
[----:B0-----:R-:W-:Y:S01]  /*1cb0*/  PRMT R60, RZ, 0x7610, R60 ;  /* 0x00007610ff3c7816 */ /* 0x001fe2000000003c */
[----:B------:R-:W4:Y:S01]  /*1cc0*/  @!P2 LDG.E.U16 R88, desc[UR6][R26.64+0x80] ;  /* 0x000080061a58a981 */ /* 0x000f22000c1e1500 */
[----:B-1----:R-:W-:-:S03]  /*1cd0*/  PRMT R28, RZ, 0x7610, R28 ;  /* 0x00007610ff1c7816 */ /* 0x002fc6000000001c */
[----:B------:R-:W5:Y:S04]  /*1ce0*/  @!P3 LDG.E.U16 R86, desc[UR6][R26.64+0xc0] ;  /* 0x0000c0061a56b981 */ /* 0x000f68000c1e1500 */
[----:B------:R-:W5:Y:S04]  /*1cf0*/  @!P4 LDG.E.U16 R84, desc[UR6][R26.64+0x100] ;  /* 0x000100061a54c981 */ /* 0x000f68000c1e1500 */
[----:B------:R-:W5:Y:S04]  /*1d00*/  @!P5 LDG.E.U16 R82, desc[UR6][R26.64+0x140] ;  /* 0x000140061a52d981 */ /* 0x000f68000c1e1500 */
[----:B------:R-:W5:Y:S04]  /*1d10*/  @!P6 LDG.E.U16 R60, desc[UR6][R26.64+0x180] ;  /* 0x000180061a3ce981 */ /* 0x000f68000c1e1500 */
[----:B------:R0:W5:Y:S01]  /*1d20*/  @!P0 LDG.E.U16 R28, desc[UR6][R26.64+0x1c0] ;  /* 0x0001c0061a1c8981 */ /* 0x000162000c1e1500 */
[----:B------:R-:W-:Y:S01]  /*1d30*/  FMUL.FTZ R75, R20, 1.4426950216293334961 ;  /* 0x3fb8aa3b144b7820 */ /* 0x000fe20000410000 */
[----:B------:R-:W-:-:S04]  /*1d40*/  FMUL.FTZ R20, R21, R42 ;  /* 0x0000002a15147220 */ /* 0x000fc80000410000 */
[----:B------:R-:W-:Y:S01]  /*1d50*/  FMUL.RZ R67, R20, 0.15915493667125701904 ;  /* 0x3e22f98314437820 */ /* 0x000fe2000040c000 */
[----:B------:R-:W-:-:S04]  /*1d60*/  SHF.L.U32 R20, R11, 0x3, RZ ;  /* 0x000000030b147819 */ /* 0x000fc800000006ff */
[----:B------:R-:W-:Y:S01]  /*1d70*/  LEA.HI.SX32 R80, R20, R20, 0x1b ;  /* 0x0000001414507211 */ /* 0x000fe200078fdaff */
[----:B------:R-:W-:-:S03]  /*1d80*/  FMUL.FTZ R24, R21, R38 ;  /* 0x0000002615187220 */ /* 0x000fc60000410000 */
[----:B------:R-:W-:Y:S01]  /*1d90*/  LEA R80, R80, UR4, 0x1 ;  /* 0x0000000450507c11 */ /* 0x000fe2000f8e08ff */
[----:B------:R-:W-:-:S04]  /*1da0*/  FMUL.RZ R66, R24, 0.15915493667125701904 ;  /* 0x3e22f98318427820 */ /* 0x000fc8000040c000 */
[----:B------:R-:W1:Y:S04]  /*1db0*/  LDS.U16 R68, [R80] ;  /* 0x0000000050447984 */ /* 0x000e680000000400 */
[----:B------:R-:W1:Y:S01]  /*1dc0*/  LDS.U16 R20, [R80+0x2] ;  /* 0x0000020050147984 */ /* 0x000e620000000400 */
[----:B------:R-:W-:Y:S01]  /*1dd0*/  MUFU.SIN R83, R66 ;  /* 0x0000004200537308 */ /* 0x000fe20000000400 */
[----:B------:R-:W-:-:S07]  /*1de0*/  FMUL.FTZ R69, R75, R42 ;  /* 0x0000002a4b457220 */ /* 0x000fce0000410000 */
[----:B------:R0:W-:Y:S02]  /*1df0*/  MUFU.COS R81, R66 ;  /* 0x0000004200517308 */ /* 0x0001e40000000000 */
[----:B0-----:R-:W0:Y:S06]  /*1e00*/  LDS.U16 R66, [R80+0x6] ;  /* 0x0000060050427984 */ /* 0x001e2c0000000400 */
[----:B------:R-:W-:Y:S08]  /*1e10*/  MUFU.SIN R24, R67 ;  /* 0x0000004300187308 */ /* 0x000ff00000000400 */
[----:B------:R1:W-:Y:S08]  /*1e20*/  MUFU.COS R76, R67 ;  /* 0x00000043004c7308 */ /* 0x0003f00000000000 */
[----:B------:R-:W0:Y:S01]  /*1e30*/  MUFU.EX2 R69, R69 ;  /* 0x0000004500457308 */ /* 0x000e220000000800 */
[----:B-1----:R-:W1:Y:S01]  /*1e40*/  LDS.U16 R67, [R80+0x4] ;  /* 0x0000040050437984 */ /* 0x002e620000000400 */
[-C--:B------:R-:W-:Y:S01]  /*1e50*/  FMUL.FTZ R26, R21, R40.reuse ;  /* 0x00000028151a7220 */ /* 0x080fe20000410000 */
[----:B------:R-:W-:-:S03]  /*1e60*/  FMUL.FTZ R74, R75, R40 ;  /* 0x000000284b4a7220 */ /* 0x000fc60000410000 */
[----:B------:R-:W-:Y:S01]  /*1e70*/  FMUL.RZ R26, R26, 0.15915493667125701904 ;  /* 0x3e22f9831a1a7820 */ /* 0x000fe2000040c000 */
[----:B------:R-:W-:Y:S02]  /*1e80*/  FMUL.FTZ R70, R75, R38 ;  /* 0x000000264b467220 */ /* 0x000fe40000410000 */
[----:B------:R-:W-:Y:S01]  /*1e90*/  MUFU.EX2 R74, R74 ;  /* 0x0000004a004a7308 */ /* 0x000fe20000000800 */
[----:B------:R-:W-:Y:S01]  /*1ea0*/  FMUL.FTZ R77, R21, R44 ;  /* 0x0000002c154d7220 */ /* 0x000fe20000410000 */
[----:B0-----:R-:W-:-:S06]  /*1eb0*/  FMUL.FTZ R76, R69, R76 ;  /* 0x0000004c454c7220 */ /* 0x001fcc0000410000 */
[----:B------:R-:W-:Y:S01]  /*1ec0*/  MUFU.SIN R73, R26 ;  /* 0x0000001a00497308 */ /* 0x000fe20000000400 */
[----:B------:R-:W-:Y:S02]  /*1ed0*/  FMUL.FTZ R69, R69, R24 ;  /* 0x0000001845457220 */ /* 0x000fe40000410000 */
[----:B------:R-:W-:Y:S05]  /*1ee0*/  LDS.U16 R24, [R80+0x8] ;  /* 0x0000080050187984 */ /* 0x000fea0000000400 */
[----:B------:R0:W1:Y:S01]  /*1ef0*/  MUFU.COS R71, R26 ;  /* 0x0000001a00477308 */ /* 0x0000620000000000 */
[----:B------:R-:W-:Y:S01]  /*1f00*/  IADD3 R21, R79, 0x1, RZ ;  /* 0x000000014f157810 */ /* 0x000fe20007ffe0ff */
[----:B------:R-:W-:Y:S01]  /*1f10*/  FMUL.FTZ R27, R75, R44 ;  /* 0x0000002c4b1b7220 */ /* 0x000fe20000410000 */
[----:B0-----:R-:W0:Y:S05]  /*1f20*/  LDS.U16 R26, [R80+0xa] ;  /* 0x00000a00501a7984 */ /* 0x001e2a0000000400 */
[----:B------:R-:W1:Y:S01]  /*1f30*/  MUFU.EX2 R70, R70 ;  /* 0x0000004600467308 */ /* 0x000e620000000800 */
[----:B------:R-:W-:-:S02]  /*1f40*/  IADD3 R75, R79, 0x2, RZ ;  /* 0x000000024f4b7810 */ /* 0x000fc40007ffe0ff */
[----:B------:R-:W-:Y:S01]  /*1f50*/  SHF.L.U32 R78, R68, 0x10, RZ ;  /* 0x00000010444e7819 */ /* 0x000fe200000006ff */
[----:B------:R-:W-:Y:S01]  /*1f60*/  IMAD.U32 R90, R20, 0x10000, RZ ;  /* 0x00010000145a7824 */ /* 0x000fe200078e00ff */
[-C--:B------:R-:W-:Y:S01]  /*1f70*/  ISETP.GE.U32.AND P2, PT, R21, R36.reuse, PT ;  /* 0x000000241500720c */ /* 0x080fe20003f46070 */
[----:B------:R-:W-:Y:S01]  /*1f80*/  LDS.U16 R20, [R80+0xe] ;  /* 0x00000e0050147984 */ /* 0x000fe20000000400 */
[----:B------:R-:W-:Y:S01]  /*1f90*/  ISETP.GE.U32.AND P3, PT, R75, R36, PT ;  /* 0x000000244b00720c */ /* 0x000fe20003f66070 */
[----:B------:R-:W-:Y:S02]  /*1fa0*/  FMUL.FTZ R75, R43, R78 ;  /* 0x0000004e2b4b7220 */ /* 0x000fe40000410000 */
[----:B------:R-:W0:Y:S01]  /*1fb0*/  LDS.U16 R21, [R80+0xc] ;  /* 0x00000c0050157984 */ /* 0x000e220000000400 */
[----:B------:R-:W-:Y:S01]  /*1fc0*/  ISETP.GE.U32.AND P0, PT, R79, R36, PT ;  /* 0x000000244f00720c */ /* 0x000fe20003f06070 */
[----:B------:R-:W-:Y:S01]  /*1fd0*/  FMUL.RZ R77, R77, 0.15915493667125701904 ;  /* 0x3e22f9834d4d7820 */ /* 0x000fe2000040c000 */
[----:B------:R-:W-:Y:S01]  /*1fe0*/  SHF.L.U32 R78, R66, 0x10, RZ ;  /* 0x00000010424e7819 */ /* 0x000fe200000006ff */
[C---:B-1----:R-:W-:Y:S01]  /*1ff0*/  FMUL.FTZ R72, R74.reuse, R71 ;  /* 0x000000474a487220 */ /* 0x042fe20000410000 */
[----:B------:R-:W-:Y:S01]  /*2000*/  FMUL.FTZ R73, R74, R73 ;  /* 0x000000494a497220 */ /* 0x000fe20000410000 */
[----:B------:R-:W-:Y:S01]  /*2010*/  FMUL.FTZ R90, R43, R90 ;  /* 0x0000005a2b5a7220 */ /* 0x000fe20000410000 */
[----:B------:R-:W-:-:S02]  /*2020*/  FSEL R74, R69, RZ, !P2 ;  /* 0x000000ff454a7208 */ /* 0x000fc40005000000 */
[----:B------:R-:W-:Y:S01]  /*2030*/  FSEL R75, R75, RZ, !P0 ;  /* 0x000000ff4b4b7208 */ /* 0x000fe20004000000 */
[C---:B------:R-:W-:Y:S01]  /*2040*/  FMUL.FTZ R81, R70.reuse, R81 ;  /* 0x0000005146517220 */ /* 0x040fe20000410000 */
[----:B------:R-:W-:Y:S01]  /*2050*/  FMUL.FTZ R83, R70, R83 ;  /* 0x0000005346537220 */ /* 0x000fe20000410000 */
[----:B------:R-:W-:Y:S01]  /*2060*/  SHF.L.U32 R66, R67, 0x10, RZ ;  /* 0x0000001043427819 */ /* 0x000fe200000006ff */
[----:B------:R-:W-:Y:S01]  /*2070*/  MUFU.EX2 R27, R27 ;  /* 0x0000001b001b7308 */ /* 0x000fe20000000800 */
[----:B------:R-:W-:Y:S01]  /*2080*/  FMUL.FTZ R78, R47, R78 ;  /* 0x0000004e2f4e7220 */ /* 0x000fe20000410000 */
[----:B------:R-:W-:Y:S01]  /*2090*/  FSEL R76, R76, 1, !P2 ;  /* 0x3f8000004c4c7808 */ /* 0x000fe20005000000 */
[----:B------:R-:W-:Y:S01]  /*20a0*/  FMUL.FTZ R92, R75, R74 ;  /* 0x0000004a4b5c7220 */ /* 0x000fe20000410000 */
[----:B------:R-:W-:-:S04]  /*20b0*/  IADD3 R79, R79, 0x3, RZ ;  /* 0x000000034f4f7810 */ /* 0x000fc80007ffe0ff */
[----:B------:R-:W1:Y:S01]  /*20c0*/  MUFU.COS R70, R77 ;  /* 0x0000004d00467308 */ /* 0x000e620000000000 */
[----:B------:R-:W-:Y:S01]  /*20d0*/  FMUL.FTZ R66, R47, R66 ;  /* 0x000000422f427220 */ /* 0x000fe20000410000 */
[----:B------:R-:W-:-:S06]  /*20e0*/  FSEL R78, R78, RZ, !P2 ;  /* 0x000000ff4e4e7208 */ /* 0x000fcc0005000000 */
[----:B------:R1:W0:Y:S01]  /*20f0*/  MUFU.SIN R68, R77 ;  /* 0x0000004d00447308 */ /* 0x0002220000000400 */
[----:B------:R-:W-:Y:S02]  /*2100*/  ISETP.GE.U32.AND P4, PT, R79, R36, PT ;  /* 0x000000244f00720c */ /* 0x000fe40003f86070 */
[----:B-1----:R-:W-:Y:S02]  /*2110*/  FSEL R77, R90, RZ, !P0 ;  /* 0x000000ff5a4d7208 */ /* 0x002fe40004000000 */
[----:B------:R-:W-:-:S03]  /*2120*/  FSEL R79, R66, RZ, !P2 ;  /* 0x000000ff424f7208 */ /* 0x000fc60005000000 */
[C---:B------:R-:W-:Y:S01]  /*2130*/  FMUL.FTZ R90, R77.reuse, R74 ;  /* 0x0000004a4d5a7220 */ /* 0x040fe20000410000 */
[-C--:B------:R-:W-:Y:S01]  /*2140*/  FFMA.FTZ R67, R77, R76.reuse, R92 ;  /* 0x0000004c4d437223 */ /* 0x080fe2000001005c */
[----:B------:R-:W-:Y:S02]  /*2150*/  FSEL R73, R73, RZ, !P3 ;  /* 0x000000ff49497208 */ /* 0x000fe40005800000 */
[----:B------:R-:W-:Y:S01]  /*2160*/  FFMA.FTZ R90, R75, R76, -R90 ;  /* 0x0000004c4b5a7223 */ /* 0x000fe2000001085a */
[----:B------:R-:W-:Y:S01]  /*2170*/  FADD.FTZ R66, R78, R67 ;  /* 0x000000434e427221 */ /* 0x000fe20000010000 */
[----:B------:R-:W-:Y:S02]  /*2180*/  FSEL R81, R81, 1, !P0 ;  /* 0x3f80000051517808 */ /* 0x000fe40004000000 */
[----:B------:R-:W-:Y:S01]  /*2190*/  FSEL R72, R72, 1, !P3 ;  /* 0x3f80000048487808 */ /* 0x000fe20005800000 */
[----:B------:R-:W-:Y:S01]  /*21a0*/  FADD.FTZ R90, R79, R90 ;  /* 0x0000005a4f5a7221 */ /* 0x000fe20000010000 */
[----:B------:R-:W-:Y:S01]  /*21b0*/  FMUL.FTZ R67, R73, R66 ;  /* 0x0000004249437220 */ /* 0x000fe20000410000 */
[----:B------:R-:W-:Y:S01]  /*21c0*/  FSEL R83, R83, RZ, !P0 ;  /* 0x000000ff53537208 */ /* 0x000fe20004000000 */
[C---:B------:R-:W-:Y:S01]  /*21d0*/  FMUL.FTZ R70, R27.reuse, R70 ;  /* 0x000000461b467220 */ /* 0x040fe20000410000 */
[----:B0-----:R-:W-:Y:S01]  /*21e0*/  FMUL.FTZ R68, R27, R68 ;  /* 0x000000441b447220 */ /* 0x001fe20000410000 */
[----:B------:R-:W-:Y:S01]  /*21f0*/  FMUL.FTZ R94, R81, R74 ;  /* 0x0000004a515e7220 */ /* 0x000fe20000410000 */
[-C--:B------:R-:W-:Y:S01]  /*2200*/  FMUL.FTZ R69, R73, R90.reuse ;  /* 0x0000005a49457220 */ /* 0x080fe20000410000 */
[----:B------:R-:W-:Y:S01]  /*2210*/  FFMA.FTZ R27, R72, R90, -R67 ;  /* 0x0000005a481b7223 */ /* 0x000fe20000010843 */
[----:B------:R-:W-:-:S02]  /*2220*/  SHF.L.U32 R90, R26, 0x10, RZ ;  /* 0x000000101a5a7819 */ /* 0x000fc400000006ff */
[----:B------:R-:W-:Y:S01]  /*2230*/  SHF.L.U32 R24, R24, 0x10, RZ ;  /* 0x0000001018187819 */ /* 0x000fe200000006ff */
[C---:B------:R-:W-:Y:S01]  /*2240*/  FMUL.FTZ R92, R83.reuse, R74 ;  /* 0x0000004a535c7220 */ /* 0x040fe20000410000 */
[----:B------:R-:W-:Y:S01]  /*2250*/  FFMA.FTZ R26, R83, R76, R94 ;  /* 0x0000004c531a7223 */ /* 0x000fe2000001005e */
[----:B------:R-:W-:Y:S01]  /*2260*/  FFMA.FTZ R66, R72, R66, R69 ;  /* 0x0000004248427223 */ /* 0x000fe20000010045 */
[----:B------:R-:W-:Y:S01]  /*2270*/  FSEL R71, R68, RZ, !P4 ;  /* 0x000000ff44477208 */ /* 0x000fe20006000000 */
[C---:B------:R-:W-:Y:S01]  /*2280*/  FMUL.FTZ R69, R49.reuse, R90 ;  /* 0x0000005a31457220 */ /* 0x040fe20000410000 */
[----:B------:R-:W-:Y:S01]  /*2290*/  FMUL.FTZ R68, R49, R24 ;  /* 0x0000001831447220 */ /* 0x000fe20000410000 */
[----:B------:R-:W-:Y:S01]  /*22a0*/  FFMA.FTZ R67, R81, R76, -R92 ;  /* 0x0000004c51437223 */ /* 0x000fe2000001085c */
[----:B------:R-:W-:Y:S02]  /*22b0*/  FMUL.FTZ R91, R73, R26 ;  /* 0x0000001a495b7220 */ /* 0x000fe40000410000 */
[----:B------:R-:W-:-:S02]  /*22c0*/  FSEL R69, R69, RZ, !P3 ;  /* 0x000000ff45457208 */ /* 0x000fc40005800000 */
[-C--:B------:R-:W-:Y:S01]  /*22d0*/  FFMA.FTZ R24, R72, R67.reuse, -R91 ;  /* 0x0000004348187223 */ /* 0x080fe2000001085b */
[----:B------:R-:W-:Y:S01]  /*22e0*/  FSEL R68, R68, RZ, !P3 ;  /* 0x000000ff44447208 */ /* 0x000fe20005800000 */
[----:B------:R-:W-:Y:S01]  /*22f0*/  IMAD.U32 R91, R21, 0x10000, RZ ;  /* 0x00010000155b7824 */ /* 0x000fe200078e00ff */
[----:B------:R-:W-:Y:S01]  /*2300*/  SHF.L.U32 R21, R20, 0x10, RZ ;  /* 0x0000001014157819 */ /* 0x000fe200000006ff */
[----:B------:R-:W-:Y:S01]  /*2310*/  FMUL.FTZ R93, R73, R67 ;  /* 0x00000043495d7220 */ /* 0x000fe20000410000 */
[----:B------:R-:W-:Y:S01]  /*2320*/  FADD.FTZ R20, R69, R66 ;  /* 0x0000004245147221 */ /* 0x000fe20000010000 */
[----:B------:R-:W-:Y:S01]  /*2330*/  FADD.FTZ R27, R68, R27 ;  /* 0x0000001b441b7221 */ /* 0x000fe20000010000 */
[C---:B------:R-:W-:Y:S01]  /*2340*/  FMUL.FTZ R67, R62.reuse, R91 ;  /* 0x0000005b3e437220 */ /* 0x040fe20000410000 */
[----:B------:R-:W-:Y:S01]  /*2350*/  FMUL.FTZ R21, R62, R21 ;  /* 0x000000153e157220 */ /* 0x000fe20000410000 */
[----:B------:R-:W-:Y:S01]  /*2360*/  FSEL R70, R70, 1, !P4 ;  /* 0x3f80000046467808 */ /* 0x000fe20006000000 */
[----:B------:R-:W-:Y:S01]  /*2370*/  FFMA.FTZ R96, R72, R26, R93 ;  /* 0x0000001a48607223 */ /* 0x000fe2000001005d */
[C---:B------:R-:W-:Y:S01]  /*2380*/  FMUL.FTZ R91, R71.reuse, R20 ;  /* 0x00000014475b7220 */ /* 0x040fe20000410000 */
[----:B------:R-:W-:Y:S01]  /*2390*/  FMUL.FTZ R93, R71, R27 ;  /* 0x0000001b475d7220 */ /* 0x000fe20000410000 */
[----:B------:R-:W-:-:S02]  /*23a0*/  FSEL R67, R67, RZ, !P4 ;  /* 0x000000ff43437208 */ /* 0x000fc40006000000 */
[----:B------:R-:W-:Y:S01]  /*23b0*/  FSEL R66, R21, RZ, !P4 ;  /* 0x000000ff15427208 */ /* 0x000fe20006000000 */
[C---:B------:R-:W-:Y:S01]  /*23c0*/  FFMA.FTZ R26, R70.reuse, R27, -R91 ;  /* 0x0000001b461a7223 */ /* 0x040fe2000001085b */
[----:B------:R-:W-:Y:S01]  /*23d0*/  FFMA.FTZ R93, R70, R20, R93 ;  /* 0x00000014465d7223 */ /* 0x000fe2000001005d */
[C---:B------:R-:W-:Y:S01]  /*23e0*/  FMUL.FTZ R21, R71.reuse, R96 ;  /* 0x0000006047157220 */ /* 0x040fe20000410000 */
[-C--:B------:R-:W-:Y:S01]  /*23f0*/  FMUL.FTZ R91, R71, R24.reuse ;  /* 0x00000018475b7220 */ /* 0x080fe20000410000 */
[----:B------:R-:W-:Y:S01]  /*2400*/  FADD.FTZ R26, R67, R26 ;  /* 0x0000001a431a7221 */ /* 0x000fe20000010000 */
[----:B------:R-:W-:Y:S01]  /*2410*/  FADD.FTZ R27, R66, R93 ;  /* 0x0000005d421b7221 */ /* 0x000fe20000010000 */
[C---:B------:R-:W-:Y:S01]  /*2420*/  FFMA.FTZ R24, R70.reuse, R24, -R21 ;  /* 0x0000001846187223 */ /* 0x040fe20000010815 */
[----:B------:R-:W-:Y:S02]  /*2430*/  FFMA.FTZ R96, R70, R96, R91 ;  /* 0x0000006046607223 */ /* 0x000fe4000001005b */
[----:B------:R-:W0:Y:S04]  /*2440*/  SHFL.UP PT, R91, R26, 0x1, RZ ;  /* 0x042000001a5b7989 */ /* 0x000e2800000e00ff */
[----:B------:R-:W1:Y:S04]  /*2450*/  SHFL.UP PT, R21, R27, 0x1, RZ ;  /* 0x042000001b157989 */ /* 0x000e6800000e00ff */
[----:B------:R-:W1:Y:S04]  /*2460*/  SHFL.UP PT, R97, R24, 0x1, RZ ;  /* 0x0420000018617989 */ /* 0x000e6800000e00ff */
[----:B------:R-:W1:Y:S01]  /*2470*/  SHFL.UP PT, R93, R96, 0x1, RZ ;  /* 0x04200000605d7989 */ /* 0x000e6200000e00ff */
[----:B------:R-:W-:Y:S01]  /*2480*/  ISETP.GE.AND P0, PT, R11, 0x1, PT ;  /* 0x000000010b00780c */ /* 0x000fe20003f06270 */
[C---:B0-----:R-:W-:Y:S01]  /*2490*/  FMUL.FTZ R95, R96.reuse, R91 ;  /* 0x0000005b605f7220 */ /* 0x041fe20000410000 */
[----:B-1----:R-:W-:-:S03]  /*24a0*/  FMUL.FTZ R20, R96, R21 ;  /* 0x0000001560147220 */ /* 0x002fc60000410000 */
[----:B------:R-:W-:Y:S01]  /*24b0*/  FFMA.FTZ R92, R24, R21, R95 ;  /* 0x00000015185c7223 */ /* 0x000fe2000001005f */
[----:B------:R-:W-:Y:S01]  /*24c0*/  FMUL.FTZ R90, R96, R97 ;  /* 0x00000061605a7220 */ /* 0x000fe20000410000 */
[----:B------:R-:W-:Y:S01]  /*24d0*/  FFMA.FTZ R91, R24, R91, -R20 ;  /* 0x0000005b185b7223 */ /* 0x000fe20000010814 */
[-C--:B------:R-:W-:Y:S02]  /*24e0*/  FMUL.FTZ R20, R96, R93.reuse ;  /* 0x0000005d60147220 */ /* 0x080fe40000410000 */
        /* <DEDUP_REMOVED lines=14> */
[----:B------:R-:W-:-:S03]  /*25d0*/  FFMA.FTZ R20, R24, R91, R20 ;  /* 0x0000005b18147223 */ /* 0x000fc60000010014 */
[-C--:B---3--:R-:W-:Y:S01]  /*25e0*/  FFMA.FTZ R21, R24, R93.reuse, R90 ;  /* 0x0000005d18157223 */ /* 0x088fe2000001005a */
[----:B------:R-:W-:Y:S02]  /*25f0*/  FMUL.FTZ R93, R96, R93 ;  /* 0x0000005d605d7220 */ /* 0x000fe40000410000 */
        /* <DEDUP_REMOVED lines=24> */
[----:B------:R-:W-:-:S03]  /*2780*/  ISETP.GE.AND P2, PT, R11, 0x8, PT ;  /* 0x000000080b00780c */ /* 0x000fc60003f46270 */
[----:B------:R0:W-:Y:S04]  /*2790*/  STS.U16 [R22+0x210], R31 ;  /* 0x0002101f16007388 */ /* 0x0001e80000000400 */
[----:B------:R1:W-:Y:S01]  /*27a0*/  STS.U16 [R30+0x250], R25 ;  /* 0x000250191e007388 */ /* 0x0003e20000000400 */
[C---:B0-----:R-:W-:Y:S01]  /*27b0*/  FMUL.FTZ R22, R96.reuse, R93 ;  /* 0x0000005d60167220 */ /* 0x041fe20000410000 */
[C---:B-1----:R-:W-:Y:S01]  /*27c0*/  FMUL.FTZ R30, R96.reuse, R91 ;  /* 0x0000005b601e7220 */ /* 0x042fe20000410000 */
[----:B--2---:R-:W-:Y:S02]  /*27d0*/  FMUL.FTZ R97, R96, R21 ;  /* 0x0000001560617220 */ /* 0x004fe40000410000 */
[C---:B------:R-:W-:Y:S01]  /*27e0*/  FFMA.FTZ R91, R24.reuse, R91, -R22 ;  /* 0x0000005b185b7223 */ /* 0x040fe20000010816 */
[----:B------:R-:W-:Y:S01]  /*27f0*/  FFMA.FTZ R30, R24, R93, R30 ;  /* 0x0000005d181e7223 */ /* 0x000fe2000001001e */
[-C--:B---3--:R-:W-:Y:S01]  /*2800*/  FMUL.FTZ R20, R96, R95.reuse ;  /* 0x0000005f60147220 */ /* 0x088fe20000410000 */
[----:B----4-:R-:W-:Y:S01]  /*2810*/  STS.U16 [R29+0x290], R88 ;  /* 0x000290581d007388 */ /* 0x010fe20000000400 */
[C---:B------:R-:W-:Y:S01]  /*2820*/  FFMA.FTZ R97, R24.reuse, R95, R97 ;  /* 0x0000005f18617223 */ /* 0x040fe20000010061 */
[----:B------:R-:W-:Y:S01]  /*2830*/  @P2 FADD.FTZ R27, R27, R30 ;  /* 0x0000001e1b1b2221 */ /* 0x000fe20000010000 */
[----:B------:R-:W-:Y:S01]  /*2840*/  @P2 FFMA.FTZ R24, R24, R21, -R20 ;  /* 0x0000001518182223 */ /* 0x000fe20000010814 */
[----:B-----5:R-:W-:Y:S01]  /*2850*/  STS.U16 [R89+0x2d0], R86 ;  /* 0x0002d05659007388 */ /* 0x020fe20000000400 */
[----:B------:R-:W-:Y:S01]  /*2860*/  @P2 FADD.FTZ R26, R26, R91 ;  /* 0x0000005b1a1a2221 */ /* 0x000fe20000010000 */
[----:B------:R-:W-:-:S02]  /*2870*/  ISETP.NE.AND P0, PT, R7, RZ, PT ;  /* 0x000000ff0700720c */ /* 0x000fc40003f05270 */
[----:B------:R-:W-:Y:S01]  /*2880*/  STS.U16 [R87+0x310], R84 ;  /* 0x0003105457007388 */ /* 0x000fe20000000400 */
[----:B------:R-:W-:-:S03]  /*2890*/  FSEL R97, R96, R97, !P2 ;  /* 0x0000006160617208 */ /* 0x000fc60005000000 */
[----:B------:R-:W-:Y:S01]  /*28a0*/  STS.U16 [R85+0x350], R82 ;  /* 0x0003505255007388 */ /* 0x000fe20000000400 */
[----:B------:R-:W-:-:S03]  /*28b0*/  ISETP.EQ.OR P0, PT, R12, RZ, P0 ;  /* 0x000000ff0c00720c */ /* 0x000fc60000702670 */
[----:B------:R-:W-:Y:S04]  /*28c0*/  STS.U16 [R61+0x390], R60 ;  /* 0x0003903c3d007388 */ /* 0x000fe80000000400 */
[----:B------:R0:W-:Y:S04]  /*28d0*/  STS.U16 [R23+0x3d0], R28 ;  /* 0x0003d01c17007388 */ /* 0x0001e80000000400 */
[----:B------:R-:W1:Y:S01]  /*28e0*/  SHFL.UP PT, R31, R27, 0x10, RZ ;  /* 0x060000001b1f7989 */ /* 0x000e6200000e00ff */
[----:B------:R-:W-:-:S03]  /*28f0*/  HFMA2.MMA R21, -RZ, RZ, 0, 0 ;  /* 0x00000000ff157435 */ /* 0x000fc600000001ff */
[----:B------:R-:W2:Y:S04]  /*2900*/  SHFL.UP PT, R30, R26, 0x10, RZ ;  /* 0x060000001a1e7989 */ /* 0x000ea800000e00ff */
[----:B------:R-:W-:Y:S04]  /*2910*/  SHFL.UP PT, R29, R97, 0x10, RZ ;  /* 0x06000000611d7989 */ /* 0x000fe800000e00ff */
[----:B------:R-:W3:Y:S01]  /*2920*/  SHFL.UP PT, R28, R24, 0x10, RZ ;  /* 0x06000000181c7989 */ /* 0x000ee200000e00ff */
[----:B------:R-:W-:Y:S02]  /*2930*/  MOV R20, 0x3f800000 ;  /* 0x3f80000000147802 */ /* 0x000fe40000000f00 */
[----:B0-----:R-:W-:-:S02]  /*2940*/  CS2R R22, SRZ ;  /* 0x0000000000167805 */ /* 0x001fc4000001ff00 */
[----:B------:R-:W-:Y:S01]  /*2950*/  @!P0 LEA R25, R63, UR4, 0x4 ;  /* 0x000000043f198c11 */ /* 0x000fe2000f8e20ff */
[----:B------:R-:W-:-:S04]  /*2960*/  NOP ;  /* 0x0000000000007918 */ /* 0x000fc80000000000 */
[----:B------:R0:W4:Y:S01]  /*2970*/  @!P0 LDS.128 R20, [R25+0x460] ;  /* 0x0004600019148984 */ /* 0x0001220000000c00 */
[----:B------:R-:W-:Y:S01]  /*2980*/  ISETP.GE.AND P0, PT, R11, 0x10, PT ;  /* 0x000000100b00780c */ /* 0x000fe20003f06270 */
[----:B-1----:R-:W-:Y:S01]  /*2990*/  FMUL.FTZ R85, R97, R31 ;  /* 0x0000001f61557220 */ /* 0x002fe20000410000 */
[----:B------:R-:W-:Y:S01]  /*29a0*/  ISETP.NE.AND P2, PT, R11, 0x1f, PT ;  /* 0x0000001f0b00780c */ /* 0x000fe20003f45270 */
[----:B------:R-:W-:Y:S01]  /*29b0*/  LDS.U16 R90, [R80+0x212] ;  /* 0x00021200505a7984 */ /* 0x000fe20000000400 */
[CC--:B--2---:R-:W-:Y:S01]  /*29c0*/  FMUL.FTZ R82, R97.reuse, R30.reuse ;  /* 0x0000001e61527220 */ /* 0x0c4fe20000410000 */
[C---:B------:R-:W-:Y:S02]  /*29d0*/  FFMA.FTZ R85, R24.reuse, R30, -R85 ;  /* 0x0000001e18557223 */ /* 0x040fe40000010855 */
[----:B------:R-:W-:Y:S01]  /*29e0*/  LDS.U16 R84, [R80+0x214] ;  /* 0x0002140050547984 */ /* 0x000fe20000000400 */
[CC--:B---3--:R-:W-:Y:S01]  /*29f0*/  FMUL.FTZ R60, R97.reuse, R28.reuse ;  /* 0x0000001c613c7220 */ /* 0x0c8fe20000410000 */
[----:B------:R-:W-:Y:S01]  /*2a00*/  FMUL.FTZ R61, R97, R29 ;  /* 0x0000001d613d7220 */ /* 0x000fe20000410000 */
[C---:B------:R-:W-:Y:S01]  /*2a10*/  FFMA.FTZ R82, R24.reuse, R31, R82 ;  /* 0x0000001f18527223 */ /* 0x040fe20000010052 */
[----:B------:R-:W-:Y:S01]  /*2a20*/  LDS.U16 R86, [R80+0x218] ;  /* 0x0002180050567984 */ /* 0x000fe20000000400 */
[C---:B------:R-:W-:Y:S01]  /*2a30*/  FFMA.FTZ R60, R24.reuse, R29, R60 ;  /* 0x0000001d183c7223 */ /* 0x040fe2000001003c */
[----:B------:R-:W-:Y:S01]  /*2a40*/  @P0 FFMA.FTZ R24, R24, R28, -R61 ;  /* 0x0000001c18180223 */ /* 0x000fe2000001083d */
[----:B------:R-:W-:Y:S01]  /*2a50*/  @P0 FADD.FTZ R26, R26, R85 ;  /* 0x000000551a1a0221 */ /* 0x000fe20000010000 */
[----:B------:R-:W-:Y:S01]  /*2a60*/  @P0 FADD.FTZ R27, R27, R82 ;  /* 0x000000521b1b0221 */ /* 0x000fe20000010000 */
[----:B------:R-:W-:Y:S01]  /*2a70*/  LDS.U16 R85, [R80+0x216] ;  /* 0x0002160050557984 */ /* 0x000fe20000000400 */
[----:B0-----:R-:W-:-:S03]  /*2a80*/  FSEL R25, R97, R60, !P0 ;  /* 0x0000003c61197208 */ /* 0x001fc60004000000 */
        /* <DEDUP_REMOVED lines=8> */
[----:B----4-:R-:W-:Y:S04]  /*2b10*/  @!P3 STS.128 [UR4+0x440], R20 ;  /* 0x00044014ff00b988 */ /* 0x010fe80008000c04 */
        /* <DEDUP_REMOVED lines=38> */
[----:B------:R-:W-:Y:S01]  /*2d80*/  FMUL.FTZ R73, R73, R79 ;  /* 0x0000004f49497220 */ /* 0x000fe20000410000 */
        /* <DEDUP_REMOVED lines=8> */
[----:B------:R-:W0:Y:S01]  /*2e10*/  S2UR UR5, SR_CTAID.Y ;  /* 0x00000000000579c3 */ /* 0x000e220000002600 */
[----:B------:R-:W-:-:S05]  /*2e20*/  LEA R28, R63, UR4, 0x4 ;  /* 0x000000043f1c7c11 */ /* 0x000fca000f8e20ff */
[----:B------:R1:W-:Y:S02]  /*2e30*/  STS.128 [R28+0x460], R20 ;  /* 0x000460141c007388 */ /* 0x0003e40000000c00 */
[----:B------:R-:W2:Y:S01]  /*2e40*/  S2UR UR18, SR_CTAID.X ;  /* 0x00000000001279c3 */ /* 0x000ea20000002500 */
[----:B0-----:R-:W-:Y:S01]  /*2e50*/  MOV R0, UR5 ;  /* 0x0000000500007c02 */ /* 0x001fe20008000f00 */
[----:B--2---:R-:W-:-:S04]  /*2e60*/  IMAD.U32 R5, RZ, RZ, UR18 ;  /* 0x00000012ff057e24 */ /* 0x004fc8000f8e00ff */
[----:B------:R-:W-:-:S04]  /*2e70*/  IMAD R24, R5, UR16, R0 ;  /* 0x0000001005187c24 */ /* 0x000fc8000f8e0200 */
[----:B------:R-:W-:-:S04]  /*2e80*/  IMAD R24, R24, R41, RZ ;  /* 0x0000002918187224 */ /* 0x000fc800078e02ff */
[----:B------:R-:W-:Y:S02]  /*2e90*/  IMAD R25, R24, UR17, RZ ;  /* 0x0000001118197c24 */ /* 0x000fe4000f8e02ff */
[----:B------:R-:W-:-:S03]  /*2ea0*/  IMAD R24, R12, UR17, R63 ;  /* 0x000000110c187c24 */ /* 0x000fc6000f8e023f */
[----:B------:R-:W-:Y:S02]  /*2eb0*/  SHF.R.S32.HI R29, RZ, 0x1f, R25 ;  /* 0x0000001fff1d7819 */ /* 0x000fe40000011419 */
[----:B------:R-:W-:-:S04]  /*2ec0*/  IADD3 R25, P0, R24, R25, RZ ;  /* 0x0000001918197210 */ /* 0x000fc80007f1e0ff */
[----:B------:R-:W-:Y:S02]  /*2ed0*/  LEA.HI.X.SX32 R26, R24, R29, 0x1, P0 ;  /* 0x0000001d181a7211 */ /* 0x000fe400000f0eff */
[----:B------:R-:W-:-:S04]  /*2ee0*/  LEA R24, P0, R25, R52, 0x4 ;  /* 0x0000003419187211 */ /* 0x000fc800078020ff */
[----:B------:R-:W-:-:S05]  /*2ef0*/  LEA.HI.X R25, R25, R53, R26, 0x4, P0 ;  /* 0x0000003519197211 */ /* 0x000fca00000f241a */
[----:B------:R1:W-:Y:S04]  /*2f00*/  STG.E.128 desc[UR6][R24.64], R20 ;  /* 0x0000001418007986 */ /* 0x0003e8000c101d06 */
.L_x_2464:
[----:B------:R-:W-:Y:S05]  /*2f10*/  BSYNC B0 ;  /* 0x0000000000007941 */ /* 0x000fea0003800000 */
.L_x_2463:
[----:B------:R-:W-:Y:S01]  /*2f20*/  FADD.FTZ R72, R69, R72 ;  /* 0x0000004845487221 */ /* 0x000fe20000010000 */
[----:B------:R-:W-:Y:S01]  /*2f30*/  FADD.FTZ R68, R68, R27 ;  /* 0x0000001b44447221 */ /* 0x000fe20000010000 */
[----:B------:R-:W-:Y:S01]  /*2f40*/  IADD3 R63, R63, 0x1, RZ ;  /* 0x000000013f3f7810 */ /* 0x000fe20007ffe0ff */
[----:B------:R-:W-:Y:S01]  /*2f50*/  FMUL.FTZ R77, R90, R77 ;  /* 0x0000004d5a4d7220 */ /* 0x000fe20000410000 */
[C---:B-1----:R-:W-:Y:S01]  /*2f60*/  FMUL.FTZ R21, R71.reuse, R72 ;  /* 0x0000004847157220 */ /* 0x042fe20000410000 */
[----:B------:R-:W-:Y:S01]  /*2f70*/  FMUL.FTZ R71, R71, R68 ;  /* 0x0000004447477220 */ /* 0x000fe20000410000 */
[----:B------:R-:W-:Y:S01]  /*2f80*/  ISETP.GE.AND P0, PT, R63, UR17, PT ;  /* 0x000000113f007c0c */ /* 0x000fe2000bf06270 */
[----:B------:R-:W-:Y:S01]  /*2f90*/  IMAD.U32 R84, R84, 0x10000, RZ ;  /* 0x0001000054547824 */ /* 0x000fe200078e00ff */
[----:B------:R-:W-:Y:S01]  /*2fa0*/  SHF.L.U32 R85, R85, 0x10, RZ ;  /* 0x0000001055557819 */ /* 0x000fe200000006ff */
[C---:B------:R-:W-:Y:S01]  /*2fb0*/  FFMA.FTZ R71, R70.reuse, R72, R71 ;  /* 0x0000004846477223 */ /* 0x040fe20000010047 */
[----:B------:R-:W-:Y:S01]  /*2fc0*/  SHF.L.U32 R87, R87, 0x10, RZ ;  /* 0x0000001057577819 */ /* 0x000fe200000006ff */
[----:B------:R-:W-:Y:S01]  /*2fd0*/  FFMA.FTZ R20, R70, R68, -R21 ;  /* 0x0000004446147223 */ /* 0x000fe20000010815 */
[----:B------:R-:W-:Y:S01]  /*2fe0*/  SHF.L.U32 R89, R89, 0x10, RZ ;  /* 0x0000001059597819 */ /* 0x000fe200000006ff */
[----:B------:R-:W-:Y:S01]  /*2ff0*/  FADD.FTZ R66, R66, R71 ;  /* 0x0000004742427221 */ /* 0x000fe20000010000 */
[----:B------:R-:W-:Y:S01]  /*3000*/  SHF.L.U32 R82, R82, 0x10, RZ ;  /* 0x0000001052527819 */ /* 0x000fe200000006ff */
[----:B------:R-:W-:Y:S01]  /*3010*/  FMUL.FTZ R85, R85, R78 ;  /* 0x0000004e55557220 */ /* 0x000fe20000410000 */
[----:B------:R-:W-:Y:S01]  /*3020*/  SHF.L.U32 R86, R86, 0x10, RZ ;  /* 0x0000001056567819 */ /* 0x000fe200000006ff */
[----:B------:R-:W-:Y:S01]  /*3030*/  FMUL.FTZ R87, R87, R72 ;  /* 0x0000004857577220 */ /* 0x000fe20000410000 */
[----:B------:R-:W-:Y:S01]  /*3040*/  SHF.L.U32 R88, R88, 0x10, RZ ;  /* 0x0000001058587819 */ /* 0x000fe200000006ff */
        /* <DEDUP_REMOVED lines=10> */
[----:B------:R-:W-:Y:S06]  /*30f0*/  @!P0 BRA `(.L_x_2465) ;  /* 0xffffffe400648947 */ /* 0x000fec000383ffff */
.L_x_2462:
[----:B------:R-:W-:Y:S01]  /*3100*/  BAR.SYNC.DEFER_BLOCKING 0x0 ;  /* 0x0000000000007b1d */ /* 0x000fe20000010000 */
[----:B------:R-:W-:Y:S02]  /*3110*/  ISETP.NE.AND P0, PT, R64, RZ, PT ;  /* 0x000000ff4000720c */ /* 0x000fe40003f05270 */
[----:B------:R-:W-:Y:S02]  /*3120*/  F2FP.BF16.F32.PACK_AB R38, R46, R37 ;  /* 0x000000252e26723e */ /* 0x000fe400000010ff */
[----:B------:R-:W-:Y:S01]  /*3130*/  F2FP.BF16.F32.PACK_AB R39, R48, R39 ;  /* 0x000000273027723e */ /* 0x000fe200000010ff */
[----:B------:R-:W-:Y:S01]  /*3140*/  BSSY B0, `(.L_x_2466) ;  /* 0x0000023000007945 */ /* 0x000fe20003800000 */
[C---:B------:R-:W-:Y:S02]  /*3150*/  LEA R20, R11.reuse, UR4, 0x3 ;  /* 0x000000040b147c11 */ /* 0x040fe4000f8e18ff */
[----:B------:R-:W-:-:S05]  /*3160*/  LEA R23, R11, UR4, 0x1 ;  /* 0x000000040b177c11 */ /* 0x000fca000f8e08ff */
[----:B------:R-:W0:Y:S01]  /*3170*/  @!P0 LDC R21, c[0x0][0x218] ;  /* 0x00008600ff158b82 */ /* 0x000e220000000800 */
[----:B------:R1:W-:Y:S01]  /*3180*/  STS.64 [R20], R38 ;  /* 0x0000002614007388 */ /* 0x0003e20000000a00 */
[----:B------:R-:W-:-:S03]  /*3190*/  NOP ;  /* 0x0000000000007918 */ /* 0x000fc60000000000 */
[----:B------:R-:W-:Y:S04]  /*31a0*/  LDS.U16 R27, [R23] ;  /* 0x00000000171b7984 */ /* 0x000fe80000000400 */
[----:B------:R-:W-:Y:S01]  /*31b0*/  LDS.U16 R29, [R23+0x40] ;  /* 0x00004000171d7984 */ /* 0x000fe20000000400 */
[----:B0-----:R-:W-:-:S03]  /*31c0*/  @!P0 IMAD R24, R12, -0x80, R21 ;  /* 0xffffff800c188824 */ /* 0x001fc600078e0215 */
[----:B------:R-:W-:Y:S04]  /*31d0*/  LDS.U16 R31, [R23+0x80] ;  /* 0x00008000171f7984 */ /* 0x000fe80000000400 */
[----:B------:R-:W-:Y:S04]  /*31e0*/  LDS.U16 R37, [R23+0xc0] ;  /* 0x0000c00017257984 */ /* 0x000fe80000000400 */
[----:B------:R-:W-:Y:S01]  /*31f0*/  @!P0 STS [UR4+0x100], R24 ;  /* 0x00010018ff008988 */ /* 0x000fe20008000804 */
[----:B------:R-:W-:Y:S06]  /*3200*/  BAR.SYNC.DEFER_BLOCKING 0x0 ;  /* 0x0000000000007b1d */ /* 0x000fec0000010000 */
[----:B------:R-:W0:Y:S01]  /*3210*/  LDS R26, [UR4+0x100] ;  /* 0x00010004ff1a7984 */ /* 0x000e220008000800 */
[----:B------:R-:W-:-:S02]  /*3220*/  ULDC.64 UR4, c[0x0][0x2b0] ;  /* 0x0000ac0000047ab9 */ /* 0x000fc40000000a00 */
[----:B------:R-:W-:Y:S02]  /*3230*/  IMAD R22, R6, UR4, RZ ;  /* 0x0000000406167c24 */ /* 0x000fe4000f8e02ff */
[----:B-1----:R-:W-:-:S04]  /*3240*/  IMAD.WIDE.U32 R20, R5, UR4, RZ ;  /* 0x0000000405147c25 */ /* 0x002fc8000f8e00ff */
[----:B------:R-:W-:-:S05]  /*3250*/  IMAD R25, R5, UR5, R22 ;  /* 0x0000000505197c24 */ /* 0x000fca000f8e0216 */
[----:B------:R-:W-:Y:S02]  /*3260*/  IADD3 R39, R21, R25, RZ ;  /* 0x0000001915277210 */ /* 0x000fe40007ffe0ff */
[----:B0-----:R-:W-:-:S13]  /*3270*/  ISETP.GE.AND P0, PT, R9, R26, PT ;  /* 0x0000001a0900720c */ /* 0x001fda0003f06270 */
        /* <DEDUP_REMOVED lines=15> */
.L_x_2467:
[----:B------:R-:W-:Y:S05]  /*3370*/  BSYNC B0 ;  /* 0x0000000000007941 */ /* 0x000fea0003800000 */
.L_x_2466:
[----:B------:R-:W-:Y:S01]  /*3380*/  MOV R21, R39 ;  /* 0x0000002700157202 */ /* 0x000fe20000000f00 */
[----:B------:R-:W-:Y:S01]  /*3390*/  ULDC.64 UR4, c[0x0][0x2b8] ;  /* 0x0000ae0000047ab9 */ /* 0x000fe20000000a00 */
[C-C-:B------:R-:W-:Y:S01]  /*33a0*/  LOP3.LUT R23, R8.reuse, 0x20, R7.reuse, 0xfe, !PT ;  /* 0x0000002008177812 */ /* 0x140fe200078efe07 */
[----:B0-----:R-:W-:Y:S01]  /*33b0*/  IMAD R25, R3, UR4, RZ ;  /* 0x0000000403197c24 */ /* 0x001fe2000f8e02ff */
[----:B------:R-:W-:Y:S01]  /*33c0*/  LOP3.LUT R27, R8, 0x40, R7, 0xfe, !PT ;  /* 0x00000040081b7812 */ /* 0x000fe200078efe07 */
[----:B------:R-:W-:Y:S01]  /*33d0*/  IMAD.WIDE.U32 R20, R0, UR4, R20 ;  /* 0x0000000400147c25 */ /* 0x000fe2000f8e0014 */
[----:B------:R-:W-:Y:S02]  /*33e0*/  ISETP.GE.AND P0, PT, R23, R26, PT ;  /* 0x0000001a1700720c */ /* 0x000fe40003f06270 */
[----:B------:R-:W-:Y:S01]  /*33f0*/  SHF.L.U32 R23, R12, 0x7, RZ ;  /* 0x000000070c177819 */ /* 0x000fe200000006ff */
[----:B------:R-:W-:Y:S01]  /*3400*/  IMAD R24, R0, UR5, R25 ;  /* 0x0000000500187c24 */ /* 0x000fe2000f8e0219 */
[----:B------:R-:W-:Y:S01]  /*3410*/  ULDC.64 UR4, c[0x0][0x308] ;  /* 0x0000c20000047ab9 */ /* 0x000fe20000000a00 */
[----:B------:R-:W-:Y:S01]  /*3420*/  LOP3.LUT R39, R8, 0x60, R7, 0xfe, !PT ;  /* 0x0000006008277812 */ /* 0x000fe200078efe07 */
        /* <DEDUP_REMOVED lines=8> */
[----:B------:R-:W-:-:S02]  /*34b0*/  ISETP.GE.AND P1, PT, R27, R26, PT ;  /* 0x0000001a1b00720c */ /* 0x000fc40003f26270 */
[----:B------:R-:W-:Y:S02]  /*34c0*/  LEA.HI.X R21, R22, R24, R21, 0x1, P3 ;  /* 0x0000001816157211 */ /* 0x000fe400018f0c15 */
[----:B------:R-:W-:Y:S02]  /*34d0*/  ISETP.GE.AND P2, PT, R39, R26, PT ;  /* 0x0000001a2700720c */ /* 0x000fe40003f46270 */
[----:B------:R-:W-:Y:S01]  /*34e0*/  IADD3 R32, P3, R32, 0x200, RZ ;  /* 0x0000020020207810 */ /* 0x000fe20007f7e0ff */
[----:B------:R0:W-:Y:S01]  /*34f0*/  @!P0 STG.E.U16 desc[UR6][R20.64+0x40], R29 ;  /* 0x0000401d14008986 */ /* 0x0001e2000c101506 */
[----:B------:R-:W-:Y:S02]  /*3500*/  ISETP.GE.AND P0, PT, R12, UR4, PT ;  /* 0x000000040c007c0c */ /* 0x000fe4000bf06270 */
[----:B------:R-:W-:Y:S02]  /*3510*/  IADD3 R33, P4, R33, 0x200, RZ ;  /* 0x0000020021217810 */ /* 0x000fe40007f9e0ff */
[----:B------:R-:W-:Y:S01]  /*3520*/  IADD3.X R34, RZ, R34, RZ, P3, !PT ;  /* 0x00000022ff227210 */ /* 0x000fe20001ffe4ff */
[----:B------:R0:W-:Y:S01]  /*3530*/  @!P1 STG.E.U16 desc[UR6][R20.64+0x80], R31 ;  /* 0x0000801f14009986 */ /* 0x0001e2000c101506 */
[----:B------:R-:W-:-:S02]  /*3540*/  IADD3 R54, P1, R54, 0x100, RZ ;  /* 0x0000010036367810 */ /* 0x000fc40007f3e0ff */
[----:B------:R-:W-:Y:S01]  /*3550*/  IADD3.X R35, RZ, R35, RZ, P4, !PT ;  /* 0x00000023ff237210 */ /* 0x000fe200027fe4ff */
[----:B------:R0:W-:Y:S01]  /*3560*/  @!P2 STG.E.U16 desc[UR6][R20.64+0xc0], R37 ;  /* 0x0000c0251400a986 */ /* 0x0001e2000c101506 */
[----:B------:R-:W-:Y:S02]  /*3570*/  IADD3 R56, P2, R56, 0x100, RZ ;  /* 0x0000010038387810 */ /* 0x000fe40007f5e0ff */
[----:B------:R-:W-:Y:S02]  /*3580*/  IADD3.X R55, RZ, R55, RZ, P1, !PT ;  /* 0x00000037ff377210 */ /* 0x000fe40000ffe4ff */
[----:B------:R-:W-:Y:S01]  /*3590*/  IADD3.X R57, RZ, R57, RZ, P2, !PT ;  /* 0x00000039ff397210 */ /* 0x000fe200017fe4ff */
[----:B------:R-:W-:Y:S08]  /*35a0*/  @!P0 BRA `(.L_x_2468) ;  /* 0xffffffd000848947 */ /* 0x000ff0000383ffff */
[----:B------:R-:W-:Y:S05]  /*35b0*/  EXIT ;  /* 0x000000000000794d */ /* 0x000fea0003800000 */
.L_x_2469:
        /* <DEDUP_REMOVED lines=12> */
.L_x_5230:


//--------------------- .text._Z25selective_scan_fwd_kernelI32Selective_Scan_fwd_kernel_traitsILi32ELi4ELi1ELb0ELb1ELb1ELb1EN3c108BFloat16ENS1_7complexIfEEEEv13SSMParamsBase --------------------------
	.section	.text._Z25selective_scan_fwd_kernelI32Selective_Scan_fwd_kernel_traitsILi32ELi4ELi1ELb0ELb1ELb1ELb1EN3c108BFloat16ENS1_7complexIfEEEEv13SSMParamsBase,"ax",@progbits
	.align	128
        .global         _Z25selective_scan_fwd_kernelI32Selective_Scan_fwd_kernel_traitsILi32ELi4ELi1ELb0ELb1ELb1ELb1EN3c108BFloat16ENS1_7complexIfEEEEv13SSMParamsBase
        .type           _Z25selective_scan_fwd_kernelI32Selective_Scan_fwd_kernel_traitsILi32ELi4ELi1ELb0ELb1ELb1ELb1EN3c108BFloat16ENS1_7complexIfEEEEv13SSMParamsBase,@function
        .size           _Z25selective_scan_fwd_kernelI32Selective_Scan_fwd_kernel_traitsILi32ELi4ELi1ELb0ELb1ELb1ELb1EN3c108BFloat16ENS1_7complexIfEEEEv13SSMParamsBase,(.L_x_5231 - _Z25selective_scan_fwd_kernelI32Selective_Scan_fwd_kernel_traitsILi32ELi4ELi1ELb0ELb1ELb1ELb1EN3c108BFloat16ENS1_7complexIfEEEEv13SSMParamsBase)
        .other          _Z25selective_scan_fwd_kernelI32Selective_Scan_fwd_kernel_traitsILi32ELi4ELi1ELb0ELb1ELb1ELb1EN3c108BFloat16ENS1_7complexIfEEEEv13SSMParamsBase,@"STO_CUDA_ENTRY STV_DEFAULT"
_Z25selective_scan_fwd_kernelI32Selective_Scan_fwd_kernel_traitsILi32ELi4ELi1ELb0ELb1ELb1ELb1EN3c108BFloat16ENS1_7complexIfEEEEv13SSMParamsBase:
.text._Z25selective_scan_fwd_kernelI32Selective_Scan_fwd_kernel_traitsILi32ELi4ELi1ELb0ELb1ELb1ELb1EN3c108BFloat16ENS1_7complexIfEEEEv13SSMParamsBase:
        /* <DEDUP_REMOVED lines=25> */
[----:B0-----:R-:W-:Y:S01]  /*0190*/  VIADD R10, R5, 0xffffffe ;  /* 0x0ffffffe050a7836 */ /* 0x001fe20000000000 */
[----:B-1----:R-:W-:-:S02]  /*01a0*/  IABS R8, R0 ;  /* 0x0000000000087213 */ /* 0x002fc40000000000 */
[----:B------:R-:W-:Y:S01]  /*01b0*/  LOP3.LUT R9, R0, R17, RZ, 0x3c, !PT ;  /* 0x0000001100097212 */ /* 0x000fe200078e3cff */
[----:B------:R0:W1:Y:S03]  /*01c0*/  F2I.FTZ.U32.TRUNC.NTZ R11, R10 ;  /* 0x0000000a000b7305 */ /* 0x000066000021f000 */
[----:B------:R-:W-:Y:S01]  /*01d0*/  ISETP.GE.AND P2, PT, R9, RZ, PT ;  /* 0x000000ff0900720c */ /* 0x000fe20003f46270 */
[----:B0-----:R-:W-:Y:S01]  /*01e0*/  HFMA2.MMA R10, -RZ, RZ, 0, 0 ;  /* 0x00000000ff0a7435 */ /* 0x001fe200000001ff */
[----:B-1----:R-:W-:-:S05]  /*01f0*/  IADD3 R12, RZ, -R11, RZ ;  /* 0x8000000bff0c7210 */ /* 0x002fca0007ffe0ff */
[----:B------:R-:W-:-:S04]  /*0200*/  IMAD R7, R12, R13, RZ ;  /* 0x0000000d0c077224 */ /* 0x000fc800078e02ff */
[----:B------:R-:W-:Y:S02]  /*0210*/  IMAD.HI.U32 R11, R11, R7, R10 ;  /* 0x000000070b0b7227 */ /* 0x000fe400078e000a */
[----:B------:R-:W0:Y:S04]  /*0220*/  LDC R10, c[0x0][0x224] ;  /* 0x00008900ff0a7b82 */ /* 0x000e280000000800 */
[----:B------:R-:W-:-:S05]  /*0230*/  IMAD.HI.U32 R7, R11, R8, RZ ;  /* 0x000000080b077227 */ /* 0x000fca00078e00ff */
[----:B------:R-:W-:-:S05]  /*0240*/  IADD3 R5, -R7, RZ, RZ ;  /* 0x000000ff07057210 */ /* 0x000fca0007ffe1ff */
[C---:B------:R-:W-:Y:S02]  /*0250*/  IMAD R8, R13.reuse, R5, R8 ;  /* 0x000000050d087224 */ /* 0x040fe400078e0208 */
[----:B--2---:R-:W-:Y:S01]  /*0260*/  IMAD.U32 R5, RZ, RZ, UR4 ;  /* 0x00000004ff057e24 */ /* 0x004fe2000f8e00ff */
[----:B------:R-:W-:Y:S02]  /*0270*/  ULDC.64 UR4, c[0x0][0x240] ;  /* 0x0000900000047ab9 */ /* 0x000fe40000000a00 */
[----:B------:R-:W-:Y:S02]  /*0280*/  ISETP.GT.U32.AND P1, PT, R13, R8, PT ;  /* 0x000000080d00720c */ /* 0x000fe40003f24070 */
[----:B------:R-:W-:Y:S02]  /*0290*/  SHF.R.S32.HI R6, RZ, 0x1f, R5 ;  /* 0x0000001fff067819 */ /* 0x000fe40000011405 */
[----:B0-----:R-:W-:-:S03]  /*02a0*/  ISETP.GE.AND P3, PT, R10, 0x1, PT ;  /* 0x000000010a00780c */ /* 0x001fc60003f66270 */
[C---:B------:R-:W-:Y:S02]  /*02b0*/  IMAD R10, R6.reuse, UR4, RZ ;  /* 0x00000004060a7c24 */ /* 0x040fe4000f8e02ff */
[----:B------:R-:W-:-:S04]  /*02c0*/  IMAD R12, R6, UR8, RZ ;  /* 0x00000008060c7c24 */ /* 0x000fc8000f8e02ff */
[-C--:B------:R-:W-:Y:S01]  /*02d0*/  @!P1 IADD3 R8, R8, -R13.reuse, RZ ;  /* 0x8000000d08089210 */ /* 0x080fe20007ffe0ff */
[----:B------:R-:W-:Y:S01]  /*02e0*/  IMAD R15, R5, UR9, R12 ;  /* 0x00000009050f7c24 */ /* 0x000fe2000f8e020c */
[----:B------:R-:W-:Y:S02]  /*02f0*/  @!P1 IADD3 R7, R7, 0x1, RZ ;  /* 0x0000000107079810 */ /* 0x000fe40007ffe0ff */
[----:B------:R-:W-:Y:S01]  /*0300*/  ISETP.GE.U32.AND P0, PT, R8, R13, PT ;  /* 0x0000000d0800720c */ /* 0x000fe20003f06070 */
[----:B------:R-:W-:Y:S01]  /*0310*/  IMAD.WIDE.U32 R8, R5, UR4, RZ ;  /* 0x0000000405087c25 */ /* 0x000fe2000f8e00ff */
[----:B------:R-:W-:-:S03]  /*0320*/  ISETP.NE.AND P1, PT, R17, RZ, PT ;  /* 0x000000ff1100720c */ /* 0x000fc60003f25270 */
[C---:B------:R-:W-:Y:S02]  /*0330*/  IMAD R13, R5.reuse, UR5, R10 ;  /* 0x00000005050d7c24 */ /* 0x040fe4000f8e020a */
[----:B------:R-:W-:-:S03]  /*0340*/  IMAD.WIDE.U32 R10, R5, UR8, RZ ;  /* 0x00000008050a7c25 */ /* 0x000fc6000f8e00ff */
[----:B------:R-:W-:-:S03]  /*0350*/  IADD3 R13, R9, R13, RZ ;  /* 0x0000000d090d7210 */ /* 0x000fc60007ffe0ff */
[----:B------:R-:W-:Y:S01]  /*0360*/  @P0 VIADD R7, R7, 0x1 ;  /* 0x0000000107070836 */ /* 0x000fe20000000000 */
[----:B------:R-:W-:Y:S06]  /*0370*/  @!P3 EXIT ;  /* 0x000000000000b94d */ /* 0x000fec0003800000 */
[----:B------:R-:W0:Y:S01]  /*0380*/  S2R R64, SR_TID.X ;  /* 0x0000000000407919 */ /* 0x000e220000002100 */
[----:B------:R-:W-:Y:S01]  /*0390*/  ULDC.64 UR4, c[0x0][0x288] ;  /* 0x0000a20000047ab9 */ /* 0x000fe20000000a00 */
[----:B------:R-:W-:Y:S01]  /*03a0*/  @!P2 IADD3 R7, -R7, RZ, RZ ;  /* 0x000000ff0707a210 */ /* 0x000fe20007ffe1ff */
[----:B------:R-:W-:Y:S01]  /*03b0*/  IMAD R9, R3, UR4, RZ ;  /* 0x0000000403097c24 */ /* 0x000fe2000f8e02ff */
[----:B------:R-:W-:Y:S01]  /*03c0*/  @!P1 LOP3.LUT R7, RZ, R17, RZ, 0x33, !PT ;  /* 0x00000011ff079212 */ /* 0x000fe200078e33ff */
[----:B------:R-:W-:Y:S01]  /*03d0*/  ULDC.64 UR8, c[0x0][0x298] ;  /* 0x0000a60000087ab9 */ /* 0x000fe20000000a00 */
[----:B------:R-:W-:Y:S01]  /*03e0*/  IADD3 R15, R11, R15, RZ ;  /* 0x0000000f0b0f7210 */ /* 0x000fe20007ffe0ff */
[----:B------:R-:W-:Y:S01]  /*03f0*/  IMAD R11, R3, UR8, RZ ;  /* 0x00000008030b7c24 */ /* 0x000fe2000f8e02ff */
[----:B------:R-:W-:Y:S01]  /*0400*/  SHF.R.S32.HI R16, RZ, 0x1f, R7 ;  /* 0x0000001fff107819 */ /* 0x000fe20000011407 */
[C---:B------:R-:W-:Y:S01]  /*0410*/  IMAD R17, R0.reuse, UR5, R9 ;  /* 0x0000000500117c24 */ /* 0x040fe2000f8e0209 */
[----:B------:R-:W-:Y:S01]  /*0420*/  MOV R12, R8 ;  /* 0x00000008000c7202 */ /* 0x000fe20000000f00 */
[C---:B------:R-:W-:Y:S01]  /*0430*/  IMAD.WIDE.U32 R8, R0.reuse, UR4, RZ ;  /* 0x0000000400087c25 */ /* 0x040fe2000f8e00ff */
[----:B------:R-:W-:Y:S01]  /*0440*/  ULDC.64 UR4, c[0x0][0x258] ;  /* 0x0000960000047ab9 */ /* 0x000fe20000000a00 */
[----:B------:R-:W1:Y:S02]  /*0450*/  LDC.64 R32, c[0x0][0x2d8] ;  /* 0x0000b600ff207b82 */ /* 0x000e640000000a00 */
[----:B------:R-:W-:Y:S01]  /*0460*/  IMAD.MOV.U32 R14, RZ, RZ, R10 ;  /* 0x000000ffff0e7224 */ /* 0x000fe200078e000a */
[----:B------:R-:W-:Y:S01]  /*0470*/  IADD3 R17, R9, R17, RZ ;  /* 0x0000001109117210 */ /* 0x000fe20007ffe0ff */
[----:B------:R-:W-:-:S02]  /*0480*/  IMAD R19, R0, UR9, R11 ;  /* 0x0000000900137c24 */ /* 0x000fc4000f8e020b */
[----:B------:R-:W-:Y:S02]  /*0490*/  IMAD R18, R16, UR4, RZ ;  /* 0x0000000410127c24 */ /* 0x000fe4000f8e02ff */
[----:B------:R-:W-:Y:S01]  /*04a0*/  IMAD.WIDE.U32 R10, R0, UR8, RZ ;  /* 0x00000008000a7c25 */ /* 0x000fe2000f8e00ff */
[----:B------:R-:W-:Y:S01]  /*04b0*/  ULDC.64 UR8, c[0x0][0x278] ;  /* 0x00009e0000087ab9 */ /* 0x000fe20000000a00 */
[----:B------:R-:W2:Y:S02]  /*04c0*/  LDC.64 R26, c[0x0][0x2e0] ;  /* 0x0000b800ff1a7b82 */ /* 0x000ea40000000a00 */
[----:B------:R-:W-:Y:S01]  /*04d0*/  IMAD.WIDE.U32 R12, R7, UR4, R12 ;  /* 0x00000004070c7c25 */ /* 0x000fe2000f8e000c */
[----:B------:R-:W-:-:S03]  /*04e0*/  IADD3 R11, R11, R19, RZ ;  /* 0x000000130b0b7210 */ /* 0x000fc60007ffe0ff */
[----:B------:R-:W-:Y:S02]  /*04f0*/  IMAD R16, R16, UR8, RZ ;  /* 0x0000000810107c24 */ /* 0x000fe4000f8e02ff */
[C---:B------:R-:W-:Y:S01]  /*0500*/  IMAD R21, R7.reuse, UR5, R18 ;  /* 0x0000000507157c24 */ /* 0x040fe2000f8e0212 */
[----:B------:R-:W-:Y:S01]  /*0510*/  ULDC.64 UR4, c[0x0][0x280] ;  /* 0x0000a00000047ab9 */ /* 0x000fe20000000a00 */
[----:B------:R-:W-:Y:S01]  /*0520*/  IMAD R35, R7, UR9, R16 ;  /* 0x0000000907237c24 */ /* 0x000fe2000f8e0210 */
[----:B------:R-:W-:Y:S01]  /*0530*/  MOV R16, R8 ;  /* 0x0000000800107202 */ /* 0x000fe20000000f00 */
[----:B------:R-:W-:Y:S01]  /*0540*/  IMAD R18, R6, UR4, RZ ;  /* 0x0000000406127c24 */ /* 0x000fe2000f8e02ff */
[----:B------:R-:W-:Y:S01]  /*0550*/  IADD3 R34, R13, R21, RZ ;  /* 0x000000150d227210 */ /* 0x000fe20007ffe0ff */
[----:B------:R-:W-:Y:S01]  /*0560*/  IMAD.WIDE.U32 R14, R7, UR8, R14 ;  /* 0x00000008070e7c25 */ /* 0x000fe2000f8e000e */
[----:B------:R-:W-:Y:S01]  /*0570*/  ULDC.64 UR8, c[0x0][0x290] ;  /* 0x0000a40000087ab9 */ /* 0x000fe20000000a00 */
[----:B0-----:R-:W-:-:S02]  /*0580*/  LOP3.LUT R7, R64, 0x1f, RZ, 0xc0, !PT ;  /* 0x0000001f40077812 */ /* 0x001fc400078ec0ff */
[----:B------:R-:W-:Y:S01]  /*0590*/  IMAD.SHL.U32 R8, R64, 0x4, RZ ;  /* 0x0000000440087824 */ /* 0x000fe200078e00ff */
[----:B-1----:R-:W-:Y:S01]  /*05a0*/  LEA R32, P0, R12, R32, 0x1 ;  /* 0x000000200c207211 */ /* 0x002fe200078008ff */
[----:B------:R-:W-:Y:S01]  /*05b0*/  IMAD R23, R5, UR5, R18 ;  /* 0x0000000505177c24 */ /* 0x000fe2000f8e0212 */
[----:B------:R-:W-:Y:S01]  /*05c0*/  IADD3 R35, R15, R35, RZ ;  /* 0x000000230f237210 */ /* 0x000fe20007ffe0ff */
[C---:B------:R-:W-:Y:S01]  /*05d0*/  IMAD.WIDE.U32 R18, R5.reuse, UR8, R10 ;  /* 0x0000000805127c25 */ /* 0x040fe2000f8e000a */
[----:B------:R-:W-:Y:S01]  /*05e0*/  LOP3.LUT R8, R8, 0xffffff80, RZ, 0xc0, !PT ;  /* 0xffffff8008087812 */ /* 0x000fe200078ec0ff */
[----:B------:R-:W0:Y:S01]  /*05f0*/  S2R R11, SR_LANEID ;  /* 0x00000000000b7919 */ /* 0x000e220000000000 */
[----:B------:R-:W-:Y:S01]  /*0600*/  LEA.HI.X R34, R12, R33, R34, 0x1, P0 ;  /* 0x000000210c227211 */ /* 0x000fe200000f0c22 */
[----:B------:R-:W-:Y:S01]  /*0610*/  IMAD R20, R6, UR8, RZ ;  /* 0x0000000806147c24 */ /* 0x000fe2000f8e02ff */
[----:B------:R-:W-:Y:S01]  /*0620*/  LOP3.LUT R9, R8, R7, RZ, 0xfc, !PT ;  /* 0x0000000708097212 */ /* 0x000fe200078efcff */
[----:B------:R-:W-:Y:S01]  /*0630*/  IMAD.WIDE.U32 R16, R5, UR4, R16 ;  /* 0x0000000405107c25 */ /* 0x000fe2000f8e0010 */
[----:B------:R-:W-:Y:S01]  /*0640*/  ULDC.64 UR4, c[0x0][0x2f0] ;  /* 0x0000bc0000047ab9 */ /* 0x000fe20000000a00 */
[----:B--2---:R-:W-:-:S02]  /*0650*/  LEA R33, P0, R14, R26, 0x1 ;  /* 0x0000001a0e217211 */ /* 0x004fc400078008ff */
[----:B------:R-:W-:Y:S01]  /*0660*/  IMAD R25, R5, UR9, R20 ;  /* 0x0000000905197c24 */ /* 0x000fe2000f8e0214 */
[----:B------:R-:W-:Y:S01]  /*0670*/  SHF.R.S32.HI R10, RZ, 0x1f, R9 ;  /* 0x0000001fff0a7819 */ /* 0x000fe20000011409 */
[----:B------:R-:W-:Y:S01]  /*0680*/  ULDC.64 UR8, c[0x0][0x2f8] ;  /* 0x0000be0000087ab9 */ /* 0x000fe20000000a00 */
[C---:B------:R-:W-:Y:S01]  /*0690*/  IADD3 R57, P1, R9.reuse, R16, RZ ;  /* 0x0000001009397210 */ /* 0x040fe20007f3e0ff */
[----:B------:R-:W-:Y:S01]  /*06a0*/  IMAD.MOV.U32 R12, RZ, RZ, RZ ;  /* 0x000000ffff0c7224 */ /* 0x000fe200078e00ff */
[----:B------:R-:W-:Y:S02]  /*06b0*/  IADD3 R55, P2, R9, R18, RZ ;  /* 0x0000001209377210 */ /* 0x000fe40007f5e0ff */
[C---:B------:R-:W-:Y:S02]  /*06c0*/  IADD3.X R16, R10.reuse, R17, R23, P1, !PT ;  /* 0x000000110a107210 */ /* 0x040fe40000ffe417 */
[----:B------:R-:W-:Y:S02]  /*06d0*/  IADD3.X R18, R10, R19, R25, P2, !PT ;  /* 0x000000130a127210 */ /* 0x000fe400017fe419 */
[----:B------:R-:W-:-:S02]  /*06e0*/  LEA R56, P1, R57, UR4, 0x1 ;  /* 0x0000000439387c11 */ /* 0x000fc4000f8208ff */
[----:B------:R-:W-:Y:S02]  /*06f0*/  LEA R54, P2, R55, UR8, 0x1 ;  /* 0x0000000837367c11 */ /* 0x000fe4000f8408ff */
[----:B------:R-:W-:Y:S02]  /*0700*/  IADD3 R58, R8, R9, RZ ;  /* 0x00000009083a7210 */ /* 0x000fe40007ffe0ff */
[----:B------:R-:W-:Y:S02]  /*0710*/  LEA.HI.X R35, R14, R27, R35, 0x1, P0 ;  /* 0x0000001b0e237211 */ /* 0x000fe400000f0c23 */
[----:B------:R-:W-:Y:S01]  /*0720*/  LEA.HI.X R57, R57, UR5, R16, 0x1, P1 ;  /* 0x0000000539397c11 */ /* 0x000fe200088f0c10 */
[----:B------:R-:W-:Y:S01]  /*0730*/  VIADD R16, R58, 0x80 ;  /* 0x000000803a107836 */ /* 0x000fe20000000000 */
[----:B------:R-:W-:Y:S02]  /*0740*/  LEA.HI.X R55, R55, UR9, R18, 0x1, P2 ;  /* 0x0000000937377c11 */ /* 0x000fe400090f0c12 */
[----:B------:R-:W-:-:S02]  /*0750*/  SHF.R.S32.HI R59, RZ, 0x1f, R58 ;  /* 0x0000001fff3b7819 */ /* 0x000fc4000001143a */
[C---:B------:R-:W-:Y:S02]  /*0760*/  IADD3 R13, R58.reuse, 0x20, RZ ;  /* 0x000000203a0d7810 */ /* 0x040fe40007ffe0ff */
[C---:B------:R-:W-:Y:S02]  /*0770*/  IADD3 R14, R58.reuse, 0x40, RZ ;  /* 0x000000403a0e7810 */ /* 0x040fe40007ffe0ff */
[C---:B------:R-:W-:Y:S02]  /*0780*/  IADD3 R15, R58.reuse, 0x60, RZ ;  /* 0x000000603a0f7810 */ /* 0x040fe40007ffe0ff */
[C---:B------:R-:W-:Y:S02]  /*0790*/  IADD3 R17, R58.reuse, 0xa0, RZ ;  /* 0x000000a03a117810 */ /* 0x040fe40007ffe0ff */
[C---:B------:R-:W-:Y:S02]  /*07a0*/  IADD3 R18, R58.reuse, 0xc0, RZ ;  /* 0x000000c03a127810 */ /* 0x040fe40007ffe0ff */
[----:B0-----:R-:W-:-:S07]  /*07b0*/  IADD3 R19, R58, 0xe0, RZ ;  /* 0x000000e03a137810 */ /* 0x001fce0007ffe0ff */
.L_x_2486:
[----:B01----:R-:W0:Y:S01]  /*07c0*/  LDC R21, c[0x0][0x218] ;  /* 0x00008600ff157b82 */ /* 0x003e220000000800 */
        /* <DEDUP_REMOVED lines=100> */
.L_x_2471:
[----:B------:R-:W-:Y:S05]  /*0e10*/  BSYNC B0 ;  /* 0x0000000000007941 */ /* 0x000fea0003800000 */
.L_x_2470:
[----:B------:R-:W-:Y:S04]  /*0e20*/  BSSY B0, `(.L_x_2472) ;  /* 0x0000021000007945 */ /* 0x000fe80003800000 */
[----:B------:R-:W-:Y:S05]  /*0e30*/  @P1 BRA `(.L_x_2473) ;  /* 0x00000000007c1947 */ /* 0x000fea0003800000 */
[----:B------:R-:W-:Y:S01]  /*0e40*/  FMUL.FTZ R42, R42, 1.4426950216293334961 ;  /* 0x3fb8aa3b2a2a7820 */ /* 0x000fe20000410000 */
[----:B------:R-:W-:Y:S01]  /*0e50*/  HFMA2.MMA R28, -RZ, RZ, 1.625, 0 ;  /* 0x3e800000ff1c7435 */ /* 0x000fe200000001ff */
[----:B------:R-:W-:Y:S02]  /*0e60*/  IMAD.MOV.U32 R27, RZ, RZ, 0x3d39bf78 ;  /* 0x3d39bf78ff1b7424 */ /* 0x000fe400078e00ff */
        /* <DEDUP_REMOVED lines=28> */
.L_x_2473:
[----:B------:R-:W-:Y:S05]  /*1030*/  BSYNC B0 ;  /* 0x0000000000007941 */ /* 0x000fea0003800000 */
.L_x_2472:
[----:B------:R-:W-:Y:S04]  /*1040*/  BSSY B0, `(.L_x_2474) ;  /* 0x0000021000007945 */ /* 0x000fe80003800000 */
[----:B------:R-:W-:Y:S05]  /*1050*/  @P0 BRA `(.L_x_2475) ;  /* 0x00000000007c0947 */ /* 0x000fea0003800000 */
[----:B------:R-:W-:Y:S01]  /*1060*/  FMUL.FTZ R40, R40, 1.4426950216293334961 ;  /* 0x3fb8aa3b28287820 */ /* 0x000fe20000410000 */
[----:B------:R-:W-:Y:S01]  /*1070*/  MOV R28, 0x3e800000 ;  /* 0x3e800000001c7802 */ /* 0x000fe20000000f00 */
[----:B------:R-:W-:Y:S02]  /*1080*/  HFMA2.MMA R27, -RZ, RZ, 1.3056640625, -1.8671875 ;  /* 0x3d39bf78ff1b7435 */ /* 0x000fe400000001ff */
        /* <DEDUP_REMOVED lines=28> */
.L_x_2475:
[----:B------:R-:W-:Y:S05]  /*1250*/  BSYNC B0 ;  /* 0x0000000000007941 */ /* 0x000fea0003800000 */
.L_x_2474:
[----:B------:R-:W-:Y:S04]  /*1260*/  BSSY B0, `(.L_x_2476) ;  /* 0x0000021000007945 */ /* 0x000fe80003800000 */
[----:B------:R-:W-:Y:S05]  /*1270*/  @P2 BRA `(.L_x_2477) ;  /* 0x00000000007c2947 */ /* 0x000fea0003800000 */
[----:B------:R-:W-:Y:S01]  /*1280*/  FMUL.FTZ R44, R44, 1.4426950216293334961 ;  /* 0x3fb8aa3b2c2c7820 */ /* 0x000fe20000410000 */
[----:B------:R-:W-:Y:S01]  /*1290*/  IMAD.MOV.U32 R28, RZ, RZ, 0x3e800000 ;  /* 0x3e800000ff1c7424 */ /* 0x000fe200078e00ff */
        /* <DEDUP_REMOVED lines=29> */
.L_x_2477:
[----:B------:R-:W-:Y:S05]  /*1470*/  BSYNC B0 ;  /* 0x0000000000007941 */ /* 0x000fea0003800000 */
.L_x_2476:
        /* <DEDUP_REMOVED lines=25> */
[----:B------:R-:W-:Y:S01]  /*1610*/  ISETP.GE.AND P1, PT, R58, R45, PT ;  /* 0x0000002d3a00720c */ /* 0x000fe20003f26270 */
[----:B------:R-:W-:Y:S01]  /*1620*/  ULDC UR17, c[0x0][0x21c] ;  /* 0x0000870000117ab9 */ /* 0x000fe20000000800 */
[----:B------:R-:W-:Y:S01]  /*1630*/  ULDC UR16, c[0x0][0x214] ;  /* 0x0000850000107ab9 */ /* 0x000fe20000000800 */
[----:B------:R-:W-:Y:S01]  /*1640*/  IADD3 R65, R51, R25, RZ ;  /* 0x0000001933417210 */ /* 0x000fe20007ffe0ff */
[----:B------:R-:W-:Y:S01]  /*1650*/  ULDC.64 UR8, c[0x0][0x238] ;  /* 0x00008e0000087ab9 */ /* 0x000fe20000000a00 */
[----:B------:R-:W-:Y:S01]  /*1660*/  ULDC.64 UR10, c[0x0][0x2d0] ;  /* 0x0000b400000a7ab9 */ /* 0x000fe20000000a00 */
[----:B------:R-:W-:Y:S01]  /*1670*/  ULDC.64 UR12, c[0x0][0x250] ;  /* 0x00009400000c7ab9 */ /* 0x000fe20000000a00 */
[----:B------:R-:W-:-:S06]  /*1680*/  ULDC.64 UR14, c[0x0][0x270] ;  /* 0x00009c00000e7ab9 */ /* 0x000fcc0000000a00 */
.L_x_2481:
        /* <DEDUP_REMOVED lines=30> */
[----:B------:R-:W-:-:S02]  /*1870*/  IMAD R20, R30, UR8, RZ ;  /* 0x000000081e147c24 */ /* 0x000fc4000f8e02ff */
[----:B------:R-:W-:Y:S02]  /*1880*/  IMAD.MOV.U32 R64, RZ, RZ, R50 ;  /* 0x000000ffff407224 */ /* 0x000fe400078e0032 */
[C---:B------:R-:W-:Y:S02]  /*1890*/  IMAD R21, R63.reuse, UR9, R20 ;  /* 0x000000093f157c24 */ /* 0x040fe4000f8e0214 */
[----:B------:R-:W-:-:S03]  /*18a0*/  IMAD.WIDE.U32 R24, R63, UR8, R64 ;  /* 0x000000083f187c25 */ /* 0x000fc6000f8e0040 */
[----:B------:R-:W-:Y:S02]  /*18b0*/  LEA R20, P0, R24, UR10, 0x3 ;  /* 0x0000000a18147c11 */ /* 0x000fe4000f8018ff */
[----:B------:R-:W-:-:S04]  /*18c0*/  IADD3 R21, R25, R21, RZ ;  /* 0x0000001519157210 */ /* 0x000fc80007ffe0ff */
[----:B------:R-:W-:-:S06]  /*18d0*/  LEA.HI.X R21, R24, UR11, R21, 0x3, P0 ;  /* 0x0000000b18157c11 */ /* 0x000fcc00080f1c15 */
[----:B------:R-:W5:Y:S01]  /*18e0*/  LDG.E.64 R20, desc[UR6][R20.64] ;  /* 0x0000000614147981 */ /* 0x000f62000c1e1b00 */
[----:B------:R-:W1:Y:S01]  /*18f0*/  S2UR UR5, SR_CgaCtaId ;  /* 0x00000000000579c3 */ /* 0x000e620000008800 */
[----:B------:R-:W-:Y:S01]  /*1900*/  IMAD R30, R30, UR14, RZ ;  /* 0x0000000e1e1e7c24 */ /* 0x000fe2000f8e02ff */
[----:B------:R-:W-:Y:S01]  /*1910*/  IADD3 R26, R11, 0x20, RZ ;  /* 0x000000200b1a7810 */ /* 0x000fe20007ffe0ff */
[----:B------:R-:W-:-:S04]  /*1920*/  IMAD.WIDE.U32 R24, R63, UR14, R58 ;  /* 0x0000000e3f187c25 */ /* 0x000fc8000f8e003a */
[----:B0-----:R-:W-:Y:S01]  /*1930*/  IMAD R23, R63, UR15, R30 ;  /* 0x0000000f3f177c24 */ /* 0x001fe2000f8e021e */
[----:B------:R-:W-:Y:S02]  /*1940*/  LEA.HI.SX32 R30, R26, R11, 0x1b ;  /* 0x0000000b1a1e7211 */ /* 0x000fe400078fdaff */
[----:B------:R-:W-:Y:S01]  /*1950*/  LEA R26, P0, R24, R33, 0x1 ;  /* 0x00000021181a7211 */ /* 0x000fe200078008ff */
[----:B------:R-:W-:Y:S01]  /*1960*/  IMAD.IADD R23, R25, 0x1, R23 ;  /* 0x0000000119177824 */ /* 0x000fe200078e0217 */
[----:B------:R-:W-:-:S04]  /*1970*/  UMOV UR4, 0x400 ;  /* 0x0000040000047882 */ /* 0x000fc80000000000 */
[----:B------:R-:W-:Y:S02]  /*1980*/  LEA.HI.X R27, R24, R35, R23, 0x1, P0 ;  /* 0x00000023181b7211 */ /* 0x000fe400000f0c17 */
[C---:B------:R-:W-:Y:S02]  /*1990*/  IADD3 R24, R11.reuse, 0x60, RZ ;  /* 0x000000600b187810 */ /* 0x040fe40007ffe0ff */
[C---:B------:R-:W-:Y:S02]  /*19a0*/  IADD3 R64, R11.reuse, 0x40, RZ ;  /* 0x000000400b407810 */ /* 0x040fe40007ffe0ff */
[-C--:B------:R-:W-:Y:S01]  /*19b0*/  LEA.HI.SX32 R24, R24, R11.reuse, 0x1b ;  /* 0x0000000b18187211 */ /* 0x080fe200078fdaff */
[----:B-1----:R-:W-:Y:S01]  /*19c0*/  ULEA UR4, UR5, UR4, 0x18 ;  /* 0x0000000405047291 */ /* 0x002fe2000f8ec03f */
[CC--:B------:R-:W-:Y:S02]  /*19d0*/  LEA.HI.SX32 R22, R11.reuse, R11.reuse, 0x1b ;  /* 0x0000000b0b167211 */ /* 0x0c0fe400078fdaff */
[----:B------:R-:W-:Y:S01]  /*19e0*/  LEA.HI.SX32 R29, R64, R11, 0x1b ;  /* 0x0000000b401d7211 */ /* 0x000fe200078fdaff */
[C---:B------:R-:W-:Y:S01]  /*19f0*/  VIADD R76, R11.reuse, 0xc0 ;  /* 0x000000c00b4c7836 */ /* 0x040fe20000000000 */
[----:B------:R-:W-:-:S02]  /*1a00*/  IADD3 R64, R11, 0x80, RZ ;  /* 0x000000800b407810 */ /* 0x000fc40007ffe0ff */
[----:B------:R-:W-:Y:S02]  /*1a10*/  LEA R89, R24, UR4, 0x1 ;  /* 0x0000000418597c11 */ /* 0x000fe4000f8e08ff */
[C---:B------:R-:W-:Y:S02]  /*1a20*/  IADD3 R74, R11.reuse, 0xa0, RZ ;  /* 0x000000a00b4a7810 */ /* 0x040fe40007ffe0ff */
[----:B------:R-:W-:Y:S02]  /*1a30*/  SHF.L.U32 R24, R36, 0x1, RZ ;  /* 0x0000000124187819 */ /* 0x000fe400000006ff */
[----:B------:R-:W-:Y:S02]  /*1a40*/  LEA R22, R22, UR4, 0x1 ;  /* 0x0000000416167c11 */ /* 0x000fe4000f8e08ff */
[----:B------:R-:W-:Y:S02]  /*1a50*/  IADD3 R78, R11, 0xe0, RZ ;  /* 0x000000e00b4e7810 */ /* 0x000fe40007ffe0ff */
[----:B------:R-:W-:-:S02]  /*1a60*/  LEA R30, R30, UR4, 0x1 ;  /* 0x000000041e1e7c11 */ /* 0x000fc4000f8e08ff */
[-C--:B------:R-:W-:Y:S02]  /*1a70*/  LEA.HI.SX32 R64, R64, R11.reuse, 0x1b ;  /* 0x0000000b40407211 */ /* 0x080fe400078fdaff */
[-C--:B------:R-:W-:Y:S02]  /*1a80*/  LEA.HI.SX32 R74, R74, R11.reuse, 0x1b ;  /* 0x0000000b4a4a7211 */ /* 0x080fe400078fdaff */
[-C--:B------:R-:W-:Y:S02]  /*1a90*/  ISETP.GE.AND P6, PT, R58, R24.reuse, PT ;  /* 0x000000183a00720c */ /* 0x080fe40003fc6270 */
[----:B------:R-:W-:Y:S02]  /*1aa0*/  LEA R29, R29, UR4, 0x1 ;  /* 0x000000041d1d7c11 */ /* 0x000fe4000f8e08ff */
[----:B------:R-:W-:Y:S02]  /*1ab0*/  LEA.HI.SX32 R76, R76, R11, 0x1b ;  /* 0x0000000b4c4c7211 */ /* 0x000fe400078fdaff */
[----:B------:R-:W-:-:S02]  /*1ac0*/  ISETP.GE.AND P0, PT, R13, R24, PT ;  /* 0x000000180d00720c */ /* 0x000fc40003f06270 */
[----:B------:R-:W-:Y:S02]  /*1ad0*/  LEA.HI.SX32 R23, R78, R11, 0x1b ;  /* 0x0000000b4e177211 */ /* 0x000fe400078fdaff */
[----:B------:R-:W-:Y:S02]  /*1ae0*/  LEA R87, R64, UR4, 0x1 ;  /* 0x0000000440577c11 */ /* 0x000fe4000f8e08ff */
[----:B------:R-:W-:Y:S02]  /*1af0*/  LEA R85, R74, UR4, 0x1 ;  /* 0x000000044a557c11 */ /* 0x000fe4000f8e08ff */
[----:B------:R-:W-:Y:S02]  /*1b00*/  LEA R23, R23, UR4, 0x1 ;  /* 0x0000000417177c11 */ /* 0x000fe4000f8e08ff */
[----:B------:R-:W-:Y:S02]  /*1b10*/  PRMT R25, RZ, 0x7610, R25 ;  /* 0x00007610ff197816 */ /* 0x000fe40000000019 */
        /* <DEDUP_REMOVED lines=43> */
[----:B------:R-:W-:Y:S01]  /*1dd0*/  FMUL.FTZ R69, R75, R42 ;  /* 0x0000002a4b457220 */ /* 0x000fe20000410000 */
[----:B------:R-:W-:Y:S08]  /*1de0*/  MUFU.SIN R83, R66 ;  /* 0x0000004200537308 */ /* 0x000ff00000000400 */
        /* <DEDUP_REMOVED lines=12> */
[C---:B0-----:R-:W-:Y:S01]  /*1eb0*/  FMUL.FTZ R76, R69.reuse, R76 ;  /* 0x0000004c454c7220 */ /* 0x041fe20000410000 */
[----:B------:R-:W-:-:S05]  /*1ec0*/  FMUL.FTZ R69, R69, R24 ;  /* 0x0000001845457220 */ /* 0x000fca0000410000 */
[----:B------:R-:W-:Y:S01]  /*1ed0*/  MUFU.SIN R73, R26 ;  /* 0x0000001a00497308 */ /* 0x000fe20000000400 */
[----:B------:R-:W0:Y:S01]  /*1ee0*/  LDS.U16 R24, [R80+0x8] ;  /* 0x0000080050187984 */ /* 0x000e220000000400 */
[----:B------:R-:W-:-:S06]  /*1ef0*/  IADD3 R21, R79, 0x1, RZ ;  /* 0x000000014f157810 */ /* 0x000fcc0007ffe0ff */
[----:B------:R1:W0:Y:S01]  /*1f00*/  MUFU.COS R71, R26 ;  /* 0x0000001a00477308 */ /* 0x0002220000000000 */
[----:B------:R-:W-:Y:S01]  /*1f10*/  FMUL.FTZ R27, R75, R44 ;  /* 0x0000002c4b1b7220 */ /* 0x000fe20000410000 */
[----:B-1----:R-:W1:Y:S06]  /*1f20*/  LDS.U16 R26, [R80+0xa] ;  /* 0x00000a00501a7984 */ /* 0x002e6c0000000400 */
[----:B------:R-:W0:Y:S01]  /*1f30*/  MUFU.EX2 R70, R70 ;  /* 0x0000004600467308 */ /* 0x000e220000000800 */
[----:B------:R-:W-:Y:S01]  /*1f40*/  IADD3 R75, R79, 0x2, RZ ;  /* 0x000000024f4b7810 */ /* 0x000fe20007ffe0ff */
[----:B------:R-:W-:Y:S01]  /*1f50*/  IMAD.U32 R78, R68, 0x10000, RZ ;  /* 0x00010000444e7824 */ /* 0x000fe200078e00ff */
[----:B------:R-:W-:-:S02]  /*1f60*/  ISETP.GE.U32.AND P2, PT, R21, R36, PT ;  /* 0x000000241500720c */ /* 0x000fc40003f46070 */
[----:B------:R-:W-:Y:S01]  /*1f70*/  SHF.L.U32 R90, R20, 0x10, RZ ;  /* 0x00000010145a7819 */ /* 0x000fe200000006ff */
[----:B------:R-:W1:Y:S01]  /*1f80*/  LDS.U16 R21, [R80+0xc] ;  /* 0x00000c0050157984 */ /* 0x000e620000000400 */
[----:B------:R-:W-:Y:S01]  /*1f90*/  ISETP.GE.U32.AND P3, PT, R75, R36, PT ;  /* 0x000000244b00720c */ /* 0x000fe20003f66070 */
[----:B------:R-:W-:Y:S02]  /*1fa0*/  FMUL.FTZ R75, R43, R78 ;  /* 0x0000004e2b4b7220 */ /* 0x000fe40000410000 */
[----:B------:R-:W1:Y:S01]  /*1fb0*/  LDS.U16 R20, [R80+0xe] ;  /* 0x00000e0050147984 */ /* 0x000e620000000400 */
[----:B------:R-:W-:Y:S01]  /*1fc0*/  ISETP.GE.U32.AND P0, PT, R79, R36, PT ;  /* 0x000000244f00720c */ /* 0x000fe20003f06070 */
[----:B------:R-:W-:Y:S01]  /*1fd0*/  FMUL.RZ R77, R77, 0.15915493667125701904 ;  /* 0x3e22f9834d4d7820 */ /* 0x000fe2000040c000 */
[----:B------:R-:W-:Y:S01]  /*1fe0*/  SHF.L.U32 R78, R66, 0x10, RZ ;  /* 0x00000010424e7819 */ /* 0x000fe200000006ff */
[C---:B0-----:R-:W-:Y:S01]  /*1ff0*/  FMUL.FTZ R72, R74.reuse, R71 ;  /* 0x000000474a487220 */ /* 0x041fe20000410000 */
        /* <DEDUP_REMOVED lines=12> */
[----:B------:R-:W0:Y:S01]  /*20c0*/  MUFU.COS R70, R77 ;  /* 0x0000004d00467308 */ /* 0x000e220000000000 */
[----:B------:R-:W-:Y:S01]  /*20d0*/  FMUL.FTZ R66, R47, R66 ;  /* 0x000000422f427220 */ /* 0x000fe20000410000 */
[----:B------:R-:W-:-:S06]  /*20e0*/  FSEL R78, R78, RZ, !P2 ;  /* 0x000000ff4e4e7208 */ /* 0x000fcc0005000000 */
[----:B------:R0:W1:Y:S01]  /*20f0*/  MUFU.SIN R68, R77 ;  /* 0x0000004d00447308 */ /* 0x0000620000000400 */
[----:B------:R-:W-:Y:S02]  /*2100*/  ISETP.GE.U32.AND P4, PT, R79, R36, PT ;  /* 0x000000244f00720c */ /* 0x000fe40003f86070 */
[----:B0-----:R-:W-:Y:S02]  /*2110*/  FSEL R77, R90, RZ, !P0 ;  /* 0x000000ff5a4d7208 */ /* 0x001fe40004000000 */
        /* <DEDUP_REMOVED lines=11> */
[----:B------:R-:W-:Y:S01]  /*21d0*/  FMUL.FTZ R94, R81, R74 ;  /* 0x0000004a515e7220 */ /* 0x000fe20000410000 */
[C---:B------:R-:W-:Y:S01]  /*21e0*/  FMUL.FTZ R70, R27.reuse, R70 ;  /* 0x000000461b467220 */ /* 0x040fe20000410000 */
[----:B-1----:R-:W-:Y:S01]  /*21f0*/  FMUL.FTZ R68, R27, R68 ;  /* 0x000000441b447220 */ /* 0x002fe20000410000 */
[-C--:B------:R-:W-:Y:S01]  /*2200*/  FMUL.FTZ R69, R73, R90.reuse ;  /* 0x0000005a49457220 */ /* 0x080fe20000410000 */
[----:B------:R-:W-:Y:S01]  /*2210*/  FFMA.FTZ R27, R72, R90, -R67 ;  /* 0x0000005a481b7223 */ /* 0x000fe20000010843 */
[----:B------:R-:W-:Y:S01]  /*2220*/  SHF.L.U32 R24, R24, 0x10, RZ ;  /* 0x0000001018187819 */ /* 0x000fe200000006ff */
[----:B------:R-:W-:-:S02]  /*2230*/  IMAD.U32 R90, R26, 0x10000, RZ ;  /* 0x000100001a5a7824 */ /* 0x000fc400078e00ff */
        /* <DEDUP_REMOVED lines=8> */
[----:B------:R-:W-:Y:S02]  /*22c0*/  FSEL R69, R69, RZ, !P3 ;  /* 0x000000ff45457208 */ /* 0x000fe40005800000 */
[----:B------:R-:W-:Y:S01]  /*22d0*/  FFMA.FTZ R24, R72, R67, -R91 ;  /* 0x0000004348187223 */ /* 0x000fe2000001085b */
[----:B------:R-:W-:-:S02]  /*22e0*/  FSEL R68, R68, RZ, !P3 ;  /* 0x000000ff44447208 */ /* 0x000fc40005800000 */
[----:B------:R-:W-:Y:S02]  /*22f0*/  SHF.L.U32 R91, R21, 0x10, RZ ;  /* 0x00000010155b7819 */ /* 0x000fe400000006ff */
        /* <DEDUP_REMOVED lines=95> */
[----:B------:R-:W-:-:S03]  /*28f0*/  IMAD.MOV.U32 R21, RZ, RZ, RZ ;  /* 0x000000ffff157224 */ /* 0x000fc600078e00ff */
        /* <DEDUP_REMOVED lines=42> */
[----:B-1----:R-:W-:Y:S01]  /*2ba0*/  @!P3 MOV R91, R20 ;  /* 0x00000014005bb202 */ /* 0x002fe20000000f00 */
[----:B--2---:R-:W-:Y:S01]  /*2bb0*/  @!P3 IMAD.MOV.U32 R92, RZ, RZ, R22 ;  /* 0x000000ffff5cb224 */ /* 0x004fe200078e0016 */
        /* <DEDUP_REMOVED lines=53> */
.L_x_2480:
[----:B------:R-:W-:Y:S05]  /*2f10*/  BSYNC B0 ;  /* 0x0000000000007941 */ /* 0x000fea0003800000 */
.L_x_2479:
[----:B------:R-:W-:Y:S01]  /*2f20*/  FADD.FTZ R72, R69, R72 ;  /* 0x0000004845487221 */ /* 0x000fe20000010000 */
[----:B------:R-:W-:Y:S01]  /*2f30*/  FADD.FTZ R68, R68, R27 ;  /* 0x0000001b44447221 */ /* 0x000fe20000010000 */
[----:B------:R-:W-:Y:S01]  /*2f40*/  IADD3 R63, R63, 0x1, RZ ;  /* 0x000000013f3f7810 */ /* 0x000fe20007ffe0ff */
[----:B------:R-:W-:Y:S02]  /*2f50*/  IMAD.U32 R89, R89, 0x10000, RZ ;  /* 0x0001000059597824 */ /* 0x000fe400078e00ff */
[C---:B-1----:R-:W-:Y:S01]  /*2f60*/  FMUL.FTZ R21, R71.reuse, R72 ;  /* 0x0000004847157220 */ /* 0x042fe20000410000 */
[----:B------:R-:W-:Y:S01]  /*2f70*/  FMUL.FTZ R71, R71, R68 ;  /* 0x0000004447477220 */ /* 0x000fe20000410000 */
[----:B------:R-:W-:Y:S01]  /*2f80*/  ISETP.GE.AND P0, PT, R63, UR17, PT ;  /* 0x000000113f007c0c */ /* 0x000fe2000bf06270 */
[----:B------:R-:W-:Y:S01]  /*2f90*/  FMUL.FTZ R77, R90, R77 ;  /* 0x0000004d5a4d7220 */ /* 0x000fe20000410000 */
        /* <DEDUP_REMOVED lines=10> */
[----:B------:R-:W-:Y:S01]  /*3040*/  FADD.FTZ R20, R67, R20 ;  /* 0x0000001443147221 */ /* 0x000fe20000010000 */
[----:B------:R-:W-:-:S02]  /*3050*/  IMAD.U32 R88, R88, 0x10000, RZ ;  /* 0x0001000058587824 */ /* 0x000fc400078e00ff */
        /* <DEDUP_REMOVED lines=10> */
.L_x_2478:
        /* <DEDUP_REMOVED lines=8> */
[----:B------:R-:W-:Y:S01]  /*3180*/  SHF.L.U32 R22, R12, 0x7, RZ ;  /* 0x000000070c167819 */ /* 0x000fe200000006ff */
[----:B------:R-:W-:Y:S01]  /*3190*/  IMAD.WIDE.U32 R24, R5, UR8, RZ ;  /* 0x0000000805187c25 */ /* 0x000fe2000f8e00ff */
[----:B------:R-:W-:Y:S03]  /*31a0*/  BSSY B0, `(.L_x_2482) ;  /* 0x000001f000007945 */ /* 0x000fe60003800000 */
[----:B------:R-:W1:Y:S01]  /*31b0*/  @!P0 LDC R23, c[0x0][0x218] ;  /* 0x00008600ff178b82 */ /* 0x000e620000000800 */
[----:B------:R2:W-:Y:S01]  /*31c0*/  STS.64 [R40], R20 ;  /* 0x0000001428007388 */ /* 0x0005e20000000a00 */
[----:B------:R-:W-:-:S03]  /*31d0*/  NOP ;  /* 0x0000000000007918 */ /* 0x000fc60000000000 */
[----:B------:R-:W-:Y:S04]  /*31e0*/  LDS.U16 R31, [R38] ;  /* 0x00000000261f7984 */ /* 0x000fe80000000400 */
[----:B------:R-:W-:Y:S01]  /*31f0*/  LDS.U16 R41, [R38+0x40] ;  /* 0x0000400026297984 */ /* 0x000fe20000000400 */
[----:B--2---:R-:W-:Y:S02]  /*3200*/  IMAD R20, R6, UR8, RZ ;  /* 0x0000000806147c24 */ /* 0x004fe4000f8e02ff */
[----:B-1----:R-:W-:Y:S01]  /*3210*/  @!P0 IMAD R26, R12, -0x80, R23 ;  /* 0xffffff800c1a8824 */ /* 0x002fe200078e0217 */
[----:B------:R-:W-:Y:S01]  /*3220*/  LDS.U16 R47, [R38+0x80] ;  /* 0x00008000262f7984 */ /* 0x000fe20000000400 */
[----:B------:R-:W-:Y:S01]  /*3230*/  IMAD R29, R5, UR9, R20 ;  /* 0x00000009051d7c24 */ /* 0x000fe2000f8e0214 */
[----:B------:R-:W-:-:S02]  /*3240*/  SHF.R.S32.HI R23, RZ, 0x1f, R22 ;  /* 0x0000001fff177819 */ /* 0x000fc40000011416 */
[----:B------:R-:W-:Y:S01]  /*3250*/  LDS.U16 R45, [R38+0xc0] ;  /* 0x0000c000262d7984 */ /* 0x000fe20000000400 */
[----:B------:R-:W-:Y:S02]  /*3260*/  IADD3 R20, P2, R9, R22, RZ ;  /* 0x0000001609147210 */ /* 0x000fe40007f5e0ff */
[----:B------:R-:W-:Y:S01]  /*3270*/  IADD3 R43, R25, R29, RZ ;  /* 0x0000001d192b7210 */ /* 0x000fe20007ffe0ff */
[----:B------:R-:W-:Y:S01]  /*3280*/  @!P0 STS [UR4+0x100], R26 ;  /* 0x0001001aff008988 */ /* 0x000fe20008000804 */
[----:B------:R-:W-:Y:S01]  /*3290*/  IADD3.X R21, R10, R23, RZ, P2, !PT ;  /* 0x000000170a157210 */ /* 0x000fe200017fe4ff */
[----:B------:R-:W-:Y:S06]  /*32a0*/  BAR.SYNC.DEFER_BLOCKING 0x0 ;  /* 0x0000000000007b1d */ /* 0x000fec0000010000 */
        /* <DEDUP_REMOVED lines=14> */
.L_x_2483:
[----:B------:R-:W-:Y:S05]  /*3390*/  BSYNC B0 ;  /* 0x0000000000007941 */ /* 0x000fea0003800000 */
.L_x_2482:
[----:B------:R-:W-:Y:S01]  /*33a0*/  MOV R25, R43 ;  /* 0x0000002b00197202 */ /* 0x000fe20000000f00 */
[----:B------:R-:W-:Y:S01]  /*33b0*/  ULDC.64 UR8, c[0x0][0x2b8] ;  /* 0x0000ae0000087ab9 */ /* 0x000fe20000000a00 */
[----:B------:R-:W-:Y:S01]  /*33c0*/  IMAD R43, R12, -0x80, R51 ;  /* 0xffffff800c2b7824 */ /* 0x000fe200078e0233 */
[----:B------:R-:W-:Y:S01]  /*33d0*/  ULDC.64 UR10, c[0x0][0x308] ;  /* 0x0000c200000a7ab9 */ /* 0x000fe20000000a00 */
[----:B------:R-:W-:Y:S01]  /*33e0*/  IMAD R27, R3, UR8, RZ ;  /* 0x00000008031b7c24 */ /* 0x000fe2000f8e02ff */
[----:B------:R-:W-:Y:S01]  /*33f0*/  LOP3.LUT R30, R8, 0x20, R7, 0xfe, !PT ;  /* 0x00000020081e7812 */ /* 0x000fe200078efe07 */
[----:B------:R-:W-:Y:S01]  /*3400*/  IMAD.WIDE.U32 R24, R0, UR8, R24 ;  /* 0x0000000800187c25 */ /* 0x000fe2000f8e0018 */
[C---:B0-----:R-:W-:Y:S02]  /*3410*/  LEA R29, P2, R9.reuse, UR10, 0x1 ;  /* 0x0000000a091d7c11 */ /* 0x041fe4000f8408ff */
[----:B------:R-:W-:Y:S01]  /*3420*/  ISETP.GE.AND P3, PT, R30, R42, PT ;  /* 0x0000002a1e00720c */ /* 0x000fe20003f66270 */
[----:B------:R-:W-:Y:S01]  /*3430*/  IMAD R27, R0, UR9, R27 ;  /* 0x00000009001b7c24 */ /* 0x000fe2000f8e021b */
[----:B------:R-:W-:Y:S01]  /*3440*/  IADD3 R28, P1, R22, R24, RZ ;  /* 0x00000018161c7210 */ /* 0x000fe20007f3e0ff */
[----:B------:R-:W-:Y:S01]  /*3450*/  ULDC.64 UR8, c[0x0][0x2a0] ;  /* 0x0000a80000087ab9 */ /* 0x000fe20000000a00 */
[----:B------:R-:W-:Y:S01]  /*3460*/  LEA.HI.X R44, R9, UR11, R10, 0x1, P2 ;  /* 0x0000000b092c7c11 */ /* 0x000fe200090f0c0a */
[----:B------:R-:W-:Y:S01]  /*3470*/  IMAD R24, R6, UR8, RZ ;  /* 0x0000000806187c24 */ /* 0x000fe2000f8e02ff */
[----:B------:R-:W-:Y:S01]  /*3480*/  IADD3.X R25, R23, R27, R25, P1, !PT ;  /* 0x0000001b17197210 */ /* 0x000fe20000ffe419 */
[----:B------:R-:W-:Y:S01]  /*3490*/  IMAD.WIDE.U32 R26, R5, UR8, RZ ;  /* 0x00000008051a7c25 */ /* 0x000fe2000f8e00ff */
[----:B------:R-:W-:-:S02]  /*34a0*/  ISETP.GE.AND P1, PT, R9, R43, PT ;  /* 0x0000002b0900720c */ /* 0x000fc40003f26270 */
[--C-:B------:R-:W-:Y:S01]  /*34b0*/  LOP3.LUT R31, R8, 0x40, R7.reuse, 0xfe, !PT ;  /* 0x00000040081f7812 */ /* 0x100fe200078efe07 */
[----:B------:R-:W-:Y:S01]  /*34c0*/  IMAD R49, R5, UR9, R24 ;  /* 0x0000000905317c24 */ /* 0x000fe2000f8e0218 */
[----:B------:R-:W-:Y:S02]  /*34d0*/  LEA R24, P2, R28, R29, 0x1 ;  /* 0x0000001d1c187211 */ /* 0x000fe400078408ff */
[----:B------:R-:W-:Y:S02]  /*34e0*/  LOP3.LUT R36, R8, 0x60, R7, 0xfe, !PT ;  /* 0x0000006008247812 */ /* 0x000fe400078efe07 */
[----:B------:R-:W-:Y:S02]  /*34f0*/  LEA.HI.X R25, R28, R44, R25, 0x1, P2 ;  /* 0x0000002c1c197211 */ /* 0x000fe400010f0c19 */
[-C--:B------:R-:W-:Y:S02]  /*3500*/  ISETP.GE.AND P4, PT, R31, R42.reuse, PT ;  /* 0x0000002a1f00720c */ /* 0x080fe40003f86270 */
[----:B------:R-:W-:Y:S01]  /*3510*/  ISETP.GE.AND P2, PT, R36, R42, PT ;  /* 0x0000002a2400720c */ /* 0x000fe20003f46270 */
[----:B------:R-:W-:Y:S01]  /*3520*/  @!P1 IMAD.WIDE.U32 R28, R5, UR8, R22 ;  /* 0x00000008051c9c25 */ /* 0x000fe2000f8e0016 */
[----:B------:R0:W-:Y:S01]  /*3530*/  @!P3 STG.E.U16 desc[UR6][R24.64+0x40], R41 ;  /* 0x000040291800b986 */ /* 0x0001e2000c101506 */
[----:B------:R-:W-:Y:S01]  /*3540*/  IADD3 R42, P3, R9, 0x20, RZ ;  /* 0x00000020092a7810 */ /* 0x000fe20007f7e0ff */
[----:B------:R-:W-:Y:S01]  /*3550*/  ULDC.64 UR8, c[0x0][0x2a8] ;  /* 0x0000aa0000087ab9 */ /* 0x000fe20000000a00 */
[----:B------:R-:W-:Y:S01]  /*3560*/  IADD3 R27, R27, R49, RZ ;  /* 0x000000311b1b7210 */ /* 0x000fe20007ffe0ff */
[----:B------:R-:W-:Y:S01]  /*3570*/  IMAD R51, R3, UR8, RZ ;  /* 0x0000000803337c24 */ /* 0x000fe2000f8e02ff */
[----:B------:R-:W-:-:S02]  /*3580*/  @!P1 IADD3 R29, R49, R29, RZ ;  /* 0x0000001d311d9210 */ /* 0x000fc40007ffe0ff */
[----:B------:R-:W-:Y:S01]  /*3590*/  IADD3.X R49, RZ, R10, RZ, P3, !PT ;  /* 0x0000000aff317210 */ /* 0x000fe20001ffe4ff */
[C---:B------:R-:W-:Y:S01]  /*35a0*/  IMAD.WIDE.U32 R26, R0.reuse, UR8, R26 ;  /* 0x00000008001a7c25 */ /* 0x040fe2000f8e001a */
[----:B------:R1:W-:Y:S03]  /*35b0*/  @!P4 STG.E.U16 desc[UR6][R24.64+0x80], R47 ;  /* 0x0000802f1800c986 */ /* 0x0003e6000c101506 */
[----:B------:R-:W-:Y:S01]  /*35c0*/  @!P1 IMAD.WIDE.U32 R28, R0, UR8, R28 ;  /* 0x00000008001c9c25 */ /* 0x000fe2000f8e001c */
[----:B------:R2:W-:Y:S01]  /*35d0*/  @!P2 STG.E.U16 desc[UR6][R24.64+0xc0], R45 ;  /* 0x0000c02d1800a986 */ /* 0x0005e2000c101506 */
[C---:B0-----:R-:W-:Y:S02]  /*35e0*/  SHF.L.U64.HI R41, R42.reuse, 0x1, R49 ;  /* 0x000000012a297819 */ /* 0x041fe40000010231 */
[----:B------:R-:W-:Y:S01]  /*35f0*/  IMAD.SHL.U32 R42, R42, 0x2, RZ ;  /* 0x000000022a2a7824 */ /* 0x000fe200078e00ff */
[----:B------:R-:W-:Y:S01]  /*3600*/  BAR.SYNC.DEFER_BLOCKING 0x0 ;  /* 0x0000000000007b1d */ /* 0x000fe20000010000 */
[----:B------:R-:W-:Y:S01]  /*3610*/  IMAD R51, R0, UR9, R51 ;  /* 0x0000000900337c24 */ /* 0x000fe2000f8e0233 */
[----:B------:R-:W-:-:S02]  /*3620*/  IADD3 R44, P4, R22, R26, RZ ;  /* 0x0000001a162c7210 */ /* 0x000fc40007f9e0ff */
[----:B------:R-:W-:Y:S02]  /*3630*/  @!P1 IADD3 R49, P3, R9, R28, RZ ;  /* 0x0000001c09319210 */ /* 0x000fe40007f7e0ff */
[----:B------:R-:W-:Y:S01]  /*3640*/  ULDC.64 UR8, c[0x0][0x318] ;  /* 0x0000c60000087ab9 */ /* 0x000fe20000000a00 */
[----:B-1----:R-:W-:Y:S02]  /*3650*/  IADD3.X R47, R23, R51, R27, P4, !PT ;  /* 0x00000033172f7210 */ /* 0x002fe400027fe41b */
[----:B------:R-:W-:Y:S02]  /*3660*/  IADD3 R26, P5, R42, UR8, RZ ;  /* 0x000000082a1a7c10 */ /* 0x000fe4000ffbe0ff */
[----:B------:R-:W-:Y:S02]  /*3670*/  @!P1 IADD3.X R50, R10, R29, R51, P3, !PT ;  /* 0x0000001d0a329210 */ /* 0x000fe40001ffe433 */
[-C--:B------:R-:W-:Y:S02]  /*3680*/  ISETP.GE.AND P2, PT, R30, R43.reuse, PT ;  /* 0x0000002b1e00720c */ /* 0x080fe40003f46270 */
[----:B------:R-:W-:-:S02]  /*3690*/  ISETP.GE.AND P3, PT, R31, R43, PT ;  /* 0x0000002b1f00720c */ /* 0x000fc40003f66270 */
[----:B------:R-:W-:Y:S02]  /*36a0*/  ISETP.GE.AND P4, PT, R36, R43, PT ;  /* 0x0000002b2400720c */ /* 0x000fe40003f86270 */
[----:B------:R-:W-:Y:S02]  /*36b0*/  IADD3.X R27, R41, UR9, RZ, P5, !PT ;  /* 0x00000009291b7c10 */ /* 0x000fe4000affe4ff */
[C---:B------:R-:W-:Y:S02]  /*36c0*/  LEA R26, P6, R44.reuse, R26, 0x1 ;  /* 0x0000001a2c1a7211 */ /* 0x040fe400078c08ff */
[C---:B------:R-:W-:Y:S02]  /*36d0*/  @!P1 LEA R28, P5, R49.reuse, UR8, 0x1 ;  /* 0x00000008311c9c11 */ /* 0x040fe4000f8a08ff */
[----:B------:R-:W-:Y:S02]  /*36e0*/  LEA.HI.X R27, R44, R27, R47, 0x1, P6 ;  /* 0x0000001b2c1b7211 */ /* 0x000fe400030f0c2f */
[----:B------:R-:W-:-:S02]  /*36f0*/  @!P1 LEA.HI.X R29, R49, UR9, R50, 0x1, P5 ;  /* 0x00000009311d9c11 */ /* 0x000fc4000a8f0c32 */
[----:B--2---:R-:W-:Y:S02]  /*3700*/  PRMT R25, RZ, 0x7610, R25 ;  /* 0x00007610ff197816 */ /* 0x004fe40000000019 */
[----:B------:R-:W-:Y:S02]  /*3710*/  PRMT R45, RZ, 0x7610, R45 ;  /* 0x00007610ff2d7816 */ /* 0x000fe4000000002d */
[----:B------:R-:W-:Y:S02]  /*3720*/  PRMT R47, RZ, 0x7610, R47 ;  /* 0x00007610ff2f7816 */ /* 0x000fe4000000002f */
        /* <DEDUP_REMOVED lines=17> */
[----:B------:R-:W-:Y:S01]  /*3840*/  FMUL.FTZ R27, R29, -1.4426950216293334961 ;  /* 0xbfb8aa3b1d1b7820 */ /* 0x000fe20000410000 */
[----:B------:R-:W-:Y:S01]  /*3850*/  SHF.L.U32 R47, R25, 0x10, RZ ;  /* 0x00000010192f7819 */ /* 0x000fe200000006ff */
[----:B------:R-:W-:-:S02]  /*3860*/  FMUL.FTZ R28, R44, -1.4426950216293334961 ;  /* 0xbfb8aa3b2c1c7820 */ /* 0x000fc40000410000 */
[----:B------:R-:W-:Y:S02]  /*3870*/  FMUL.FTZ R25, R24, -1.4426950216293334961 ;  /* 0xbfb8aa3b18197820 */ /* 0x000fe40000410000 */
[----:B------:R-:W-:Y:S01]  /*3880*/  FMUL.FTZ R49, R47, -1.4426950216293334961 ;  /* 0xbfb8aa3b2f317820 */ /* 0x000fe20000410000 */
        /* <DEDUP_REMOVED lines=9> */
[----:B0-----:R-:W-:Y:S01]  /*3920*/  FADD.FTZ R27, R49, 1 ;  /* 0x3f800000311b7421 */ /* 0x001fe20000010000 */
[----:B------:R-:W-:Y:S06]  /*3930*/  BAR.SYNC.DEFER_BLOCKING 0x0 ;  /* 0x0000000000007b1d */ /* 0x000fec0000010000 */
[----:B------:R-:W0:Y:S01]  /*3940*/  MUFU.RCP R53, R26 ;  /* 0x0000001a00357308 */ /* 0x000e220000001000 */
[----:B-1----:R-:W-:-:S04]  /*3950*/  FMUL.FTZ R44, R44, R51 ;  /* 0x000000332c2c7220 */ /* 0x002fc80000410000 */
[----:B------:R-:W-:-:S03]  /*3960*/  FMUL.FTZ R44, R44, R37 ;  /* 0x000000252c2c7220 */ /* 0x000fc60000410000 */
[----:B------:R-:W1:Y:S01]  /*3970*/  MUFU.RCP R52, R27 ;  /* 0x0000001b00347308 */ /* 0x000e620000001000 */
[----:B--2---:R-:W-:-:S04]  /*3980*/  FMUL.FTZ R50, R29, R50 ;  /* 0x000000321d327220 */ /* 0x004fc80000410000 */
[----:B------:R-:W-:Y:S01]  /*3990*/  FMUL.FTZ R50, R50, R39 ;  /* 0x0000002732327220 */ /* 0x000fe20000410000 */
[----:B0-----:R-:W-:-:S04]  /*39a0*/  FMUL.FTZ R25, R24, R53 ;  /* 0x0000003518197220 */ /* 0x001fc80000410000 */
[----:B------:R-:W-:Y:S01]  /*39b0*/  FMUL.FTZ R25, R25, R46 ;  /* 0x0000002e19197220 */ /* 0x000fe20000410000 */
[----:B-1----:R-:W-:-:S04]  /*39c0*/  FMUL.FTZ R47, R47, R52 ;  /* 0x000000342f2f7220 */ /* 0x002fc80000410000 */
[----:B------:R-:W-:Y:S01]  /*39d0*/  F2FP.BF16.F32.PACK_AB R46, R25, R44 ;  /* 0x0000002c192e723e */ /* 0x000fe200000010ff */
[----:B------:R-:W-:-:S05]  /*39e0*/  FMUL.FTZ R47, R47, R48 ;  /* 0x000000302f2f7220 */ /* 0x000fca0000410000 */
        /* <DEDUP_REMOVED lines=13> */
[----:B------:R-:W-:-:S04]  /*3ac0*/  IMAD R27, R5, UR5, R26 ;  /* 0x00000005051b7c24 */ /* 0x000fc8000f8e021a */
[----:B0-----:R-:W-:Y:S01]  /*3ad0*/  IMAD.IADD R47, R25, 0x1, R27 ;  /* 0x00000001192f7824 */ /* 0x001fe200078e021b */
        /* <DEDUP_REMOVED lines=13> */
.L_x_2485:
[----:B------:R-:W-:Y:S05]  /*3bb0*/  BSYNC B0 ;  /* 0x0000000000007941 */ /* 0x000fea0003800000 */
.L_x_2484:
[----:B------:R-:W-:Y:S01]  /*3bc0*/  MOV R20, R24 ;  /* 0x0000001800147202 */ /* 0x000fe20000000f00 */
[----:B------:R-:W-:Y:S01]  /*3bd0*/  ULDC.64 UR4, c[0x0][0x2c8] ;  /* 0x0000b20000047ab9 */ /* 0x000fe20000000a00 */
[----:B------:R-:W-:Y:S01]  /*3be0*/  MOV R21, R47 ;  /* 0x0000002f00157202 */ /* 0x000fe20000000f00 */
[----:B------:R-:W-:Y:S01]  /*3bf0*/  IMAD R25, R3, UR4, RZ ;  /* 0x0000000403197c24 */ /* 0x000fe2000f8e02ff */
[-C--:B------:R-:W-:Y:S01]  /*3c00*/  ISETP.GE.AND P0, PT, R30, R28.reuse, PT ;  /* 0x0000001c1e00720c */ /* 0x080fe20003f06270 */
[----:B------:R-:W-:Y:S01]  /*3c10*/  VIADD R12, R12, 0x1 ;  /* 0x000000010c0c7836 */ /* 0x000fe20000000000 */
[-C--:B------:R-:W-:Y:S01]  /*3c20*/  ISETP.GE.AND P1, PT, R31, R28.reuse, PT ;  /* 0x0000001c1f00720c */ /* 0x080fe20003f26270 */
[----:B------:R-:W-:Y:S01]  /*3c30*/  IMAD.WIDE.U32 R20, R0, UR4, R20 ;  /* 0x0000000400147c25 */ /* 0x000fe2000f8e0014 */
[----:B------:R-:W-:-:S03]  /*3c40*/  ISETP.GE.AND P2, PT, R36, R28, PT ;  /* 0x0000001c2400720c */ /* 0x000fc60003f46270 */
[----:B------:R-:W-:Y:S01]  /*3c50*/  IMAD R25, R0, UR5, R25 ;  /* 0x0000000500197c24 */ /* 0x000fe2000f8e0219 */
[----:B------:R-:W-:Y:S01]  /*3c60*/  ULDC.64 UR4, c[0x0][0x320] ;  /* 0x0000c80000047ab9 */ /* 0x000fe20000000a00 */
[----:B------:R-:W-:Y:S02]  /*3c70*/  IADD3 R22, P3, R22, R20, RZ ;  /* 0x0000001416167210 */ /* 0x000fe40007f7e0ff */
[----:B------:R-:W-:Y:S01]  /*3c80*/  IADD3 R20, P4, R42, UR4, RZ ;  /* 0x000000042a147c10 */ /* 0x000fe2000ff9e0ff */
[----:B------:R-:W-:Y:S01]  /*3c90*/  ULDC UR4, c[0x0][0x224] ;  /* 0x0000890000047ab9 */ /* 0x000fe20000000800 */
[----:B------:R-:W-:Y:S02]  /*3ca0*/  IADD3.X R21, R23, R25, R21, P3, !PT ;  /* 0x0000001917157210 */ /* 0x000fe40001ffe415 */
[----:B------:R-:W-:Y:S02]  /*3cb0*/  IADD3.X R41, R41, UR5, RZ, P4, !PT ;  /* 0x0000000529297c10 */ /* 0x000fe4000a7fe4ff */
[----:B------:R-:W-:-:S02]  /*3cc0*/  LEA R20, P3, R22, R20, 0x1 ;  /* 0x0000001416147211 */ /* 0x000fc400078608ff */
[----:B------:R-:W-:Y:S02]  /*3cd0*/  IADD3 R33, P4, R33, 0x200, RZ ;  /* 0x0000020021217810 */ /* 0x000fe40007f9e0ff */
[----:B------:R-:W-:Y:S02]  /*3ce0*/  LEA.HI.X R21, R22, R41, R21, 0x1, P3 ;  /* 0x0000002916157211 */ /* 0x000fe400018f0c15 */
[----:B------:R-:W-:Y:S02]  /*3cf0*/  IADD3 R32, P3, R32, 0x200, RZ ;  /* 0x0000020020207810 */ /* 0x000fe40007f7e0ff */
[----:B------:R-:W-:Y:S01]  /*3d00*/  IADD3.X R35, RZ, R35, RZ, P4, !PT ;  /* 0x00000023ff237210 */ /* 0x000fe200027fe4ff */
        /* <DEDUP_REMOVED lines=11> */
.L_x_2487:
        /* <DEDUP_REMOVED lines=12> */
.L_x_5231:


//--------------------- .text._Z25selective_scan_fwd_kernelI32Selective_Scan_fwd_kernel_traitsILi32ELi4ELi1ELb1ELb0ELb0ELb0EN3c108BFloat16ENS1_7complexIfEEEEv13SSMParamsBase --------------------------
	.section	.text._Z25selective_scan_fwd_kernelI32Selective_Scan_fwd_kernel_traitsILi32ELi4ELi1ELb1ELb0ELb0ELb0EN3c108BFloat16ENS1_7complexIfEEEEv13SSMParamsBase,"ax",@progbits
	.align	128
        .global         _Z25selective_scan_fwd_kernelI32Selective_Scan_fwd_kernel_traitsILi32ELi4ELi1ELb1ELb0ELb0ELb0EN3c108BFloat16ENS1_7complexIfEEEEv13SSMParamsBase
        .type           _Z25selective_scan_fwd_kernelI32Selective_Scan_fwd_kernel_traitsILi32ELi4ELi1ELb1ELb0ELb0ELb0EN3c108BFloat16ENS1_7complexIfEEEEv13SSMParamsBase,@function
        .size           _Z25selective_scan_fwd_kernelI32Selective_Scan_fwd_kernel_traitsILi32ELi4ELi1ELb1ELb0ELb0ELb0EN3c108BFloat16ENS1_7complexIfEEEEv13SSMParamsBase,(.L_x_5232 - _Z25selective_scan_fwd_kernelI32Selective_Scan_fwd_kernel_traitsILi32ELi4ELi1ELb1ELb0ELb0ELb0EN3c108BFloat16ENS1_7complexIfEEEEv13SSMParamsBase)
        .other          _Z25selective_scan_fwd_kernelI32Selective_Scan_fwd_kernel_traitsILi32ELi4ELi1ELb1ELb0ELb0ELb0EN3c108BFloat16ENS1_7complexIfEEEEv13SSMParamsBase,@"STO_CUDA_ENTRY STV_DEFAULT"
_Z25selective_scan_fwd_kernelI32Selective_Scan_fwd_kernel_traitsILi32ELi4ELi1ELb1ELb0ELb0ELb0EN3c108BFloat16ENS1_7complexIfEEEEv13SSMParamsBase:
.text._Z25selective_scan_fwd_kernelI32Selective_Scan_fwd_kernel_traitsILi32ELi4ELi1ELb1ELb0ELb0ELb0EN3c108BFloat16ENS1_7complexIfEEEEv13SSMParamsBase:
        /* <DEDUP_REMOVED lines=53> */
.L_x_2498:
[----:B------:R-:W-:Y:S01]  /*0350*/  BAR.SYNC.DEFER_BLOCKING 0x0 ;  /* 0x0000000000007b1d */ /* 0x000fe20000010000 */
[----:B------:R-:W-:-:S05]  /*0360*/  MOV R40, R50 ;  /* 0x0000003200287202 */ /* 0x000fca0000000f00 */
[----:B0-2---:R-:W-:-:S06]  /*0370*/  IMAD.WIDE R4, R45, 0x8, R40 ;  /* 0x000000082d047825 */ /* 0x005fcc00078e0228 */
[----:B------:R-:W2:Y:S01]  /*0380*/  LDG.E.64 R4, desc[UR12][R4.64] ;  /* 0x0000000c04047981 */ /* 0x000ea2000c1e1b00 */
[----:B------:R-:W-:-:S05]  /*0390*/  MOV R42, R52 ;  /* 0x00000034002a7202 */ /* 0x000fca0000000f00 */
[----:B------:R-:W-:-:S06]  /*03a0*/  IMAD.WIDE R2, R45, 0x8, R42 ;  /* 0x000000082d027825 */ /* 0x000fcc00078e022a */
[----:B-----5:R-:W5:Y:S01]  /*03b0*/  LDG.E.64 R2, desc[UR12][R2.64] ;  /* 0x0000000c02027981 */ /* 0x020f62000c1e1b00 */
[----:B------:R-:W-:Y:S01]  /*03c0*/  ULDC.U8 UR5, c[0x0][0x22e] ;  /* 0x00008b8000057ab9 */ /* 0x000fe20000000000 */
[----:B------:R-:W-:Y:S01]  /*03d0*/  BSSY B0, `(.L_x_2488) ;  /* 0x0000036000007945 */ /* 0x000fe20003800000 */
[----:B--2---:R-:W-:Y:S02]  /*03e0*/  MOV R0, R4 ;  /* 0x0000000400007202 */ /* 0x004fe40000000f00 */
[----:B------:R-:W-:Y:S02]  /*03f0*/  SHF.R.U64 R46, R4, 0x10, R5 ;  /* 0x00000010042e7819 */ /* 0x000fe40000001205 */
[----:B------:R-:W-:Y:S02]  /*0400*/  SHF.L.U32 R48, R0, 0x10, RZ ;  /* 0x0000001000307819 */ /* 0x000fe400000006ff */
[----:B------:R-:W0:Y:S01]  /*0410*/  LDC R0, c[0x0][0x21c] ;  /* 0x00008700ff007b82 */ /* 0x000e220000000800 */
[----:B------:R-:W-:-:S02]  /*0420*/  MOV R6, R5 ;  /* 0x0000000500067202 */ /* 0x000fc40000000f00 */
[----:B------:R-:W-:Y:S01]  /*0430*/  FADD.FTZ R48, R48, R47 ;  /* 0x0000002f30307221 */ /* 0x000fe20000010000 */
[----:B------:R-:W-:Y:S02]  /*0440*/  SHF.R.U32.HI R42, RZ, 0x10, R5 ;  /* 0x00000010ff2a7819 */ /* 0x000fe40000011605 */
[----:B------:R-:W-:Y:S02]  /*0450*/  SHF.L.U32 R46, R46, 0x10, RZ ;  /* 0x000000102e2e7819 */ /* 0x000fe400000006ff */
[----:B------:R-:W-:Y:S02]  /*0460*/  FSETP.GTU.FTZ.AND P1, PT, R48, 20, PT ;  /* 0x41a000003000780b */ /* 0x000fe40003f3c000 */
[----:B------:R-:W-:Y:S01]  /*0470*/  SHF.L.U32 R6, R6, 0x10, RZ ;  /* 0x0000001006067819 */ /* 0x000fe200000006ff */
[--C-:B------:R-:W-:Y:S01]  /*0480*/  FADD.FTZ R46, R46, R47.reuse ;  /* 0x0000002f2e2e7221 */ /* 0x100fe20000010000 */
[----:B------:R-:W-:Y:S02]  /*0490*/  ISETP.EQ.OR P1, PT, RZ, UR5, P1 ;  /* 0x00000005ff007c0c */ /* 0x000fe40008f22670 */
[----:B------:R-:W-:Y:S01]  /*04a0*/  SHF.L.U32 R42, R42, 0x10, RZ ;  /* 0x000000102a2a7819 */ /* 0x000fe200000006ff */
[----:B------:R-:W-:Y:S01]  /*04b0*/  FADD.FTZ R44, R6, R47 ;  /* 0x0000002f062c7221 */ /* 0x000fe20000010000 */
[----:B------:R-:W-:-:S03]  /*04c0*/  FSETP.GTU.FTZ.AND P2, PT, R46, 20, PT ;  /* 0x41a000002e00780b */ /* 0x000fc60003f5c000 */
[----:B------:R-:W-:Y:S01]  /*04d0*/  FADD.FTZ R42, R42, R47 ;  /* 0x0000002f2a2a7221 */ /* 0x000fe20000010000 */
[----:B------:R-:W-:Y:S02]  /*04e0*/  FSETP.GTU.FTZ.AND P3, PT, R44, 20, PT ;  /* 0x41a000002c00780b */ /* 0x000fe40003f7c000 */
[----:B------:R-:W-:Y:S02]  /*04f0*/  ISETP.EQ.OR P2, PT, RZ, UR5, P2 ;  /* 0x00000005ff007c0c */ /* 0x000fe40009742670 */
[----:B------:R-:W-:Y:S02]  /*0500*/  FSETP.GTU.FTZ.AND P0, PT, R42, 20, PT ;  /* 0x41a000002a00780b */ /* 0x000fe40003f1c000 */
[----:B------:R-:W-:Y:S02]  /*0510*/  ISETP.EQ.OR P3, PT, RZ, UR5, P3 ;  /* 0x00000005ff007c0c */ /* 0x000fe40009f62670 */
[----:B------:R-:W-:Y:S01]  /*0520*/  ISETP.EQ.OR P0, PT, RZ, UR5, P0 ;  /* 0x00000005ff007c0c */ /* 0x000fe20008702670 */
[----:B------:R-:W-:-:S12]  /*0530*/  @P1 BRA `(.L_x_2489) ;  /* 0x00000000007c1947 */ /* 0x000fd80003800000 */
[----:B------:R-:W-:Y:S01]  /*0540*/  FMUL.FTZ R48, R48, 1.4426950216293334961 ;  /* 0x3fb8aa3b30307820 */ /* 0x000fe20000410000 */
[----:B------:R-:W-:Y:S01]  /*0550*/  HFMA2.MMA R7, -RZ, RZ, 1.625, 0 ;  /* 0x3e800000ff077435 */ /* 0x000fe200000001ff */
[----:B------:R-:W-:Y:S02]  /*0560*/  MOV R8, 0x3d39bf78 ;  /* 0x3d39bf7800087802 */ /* 0x000fe40000000f00 */
[----:B------:R-:W2:Y:S02]  /*0570*/  MUFU.EX2 R9, R48 ;  /* 0x0000003000097308 */ /* 0x000ea40000000800 */
[C---:B--2---:R-:W-:Y:S01]  /*0580*/  FADD.FTZ.RZ R4, R9.reuse, 1 ;  /* 0x3f80000009047421 */ /* 0x044fe2000001c000 */
        /* <DEDUP_REMOVED lines=26> */
.L_x_2489:
[----:B------:R-:W-:Y:S05]  /*0730*/  BSYNC B0 ;  /* 0x0000000000007941 */ /* 0x000fea0003800000 */
.L_x_2488:
[----:B------:R-:W-:Y:S04]  /*0740*/  BSSY B0, `(.L_x_2490) ;  /* 0x0000021000007945 */ /* 0x000fe80003800000 */
[----:B------:R-:W-:Y:S05]  /*0750*/  @P2 BRA `(.L_x_2491) ;  /* 0x00000000007c2947 */ /* 0x000fea0003800000 */
        /* <DEDUP_REMOVED lines=31> */
.L_x_2491:
[----:B------:R-:W-:Y:S05]  /*0950*/  BSYNC B0 ;  /* 0x0000000000007941 */ /* 0x000fea0003800000 */
.L_x_2490:
        /* <DEDUP_REMOVED lines=33> */
.L_x_2493:
[----:B------:R-:W-:Y:S05]  /*0b70*/  BSYNC B0 ;  /* 0x0000000000007941 */ /* 0x000fea0003800000 */
.L_x_2492:
        /* <DEDUP_REMOVED lines=33> */
.L_x_2495:
[----:B------:R-:W-:Y:S05]  /*0d90*/  BSYNC B0 ;  /* 0x0000000000007941 */ /* 0x000fea0003800000 */
.L_x_2494:
[----:B------:R-:W-:Y:S01]  /*0da0*/  BAR.SYNC.DEFER_BLOCKING 0x0 ;  /* 0x0000000000007b1d */ /* 0x000fe20000010000 */
[----:B0-----:R-:W-:Y:S02]  /*0db0*/  ISETP.GE.AND P0, PT, R0, 0x1, PT ;  /* 0x000000010000780c */ /* 0x001fe40003f06270 */
[----:B-----5:R-:W-:Y:S02]  /*0dc0*/  MOV R4, R2 ;  /* 0x0000000200047202 */ /* 0x020fe40000000f00 */
[--C-:B------:R-:W-:Y:S02]  /*0dd0*/  SHF.R.U64 R2, R2, 0x10, R3.reuse ;  /* 0x0000001002027819 */ /* 0x100fe40000001203 */
[----:B------:R-:W-:Y:S02]  /*0de0*/  MOV R5, R3 ;  /* 0x0000000300057202 */ /* 0x000fe40000000f00 */
[----:B------:R-:W-:Y:S02]  /*0df0*/  SHF.R.U32.HI R14, RZ, 0x10, R3 ;  /* 0x00000010ff0e7819 */ /* 0x000fe40000011603 */
[----:B------:R-:W-:-:S02]  /*0e00*/  SHF.L.U32 R4, R4, 0x10, RZ ;  /* 0x0000001004047819 */ /* 0x000fc400000006ff */
[----:B------:R-:W-:Y:S02]  /*0e10*/  SHF.L.U32 R2, R2, 0x10, RZ ;  /* 0x0000001002027819 */ /* 0x000fe400000006ff */
[----:B------:R-:W-:Y:S01]  /*0e20*/  SHF.L.U32 R5, R5, 0x10, RZ ;  /* 0x0000001005057819 */ /* 0x000fe200000006ff */
[-C--:B------:R-:W-:Y:S01]  /*0e30*/  FMUL.FTZ R40, R4, R49.reuse ;  /* 0x0000003104287220 */ /* 0x080fe20000410000 */
[----:B------:R-:W-:Y:S01]  /*0e40*/  SHF.L.U32 R14, R14, 0x10, RZ ;  /* 0x000000100e0e7819 */ /* 0x000fe200000006ff */
[-C--:B------:R-:W-:Y:S01]  /*0e50*/  FMUL.FTZ R39, R2, R49.reuse ;  /* 0x0000003102277220 */ /* 0x080fe20000410000 */
[----:B------:R-:W-:Y:S01]  /*0e60*/  FMUL.FTZ R36, R4, R48 ;  /* 0x0000003004247220 */ /* 0x000fe20000410000 */
[CC--:B------:R-:W-:Y:S01]  /*0e70*/  FMUL.FTZ R38, R5.reuse, R49.reuse ;  /* 0x0000003105267220 */ /* 0x0c0fe20000410000 */
        /* <DEDUP_REMOVED lines=9> */
[----:B------:R-:W-:-:S04]  /*0f10*/  IMAD R7, R51, UR6, RZ ;  /* 0x0000000633077c24 */ /* 0x000fc8000f8e02ff */
        /* <DEDUP_REMOVED lines=12> */
[----:B----4-:R-:W-:-:S04]  /*0fe0*/  IMAD.WIDE R26, R3, 0x10, R26 ;  /* 0x00000010031a7825 */ /* 0x010fc800078e021a */
[----:B------:R-:W-:-:S03]  /*0ff0*/  IMAD R3, R51, UR8, RZ ;  /* 0x0000000833037c24 */ /* 0x000fc6000f8e02ff */
[----:B------:R-:W4:Y:S01]  /*1000*/  LDC.64 R16, c[0x0][0x270] ;  /* 0x00009c00ff107b82 */ /* 0x000f220000000a00 */
[----:B------:R-:W-:Y:S01]  /*1010*/  IMAD R21, R54, UR9, R3 ;  /* 0x0000000936157c24 */ /* 0x000fe2000f8e0203 */
[----:B------:R-:W-:Y:S01]  /*1020*/  ULDC.64 UR8, c[0x0][0x248] ;  /* 0x0000920000087ab9 */ /* 0x000fe20000000a00 */
[----:B0-----:R-:W-:Y:S01]  /*1030*/  LEA R32, P0, R12, R10, 0x3 ;  /* 0x0000000a0c207211 */ /* 0x001fe200078018ff */
[----:B------:R-:W-:Y:S01]  /*1040*/  IMAD R23, R51, UR8, RZ ;  /* 0x0000000833177c24 */ /* 0x000fe2000f8e02ff */
[----:B------:R-:W-:Y:S01]  /*1050*/  IADD3 R10, R13, R15, RZ ;  /* 0x0000000f0d0a7210 */ /* 0x000fe20007ffe0ff */
[----:B------:R-:W-:Y:S02]  /*1060*/  IMAD.WIDE.U32 R6, R54, UR8, RZ ;  /* 0x0000000836067c25 */ /* 0x000fe4000f8e00ff */
[----:B------:R-:W0:Y:S01]  /*1070*/  LDC.64 R2, c[0x0][0x250] ;  /* 0x00009400ff027b82 */ /* 0x000e220000000a00 */
[----:B--2---:R-:W-:Y:S01]  /*1080*/  LEA R33, P1, R30, R8, 0x3 ;  /* 0x000000081e217211 */ /* 0x004fe200078218ff */
[----:B------:R-:W-:Y:S01]  /*1090*/  IMAD R23, R54, UR9, R23 ;  /* 0x0000000936177c24 */ /* 0x000fe2000f8e0217 */
[----:B------:R-:W-:-:S02]  /*10a0*/  IADD3 R8, R31, R21, RZ ;  /* 0x000000151f087210 */ /* 0x000fc40007ffe0ff */
[----:B------:R-:W-:Y:S01]  /*10b0*/  LEA.HI.X R31, R12, R11, R10, 0x3, P0 ;  /* 0x0000000b0c1f7211 */ /* 0x000fe200000f1c0a */
[----:B------:R-:W-:Y:S01]  /*10c0*/  IMAD R11, R0, UR4, RZ ;  /* 0x00000004000b7c24 */ /* 0x000fe2000f8e02ff */
[----:B------:R-:W-:Y:S01]  /*10d0*/  LEA.HI.X R30, R30, R9, R8, 0x3, P1 ;  /* 0x000000091e1e7211 */ /* 0x000fe200008f1c08 */
[----:B------:R-:W2:Y:S01]  /*10e0*/  LDC.64 R18, c[0x0][0x238] ;  /* 0x00008e00ff127b82 */ /* 0x000ea20000000a00 */
[----:B---3--:R-:W-:Y:S01]  /*10f0*/  LEA R29, P1, R6, R4, 0x3 ;  /* 0x00000004061d7211 */ /* 0x008fe200078218ff */
[----:B------:R-:W-:Y:S01]  /*1100*/  IMAD.WIDE R26, R11, 0x10, R26 ;  /* 0x000000100b1a7825 */ /* 0x000fe200078e021a */
[----:B------:R-:W-:-:S03]  /*1110*/  IADD3 R28, R7, R23, RZ ;  /* 0x00000017071c7210 */ /* 0x000fc60007ffe0ff */
[----:B------:R-:W-:Y:S01]  /*1120*/  FMUL.FTZ R0, R14, R42 ;  /* 0x0000002a0e007220 */ /* 0x000fe20000410000 */
[----:B------:R-:W-:Y:S02]  /*1130*/  LOP3.LUT P0, RZ, R45, 0x1f, RZ, 0xc0, !PT ;  /* 0x0000001f2dff7812 */ /* 0x000fe4000780c0ff */
[----:B------:R-:W-:Y:S01]  /*1140*/  LEA.HI.X R28, R6, R5, R28, 0x3, P1 ;  /* 0x00000005061c7211 */ /* 0x000fe200008f1c1c */
[----:B------:R-:W3:Y:S01]  /*1150*/  S2UR UR6, SR_CgaCtaId ;  /* 0x00000000000679c3 */ /* 0x000ee20000008800 */
[----:B------:R-:W-:Y:S02]  /*1160*/  ISETP.EQ.OR P0, PT, RZ, UR4, P0 ;  /* 0x00000004ff007c0c */ /* 0x000fe40008702670 */
[----:B----4-:R-:W-:-:S05]  /*1170*/  SHF.L.U64.HI R17, R16, 0x3, R17 ;  /* 0x0000000310117819 */ /* 0x010fca0000010211 */
[----:B------:R-:W4:Y:S01]  /*1180*/  LDC R53, c[0x0][0x21c] ;  /* 0x00008700ff357b82 */ /* 0x000f220000000800 */
[----:B0-----:R-:W-:Y:S02]  /*1190*/  SHF.L.U64.HI R3, R2, 0x3, R3 ;  /* 0x0000000302037819 */ /* 0x001fe40000010203 */
[----:B--2---:R-:W-:Y:S01]  /*11a0*/  SHF.L.U64.HI R56, R18, 0x3, R19 ;  /* 0x0000000312387819 */ /* 0x004fe20000010213 */
[----:B---3--:R-:W-:-:S03]  /*11b0*/  ULEA UR6, UR6, UR5, 0x18 ;  /* 0x0000000506067291 */ /* 0x008fc6000f8ec03f */
[----:B------:R-:W-:-:S09]  /*11c0*/  UMOV UR5, URZ ;  /* 0x0000003f00057c82 */ /* 0x000fd20008000000 */
.L_x_2497:
[----:B------:R-:W-:Y:S02]  /*11d0*/  MOV R4, R32 ;  /* 0x0000002000047202 */ /* 0x000fe40000000f00 */
[----:B------:R-:W-:-:S06]  /*11e0*/  MOV R5, R31 ;  /* 0x0000001f00057202 */ /* 0x000fcc0000000f00 */
[----:B------:R-:W2:Y:S01]  /*11f0*/  LDG.E.64 R4, desc[UR12][R4.64] ;  /* 0x0000000c04047981 */ /* 0x000ea2000c1e1b00 */
[C---:B-1----:R-:W-:Y:S01]  /*1200*/  ISETP.GE.AND P1, PT, R55.reuse, 0x1, PT ;  /* 0x000000013700780c */ /* 0x042fe20003f26270 */
[----:B------:R-:W0:Y:S01]  /*1210*/  S2UR UR8, SR_CgaCtaId ;  /* 0x00000000000879c3 */ /* 0x000e220000008800 */
[C---:B------:R-:W-:Y:S01]  /*1220*/  ISETP.NE.AND P2, PT, R55.reuse, 0x1f, PT ;  /* 0x0000001f3700780c */ /* 0x040fe20003f45270 */
[----:B------:R-:W-:Y:S01]  /*1230*/  UMOV UR7, 0x400 ;  /* 0x0000040000077882 */ /* 0x000fe20000000000 */
[----:B------:R-:W-:Y:S01]  /*1240*/  ISETP.NE.AND P3, PT, R55, RZ, PT ;  /* 0x000000ff3700720c */ /* 0x000fe20003f65270 */
[----:B0-----:R-:W-:Y:S01]  /*1250*/  ULEA UR7, UR8, UR7, 0x18 ;  /* 0x0000000708077291 */ /* 0x001fe2000f8ec03f */
[----:B--2---:R-:W-:Y:S01]  /*1260*/  FMUL.FTZ R6, R5, R48 ;  /* 0x0000003005067220 */ /* 0x004fe20000410000 */
[----:B------:R-:W-:-:S03]  /*1270*/  FMUL.FTZ R7, R4, 1.4426950216293334961 ;  /* 0x3fb8aa3b04077820 */ /* 0x000fc60000410000 */
[----:B------:R-:W-:Y:S01]  /*1280*/  FMUL.RZ R8, R6, 0.15915493667125701904 ;  /* 0x3e22f98306087820 */ /* 0x000fe2000040c000 */
[-C--:B------:R-:W-:Y:S01]  /*1290*/  FMUL.FTZ R6, R5, R46.reuse ;  /* 0x0000002e05067220 */ /* 0x080fe20000410000 */
[C---:B------:R-:W-:Y:S01]  /*12a0*/  FMUL.FTZ R4, R7.reuse, R46 ;  /* 0x0000002e07047220 */ /* 0x040fe20000410000 */
[C---:B------:R-:W-:Y:S01]  /*12b0*/  FMUL.FTZ R61, R7.reuse, R44 ;  /* 0x0000002c073d7220 */ /* 0x040fe20000410000 */
[----:B------:R-:W-:Y:S01]  /*12c0*/  FMUL.FTZ R9, R7, R48 ;  /* 0x0000003007097220 */ /* 0x000fe20000410000 */
[----:B------:R-:W-:Y:S01]  /*12d0*/  FMUL.RZ R11, R6, 0.15915493667125701904 ;  /* 0x3e22f983060b7820 */ /* 0x000fe2000040c000 */
[C---:B------:R-:W-:Y:S01]  /*12e0*/  FMUL.FTZ R6, R5.reuse, R44 ;  /* 0x0000002c05067220 */ /* 0x040fe20000410000 */
[----:B------:R-:W-:Y:S01]  /*12f0*/  MUFU.SIN R64, R8 ;  /* 0x0000000800407308 */ /* 0x000fe20000000400 */
[-C--:B------:R-:W-:Y:S01]  /*1300*/  FMUL.FTZ R5, R5, R42.reuse ;  /* 0x0000002a05057220 */ /* 0x080fe20000410000 */
[----:B------:R-:W-:Y:S01]  /*1310*/  FMUL.FTZ R60, R7, R42 ;  /* 0x0000002a073c7220 */ /* 0x000fe20000410000 */
[----:B------:R-:W-:Y:S01]  /*1320*/  FMUL.RZ R6, R6, 0.15915493667125701904 ;  /* 0x3e22f98306067820 */ /* 0x000fe2000040c000 */
[----:B------:R-:W-:Y:S01]  /*1330*/  MOV R7, R28 ;  /* 0x0000001c00077202 */ /* 0x000fe20000000f00 */
[----:B------:R-:W-:-:S03]  /*1340*/  FMUL.RZ R5, R5, 0.15915493667125701904 ;  /* 0x3e22f98305057820 */ /* 0x000fc6000040c000 */
[----:B------:R-:W-:Y:S08]  /*1350*/  MUFU.SIN R57, R11 ;  /* 0x0000000b00397308 */ /* 0x000ff00000000400 */
[----:B------:R-:W0:Y:S08]  /*1360*/  MUFU.EX2 R4, R4 ;  /* 0x0000000400047308 */ /* 0x000e300000000800 */
[----:B------:R-:W1:Y:S08]  /*1370*/  MUFU.COS R19, R11 ;  /* 0x0000000b00137308 */ /* 0x000e700000000000 */
[----:B------:R-:W-:Y:S01]  /*1380*/  MUFU.EX2 R61, R61 ;  /* 0x0000003d003d7308 */ /* 0x000fe20000000800 */
[----:B0-----:R-:W-:-:S07]  /*1390*/  FMUL.FTZ R57, R4, R57 ;  /* 0x0000003904397220 */ /* 0x001fce0000410000 */
[----:B------:R-:W0:Y:S01]  /*13a0*/  MUFU.COS R12, R6 ;  /* 0x00000006000c7308 */ /* 0x000e220000000000 */
[----:B-1----:R-:W-:-:S07]  /*13b0*/  FMUL.FTZ R19, R4, R19 ;  /* 0x0000001304137220 */ /* 0x002fce0000410000 */
[----:B------:R-:W1:Y:S01]  /*13c0*/  MUFU.SIN R10, R6 ;  /* 0x00000006000a7308 */ /* 0x000e620000000400 */
[----:B------:R-:W-:Y:S01]  /*13d0*/  FMUL.FTZ R15, RZ, R57 ;  /* 0x00000039ff0f7220 */ /* 0x000fe20000410000 */
[----:B------:R-:W-:-:S06]  /*13e0*/  MOV R4, R33 ;  /* 0x0000002100047202 */ /* 0x000fcc0000000f00 */
[----:B------:R2:W-:Y:S08]  /*13f0*/  MUFU.COS R62, R8 ;  /* 0x00000008003e7308 */ /* 0x0005f00000000000 */
[----:B------:R-:W3:Y:S01]  /*1400*/  MUFU.EX2 R9, R9 ;  /* 0x0000000900097308 */ /* 0x000ee20000000800 */
[C---:B--2---:R-:W-:Y:S01]  /*1410*/  FMUL.FTZ R8, R36.reuse, R57 ;  /* 0x0000003924087220 */ /* 0x044fe20000410000 */
[----:B------:R-:W-:Y:S01]  /*1420*/  FFMA.FTZ R14, R36, R19, -R15 ;  /* 0x00000013240e7223 */ /* 0x000fe2000001080f */
[----:B0-----:R-:W-:Y:S01]  /*1430*/  FMUL.FTZ R59, R61, R12 ;  /* 0x0000000c3d3b7220 */ /* 0x001fe20000410000 */
[----:B------:R-:W-:Y:S01]  /*1440*/  MOV R6, R29 ;  /* 0x0000001d00067202 */ /* 0x000fe20000000f00 */
[----:B------:R-:W-:-:S03]  /*1450*/  FFMA.FTZ R8, RZ, R19, R8 ;  /* 0x00000013ff087223 */ /* 0x000fc60000010008 */
[----:B------:R-:W-:Y:S01]  /*1460*/  MUFU.EX2 R60, R60 ;  /* 0x0000003c003c7308 */ /* 0x000fe20000000800 */
[----:B-1----:R-:W-:Y:S01]  /*1470*/  FMUL.FTZ R61, R61, R10 ;  /* 0x0000000a3d3d7220 */ /* 0x002fe20000410000 */
[----:B------:R-:W-:-:S06]  /*1480*/  FADD.FTZ R8, RZ, R8 ;  /* 0x00000008ff087221 */ /* 0x000fcc0000010000 */
[----:B------:R-:W0:Y:S01]  /*1490*/  MUFU.COS R13, R5 ;  /* 0x00000005000d7308 */ /* 0x000e220000000000 */
[----:B------:R-:W-:-:S07]  /*14a0*/  FADD.FTZ R14, R35, R14 ;  /* 0x0000000e230e7221 */ /* 0x000fce0000010000 */
[----:B------:R1:W2:Y:S01]  /*14b0*/  MUFU.SIN R11, R5 ;  /* 0x00000005000b7308 */ /* 0x0002a20000000400 */
[C---:B---3--:R-:W-:Y:S01]  /*14c0*/  FMUL.FTZ R62, R9.reuse, R62 ;  /* 0x0000003e093e7220 */ /* 0x048fe20000410000 */
[----:B------:R-:W-:Y:S01]  /*14d0*/  FMUL.FTZ R64, R9, R64 ;  /* 0x0000004009407220 */ /* 0x000fe20000410000 */
[----:B------:R-:W-:Y:S01]  /*14e0*/  FMUL.FTZ R9, R61, R8 ;  /* 0x000000083d097220 */ /* 0x000fe20000410000 */
[----:B------:R3:W5:Y:S01]  /*14f0*/  LDG.E.64 R20, desc[UR12][R6.64] ;  /* 0x0000000c06147981 */ /* 0x000762000c1e1b00 */
[----:B-1----:R-:W-:Y:S02]  /*1500*/  MOV R5, R30 ;  /* 0x0000001e00057202 */ /* 0x002fe40000000f00 */
[----:B------:R-:W-:-:S03]  /*1510*/  FFMA.FTZ R9, R59, R14, -R9 ;  /* 0x0000000e3b097223 */ /* 0x000fc60000010809 */
[----:B------:R1:W5:Y:S01]  /*1520*/  LDG.E.64 R22, desc[UR12][R4.64] ;  /* 0x0000000c04167981 */ /* 0x000362000c1e1b00 */
[----:B---3--:R-:W-:Y:S01]  /*1530*/  FMUL.FTZ R7, R62, R57 ;  /* 0x000000393e077220 */ /* 0x008fe20000410000 */
[C---:B0-----:R-:W-:Y:S01]  /*1540*/  FMUL.FTZ R58, R60.reuse, R13 ;  /* 0x0000000d3c3a7220 */ /* 0x041fe20000410000 */
[----:B--2---:R-:W-:Y:S01]  /*1550*/  FMUL.FTZ R60, R60, R11 ;  /* 0x0000000b3c3c7220 */ /* 0x004fe20000410000 */
[----:B-1----:R-:W-:Y:S01]  /*1560*/  FMUL.FTZ R4, R61, R14 ;  /* 0x0000000e3d047220 */ /* 0x002fe20000410000 */
[----:B------:R-:W-:-:S03]  /*1570*/  FMUL.FTZ R5, R64, R57 ;  /* 0x0000003940057220 */ /* 0x000fc60000410000 */
[----:B------:R-:W-:Y:S01]  /*1580*/  FFMA.FTZ R8, R59, R8, R4 ;  /* 0x000000083b087223 */ /* 0x000fe20000010004 */
[-C--:B------:R-:W-:Y:S01]  /*1590*/  FFMA.FTZ R4, R62, R19.reuse, -R5 ;  /* 0x000000133e047223 */ /* 0x080fe20000010805 */
[----:B------:R-:W-:Y:S01]  /*15a0*/  FADD.FTZ R9, R34, R9 ;  /* 0x0000000922097221 */ /* 0x000fe20000010000 */
[----:B------:R-:W-:Y:S01]  /*15b0*/  FFMA.FTZ R6, R64, R19, R7 ;  /* 0x0000001340067223 */ /* 0x000fe20000010007 */
[----:B------:R-:W-:Y:S01]  /*15c0*/  FADD.FTZ R11, RZ, R8 ;  /* 0x00000008ff0b7221 */ /* 0x000fe20000010000 */
        /* <DEDUP_REMOVED lines=8> */
[C---:B------:R-:W-:Y:S01]  /*1650*/  FMUL.FTZ R9, R60.reuse, R7 ;  /* 0x000000073c097220 */ /* 0x040fe20000410000 */
[----:B------:R-:W-:Y:S01]  /*1660*/  FADD.FTZ R15, RZ, R10 ;  /* 0x0000000aff0f7221 */ /* 0x000fe20000010000 */
[-C--:B------:R-:W-:Y:S01]  /*1670*/  FMUL.FTZ R4, R60, R5.reuse ;  /* 0x000000053c047220 */ /* 0x080fe20000410000 */
[----:B------:R-:W-:Y:S01]  /*1680*/  FADD.FTZ R14, R0, R13 ;  /* 0x0000000d000e7221 */ /* 0x000fe20000010000 */
[----:B------:R-:W-:-:S02]  /*1690*/  FFMA.FTZ R12, R58, R5, -R9 ;  /* 0x000000053a0c7223 */ /* 0x000fc40000010809 */
[----:B------:R-:W-:Y:S01]  /*16a0*/  FFMA.FTZ R4, R58, R7, R4 ;  /* 0x000000073a047223 */ /* 0x000fe20000010004 */
[----:B------:R-:W0:Y:S04]  /*16b0*/  SHFL.UP PT, R11, R15, 0x1, RZ ;  /* 0x042000000f0b7989 */ /* 0x000e2800000e00ff */
[----:B------:R-:W1:Y:S04]  /*16c0*/  SHFL.UP PT, R9, R14, 0x1, RZ ;  /* 0x042000000e097989 */ /* 0x000e6800000e00ff */
[----:B------:R-:W2:Y:S04]  /*16d0*/  SHFL.UP PT, R5, R12, 0x1, RZ ;  /* 0x042000000c057989 */ /* 0x000ea800000e00ff */
[----:B------:R-:W3:Y:S01]  /*16e0*/  SHFL.UP PT, R7, R4, 0x1, RZ ;  /* 0x0420000004077989 */ /* 0x000ee200000e00ff */
[C---:B0-----:R-:W-:Y:S01]  /*16f0*/  FMUL.FTZ R6, R4.reuse, R11 ;  /* 0x0000000b04067220 */ /* 0x041fe20000410000 */
[----:B-1----:R-:W-:-:S03]  /*1700*/  FMUL.FTZ R13, R4, R9 ;  /* 0x00000009040d7220 */ /* 0x002fc60000410000 */
[----:B------:R-:W-:Y:S01]  /*1710*/  FFMA.FTZ R9, R12, R9, -R6 ;  /* 0x000000090c097223 */ /* 0x000fe20000010806 */
[----:B--2---:R-:W-:Y:S01]  /*1720*/  FMUL.FTZ R8, R4, R5 ;  /* 0x0000000504087220 */ /* 0x004fe20000410000 */
[----:B------:R-:W-:Y:S01]  /*1730*/  FFMA.FTZ R10, R12, R11, R13 ;  /* 0x0000000b0c0a7223 */ /* 0x000fe2000001000d */
[-C--:B---3--:R-:W-:Y:S02]  /*1740*/  FMUL.FTZ R6, R4, R7.reuse ;  /* 0x0000000704067220 */ /* 0x088fe40000410000 */
[----:B------:R-:W-:Y:S01]  /*1750*/  FFMA.FTZ R7, R12, R7, R8 ;  /* 0x000000070c077223 */ /* 0x000fe20000010008 */
[----:B------:R-:W-:Y:S01]  /*1760*/  @P1 FADD.FTZ R15, R15, R10 ;  /* 0x0000000a0f0f1221 */ /* 0x000fe20000010000 */
[----:B------:R-:W-:Y:S01]  /*1770*/  @P1 FADD.FTZ R14, R14, R9 ;  /* 0x000000090e0e1221 */ /* 0x000fe20000010000 */
        /* <DEDUP_REMOVED lines=11> */
[C---:B------:R-:W-:Y:S01]  /*1830*/  FFMA.FTZ R8, R12.reuse, R8, R11 ;  /* 0x000000080c087223 */ /* 0x040fe2000001000b */
[-C--:B---3--:R-:W-:Y:S01]  /*1840*/  FFMA.FTZ R10, R12, R5.reuse, R10 ;  /* 0x000000050c0a7223 */ /* 0x088fe2000001000a */
        /* <DEDUP_REMOVED lines=41> */
[----:B------:R-:W-:Y:S01]  /*1ae0*/  HFMA2.MMA R9, -RZ, RZ, 0, 0 ;  /* 0x00000000ff097435 */ /* 0x000fe200000001ff */
[----:B------:R-:W-:-:S02]  /*1af0*/  MOV R8, 0x3f800000 ;  /* 0x3f80000000087802 */ /* 0x000fc40000000f00 */
[----:B------:R-:W-:Y:S02]  /*1b00*/  CS2R R10, SRZ ;  /* 0x00000000000a7805 */ /* 0x000fe4000001ff00 */
[----:B------:R-:W-:-:S05]  /*1b10*/  ISETP.GE.AND P1, PT, R55, 0x10, PT ;  /* 0x000000103700780c */ /* 0x000fca0003f26270 */
[----:B------:R-:W4:Y:S01]  /*1b20*/  @!P0 LDS.128 R8, [UR6+0x150] ;  /* 0x00015006ff088984 */ /* 0x000f220008000c00 */
[C---:B0-----:R-:W-:Y:S01]  /*1b30*/  FMUL.FTZ R66, R13.reuse, R6 ;  /* 0x000000060d427220 */ /* 0x041fe20000410000 */
[C---:B-1----:R-:W-:Y:S01]  /*1b40*/  FMUL.FTZ R24, R13.reuse, R4 ;  /* 0x000000040d187220 */ /* 0x042fe20000410000 */
[CC--:B--2---:R-:W-:Y:S02]  /*1b50*/  FMUL.FTZ R25, R13.reuse, R7.reuse ;  /* 0x000000070d197220 */ /* 0x0c4fe40000410000 */
[C---:B------:R-:W-:Y:S01]  /*1b60*/  FFMA.FTZ R66, R12.reuse, R7, R66 ;  /* 0x000000070c427223 */ /* 0x040fe20000010042 */
[CC--:B---3--:R-:W-:Y:S01]  /*1b70*/  FFMA.FTZ R24, R12.reuse, R5.reuse, R24 ;  /* 0x000000050c187223 */ /* 0x0c8fe20000010018 */
[----:B------:R-:W-:Y:S01]  /*1b80*/  FFMA.FTZ R25, R12, R6, -R25 ;  /* 0x000000060c197223 */ /* 0x000fe20000010819 */
[----:B------:R-:W-:Y:S01]  /*1b90*/  FMUL.FTZ R5, R13, R5 ;  /* 0x000000050d057220 */ /* 0x000fe20000410000 */
[----:B------:R-:W-:Y:S02]  /*1ba0*/  @P1 FADD.FTZ R15, R15, R66 ;  /* 0x000000420f0f1221 */ /* 0x000fe40000010000 */
[----:B------:R-:W-:Y:S01]  /*1bb0*/  @P1 FADD.FTZ R14, R14, R25 ;  /* 0x000000190e0e1221 */ /* 0x000fe20000010000 */
[----:B------:R-:W-:Y:S01]  /*1bc0*/  @P1 FFMA.FTZ R12, R12, R4, -R5 ;  /* 0x000000040c0c1223 */ /* 0x000fe20000010805 */
[----:B------:R-:W-:-:S05]  /*1bd0*/  FSEL R13, R13, R24, !P1 ;  /* 0x000000180d0d7208 */ /* 0x000fca0004800000 */
[----:B------:R-:W-:Y:S01]  /*1be0*/  @!P2 STS.128 [UR7+0x110], R12 ;  /* 0x0001100cff00a988 */ /* 0x000fe20008000c07 */
[----:B------:R-:W-:Y:S01]  /*1bf0*/  BAR.SYNC.DEFER_BLOCKING 0x0 ;  /* 0x0000000000007b1d */ /* 0x000fe20000010000 */
[----:B------:R-:W-:-:S05]  /*1c00*/  ISETP.NE.AND P4, PT, R45, RZ, PT ;  /* 0x000000ff2d00720c */ /* 0x000fca0003f85270 */
        /* <DEDUP_REMOVED lines=21> */
[----:B------:R-:W-:Y:S01]  /*1d60*/  FFMA.FTZ R63, R62, R63, -R64 ;  /* 0x0000003f3e3f7223 */ /* 0x000fe20000010840 */
[-C--:B-----5:R-:W-:Y:S02]  /*1d70*/  FMUL.FTZ R13, R21, R23.reuse ;  /* 0x00000017150d7220 */ /* 0x0a0fe40000410000 */
[----:B------:R-:W-:Y:S01]  /*1d80*/  FADD.FTZ R14, RZ, R14 ;  /* 0x0000000eff0e7221 */ /* 0x000fe20000010000 */
[----:B------:R-:W-:Y:S01]  /*1d90*/  FADD.FTZ R12, R36, R63 ;  /* 0x0000003f240c7221 */ /* 0x000fe20000010000 */
[C---:B------:R-:W-:Y:S01]  /*1da0*/  FMUL.FTZ R24, R20.reuse, R23 ;  /* 0x0000001714187220 */ /* 0x040fe20000410000 */
[----:B------:R-:W-:Y:S01]  /*1db0*/  FFMA.FTZ R13, R20, R22, -R13 ;  /* 0x00000016140d7223 */ /* 0x000fe2000001080d */
[C---:B------:R-:W-:Y:S01]  /*1dc0*/  FMUL.FTZ R20, R57.reuse, R14 ;  /* 0x0000000e39147220 */ /* 0x040fe20000410000 */
[----:B------:R-:W-:Y:S01]  /*1dd0*/  FMUL.FTZ R57, R57, R12 ;  /* 0x0000000c39397220 */ /* 0x000fe20000410000 */
[----:B------:R-:W-:-:S02]  /*1de0*/  FFMA.FTZ R21, R21, R22, R24 ;  /* 0x0000001615157223 */ /* 0x000fc40000010018 */
[C---:B------:R-:W-:Y:S01]  /*1df0*/  FFMA.FTZ R22, R19.reuse, R12, -R20 ;  /* 0x0000000c13167223 */ /* 0x040fe20000010814 */
[----:B------:R-:W-:Y:S01]  /*1e00*/  FFMA.FTZ R20, R19, R14, R57 ;  /* 0x0000000e13147223 */ /* 0x000fe20000010039 */
[----:B------:R-:W-:-:S03]  /*1e10*/  FMUL.FTZ R23, R5, R11 ;  /* 0x0000000b05177220 */ /* 0x000fc60000410000 */
[----:B------:R-:W-:Y:S01]  /*1e20*/  FADD.FTZ R20, RZ, R20 ;  /* 0x00000014ff147221 */ /* 0x000fe20000010000 */
[----:B------:R-:W-:Y:S01]  /*1e30*/  ISETP.NE.AND P1, PT, R45, RZ, PT ;  /* 0x000000ff2d00720c */ /* 0x000fe20003f25270 */
[----:B------:R-:W-:Y:S02]  /*1e40*/  FADD.FTZ R22, R35, R22 ;  /* 0x0000001623167221 */ /* 0x000fe40000010000 */
[----:B------:R-:W-:Y:S01]  /*1e50*/  FMUL.FTZ R62, R61, R20 ;  /* 0x000000143d3e7220 */ /* 0x000fe20000410000 */
[CC--:B------:R-:W-:Y:S01]  /*1e60*/  FFMA.FTZ R23, R4.reuse, R10.reuse, -R23 ;  /* 0x0000000a04177223 */ /* 0x0c0fe20000010817 */
[C---:B------:R-:W-:Y:S01]  /*1e70*/  FMUL.FTZ R24, R5.reuse, R10 ;  /* 0x0000000a05187220 */ /* 0x040fe20000410000 */
[C---:B------:R-:W-:Y:S01]  /*1e80*/  FMUL.FTZ R15, R5.reuse, R9 ;  /* 0x00000009050f7220 */ /* 0x040fe20000410000 */
[----:B------:R-:W-:Y:S01]  /*1e90*/  FMUL.FTZ R10, R5, R8 ;  /* 0x00000008050a7220 */ /* 0x000fe20000410000 */
[-C--:B------:R-:W-:Y:S01]  /*1ea0*/  FMUL.FTZ R61, R61, R22.reuse ;  /* 0x000000163d3d7220 */ /* 0x080fe20000410000 */
[----:B------:R-:W-:Y:S01]  /*1eb0*/  FFMA.FTZ R5, R59, R22, -R62 ;  /* 0x000000163b057223 */ /* 0x000fe2000001083e */
[----:B------:R-:W-:-:S02]  /*1ec0*/  FFMA.FTZ R24, R4, R11, R24 ;  /* 0x0000000b04187223 */ /* 0x000fc40000010018 */
[----:B------:R-:W-:Y:S01]  /*1ed0*/  FFMA.FTZ R61, R59, R20, R61 ;  /* 0x000000143b3d7223 */ /* 0x000fe2000001003d */
[----:B------:R-:W-:Y:S01]  /*1ee0*/  FADD.FTZ R19, R34, R5 ;  /* 0x0000000522137221 */ /* 0x000fe20000010000 */
[C---:B------:R-:W-:Y:S01]  /*1ef0*/  FFMA.FTZ R8, R4.reuse, R8, -R15 ;  /* 0x0000000804087223 */ /* 0x040fe2000001080f */
[----:B------:R-:W-:Y:S01]  /*1f00*/  FFMA.FTZ R9, R4, R9, R10 ;  /* 0x0000000904097223 */ /* 0x000fe2000001000a */
[----:B------:R-:W-:Y:S01]  /*1f10*/  FMUL.FTZ R14, R21, R14 ;  /* 0x0000000e150e7220 */ /* 0x000fe20000410000 */
[----:B------:R-:W-:Y:S01]  /*1f20*/  FADD.FTZ R11, R7, R24 ;  /* 0x00000018070b7221 */ /* 0x000fe20000010000 */
[----:B------:R-:W-:Y:S01]  /*1f30*/  FADD.FTZ R10, R6, R23 ;  /* 0x00000017060a7221 */ /* 0x000fe20000010000 */
[----:B------:R-:W-:Y:S01]  /*1f40*/  @!P1 MOV R4, R26 ;  /* 0x0000001a00049202 */ /* 0x000fe20000000f00 */
[----:B------:R-:W-:Y:S01]  /*1f50*/  FADD.FTZ R61, RZ, R61 ;  /* 0x0000003dff3d7221 */ /* 0x000fe20000010000 */
[----:B------:R-:W-:Y:S01]  /*1f60*/  @!P1 MOV R5, R27 ;  /* 0x0000001b00059202 */ /* 0x000fe20000000f00 */
[----:B------:R-:W-:Y:S01]  /*1f70*/  FMUL.FTZ R7, R60, R19 ;  /* 0x000000133c077220 */ /* 0x000fe20000410000 */
[----:B------:R-:W-:Y:S01]  /*1f80*/  UIADD3 UR5, UR5, 0x1, URZ ;  /* 0x0000000105057890 */ /* 0x000fe2000fffe03f */
[----:B------:R-:W-:Y:S01]  /*1f90*/  FFMA.FTZ R15, R13, R12, -R14 ;  /* 0x0000000c0d0f7223 */ /* 0x000fe2000001080e */
[----:B------:R0:W-:Y:S01]  /*1fa0*/  @!P1 STS.128 [UR6+0x150], R8 ;  /* 0x00015008ff009988 */ /* 0x0001e20008000c06 */
[-C--:B------:R-:W-:Y:S01]  /*1fb0*/  FFMA.FTZ R12, R58, R61.reuse, R7 ;  /* 0x0000003d3a0c7223 */ /* 0x080fe20000010007 */
[----:B------:R-:W-:-:S02]  /*1fc0*/  FMUL.FTZ R7, R60, R61 ;  /* 0x0000003d3c077220 */ /* 0x000fc40000410000 */
[----:B------:R0:W-:Y:S01]  /*1fd0*/  @!P1 STG.E.128 desc[UR12][R4.64], R8 ;  /* 0x0000000804009986 */ /* 0x0001e2000c101d0c */
[----:B------:R-:W-:Y:S01]  /*1fe0*/  ISETP.LE.AND P1, PT, R53, UR5, PT ;  /* 0x0000000535007c0c */ /* 0x000fe2000bf23270 */
[----:B------:R-:W-:Y:S01]  /*1ff0*/  FADD.FTZ R12, RZ, R12 ;  /* 0x0000000cff0c7221 */ /* 0x000fe20000010000 */
[----:B------:R-:W-:Y:S01]  /*2000*/  FFMA.FTZ R7, R58, R19, -R7 ;  /* 0x000000133a077223 */ /* 0x000fe20000010807 */
[C---:B------:R-:W-:Y:S01]  /*2010*/  FMUL.FTZ R20, R21.reuse, R20 ;  /* 0x0000001415147220 */ /* 0x040fe20000410000 */
[C---:B------:R-:W-:Y:S01]  /*2020*/  FMUL.FTZ R6, R21.reuse, R61 ;  /* 0x0000003d15067220 */ /* 0x040fe20000410000 */
[----:B------:R-:W-:Y:S01]  /*2030*/  FMUL.FTZ R12, R21, R12 ;  /* 0x0000000c150c7220 */ /* 0x000fe20000410000 */
[----:B------:R-:W-:Y:S01]  /*2040*/  FADD.FTZ R7, R0, R7 ;  /* 0x0000000700077221 */ /* 0x000fe20000010000 */
[----:B------:R-:W-:Y:S01]  /*2050*/  FFMA.FTZ R40, R15, 2, R40 ;  /* 0x400000000f287823 */ /* 0x000fe20000010028 */
        /* <DEDUP_REMOVED lines=11> */
[----:B------:R-:W-:Y:S02]  /*2110*/  IADD3.X R28, R28, R3, RZ, P2, !PT ;  /* 0x000000031c1c7210 */ /* 0x000fe400017fe4ff */
[----:B------:R-:W-:Y:S02]  /*2120*/  IADD3.X R30, R30, R17, RZ, P3, !PT ;  /* 0x000000111e1e7210 */ /* 0x000fe40001ffe4ff */
[----:B------:R-:W-:-:S02]  /*2130*/  IADD3.X R31, R31, R56, RZ, P4, !PT ;  /* 0x000000381f1f7210 */ /* 0x000fc400027fe4ff */
[----:B------:R-:W-:Y:S01]  /*2140*/  IADD3.X R27, RZ, R27, RZ, P5, !PT ;  /* 0x0000001bff1b7210 */ /* 0x000fe20002ffe4ff */
[----:B0-----:R-:W-:Y:S06]  /*2150*/  @!P1 BRA `(.L_x_2497) ;  /* 0xfffffff0001c9947 */ /* 0x001fec000383ffff */
.L_x_2496:
[----:B------:R-:W0:Y:S01]  /*2160*/  LDC.64 R4, c[0x0][0x2b8] ;  /* 0x0000ae00ff047b82 */ /* 0x000e220000000a00 */
[----:B------:R-:W-:Y:S01]  /*2170*/  USHF.L.U32 UR6, UR4, 0x7, URZ ;  /* 0x0000000704067899 */ /* 0x000fe2000800063f */
[----:B------:R-:W-:Y:S01]  /*2180*/  F2F.BF16.F32 R2, R39 ;  /* 0x0000002700027304 */ /* 0x000fe20000202000 */
[----:B------:R-:W-:Y:S01]  /*2190*/  ULDC.64 UR8, c[0x0][0x2b0] ;  /* 0x0000ac0000087ab9 */ /* 0x000fe20000000a00 */
[----:B------:R-:W-:Y:S01]  /*21a0*/  UIADD3 UR4, UR4, 0x1, URZ ;  /* 0x0000000104047890 */ /* 0x000fe2000fffe03f */
[----:B------:R-:W-:Y:S01]  /*21b0*/  IADD3 R52, P1, R52, 0x100, RZ ;  /* 0x0000010034347810 */ /* 0x000fe20007f3e0ff */
[----:B------:R-:W-:Y:S01]  /*21c0*/  USHF.R.S32.HI UR7, URZ, 0x1f, UR6 ;  /* 0x0000001f3f077899 */ /* 0x000fe20008011406 */
[----:B------:R-:W-:Y:S01]  /*21d0*/  IADD3 R50, P2, R50, 0x100, RZ ;  /* 0x0000010032327810 */ /* 0x000fe20007f5e0ff */
[----:B------:R-:W2:Y:S01]  /*21e0*/  LDC.64 R6, c[0x0][0x308] ;  /* 0x0000c200ff067b82 */ /* 0x000ea20000000a00 */
[----:B------:R-:W-:Y:S01]  /*21f0*/  UIMAD UR5, UR15, UR8, URZ ;  /* 0x000000080f0572a4 */ /* 0x000fe2000f8e023f */
[----:B------:R-:W-:Y:S01]  /*2200*/  F2F.BF16.F32 R38, R38 ;  /* 0x0000002600267304 */ /* 0x000fe20000202000 */
[----:B------:R-:W-:Y:S01]  /*2210*/  UIMAD.WIDE.U32 UR6, UR14, UR8, UR6 ;  /* 0x000000080e0672a5 */ /* 0x000fe2000f8e0006 */
[----:B------:R-:W-:Y:S01]  /*2220*/  IADD3.X R43, RZ, R43, RZ, P1, !PT ;  /* 0x0000002bff2b7210 */ /* 0x000fe20000ffe4ff */
[----:B------:R-:W-:Y:S01]  /*2230*/  UIMAD UR5, UR14, UR9, UR5 ;  /* 0x000000090e0572a4 */ /* 0x000fe2000f8e0205 */
[----:B------:R-:W-:-:S02]  /*2240*/  IADD3.X R41, RZ, R41, RZ, P2, !PT ;  /* 0x00000029ff297210 */ /* 0x000fc400017fe4ff */
[----:B------:R-:W3:Y:S01]  /*2250*/  LDC R8, c[0x0][0x224] ;  /* 0x00008900ff087b82 */ /* 0x000ee20000000800 */
[----:B------:R-:W-:Y:S01]  /*2260*/  UIADD3 UR7, UR7, UR5, URZ ;  /* 0x0000000507077290 */ /* 0x000fe2000fffe03f */
[----:B------:R-:W4:Y:S01]  /*2270*/  F2F.BF16.F32 R37, R37 ;  /* 0x0000002500257304 */ /* 0x000f220000202000 */
[----:B0-----:R-:W-:-:S07]  /*2280*/  IMAD R0, R51, R4, RZ ;  /* 0x0000000433007224 */ /* 0x001fce00078e02ff */
[----:B------:R-:W0:Y:S01]  /*2290*/  F2F.BF16.F32 R9, R40 ;  /* 0x0000002800097304 */ /* 0x000e220000202000 */
[C---:B------:R-:W-:Y:S02]  /*22a0*/  IMAD R3, R54.reuse, R5, R0 ;  /* 0x0000000536037224 */ /* 0x040fe400078e0200 */
[----:B------:R-:W-:Y:S01]  /*22b0*/  IMAD.WIDE.U32 R4, R54, R4, UR6 ;  /* 0x0000000636047e25 */ /* 0x000fe2000f8e0004 */
[----:B----4-:R-:W-:-:S04]  /*22c0*/  PRMT R37, R38, 0x5410, R37 ;  /* 0x0000541026257816 */ /* 0x010fc80000000025 */
[----:B------:R-:W-:Y:S01]  /*22d0*/  IADD3 R0, R5, R3, RZ ;  /* 0x0000000305007210 */ /* 0x000fe20007ffe0ff */
[----:B------:R-:W-:Y:S01]  /*22e0*/  IMAD.WIDE.U32 R2, R2, 0x10000, RZ ;  /* 0x0001000002027825 */ /* 0x000fe200078e00ff */
[----:B------:R-:W-:Y:S01]  /*22f0*/  BAR.SYNC.DEFER_BLOCKING 0x0 ;  /* 0x0000000000007b1d */ /* 0x000fe20000010000 */
[----:B--2---:R-:W-:-:S03]  /*2300*/  LEA R6, P0, R4, R6, 0x1 ;  /* 0x0000000604067211 */ /* 0x004fc600078008ff */
[----:B------:R-:W-:Y:S02]  /*2310*/  LOP3.LUT R5, R37, R3, RZ, 0xfc, !PT ;  /* 0x0000000325057212 */ /* 0x000fe400078efcff */
[----:B------:R-:W-:Y:S02]  /*2320*/  LEA.HI.X R7, R4, R7, R0, 0x1, P0 ;  /* 0x0000000704077211 */ /* 0x000fe400000f0c00 */
[----:B0-----:R-:W-:Y:S02]  /*2330*/  LOP3.LUT R4, R2, R9, RZ, 0xfc, !PT ;  /* 0x0000000902047212 */ /* 0x001fe400078efcff */
[----:B---3--:R-:W-:Y:S01]  /*2340*/  ISETP.LE.AND P0, PT, R8, UR4, PT ;  /* 0x0000000408007c0c */ /* 0x008fe2000bf03270 */
[----:B------:R-:W-:-:S05]  /*2350*/  IMAD.WIDE R2, R45, 0x8, R6 ;  /* 0x000000082d027825 */ /* 0x000fca00078e0206 */
[----:B------:R2:W-:Y:S07]  /*2360*/  STG.E.64 desc[UR12][R2.64], R4 ;  /* 0x0000000402007986 */ /* 0x0005ee000c101b0c */
[----:B------:R-:W-:Y:S05]  /*2370*/  @!P0 BRA `(.L_x_2498) ;  /* 0xffffffdc00f48947 */ /* 0x000fea000383ffff */
[----:B------:R-:W-:Y:S05]  /*2380*/  EXIT ;  /* 0x000000000000794d */ /* 0x000fea0003800000 */
.L_x_2499:
        /* <DEDUP_REMOVED lines=15> */
.L_x_5232:


//--------------------- .text._Z25selective_scan_fwd_kernelI32Selective_Scan_fwd_kernel_traitsILi32ELi4ELi1ELb1ELb0ELb0ELb1EN3c108BFloat16ENS1_7complexIfEEEEv13SSMParamsBase --------------------------
	.section	.text._Z25selective_scan_fwd_kernelI32Selective_Scan_fwd_kernel_traitsILi32ELi4ELi1ELb1ELb0ELb0ELb1EN3c108BFloat16ENS1_7complexIfEEEEv13SSMParamsBase,"ax",@progbits
	.align	128
        .global         _Z25selective_scan_fwd_kernelI32Selective_Scan_fwd_kernel_traitsILi32ELi4ELi1ELb1ELb0ELb0ELb1EN3c108BFloat16ENS1_7complexIfEEEEv13SSMParamsBase
        .type           _Z25selective_scan_fwd_kernelI32Selective_Scan_fwd_kernel_traitsILi32ELi4ELi1ELb1ELb0ELb0ELb1EN3c108BFloat16ENS1_7complexIfEEEEv13SSMParamsBase,@function
        .size           _Z25selective_scan_fwd_kernelI32Selective_Scan_fwd_kernel_traitsILi32ELi4ELi1ELb1ELb0ELb0ELb1EN3c108BFloat16ENS1_7complexIfEEEEv13SSMParamsBase,(.L_x_5233 - _Z25selective_scan_fwd_kernelI32Selective_Scan_fwd_kernel_traitsILi32ELi4ELi1ELb1ELb0ELb0ELb1EN3c108BFloat16ENS1_7complexIfEEEEv13SSMParamsBase)
        .other          _Z25selective_scan_fwd_kernelI32Selective_Scan_fwd_kernel_traitsILi32ELi4ELi1ELb1ELb0ELb0ELb1EN3c108BFloat16ENS1_7complexIfEEEEv13SSMParamsBase,@"STO_CUDA_ENTRY STV_DEFAULT"
_Z25selective_scan_fwd_kernelI32Selective_Scan_fwd_kernel_traitsILi32ELi4ELi1ELb1ELb0ELb0ELb1EN3c108BFloat16ENS1_7complexIfEEEEv13SSMParamsBase:
.text._Z25selective_scan_fwd_kernelI32Selective_Scan_fwd_kernel_traitsILi32ELi4ELi1ELb1ELb0ELb0ELb1EN3c108BFloat16ENS1_7complexIfEEEEv13SSMParamsBase:
        /* <DEDUP_REMOVED lines=53> */
.L_x_2510:
[----:B------:R-:W-:Y:S01]  /*0350*/  BAR.SYNC.DEFER_BLOCKING 0x0 ;  /* 0x0000000000007b1d */ /* 0x000fe20000010000 */
[----:B------:R-:W-:-:S05]  /*0360*/  MOV R40, R50 ;  /* 0x0000003200287202 */ /* 0x000fca0000000f00 */
[----:B0-----:R-:W-:-:S06]  /*0370*/  IMAD.WIDE R4, R45, 0x8, R40 ;  /* 0x000000082d047825 */ /* 0x001fcc00078e0228 */
[----:B--2---:R-:W2:Y:S01]  /*0380*/  LDG.E.64 R4, desc[UR14][R4.64] ;  /* 0x0000000e04047981 */ /* 0x004ea2000c1e1b00 */
        /* <DEDUP_REMOVED lines=58> */
.L_x_2501:
[----:B------:R-:W-:Y:S05]  /*0730*/  BSYNC B0 ;  /* 0x0000000000007941 */ /* 0x000fea0003800000 */
.L_x_2500:
        /* <DEDUP_REMOVED lines=33> */
.L_x_2503:
[----:B------:R-:W-:Y:S05]  /*0950*/  BSYNC B0 ;  /* 0x0000000000007941 */ /* 0x000fea0003800000 */
.L_x_2502:
        /* <DEDUP_REMOVED lines=33> */
.L_x_2505:
[----:B------:R-:W-:Y:S05]  /*0b70*/  BSYNC B0 ;  /* 0x0000000000007941 */ /* 0x000fea0003800000 */
.L_x_2504:
        /* <DEDUP_REMOVED lines=33> */
.L_x_2507:
[----:B------:R-:W-:Y:S05]  /*0d90*/  BSYNC B0 ;  /* 0x0000000000007941 */ /* 0x000fea0003800000 */
.L_x_2506:
        /* <DEDUP_REMOVED lines=67> */
.L_x_2509:
        /* <DEDUP_REMOVED lines=249> */
.L_x_2508:
[----:B------:R-:W0:Y:S01]  /*2160*/  LDC.64 R14, c[0x0][0x2a8] ;  /* 0x0000aa00ff0e7b82 */ /* 0x000e220000000a00 */
[----:B------:R-:W-:Y:S01]  /*2170*/  USHF.L.U32 UR8, UR4, 0x7, URZ ;  /* 0x0000000704087899 */ /* 0x000fe2000800063f */
[----:B------:R-:W-:Y:S01]  /*2180*/  F2F.BF16.F32 R0, R38 ;  /* 0x0000002600007304 */ /* 0x000fe20000202000 */
[----:B------:R-:W-:Y:S01]  /*2190*/  ULDC.64 UR6, c[0x0][0x2b0] ;  /* 0x0000ac0000067ab9 */ /* 0x000fe20000000a00 */
[----:B------:R-:W-:Y:S01]  /*21a0*/  ULDC.64 UR16, c[0x0][0x2a0] ;  /* 0x0000a80000107ab9 */ /* 0x000fe20000000a00 */
[----:B------:R-:W-:Y:S02]  /*21b0*/  UIMAD UR5, UR18, UR6, URZ ;  /* 0x00000006120572a4 */ /* 0x000fe4000f8e023f */
[----:B------:R-:W-:Y:S01]  /*21c0*/  USHF.R.S32.HI UR9, URZ, 0x1f, UR8 ;  /* 0x0000001f3f097899 */ /* 0x000fe20008011408 */
[----:B------:R-:W2:Y:S01]  /*21d0*/  LDC.64 R10, c[0x0][0x2b8] ;  /* 0x0000ae00ff0a7b82 */ /* 0x000ea20000000a00 */
[----:B------:R-:W-:Y:S01]  /*21e0*/  UIMAD UR10, UR18, UR16, URZ ;  /* 0x00000010120a72a4 */ /* 0x000fe2000f8e023f */
[----:B------:R-:W3:Y:S01]  /*21f0*/  F2F.BF16.F32 R2, R39 ;  /* 0x0000002700027304 */ /* 0x000ee20000202000 */
[----:B------:R-:W-:-:S02]  /*2200*/  UIMAD UR5, UR13, UR7, UR5 ;  /* 0x000000070d0572a4 */ /* 0x000fc4000f8e0205 */
[----:B------:R-:W-:Y:S02]  /*2210*/  UIMAD.WIDE.U32 UR6, UR13, UR6, UR8 ;  /* 0x000000060d0672a5 */ /* 0x000fe4000f8e0008 */
[----:B------:R-:W-:Y:S01]  /*2220*/  UIMAD UR12, UR13, UR17, UR10 ;  /* 0x000000110d0c72a4 */ /* 0x000fe2000f8e020a */
[----:B------:R-:W4:Y:S01]  /*2230*/  LDC.64 R16, c[0x0][0x308] ;  /* 0x0000c200ff107b82 */ /* 0x000f220000000a00 */
[----:B------:R-:W-:Y:S01]  /*2240*/  UIMAD.WIDE.U32 UR10, UR13, UR16, UR8 ;  /* 0x000000100d0a72a5 */ /* 0x000fe2000f8e0008 */
[----:B------:R-:W5:Y:S01]  /*2250*/  F2F.BF16.F32 R7, R37 ;  /* 0x0000002500077304 */ /* 0x000f620000202000 */
[----:B------:R-:W-:Y:S02]  /*2260*/  UIADD3 UR7, UR7, UR5, URZ ;  /* 0x0000000507077290 */ /* 0x000fe4000fffe03f */
[----:B------:R-:W-:-:S03]  /*2270*/  UIADD3 UR11, UR11, UR12, URZ ;  /* 0x0000000c0b0b7290 */ /* 0x000fc6000fffe03f */
[----:B------:R-:W1:Y:S01]  /*2280*/  LDC.64 R18, c[0x0][0x318] ;  /* 0x0000c600ff127b82 */ /* 0x000e620000000a00 */
[-C--:B0-----:R-:W-:Y:S01]  /*2290*/  IMAD R4, R51, R14.reuse, RZ ;  /* 0x0000000e33047224 */ /* 0x081fe200078e02ff */
[----:B------:R-:W0:Y:S01]  /*22a0*/  F2F.BF16.F32 R13, R40 ;  /* 0x00000028000d7304 */ /* 0x000e220000202000 */
[----:B------:R-:W-:-:S04]  /*22b0*/  IMAD.WIDE.U32 R8, R54, R14, UR10 ;  /* 0x0000000a36087e25 */ /* 0x000fc8000f8e000e */
[C---:B------:R-:W-:Y:S02]  /*22c0*/  IMAD R15, R54.reuse, R15, R4 ;  /* 0x0000000f360f7224 */ /* 0x040fe400078e0204 */
[-C--:B--2---:R-:W-:Y:S02]  /*22d0*/  IMAD R3, R51, R10.reuse, RZ ;  /* 0x0000000a33037224 */ /* 0x084fe400078e02ff */
[----:B------:R-:W-:Y:S01]  /*22e0*/  IMAD.WIDE.U32 R4, R54, R10, UR6 ;  /* 0x0000000636047e25 */ /* 0x000fe2000f8e000a */
[----:B------:R-:W-:-:S03]  /*22f0*/  ULDC.64 UR6, c[0x0][0x2c0] ;  /* 0x0000b00000067ab9 */ /* 0x000fc60000000a00 */
[----:B------:R-:W-:Y:S01]  /*2300*/  IMAD R11, R54, R11, R3 ;  /* 0x0000000b360b7224 */ /* 0x000fe200078e0203 */
[----:B----4-:R-:W-:Y:S01]  /*2310*/  LEA R6, P0, R4, R16, 0x1 ;  /* 0x0000001004067211 */ /* 0x010fe200078008ff */
[----:B---3--:R-:W-:-:S03]  /*2320*/  IMAD.WIDE.U32 R2, R2, 0x10000, RZ ;  /* 0x0001000002027825 */ /* 0x008fc600078e00ff */
[----:B------:R-:W-:Y:S02]  /*2330*/  IADD3 R11, R5, R11, RZ ;  /* 0x0000000b050b7210 */ /* 0x000fe40007ffe0ff */
[----:B------:R-:W-:Y:S01]  /*2340*/  IADD3 R5, R9, R15, RZ ;  /* 0x0000000f09057210 */ /* 0x000fe20007ffe0ff */
[----:B------:R-:W-:Y:S01]  /*2350*/  BAR.SYNC.DEFER_BLOCKING 0x0 ;  /* 0x0000000000007b1d */ /* 0x000fe20000010000 */
[----:B-1----:R-:W-:Y:S02]  /*2360*/  LEA R10, P1, R8, R18, 0x1 ;  /* 0x00000012080a7211 */ /* 0x002fe400078208ff */
[----:B-----5:R-:W-:Y:S02]  /*2370*/  PRMT R9, R0, 0x5410, R7 ;  /* 0x0000541000097816 */ /* 0x020fe40000000007 */
[----:B------:R-:W-:Y:S02]  /*2380*/  LEA.HI.X R7, R4, R17, R11, 0x1, P0 ;  /* 0x0000001104077211 */ /* 0x000fe400000f0c0b */
[----:B------:R-:W-:-:S02]  /*2390*/  LEA.HI.X R11, R8, R19, R5, 0x1, P1 ;  /* 0x00000013080b7211 */ /* 0x000fc400008f0c05 */
[----:B------:R-:W-:Y:S02]  /*23a0*/  LOP3.LUT R9, R9, R3, RZ, 0xfc, !PT ;  /* 0x0000000309097212 */ /* 0x000fe400078efcff */
[----:B0-----:R-:W-:Y:S01]  /*23b0*/  LOP3.LUT R8, R2, R13, RZ, 0xfc, !PT ;  /* 0x0000000d02087212 */ /* 0x001fe200078efcff */
[----:B------:R-:W-:-:S04]  /*23c0*/  IMAD.WIDE R2, R45, 0x8, R6 ;  /* 0x000000082d027825 */ /* 0x000fc800078e0206 */
[----:B------:R-:W-:Y:S01]  /*23d0*/  IMAD.WIDE R4, R45, 0x8, R10 ;  /* 0x000000082d047825 */ /* 0x000fe200078e020a */
[----:B------:R0:W-:Y:S01]  /*23e0*/  STG.E.64 desc[UR14][R2.64], R8 ;  /* 0x0000000802007986 */ /* 0x0001e2000c101b0e */
[----:B------:R-:W-:Y:S08]  /*23f0*/  BAR.SYNC.DEFER_BLOCKING 0x0 ;  /* 0x0000000000007b1d */ /* 0x000ff00000010000 */
[----:B0-----:R-:W0:Y:S01]  /*2400*/  LDC.64 R2, c[0x0][0x2c8] ;  /* 0x0000b200ff027b82 */ /* 0x001e220000000a00 */
[----:B------:R-:W2:Y:S01]  /*2410*/  LDG.E.64 R4, desc[UR14][R4.64] ;  /* 0x0000000e04047981 */ /* 0x000ea2000c1e1b00 */
        /* <DEDUP_REMOVED lines=10> */
[----:B--2---:R-:W-:-:S02]  /*24c0*/  SHF.R.U64 R7, R4, 0x10, R5 ;  /* 0x0000001004077819 */ /* 0x004fc40000001205 */
[----:B------:R-:W-:Y:S02]  /*24d0*/  SHF.L.U32 R10, R5, 0x10, RZ ;  /* 0x00000010050a7819 */ /* 0x000fe400000006ff */
[----:B------:R-:W-:Y:S02]  /*24e0*/  SHF.L.U32 R7, R7, 0x10, RZ ;  /* 0x0000001007077819 */ /* 0x000fe400000006ff */
[----:B------:R-:W-:Y:S01]  /*24f0*/  SHF.R.U32.HI R12, RZ, 0x10, R5 ;  /* 0x00000010ff0c7819 */ /* 0x000fe20000011605 */
[----:B------:R-:W-:Y:S01]  /*2500*/  FMUL.FTZ R11, R10, -1.4426950216293334961 ;  /* 0xbfb8aa3b0a0b7820 */ /* 0x000fe20000410000 */
[----:B------:R-:W-:Y:S01]  /*2510*/  SHF.L.U32 R0, R4, 0x10, RZ ;  /* 0x0000001004007819 */ /* 0x000fe200000006ff */
[----:B------:R-:W-:Y:S01]  /*2520*/  FMUL.FTZ R8, R7, -1.4426950216293334961 ;  /* 0xbfb8aa3b07087820 */ /* 0x000fe20000410000 */
[----:B------:R-:W-:-:S03]  /*2530*/  SHF.L.U32 R12, R12, 0x10, RZ ;  /* 0x000000100c0c7819 */ /* 0x000fc600000006ff */
[----:B------:R-:W1:Y:S01]  /*2540*/  MUFU.EX2 R11, R11 ;  /* 0x0000000b000b7308 */ /* 0x000e620000000800 */
[----:B------:R-:W-:Y:S01]  /*2550*/  FMUL.FTZ R6, R0, -1.4426950216293334961 ;  /* 0xbfb8aa3b00067820 */ /* 0x000fe20000410000 */
[----:B------:R-:W-:-:S06]  /*2560*/  FMUL.FTZ R13, R12, -1.4426950216293334961 ;  /* 0xbfb8aa3b0c0d7820 */ /* 0x000fcc0000410000 */
[----:B------:R-:W2:Y:S08]  /*2570*/  MUFU.EX2 R8, R8 ;  /* 0x0000000800087308 */ /* 0x000eb00000000800 */
[----:B------:R-:W3:Y:S01]  /*2580*/  MUFU.EX2 R13, R13 ;  /* 0x0000000d000d7308 */ /* 0x000ee20000000800 */
[----:B-1----:R-:W-:-:S07]  /*2590*/  FADD.FTZ R5, R11, 1 ;  /* 0x3f8000000b057421 */ /* 0x002fce0000010000 */
[----:B------:R-:W1:Y:S01]  /*25a0*/  MUFU.EX2 R6, R6 ;  /* 0x0000000600067308 */ /* 0x000e620000000800 */
[----:B--2---:R-:W-:-:S07]  /*25b0*/  FADD.FTZ R4, R8, 1 ;  /* 0x3f80000008047421 */ /* 0x004fce0000010000 */
[----:B------:R-:W2:Y:S01]  /*25c0*/  MUFU.RCP R5, R5 ;  /* 0x0000000500057308 */ /* 0x000ea20000001000 */
[----:B---3--:R-:W-:Y:S02]  /*25d0*/  FADD.FTZ R11, R13, 1 ;  /* 0x3f8000000d0b7421 */ /* 0x008fe40000010000 */
[----:B------:R-:W3:Y:S05]  /*25e0*/  LDC R13, c[0x0][0x224] ;  /* 0x00008900ff0d7b82 */ /* 0x000eea0000000800 */
[----:B------:R-:W4:Y:S01]  /*25f0*/  MUFU.RCP R4, R4 ;  /* 0x0000000400047308 */ /* 0x000f220000001000 */
[----:B-1----:R-:W-:-:S07]  /*2600*/  FADD.FTZ R6, R6, 1 ;  /* 0x3f80000006067421 */ /* 0x002fce0000010000 */
[----:B------:R-:W1:Y:S01]  /*2610*/  MUFU.RCP R11, R11 ;  /* 0x0000000b000b7308 */ /* 0x000e620000001000 */
[----:B--2---:R-:W-:-:S04]  /*2620*/  FMUL.FTZ R9, R10, R5 ;  /* 0x000000050a097220 */ /* 0x004fc80000410000 */
[----:B------:R-:W-:-:S03]  /*2630*/  FMUL.FTZ R9, R9, R38 ;  /* 0x0000002609097220 */ /* 0x000fc60000410000 */
[----:B------:R-:W2:Y:S01]  /*2640*/  MUFU.RCP R15, R6 ;  /* 0x00000006000f7308 */ /* 0x000ea20000001000 */
[----:B----4-:R-:W-:Y:S02]  /*2650*/  FMUL.FTZ R8, R7, R4 ;  /* 0x0000000407087220 */ /* 0x010fe40000410000 */
[----:B------:R-:W4:Y:S02]  /*2660*/  LDC.64 R4, c[0x0][0x320] ;  /* 0x0000c800ff047b82 */ /* 0x000f240000000a00 */
[----:B------:R-:W-:-:S03]  /*2670*/  FMUL.FTZ R8, R8, R39 ;  /* 0x0000002708087220 */ /* 0x000fc60000410000 */
[----:B------:R-:W-:Y:S01]  /*2680*/  F2F.BF16.F32 R10, R9 ;  /* 0x00000009000a7304 */ /* 0x000fe20000202000 */
[----:B-1----:R-:W-:-:S04]  /*2690*/  FMUL.FTZ R12, R12, R11 ;  /* 0x0000000b0c0c7220 */ /* 0x002fc80000410000 */
[----:B------:R-:W-:-:S03]  /*26a0*/  FMUL.FTZ R12, R12, R37 ;  /* 0x000000250c0c7220 */ /* 0x000fc60000410000 */
[----:B------:R-:W1:Y:S01]  /*26b0*/  F2F.BF16.F32 R8, R8 ;  /* 0x0000000800087304 */ /* 0x000e620000202000 */
[----:B--2---:R-:W-:Y:S01]  /*26c0*/  FMUL.FTZ R7, R0, R15 ;  /* 0x0000000f00077220 */ /* 0x004fe20000410000 */
[----:B0-----:R-:W-:-:S03]  /*26d0*/  IMAD R0, R51, R2, RZ ;  /* 0x0000000233007224 */ /* 0x001fc600078e02ff */
[----:B------:R-:W-:Y:S01]  /*26e0*/  FMUL.FTZ R40, R7, R40 ;  /* 0x0000002807287220 */ /* 0x000fe20000410000 */
[C---:B------:R-:W-:Y:S02]  /*26f0*/  IMAD R3, R54.reuse, R3, R0 ;  /* 0x0000000336037224 */ /* 0x040fe400078e0200 */
[----:B------:R-:W0:Y:S01]  /*2700*/  F2F.BF16.F32 R11, R12 ;  /* 0x0000000c000b7304 */ /* 0x000e220000202000 */
[----:B------:R-:W-:-:S05]  /*2710*/  IMAD.WIDE.U32 R6, R54, R2, UR8 ;  /* 0x0000000836067e25 */ /* 0x000fca000f8e0002 */
[----:B------:R-:W-:Y:S01]  /*2720*/  IADD3 R0, R7, R3, RZ ;  /* 0x0000000307007210 */ /* 0x000fe20007ffe0ff */
[----:B-1----:R-:W-:Y:S01]  /*2730*/  IMAD.WIDE.U32 R2, R8, 0x10000, RZ ;  /* 0x0001000008027825 */ /* 0x002fe200078e00ff */
[----:B------:R-:W1:Y:S01]  /*2740*/  F2F.BF16.F32 R9, R40 ;  /* 0x0000002800097304 */ /* 0x000e620000202000 */
[----:B----4-:R-:W-:-:S04]  /*2750*/  LEA R4, P0, R6, R4, 0x1 ;  /* 0x0000000406047211 */ /* 0x010fc800078008ff */
[----:B------:R-:W-:Y:S02]  /*2760*/  LEA.HI.X R5, R6, R5, R0, 0x1, P0 ;  /* 0x0000000506057211 */ /* 0x000fe400000f0c00 */
[----:B0-----:R-:W-:Y:S02]  /*2770*/  PRMT R11, R10, 0x5410, R11 ;  /* 0x000054100a0b7816 */ /* 0x001fe4000000000b */
[----:B---3--:R-:W-:Y:S02]  /*2780*/  ISETP.LE.AND P0, PT, R13, UR4, PT ;  /* 0x000000040d007c0c */ /* 0x008fe4000bf03270 */
[----:B------:R-:W-:Y:S02]  /*2790*/  LOP3.LUT R7, R11, R3, RZ, 0xfc, !PT ;  /* 0x000000030b077212 */ /* 0x000fe400078efcff */
[----:B-1----:R-:W-:Y:S01]  /*27a0*/  LOP3.LUT R6, R2, R9, RZ, 0xfc, !PT ;  /* 0x0000000902067212 */ /* 0x002fe200078efcff */
[----:B------:R-:W-:-:S05]  /*27b0*/  IMAD.WIDE R2, R45, 0x8, R4 ;  /* 0x000000082d027825 */ /* 0x000fca00078e0204 */
[----:B------:R2:W-:Y:S03]  /*27c0*/  STG.E.64 desc[UR14][R2.64], R6 ;  /* 0x0000000602007986 */ /* 0x0005e6000c101b0e */
[----:B------:R-:W-:Y:S05]  /*27d0*/  @!P0 BRA `(.L_x_2510) ;  /* 0xffffffd800dc8947 */ /* 0x000fea000383ffff */
[----:B------:R-:W-:Y:S05]  /*27e0*/  EXIT ;  /* 0x000000000000794d */ /* 0x000fea0003800000 */
.L_x_2511:
        /* <DEDUP_REMOVED lines=9> */
.L_x_5233:


//--------------------- .text._Z25selective_scan_fwd_kernelI32Selective_Scan_fwd_kernel_traitsILi32ELi4ELi1ELb1ELb0ELb1ELb0EN3c108BFloat16ENS1_7complexIfEEEEv13SSMParamsBase --------------------------
	.section	.text._Z25selective_scan_fwd_kernelI32Selective_Scan_fwd_kernel_traitsILi32ELi4ELi1ELb1ELb0ELb1ELb0EN3c108BFloat16ENS1_7complexIfEEEEv13SSMParamsBase,"ax",@progbits
	.align	128
        .global         _Z25selective_scan_fwd_kernelI32Selective_Scan_fwd_kernel_traitsILi32ELi4ELi1ELb1ELb0ELb1ELb0EN3c108BFloat16ENS1_7complexIfEEEEv13SSMParamsBase
        .type           _Z25selective_scan_fwd_kernelI32Selective_Scan_fwd_kernel_traitsILi32ELi4ELi1ELb1ELb0ELb1ELb0EN3c108BFloat16ENS1_7complexIfEEEEv13SSMParamsBase,@function
        .size           _Z25selective_scan_fwd_kernelI32Selective_Scan_fwd_kernel_traitsILi32ELi4ELi1ELb1ELb0ELb1ELb0EN3c108BFloat16ENS1_7complexIfEEEEv13SSMParamsBase,(.L_x_5234 - _Z25selective_scan_fwd_kernelI32Selective_Scan_fwd_kernel_traitsILi32ELi4ELi1ELb1ELb0ELb1ELb0EN3c108BFloat16ENS1_7complexIfEEEEv13SSMParamsBase)
        .other          _Z25selective_scan_fwd_kernelI32Selective_Scan_fwd_kernel_traitsILi32ELi4ELi1ELb1ELb0ELb1ELb0EN3c108BFloat16ENS1_7complexIfEEEEv13SSMParamsBase,@"STO_CUDA_ENTRY STV_DEFAULT"
_Z25selective_scan_fwd_kernelI32Selective_Scan_fwd_kernel_traitsILi32ELi4ELi1ELb1ELb0ELb1ELb0EN3c108BFloat16ENS1_7complexIfEEEEv13SSMParamsBase:
.text._Z25selective_scan_fwd_kernelI32Selective_Scan_fwd_kernel_traitsILi32ELi4ELi1ELb1ELb0ELb1ELb0EN3c108BFloat16ENS1_7complexIfEEEEv13SSMParamsBase:
        /* <DEDUP_REMOVED lines=91> */
.L_x_2524:
[----:B------:R-:W-:Y:S01]  /*05b0*/  BAR.SYNC.DEFER_BLOCKING 0x0 ;  /* 0x0000000000007b1d */ /* 0x000fe20000010000 */
[----:B--2---:R-:W-:Y:S02]  /*05c0*/  MOV R2, R36 ;  /* 0x0000002400027202 */ /* 0x004fe40000000f00 */
[----:B------:R-:W-:-:S03]  /*05d0*/  MOV R3, R39 ;  /* 0x0000002700037202 */ /* 0x000fc60000000f00 */
[----:B0-----:R-:W-:-:S06]  /*05e0*/  IMAD.WIDE R4, R32, 0x8, R2 ;  /* 0x0000000820047825 */ /* 0x001fcc00078e0202 */
[----:B------:R-:W2:Y:S01]  /*05f0*/  LDG.E.64 R4, desc[UR6][R4.64] ;  /* 0x0000000604047981 */ /* 0x000ea2000c1e1b00 */
[----:B------:R-:W-:Y:S02]  /*0600*/  MOV R2, R34 ;  /* 0x0000002200027202 */ /* 0x000fe40000000f00 */
[----:B------:R-:W-:-:S03]  /*0610*/  MOV R3, R37 ;  /* 0x0000002500037202 */ /* 0x000fc60000000f00 */
        /* <DEDUP_REMOVED lines=57> */
.L_x_2513:
[----:B------:R-:W-:Y:S05]  /*09b0*/  BSYNC B0 ;  /* 0x0000000000007941 */ /* 0x000fea0003800000 */
.L_x_2512:
        /* <DEDUP_REMOVED lines=33> */
.L_x_2515:
[----:B------:R-:W-:Y:S05]  /*0bd0*/  BSYNC B0 ;  /* 0x0000000000007941 */ /* 0x000fea0003800000 */
.L_x_2514:
        /* <DEDUP_REMOVED lines=33> */
.L_x_2517:
[----:B------:R-:W-:Y:S05]  /*0df0*/  BSYNC B0 ;  /* 0x0000000000007941 */ /* 0x000fea0003800000 */
.L_x_2516:
        /* <DEDUP_REMOVED lines=33> */
.L_x_2519:
[----:B------:R-:W-:Y:S05]  /*1010*/  BSYNC B0 ;  /* 0x0000000000007941 */ /* 0x000fea0003800000 */
.L_x_2518:
        /* <DEDUP_REMOVED lines=19> */
[----:B------:R-:W-:Y:S01]  /*1150*/  ULDC.64 UR8, c[0x0][0x230] ;  /* 0x00008c0000087ab9 */ /* 0x000fe20000000a00 */
[----:B------:R-:W-:Y:S01]  /*1160*/  ULDC.64 UR10, c[0x0][0x248] ;  /* 0x00009200000a7ab9 */ /* 0x000fe20000000a00 */
[C---:B------:R-:W-:Y:S01]  /*1170*/  IMAD R5, R29.reuse, UR8, RZ ;  /* 0x000000081d057c24 */ /* 0x040fe2000f8e02ff */
[----:B------:R-:W-:Y:S01]  /*1180*/  LOP3.LUT P0, RZ, R32, 0x1f, RZ, 0xc0, !PT ;  /* 0x0000001f20ff7812 */ /* 0x000fe2000780c0ff */
[----:B------:R-:W-:Y:S01]  /*1190*/  IMAD R7, R29, UR10, RZ ;  /* 0x0000000a1d077c24 */ /* 0x000fe2000f8e02ff */
[----:B------:R-:W-:Y:S01]  /*11a0*/  HFMA2.MMA R56, -RZ, RZ, 0, 0 ;  /* 0x00000000ff387435 */ /* 0x000fe200000001ff */
[C---:B------:R-:W-:Y:S01]  /*11b0*/  IMAD.WIDE.U32 R16, R28.reuse, UR8, RZ ;  /* 0x000000081c107c25 */ /* 0x040fe2000f8e00ff */
[----:B------:R-:W2:Y:S03]  /*11c0*/  LDC R53, c[0x0][0x21c] ;  /* 0x00008700ff357b82 */ /* 0x000ea60000000800 */
[----:B------:R-:W-:Y:S01]  /*11d0*/  FMUL.FTZ R54, R9, R48 ;  /* 0x0000003009367220 */ /* 0x000fe20000410000 */
[----:B------:R-:W-:Y:S01]  /*11e0*/  ISETP.EQ.OR P0, PT, RZ, UR4, P0 ;  /* 0x00000004ff007c0c */ /* 0x000fe20008702670 */
[----:B------:R-:W-:Y:S01]  /*11f0*/  IMAD R5, R28, UR9, R5 ;  /* 0x000000091c057c24 */ /* 0x000fe2000f8e0205 */
[----:B------:R-:W-:Y:S01]  /*1200*/  SHF.L.U32 R55, R32, 0x1, RZ ;  /* 0x0000000120377819 */ /* 0x000fe200000006ff */
[C---:B------:R-:W-:Y:S01]  /*1210*/  IMAD.WIDE.U32 R18, R28.reuse, UR10, RZ ;  /* 0x0000000a1c127c25 */ /* 0x040fe2000f8e00ff */
[----:B------:R-:W-:Y:S01]  /*1220*/  ULDC UR18, c[0x0][0x21c] ;  /* 0x0000870000127ab9 */ /* 0x000fe20000000800 */
[----:B------:R-:W-:Y:S01]  /*1230*/  ULDC UR5, c[0x0][0x214] ;  /* 0x0000850000057ab9 */ /* 0x000fe20000000800 */
[----:B------:R-:W3:Y:S01]  /*1240*/  LDC.64 R2, c[0x0][0x310] ;  /* 0x0000c400ff027b82 */ /* 0x000ee20000000a00 */
[----:B------:R-:W-:Y:S01]  /*1250*/  IMAD R7, R28, UR11, R7 ;  /* 0x0000000b1c077c24 */ /* 0x000fe2000f8e0207 */
[----:B------:R-:W-:Y:S01]  /*1260*/  IADD3 R57, R17, R5, RZ ;  /* 0x0000000511397210 */ /* 0x000fe20007ffe0ff */
[----:B------:R-:W-:Y:S01]  /*1270*/  ULDC.64 UR8, c[0x0][0x238] ;  /* 0x00008e0000087ab9 */ /* 0x000fe20000000a00 */
[----:B------:R-:W-:Y:S01]  /*1280*/  ULDC.64 UR10, c[0x0][0x2d0] ;  /* 0x0000b400000a7ab9 */ /* 0x000fe20000000a00 */
[----:B------:R-:W-:Y:S01]  /*1290*/  ULDC.64 UR12, c[0x0][0x270] ;  /* 0x00009c00000c7ab9 */ /* 0x000fe20000000a00 */
[----:B------:R-:W-:Y:S01]  /*12a0*/  IADD3 R59, R19, R7, RZ ;  /* 0x00000007133b7210 */ /* 0x000fe20007ffe0ff */
[----:B------:R-:W-:Y:S01]  /*12b0*/  ULDC.64 UR14, c[0x0][0x250] ;  /* 0x00009400000e7ab9 */ /* 0x000fe20000000a00 */
[----:B------:R-:W-:-:S05]  /*12c0*/  ULDC.64 UR16, c[0x0][0x2d8] ;  /* 0x0000b60000107ab9 */ /* 0x000fca0000000a00 */
.L_x_2523:
[----:B------:R-:W-:Y:S02]  /*12d0*/  SHF.R.S32.HI R10, RZ, 0x1f, R56 ;  /* 0x0000001fff0a7819 */ /* 0x000fe40000011438 */
[----:B------:R-:W-:Y:S02]  /*12e0*/  MOV R4, R16 ;  /* 0x0000001000047202 */ /* 0x000fe40000000f00 */
[----:B------:R-:W-:Y:S01]  /*12f0*/  MOV R5, R57 ;  /* 0x0000003900057202 */ /* 0x000fe20000000f00 */
[----:B------:R-:W-:Y:S02]  /*1300*/  IMAD R9, R10, UR8, RZ ;  /* 0x000000080a097c24 */ /* 0x000fe4000f8e02ff */
[----:B------:R-:W-:-:S04]  /*1310*/  IMAD.WIDE.U32 R6, R56, UR8, R4 ;  /* 0x0000000838067c25 */ /* 0x000fc8000f8e0004 */
[----:B------:R-:W-:Y:S01]  /*1320*/  IMAD R5, R56, UR9, R9 ;  /* 0x0000000938057c24 */ /* 0x000fe2000f8e0209 */
[----:B------:R-:W-:-:S04]  /*1330*/  LEA R4, P1, R6, UR10, 0x3 ;  /* 0x0000000a06047c11 */ /* 0x000fc8000f8218ff */
[----:B------:R-:W-:-:S04]  /*1340*/  IADD3 R5, R7, R5, RZ ;  /* 0x0000000507057210 */ /* 0x000fc80007ffe0ff */
[----:B------:R-:W-:-:S06]  /*1350*/  LEA.HI.X R5, R6, UR11, R5, 0x3, P1 ;  /* 0x0000000b06057c11 */ /* 0x000fcc00088f1c05 */
[----:B------:R-:W4:Y:S01]  /*1360*/  LDG.E.64 R4, desc[UR6][R4.64] ;  /* 0x0000000604047981 */ /* 0x000f22000c1e1b00 */
[----:B------:R-:W-:Y:S02]  /*1370*/  IMAD R9, R10, UR12, RZ ;  /* 0x0000000c0a097c24 */ /* 0x000fe4000f8e02ff */
[----:B------:R-:W-:-:S04]  /*1380*/  IMAD.WIDE.U32 R6, R56, UR12, RZ ;  /* 0x0000000c38067c25 */ /* 0x000fc8000f8e00ff */
[----:B------:R-:W-:Y:S01]  /*1390*/  IMAD R13, R56, UR13, R9 ;  /* 0x0000000d380d7c24 */ /* 0x000fe2000f8e0209 */
[----:B------:R-:W-:Y:S01]  /*13a0*/  LEA R24, P1, R6, R38, 0x1 ;  /* 0x0000002606187211 */ /* 0x000fe200078208ff */
[----:B------:R-:W-:-:S03]  /*13b0*/  IMAD R15, R10, UR14, RZ ;  /* 0x0000000e0a0f7c24 */ /* 0x000fc6000f8e02ff */
[----:B------:R-:W-:Y:S01]  /*13c0*/  IADD3 R7, R7, R13, RZ ;  /* 0x0000000d07077210 */ /* 0x000fe20007ffe0ff */
[----:B------:R-:W-:-:S03]  /*13d0*/  IMAD R15, R56, UR15, R15 ;  /* 0x0000000f380f7c24 */ /* 0x000fc6000f8e020f */
[----:B------:R-:W-:Y:S02]  /*13e0*/  LEA.HI.X R25, R6, R40, R7, 0x1, P1 ;  /* 0x0000002806197211 */ /* 0x000fe400008f0c07 */
[----:B------:R-:W-:Y:S02]  /*13f0*/  MOV R6, R18 ;  /* 0x0000001200067202 */ /* 0x000fe40000000f00 */
[----:B------:R-:W-:Y:S01]  /*1400*/  MOV R7, R59 ;  /* 0x0000003b00077202 */ /* 0x000fe20000000f00 */
[----:B------:R-:W-:-:S04]  /*1410*/  IMAD.WIDE R24, R55, 0x8, R24 ;  /* 0x0000000837187825 */ /* 0x000fc800078e0218 */
[----:B------:R-:W-:Y:S01]  /*1420*/  IMAD.WIDE.U32 R6, R56, UR14, R6 ;  /* 0x0000000e38067c25 */ /* 0x000fe2000f8e0006 */
[----:B------:R-:W5:Y:S02]  /*1430*/  LDG.E.64 R20, desc[UR6][R24.64+0x8] ;  /* 0x0000080618147981 */ /* 0x000f64000c1e1b00 */
[----:B------:R-:W-:Y:S02]  /*1440*/  LEA R22, P1, R6, UR16, 0x3 ;  /* 0x0000001006167c11 */ /* 0x000fe4000f8218ff */
[----:B------:R-:W-:-:S04]  /*1450*/  IADD3 R7, R7, R15, RZ ;  /* 0x0000000f07077210 */ /* 0x000fc80007ffe0ff */
[----:B------:R-:W-:Y:S01]  /*1460*/  LEA.HI.X R23, R6, UR17, R7, 0x3, P1 ;  /* 0x0000001106177c11 */ /* 0x000fe200088f1c07 */
[----:B------:R-:W2:Y:S05]  /*1470*/  LDG.E.64 R24, desc[UR6][R24.64] ;  /* 0x0000000618187981 */ /* 0x000eaa000c1e1b00 */
[----:B------:R-:W3:Y:S01]  /*1480*/  LDG.E.64 R22, desc[UR6][R22.64] ;  /* 0x0000000616167981 */ /* 0x000ee2000c1e1b00 */
[C---:B-1----:R-:W-:Y:S02]  /*1490*/  ISETP.GE.AND P1, PT, R58.reuse, 0x1, PT ;  /* 0x000000013a00780c */ /* 0x042fe40003f26270 */
[----:B------:R-:W-:Y:S02]  /*14a0*/  MOV R61, 0x400 ;  /* 0x00000400003d7802 */ /* 0x000fe40000000f00 */
[----:B------:R-:W-:Y:S01]  /*14b0*/  ISETP.NE.AND P2, PT, R58, 0x1f, PT ;  /* 0x0000001f3a00780c */ /* 0x000fe20003f45270 */
[----:B----4-:R-:W-:Y:S01]  /*14c0*/  FMUL.FTZ R0, R5, R42 ;  /* 0x0000002a05007220 */ /* 0x010fe20000410000 */
[----:B------:R-:W-:-:S03]  /*14d0*/  FMUL.FTZ R11, R4, 1.4426950216293334961 ;  /* 0x3fb8aa3b040b7820 */ /* 0x000fc60000410000 */
[----:B------:R-:W-:Y:S01]  /*14e0*/  FMUL.RZ R12, R0, 0.15915493667125701904 ;  /* 0x3e22f983000c7820 */ /* 0x000fe2000040c000 */
[C---:B------:R-:W-:Y:S01]  /*14f0*/  FMUL.FTZ R0, R5.reuse, R44 ;  /* 0x0000002c05007220 */ /* 0x040fe20000410000 */
[-C--:B------:R-:W-:Y:S01]  /*1500*/  FMUL.FTZ R7, R5, R46.reuse ;  /* 0x0000002e05077220 */ /* 0x080fe20000410000 */
[C---:B------:R-:W-:Y:S01]  /*1510*/  FMUL.FTZ R6, R11.reuse, R46 ;  /* 0x0000002e0b067220 */ /* 0x040fe20000410000 */
[----:B------:R-:W-:Y:S01]  /*1520*/  MUFU.SIN R8, R12 ;  /* 0x0000000c00087308 */ /* 0x000fe20000000400 */
[----:B------:R-:W-:Y:S01]  /*1530*/  FMUL.RZ R13, R0, 0.15915493667125701904 ;  /* 0x3e22f983000d7820 */ /* 0x000fe2000040c000 */
[C---:B------:R-:W-:Y:S01]  /*1540*/  FMUL.FTZ R0, R11.reuse, R44 ;  /* 0x0000002c0b007220 */ /* 0x040fe20000410000 */
[----:B------:R-:W-:-:S05]  /*1550*/  FMUL.FTZ R9, R11, R42 ;  /* 0x0000002a0b097220 */ /* 0x000fca0000410000 */
[----:B------:R-:W-:Y:S08]  /*1560*/  MUFU.SIN R64, R13 ;  /* 0x0000000d00407308 */ /* 0x000ff00000000400 */
[----:B------:R-:W1:Y:S08]  /*1570*/  MUFU.EX2 R65, R0 ;  /* 0x0000000000417308 */ /* 0x000e700000000800 */
[----:B------:R-:W4:Y:S08]  /*1580*/  MUFU.COS R10, R13 ;  /* 0x0000000d000a7308 */ /* 0x000f300000000000 */
[----:B------:R0:W-:Y:S01]  /*1590*/  MUFU.COS R66, R12 ;  /* 0x0000000c00427308 */ /* 0x0001e20000000000 */
[-C--:B------:R-:W-:Y:S01]  /*15a0*/  FMUL.FTZ R5, R5, R48.reuse ;  /* 0x0000003005057220 */ /* 0x080fe20000410000 */
[----:B------:R-:W-:-:S06]  /*15b0*/  FMUL.FTZ R4, R11, R48 ;  /* 0x000000300b047220 */ /* 0x000fcc0000410000 */
[----:B------:R-:W-:Y:S01]  /*15c0*/  MUFU.EX2 R6, R6 ;  /* 0x0000000600067308 */ /* 0x000fe20000000800 */
[----:B0-----:R-:W-:Y:S01]  /*15d0*/  FMUL.RZ R12, R7, 0.15915493667125701904 ;  /* 0x3e22f983070c7820 */ /* 0x001fe2000040c000 */
[----:B-1----:R-:W-:-:S06]  /*15e0*/  FMUL.FTZ R64, R65, R64 ;  /* 0x0000004041407220 */ /* 0x002fcc0000410000 */
[----:B------:R-:W0:Y:S01]  /*15f0*/  MUFU.SIN R7, R12 ;  /* 0x0000000c00077308 */ /* 0x000e220000000400 */
[----:B------:R-:W-:Y:S01]  /*1600*/  FMUL.RZ R14, R5, 0.15915493667125701904 ;  /* 0x3e22f983050e7820 */ /* 0x000fe2000040c000 */
[----:B----4-:R-:W-:-:S06]  /*1610*/  FMUL.FTZ R65, R65, R10 ;  /* 0x0000000a41417220 */ /* 0x010fcc0000410000 */
[----:B------:R-:W1:Y:S01]  /*1620*/  MUFU.COS R63, R12 ;  /* 0x0000000c003f7308 */ /* 0x000e620000000000 */
[-C--:B------:R-:W-:Y:S01]  /*1630*/  FMUL.FTZ R0, R49, R64.reuse ;  /* 0x0000004031007220 */ /* 0x080fe20000410000 */
[----:B------:R-:W-:-:S03]  /*1640*/  FMUL.FTZ R10, RZ, R64 ;  /* 0x00000040ff0a7220 */ /* 0x000fc60000410000 */
[----:B------:R-:W-:-:S03]  /*1650*/  FFMA.FTZ R0, RZ, R65, R0 ;  /* 0x00000041ff007223 */ /* 0x000fc60000010000 */
[----:B------:R-:W4:Y:S01]  /*1660*/  MUFU.EX2 R9, R9 ;  /* 0x0000000900097308 */ /* 0x000f220000000800 */
[----:B------:R-:W-:Y:S01]  /*1670*/  FFMA.FTZ R13, R49, R65, -R10 ;  /* 0x00000041310d7223 */ /* 0x000fe2000001080a */
[----:B0-----:R-:W-:Y:S01]  /*1680*/  FMUL.FTZ R62, R6, R7 ;  /* 0x00000007063e7220 */ /* 0x001fe20000410000 */
[----:B------:R-:W-:-:S05]  /*1690*/  FADD.FTZ R0, RZ, R0 ;  /* 0x00000000ff007221 */ /* 0x000fca0000010000 */
[----:B------:R-:W-:Y:S01]  /*16a0*/  MUFU.EX2 R4, R4 ;  /* 0x0000000400047308 */ /* 0x000fe20000000800 */
[----:B------:R-:W-:-:S07]  /*16b0*/  FADD.FTZ R13, R50, R13 ;  /* 0x0000000d320d7221 */ /* 0x000fce0000010000 */
[----:B------:R-:W0:Y:S01]  /*16c0*/  MUFU.SIN R5, R14 ;  /* 0x0000000e00057308 */ /* 0x000e220000000400 */
[----:B-1----:R-:W-:-:S07]  /*16d0*/  FMUL.FTZ R63, R6, R63 ;  /* 0x0000003f063f7220 */ /* 0x002fce0000410000 */
[----:B------:R-:W1:Y:S01]  /*16e0*/  MUFU.COS R11, R14 ;  /* 0x0000000e000b7308 */ /* 0x000e620000000000 */
[C---:B------:R-:W-:Y:S01]  /*16f0*/  FMUL.FTZ R6, R62.reuse, R0 ;  /* 0x000000003e067220 */ /* 0x040fe20000410000 */
[-C--:B------:R-:W-:Y:S01]  /*1700*/  FMUL.FTZ R7, R62, R13.reuse ;  /* 0x0000000d3e077220 */ /* 0x080fe20000410000 */
[----:B----4-:R-:W-:Y:S02]  /*1710*/  FMUL.FTZ R67, R9, R8 ;  /* 0x0000000809437220 */ /* 0x010fe40000410000 */
[C---:B------:R-:W-:Y:S01]  /*1720*/  FFMA.FTZ R6, R63.reuse, R13, -R6 ;  /* 0x0000000d3f067223 */ /* 0x040fe20000010806 */
[----:B------:R-:W-:Y:S01]  /*1730*/  FFMA.FTZ R7, R63, R0, R7 ;  /* 0x000000003f077223 */ /* 0x000fe20000010007 */
[----:B------:R-:W-:Y:S01]  /*1740*/  FMUL.FTZ R66, R9, R66 ;  /* 0x0000004209427220 */ /* 0x000fe20000410000 */
[----:B0-----:R-:W-:Y:S01]  /*1750*/  FMUL.FTZ R0, R4, R5 ;  /* 0x0000000504007220 */ /* 0x001fe20000410000 */
[----:B------:R-:W-:Y:S01]  /*1760*/  FADD.FTZ R9, R51, R6 ;  /* 0x0000000633097221 */ /* 0x000fe20000010000 */
[----:B------:R-:W-:Y:S01]  /*1770*/  FADD.FTZ R7, RZ, R7 ;  /* 0x00000007ff077221 */ /* 0x000fe20000010000 */
[----:B------:R-:W-:-:S03]  /*1780*/  FMUL.FTZ R5, R67, R64 ;  /* 0x0000004043057220 */ /* 0x000fc60000410000 */
[----:B------:R-:W-:Y:S01]  /*1790*/  FMUL.FTZ R8, R0, R7 ;  /* 0x0000000700087220 */ /* 0x000fe20000410000 */
[----:B-1----:R-:W-:Y:S01]  /*17a0*/  FMUL.FTZ R60, R4, R11 ;  /* 0x0000000b043c7220 */ /* 0x002fe20000410000 */
[----:B------:R-:W-:Y:S01]  /*17b0*/  FMUL.FTZ R4, R66, R64 ;  /* 0x0000004042047220 */ /* 0x000fe20000410000 */
[----:B------:R-:W-:Y:S01]  /*17c0*/  FMUL.FTZ R11, R0, R9 ;  /* 0x00000009000b7220 */ /* 0x000fe20000410000 */
[----:B------:R-:W-:Y:S01]  /*17d0*/  FFMA.FTZ R5, R66, R65, -R5 ;  /* 0x0000004142057223 */ /* 0x000fe20000010805 */
[C---:B------:R-:W-:Y:S01]  /*17e0*/  FFMA.FTZ R9, R60.reuse, R9, -R8 ;  /* 0x000000093c097223 */ /* 0x040fe20000010808 */
[----:B------:R-:W-:Y:S01]  /*17f0*/  FFMA.FTZ R4, R67, R65, R4 ;  /* 0x0000004143047223 */ /* 0x000fe20000010004 */
[----:B------:R-:W-:Y:S01]  /*1800*/  FFMA.FTZ R11, R60, R7, R11 ;  /* 0x000000073c0b7223 */ /* 0x000fe2000001000b */
[----:B------:R-:W-:Y:S01]  /*1810*/  FMUL.FTZ R7, R62, R5 ;  /* 0x000000053e077220 */ /* 0x000fe20000410000 */
[----:B------:R-:W-:Y:S01]  /*1820*/  FADD.FTZ R14, R54, R9 ;  /* 0x00000009360e7221 */ /* 0x000fe20000010000 */
[-C--:B------:R-:W-:Y:S01]  /*1830*/  FMUL.FTZ R6, R62, R4.reuse ;  /* 0x000000043e067220 */ /* 0x080fe20000410000 */
[----:B------:R-:W-:Y:S01]  /*1840*/  FADD.FTZ R15, RZ, R11 ;  /* 0x0000000bff0f7221 */ /* 0x000fe20000010000 */
[----:B------:R-:W-:-:S02]  /*1850*/  FFMA.FTZ R7, R63, R4, R7 ;  /* 0x000000043f077223 */ /* 0x000fc40000010007 */
[----:B------:R-:W-:Y:S02]  /*1860*/  FFMA.FTZ R5, R63, R5, -R6 ;  /* 0x000000053f057223 */ /* 0x000fe40000010806 */
[----:B------:R-:W0:Y:S01]  /*1870*/  SHFL.UP PT, R8, R15, 0x1, RZ ;  /* 0x042000000f087989 */ /* 0x000e2200000e00ff */
[C---:B------:R-:W-:Y:S01]  /*1880*/  FMUL.FTZ R12, R0.reuse, R7 ;  /* 0x00000007000c7220 */ /* 0x040fe20000410000 */
[-C--:B------:R-:W-:Y:S02]  /*1890*/  FMUL.FTZ R9, R0, R5.reuse ;  /* 0x0000000500097220 */ /* 0x080fe40000410000 */
[----:B------:R-:W1:Y:S01]  /*18a0*/  SHFL.UP PT, R6, R14, 0x1, RZ ;  /* 0x042000000e067989 */ /* 0x000e6200000e00ff */
[C---:B------:R-:W-:Y:S01]  /*18b0*/  FFMA.FTZ R12, R60.reuse, R5, -R12 ;  /* 0x000000053c0c7223 */ /* 0x040fe2000001080c */
[----:B------:R-:W-:-:S04]  /*18c0*/  FFMA.FTZ R9, R60, R7, R9 ;  /* 0x000000073c097223 */ /* 0x000fc80000010009 */
        /* <DEDUP_REMOVED lines=8> */
[----:B------:R-:W-:Y:S01]  /*1950*/  @P1 FADD.FTZ R15, R15, R8 ;  /* 0x000000080f0f1221 */ /* 0x000fe20000010000 */
[-C--:B-----5:R-:W-:Y:S02]  /*1960*/  FMUL.FTZ R7, R9, R5.reuse ;  /* 0x0000000509077220 */ /* 0x0a0fe40000410000 */
[----:B------:R-:W0:Y:S01]  /*1970*/  SHFL.UP PT, R13, R14, 0x2, RZ ;  /* 0x044000000e0d7989 */ /* 0x000e2200000e00ff */
[----:B------:R-:W-:-:S03]  /*1980*/  FFMA.FTZ R6, R12, R5, R11 ;  /* 0x000000050c067223 */ /* 0x000fc6000001000b */
[----:B------:R-:W1:Y:S01]  /*1990*/  SHFL.UP PT, R27, R15, 0x2, RZ ;  /* 0x044000000f1b7989 */ /* 0x000e6200000e00ff */
[----:B------:R-:W-:Y:S01]  /*19a0*/  @P1 FFMA.FTZ R12, R12, R4, -R7 ;  /* 0x000000040c0c1223 */ /* 0x000fe20000010807 */
[----:B------:R-:W-:-:S04]  /*19b0*/  FSEL R6, R9, R6, !P1 ;  /* 0x0000000609067208 */ /* 0x000fc80004800000 */
[----:B------:R-:W4:Y:S04]  /*19c0*/  SHFL.UP PT, R5, R12, 0x2, RZ ;  /* 0x044000000c057989 */ /* 0x000f2800000e00ff */
[----:B------:R-:W5:Y:S01]  /*19d0*/  SHFL.UP PT, R7, R6, 0x2, RZ ;  /* 0x0440000006077989 */ /* 0x000f6200000e00ff */
[----:B------:R-:W-:Y:S01]  /*19e0*/  ISETP.GE.AND P1, PT, R58, 0x2, PT ;  /* 0x000000023a00780c */ /* 0x000fe20003f26270 */
[C---:B0-----:R-:W-:Y:S01]  /*19f0*/  FMUL.FTZ R9, R6.reuse, R13 ;  /* 0x0000000d06097220 */ /* 0x041fe20000410000 */
[----:B-1----:R-:W-:-:S03]  /*1a00*/  FMUL.FTZ R4, R6, R27 ;  /* 0x0000001b06047220 */ /* 0x002fc60000410000 */
[C---:B------:R-:W-:Y:S01]  /*1a10*/  FFMA.FTZ R8, R12.reuse, R27, R9 ;  /* 0x0000001b0c087223 */ /* 0x040fe20000010009 */
[----:B------:R-:W-:-:S07]  /*1a20*/  FFMA.FTZ R13, R12, R13, -R4 ;  /* 0x0000000d0c0d7223 */ /* 0x000fce0000010804 */
[----:B------:R-:W-:Y:S01]  /*1a30*/  @P1 FADD.FTZ R15, R15, R8 ;  /* 0x000000080f0f1221 */ /* 0x000fe20000010000 */
[----:B----4-:R-:W-:Y:S01]  /*1a40*/  FMUL.FTZ R9, R6, R5 ;  /* 0x0000000506097220 */ /* 0x010fe20000410000 */
[----:B------:R-:W-:-:S03]  /*1a50*/  @P1 FADD.FTZ R14, R14, R13 ;  /* 0x0000000d0e0e1221 */ /* 0x000fc60000010000 */
[-C--:B-----5:R-:W-:Y:S01]  /*1a60*/  FFMA.FTZ R9, R12, R7.reuse, R9 ;  /* 0x000000070c097223 */ /* 0x0a0fe20000010009 */
[----:B------:R-:W-:Y:S01]  /*1a70*/  FMUL.FTZ R7, R6, R7 ;  /* 0x0000000706077220 */ /* 0x000fe20000410000 */
[----:B------:R-:W0:Y:S04]  /*1a80*/  SHFL.UP PT, R10, R15, 0x4, RZ ;  /* 0x048000000f0a7989 */ /* 0x000e2800000e00ff */
        /* <DEDUP_REMOVED lines=8> */
[C---:B------:R-:W-:Y:S01]  /*1b10*/  FFMA.FTZ R7, R12.reuse, R8, -R7 ;  /* 0x000000080c077223 */ /* 0x040fe20000010807 */
[----:B------:R-:W-:-:S07]  /*1b20*/  FFMA.FTZ R10, R12, R10, R11 ;  /* 0x0000000a0c0a7223 */ /* 0x000fce000001000b */
[----:B------:R-:W-:Y:S01]  /*1b30*/  @P1 FADD.FTZ R14, R14, R7 ;  /* 0x000000070e0e1221 */ /* 0x000fe20000010000 */
[-C--:B----4-:R-:W-:Y:S01]  /*1b40*/  FMUL.FTZ R11, R9, R4.reuse ;  /* 0x00000004090b7220 */ /* 0x090fe20000410000 */
[----:B------:R-:W-:Y:S01]  /*1b50*/  @P1 FADD.FTZ R15, R15, R10 ;  /* 0x0000000a0f0f1221 */ /* 0x000fe20000010000 */
[-C--:B-----5:R-:W-:Y:S02]  /*1b60*/  FMUL.FTZ R7, R9, R5.reuse ;  /* 0x0000000509077220 */ /* 0x0a0fe40000410000 */
[C---:B------:R-:W-:Y:S01]  /*1b70*/  FFMA.FTZ R6, R12.reuse, R5, R11 ;  /* 0x000000050c067223 */ /* 0x040fe2000001000b */
[----:B------:R-:W0:Y:S01]  /*1b80*/  SHFL.UP PT, R13, R14, 0x8, RZ ;  /* 0x050000000e0d7989 */ /* 0x000e2200000e00ff */
[----:B------:R-:W-:-:S03]  /*1b90*/  @P1 FFMA.FTZ R12, R12, R4, -R7 ;  /* 0x000000040c0c1223 */ /* 0x000fc60000010807 */
[----:B------:R-:W1:Y:S01]  /*1ba0*/  SHFL.UP PT, R27, R15, 0x8, RZ ;  /* 0x050000000f1b7989 */ /* 0x000e6200000e00ff */
[----:B------:R-:W-:-:S03]  /*1bb0*/  FSEL R6, R9, R6, !P1 ;  /* 0x0000000609067208 */ /* 0x000fc60004800000 */
[----:B------:R-:W4:Y:S04]  /*1bc0*/  SHFL.UP PT, R5, R12, 0x8, RZ ;  /* 0x050000000c057989 */ /* 0x000f2800000e00ff */
[----:B------:R-:W5:Y:S01]  /*1bd0*/  SHFL.UP PT, R7, R6, 0x8, RZ ;  /* 0x0500000006077989 */ /* 0x000f6200000e00ff */
[----:B------:R-:W-:Y:S01]  /*1be0*/  ISETP.GE.AND P1, PT, R58, 0x8, PT ;  /* 0x000000083a00780c */ /* 0x000fe20003f26270 */
[----:B------:R-:W2:Y:S01]  /*1bf0*/  S2R R10, SR_CgaCtaId ;  /* 0x00000000000a7919 */ /* 0x000ea20000008800 */
[C---:B0-----:R-:W-:Y:S01]  /*1c00*/  FMUL.FTZ R9, R6.reuse, R13 ;  /* 0x0000000d06097220 */ /* 0x041fe20000410000 */
[----:B-1----:R-:W-:-:S03]  /*1c10*/  FMUL.FTZ R4, R6, R27 ;  /* 0x0000001b06047220 */ /* 0x002fc60000410000 */
[C---:B------:R-:W-:Y:S01]  /*1c20*/  FFMA.FTZ R8, R12.reuse, R27, R9 ;  /* 0x0000001b0c087223 */ /* 0x040fe20000010009 */
[----:B------:R-:W-:Y:S01]  /*1c30*/  FFMA.FTZ R13, R12, R13, -R4 ;  /* 0x0000000d0c0d7223 */ /* 0x000fe20000010804 */
[----:B----4-:R-:W-:-:S05]  /*1c40*/  FMUL.FTZ R11, R6, R5 ;  /* 0x00000005060b7220 */ /* 0x010fca0000410000 */
[----:B------:R-:W-:Y:S01]  /*1c50*/  @P1 FADD.FTZ R15, R15, R8 ;  /* 0x000000080f0f1221 */ /* 0x000fe20000010000 */
[----:B------:R-:W-:Y:S01]  /*1c60*/  @P1 FADD.FTZ R14, R14, R13 ;  /* 0x0000000d0e0e1221 */ /* 0x000fe20000010000 */
[-C--:B-----5:R-:W-:Y:S01]  /*1c70*/  FFMA.FTZ R13, R12, R7.reuse, R11 ;  /* 0x000000070c0d7223 */ /* 0x0a0fe2000001000b */
[----:B------:R-:W-:Y:S02]  /*1c80*/  FMUL.FTZ R7, R6, R7 ;  /* 0x0000000706077220 */ /* 0x000fe40000410000 */
[----:B------:R-:W0:Y:S02]  /*1c90*/  SHFL.UP PT, R26, R15, 0x10, RZ ;  /* 0x060000000f1a7989 */ /* 0x000e2400000e00ff */
[----:B------:R-:W-:Y:S01]  /*1ca0*/  @P1 FFMA.FTZ R12, R12, R5, -R7 ;  /* 0x000000050c0c1223 */ /* 0x000fe20000010807 */
[----:B------:R-:W-:Y:S01]  /*1cb0*/  FSEL R13, R6, R13, !P1 ;  /* 0x0000000d060d7208 */ /* 0x000fe20004800000 */
[----:B------:R-:W1:Y:S04]  /*1cc0*/  SHFL.UP PT, R7, R14, 0x10, RZ ;  /* 0x060000000e077989 */ /* 0x000e6800000e00ff */
[----:B------:R-:W4:Y:S04]  /*1cd0*/  SHFL.UP PT, R5, R12, 0x10, RZ ;  /* 0x060000000c057989 */ /* 0x000f2800000e00ff */
[----:B------:R-:W5:Y:S01]  /*1ce0*/  SHFL.UP PT, R6, R13, 0x10, RZ ;  /* 0x060000000d067989 */ /* 0x000f6200000e00ff */
[----:B--2---:R-:W-:-:S02]  /*1cf0*/  LEA R61, R10, R61, 0x18 ;  /* 0x0000003d0a3d7211 */ /* 0x004fc400078ec0ff */
[----:B------:R-:W-:Y:S02]  /*1d00*/  CS2R R10, SRZ ;  /* 0x00000000000a7805 */ /* 0x000fe4000001ff00 */
[----:B------:R-:W-:Y:S02]  /*1d10*/  MOV R9, RZ ;  /* 0x000000ff00097202 */ /* 0x000fe40000000f00 */
[----:B------:R-:W-:Y:S02]  /*1d20*/  MOV R8, 0x3f800000 ;  /* 0x3f80000000087802 */ /* 0x000fe40000000f00 */
[----:B------:R-:W-:Y:S02]  /*1d30*/  @!P0 LEA R4, R56, R61, 0x4 ;  /* 0x0000003d38048211 */ /* 0x000fe400078e20ff */
[----:B------:R-:W-:Y:S01]  /*1d40*/  ISETP.GE.AND P1, PT, R58, 0x10, PT ;  /* 0x000000103a00780c */ /* 0x000fe20003f26270 */
[C---:B0-----:R-:W-:Y:S02]  /*1d50*/  FMUL.FTZ R27, R13.reuse, R26 ;  /* 0x0000001a0d1b7220 */ /* 0x041fe40000410000 */
[----:B------:R-:W0:Y:S02]  /*1d60*/  @!P0 LDS.128 R8, [R4+0x250] ;  /* 0x0002500004088984 */ /* 0x000e240000000c00 */
[-C--:B-1----:R-:W-:Y:S01]  /*1d70*/  FFMA.FTZ R27, R12, R7.reuse, -R27 ;  /* 0x000000070c1b7223 */ /* 0x082fe2000001081b */
[C---:B------:R-:W-:Y:S01]  /*1d80*/  FMUL.FTZ R69, R13.reuse, R7 ;  /* 0x000000070d457220 */ /* 0x040fe20000410000 */
[----:B----4-:R-:W-:-:S03]  /*1d90*/  FMUL.FTZ R7, R13, R5 ;  /* 0x000000050d077220 */ /* 0x010fc60000410000 */
[C---:B------:R-:W-:Y:S01]  /*1da0*/  FFMA.FTZ R26, R12.reuse, R26, R69 ;  /* 0x0000001a0c1a7223 */ /* 0x040fe20000010045 */
[-C--:B-----5:R-:W-:Y:S01]  /*1db0*/  FMUL.FTZ R68, R13, R6.reuse ;  /* 0x000000060d447220 */ /* 0x0a0fe20000410000 */
[----:B------:R-:W-:Y:S01]  /*1dc0*/  FFMA.FTZ R6, R12, R6, R7 ;  /* 0x000000060c067223 */ /* 0x000fe20000010007 */
[----:B------:R-:W-:Y:S01]  /*1dd0*/  @P1 FADD.FTZ R14, R14, R27 ;  /* 0x0000001b0e0e1221 */ /* 0x000fe20000010000 */
[----:B------:R-:W-:Y:S01]  /*1de0*/  @P1 FADD.FTZ R15, R15, R26 ;  /* 0x0000001a0f0f1221 */ /* 0x000fe20000010000 */
[----:B------:R-:W-:Y:S02]  /*1df0*/  @P1 FFMA.FTZ R12, R12, R5, -R68 ;  /* 0x000000050c0c1223 */ /* 0x000fe40000010844 */
        /* <DEDUP_REMOVED lines=10> */
[----:B------:R1:W2:Y:S01]  /*1ea0*/  SHFL.UP PT, R70, R12, 0x1, RZ ;  /* 0x042000000c467989 */ /* 0x0002a200000e00ff */
[----:B------:R-:W-:-:S03]  /*1eb0*/  SHF.R.U64 R72, R20, 0x10, R21 ;  /* 0x0000001014487819 */ /* 0x000fc60000001215 */
[----:B------:R4:W5:Y:S01]  /*1ec0*/  SHFL.UP PT, R69, R15, 0x1, RZ ;  /* 0x042000000f457989 */ /* 0x00096200000e00ff */
[----:B------:R-:W-:-:S03]  /*1ed0*/  SHF.L.U32 R75, R72, 0x10, RZ ;  /* 0x00000010484b7819 */ /* 0x000fc600000006ff */
[----:B------:R0:W5:Y:S01]  /*1ee0*/  SHFL.UP PT, R68, R14, 0x1, RZ ;  /* 0x042000000e447989 */ /* 0x00016200000e00ff */
[----:B------:R-:W-:Y:S02]  /*1ef0*/  SHF.R.U32.HI R72, RZ, 0x10, R21 ;  /* 0x00000010ff487819 */ /* 0x000fe40000011615 */
[----:B------:R-:W-:Y:S01]  /*1f00*/  SHF.L.U32 R74, R20, 0x10, RZ ;  /* 0x00000010144a7819 */ /* 0x000fe200000006ff */
[----:B---3--:R-:W-:Y:S01]  /*1f10*/  FMUL.FTZ R20, R75, R22 ;  /* 0x000000164b147220 */ /* 0x008fe20000410000 */
[----:B------:R-:W-:-:S03]  /*1f20*/  SHF.L.U32 R72, R72, 0x10, RZ ;  /* 0x0000001048487819 */ /* 0x000fc600000006ff */
[-C--:B-1----:R-:W-:Y:S01]  /*1f30*/  FFMA.FTZ R12, R74, R23.reuse, R20 ;  /* 0x000000174a0c7223 */ /* 0x082fe20000010014 */
[----:B------:R-:W-:Y:S01]  /*1f40*/  SHF.L.U32 R20, R21, 0x10, RZ ;  /* 0x0000001015147819 */ /* 0x000fe200000006ff */
[C---:B----4-:R-:W-:Y:S01]  /*1f50*/  FMUL.FTZ R15, R72.reuse, R23 ;  /* 0x00000017480f7220 */ /* 0x050fe20000410000 */
[----:B0-----:R-:W-:Y:S01]  /*1f60*/  @!P3 MOV R71, R9 ;  /* 0x000000090047b202 */ /* 0x001fe20000000f00 */
[-C--:B------:R-:W-:Y:S02]  /*1f70*/  FMUL.FTZ R14, R72, R22.reuse ;  /* 0x00000016480e7220 */ /* 0x080fe40000410000 */
[C---:B------:R-:W-:Y:S01]  /*1f80*/  FFMA.FTZ R15, R20.reuse, R22, -R15 ;  /* 0x00000016140f7223 */ /* 0x040fe2000001080f */
[----:B--2---:R-:W-:Y:S01]  /*1f90*/  @!P3 MOV R70, R8 ;  /* 0x000000080046b202 */ /* 0x004fe20000000f00 */
[----:B------:R-:W-:Y:S01]  /*1fa0*/  FFMA.FTZ R14, R20, R23, R14 ;  /* 0x00000017140e7223 */ /* 0x000fe2000001000e */
[----:B-----5:R-:W-:Y:S01]  /*1fb0*/  @!P3 MOV R69, R11 ;  /* 0x0000000b0045b202 */ /* 0x020fe20000000f00 */
[-C--:B------:R-:W-:Y:S01]  /*1fc0*/  @P4 FMUL.FTZ R20, R26, R71.reuse ;  /* 0x000000471a144220 */ /* 0x080fe20000410000 */
[----:B------:R-:W-:Y:S01]  /*1fd0*/  @P4 FMUL.FTZ R21, R27, R71 ;  /* 0x000000471b154220 */ /* 0x000fe20000410000 */
[----:B------:R-:W-:-:S02]  /*1fe0*/  @!P3 MOV R68, R10 ;  /* 0x0000000a0044b202 */ /* 0x000fc40000000f00 */
[-C--:B------:R-:W-:Y:S01]  /*1ff0*/  @P4 FFMA.FTZ R20, R27, R70.reuse, R20 ;  /* 0x000000461b144223 */ /* 0x080fe20000010014 */
[----:B------:R-:W-:Y:S01]  /*2000*/  @P4 FFMA.FTZ R21, R26, R70, -R21 ;  /* 0x000000461a154223 */ /* 0x000fe20000010815 */
[----:B------:R-:W-:Y:S02]  /*2010*/  SHF.R.U64 R71, R24, 0x10, R25 ;  /* 0x0000001018477819 */ /* 0x000fe40000001219 */
[----:B------:R-:W-:Y:S01]  /*2020*/  @P4 FADD.FTZ R69, R69, R20 ;  /* 0x0000001445454221 */ /* 0x000fe20000010000 */
[----:B------:R-:W-:Y:S01]  /*2030*/  @P4 FADD.FTZ R68, R68, R21 ;  /* 0x0000001544444221 */ /* 0x000fe20000010000 */
[----:B------:R-:W-:Y:S02]  /*2040*/  SHF.L.U32 R71, R71, 0x10, RZ ;  /* 0x0000001047477819 */ /* 0x000fe400000006ff */
[C---:B------:R-:W-:Y:S01]  /*2050*/  FMUL.FTZ R21, R67.reuse, R69 ;  /* 0x0000004543157220 */ /* 0x040fe20000410000 */
[----:B------:R-:W-:Y:S01]  /*2060*/  SHF.R.U32.HI R26, RZ, 0x10, R25 ;  /* 0x00000010ff1a7819 */ /* 0x000fe20000011619 */
[-C--:B------:R-:W-:Y:S01]  /*2070*/  FMUL.FTZ R70, R67, R68.reuse ;  /* 0x0000004443467220 */ /* 0x080fe20000410000 */
[----:B------:R-:W-:Y:S01]  /*2080*/  SHF.L.U32 R72, R24, 0x10, RZ ;  /* 0x0000001018487819 */ /* 0x000fe200000006ff */
[----:B------:R-:W-:Y:S01]  /*2090*/  FFMA.FTZ R68, R66, R68, -R21 ;  /* 0x0000004442447223 */ /* 0x000fe20000010815 */
[----:B------:R-:W-:Y:S01]  /*20a0*/  SHF.L.U32 R26, R26, 0x10, RZ ;  /* 0x000000101a1a7819 */ /* 0x000fe200000006ff */
[----:B------:R-:W-:Y:S01]  /*20b0*/  FMUL.FTZ R27, R71, R23 ;  /* 0x00000017471b7220 */ /* 0x000fe20000410000 */
[----:B------:R-:W-:Y:S01]  /*20c0*/  FFMA.FTZ R70, R66, R69, R70 ;  /* 0x0000004542467223 */ /* 0x000fe20000010046 */
[----:B------:R-:W-:Y:S01]  /*20d0*/  FADD.FTZ R21, R49, R68 ;  /* 0x0000004431157221 */ /* 0x000fe20000010000 */
[----:B------:R-:W-:Y:S01]  /*20e0*/  SHF.L.U32 R67, R25, 0x10, RZ ;  /* 0x0000001019437819 */ /* 0x000fe200000006ff */
[-C--:B------:R-:W-:Y:S01]  /*20f0*/  FFMA.FTZ R20, R72, R22.reuse, -R27 ;  /* 0x0000001648147223 */ /* 0x080fe2000001081b */
[CC--:B------:R-:W-:Y:S01]  /*2100*/  FMUL.FTZ R27, R26.reuse, R23.reuse ;  /* 0x000000171a1b7220 */ /* 0x0c0fe20000410000 */
[----:B------:R-:W-:Y:S01]  /*2110*/  FADD.FTZ R25, RZ, R70 ;  /* 0x00000046ff197221 */ /* 0x000fe20000010000 */
[-C--:B------:R-:W-:Y:S01]  /*2120*/  FMUL.FTZ R66, R26, R22.reuse ;  /* 0x000000161a427220 */ /* 0x080fe20000410000 */
[----:B------:R-:W-:Y:S01]  /*2130*/  FMUL.FTZ R73, R75, R23 ;  /* 0x000000174b497220 */ /* 0x000fe20000410000 */
[C---:B------:R-:W-:Y:S01]  /*2140*/  FMUL.FTZ R26, R64.reuse, R21 ;  /* 0x00000015401a7220 */ /* 0x040fe20000410000 */
[-C--:B------:R-:W-:Y:S01]  /*2150*/  FMUL.FTZ R64, R64, R25.reuse ;  /* 0x0000001940407220 */ /* 0x080fe20000410000 */
[-C--:B------:R-:W-:Y:S01]  /*2160*/  FMUL.FTZ R24, R71, R22.reuse ;  /* 0x0000001647187220 */ /* 0x080fe20000410000 */
[-C--:B------:R-:W-:Y:S01]  /*2170*/  FFMA.FTZ R13, R74, R22.reuse, -R73 ;  /* 0x000000164a0d7223 */ /* 0x080fe20000010849 */
[----:B------:R-:W-:Y:S01]  /*2180*/  FFMA.FTZ R26, R65, R25, R26 ;  /* 0x00000019411a7223 */ /* 0x000fe2000001001a */
[----:B------:R-:W-:Y:S01]  /*2190*/  FFMA.FTZ R22, R67, R22, -R27 ;  /* 0x0000001643167223 */ /* 0x000fe2000001081b */
[----:B------:R-:W-:Y:S01]  /*21a0*/  FMUL.FTZ R27, R5, R11 ;  /* 0x0000000b051b7220 */ /* 0x000fe20000410000 */
[----:B------:R-:W-:Y:S01]  /*21b0*/  FFMA.FTZ R71, R65, R21, -R64 ;  /* 0x0000001541477223 */ /* 0x000fe20000010840 */
[----:B------:R-:W-:Y:S01]  /*21c0*/  FADD.FTZ R26, RZ, R26 ;  /* 0x0000001aff1a7221 */ /* 0x000fe20000010000 */
[----:B------:R-:W-:Y:S01]  /*21d0*/  ISETP.NE.AND P1, PT, R32, RZ, PT ;  /* 0x000000ff2000720c */ /* 0x000fe20003f25270 */
[----:B------:R-:W-:Y:S01]  /*21e0*/  FFMA.FTZ R65, R4, R10, -R27 ;  /* 0x0000000a04417223 */ /* 0x000fe2000001081b */
[----:B------:R-:W-:Y:S01]  /*21f0*/  FADD.FTZ R27, R50, R71 ;  /* 0x00000047321b7221 */ /* 0x000fe20000010000 */
[-C--:B------:R-:W-:Y:S01]  /*2200*/  FFMA.FTZ R24, R72, R23.reuse, R24 ;  /* 0x0000001748187223 */ /* 0x080fe20000010018 */
[C---:B------:R-:W-:Y:S01]  /*2210*/  FMUL.FTZ R64, R62.reuse, R26 ;  /* 0x0000001a3e407220 */ /* 0x040fe20000410000 */
[----:B------:R-:W-:Y:S01]  /*2220*/  FFMA.FTZ R23, R67, R23, R66 ;  /* 0x0000001743177223 */ /* 0x000fe20000010042 */
[C---:B------:R-:W-:Y:S01]  /*2230*/  FMUL.FTZ R69, R5.reuse, R10 ;  /* 0x0000000a05457220 */ /* 0x040fe20000410000 */
[C---:B------:R-:W-:Y:S01]  /*2240*/  FMUL.FTZ R67, R5.reuse, R9 ;  /* 0x0000000905437220 */ /* 0x040fe20000410000 */
[-C--:B------:R-:W-:Y:S01]  /*2250*/  FMUL.FTZ R10, R5, R8.reuse ;  /* 0x00000008050a7220 */ /* 0x080fe20000410000 */
        /* <DEDUP_REMOVED lines=30> */
.L_x_2522:
[----:B------:R-:W-:Y:S05]  /*2440*/  BSYNC B0 ;  /* 0x0000000000007941 */ /* 0x000fea0003800000 */
.L_x_2521:
[----:B------:R-:W-:Y:S01]  /*2450*/  IADD3 R56, R56, 0x1, RZ ;  /* 0x0000000138387810 */ /* 0x000fe20007ffe0ff */
[-C--:B------:R-:W-:Y:S01]  /*2460*/  FFMA.FTZ R7, R60, R65.reuse, R25 ;  /* 0x000000413c077223 */ /* 0x080fe20000010019 */
[----:B-1----:R-:W-:Y:S01]  /*2470*/  FMUL.FTZ R5, R0, R65 ;  /* 0x0000004100057220 */ /* 0x002fe20000410000 */
[----:B------:R-:W-:Y:S01]  /*2480*/  FMUL.FTZ R26, R26, R23 ;  /* 0x000000171a1a7220 */ /* 0x000fe20000410000 */
[----:B------:R-:W-:Y:S01]  /*2490*/  ISETP.GE.AND P1, PT, R56, UR18, PT ;  /* 0x0000001238007c0c */ /* 0x000fe2000bf26270 */
[----:B------:R-:W-:Y:S01]  /*24a0*/  FADD.FTZ R7, RZ, R7 ;  /* 0x00000007ff077221 */ /* 0x000fe20000010000 */
[----:B------:R-:W-:Y:S01]  /*24b0*/  FFMA.FTZ R5, R60, R63, -R5 ;  /* 0x0000003f3c057223 */ /* 0x000fe20000010805 */
[----:B------:R-:W-:Y:S01]  /*24c0*/  FMUL.FTZ R12, R65, R12 ;  /* 0x0000000c410c7220 */ /* 0x000fe20000410000 */
[----:B------:R-:W-:Y:S01]  /*24d0*/  FFMA.FTZ R20, R21, R20, -R24 ;  /* 0x0000001415147223 */ /* 0x000fe20000010818 */
[----:B------:R-:W-:Y:S01]  /*24e0*/  FMUL.FTZ R14, R14, R7 ;  /* 0x000000070e0e7220 */ /* 0x000fe20000410000 */
[----:B------:R-:W-:Y:S01]  /*24f0*/  FADD.FTZ R5, R54, R5 ;  /* 0x0000000536057221 */ /* 0x000fe20000010000 */
[----:B------:R-:W-:Y:S01]  /*2500*/  FFMA.FTZ R22, R27, R22, -R26 ;  /* 0x000000161b167223 */ /* 0x000fe2000001081a */
[----:B------:R-:W-:Y:S01]  /*2510*/  FFMA.FTZ R12, R63, R13, -R12 ;  /* 0x0000000d3f0c7223 */ /* 0x000fe2000001080c */
[----:B------:R-:W-:Y:S01]  /*2520*/  FFMA.FTZ R41, R20, 2, R41 ;  /* 0x4000000014297823 */ /* 0x000fe20000010029 */
[----:B------:R-:W-:Y:S01]  /*2530*/  FFMA.FTZ R14, R5, R15, -R14 ;  /* 0x0000000f050e7223 */ /* 0x000fe2000001080e */
[----:B------:R-:W-:Y:S01]  /*2540*/  FFMA.FTZ R43, R22, 2, R43 ;  /* 0x40000000162b7823 */ /* 0x000fe2000001002b */
[----:B------:R-:W-:-:S02]  /*2550*/  FFMA.FTZ R45, R12, 2, R45 ;  /* 0x400000000c2d7823 */ /* 0x000fc4000001002d */
[----:B------:R-:W-:Y:S01]  /*2560*/  FFMA.FTZ R47, R14, 2, R47 ;  /* 0x400000000e2f7823 */ /* 0x000fe2000001002f */
[----:B------:R-:W-:Y:S06]  /*2570*/  @!P1 BRA `(.L_x_2523) ;  /* 0xffffffec00549947 */ /* 0x000fec000383ffff */
.L_x_2520:
[----:B------:R-:W0:Y:S01]  /*2580*/  LDC.64 R4, c[0x0][0x2b0] ;  /* 0x0000ac00ff047b82 */ /* 0x000e220000000a00 */
[----:B------:R-:W-:Y:S01]  /*2590*/  USHF.L.U32 UR8, UR4, 0x7, URZ ;  /* 0x0000000704087899 */ /* 0x000fe2000800063f */
[----:B------:R-:W2:Y:S01]  /*25a0*/  F2F.BF16.F32 R43, R43 ;  /* 0x0000002b002b7304 */ /* 0x000ea20000202000 */
[----:B------:R-:W-:Y:S01]  /*25b0*/  UIADD3 UR4, UR4, 0x1, URZ ;  /* 0x0000000104047890 */ /* 0x000fe2000fffe03f */
[----:B------:R-:W-:Y:S01]  /*25c0*/  IADD3 R38, P1, R38, 0x200, RZ ;  /* 0x0000020026267810 */ /* 0x000fe20007f3e0ff */
[----:B------:R-:W-:Y:S01]  /*25d0*/  USHF.R.S32.HI UR9, URZ, 0x1f, UR8 ;  /* 0x0000001f3f097899 */ /* 0x000fe20008011408 */
[----:B------:R-:W-:Y:S02]  /*25e0*/  IADD3 R34, P2, R34, 0x100, RZ ;  /* 0x0000010022227810 */ /* 0x000fe40007f5e0ff */
[----:B------:R-:W3:Y:S08]  /*25f0*/  LDC R8, c[0x0][0x224] ;  /* 0x00008900ff087b82 */ /* 0x000ef00000000800 */
[----:B------:R-:W-:Y:S01]  /*2600*/  BAR.SYNC.DEFER_BLOCKING 0x0 ;  /* 0x0000000000007b1d */ /* 0x000fe20000010000 */
[----:B------:R-:W-:-:S02]  /*2610*/  IADD3 R36, P3, R36, 0x100, RZ ;  /* 0x0000010024247810 */ /* 0x000fc40007f7e0ff */
[----:B------:R-:W-:Y:S02]  /*2620*/  IADD3.X R40, RZ, R40, RZ, P1, !PT ;  /* 0x00000028ff287210 */ /* 0x000fe40000ffe4ff */
[----:B------:R-:W-:Y:S01]  /*2630*/  IADD3.X R37, RZ, R37, RZ, P2, !PT ;  /* 0x00000025ff257210 */ /* 0x000fe200017fe4ff */
[----:B------:R-:W-:Y:S01]  /*2640*/  F2F.BF16.F32 R45, R45 ;  /* 0x0000002d002d7304 */ /* 0x000fe20000202000 */
[----:B------:R-:W-:-:S07]  /*2650*/  IADD3.X R39, RZ, R39, RZ, P3, !PT ;  /* 0x00000027ff277210 */ /* 0x000fce0001ffe4ff */
[----:B------:R-:W-:Y:S01]  /*2660*/  F2F.BF16.F32 R41, R41 ;  /* 0x0000002900297304 */ /* 0x000fe20000202000 */
[-C--:B0-----:R-:W-:Y:S02]  /*2670*/  IMAD R0, R35, R4.reuse, RZ ;  /* 0x0000000423007224 */ /* 0x081fe400078e02ff */
[----:B------:R-:W-:Y:S01]  /*2680*/  IMAD.WIDE.U32 R2, R33, R4, UR8 ;  /* 0x0000000821027e25 */ /* 0x000fe2000f8e0004 */
[----:B------:R-:W-:-:S03]  /*2690*/  ULDC.64 UR8, c[0x0][0x2b8] ;  /* 0x0000ae0000087ab9 */ /* 0x000fc60000000a00 */
[----:B------:R-:W-:Y:S02]  /*26a0*/  IMAD R5, R33, R5, R0 ;  /* 0x0000000521057224 */ /* 0x000fe400078e0200 */
[----:B------:R-:W0:Y:S03]  /*26b0*/  F2F.BF16.F32 R0, R47 ;  /* 0x0000002f00007304 */ /* 0x000e260000202000 */
[----:B------:R-:W-:Y:S01]  /*26c0*/  IADD3 R3, R3, R5, RZ ;  /* 0x0000000503037210 */ /* 0x000fe20007ffe0ff */
[----:B------:R-:W-:-:S04]  /*26d0*/  IMAD R5, R29, UR8, RZ ;  /* 0x000000081d057c24 */ /* 0x000fc8000f8e02ff */
[C---:B------:R-:W-:Y:S02]  /*26e0*/  IMAD R7, R28.reuse, UR9, R5 ;  /* 0x000000091c077c24 */ /* 0x040fe4000f8e0205 */
[----:B------:R-:W-:Y:S01]  /*26f0*/  IMAD.WIDE.U32 R4, R28, UR8, R2 ;  /* 0x000000081c047c25 */ /* 0x000fe2000f8e0002 */
[----:B------:R-:W-:-:S03]  /*2700*/  ULDC.64 UR8, c[0x0][0x308] ;  /* 0x0000c20000087ab9 */ /* 0x000fc60000000a00 */
[----:B--2---:R-:W-:Y:S01]  /*2710*/  IMAD.WIDE.U32 R2, R43, 0x10000, RZ ;  /* 0x000100002b027825 */ /* 0x004fe200078e00ff */
[----:B------:R-:W-:Y:S02]  /*2720*/  IADD3 R5, R5, R7, RZ ;  /* 0x0000000705057210 */ /* 0x000fe40007ffe0ff */
[C---:B------:R-:W-:Y:S02]  /*2730*/  LEA R6, P0, R4.reuse, UR8, 0x1 ;  /* 0x0000000804067c11 */ /* 0x040fe4000f8008ff */
[----:B0-----:R-:W-:Y:S02]  /*2740*/  PRMT R45, R45, 0x5410, R0 ;  /* 0x000054102d2d7816 */ /* 0x001fe40000000000 */
[----:B------:R-:W-:Y:S02]  /*2750*/  LEA.HI.X R7, R4, UR9, R5, 0x1, P0 ;  /* 0x0000000904077c11 */ /* 0x000fe400080f0c05 */
[----:B------:R-:W-:Y:S02]  /*2760*/  LOP3.LUT R5, R45, R3, RZ, 0xfc, !PT ;  /* 0x000000032d057212 */ /* 0x000fe400078efcff */
[----:B------:R-:W-:Y:S01]  /*2770*/  LOP3.LUT R4, R2, R41, RZ, 0xfc, !PT ;  /* 0x0000002902047212 */ /* 0x000fe200078efcff */
[----:B------:R-:W-:Y:S01]  /*2780*/  IMAD.WIDE R2, R32, 0x8, R6 ;  /* 0x0000000820027825 */ /* 0x000fe200078e0206 */
[----:B---3--:R-:W-:-:S04]  /*2790*/  ISETP.LE.AND P0, PT, R8, UR4, PT ;  /* 0x0000000408007c0c */ /* 0x008fc8000bf03270 */
[----:B------:R2:W-:Y:S09]  /*27a0*/  STG.E.64 desc[UR6][R2.64], R4 ;  /* 0x0000000402007986 */ /* 0x0005f2000c101b06 */
[----:B------:R-:W-:Y:S05]  /*27b0*/  @!P0 BRA `(.L_x_2524) ;  /* 0xffffffdc007c8947 */ /* 0x000fea000383ffff */
[----:B------:R-:W-:Y:S05]  /*27c0*/  EXIT ;  /* 0x000000000000794d */ /* 0x000fea0003800000 */
.L_x_2525:
        /* <DEDUP_REMOVED lines=11> */
.L_x_5234:


//--------------------- .text._Z25selective_scan_fwd_kernelI32Selective_Scan_fwd_kernel_traitsILi32ELi4ELi1ELb1ELb0ELb1ELb1EN3c108BFloat16ENS1_7complexIfEEEEv13SSMParamsBase --------------------------
	.section	.text._Z25selective_scan_fwd_kernelI32Selective_Scan_fwd_kernel_traitsILi32ELi4ELi1ELb1ELb0ELb1ELb1EN3c108BFloat16ENS1_7complexIfEEEEv13SSMParamsBase,"ax",@progbits
	.align	128
        .global         _Z25selective_scan_fwd_kernelI32Selective_Scan_fwd_kernel_traitsILi32ELi4ELi1ELb1ELb0ELb1ELb1EN3c108BFloat16ENS1_7complexIfEEEEv13SSMParamsBase
        .type           _Z25selective_scan_fwd_kernelI32Selective_Scan_fwd_kernel_traitsILi32ELi4ELi1ELb1ELb0ELb1ELb1EN3c108BFloat16ENS1_7complexIfEEEEv13SSMParamsBase,@function
        .size           _Z25selective_scan_fwd_kernelI32Selective_Scan_fwd_kernel_traitsILi32ELi4ELi1ELb1ELb0ELb1ELb1EN3c108BFloat16ENS1_7complexIfEEEEv13SSMParamsBase,(.L_x_5235 - _Z25selective_scan_fwd_kernelI32Selective_Scan_fwd_kernel_traitsILi32ELi4ELi1ELb1ELb0ELb1ELb1EN3c108BFloat16ENS1_7complexIfEEEEv13SSMParamsBase)
        .other          _Z25selective_scan_fwd_kernelI32Selective_Scan_fwd_kernel_traitsILi32ELi4ELi1ELb1ELb0ELb1ELb1EN3c108BFloat16ENS1_7complexIfEEEEv13SSMParamsBase,@"STO_CUDA_ENTRY STV_DEFAULT"
_Z25selective_scan_fwd_kernelI32Selective_Scan_fwd_kernel_traitsILi32ELi4ELi1ELb1ELb0ELb1ELb1EN3c108BFloat16ENS1_7complexIfEEEEv13SSMParamsBase:
.text._Z25selective_scan_fwd_kernelI32Selective_Scan_fwd_kernel_traitsILi32ELi4ELi1ELb1ELb0ELb1ELb1EN3c108BFloat16ENS1_7complexIfEEEEv13SSMParamsBase:
        /* <DEDUP_REMOVED lines=91> */
.L_x_2538:
        /* <DEDUP_REMOVED lines=64> */
.L_x_2527:
[----:B------:R-:W-:Y:S05]  /*09b0*/  BSYNC B0 ;  /* 0x0000000000007941 */ /* 0x000fea0003800000 */
.L_x_2526:
        /* <DEDUP_REMOVED lines=33> */
.L_x_2529:
[----:B------:R-:W-:Y:S05]  /*0bd0*/  BSYNC B0 ;  /* 0x0000000000007941 */ /* 0x000fea0003800000 */
.L_x_2528:
        /* <DEDUP_REMOVED lines=33> */
.L_x_2531:
[----:B------:R-:W-:Y:S05]  /*0df0*/  BSYNC B0 ;  /* 0x0000000000007941 */ /* 0x000fea0003800000 */
.L_x_2530:
        /* <DEDUP_REMOVED lines=33> */
.L_x_2533:
[----:B------:R-:W-:Y:S05]  /*1010*/  BSYNC B0 ;  /* 0x0000000000007941 */ /* 0x000fea0003800000 */
.L_x_2532:
        /* <DEDUP_REMOVED lines=43> */
.L_x_2537:
        /* <DEDUP_REMOVED lines=279> */
.L_x_2536:
[----:B------:R-:W-:Y:S05]  /*2440*/  BSYNC B0 ;  /* 0x0000000000007941 */ /* 0x000fea0003800000 */
.L_x_2535:
        /* <DEDUP_REMOVED lines=19> */
.L_x_2534:
[----:B------:R-:W0:Y:S01]  /*2580*/  LDC.64 R8, c[0x0][0x2b0] ;  /* 0x0000ac00ff087b82 */ /* 0x000e220000000a00 */
[----:B------:R-:W-:Y:S01]  /*2590*/  USHF.L.U32 UR8, UR4, 0x7, URZ ;  /* 0x0000000704087899 */ /* 0x000fe2000800063f */
[----:B------:R-:W-:Y:S01]  /*25a0*/  F2F.BF16.F32 R7, R45 ;  /* 0x0000002d00077304 */ /* 0x000fe20000202000 */
[----:B------:R-:W-:Y:S01]  /*25b0*/  ULDC.64 UR10, c[0x0][0x2b8] ;  /* 0x0000ae00000a7ab9 */ /* 0x000fe20000000a00 */
[----:B------:R-:W-:Y:S01]  /*25c0*/  ULDC.64 UR12, c[0x0][0x2a8] ;  /* 0x0000aa00000c7ab9 */ /* 0x000fe20000000a00 */
[----:B------:R-:W-:Y:S01]  /*25d0*/  USHF.R.S32.HI UR9, URZ, 0x1f, UR8 ;  /* 0x0000001f3f097899 */ /* 0x000fe20008011408 */
[----:B------:R-:W-:Y:S02]  /*25e0*/  IMAD R15, R29, UR12, RZ ;  /* 0x0000000c1d0f7c24 */ /* 0x000fe4000f8e02ff */
[----:B------:R-:W2:Y:S02]  /*25f0*/  LDC.64 R10, c[0x0][0x2a0] ;  /* 0x0000a800ff0a7b82 */ /* 0x000ea40000000a00 */
[----:B------:R-:W-:Y:S01]  /*2600*/  F2F.BF16.F32 R12, R47 ;  /* 0x0000002f000c7304 */ /* 0x000fe20000202000 */
[----:B------:R-:W-:-:S07]  /*2610*/  IMAD R15, R28, UR13, R15 ;  /* 0x0000000d1c0f7c24 */ /* 0x000fce000f8e020f */
[----:B------:R-:W-:Y:S01]  /*2620*/  F2F.BF16.F32 R13, R41 ;  /* 0x00000029000d7304 */ /* 0x000fe20000202000 */
[-C--:B0-----:R-:W-:Y:S02]  /*2630*/  IMAD R0, R35, R8.reuse, RZ ;  /* 0x0000000823007224 */ /* 0x081fe400078e02ff */
[----:B------:R-:W-:-:S04]  /*2640*/  IMAD.WIDE.U32 R2, R33, R8, UR8 ;  /* 0x0000000821027e25 */ /* 0x000fc8000f8e0008 */
[----:B------:R-:W-:Y:S02]  /*2650*/  IMAD R9, R33, R9, R0 ;  /* 0x0000000921097224 */ /* 0x000fe400078e0200 */
[-C--:B--2---:R-:W-:Y:S02]  /*2660*/  IMAD R0, R35, R10.reuse, RZ ;  /* 0x0000000a23007224 */ /* 0x084fe400078e02ff */
[----:B------:R-:W-:Y:S01]  /*2670*/  IMAD.WIDE.U32 R4, R33, R10, UR8 ;  /* 0x0000000821047e25 */ /* 0x000fe2000f8e000a */
[----:B------:R-:W-:-:S03]  /*2680*/  IADD3 R3, R3, R9, RZ ;  /* 0x0000000903037210 */ /* 0x000fc60007ffe0ff */
[----:B------:R-:W-:Y:S01]  /*2690*/  IMAD R11, R33, R11, R0 ;  /* 0x0000000b210b7224 */ /* 0x000fe200078e0200 */
[----:B------:R-:W-:Y:S01]  /*26a0*/  MOV R8, R4 ;  /* 0x0000000400087202 */ /* 0x000fe20000000f00 */
[----:B------:R-:W0:Y:S03]  /*26b0*/  F2F.BF16.F32 R0, R43 ;  /* 0x0000002b00007304 */ /* 0x000e260000202000 */
[----:B------:R-:W-:Y:S01]  /*26c0*/  IADD3 R9, R5, R11, RZ ;  /* 0x0000000b05097210 */ /* 0x000fe20007ffe0ff */
[----:B------:R-:W-:-:S04]  /*26d0*/  IMAD R5, R29, UR10, RZ ;  /* 0x0000000a1d057c24 */ /* 0x000fc8000f8e02ff */
[C---:B------:R-:W-:Y:S02]  /*26e0*/  IMAD R11, R28.reuse, UR11, R5 ;  /* 0x0000000b1c0b7c24 */ /* 0x040fe4000f8e0205 */
[----:B------:R-:W-:Y:S01]  /*26f0*/  IMAD.WIDE.U32 R4, R28, UR10, R2 ;  /* 0x0000000a1c047c25 */ /* 0x000fe2000f8e0002 */
[----:B------:R-:W-:-:S03]  /*2700*/  ULDC.64 UR10, c[0x0][0x308] ;  /* 0x0000c200000a7ab9 */ /* 0x000fc60000000a00 */
[----:B------:R-:W-:Y:S01]  /*2710*/  IMAD.WIDE.U32 R8, R28, UR12, R8 ;  /* 0x0000000c1c087c25 */ /* 0x000fe2000f8e0008 */
[----:B------:R-:W-:Y:S01]  /*2720*/  IADD3 R11, R5, R11, RZ ;  /* 0x0000000b050b7210 */ /* 0x000fe20007ffe0ff */
[----:B------:R-:W-:Y:S01]  /*2730*/  ULDC.64 UR12, c[0x0][0x318] ;  /* 0x0000c600000c7ab9 */ /* 0x000fe20000000a00 */
[----:B------:R-:W-:Y:S01]  /*2740*/  BAR.SYNC.DEFER_BLOCKING 0x0 ;  /* 0x0000000000007b1d */ /* 0x000fe20000010000 */
[----:B------:R-:W-:Y:S01]  /*2750*/  LEA R6, P0, R4, UR10, 0x1 ;  /* 0x0000000a04067c11 */ /* 0x000fe2000f8008ff */
[----:B0-----:R-:W-:Y:S01]  /*2760*/  IMAD.WIDE.U32 R2, R0, 0x10000, RZ ;  /* 0x0001000000027825 */ /* 0x001fe200078e00ff */
[----:B------:R-:W-:Y:S02]  /*2770*/  IADD3 R5, R9, R15, RZ ;  /* 0x0000000f09057210 */ /* 0x000fe40007ffe0ff */
[----:B------:R-:W-:Y:S02]  /*2780*/  LEA R10, P1, R8, UR12, 0x1 ;  /* 0x0000000c080a7c11 */ /* 0x000fe4000f8208ff */
[----:B------:R-:W-:-:S02]  /*2790*/  PRMT R9, R7, 0x5410, R12 ;  /* 0x0000541007097816 */ /* 0x000fc4000000000c */
[----:B------:R-:W-:Y:S02]  /*27a0*/  LEA.HI.X R7, R4, UR11, R11, 0x1, P0 ;  /* 0x0000000b04077c11 */ /* 0x000fe400080f0c0b */
[----:B------:R-:W-:Y:S02]  /*27b0*/  LEA.HI.X R11, R8, UR13, R5, 0x1, P1 ;  /* 0x0000000d080b7c11 */ /* 0x000fe400088f0c05 */
[----:B------:R-:W-:Y:S02]  /*27c0*/  LOP3.LUT R9, R9, R3, RZ, 0xfc, !PT ;  /* 0x0000000309097212 */ /* 0x000fe400078efcff */
[----:B------:R-:W-:Y:S01]  /*27d0*/  LOP3.LUT R8, R2, R13, RZ, 0xfc, !PT ;  /* 0x0000000d02087212 */ /* 0x000fe200078efcff */
[----:B------:R-:W-:-:S04]  /*27e0*/  IMAD.WIDE R2, R32, 0x8, R6 ;  /* 0x0000000820027825 */ /* 0x000fc800078e0206 */
[----:B------:R-:W-:Y:S01]  /*27f0*/  IMAD.WIDE R4, R32, 0x8, R10 ;  /* 0x0000000820047825 */ /* 0x000fe200078e020a */
[----:B------:R0:W-:Y:S01]  /*2800*/  STG.E.64 desc[UR6][R2.64], R8 ;  /* 0x0000000802007986 */ /* 0x0001e2000c101b06 */
[----:B------:R-:W-:Y:S08]  /*2810*/  BAR.SYNC.DEFER_BLOCKING 0x0 ;  /* 0x0000000000007b1d */ /* 0x000ff00000010000 */
[----:B0-----:R-:W0:Y:S01]  /*2820*/  LDC.64 R2, c[0x0][0x2c0] ;  /* 0x0000b000ff027b82 */ /* 0x001e220000000a00 */
[----:B------:R-:W2:Y:S01]  /*2830*/  LDG.E.64 R4, desc[UR6][R4.64] ;  /* 0x0000000604047981 */ /* 0x000ea2000c1e1b00 */
[----:B------:R-:W-:-:S06]  /*2840*/  UIADD3 UR4, UR4, 0x1, URZ ;  /* 0x0000000104047890 */ /* 0x000fcc000fffe03f */
[----:B------:R-:W-:Y:S01]  /*2850*/  BAR.SYNC.DEFER_BLOCKING 0x0 ;  /* 0x0000000000007b1d */ /* 0x000fe20000010000 */
[----:B------:R-:W-:Y:S02]  /*2860*/  IADD3 R38, P1, R38, 0x200, RZ ;  /* 0x0000020026267810 */ /* 0x000fe40007f3e0ff */
[----:B------:R-:W-:Y:S02]  /*2870*/  IADD3 R34, P2, R34, 0x100, RZ ;  /* 0x0000010022227810 */ /* 0x000fe40007f5e0ff */
[----:B------:R-:W-:Y:S02]  /*2880*/  IADD3 R36, P3, R36, 0x100, RZ ;  /* 0x0000010024247810 */ /* 0x000fe40007f7e0ff */
[----:B------:R-:W-:Y:S02]  /*2890*/  IADD3.X R40, RZ, R40, RZ, P1, !PT ;  /* 0x00000028ff287210 */ /* 0x000fe40000ffe4ff */
[----:B------:R-:W-:Y:S02]  /*28a0*/  IADD3.X R37, RZ, R37, RZ, P2, !PT ;  /* 0x00000025ff257210 */ /* 0x000fe400017fe4ff */
[----:B------:R-:W-:-:S02]  /*28b0*/  IADD3.X R39, RZ, R39, RZ, P3, !PT ;  /* 0x00000027ff277210 */ /* 0x000fc40001ffe4ff */
[--C-:B--2---:R-:W-:Y:S02]  /*28c0*/  SHF.R.U64 R6, R4, 0x10, R5.reuse ;  /* 0x0000001004067819 */ /* 0x104fe40000001205 */
[----:B------:R-:W-:Y:S02]  /*28d0*/  SHF.R.U32.HI R12, RZ, 0x10, R5 ;  /* 0x00000010ff0c7819 */ /* 0x000fe40000011605 */
[----:B------:R-:W-:Y:S02]  /*28e0*/  SHF.L.U32 R10, R5, 0x10, RZ ;  /* 0x00000010050a7819 */ /* 0x000fe400000006ff */
[----:B------:R-:W-:Y:S02]  /*28f0*/  SHF.L.U32 R6, R6, 0x10, RZ ;  /* 0x0000001006067819 */ /* 0x000fe400000006ff */
[----:B------:R-:W-:Y:S01]  /*2900*/  SHF.L.U32 R12, R12, 0x10, RZ ;  /* 0x000000100c0c7819 */ /* 0x000fe200000006ff */
[----:B------:R-:W-:Y:S01]  /*2910*/  FMUL.FTZ R11, R10, -1.4426950216293334961 ;  /* 0xbfb8aa3b0a0b7820 */ /* 0x000fe20000410000 */
[----:B------:R-:W-:Y:S01]  /*2920*/  SHF.L.U32 R0, R4, 0x10, RZ ;  /* 0x0000001004007819 */ /* 0x000fe200000006ff */
[----:B------:R-:W-:-:S02]  /*2930*/  FMUL.FTZ R7, R6, -1.4426950216293334961 ;  /* 0xbfb8aa3b06077820 */ /* 0x000fc40000410000 */
[----:B------:R-:W-:Y:S02]  /*2940*/  FMUL.FTZ R13, R12, -1.4426950216293334961 ;  /* 0xbfb8aa3b0c0d7820 */ /* 0x000fe40000410000 */
[----:B------:R-:W2:Y:S01]  /*2950*/  MUFU.EX2 R11, R11 ;  /* 0x0000000b000b7308 */ /* 0x000ea20000000800 */
[----:B------:R-:W-:-:S07]  /*2960*/  FMUL.FTZ R4, R0, -1.4426950216293334961 ;  /* 0xbfb8aa3b00047820 */ /* 0x000fce0000410000 */
[----:B------:R-:W3:Y:S08]  /*2970*/  MUFU.EX2 R7, R7 ;  /* 0x0000000700077308 */ /* 0x000ef00000000800 */
[----:B------:R-:W4:Y:S01]  /*2980*/  MUFU.EX2 R13, R13 ;  /* 0x0000000d000d7308 */ /* 0x000f220000000800 */
[----:B--2---:R-:W-:-:S07]  /*2990*/  FADD.FTZ R9, R11, 1 ;  /* 0x3f8000000b097421 */ /* 0x004fce0000010000 */
[----:B------:R-:W2:Y:S01]  /*29a0*/  MUFU.EX2 R4, R4 ;  /* 0x0000000400047308 */ /* 0x000ea20000000800 */
[----:B---3--:R-:W-:-:S07]  /*29b0*/  FADD.FTZ R8, R7, 1 ;  /* 0x3f80000007087421 */ /* 0x008fce0000010000 */
[----:B------:R-:W3:Y:S01]  /*29c0*/  MUFU.RCP R9, R9 ;  /* 0x0000000900097308 */ /* 0x000ee20000001000 */
[----:B----4-:R-:W-:Y:S02]  /*29d0*/  FADD.FTZ R7, R13, 1 ;  /* 0x3f8000000d077421 */ /* 0x010fe40000010000 */
[----:B------:R-:W4:Y:S05]  /*29e0*/  LDC R13, c[0x0][0x224] ;  /* 0x00008900ff0d7b82 */ /* 0x000f2a0000000800 */
[----:B------:R-:W5:Y:S01]  /*29f0*/  MUFU.RCP R11, R8 ;  /* 0x00000008000b7308 */ /* 0x000f620000001000 */
[----:B--2---:R-:W-:Y:S01]  /*2a00*/  FADD.FTZ R5, R4, 1 ;  /* 0x3f80000004057421 */ /* 0x004fe20000010000 */
[----:B0-----:R-:W-:-:S06]  /*2a10*/  IMAD R4, R35, R2, RZ ;  /* 0x0000000223047224 */ /* 0x001fcc00078e02ff */
[----:B------:R-:W0:Y:S01]  /*2a20*/  MUFU.RCP R7, R7 ;  /* 0x0000000700077308 */ /* 0x000e220000001000 */
[----:B---3--:R-:W-:Y:S01]  /*2a30*/  FMUL.FTZ R10, R10, R9 ;  /* 0x000000090a0a7220 */ /* 0x008fe20000410000 */
[C---:B------:R-:W-:Y:S02]  /*2a40*/  IMAD R9, R33.reuse, R3, R4 ;  /* 0x0000000321097224 */ /* 0x040fe400078e0204 */
[----:B------:R-:W-:-:S04]  /*2a50*/  IMAD.WIDE.U32 R2, R33, R2, UR8 ;  /* 0x0000000821027e25 */ /* 0x000fc8000f8e0002 */
[----:B------:R-:W-:Y:S01]  /*2a60*/  FMUL.FTZ R10, R10, R45 ;  /* 0x0000002d0a0a7220 */ /* 0x000fe20000410000 */
[----:B------:R-:W-:Y:S01]  /*2a70*/  ULDC.64 UR8, c[0x0][0x2c8] ;  /* 0x0000b20000087ab9 */ /* 0x000fe20000000a00 */
[----:B------:R-:W2:Y:S01]  /*2a80*/  MUFU.RCP R5, R5 ;  /* 0x0000000500057308 */ /* 0x000ea20000001000 */
[----:B-----5:R-:W-:Y:S01]  /*2a90*/  FMUL.FTZ R6, R6, R11 ;  /* 0x0000000b06067220 */ /* 0x020fe20000410000 */
[----:B------:R-:W-:-:S03]  /*2aa0*/  IADD3 R3, R3, R9, RZ ;  /* 0x0000000903037210 */ /* 0x000fc60007ffe0ff */
[----:B------:R-:W-:-:S03]  /*2ab0*/  FMUL.FTZ R6, R6, R43 ;  /* 0x0000002b06067220 */ /* 0x000fc60000410000 */
[----:B------:R-:W-:Y:S01]  /*2ac0*/  F2F.BF16.F32 R10, R10 ;  /* 0x0000000a000a7304 */ /* 0x000fe20000202000 */
[----:B0-----:R-:W-:-:S04]  /*2ad0*/  FMUL.FTZ R12, R12, R7 ;  /* 0x000000070c0c7220 */ /* 0x001fc80000410000 */
[----:B------:R-:W-:-:S03]  /*2ae0*/  FMUL.FTZ R12, R12, R47 ;  /* 0x0000002f0c0c7220 */ /* 0x000fc60000410000 */
[----:B------:R-:W0:Y:S01]  /*2af0*/  F2F.BF16.F32 R8, R6 ;  /* 0x0000000600087304 */ /* 0x000e220000202000 */
[----:B--2---:R-:W-:Y:S01]  /*2b00*/  FMUL.FTZ R0, R0, R5 ;  /* 0x0000000500007220 */ /* 0x004fe20000410000 */
[----:B------:R-:W-:-:S03]  /*2b10*/  IMAD R5, R29, UR8, RZ ;  /* 0x000000081d057c24 */ /* 0x000fc6000f8e02ff */
[----:B------:R-:W-:Y:S01]  /*2b20*/  FMUL.FTZ R0, R0, R41 ;  /* 0x0000002900007220 */ /* 0x000fe20000410000 */
[C---:B------:R-:W-:Y:S02]  /*2b30*/  IMAD R11, R28.reuse, UR9, R5 ;  /* 0x000000091c0b7c24 */ /* 0x040fe4000f8e0205 */
[----:B------:R-:W2:Y:S01]  /*2b40*/  F2F.BF16.F32 R7, R12 ;  /* 0x0000000c00077304 */ /* 0x000ea20000202000 */
[----:B------:R-:W-:Y:S01]  /*2b50*/  IMAD.WIDE.U32 R4, R28, UR8, R2 ;  /* 0x000000081c047c25 */ /* 0x000fe2000f8e0002 */
[----:B------:R-:W-:-:S04]  /*2b60*/  ULDC.64 UR8, c[0x0][0x320] ;  /* 0x0000c80000087ab9 */ /* 0x000fc80000000a00 */
[----:B------:R-:W-:Y:S01]  /*2b70*/  IADD3 R11, R5, R11, RZ ;  /* 0x0000000b050b7210 */ /* 0x000fe20007ffe0ff */
[----:B0-----:R-:W-:Y:S01]  /*2b80*/  IMAD.WIDE.U32 R2, R8, 0x10000, RZ ;  /* 0x0001000008027825 */ /* 0x001fe200078e00ff */
[----:B------:R-:W0:Y:S01]  /*2b90*/  F2F.BF16.F32 R9, R0 ;  /* 0x0000000000097304 */ /* 0x000e220000202000 */
[----:B------:R-:W-:Y:S02]  /*2ba0*/  LEA R6, P0, R4, UR8, 0x1 ;  /* 0x0000000804067c11 */ /* 0x000fe4000f8008ff */
[----:B--2---:R-:W-:Y:S02]  /*2bb0*/  PRMT R5, R10, 0x5410, R7 ;  /* 0x000054100a057816 */ /* 0x004fe40000000007 */
[----:B------:R-:W-:Y:S02]  /*2bc0*/  LEA.HI.X R7, R4, UR9, R11, 0x1, P0 ;  /* 0x0000000904077c11 */ /* 0x000fe400080f0c0b */
[----:B------:R-:W-:Y:S02]  /*2bd0*/  LOP3.LUT R5, R5, R3, RZ, 0xfc, !PT ;  /* 0x0000000305057212 */ /* 0x000fe400078efcff */
[----:B----4-:R-:W-:-:S02]  /*2be0*/  ISETP.LE.AND P0, PT, R13, UR4, PT ;  /* 0x000000040d007c0c */ /* 0x010fc4000bf03270 */
[----:B0-----:R-:W-:Y:S01]  /*2bf0*/  LOP3.LUT R4, R2, R9, RZ, 0xfc, !PT ;  /* 0x0000000902047212 */ /* 0x001fe200078efcff */
[----:B------:R-:W-:-:S05]  /*2c00*/  IMAD.WIDE R2, R32, 0x8, R6 ;  /* 0x0000000820027825 */ /* 0x000fca00078e0206 */
[----:B------:R2:W-:Y:S05]  /*2c10*/  STG.E.64 desc[UR6][R2.64], R4 ;  /* 0x0000000402007986 */ /* 0x0005ea000c101b06 */
[----:B------:R-:W-:Y:S05]  /*2c20*/  @!P0 BRA `(.L_x_2538) ;  /* 0xffffffd800608947 */ /* 0x000fea000383ffff */
[----:B------:R-:W-:Y:S05]  /*2c30*/  EXIT ;  /* 0x000000000000794d */ /* 0x000fea0003800000 */
.L_x_2539:
        /* <DEDUP_REMOVED lines=12> */
.L_x_5235:


//--------------------- .text._Z25selective_scan_fwd_kernelI32Selective_Scan_fwd_kernel_traitsILi32ELi4ELi1ELb1ELb1ELb0ELb0EN3c108BFloat16ENS1_7complexIfEEEEv13SSMParamsBase --------------------------
	.section	.text._Z25selective_scan_fwd_kernelI32Selective_Scan_fwd_kernel_traitsILi32ELi4ELi1ELb1ELb1ELb0ELb0EN3c108BFloat16ENS1_7complexIfEEEEv13SSMParamsBase,"ax",@progbits
	.align	128
        .global         _Z25selective_scan_fwd_kernelI32Selective_Scan_fwd_kernel_traitsILi32ELi4ELi1ELb1ELb1ELb0ELb0EN3c108BFloat16ENS1_7complexIfEEEEv13SSMParamsBase
        .type           _Z25selective_scan_fwd_kernelI32Selective_Scan_fwd_kernel_traitsILi32ELi4ELi1ELb1ELb1ELb0ELb0EN3c108BFloat16ENS1_7complexIfEEEEv13SSMParamsBase,@function
        .size           _Z25selective_scan_fwd_kernelI32Selective_Scan_fwd_kernel_traitsILi32ELi4ELi1ELb1ELb1ELb0ELb0EN3c108BFloat16ENS1_7complexIfEEEEv13SSMParamsBase,(.L_x_5236 - _Z25selective_scan_fwd_kernelI32Selective_Scan_fwd_kernel_traitsILi32ELi4ELi1ELb1ELb1ELb0ELb0EN3c108BFloat16ENS1_7complexIfEEEEv13SSMParamsBase)
        .other          _Z25selective_scan_fwd_kernelI32Selective_Scan_fwd_kernel_traitsILi32ELi4ELi1ELb1ELb1ELb0ELb0EN3c108BFloat16ENS1_7complexIfEEEEv13SSMParamsBase,@"STO_CUDA_ENTRY STV_DEFAULT"
_Z25selective_scan_fwd_kernelI32Selective_Scan_fwd_kernel_traitsILi32ELi4ELi1ELb1ELb1ELb0ELb0EN3c108BFloat16ENS1_7complexIfEEEEv13SSMParamsBase:
.text._Z25selective_scan_fwd_kernelI32Selective_Scan_fwd_kernel_traitsILi32ELi4ELi1ELb1ELb1ELb0ELb0EN3c108BFloat16ENS1_7complexIfEEEEv13SSMParamsBase:
        /* <DEDUP_REMOVED lines=91> */
.L_x_2552:
        /* <DEDUP_REMOVED lines=14> */
[--C-:B------:R-:W-:Y:S01]  /*0690*/  FADD.FTZ R44, R7, R50.reuse ;  /* 0x00000032072c7221 */ /* 0x100fe20000010000 */
        /* <DEDUP_REMOVED lines=47> */
.L_x_2541:
[----:B------:R-:W-:Y:S05]  /*0990*/  BSYNC B0 ;  /* 0x0000000000007941 */ /* 0x000fea0003800000 */
.L_x_2540:
        /* <DEDUP_REMOVED lines=33> */
.L_x_2543:
[----:B------:R-:W-:Y:S05]  /*0bb0*/  BSYNC B0 ;  /* 0x0000000000007941 */ /* 0x000fea0003800000 */
.L_x_2542:
        /* <DEDUP_REMOVED lines=33> */
.L_x_2545:
[----:B------:R-:W-:Y:S05]  /*0dd0*/  BSYNC B0 ;  /* 0x0000000000007941 */ /* 0x000fea0003800000 */
.L_x_2544:
        /* <DEDUP_REMOVED lines=33> */
.L_x_2547:
[----:B------:R-:W-:Y:S05]  /*0ff0*/  BSYNC B0 ;  /* 0x0000000000007941 */ /* 0x000fea0003800000 */
.L_x_2546:
        /* <DEDUP_REMOVED lines=16> */
[----:B------:R-:W-:Y:S01]  /*1100*/  ULDC.64 UR8, c[0x0][0x230] ;  /* 0x00008c0000087ab9 */ /* 0x000fe20000000a00 */
[----:B------:R-:W-:Y:S01]  /*1110*/  ULDC.64 UR10, c[0x0][0x268] ;  /* 0x00009a00000a7ab9 */ /* 0x000fe20000000a00 */
[----:B------:R-:W-:Y:S01]  /*1120*/  IMAD R0, R52, UR8, RZ ;  /* 0x0000000834007c24 */ /* 0x000fe2000f8e02ff */
[----:B------:R-:W-:Y:S01]  /*1130*/  LOP3.LUT P0, RZ, R45, 0x1f, RZ, 0xc0, !PT ;  /* 0x0000001f2dff7812 */ /* 0x000fe2000780c0ff */
[----:B------:R-:W-:Y:S01]  /*1140*/  IMAD.WIDE.U32 R2, R53, UR8, RZ ;  /* 0x0000000835027c25 */ /* 0x000fe2000f8e00ff */
[----:B------:R-:W-:-:S03]  /*1150*/  HFMA2.MMA R29, -RZ, RZ, 0, 0 ;  /* 0x00000000ff1d7435 */ /* 0x000fc600000001ff */
[----:B------:R-:W-:Y:S01]  /*1160*/  FMUL.FTZ R30, R4, R44 ;  /* 0x0000002c041e7220 */ /* 0x000fe20000410000 */
[----:B------:R-:W2:Y:S01]  /*1170*/  LDC R32, c[0x0][0x21c] ;  /* 0x00008700ff207b82 */ /* 0x000ea20000000800 */
[----:B------:R-:W-:Y:S02]  /*1180*/  IMAD R27, R53, UR9, R0 ;  /* 0x00000009351b7c24 */ /* 0x000fe4000f8e0200 */
[----:B------:R-:W-:Y:S01]  /*1190*/  FMUL.FTZ R28, R6, R42 ;  /* 0x0000002a061c7220 */ /* 0x000fe20000410000 */
[----:B------:R-:W-:Y:S02]  /*11a0*/  IMAD R0, R52, UR10, RZ ;  /* 0x0000000a34007c24 */ /* 0x000fe4000f8e02ff */
[----:B------:R-:W-:Y:S01]  /*11b0*/  FMUL.FTZ R26, R5, R40 ;  /* 0x00000028051a7220 */ /* 0x000fe20000410000 */
[----:B------:R-:W-:-:S04]  /*11c0*/  IMAD.WIDE.U32 R18, R53, UR10, RZ ;  /* 0x0000000a35127c25 */ /* 0x000fc8000f8e00ff */
[----:B------:R-:W-:Y:S01]  /*11d0*/  FMUL.FTZ R24, R24, R38 ;  /* 0x0000002618187220 */ /* 0x000fe20000410000 */
[----:B------:R-:W-:Y:S01]  /*11e0*/  ISETP.EQ.OR P0, PT, RZ, UR4, P0 ;  /* 0x00000004ff007c0c */ /* 0x000fe20008702670 */
[----:B------:R-:W3:Y:S01]  /*11f0*/  LDC.64 R16, c[0x0][0x310] ;  /* 0x0000c400ff107b82 */ /* 0x000ee20000000a00 */
[----:B------:R-:W-:Y:S01]  /*1200*/  IMAD R25, R53, UR11, R0 ;  /* 0x0000000b35197c24 */ /* 0x000fe2000f8e0200 */
[----:B------:R-:W-:Y:S01]  /*1210*/  SHF.L.U32 R0, R45, 0x1, RZ ;  /* 0x000000012d007819 */ /* 0x000fe200000006ff */
[----:B------:R-:W-:Y:S01]  /*1220*/  ULDC UR18, c[0x0][0x21c] ;  /* 0x0000870000127ab9 */ /* 0x000fe20000000800 */
[----:B------:R-:W-:Y:S01]  /*1230*/  IADD3 R27, R3, R27, RZ ;  /* 0x0000001b031b7210 */ /* 0x000fe20007ffe0ff */
[----:B------:R-:W-:Y:S01]  /*1240*/  ULDC UR5, c[0x0][0x214] ;  /* 0x0000850000057ab9 */ /* 0x000fe20000000800 */
[----:B------:R-:W-:Y:S01]  /*1250*/  IADD3 R25, R19, R25, RZ ;  /* 0x0000001913197210 */ /* 0x000fe20007ffe0ff */
[----:B------:R-:W-:Y:S01]  /*1260*/  ULDC.64 UR8, c[0x0][0x238] ;  /* 0x00008e0000087ab9 */ /* 0x000fe20000000a00 */
[----:B------:R-:W-:Y:S01]  /*1270*/  ULDC.64 UR10, c[0x0][0x2d0] ;  /* 0x0000b400000a7ab9 */ /* 0x000fe20000000a00 */
[----:B------:R-:W-:Y:S01]  /*1280*/  ULDC.64 UR12, c[0x0][0x250] ;  /* 0x00009400000c7ab9 */ /* 0x000fe20000000a00 */
[----:B------:R-:W-:Y:S01]  /*1290*/  ULDC.64 UR14, c[0x0][0x270] ;  /* 0x00009c00000e7ab9 */ /* 0x000fe20000000a00 */
[----:B------:R-:W-:-:S05]  /*12a0*/  ULDC.64 UR16, c[0x0][0x2e0] ;  /* 0x0000b80000107ab9 */ /* 0x000fca0000000a00 */
.L_x_2551:
        /* <DEDUP_REMOVED lines=8> */
[----:B------:R-:W-:Y:S01]  /*1330*/  LEA.HI.X R9, R4, UR11, R5, 0x3, P1 ;  /* 0x0000000b04097c11 */ /* 0x000fe200088f1c05 */
[----:B------:R-:W-:-:S05]  /*1340*/  IMAD R6, R12, UR12, RZ ;  /* 0x0000000c0c067c24 */ /* 0x000fca000f8e02ff */
[----:B------:R-:W4:Y:S01]  /*1350*/  LDG.E.64 R8, desc[UR6][R8.64] ;  /* 0x0000000608087981 */ /* 0x000f22000c1e1b00 */
[----:B------:R-:W-:-:S04]  /*1360*/  IMAD.WIDE.U32 R4, R29, UR12, RZ ;  /* 0x0000000c1d047c25 */ /* 0x000fc8000f8e00ff */
[----:B------:R-:W-:Y:S01]  /*1370*/  IMAD R7, R29, UR13, R6 ;  /* 0x0000000d1d077c24 */ /* 0x000fe2000f8e0206 */
[----:B------:R-:W-:-:S04]  /*1380*/  LEA R6, P1, R4, R39, 0x1 ;  /* 0x0000002704067211 */ /* 0x000fc800078208ff */
[----:B------:R-:W-:-:S04]  /*1390*/  IADD3 R5, R5, R7, RZ ;  /* 0x0000000705057210 */ /* 0x000fc80007ffe0ff */
[----:B------:R-:W-:-:S03]  /*13a0*/  LEA.HI.X R7, R4, R37, R5, 0x1, P1 ;  /* 0x0000002504077211 */ /* 0x000fc600008f0c05 */
[----:B------:R-:W-:-:S05]  /*13b0*/  IMAD.WIDE R10, R0, 0x8, R6 ;  /* 0x00000008000a7825 */ /* 0x000fca00078e0206 */
[----:B------:R-:W5:Y:S04]  /*13c0*/  LDG.E.64 R6, desc[UR6][R10.64] ;  /* 0x000000060a067981 */ /* 0x000f68000c1e1b00 */
[----:B------:R1:W2:Y:S01]  /*13d0*/  LDG.E.64 R4, desc[UR6][R10.64+0x8] ;  /* 0x000008060a047981 */ /* 0x0002a2000c1e1b00 */
[----:B------:R-:W-:Y:S01]  /*13e0*/  IMAD R12, R12, UR14, RZ ;  /* 0x0000000e0c0c7c24 */ /* 0x000fe2000f8e02ff */
[----:B------:R-:W0:Y:S01]  /*13f0*/  S2R R23, SR_CgaCtaId ;  /* 0x0000000000177919 */ /* 0x000e220000008800 */
[----:B------:R-:W-:Y:S01]  /*1400*/  MOV R68, 0x400 ;  /* 0x0000040000447802 */ /* 0x000fe20000000f00 */
[C---:B----4-:R-:W-:Y:S01]  /*1410*/  FMUL.FTZ R13, R9.reuse, R42 ;  /* 0x0000002a090d7220 */ /* 0x050fe20000410000 */
[C---:B------:R-:W-:Y:S01]  /*1420*/  FMUL.FTZ R20, R9.reuse, R40 ;  /* 0x0000002809147220 */ /* 0x040fe20000410000 */
[----:B-1----:R-:W-:-:S02]  /*1430*/  FMUL.FTZ R10, R9, R38 ;  /* 0x00000026090a7220 */ /* 0x002fc40000410000 */
[----:B------:R-:W-:Y:S01]  /*1440*/  FMUL.RZ R21, R13, 0.15915493667125701904 ;  /* 0x3e22f9830d157820 */ /* 0x000fe2000040c000 */
[----:B------:R-:W-:Y:S01]  /*1450*/  FMUL.FTZ R13, R8, 1.4426950216293334961 ;  /* 0x3fb8aa3b080d7820 */ /* 0x000fe20000410000 */
[----:B------:R-:W-:Y:S01]  /*1460*/  FMUL.RZ R20, R20, 0.15915493667125701904 ;  /* 0x3e22f98314147820 */ /* 0x000fe2000040c000 */
[----:B------:R-:W-:Y:S01]  /*1470*/  FMUL.RZ R22, R10, 0.15915493667125701904 ;  /* 0x3e22f9830a167820 */ /* 0x000fe2000040c000 */
[----:B------:R-:W-:Y:S01]  /*1480*/  MUFU.SIN R55, R21 ;  /* 0x0000001500377308 */ /* 0x000fe20000000400 */
[C---:B------:R-:W-:Y:S01]  /*1490*/  FMUL.FTZ R14, R13.reuse, R40 ;  /* 0x000000280d0e7220 */ /* 0x040fe20000410000 */
[C---:B------:R-:W-:Y:S01]  /*14a0*/  FMUL.FTZ R8, R13.reuse, R42 ;  /* 0x0000002a0d087220 */ /* 0x040fe20000410000 */
[C---:B------:R-:W-:Y:S01]  /*14b0*/  FMUL.FTZ R71, R13.reuse, R44 ;  /* 0x0000002c0d477220 */ /* 0x040fe20000410000 */
[----:B------:R-:W-:Y:S01]  /*14c0*/  FMUL.FTZ R67, R13, R38 ;  /* 0x000000260d437220 */ /* 0x000fe20000410000 */
[----:B------:R-:W-:Y:S01]  /*14d0*/  FMUL.FTZ R13, R9, R44 ;  /* 0x0000002c090d7220 */ /* 0x000fe20000410000 */
[----:B------:R-:W-:-:S02]  /*14e0*/  MOV R9, R25 ;  /* 0x0000001900097202 */ /* 0x000fc40000000f00 */
[----:B------:R-:W-:Y:S08]  /*14f0*/  MUFU.EX2 R14, R14 ;  /* 0x0000000e000e7308 */ /* 0x000ff00000000800 */
[----:B------:R-:W1:Y:S01]  /*1500*/  MUFU.COS R11, R20 ;  /* 0x00000014000b7308 */ /* 0x000e620000000000 */
[----:B-----5:R-:W-:Y:S02]  /*1510*/  SHF.R.U64 R61, R6, 0x10, R7 ;  /* 0x00000010063d7819 */ /* 0x020fe40000001207 */
[----:B------:R-:W-:-:S02]  /*1520*/  SHF.L.U32 R63, R7, 0x10, RZ ;  /* 0x00000010073f7819 */ /* 0x000fc400000006ff */
[----:B------:R-:W-:Y:S02]  /*1530*/  SHF.L.U32 R61, R61, 0x10, RZ ;  /* 0x000000103d3d7819 */ /* 0x000fe400000006ff */
[----:B------:R-:W-:Y:S01]  /*1540*/  SHF.R.U32.HI R7, RZ, 0x10, R7 ;  /* 0x00000010ff077819 */ /* 0x000fe20000011607 */
[----:B------:R4:W-:Y:S01]  /*1550*/  MUFU.COS R15, R21 ;  /* 0x00000015000f7308 */ /* 0x0009e20000000000 */
[----:B------:R-:W-:Y:S01]  /*1560*/  FMUL.FTZ R63, R28, R63 ;  /* 0x0000003f1c3f7220 */ /* 0x000fe20000410000 */
[----:B------:R-:W-:Y:S01]  /*1570*/  FMUL.FTZ R61, R30, R61 ;  /* 0x0000003d1e3d7220 */ /* 0x000fe20000410000 */
[----:B------:R-:W-:Y:S02]  /*1580*/  SHF.L.U32 R7, R7, 0x10, RZ ;  /* 0x0000001007077819 */ /* 0x000fe400000006ff */
[----:B--2---:R-:W-:-:S03]  /*1590*/  SHF.L.U32 R69, R4, 0x10, RZ ;  /* 0x0000001004457819 */ /* 0x004fc600000006ff */
[----:B------:R-:W2:Y:S01]  /*15a0*/  MUFU.EX2 R8, R8 ;  /* 0x0000000800087308 */ /* 0x000ea20000000800 */
[----:B-1----:R-:W-:Y:S01]  /*15b0*/  FMUL.FTZ R56, R14, R11 ;  /* 0x0000000b0e387220 */ /* 0x002fe20000410000 */
[----:B------:R-:W-:Y:S01]  /*15c0*/  SHF.L.U32 R11, R6, 0x10, RZ ;  /* 0x00000010060b7819 */ /* 0x000fe200000006ff */
[----:B----4-:R-:W-:Y:S02]  /*15d0*/  IMAD R21, R29, UR15, R12 ;  /* 0x0000000f1d157c24 */ /* 0x010fe4000f8e020c */
[----:B------:R-:W-:Y:S01]  /*15e0*/  FMUL.FTZ R64, R28, R7 ;  /* 0x000000071c407220 */ /* 0x000fe20000410000 */
[----:B------:R-:W-:Y:S01]  /*15f0*/  FMUL.FTZ R69, R26, R69 ;  /* 0x000000451a457220 */ /* 0x000fe20000410000 */
[----:B------:R-:W-:Y:S01]  /*1600*/  FMUL.FTZ R62, R30, R11 ;  /* 0x0000000b1e3e7220 */ /* 0x000fe20000410000 */
[----:B------:R-:W1:Y:S08]  /*1610*/  MUFU.SIN R57, R20 ;  /* 0x0000001400397308 */ /* 0x000e700000000400 */
[----:B------:R-:W-:Y:S01]  /*1620*/  MUFU.EX2 R67, R67 ;  /* 0x0000004300437308 */ /* 0x000fe20000000800 */
[C---:B--2---:R-:W-:Y:S01]  /*1630*/  FMUL.FTZ R54, R8.reuse, R15 ;  /* 0x0000000f08367220 */ /* 0x044fe20000410000 */
[----:B------:R-:W-:Y:S01]  /*1640*/  FMUL.FTZ R55, R8, R55 ;  /* 0x0000003708377220 */ /* 0x000fe20000410000 */
[----:B------:R-:W-:Y:S01]  /*1650*/  MOV R8, R18 ;  /* 0x0000001200087202 */ /* 0x000fe20000000f00 */
[----:B------:R-:W-:-:S02]  /*1660*/  FMUL.RZ R15, R13, 0.15915493667125701904 ;  /* 0x3e22f9830d0f7820 */ /* 0x000fc4000040c000 */
[----:B------:R-:W-:Y:S02]  /*1670*/  FMUL.FTZ R11, R61, R55 ;  /* 0x000000373d0b7220 */ /* 0x000fe40000410000 */
[----:B------:R-:W-:-:S04]  /*1680*/  IMAD.WIDE.U32 R8, R29, UR14, R8 ;  /* 0x0000000e1d087c25 */ /* 0x000fc8000f8e0008 */
[----:B-1----:R-:W-:Y:S01]  /*1690*/  FMUL.FTZ R57, R14, R57 ;  /* 0x000000390e397220 */ /* 0x002fe20000410000 */
[----:B------:R-:W1:Y:S01]  /*16a0*/  MUFU.COS R6, R22 ;  /* 0x0000001600067308 */ /* 0x000e620000000000 */
[C---:B------:R-:W-:Y:S01]  /*16b0*/  FMUL.FTZ R14, R62.reuse, R55 ;  /* 0x000000373e0e7220 */ /* 0x040fe20000410000 */
[-C--:B------:R-:W-:Y:S01]  /*16c0*/  FFMA.FTZ R12, R62, R54.reuse, -R11 ;  /* 0x000000363e0c7223 */ /* 0x080fe2000001080b */
[----:B------:R-:W-:Y:S02]  /*16d0*/  IADD3 R21, R9, R21, RZ ;  /* 0x0000001509157210 */ /* 0x000fe40007ffe0ff */
[----:B------:R-:W-:Y:S01]  /*16e0*/  FFMA.FTZ R7, R61, R54, R14 ;  /* 0x000000363d077223 */ /* 0x000fe2000001000e */
[----:B------:R-:W-:Y:S01]  /*16f0*/  FADD.FTZ R9, R63, R12 ;  /* 0x0000000c3f097221 */ /* 0x000fe20000010000 */
[----:B------:R-:W-:Y:S01]  /*1700*/  SHF.R.U64 R14, R4, 0x10, R5 ;  /* 0x00000010040e7819 */ /* 0x000fe20000001205 */
[----:B------:R-:W2:Y:S01]  /*1710*/  MUFU.SIN R10, R22 ;  /* 0x00000016000a7308 */ /* 0x000ea20000000400 */
[----:B------:R-:W-:Y:S01]  /*1720*/  FADD.FTZ R11, R64, R7 ;  /* 0x00000007400b7221 */ /* 0x000fe20000010000 */
[----:B------:R-:W-:Y:S01]  /*1730*/  FMUL.FTZ R13, R57, R9 ;  /* 0x00000009390d7220 */ /* 0x000fe20000410000 */
[----:B------:R-:W-:-:S02]  /*1740*/  SHF.L.U32 R7, R14, 0x10, RZ ;  /* 0x000000100e077819 */ /* 0x000fc400000006ff */
[----:B------:R-:W-:Y:S01]  /*1750*/  LEA R20, P1, R8, UR16, 0x3 ;  /* 0x0000001008147c11 */ /* 0x000fe2000f8218ff */
[-C--:B------:R-:W-:Y:S01]  /*1760*/  FFMA.FTZ R13, R56, R11.reuse, R13 ;  /* 0x0000000b380d7223 */ /* 0x080fe2000001000d */
[----:B------:R-:W-:Y:S01]  /*1770*/  FMUL.FTZ R11, R57, R11 ;  /* 0x0000000b390b7220 */ /* 0x000fe20000410000 */
[----:B------:R-:W-:Y:S01]  /*1780*/  MUFU.EX2 R71, R71 ;  /* 0x0000004700477308 */ /* 0x000fe20000000800 */
[----:B------:R-:W-:Y:S01]  /*1790*/  FMUL.FTZ R66, R26, R7 ;  /* 0x000000071a427220 */ /* 0x000fe20000410000 */
[----:B------:R-:W-:Y:S01]  /*17a0*/  LEA.HI.X R21, R8, UR17, R21, 0x3, P1 ;  /* 0x0000001108157c11 */ /* 0x000fe200088f1c15 */
[C---:B-1----:R-:W-:Y:S01]  /*17b0*/  FMUL.FTZ R65, R67.reuse, R6 ;  /* 0x0000000643417220 */ /* 0x042fe20000410000 */
[----:B------:R-:W-:Y:S01]  /*17c0*/  FFMA.FTZ R4, R56, R9, -R11 ;  /* 0x0000000938047223 */ /* 0x000fe2000001080b */
[----:B------:R-:W-:Y:S01]  /*17d0*/  FADD.FTZ R8, R66, R13 ;  /* 0x0000000d42087221 */ /* 0x000fe20000010000 */
[----:B------:R-:W-:Y:S02]  /*17e0*/  SHF.R.U32.HI R7, RZ, 0x10, R5 ;  /* 0x00000010ff077819 */ /* 0x000fe40000011605 */
[----:B------:R-:W1:Y:S01]  /*17f0*/  MUFU.COS R70, R15 ;  /* 0x0000000f00467308 */ /* 0x000e620000000000 */
[----:B--2---:R-:W-:Y:S01]  /*1800*/  FMUL.FTZ R67, R67, R10 ;  /* 0x0000000a43437220 */ /* 0x004fe20000410000 */
[----:B------:R-:W-:Y:S01]  /*1810*/  FADD.FTZ R6, R69, R4 ;  /* 0x0000000445067221 */ /* 0x000fe20000010000 */
[----:B------:R-:W-:Y:S01]  /*1820*/  SHF.L.U32 R7, R7, 0x10, RZ ;  /* 0x0000001007077819 */ /* 0x000fe200000006ff */
[----:B------:R-:W2:Y:S01]  /*1830*/  LDG.E.64 R20, desc[UR6][R20.64] ;  /* 0x0000000614147981 */ /* 0x000ea2000c1e1b00 */
[----:B------:R-:W-:Y:S01]  /*1840*/  FMUL.FTZ R10, R67, R8 ;  /* 0x00000008430a7220 */ /* 0x000fe20000410000 */
[----:B------:R-:W-:-:S02]  /*1850*/  SHF.L.U32 R5, R5, 0x10, RZ ;  /* 0x0000001005057819 */ /* 0x000fc400000006ff */
[----:B------:R4:W5:Y:S01]  /*1860*/  MUFU.SIN R12, R15 ;  /* 0x0000000f000c7308 */ /* 0x0009620000000400 */
[-C--:B------:R-:W-:Y:S01]  /*1870*/  FFMA.FTZ R13, R65, R6.reuse, -R10 ;  /* 0x00000006410d7223 */ /* 0x080fe2000001080a */
[----:B------:R-:W-:Y:S01]  /*1880*/  FMUL.FTZ R6, R67, R6 ;  /* 0x0000000643067220 */ /* 0x000fe20000410000 */
[C---:B------:R-:W-:Y:S01]  /*1890*/  FMUL.FTZ R60, R24.reuse, R7 ;  /* 0x00000007183c7220 */ /* 0x040fe20000410000 */
[----:B------:R-:W-:Y:S01]  /*18a0*/  FMUL.FTZ R58, R24, R5 ;  /* 0x00000005183a7220 */ /* 0x000fe20000410000 */
[----:B-1----:R-:W-:Y:S01]  /*18b0*/  FMUL.FTZ R70, R71, R70 ;  /* 0x0000004647467220 */ /* 0x002fe20000410000 */
[----:B----4-:R-:W-:Y:S02]  /*18c0*/  FFMA.FTZ R15, R65, R8, R6 ;  /* 0x00000008410f7223 */ /* 0x010fe40000010006 */
[----:B------:R-:W-:Y:S01]  /*18d0*/  FADD.FTZ R6, R58, R13 ;  /* 0x0000000d3a067221 */ /* 0x000fe20000010000 */
[----:B------:R-:W-:Y:S01]  /*18e0*/  FMUL.FTZ R4, R70, R55 ;  /* 0x0000003746047220 */ /* 0x000fe20000410000 */
[----:B------:R-:W-:Y:S01]  /*18f0*/  FADD.FTZ R7, R60, R15 ;  /* 0x0000000f3c077221 */ /* 0x000fe20000010000 */
[----:B-----5:R-:W-:-:S04]  /*1900*/  FMUL.FTZ R71, R71, R12 ;  /* 0x0000000c47477220 */ /* 0x020fc80000410000 */
[----:B------:R-:W1:Y:S01]  /*1910*/  SHFL.UP PT, R13, R7, 0x1, RZ ;  /* 0x04200000070d7989 */ /* 0x000e6200000e00ff */
[C---:B------:R-:W-:Y:S01]  /*1920*/  FMUL.FTZ R9, R71.reuse, R55 ;  /* 0x0000003747097220 */ /* 0x040fe20000410000 */
[----:B------:R-:W-:-:S03]  /*1930*/  FFMA.FTZ R4, R71, R54, R4 ;  /* 0x0000003647047223 */ /* 0x000fc60000010004 */
[----:B------:R-:W-:Y:S01]  /*1940*/  FFMA.FTZ R9, R70, R54, -R9 ;  /* 0x0000003646097223 */ /* 0x000fe20000010809 */
[----:B------:R-:W-:-:S03]  /*1950*/  FMUL.FTZ R11, R57, R4 ;  /* 0x00000004390b7220 */ /* 0x000fc60000410000 */
[-C--:B------:R-:W-:Y:S01]  /*1960*/  FMUL.FTZ R5, R57, R9.reuse ;  /* 0x0000000939057220 */ /* 0x080fe20000410000 */
[C---:B------:R-:W-:Y:S02]  /*1970*/  FFMA.FTZ R8, R56.reuse, R9, -R11 ;  /* 0x0000000938087223 */ /* 0x040fe4000001080b */
[----:B------:R-:W4:Y:S01]  /*1980*/  SHFL.UP PT, R11, R6, 0x1, RZ ;  /* 0x04200000060b7989 */ /* 0x000f2200000e00ff */
[----:B------:R-:W-:Y:S01]  /*1990*/  FFMA.FTZ R4, R56, R4, R5 ;  /* 0x0000000438047223 */ /* 0x000fe20000010005 */
[----:B------:R-:W-:-:S03]  /*19a0*/  FMUL.FTZ R10, R67, R8 ;  /* 0x00000008430a7220 */ /* 0x000fc60000410000 */
[-C--:B------:R-:W-:Y:S01]  /*19b0*/  FMUL.FTZ R5, R67, R4.reuse ;  /* 0x0000000443057220 */ /* 0x080fe20000410000 */
[----:B------:R-:W-:-:S03]  /*19c0*/  FFMA.FTZ R10, R65, R4, R10 ;  /* 0x00000004410a7223 */ /* 0x000fc6000001000a */
[----:B------:R-:W-:Y:S02]  /*19d0*/  FFMA.FTZ R4, R65, R8, -R5 ;  /* 0x0000000841047223 */ /* 0x000fe40000010805 */
[----:B------:R-:W5:Y:S04]  /*19e0*/  SHFL.UP PT, R9, R10, 0x1, RZ ;  /* 0x042000000a097989 */ /* 0x000f6800000e00ff */
[----:B------:R-:W3:Y:S01]  /*19f0*/  SHFL.UP PT, R5, R4, 0x1, RZ ;  /* 0x0420000004057989 */ /* 0x000ee200000e00ff */
[----:B------:R-:W-:Y:S01]  /*1a00*/  ISETP.GE.AND P1, PT, R59, 0x1, PT ;  /* 0x000000013b00780c */ /* 0x000fe20003f26270 */
[C---:B-1----:R-:W-:Y:S01]  /*1a10*/  FMUL.FTZ R15, R10.reuse, R13 ;  /* 0x0000000d0a0f7220 */ /* 0x042fe20000410000 */
[----:B----4-:R-:W-:-:S03]  /*1a20*/  FMUL.FTZ R8, R10, R11 ;  /* 0x0000000b0a087220 */ /* 0x010fc60000410000 */
[C---:B------:R-:W-:Y:S01]  /*1a30*/  FFMA.FTZ R15, R4.reuse, R11, -R15 ;  /* 0x0000000b040f7223 */ /* 0x040fe2000001080f */
[----:B------:R-:W-:-:S07]  /*1a40*/  FFMA.FTZ R8, R4, R13, R8 ;  /* 0x0000000d04087223 */ /* 0x000fce0000010008 */
[----:B------:R-:W-:Y:S01]  /*1a50*/  @P1 FADD.FTZ R6, R6, R15 ;  /* 0x0000000f06061221 */ /* 0x000fe20000010000 */
[----:B------:R-:W-:-:S04]  /*1a60*/  @P1 FADD.FTZ R7, R7, R8 ;  /* 0x0000000807071221 */ /* 0x000fc80000010000 */
[----:B------:R-:W1:Y:S01]  /*1a70*/  SHFL.UP PT, R12, R6, 0x2, RZ ;  /* 0x04400000060c7989 */ /* 0x000e6200000e00ff */
[----:B-----5:R-:W-:-:S03]  /*1a80*/  FMUL.FTZ R8, R10, R9 ;  /* 0x000000090a087220 */ /* 0x020fc60000410000 */
[----:B------:R-:W4:Y:S01]  /*1a90*/  SHFL.UP PT, R13, R7, 0x2, RZ ;  /* 0x04400000070d7989 */ /* 0x000f2200000e00ff */
[----:B---3--:R-:W-:-:S04]  /*1aa0*/  FMUL.FTZ R11, R10, R5 ;  /* 0x000000050a0b7220 */ /* 0x008fc80000410000 */
[C---:B------:R-:W-:Y:S01]  /*1ab0*/  FFMA.FTZ R11, R4.reuse, R9, R11 ;  /* 0x00000009040b7223 */ /* 0x040fe2000001000b */
[----:B------:R-:W-:-:S04]  /*1ac0*/  @P1 FFMA.FTZ R4, R4, R5, -R8 ;  /* 0x0000000504041223 */ /* 0x000fc80000010808 */
[----:B------:R-:W-:Y:S01]  /*1ad0*/  FSEL R11, R10, R11, !P1 ;  /* 0x0000000b0a0b7208 */ /* 0x000fe20004800000 */
[----:B------:R-:W3:Y:S04]  /*1ae0*/  SHFL.UP PT, R5, R4, 0x2, RZ ;  /* 0x0440000004057989 */ /* 0x000ee800000e00ff */
[----:B------:R-:W5:Y:S01]  /*1af0*/  SHFL.UP PT, R8, R11, 0x2, RZ ;  /* 0x044000000b087989 */ /* 0x000f6200000e00ff */
[----:B------:R-:W-:Y:S01]  /*1b00*/  ISETP.GE.AND P1, PT, R59, 0x2, PT ;  /* 0x000000023b00780c */ /* 0x000fe20003f26270 */
[C---:B-1----:R-:W-:Y:S01]  /*1b10*/  FMUL.FTZ R15, R11.reuse, R12 ;  /* 0x0000000c0b0f7220 */ /* 0x042fe20000410000 */
[----:B----4-:R-:W-:-:S03]  /*1b20*/  FMUL.FTZ R9, R11, R13 ;  /* 0x0000000d0b097220 */ /* 0x010fc60000410000 */
[C---:B------:R-:W-:Y:S01]  /*1b30*/  FFMA.FTZ R10, R4.reuse, R13, R15 ;  /* 0x0000000d040a7223 */ /* 0x040fe2000001000f */
[----:B------:R-:W-:-:S07]  /*1b40*/  FFMA.FTZ R13, R4, R12, -R9 ;  /* 0x0000000c040d7223 */ /* 0x000fce0000010809 */
[----:B------:R-:W-:Y:S01]  /*1b50*/  @P1 FADD.FTZ R7, R7, R10 ;  /* 0x0000000a07071221 */ /* 0x000fe20000010000 */
[----:B------:R-:W-:Y:S01]  /*1b60*/  @P1 FADD.FTZ R6, R6, R13 ;  /* 0x0000000d06061221 */ /* 0x000fe20000010000 */
[----:B---3--:R-:W-:-:S04]  /*1b70*/  FMUL.FTZ R9, R11, R5 ;  /* 0x000000050b097220 */ /* 0x008fc80000410000 */
[----:B------:R-:W1:Y:S01]  /*1b80*/  SHFL.UP PT, R13, R6, 0x4, RZ ;  /* 0x04800000060d7989 */ /* 0x000e6200000e00ff */
[CC--:B-----5:R-:W-:Y:S01]  /*1b90*/  FFMA.FTZ R10, R4.reuse, R8.reuse, R9 ;  /* 0x00000008040a7223 */ /* 0x0e0fe20000010009 */
[C---:B------:R-:W-:Y:S02]  /*1ba0*/  FMUL.FTZ R9, R11.reuse, R8 ;  /* 0x000000080b097220 */ /* 0x040fe40000410000 */
[----:B------:R-:W3:Y:S02]  /*1bb0*/  SHFL.UP PT, R15, R7, 0x4, RZ ;  /* 0x04800000070f7989 */ /* 0x000ee400000e00ff */
[----:B------:R-:W-:Y:S01]  /*1bc0*/  @P1 FFMA.FTZ R4, R4, R5, -R9 ;  /* 0x0000000504041223 */ /* 0x000fe20000010809 */
[----:B------:R-:W-:-:S04]  /*1bd0*/  FSEL R10, R11, R10, !P1 ;  /* 0x0000000a0b0a7208 */ /* 0x000fc80004800000 */
[----:B------:R-:W4:Y:S04]  /*1be0*/  SHFL.UP PT, R5, R4, 0x4, RZ ;  /* 0x0480000004057989 */ /* 0x000f2800000e00ff */
[----:B------:R-:W5:Y:S01]  /*1bf0*/  SHFL.UP PT, R9, R10, 0x4, RZ ;  /* 0x048000000a097989 */ /* 0x000f6200000e00ff */
[----:B------:R-:W-:Y:S01]  /*1c00*/  ISETP.GE.AND P1, PT, R59, 0x4, PT ;  /* 0x000000043b00780c */ /* 0x000fe20003f26270 */
[C---:B-1----:R-:W-:Y:S01]  /*1c10*/  FMUL.FTZ R8, R10.reuse, R13 ;  /* 0x0000000d0a087220 */ /* 0x042fe20000410000 */
[----:B---3--:R-:W-:-:S03]  /*1c20*/  FMUL.FTZ R11, R10, R15 ;  /* 0x0000000f0a0b7220 */ /* 0x008fc60000410000 */
[C---:B------:R-:W-:Y:S01]  /*1c30*/  FFMA.FTZ R8, R4.reuse, R15, R8 ;  /* 0x0000000f04087223 */ /* 0x040fe20000010008 */
[----:B------:R-:W-:-:S07]  /*1c40*/  FFMA.FTZ R11, R4, R13, -R11 ;  /* 0x0000000d040b7223 */ /* 0x000fce000001080b */
[----:B------:R-:W-:Y:S01]  /*1c50*/  @P1 FADD.FTZ R7, R7, R8 ;  /* 0x0000000807071221 */ /* 0x000fe20000010000 */
[----:B------:R-:W-:Y:S01]  /*1c60*/  @P1 FADD.FTZ R6, R6, R11 ;  /* 0x0000000b06061221 */ /* 0x000fe20000010000 */
[----:B----4-:R-:W-:-:S03]  /*1c70*/  FMUL.FTZ R11, R10, R5 ;  /* 0x000000050a0b7220 */ /* 0x010fc60000410000 */
[----:B------:R-:W1:Y:S01]  /*1c80*/  SHFL.UP PT, R13, R7, 0x8, RZ ;  /* 0x05000000070d7989 */ /* 0x000e6200000e00ff */
        /* <DEDUP_REMOVED lines=8> */
[----:B-1----:R-:W-:-:S04]  /*1d10*/  FMUL.FTZ R11, R5, R13 ;  /* 0x0000000d050b7220 */ /* 0x002fc80000410000 */
[-C--:B---3--:R-:W-:Y:S01]  /*1d20*/  FFMA.FTZ R11, R4, R12.reuse, -R11 ;  /* 0x0000000c040b7223 */ /* 0x088fe2000001080b */
[----:B------:R-:W-:-:S07]  /*1d30*/  FMUL.FTZ R15, R5, R12 ;  /* 0x0000000c050f7220 */ /* 0x000fce0000410000 */
[----:B------:R-:W-:Y:S01]  /*1d40*/  @P1 FADD.FTZ R6, R6, R11 ;  /* 0x0000000b06061221 */ /* 0x000fe20000010000 */
[----:B------:R-:W-:Y:S01]  /*1d50*/  FFMA.FTZ R10, R4, R13, R15 ;  /* 0x0000000d040a7223 */ /* 0x000fe2000001000f */
[----:B----4-:R-:W-:-:S03]  /*1d60*/  FMUL.FTZ R11, R5, R8 ;  /* 0x00000008050b7220 */ /* 0x010fc60000410000 */
[----:B------:R-:W-:Y:S01]  /*1d70*/  @P1 FADD.FTZ R7, R7, R10 ;  /* 0x0000000a07071221 */ /* 0x000fe20000010000 */
[-C--:B-----5:R-:W-:Y:S01]  /*1d80*/  FFMA.FTZ R22, R4, R9.reuse, R11 ;  /* 0x0000000904167223 */ /* 0x0a0fe2000001000b */
[----:B------:R-:W-:-:S03]  /*1d90*/  FMUL.FTZ R11, R5, R9 ;  /* 0x00000009050b7220 */ /* 0x000fc60000410000 */
[----:B------:R-:W1:Y:S01]  /*1da0*/  SHFL.UP PT, R9, R7, 0x10, RZ ;  /* 0x0600000007097989 */ /* 0x000e6200000e00ff */
[----:B------:R-:W-:Y:S01]  /*1db0*/  @P1 FFMA.FTZ R4, R4, R8, -R11 ;  /* 0x0000000804041223 */ /* 0x000fe2000001080b */
[----:B------:R-:W-:Y:S02]  /*1dc0*/  FSEL R22, R5, R22, !P1 ;  /* 0x0000001605167208 */ /* 0x000fe40004800000 */
[----:B0-----:R-:W-:Y:S02]  /*1dd0*/  LEA R68, R23, R68, 0x18 ;  /* 0x0000004417447211 */ /* 0x001fe400078ec0ff */
[----:B------:R-:W0:Y:S04]  /*1de0*/  SHFL.UP PT, R23, R6, 0x10, RZ ;  /* 0x0600000006177989 */ /* 0x000e2800000e00ff */
[----:B------:R-:W3:Y:S04]  /*1df0*/  SHFL.UP PT, R5, R4, 0x10, RZ ;  /* 0x0600000004057989 */ /* 0x000ee800000e00ff */
[----:B------:R-:W4:Y:S01]  /*1e00*/  SHFL.UP PT, R11, R22, 0x10, RZ ;  /* 0x06000000160b7989 */ /* 0x000f2200000e00ff */
[----:B------:R-:W-:-:S02]  /*1e10*/  MOV R13, RZ ;  /* 0x000000ff000d7202 */ /* 0x000fc40000000f00 */
[----:B------:R-:W-:Y:S02]  /*1e20*/  CS2R R14, SRZ ;  /* 0x00000000000e7805 */ /* 0x000fe4000001ff00 */
[----:B------:R-:W-:Y:S02]  /*1e30*/  MOV R12, 0x3f800000 ;  /* 0x3f800000000c7802 */ /* 0x000fe40000000f00 */
[----:B------:R-:W-:Y:S02]  /*1e40*/  @!P0 LEA R10, R29, R68, 0x4 ;  /* 0x000000441d0a8211 */ /* 0x000fe400078e20ff */
[C---:B------:R-:W-:Y:S01]  /*1e50*/  ISETP.GE.AND P1, PT, R59.reuse, 0x10, PT ;  /* 0x000000103b00780c */ /* 0x040fe20003f26270 */
[----:B-1----:R-:W-:Y:S02]  /*1e60*/  FMUL.FTZ R73, R22, R9 ;  /* 0x0000000916497220 */ /* 0x002fe40000410000 */
[----:B------:R-:W1:Y:S01]  /*1e70*/  @!P0 LDS.128 R12, [R10+0x250] ;  /* 0x000250000a0c8984 */ /* 0x000e620000000c00 */
[----:B------:R-:W-:Y:S01]  /*1e80*/  ISETP.NE.AND P2, PT, R59, 0x1f, PT ;  /* 0x0000001f3b00780c */ /* 0x000fe20003f45270 */
[-C--:B0-----:R-:W-:Y:S01]  /*1e90*/  FFMA.FTZ R73, R4, R23.reuse, -R73 ;  /* 0x0000001704497223 */ /* 0x081fe20000010849 */
[C---:B------:R-:W-:Y:S01]  /*1ea0*/  FMUL.FTZ R23, R22.reuse, R23 ;  /* 0x0000001716177220 */ /* 0x040fe20000410000 */
[----:B---3--:R-:W-:-:S03]  /*1eb0*/  FMUL.FTZ R72, R22, R5 ;  /* 0x0000000516487220 */ /* 0x008fc60000410000 */
[----:B------:R-:W-:Y:S01]  /*1ec0*/  FFMA.FTZ R74, R4, R9, R23 ;  /* 0x00000009044a7223 */ /* 0x000fe20000010017 */
[-C--:B----4-:R-:W-:Y:S01]  /*1ed0*/  FMUL.FTZ R8, R22, R11.reuse ;  /* 0x0000000b16087220 */ /* 0x090fe20000410000 */
        /* <DEDUP_REMOVED lines=9> */
[----:B-1----:R-:W-:Y:S04]  /*1f70*/  @!P3 STS.128 [R68+0x230], R12 ;  /* 0x0002300c4400b388 */ /* 0x002fe80000000c00 */
        /* <DEDUP_REMOVED lines=36> */
[CC--:B------:R-:W-:Y:S01]  /*21c0*/  FMUL.FTZ R5, R9.reuse, R13.reuse ;  /* 0x0000000d09057220 */ /* 0x0c0fe20000410000 */
[C---:B------:R-:W-:Y:S01]  /*21d0*/  FMUL.FTZ R14, R9.reuse, R14 ;  /* 0x0000000e090e7220 */ /* 0x040fe20000410000 */
[----:B------:R-:W-:Y:S01]  /*21e0*/  FADD.FTZ R66, R66, R57 ;  /* 0x0000003942427221 */ /* 0x000fe20000010000 */
        /* <DEDUP_REMOVED lines=30> */
.L_x_2550:
[----:B------:R-:W-:Y:S05]  /*23d0*/  BSYNC B0 ;  /* 0x0000000000007941 */ /* 0x000fea0003800000 */
.L_x_2549:
[----:B------:R-:W-:Y:S01]  /*23e0*/  IADD3 R29, R29, 0x1, RZ ;  /* 0x000000011d1d7810 */ /* 0x000fe20007ffe0ff */
[----:B------:R-:W-:Y:S01]  /*23f0*/  FADD.FTZ R60, R60, R67 ;  /* 0x000000433c3c7221 */ /* 0x000fe20000010000 */
[----:B------:R-:W-:Y:S01]  /*2400*/  FFMA.FTZ R23, R20, R7, -R23 ;  /* 0x0000000714177223 */ /* 0x000fe20000010817 */
[----:B-1----:R-:W-:Y:S01]  /*2410*/  FMUL.FTZ R5, R21, R64 ;  /* 0x0000004015057220 */ /* 0x002fe20000410000 */
[----:B------:R-:W-:Y:S01]  /*2420*/  ISETP.GE.AND P1, PT, R29, UR18, PT ;  /* 0x000000121d007c0c */ /* 0x000fe2000bf26270 */
[C---:B------:R-:W-:Y:S01]  /*2430*/  FMUL.FTZ R7, R21.reuse, R66 ;  /* 0x0000004215077220 */ /* 0x040fe20000410000 */
[----:B------:R-:W-:Y:S01]  /*2440*/  FADD.FTZ R58, R58, R9 ;  /* 0x000000093a3a7221 */ /* 0x000fe20000010000 */
[----:B------:R-:W-:Y:S01]  /*2450*/  FMUL.FTZ R21, R21, R60 ;  /* 0x0000003c15157220 */ /* 0x000fe20000410000 */
[C---:B------:R-:W-:Y:S01]  /*2460*/  FFMA.FTZ R4, R20.reuse, R63, -R5 ;  /* 0x0000003f14047223 */ /* 0x040fe20000010805 */
[C---:B------:R-:W-:Y:S01]  /*2470*/  FFMA.FTZ R7, R20.reuse, R6, -R7 ;  /* 0x0000000614077223 */ /* 0x040fe20000010807 */
[----:B------:R-:W-:Y:S01]  /*2480*/  FFMA.FTZ R36, R23, 2, R36 ;  /* 0x4000000017247823 */ /* 0x000fe20000010024 */
[----:B------:R-:W-:Y:S01]  /*2490*/  FFMA.FTZ R20, R20, R58, -R21 ;  /* 0x0000003a14147223 */ /* 0x000fe20000010815 */
[----:B------:R-:W-:Y:S01]  /*24a0*/  FFMA.FTZ R35, R4, 2, R35 ;  /* 0x4000000004237823 */ /* 0x000fe20000010023 */
[----:B------:R-:W-:-:S02]  /*24b0*/  FFMA.FTZ R34, R7, 2, R34 ;  /* 0x4000000007227823 */ /* 0x000fc40000010022 */
[----:B------:R-:W-:Y:S02]  /*24c0*/  FFMA.FTZ R33, R20, 2, R33 ;  /* 0x4000000014217823 */ /* 0x000fe40000010021 */
[----:B------:R-:W-:Y:S05]  /*24d0*/  @!P1 BRA `(.L_x_2551) ;  /* 0xffffffec00749947 */ /* 0x000fea000383ffff */
.L_x_2548:
[----:B------:R-:W0:Y:S01]  /*24e0*/  LDC.64 R4, c[0x0][0x2b0] ;  /* 0x0000ac00ff047b82 */ /* 0x000e220000000a00 */
[----:B------:R-:W-:Y:S01]  /*24f0*/  USHF.L.U32 UR8, UR4, 0x7, URZ ;  /* 0x0000000704087899 */ /* 0x000fe2000800063f */
[----:B------:R-:W-:Y:S01]  /*2500*/  F2F.BF16.F32 R35, R35 ;  /* 0x0000002300237304 */ /* 0x000fe20000202000 */
[----:B------:R-:W-:Y:S01]  /*2510*/  UIADD3 UR4, UR4, 0x1, URZ ;  /* 0x0000000104047890 */ /* 0x000fe2000fffe03f */
[----:B------:R-:W-:Y:S01]  /*2520*/  IADD3 R39, P1, R39, 0x200, RZ ;  /* 0x0000020027277810 */ /* 0x000fe20007f3e0ff */
[----:B------:R-:W-:Y:S01]  /*2530*/  USHF.R.S32.HI UR9, URZ, 0x1f, UR8 ;  /* 0x0000001f3f097899 */ /* 0x000fe20008011408 */
[----:B------:R-:W-:Y:S02]  /*2540*/  IADD3 R48, P2, R48, 0x100, RZ ;  /* 0x0000010030307810 */ /* 0x000fe40007f5e0ff */
[----:B------:R-:W-:Y:S02]  /*2550*/  IADD3 R46, P3, R46, 0x100, RZ ;  /* 0x000001002e2e7810 */ /* 0x000fe40007f7e0ff */
[----:B------:R-:W-:Y:S01]  /*2560*/  F2F.BF16.F32 R34, R34 ;  /* 0x0000002200227304 */ /* 0x000fe20000202000 */
[----:B------:R-:W-:-:S02]  /*2570*/  IADD3.X R37, RZ, R37, RZ, P1, !PT ;  /* 0x00000025ff257210 */ /* 0x000fc40000ffe4ff */
[----:B------:R-:W-:Y:S02]  /*2580*/  IADD3.X R43, RZ, R43, RZ, P2, !PT ;  /* 0x0000002bff2b7210 */ /* 0x000fe400017fe4ff */
[----:B------:R-:W-:-:S03]  /*2590*/  IADD3.X R41, RZ, R41, RZ, P3, !PT ;  /* 0x00000029ff297210 */ /* 0x000fc60001ffe4ff */
[----:B------:R-:W2:Y:S01]  /*25a0*/  F2F.BF16.F32 R33, R33 ;  /* 0x0000002100217304 */ /* 0x000ea20000202000 */
[-C--:B0-----:R-:W-:Y:S02]  /*25b0*/  IMAD R0, R47, R4.reuse, RZ ;  /* 0x000000042f007224 */ /* 0x081fe400078e02ff */
[----:B------:R-:W-:Y:S01]  /*25c0*/  IMAD.WIDE.U32 R2, R49, R4, UR8 ;  /* 0x0000000831027e25 */ /* 0x000fe2000f8e0004 */
[----:B------:R-:W-:-:S04]  /*25d0*/  ULDC.64 UR8, c[0x0][0x2b8] ;  /* 0x0000ae0000087ab9 */ /* 0x000fc80000000a00 */
[----:B------:R-:W0:Y:S01]  /*25e0*/  F2F.BF16.F32 R9, R36 ;  /* 0x0000002400097304 */ /* 0x000e220000202000 */
[----:B------:R-:W-:Y:S02]  /*25f0*/  IMAD R5, R49, R5, R0 ;  /* 0x0000000531057224 */ /* 0x000fe400078e0200 */
[----:B------:R-:W-:Y:S01]  /*2600*/  IMAD R0, R52, UR8, RZ ;  /* 0x0000000834007c24 */ /* 0x000fe2000f8e02ff */
[----:B--2---:R-:W-:Y:S02]  /*2610*/  PRMT R33, R34, 0x5410, R33 ;  /* 0x0000541022217816 */ /* 0x004fe40000000021 */
[----:B------:R-:W-:Y:S01]  /*2620*/  IADD3 R3, R3, R5, RZ ;  /* 0x0000000503037210 */ /* 0x000fe20007ffe0ff */
[C---:B------:R-:W-:Y:S02]  /*2630*/  IMAD R7, R53.reuse, UR9, R0 ;  /* 0x0000000935077c24 */ /* 0x040fe4000f8e0200 */
[----:B------:R-:W2:Y:S01]  /*2640*/  LDC R0, c[0x0][0x224] ;  /* 0x00008900ff007b82 */ /* 0x000ea20000000800 */
[----:B------:R-:W-:Y:S01]  /*2650*/  IMAD.WIDE.U32 R4, R53, UR8, R2 ;  /* 0x0000000835047c25 */ /* 0x000fe2000f8e0002 */
[----:B------:R-:W-:-:S03]  /*2660*/  ULDC.64 UR8, c[0x0][0x308] ;  /* 0x0000c20000087ab9 */ /* 0x000fc60000000a00 */
[----:B------:R-:W-:Y:S01]  /*2670*/  IMAD.WIDE.U32 R2, R35, 0x10000, RZ ;  /* 0x0001000023027825 */ /* 0x000fe200078e00ff */
[----:B------:R-:W-:Y:S02]  /*2680*/  IADD3 R5, R5, R7, RZ ;  /* 0x0000000705057210 */ /* 0x000fe40007ffe0ff */
[----:B------:R-:W-:Y:S01]  /*2690*/  BAR.SYNC.DEFER_BLOCKING 0x0 ;  /* 0x0000000000007b1d */ /* 0x000fe20000010000 */
[----:B------:R-:W-:-:S04]  /*26a0*/  LEA R6, P0, R4, UR8, 0x1 ;  /* 0x0000000804067c11 */ /* 0x000fc8000f8008ff */
[----:B------:R-:W-:Y:S02]  /*26b0*/  LEA.HI.X R7, R4, UR9, R5, 0x1, P0 ;  /* 0x0000000904077c11 */ /* 0x000fe400080f0c05 */
[----:B------:R-:W-:Y:S02]  /*26c0*/  LOP3.LUT R5, R33, R3, RZ, 0xfc, !PT ;  /* 0x0000000321057212 */ /* 0x000fe400078efcff */
[----:B0-----:R-:W-:Y:S01]  /*26d0*/  LOP3.LUT R4, R2, R9, RZ, 0xfc, !PT ;  /* 0x0000000902047212 */ /* 0x001fe200078efcff */
[----:B------:R-:W-:Y:S01]  /*26e0*/  IMAD.WIDE R2, R45, 0x8, R6 ;  /* 0x000000082d027825 */ /* 0x000fe200078e0206 */
[----:B--2---:R-:W-:-:S04]  /*26f0*/  ISETP.LE.AND P0, PT, R0, UR4, PT ;  /* 0x0000000400007c0c */ /* 0x004fc8000bf03270 */
[----:B------:R2:W-:Y:S09]  /*2700*/  STG.E.64 desc[UR6][R2.64], R4 ;  /* 0x0000000402007986 */ /* 0x0005f2000c101b06 */
[----:B------:R-:W-:Y:S05]  /*2710*/  @!P0 BRA `(.L_x_2552) ;  /* 0xffffffdc00a48947 */ /* 0x000fea000383ffff */
[----:B------:R-:W-:Y:S05]  /*2720*/  EXIT ;  /* 0x000000000000794d */ /* 0x000fea0003800000 */
.L_x_2553:
        /* <DEDUP_REMOVED lines=13> */
.L_x_5236:


//--------------------- .text._Z25selective_scan_fwd_kernelI32Selective_Scan_fwd_kernel_traitsILi32ELi4ELi1ELb1ELb1ELb0ELb1EN3c108BFloat16ENS1_7complexIfEEEEv13SSMParamsBase --------------------------
	.section	.text._Z25selective_scan_fwd_kernelI32Selective_Scan_fwd_kernel_traitsILi32ELi4ELi1ELb1ELb1ELb0ELb1EN3c108BFloat16ENS1_7complexIfEEEEv13SSMParamsBase,"ax",@progbits
	.align	128
        .global         _Z25selective_scan_fwd_kernelI32Selective_Scan_fwd_kernel_traitsILi32ELi4ELi1ELb1ELb1ELb0ELb1EN3c108BFloat16ENS1_7complexIfEEEEv13SSMParamsBase
        .type           _Z25selective_scan_fwd_kernelI32Selective_Scan_fwd_kernel_traitsILi32ELi4ELi1ELb1ELb1ELb0ELb1EN3c108BFloat16ENS1_7complexIfEEEEv13SSMParamsBase,@function
        .size           _Z25selective_scan_fwd_kernelI32Selective_Scan_fwd_kernel_traitsILi32ELi4ELi1ELb1ELb1ELb0ELb1EN3c108BFloat16ENS1_7complexIfEEEEv13SSMParamsBase,(.L_x_5237 - _Z25selective_scan_fwd_kernelI32Selective_Scan_fwd_kernel_traitsILi32ELi4ELi1ELb1ELb1ELb0ELb1EN3c108BFloat16ENS1_7complexIfEEEEv13SSMParamsBase)
        .other          _Z25selective_scan_fwd_kernelI32Selective_Scan_fwd_kernel_traitsILi32ELi4ELi1ELb1ELb1ELb0ELb1EN3c108BFloat16ENS1_7complexIfEEEEv13SSMParamsBase,@"STO_CUDA_ENTRY STV_DEFAULT"
_Z25selective_scan_fwd_kernelI32Selective_Scan_fwd_kernel_traitsILi32ELi4ELi1ELb1ELb1ELb0ELb1EN3c108BFloat16ENS1_7complexIfEEEEv13SSMParamsBase:
.text._Z25selective_scan_fwd_kernelI32Selective_Scan_fwd_kernel_traitsILi32ELi4ELi1ELb1ELb1ELb0ELb1EN3c108BFloat16ENS1_7complexIfEEEEv13SSMParamsBase:
        /* <DEDUP_REMOVED lines=91> */
.L_x_2566:
        /* <DEDUP_REMOVED lines=62> */
.L_x_2555:
[----:B------:R-:W-:Y:S05]  /*0990*/  BSYNC B0 ;  /* 0x0000000000007941 */ /* 0x000fea0003800000 */
.L_x_2554:
        /* <DEDUP_REMOVED lines=33> */
.L_x_2557:
[----:B------:R-:W-:Y:S05]  /*0bb0*/  BSYNC B0 ;  /* 0x0000000000007941 */ /* 0x000fea0003800000 */
.L_x_2556:
        /* <DEDUP_REMOVED lines=33> */
.L_x_2559:
[----:B------:R-:W-:Y:S05]  /*0dd0*/  BSYNC B0 ;  /* 0x0000000000007941 */ /* 0x000fea0003800000 */
.L_x_2558:
        /* <DEDUP_REMOVED lines=33> */
.L_x_2561:
[----:B------:R-:W-:Y:S05]  /*0ff0*/  BSYNC B0 ;  /* 0x0000000000007941 */ /* 0x000fea0003800000 */
.L_x_2560:
        /* <DEDUP_REMOVED lines=43> */
.L_x_2565:
        /* <DEDUP_REMOVED lines=274> */
.L_x_2564:
[----:B------:R-:W-:Y:S05]  /*23d0*/  BSYNC B0 ;  /* 0x0000000000007941 */ /* 0x000fea0003800000 */
.L_x_2563:
        /* <DEDUP_REMOVED lines=16> */
.L_x_2562:
        /* <DEDUP_REMOVED lines=8> */
[----:B------:R-:W-:Y:S08]  /*2560*/  F2F.BF16.F32 R12, R33 ;  /* 0x00000021000c7304 */ /* 0x000ff00000202000 */
[----:B------:R-:W-:Y:S01]  /*2570*/  F2F.BF16.F32 R13, R36 ;  /* 0x00000024000d7304 */ /* 0x000fe20000202000 */
[----:B0-----:R-:W-:-:S02]  /*2580*/  IMAD R0, R47, R8, RZ ;  /* 0x000000082f007224 */ /* 0x001fc400078e02ff */
[----:B------:R-:W-:-:S04]  /*2590*/  IMAD.WIDE.U32 R2, R49, R8, UR8 ;  /* 0x0000000831027e25 */ /* 0x000fc8000f8e0008 */
[----:B------:R-:W-:Y:S02]  /*25a0*/  IMAD R9, R49, R9, R0 ;  /* 0x0000000931097224 */ /* 0x000fe400078e0200 */
[-C--:B--2---:R-:W-:Y:S02]  /*25b0*/  IMAD R0, R47, R10.reuse, RZ ;  /* 0x0000000a2f007224 */ /* 0x084fe400078e02ff */
[----:B------:R-:W-:Y:S01]  /*25c0*/  IMAD.WIDE.U32 R4, R49, R10, UR8 ;  /* 0x0000000831047e25 */ /* 0x000fe2000f8e000a */
[----:B------:R-:W-:-:S03]  /*25d0*/  IADD3 R3, R3, R9, RZ ;  /* 0x0000000903037210 */ /* 0x000fc60007ffe0ff */
[----:B------:R-:W-:Y:S01]  /*25e0*/  IMAD R11, R49, R11, R0 ;  /* 0x0000000b310b7224 */ /* 0x000fe200078e0200 */
[----:B------:R-:W-:Y:S01]  /*25f0*/  MOV R8, R4 ;  /* 0x0000000400087202 */ /* 0x000fe20000000f00 */
[----:B------:R-:W0:Y:S01]  /*2600*/  F2F.BF16.F32 R0, R35 ;  /* 0x0000002300007304 */ /* 0x000e220000202000 */
[----:B------:R-:W-:Y:S02]  /*2610*/  IMAD R10, R52, UR12, RZ ;  /* 0x0000000c340a7c24 */ /* 0x000fe4000f8e02ff */
[----:B------:R-:W-:Y:S01]  /*2620*/  IADD3 R9, R5, R11, RZ ;  /* 0x0000000b05097210 */ /* 0x000fe20007ffe0ff */
[C---:B------:R-:W-:Y:S02]  /*2630*/  IMAD R11, R53.reuse, UR11, R6 ;  /* 0x0000000b350b7c24 */ /* 0x040fe4000f8e0206 */
[----:B------:R-:W-:Y:S01]  /*2640*/  IMAD.WIDE.U32 R4, R53, UR10, R2 ;  /* 0x0000000a35047c25 */ /* 0x000fe2000f8e0002 */
[----:B------:R-:W-:-:S03]  /*2650*/  ULDC.64 UR10, c[0x0][0x308] ;  /* 0x0000c200000a7ab9 */ /* 0x000fc60000000a00 */
[----:B------:R-:W-:Y:S01]  /*2660*/  IMAD R15, R53, UR13, R10 ;  /* 0x0000000d350f7c24 */ /* 0x000fe2000f8e020a */
[----:B------:R-:W-:Y:S01]  /*2670*/  IADD3 R11, R5, R11, RZ ;  /* 0x0000000b050b7210 */ /* 0x000fe20007ffe0ff */
[----:B------:R-:W-:Y:S01]  /*2680*/  IMAD.WIDE.U32 R8, R53, UR12, R8 ;  /* 0x0000000c35087c25 */ /* 0x000fe2000f8e0008 */
[----:B------:R-:W-:Y:S01]  /*2690*/  BAR.SYNC.DEFER_BLOCKING 0x0 ;  /* 0x0000000000007b1d */ /* 0x000fe20000010000 */
[----:B------:R-:W-:Y:S02]  /*26a0*/  LEA R6, P0, R4, UR10, 0x1 ;  /* 0x0000000a04067c11 */ /* 0x000fe4000f8008ff */
[----:B0-----:R-:W-:Y:S01]  /*26b0*/  IMAD.WIDE.U32 R2, R0, 0x10000, RZ ;  /* 0x0001000000027825 */ /* 0x001fe200078e00ff */
[----:B------:R-:W-:Y:S02]  /*26c0*/  IADD3 R5, R9, R15, RZ ;  /* 0x0000000f09057210 */ /* 0x000fe40007ffe0ff */
[----:B------:R-:W-:Y:S01]  /*26d0*/  ULDC.64 UR12, c[0x0][0x318] ;  /* 0x0000c600000c7ab9 */ /* 0x000fe20000000a00 */
[----:B------:R-:W-:-:S02]  /*26e0*/  PRMT R9, R7, 0x5410, R12 ;  /* 0x0000541007097816 */ /* 0x000fc4000000000c */
[----:B------:R-:W-:Y:S02]  /*26f0*/  LEA R10, P1, R8, UR12, 0x1 ;  /* 0x0000000c080a7c11 */ /* 0x000fe4000f8208ff */
        /* <DEDUP_REMOVED lines=18> */
[--C-:B--2---:R-:W-:Y:S02]  /*2820*/  SHF.R.U32.HI R12, RZ, 0x10, R5.reuse ;  /* 0x00000010ff0c7819 */ /* 0x104fe40000011605 */
[----:B------:R-:W-:Y:S02]  /*2830*/  SHF.L.U32 R10, R5, 0x10, RZ ;  /* 0x00000010050a7819 */ /* 0x000fe400000006ff */
[----:B------:R-:W-:Y:S02]  /*2840*/  SHF.R.U64 R6, R4, 0x10, R5 ;  /* 0x0000001004067819 */ /* 0x000fe40000001205 */
[----:B------:R-:W-:Y:S01]  /*2850*/  SHF.L.U32 R12, R12, 0x10, RZ ;  /* 0x000000100c0c7819 */ /* 0x000fe200000006ff */
[----:B------:R-:W-:Y:S01]  /*2860*/  FMUL.FTZ R11, R10, -1.4426950216293334961 ;  /* 0xbfb8aa3b0a0b7820 */ /* 0x000fe20000410000 */
[----:B------:R-:W-:Y:S02]  /*2870*/  SHF.L.U32 R6, R6, 0x10, RZ ;  /* 0x0000001006067819 */ /* 0x000fe400000006ff */
[----:B------:R-:W-:Y:S01]  /*2880*/  SHF.L.U32 R0, R4, 0x10, RZ ;  /* 0x0000001004007819 */ /* 0x000fe200000006ff */
[----:B------:R-:W-:-:S02]  /*2890*/  FMUL.FTZ R13, R12, -1.4426950216293334961 ;  /* 0xbfb8aa3b0c0d7820 */ /* 0x000fc40000410000 */
[----:B------:R-:W-:Y:S01]  /*28a0*/  FMUL.FTZ R7, R6, -1.4426950216293334961 ;  /* 0xbfb8aa3b06077820 */ /* 0x000fe20000410000 */
        /* <DEDUP_REMOVED lines=8> */
[----:B----4-:R-:W-:-:S07]  /*2930*/  FADD.FTZ R8, R7, 1 ;  /* 0x3f80000007087421 */ /* 0x010fce0000010000 */
[----:B------:R-:W4:Y:S01]  /*2940*/  MUFU.RCP R11, R11 ;  /* 0x0000000b000b7308 */ /* 0x000f220000001000 */
        /* <DEDUP_REMOVED lines=9> */
[----:B----4-:R-:W-:Y:S01]  /*29e0*/  FMUL.FTZ R12, R12, R11 ;  /* 0x0000000b0c0c7220 */ /* 0x010fe20000410000 */
        /* <DEDUP_REMOVED lines=10> */
[----:B------:R2:W3:Y:S01]  /*2a90*/  F2F.BF16.F32 R8, R6 ;  /* 0x0000000600087304 */ /* 0x0004e20000202000 */
[----:B------:R-:W-:Y:S01]  /*2aa0*/  IMAD.WIDE.U32 R4, R53, UR8, R2 ;  /* 0x0000000835047c25 */ /* 0x000fe2000f8e0002 */
[----:B------:R-:W4:Y:S01]  /*2ab0*/  LDC R0, c[0x0][0x224] ;  /* 0x00008900ff007b82 */ /* 0x000f220000000800 */
[----:B------:R-:W-:-:S03]  /*2ac0*/  ULDC.64 UR8, c[0x0][0x320] ;  /* 0x0000c80000087ab9 */ /* 0x000fc60000000a00 */
[----:B------:R-:W-:Y:S02]  /*2ad0*/  IADD3 R11, R5, R11, RZ ;  /* 0x0000000b050b7210 */ /* 0x000fe40007ffe0ff */
[----:B------:R-:W5:Y:S01]  /*2ae0*/  F2F.BF16.F32 R9, R36 ;  /* 0x0000002400097304 */ /* 0x000f620000202000 */
[C---:B--2---:R-:W-:Y:S02]  /*2af0*/  LEA R6, P0, R4.reuse, UR8, 0x1 ;  /* 0x0000000804067c11 */ /* 0x044fe4000f8008ff */
[----:B0-----:R-:W-:Y:S02]  /*2b00*/  PRMT R5, R7, 0x5410, R12 ;  /* 0x0000541007057816 */ /* 0x001fe4000000000c */
[----:B------:R-:W-:Y:S01]  /*2b10*/  LEA.HI.X R7, R4, UR9, R11, 0x1, P0 ;  /* 0x0000000904077c11 */ /* 0x000fe200080f0c0b */
[----:B---3--:R-:W-:-:S05]  /*2b20*/  IMAD.WIDE.U32 R2, R8, 0x10000, RZ ;  /* 0x0001000008027825 */ /* 0x008fca00078e00ff */
[----:B------:R-:W-:Y:S02]  /*2b30*/  LOP3.LUT R5, R5, R3, RZ, 0xfc, !PT ;  /* 0x0000000305057212 */ /* 0x000fe400078efcff */
[----:B-----5:R-:W-:Y:S01]  /*2b40*/  LOP3.LUT R4, R2, R9, RZ, 0xfc, !PT ;  /* 0x0000000902047212 */ /* 0x020fe200078efcff */
[----:B------:R-:W-:Y:S01]  /*2b50*/  IMAD.WIDE R2, R45, 0x8, R6 ;  /* 0x000000082d027825 */ /* 0x000fe200078e0206 */
[----:B----4-:R-:W-:-:S04]  /*2b60*/  ISETP.LE.AND P0, PT, R0, UR4, PT ;  /* 0x0000000400007c0c */ /* 0x010fc8000bf03270 */
[----:B------:R2:W-:Y:S09]  /*2b70*/  STG.E.64 desc[UR6][R2.64], R4 ;  /* 0x0000000402007986 */ /* 0x0005f2000c101b06 */
[----:B------:R-:W-:Y:S05]  /*2b80*/  @!P0 BRA `(.L_x_2566) ;  /* 0xffffffd800888947 */ /* 0x000fea000383ffff */
[----:B------:R-:W-:Y:S05]  /*2b90*/  EXIT ;  /* 0x000000000000794d */ /* 0x000fea0003800000 */
.L_x_2567:
        /* <DEDUP_REMOVED lines=14> */
.L_x_5237:


//--------------------- .text._Z25selective_scan_fwd_kernelI32Selective_Scan_fwd_kernel_traitsILi32ELi4ELi1ELb1ELb1ELb1ELb0EN3c108BFloat16ENS1_7complexIfEEEEv13SSMParamsBase --------------------------
	.section	.text._Z25selective_scan_fwd_kernelI32Selective_Scan_fwd_kernel_traitsILi32ELi4ELi1ELb1ELb1ELb1ELb0EN3c108BFloat16ENS1_7complexIfEEEEv13SSMParamsBase,"ax",@progbits
	.align	128
        .global         _Z25selective_scan_fwd_kernelI32Selective_Scan_fwd_kernel_traitsILi32ELi4ELi1ELb1ELb1ELb1ELb0EN3c108BFloat16ENS1_7complexIfEEEEv13SSMParamsBase
        .type           _Z25selective_scan_fwd_kernelI32Selective_Scan_fwd_kernel_traitsILi32ELi4ELi1ELb1ELb1ELb1ELb0EN3c108BFloat16ENS1_7complexIfEEEEv13SSMParamsBase,@function
        .size           _Z25selective_scan_fwd_kernelI32Selective_Scan_fwd_kernel_traitsILi32ELi4ELi1ELb1ELb1ELb1ELb0EN3c108BFloat16ENS1_7complexIfEEEEv13SSMParamsBase,(.L_x_5238 - _Z25selective_scan_fwd_kernelI32Selective_Scan_fwd_kernel_traitsILi32ELi4ELi1ELb1ELb1ELb1ELb0EN3c108BFloat16ENS1_7complexIfEEEEv13SSMParamsBase)
        .other          _Z25selective_scan_fwd_kernelI32Selective_Scan_fwd_kernel_traitsILi32ELi4ELi1ELb1ELb1ELb1ELb0EN3c108BFloat16ENS1_7complexIfEEEEv13SSMParamsBase,@"STO_CUDA_ENTRY STV_DEFAULT"
_Z25selective_scan_fwd_kernelI32Selective_Scan_fwd_kernel_traitsILi32ELi4ELi1ELb1ELb1ELb1ELb0EN3c108BFloat16ENS1_7complexIfEEEEv13SSMParamsBase:
.text._Z25selective_scan_fwd_kernelI32Selective_Scan_fwd_kernel_traitsILi32ELi4ELi1ELb1ELb1ELb1ELb0EN3c108BFloat16ENS1_7complexIfEEEEv13SSMParamsBase:
        /* <DEDUP_REMOVED lines=105> */
.L_x_2580:
[----:B------:R-:W-:Y:S01]  /*0690*/  BAR.SYNC.DEFER_BLOCKING 0x0 ;  /* 0x0000000000007b1d */ /* 0x000fe20000010000 */
[----:B0-2---:R-:W-:-:S06]  /*06a0*/  IMAD.WIDE R4, R28, 0x8, R32 ;  /* 0x000000081c047825 */ /* 0x005fcc00078e0220 */
[----:B------:R-:W2:Y:S01]  /*06b0*/  LDG.E.64 R4, desc[UR6][R4.64] ;  /* 0x0000000604047981 */ /* 0x000ea2000c1e1b00 */
[----:B------:R-:W-:-:S06]  /*06c0*/  IMAD.WIDE R2, R28, 0x8, R30 ;  /* 0x000000081c027825 */ /* 0x000fcc00078e021e */
[----:B-----5:R-:W5:Y:S01]  /*06d0*/  LDG.E.64 R2, desc[UR6][R2.64] ;  /* 0x0000000602027981 */ /* 0x020f62000c1e1b00 */
[----:B------:R-:W-:Y:S01]  /*06e0*/  ULDC.U8 UR5, c[0x0][0x22e] ;  /* 0x00008b8000057ab9 */ /* 0x000fe20000000000 */
[----:B------:R-:W-:Y:S01]  /*06f0*/  BSSY B0, `(.L_x_2568) ;  /* 0x0000036000007945 */ /* 0x000fe20003800000 */
[----:B--2---:R-:W-:Y:S02]  /*0700*/  MOV R6, R4 ;  /* 0x0000000400067202 */ /* 0x004fe40000000f00 */
[--C-:B------:R-:W-:Y:S02]  /*0710*/  SHF.R.U64 R9, R4, 0x10, R5.reuse ;  /* 0x0000001004097819 */ /* 0x100fe40000001205 */
[----:B------:R-:W-:Y:S01]  /*0720*/  SHF.L.U32 R7, R6, 0x10, RZ ;  /* 0x0000001006077819 */ /* 0x000fe200000006ff */
[----:B------:R-:W0:Y:S01]  /*0730*/  LDC R4, c[0x0][0x21c] ;  /* 0x00008700ff047b82 */ /* 0x000e220000000800 */
[----:B------:R-:W-:Y:S02]  /*0740*/  MOV R8, R5 ;  /* 0x0000000500087202 */ /* 0x000fe40000000f00 */
[----:B------:R-:W-:Y:S01]  /*0750*/  SHF.R.U32.HI R10, RZ, 0x10, R5 ;  /* 0x00000010ff0a7819 */ /* 0x000fe20000011605 */
[----:B------:R-:W-:Y:S01]  /*0760*/  FADD.FTZ R38, R7, R26 ;  /* 0x0000001a07267221 */ /* 0x000fe20000010000 */
[----:B------:R-:W-:-:S02]  /*0770*/  SHF.L.U32 R9, R9, 0x10, RZ ;  /* 0x0000001009097819 */ /* 0x000fc400000006ff */
[----:B------:R-:W-:Y:S02]  /*0780*/  SHF.L.U32 R11, R8, 0x10, RZ ;  /* 0x00000010080b7819 */ /* 0x000fe400000006ff */
[----:B------:R-:W-:Y:S01]  /*0790*/  FSETP.GTU.FTZ.AND P1, PT, R38, 20, PT ;  /* 0x41a000002600780b */ /* 0x000fe20003f3c000 */
[--C-:B------:R-:W-:Y:S01]  /*07a0*/  FADD.FTZ R40, R9, R26.reuse ;  /* 0x0000001a09287221 */ /* 0x100fe20000010000 */
[----:B------:R-:W-:Y:S01]  /*07b0*/  SHF.L.U32 R5, R10, 0x10, RZ ;  /* 0x000000100a057819 */ /* 0x000fe200000006ff */
[--C-:B------:R-:W-:Y:S01]  /*07c0*/  FADD.FTZ R42, R11, R26.reuse ;  /* 0x0000001a0b2a7221 */ /* 0x100fe20000010000 */
[----:B------:R-:W-:Y:S02]  /*07d0*/  ISETP.EQ.OR P1, PT, RZ, UR5, P1 ;  /* 0x00000005ff007c0c */ /* 0x000fe40008f22670 */
[----:B------:R-:W-:Y:S01]  /*07e0*/  FSETP.GTU.FTZ.AND P0, PT, R40, 20, PT ;  /* 0x41a000002800780b */ /* 0x000fe20003f1c000 */
[----:B------:R-:W-:Y:S01]  /*07f0*/  FADD.FTZ R44, R5, R26 ;  /* 0x0000001a052c7221 */ /* 0x000fe20000010000 */
[----:B------:R-:W-:-:S02]  /*0800*/  FSETP.GTU.FTZ.AND P3, PT, R42, 20, PT ;  /* 0x41a000002a00780b */ /* 0x000fc40003f7c000 */
        /* <DEDUP_REMOVED lines=36> */
.L_x_2569:
[----:B------:R-:W-:Y:S05]  /*0a50*/  BSYNC B0 ;  /* 0x0000000000007941 */ /* 0x000fea0003800000 */
.L_x_2568:
        /* <DEDUP_REMOVED lines=33> */
.L_x_2571:
[----:B------:R-:W-:Y:S05]  /*0c70*/  BSYNC B0 ;  /* 0x0000000000007941 */ /* 0x000fea0003800000 */
.L_x_2570:
        /* <DEDUP_REMOVED lines=33> */
.L_x_2573:
[----:B------:R-:W-:Y:S05]  /*0e90*/  BSYNC B0 ;  /* 0x0000000000007941 */ /* 0x000fea0003800000 */
.L_x_2572:
        /* <DEDUP_REMOVED lines=33> */
.L_x_2575:
[----:B------:R-:W-:Y:S05]  /*10b0*/  BSYNC B0 ;  /* 0x0000000000007941 */ /* 0x000fea0003800000 */
.L_x_2574:
        /* <DEDUP_REMOVED lines=17> */
[----:B------:R-:W-:Y:S01]  /*11d0*/  LOP3.LUT P0, RZ, R28, 0x1f, RZ, 0xc0, !PT ;  /* 0x0000001f1cff7812 */ /* 0x000fe2000780c0ff */
[----:B------:R-:W-:Y:S01]  /*11e0*/  IMAD R5, R25, UR8, RZ ;  /* 0x0000000819057c24 */ /* 0x000fe2000f8e02ff */
[----:B------:R-:W-:Y:S01]  /*11f0*/  HFMA2.MMA R52, -RZ, RZ, 0, 0 ;  /* 0x00000000ff347435 */ /* 0x000fe200000001ff */
[----:B------:R-:W-:-:S04]  /*1200*/  IMAD.WIDE.U32 R16, R0, UR8, RZ ;  /* 0x0000000800107c25 */ /* 0x000fc8000f8e00ff */
[----:B------:R-:W-:Y:S01]  /*1210*/  FMUL.FTZ R48, R9, R38 ;  /* 0x0000002609307220 */ /* 0x000fe20000410000 */
[----:B------:R-:W-:Y:S01]  /*1220*/  FMUL.FTZ R49, R7, R40 ;  /* 0x0000002807317220 */ /* 0x000fe20000410000 */
[----:B------:R-:W2:Y:S01]  /*1230*/  LDC R47, c[0x0][0x21c] ;  /* 0x00008700ff2f7b82 */ /* 0x000ea20000000800 */
[----:B------:R-:W-:Y:S02]  /*1240*/  IMAD R5, R0, UR9, R5 ;  /* 0x0000000900057c24 */ /* 0x000fe4000f8e0205 */
[----:B------:R-:W-:Y:S01]  /*1250*/  FMUL.FTZ R50, R11, R42 ;  /* 0x0000002a0b327220 */ /* 0x000fe20000410000 */
[----:B------:R-:W-:Y:S01]  /*1260*/  FMUL.FTZ R51, R51, R44 ;  /* 0x0000002c33337220 */ /* 0x000fe20000410000 */
[----:B------:R-:W-:Y:S01]  /*1270*/  ISETP.EQ.OR P0, PT, RZ, UR4, P0 ;  /* 0x00000004ff007c0c */ /* 0x000fe20008702670 */
[----:B------:R-:W-:Y:S01]  /*1280*/  ULDC UR16, c[0x0][0x21c] ;  /* 0x0000870000107ab9 */ /* 0x000fe20000000800 */
[----:B------:R-:W-:Y:S01]  /*1290*/  SHF.L.U32 R53, R28, 0x1, RZ ;  /* 0x000000011c357819 */ /* 0x000fe200000006ff */
[----:B------:R-:W-:Y:S01]  /*12a0*/  ULDC UR5, c[0x0][0x214] ;  /* 0x0000850000057ab9 */ /* 0x000fe20000000800 */
[----:B------:R-:W3:Y:S01]  /*12b0*/  LDC.64 R2, c[0x0][0x310] ;  /* 0x0000c400ff027b82 */ /* 0x000ee20000000a00 */
[----:B------:R-:W-:Y:S01]  /*12c0*/  IADD3 R55, R17, R5, RZ ;  /* 0x0000000511377210 */ /* 0x000fe20007ffe0ff */
[----:B------:R-:W-:Y:S01]  /*12d0*/  ULDC.64 UR8, c[0x0][0x238] ;  /* 0x00008e0000087ab9 */ /* 0x000fe20000000a00 */
[----:B------:R-:W-:Y:S01]  /*12e0*/  ULDC.64 UR10, c[0x0][0x2d0] ;  /* 0x0000b400000a7ab9 */ /* 0x000fe20000000a00 */
[----:B------:R-:W-:Y:S01]  /*12f0*/  ULDC.64 UR12, c[0x0][0x250] ;  /* 0x00009400000c7ab9 */ /* 0x000fe20000000a00 */
[----:B------:R-:W-:-:S05]  /*1300*/  ULDC.64 UR14, c[0x0][0x270] ;  /* 0x00009c00000e7ab9 */ /* 0x000fca0000000a00 */
.L_x_2579:
[----:B------:R-:W-:Y:S02]  /*1310*/  SHF.R.S32.HI R12, RZ, 0x1f, R52 ;  /* 0x0000001fff0c7819 */ /* 0x000fe40000011434 */
[----:B------:R-:W-:-:S03]  /*1320*/  MOV R54, R16 ;  /* 0x0000001000367202 */ /* 0x000fc60000000f00 */
        /* <DEDUP_REMOVED lines=14> */
[----:B------:R-:W2:Y:S04]  /*1410*/  LDG.E.64 R8, desc[UR6][R10.64] ;  /* 0x000000060a087981 */ /* 0x000ea8000c1e1b00 */
[----:B------:R0:W3:Y:S01]  /*1420*/  LDG.E.64 R4, desc[UR6][R10.64+0x8] ;  /* 0x000008060a047981 */ /* 0x0000e2000c1e1b00 */
[----:B------:R-:W-:-:S04]  /*1430*/  IMAD R65, R12, UR14, RZ ;  /* 0x0000000e0c417c24 */ /* 0x000fc8000f8e02ff */
[----:B------:R-:W-:Y:S01]  /*1440*/  IMAD R65, R52, UR15, R65 ;  /* 0x0000000f34417c24 */ /* 0x000fe2000f8e0241 */
[----:B------:R-:W-:Y:S02]  /*1450*/  MOV R69, 0x400 ;  /* 0x0000040000457802 */ /* 0x000fe40000000f00 */
[----:B-1----:R-:W-:Y:S01]  /*1460*/  ISETP.NE.AND P2, PT, R59, 0x1f, PT ;  /* 0x0000001f3b00780c */ /* 0x002fe20003f45270 */
[----:B----4-:R-:W-:Y:S01]  /*1470*/  FMUL.FTZ R15, R6, 1.4426950216293334961 ;  /* 0x3fb8aa3b060f7820 */ /* 0x010fe20000410000 */
[C---:B------:R-:W-:Y:S01]  /*1480*/  FMUL.FTZ R13, R7.reuse, R40 ;  /* 0x00000028070d7220 */ /* 0x040fe20000410000 */
[----:B0-----:R-:W-:Y:S02]  /*1490*/  FMUL.FTZ R10, R7, R42 ;  /* 0x0000002a070a7220 */ /* 0x001fe40000410000 */
[----:B------:R-:W-:Y:S01]  /*14a0*/  FMUL.FTZ R6, R15, R40 ;  /* 0x000000280f067220 */ /* 0x000fe20000410000 */
[----:B------:R-:W-:Y:S01]  /*14b0*/  FMUL.RZ R18, R13, 0.15915493667125701904 ;  /* 0x3e22f9830d127820 */ /* 0x000fe2000040c000 */
[----:B------:R-:W-:Y:S01]  /*14c0*/  FMUL.RZ R20, R10, 0.15915493667125701904 ;  /* 0x3e22f9830a147820 */ /* 0x000fe2000040c000 */
[-C--:B------:R-:W-:Y:S01]  /*14d0*/  FMUL.FTZ R10, R7, R44.reuse ;  /* 0x0000002c070a7220 */ /* 0x080fe20000410000 */
[C---:B------:R-:W-:Y:S01]  /*14e0*/  FMUL.FTZ R14, R15.reuse, R44 ;  /* 0x0000002c0f0e7220 */ /* 0x040fe20000410000 */
[----:B------:R-:W-:Y:S01]  /*14f0*/  MUFU.SIN R61, R18 ;  /* 0x00000012003d7308 */ /* 0x000fe20000000400 */
[C---:B------:R-:W-:Y:S01]  /*1500*/  FMUL.FTZ R13, R15.reuse, R42 ;  /* 0x0000002a0f0d7220 */ /* 0x040fe20000410000 */
[----:B------:R-:W-:-:S06]  /*1510*/  FMUL.FTZ R72, R15, R38 ;  /* 0x000000260f487220 */ /* 0x000fcc0000410000 */
[----:B------:R0:W-:Y:S01]  /*1520*/  MUFU.COS R19, R18 ;  /* 0x0000001200137308 */ /* 0x0001e20000000000 */
[----:B--2---:R-:W-:-:S07]  /*1530*/  SHF.L.U32 R66, R9, 0x10, RZ ;  /* 0x0000001009427819 */ /* 0x004fce00000006ff */
[----:B------:R-:W1:Y:S01]  /*1540*/  MUFU.EX2 R6, R6 ;  /* 0x0000000600067308 */ /* 0x000e620000000800 */
[----:B0-----:R-:W-:Y:S01]  /*1550*/  FMUL.RZ R18, R10, 0.15915493667125701904 ;  /* 0x3e22f9830a127820 */ /* 0x001fe2000040c000 */
[----:B------:R-:W-:-:S04]  /*1560*/  IMAD.WIDE.U32 R10, R52, UR14, RZ ;  /* 0x0000000e340a7c25 */ /* 0x000fc8000f8e00ff */
[----:B------:R-:W-:Y:S01]  /*1570*/  FMUL.FTZ R66, R49, R66 ;  /* 0x0000004231427220 */ /* 0x000fe20000410000 */
[----:B------:R-:W-:Y:S01]  /*1580*/  LEA R12, P1, R10, R35, 0x1 ;  /* 0x000000230a0c7211 */ /* 0x000fe200078208ff */
[----:B------:R-:W-:Y:S01]  /*1590*/  MUFU.EX2 R14, R14 ;  /* 0x0000000e000e7308 */ /* 0x000fe20000000800 */
[----:B------:R-:W-:-:S07]  /*15a0*/  IADD3 R11, R11, R65, RZ ;  /* 0x000000410b0b7210 */ /* 0x000fce0007ffe0ff */
[----:B------:R-:W0:Y:S01]  /*15b0*/  MUFU.COS R63, R18 ;  /* 0x00000012003f7308 */ /* 0x000e220000000000 */
[C---:B-1----:R-:W-:Y:S01]  /*15c0*/  FMUL.FTZ R60, R6.reuse, R19 ;  /* 0x00000013063c7220 */ /* 0x042fe20000410000 */
[----:B------:R-:W-:Y:S01]  /*15d0*/  FMUL.FTZ R61, R6, R61 ;  /* 0x0000003d063d7220 */ /* 0x000fe20000410000 */
[----:B------:R-:W-:Y:S01]  /*15e0*/  FMUL.FTZ R6, R7, R38 ;  /* 0x0000002607067220 */ /* 0x000fe20000410000 */
[----:B------:R-:W-:-:S04]  /*15f0*/  SHF.L.U32 R7, R8, 0x10, RZ ;  /* 0x0000001008077819 */ /* 0x000fc800000006ff */
[----:B------:R-:W1:Y:S01]  /*1600*/  MUFU.SIN R23, R18 ;  /* 0x0000001200177308 */ /* 0x000e620000000400 */
[----:B------:R-:W-:-:S07]  /*1610*/  FMUL.FTZ R68, R48, R7 ;  /* 0x0000000730447220 */ /* 0x000fce0000410000 */
[----:B------:R2:W-:Y:S01]  /*1620*/  MUFU.EX2 R58, R13 ;  /* 0x0000000d003a7308 */ /* 0x0005e20000000800 */
[----:B0-----:R-:W-:Y:S01]  /*1630*/  FMUL.FTZ R56, R14, R63 ;  /* 0x0000003f0e387220 */ /* 0x001fe20000410000 */
[----:B---3--:R-:W-:-:S04]  /*1640*/  SHF.R.U64 R63, R4, 0x10, R5 ;  /* 0x00000010043f7819 */ /* 0x008fc80000001205 */
[----:B------:R-:W-:Y:S02]  /*1650*/  SHF.L.U32 R63, R63, 0x10, RZ ;  /* 0x000000103f3f7819 */ /* 0x000fe400000006ff */
[----:B------:R-:W0:Y:S01]  /*1660*/  MUFU.COS R57, R20 ;  /* 0x0000001400397308 */ /* 0x000e220000000000 */
[----:B--2---:R-:W-:Y:S01]  /*1670*/  LEA.HI.X R13, R10, R37, R11, 0x1, P1 ;  /* 0x000000250a0d7211 */ /* 0x004fe200008f0c0b */
[----:B-1----:R-:W-:Y:S01]  /*1680*/  FMUL.FTZ R54, R14, R23 ;  /* 0x000000170e367220 */ /* 0x002fe20000410000 */
[--C-:B------:R-:W-:Y:S01]  /*1690*/  SHF.R.U64 R11, R8, 0x10, R9.reuse ;  /* 0x00000010080b7819 */ /* 0x100fe20000001209 */
[----:B------:R-:W-:Y:S01]  /*16a0*/  FMUL.RZ R14, R6, 0.15915493667125701904 ;  /* 0x3e22f983060e7820 */ /* 0x000fe2000040c000 */
[----:B------:R-:W-:Y:S01]  /*16b0*/  SHF.R.U32.HI R9, RZ, 0x10, R9 ;  /* 0x00000010ff097819 */ /* 0x000fe20000011609 */
[----:B------:R-:W-:Y:S01]  /*16c0*/  FMUL.FTZ R63, R50, R63 ;  /* 0x0000003f323f7220 */ /* 0x000fe20000410000 */
[----:B------:R-:W-:Y:S01]  /*16d0*/  SHF.L.U32 R11, R11, 0x10, RZ ;  /* 0x000000100b0b7819 */ /* 0x000fe200000006ff */
[----:B------:R-:W1:Y:S01]  /*16e0*/  MUFU.SIN R21, R20 ;  /* 0x0000001400157308 */ /* 0x000e620000000400 */
[----:B------:R-:W-:Y:S01]  /*16f0*/  SHF.L.U32 R6, R9, 0x10, RZ ;  /* 0x0000001009067819 */ /* 0x000fe200000006ff */
[----:B------:R-:W-:Y:S01]  /*1700*/  FMUL.FTZ R9, R68, R61 ;  /* 0x0000003d44097220 */ /* 0x000fe20000410000 */
[----:B------:R-:W-:Y:S01]  /*1710*/  SHF.L.U32 R64, R5, 0x10, RZ ;  /* 0x0000001005407819 */ /* 0x000fe200000006ff */
[----:B------:R-:W-:Y:S01]  /*1720*/  FMUL.FTZ R70, R48, R11 ;  /* 0x0000000b30467220 */ /* 0x000fe20000410000 */
[----:B------:R-:W-:-:S04]  /*1730*/  IMAD.WIDE R12, R53, 0x8, R12 ;  /* 0x00000008350c7825 */ /* 0x000fc800078e020c */
[----:B------:R-:W-:Y:S01]  /*1740*/  FMUL.FTZ R67, R49, R6 ;  /* 0x0000000631437220 */ /* 0x000fe20000410000 */
[----:B------:R-:W-:Y:S01]  /*1750*/  MUFU.EX2 R72, R72 ;  /* 0x0000004800487308 */ /* 0x000fe20000000800 */
[C---:B------:R-:W-:Y:S01]  /*1760*/  FMUL.FTZ R7, R70.reuse, R61 ;  /* 0x0000003d46077220 */ /* 0x040fe20000410000 */
[----:B------:R-:W-:Y:S01]  /*1770*/  FFMA.FTZ R6, R70, R60, R9 ;  /* 0x0000003c46067223 */ /* 0x000fe20000010009 */
[----:B0-----:R-:W-:-:S05]  /*1780*/  FMUL.FTZ R57, R58, R57 ;  /* 0x000000393a397220 */ /* 0x001fca0000410000 */
[----:B------:R-:W0:Y:S01]  /*1790*/  MUFU.COS R71, R14 ;  /* 0x0000000e00477308 */ /* 0x000e220000000000 */
[----:B------:R-:W-:Y:S01]  /*17a0*/  FFMA.FTZ R7, R68, R60, -R7 ;  /* 0x0000003c44077223 */ /* 0x000fe20000010807 */
[----:B-1----:R-:W-:Y:S01]  /*17b0*/  FMUL.FTZ R58, R58, R21 ;  /* 0x000000153a3a7220 */ /* 0x002fe20000410000 */
[----:B------:R-:W-:Y:S01]  /*17c0*/  FADD.FTZ R6, R67, R6 ;  /* 0x0000000643067221 */ /* 0x000fe20000010000 */
[----:B------:R-:W-:Y:S01]  /*17d0*/  FMUL.FTZ R64, R51, R64 ;  /* 0x0000004033407220 */ /* 0x000fe20000410000 */
[----:B------:R-:W-:Y:S01]  /*17e0*/  FADD.FTZ R8, R66, R7 ;  /* 0x0000000742087221 */ /* 0x000fe20000010000 */
[----:B------:R-:W-:Y:S01]  /*17f0*/  SHF.L.U32 R7, R4, 0x10, RZ ;  /* 0x0000001004077819 */ /* 0x000fe200000006ff */
[C---:B------:R-:W-:Y:S01]  /*1800*/  FMUL.FTZ R11, R58.reuse, R6 ;  /* 0x000000063a0b7220 */ /* 0x040fe20000410000 */
[----:B------:R-:W1:Y:S01]  /*1810*/  MUFU.SIN R9, R14 ;  /* 0x0000000e00097308 */ /* 0x000e620000000400 */
[-C--:B------:R-:W-:Y:S01]  /*1820*/  FMUL.FTZ R10, R58, R8.reuse ;  /* 0x000000083a0a7220 */ /* 0x080fe20000410000 */
[----:B------:R-:W-:Y:S01]  /*1830*/  SHF.R.U32.HI R4, RZ, 0x10, R5 ;  /* 0x00000010ff047819 */ /* 0x000fe20000011605 */
[C---:B------:R-:W-:Y:S01]  /*1840*/  FFMA.FTZ R11, R57.reuse, R8, -R11 ;  /* 0x00000008390b7223 */ /* 0x040fe2000001080b */
[----:B------:R-:W2:Y:S01]  /*1850*/  LDG.E.64 R18, desc[UR6][R12.64] ;  /* 0x000000060c127981 */ /* 0x000ea2000c1e1b00 */
[----:B------:R-:W-:Y:S01]  /*1860*/  FFMA.FTZ R10, R57, R6, R10 ;  /* 0x00000006390a7223 */ /* 0x000fe2000001000a */
[----:B------:R-:W-:Y:S01]  /*1870*/  FMUL.FTZ R62, R50, R7 ;  /* 0x00000007323e7220 */ /* 0x000fe20000410000 */
[----:B0-----:R-:W-:-:S02]  /*1880*/  FMUL.FTZ R71, R72, R71 ;  /* 0x0000004748477220 */ /* 0x001fc40000410000 */
[----:B------:R-:W-:Y:S01]  /*1890*/  FADD.FTZ R15, R63, R10 ;  /* 0x0000000a3f0f7221 */ /* 0x000fe20000010000 */
[----:B------:R-:W-:Y:S01]  /*18a0*/  SHF.L.U32 R4, R4, 0x10, RZ ;  /* 0x0000001004047819 */ /* 0x000fe200000006ff */
[----:B------:R-:W-:Y:S01]  /*18b0*/  FMUL.FTZ R7, R71, R61 ;  /* 0x0000003d47077220 */ /* 0x000fe20000410000 */
[----:B------:R-:W-:Y:S01]  /*18c0*/  FADD.FTZ R11, R62, R11 ;  /* 0x0000000b3e0b7221 */ /* 0x000fe20000010000 */
[----:B-1----:R-:W-:Y:S01]  /*18d0*/  FMUL.FTZ R72, R72, R9 ;  /* 0x0000000948487220 */ /* 0x002fe20000410000 */
[----:B------:R-:W-:-:S03]  /*18e0*/  FMUL.FTZ R21, R54, R15 ;  /* 0x0000000f36157220 */ /* 0x000fc60000410000 */
[C---:B------:R-:W-:Y:S01]  /*18f0*/  FMUL.FTZ R6, R72.reuse, R61 ;  /* 0x0000003d48067220 */ /* 0x040fe20000410000 */
[----:B------:R-:W-:Y:S01]  /*1900*/  FFMA.FTZ R5, R72, R60, R7 ;  /* 0x0000003c48057223 */ /* 0x000fe20000010007 */
[-C--:B------:R-:W-:Y:S01]  /*1910*/  FFMA.FTZ R21, R56, R11.reuse, -R21 ;  /* 0x0000000b38157223 */ /* 0x080fe20000010815 */
[----:B------:R-:W-:Y:S01]  /*1920*/  FMUL.FTZ R65, R51, R4 ;  /* 0x0000000433417220 */ /* 0x000fe20000410000 */
[----:B------:R-:W-:Y:S01]  /*1930*/  FMUL.FTZ R11, R54, R11 ;  /* 0x0000000b360b7220 */ /* 0x000fe20000410000 */
[----:B------:R-:W-:Y:S01]  /*1940*/  FFMA.FTZ R6, R71, R60, -R6 ;  /* 0x0000003c47067223 */ /* 0x000fe20000010806 */
[----:B------:R-:W-:Y:S02]  /*1950*/  FMUL.FTZ R4, R58, R5 ;  /* 0x000000053a047220 */ /* 0x000fe40000410000 */
[----:B------:R-:W-:Y:S01]  /*1960*/  FFMA.FTZ R10, R56, R15, R11 ;  /* 0x0000000f380a7223 */ /* 0x000fe2000001000b */
[-C--:B------:R-:W-:Y:S01]  /*1970*/  FMUL.FTZ R8, R58, R6.reuse ;  /* 0x000000063a087220 */ /* 0x080fe20000410000 */
[----:B------:R-:W-:Y:S01]  /*1980*/  FFMA.FTZ R9, R57, R6, -R4 ;  /* 0x0000000639097223 */ /* 0x000fe20000010804 */
[----:B------:R-:W-:Y:S01]  /*1990*/  FADD.FTZ R6, R64, R21 ;  /* 0x0000001540067221 */ /* 0x000fe20000010000 */
[----:B------:R-:W-:Y:S01]  /*19a0*/  FADD.FTZ R7, R65, R10 ;  /* 0x0000000a41077221 */ /* 0x000fe20000010000 */
[----:B------:R-:W-:Y:S01]  /*19b0*/  FFMA.FTZ R5, R57, R5, R8 ;  /* 0x0000000539057223 */ /* 0x000fe20000010008 */
[C---:B------:R-:W-:Y:S01]  /*19c0*/  FMUL.FTZ R11, R54.reuse, R9 ;  /* 0x00000009360b7220 */ /* 0x040fe20000410000 */
[----:B------:R-:W-:Y:S01]  /*19d0*/  ISETP.GE.AND P1, PT, R59, 0x1, PT ;  /* 0x000000013b00780c */ /* 0x000fe20003f26270 */
[----:B------:R-:W0:Y:S01]  /*19e0*/  SHFL.UP PT, R10, R6, 0x1, RZ ;  /* 0x04200000060a7989 */ /* 0x000e2200000e00ff */
[----:B------:R-:W-:-:S03]  /*19f0*/  FMUL.FTZ R4, R54, R5 ;  /* 0x0000000536047220 */ /* 0x000fc60000410000 */
[----:B------:R-:W1:Y:S01]  /*1a00*/  SHFL.UP PT, R14, R7, 0x1, RZ ;  /* 0x04200000070e7989 */ /* 0x000e6200000e00ff */
[C---:B------:R-:W-:Y:S01]  /*1a10*/  FFMA.FTZ R4, R56.reuse, R9, -R4 ;  /* 0x0000000938047223 */ /* 0x040fe20000010804 */
[----:B------:R-:W-:Y:S02]  /*1a20*/  FFMA.FTZ R11, R56, R5, R11 ;  /* 0x00000005380b7223 */ /* 0x000fe4000001000b */
[----:B------:R0:W5:Y:S04]  /*1a30*/  LDG.E.64 R20, desc[UR6][R12.64+0x8] ;  /* 0x000008060c147981 */ /* 0x000168000c1e1b00 */
[----:B------:R-:W3:Y:S04]  /*1a40*/  SHFL.UP PT, R5, R4, 0x1, RZ ;  /* 0x0420000004057989 */ /* 0x000ee800000e00ff */
[----:B------:R-:W4:Y:S01]  /*1a50*/  SHFL.UP PT, R8, R11, 0x1, RZ ;  /* 0x042000000b087989 */ /* 0x000f2200000e00ff */
[C---:B0-----:R-:W-:Y:S01]  /*1a60*/  FMUL.FTZ R13, R11.reuse, R10 ;  /* 0x0000000a0b0d7220 */ /* 0x041fe20000410000 */
[----:B-1----:R-:W-:-:S03]  /*1a70*/  FMUL.FTZ R9, R11, R14 ;  /* 0x0000000e0b097220 */ /* 0x002fc60000410000 */
[C---:B------:R-:W-:Y:S01]  /*1a80*/  FFMA.FTZ R14, R4.reuse, R14, R13 ;  /* 0x0000000e040e7223 */ /* 0x040fe2000001000d */
[----:B------:R-:W-:-:S03]  /*1a90*/  FFMA.FTZ R9, R4, R10, -R9 ;  /* 0x0000000a04097223 */ /* 0x000fc60000010809 */
        /* <DEDUP_REMOVED lines=20> */
[-C--:B----4-:R-:W-:Y:S01]  /*1be0*/  FFMA.FTZ R11, R4, R9.reuse, R11 ;  /* 0x00000009040b7223 */ /* 0x090fe2000001000b */
[----:B------:R-:W-:Y:S02]  /*1bf0*/  FMUL.FTZ R9, R8, R9 ;  /* 0x0000000908097220 */ /* 0x000fe40000410000 */
[----:B------:R-:W1:Y:S02]  /*1c00*/  SHFL.UP PT, R12, R7, 0x4, RZ ;  /* 0x04800000070c7989 */ /* 0x000e6400000e00ff */
[----:B------:R-:W-:Y:S01]  /*1c10*/  @P1 FFMA.FTZ R4, R4, R5, -R9 ;  /* 0x0000000504041223 */ /* 0x000fe20000010809 */
[----:B------:R-:W-:-:S04]  /*1c20*/  FSEL R11, R8, R11, !P1 ;  /* 0x0000000b080b7208 */ /* 0x000fc80004800000 */
        /* <DEDUP_REMOVED lines=19> */
[----:B------:R-:W4:Y:S01]  /*1d60*/  S2R R14, SR_CgaCtaId ;  /* 0x00000000000e7919 */ /* 0x000f220000008800 */
[----:B0-----:R-:W-:-:S04]  /*1d70*/  FMUL.FTZ R11, R5, R13 ;  /* 0x0000000d050b7220 */ /* 0x001fc80000410000 */
[-C--:B-1----:R-:W-:Y:S01]  /*1d80*/  FFMA.FTZ R11, R4, R12.reuse, -R11 ;  /* 0x0000000c040b7223 */ /* 0x082fe2000001080b */
[----:B------:R-:W-:-:S06]  /*1d90*/  FMUL.FTZ R15, R5, R12 ;  /* 0x0000000c050f7220 */ /* 0x000fcc0000410000 */
        /* <DEDUP_REMOVED lines=8> */
[----:B------:R-:W-:Y:S02]  /*1e20*/  FSEL R8, R5, R22, !P1 ;  /* 0x0000001605087208 */ /* 0x000fe40004800000 */
[----:B------:R-:W1:Y:S04]  /*1e30*/  SHFL.UP PT, R23, R6, 0x10, RZ ;  /* 0x0600000006177989 */ /* 0x000e6800000e00ff */
[----:B------:R-:W3:Y:S04]  /*1e40*/  SHFL.UP PT, R5, R4, 0x10, RZ ;  /* 0x0600000004057989 */ /* 0x000ee800000e00ff */
[----:B------:R-:W4:Y:S01]  /*1e50*/  SHFL.UP PT, R11, R8, 0x10, RZ ;  /* 0x06000000080b7989 */ /* 0x000f2200000e00ff */
[----:B------:R-:W-:-:S02]  /*1e60*/  LEA R69, R14, R69, 0x18 ;  /* 0x000000450e457211 */ /* 0x000fc400078ec0ff */
[----:B------:R-:W-:Y:S02]  /*1e70*/  CS2R R14, SRZ ;  /* 0x00000000000e7805 */ /* 0x000fe4000001ff00 */
[----:B------:R-:W-:Y:S02]  /*1e80*/  MOV R13, RZ ;  /* 0x000000ff000d7202 */ /* 0x000fe40000000f00 */
[----:B------:R-:W-:Y:S02]  /*1e90*/  MOV R12, 0x3f800000 ;  /* 0x3f800000000c7802 */ /* 0x000fe40000000f00 */
[----:B------:R-:W-:Y:S02]  /*1ea0*/  @!P0 LEA R10, R52, R69, 0x4 ;  /* 0x00000045340a8211 */ /* 0x000fe400078e20ff */
[----:B------:R-:W-:Y:S01]  /*1eb0*/  ISETP.GE.AND P1, PT, R59, 0x10, PT ;  /* 0x000000103b00780c */ /* 0x000fe20003f26270 */
[----:B0-----:R-:W-:Y:S02]  /*1ec0*/  FMUL.FTZ R73, R8, R9 ;  /* 0x0000000908497220 */ /* 0x001fe40000410000 */
[----:B------:R-:W0:Y:S02]  /*1ed0*/  @!P0 LDS.128 R12, [R10+0x460] ;  /* 0x000460000a0c8984 */ /* 0x000e240000000c00 */
[-C--:B-1----:R-:W-:Y:S01]  /*1ee0*/  FFMA.FTZ R73, R4, R23.reuse, -R73 ;  /* 0x0000001704497223 */ /* 0x082fe20000010849 */
        /* <DEDUP_REMOVED lines=36> */
[C---:B------:R-:W-:Y:S01]  /*2130*/  FMUL.FTZ R7, R9.reuse, R13 ;  /* 0x0000000d09077220 */ /* 0x040fe20000410000 */
[----:B------:R-:W-:Y:S01]  /*2140*/  FADD.FTZ R70, R70, R71 ;  /* 0x0000004746467221 */ /* 0x000fe20000010000 */
[CC--:B------:R-:W-:Y:S01]  /*2150*/  FMUL.FTZ R4, R9.reuse, R12.reuse ;  /* 0x0000000c09047220 */ /* 0x0c0fe20000410000 */
[----:B------:R-:W-:Y:S01]  /*2160*/  ISETP.NE.AND P1, PT, R28, RZ, PT ;  /* 0x000000ff1c00720c */ /* 0x000fe20003f25270 */
[C---:B------:R-:W-:Y:S01]  /*2170*/  FFMA.FTZ R12, R8.reuse, R12, -R7 ;  /* 0x0000000c080c7223 */ /* 0x040fe20000010807 */
[----:B------:R-:W-:Y:S01]  /*2180*/  FMUL.FTZ R5, R9, R15 ;  /* 0x0000000f09057220 */ /* 0x000fe20000410000 */
[C---:B------:R-:W-:Y:S01]  /*2190*/  FMUL.FTZ R7, R61.reuse, R68 ;  /* 0x000000443d077220 */ /* 0x040fe20000410000 */
[----:B------:R-:W-:Y:S01]  /*21a0*/  FMUL.FTZ R61, R61, R70 ;  /* 0x000000463d3d7220 */ /* 0x000fe20000410000 */
[C---:B------:R-:W-:Y:S01]  /*21b0*/  FFMA.FTZ R13, R8.reuse, R13, R4 ;  /* 0x0000000d080d7223 */ /* 0x040fe20000010004 */
[----:B------:R-:W-:Y:S01]  /*21c0*/  FFMA.FTZ R5, R8, R14, -R5 ;  /* 0x0000000e08057223 */ /* 0x000fe20000010805 */
[C---:B------:R-:W-:Y:S01]  /*21d0*/  FFMA.FTZ R4, R60.reuse, R70, R7 ;  /* 0x000000463c047223 */ /* 0x040fe20000010007 */
[----:B------:R-:W-:Y:S01]  /*21e0*/  FMUL.FTZ R14, R9, R14 ;  /* 0x0000000e090e7220 */ /* 0x000fe20000410000 */
[----:B------:R-:W-:Y:S01]  /*21f0*/  FFMA.FTZ R61, R60, R68, -R61 ;  /* 0x000000443c3d7223 */ /* 0x000fe2000001083d */
[----:B--2---:R-:W-:Y:S01]  /*2200*/  SHF.R.U64 R6, R18, 0x10, R19 ;  /* 0x0000001012067819 */ /* 0x004fe20000001213 */
[----:B------:R-:W-:Y:S01]  /*2210*/  FADD.FTZ R67, R67, R4 ;  /* 0x0000000443437221 */ /* 0x000fe20000010000 */
[----:B------:R-:W-:Y:S01]  /*2220*/  FFMA.FTZ R8, R8, R15, R14 ;  /* 0x0000000f08087223 */ /* 0x000fe2000001000e */
[----:B------:R-:W-:Y:S01]  /*2230*/  FADD.FTZ R66, R66, R61 ;  /* 0x0000003d42427221 */ /* 0x000fe20000010000 */
[----:B------:R-:W-:Y:S01]  /*2240*/  BSSY B0, `(.L_x_2577) ;  /* 0x0000017000007945 */ /* 0x000fe20003800000 */
[----:B------:R-:W-:Y:S01]  /*2250*/  SHF.L.U32 R9, R6, 0x10, RZ ;  /* 0x0000001006097819 */ /* 0x000fe200000006ff */
[----:B------:R-:W-:Y:S01]  /*2260*/  FMUL.FTZ R6, R58, R67 ;  /* 0x000000433a067220 */ /* 0x000fe20000410000 */
[----:B------:R-:W-:Y:S01]  /*2270*/  FADD.FTZ R14, R10, R5 ;  /* 0x000000050a0e7221 */ /* 0x000fe20000010000 */
        /* <DEDUP_REMOVED lines=19> */
.L_x_2578:
[----:B------:R-:W-:Y:S05]  /*23b0*/  BSYNC B0 ;  /* 0x0000000000007941 */ /* 0x000fea0003800000 */
.L_x_2577:
[C---:B------:R-:W-:Y:S01]  /*23c0*/  FFMA.FTZ R58, R57.reuse, R67, R58 ;  /* 0x00000043393a7223 */ /* 0x040fe2000001003a */
[----:B-1----:R-:W-:Y:S01]  /*23d0*/  FFMA.FTZ R5, R57, R66, -R6 ;  /* 0x0000004239057223 */ /* 0x002fe20000010806 */
[----:B------:R-:W-:Y:S01]  /*23e0*/  SHF.R.U32.HI R6, RZ, 0x10, R19 ;  /* 0x00000010ff067819 */ /* 0x000fe20000011613 */
[----:B------:R-:W-:Y:S01]  /*23f0*/  FMUL.FTZ R7, R9, R70 ;  /* 0x0000004609077220 */ /* 0x000fe20000410000 */
[----:B------:R-:W-:Y:S01]  /*2400*/  SHF.L.U32 R18, R18, 0x10, RZ ;  /* 0x0000001012127819 */ /* 0x000fe200000006ff */
[----:B------:R-:W-:Y:S01]  /*2410*/  FADD.FTZ R58, R63, R58 ;  /* 0x0000003a3f3a7221 */ /* 0x000fe20000010000 */
[----:B------:R-:W-:Y:S01]  /*2420*/  FADD.FTZ R9, R62, R5 ;  /* 0x000000053e097221 */ /* 0x000fe20000010000 */
[----:B------:R-:W-:Y:S02]  /*2430*/  SHF.L.U32 R6, R6, 0x10, RZ ;  /* 0x0000001006067819 */ /* 0x000fe400000006ff */
[----:B------:R-:W-:Y:S01]  /*2440*/  FMUL.FTZ R5, R54, R58 ;  /* 0x0000003a36057220 */ /* 0x000fe20000410000 */
[----:B------:R-:W-:Y:S01]  /*2450*/  FFMA.FTZ R68, R18, R68, -R7 ;  /* 0x0000004412447223 */ /* 0x000fe20000010807 */
[----:B------:R-:W-:Y:S01]  /*2460*/  FMUL.FTZ R7, R54, R9 ;  /* 0x0000000936077220 */ /* 0x000fe20000410000 */
[----:B------:R-:W-:Y:S01]  /*2470*/  IADD3 R52, R52, 0x1, RZ ;  /* 0x0000000134347810 */ /* 0x000fe20007ffe0ff */
[----:B------:R-:W-:Y:S01]  /*2480*/  FMUL.FTZ R67, R6, R67 ;  /* 0x0000004306437220 */ /* 0x000fe20000410000 */
[----:B------:R-:W-:Y:S01]  /*2490*/  FFMA.FTZ R5, R56, R9, -R5 ;  /* 0x0000000938057223 */ /* 0x000fe20000010805 */
[----:B-----5:R-:W-:Y:S01]  /*24a0*/  SHF.R.U64 R4, R20, 0x10, R21 ;  /* 0x0000001014047819 */ /* 0x020fe20000001215 */
[----:B------:R-:W-:Y:S01]  /*24b0*/  FFMA.FTZ R56, R56, R58, R7 ;  /* 0x0000003a38387223 */ /* 0x000fe20000010007 */
[----:B------:R-:W-:Y:S01]  /*24c0*/  SHF.R.U32.HI R6, RZ, 0x10, R21 ;  /* 0x00000010ff067819 */ /* 0x000fe20000011615 */
[----:B------:R-:W-:Y:S01]  /*24d0*/  FADD.FTZ R64, R64, R5 ;  /* 0x0000000540407221 */ /* 0x000fe20000010000 */
[----:B------:R-:W-:Y:S01]  /*24e0*/  ISETP.GE.AND P1, PT, R52, UR16, PT ;  /* 0x0000001034007c0c */ /* 0x000fe2000bf26270 */
[----:B------:R-:W-:Y:S01]  /*24f0*/  FADD.FTZ R56, R65, R56 ;  /* 0x0000003841387221 */ /* 0x000fe20000010000 */
[----:B------:R-:W-:Y:S01]  /*2500*/  SHF.L.U32 R4, R4, 0x10, RZ ;  /* 0x0000001004047819 */ /* 0x000fe200000006ff */
[----:B------:R-:W-:Y:S01]  /*2510*/  FFMA.FTZ R39, R68, 2, R39 ;  /* 0x4000000044277823 */ /* 0x000fe20000010027 */
[----:B------:R-:W-:-:S02]  /*2520*/  SHF.L.U32 R5, R6, 0x10, RZ ;  /* 0x0000001006057819 */ /* 0x000fc400000006ff */
[----:B------:R-:W-:Y:S01]  /*2530*/  SHF.L.U32 R6, R19, 0x10, RZ ;  /* 0x0000001013067819 */ /* 0x000fe200000006ff */
[----:B------:R-:W-:Y:S01]  /*2540*/  FMUL.FTZ R4, R4, R58 ;  /* 0x0000003a04047220 */ /* 0x000fe20000410000 */
[----:B------:R-:W-:Y:S01]  /*2550*/  SHF.L.U32 R7, R20, 0x10, RZ ;  /* 0x0000001014077819 */ /* 0x000fe200000006ff */
[----:B------:R-:W-:Y:S01]  /*2560*/  FMUL.FTZ R5, R5, R56 ;  /* 0x0000003805057220 */ /* 0x000fe20000410000 */
[----:B------:R-:W-:Y:S01]  /*2570*/  SHF.L.U32 R8, R21, 0x10, RZ ;  /* 0x0000001015087819 */ /* 0x000fe200000006ff */
[----:B------:R-:W-:Y:S02]  /*2580*/  FFMA.FTZ R66, R6, R66, -R67 ;  /* 0x0000004206427223 */ /* 0x000fe40000010843 */
[----:B------:R-:W-:Y:S02]  /*2590*/  FFMA.FTZ R4, R7, R9, -R4 ;  /* 0x0000000907047223 */ /* 0x000fe40000010804 */
[----:B------:R-:W-:Y:S01]  /*25a0*/  FFMA.FTZ R6, R8, R64, -R5 ;  /* 0x0000004008067223 */ /* 0x000fe20000010805 */
[----:B------:R-:W-:Y:S01]  /*25b0*/  FFMA.FTZ R41, R66, 2, R41 ;  /* 0x4000000042297823 */ /* 0x000fe20000010029 */
[----:B------:R-:W-:-:S02]  /*25c0*/  FFMA.FTZ R43, R4, 2, R43 ;  /* 0x40000000042b7823 */ /* 0x000fc4000001002b */
[----:B------:R-:W-:Y:S01]  /*25d0*/  FFMA.FTZ R45, R6, 2, R45 ;  /* 0x40000000062d7823 */ /* 0x000fe2000001002d */
[----:B------:R-:W-:Y:S06]  /*25e0*/  @!P1 BRA `(.L_x_2579) ;  /* 0xffffffec00489947 */ /* 0x000fec000383ffff */
.L_x_2576:
[----:B------:R-:W0:Y:S01]  /*25f0*/  LDC.64 R4, c[0x0][0x2b0] ;  /* 0x0000ac00ff047b82 */ /* 0x000e220000000a00 */
[----:B------:R-:W-:Y:S01]  /*2600*/  USHF.L.U32 UR8, UR4, 0x7, URZ ;  /* 0x0000000704087899 */ /* 0x000fe2000800063f */
[----:B------:R-:W-:Y:S01]  /*2610*/  F2F.BF16.F32 R41, R41 ;  /* 0x0000002900297304 */ /* 0x000fe20000202000 */
[----:B------:R-:W-:Y:S01]  /*2620*/  UIADD3 UR4, UR4, 0x1, URZ ;  /* 0x0000000104047890 */ /* 0x000fe2000fffe03f */
[----:B------:R-:W-:Y:S01]  /*2630*/  IADD3 R34, P1, R34, 0x200, RZ ;  /* 0x0000020022227810 */ /* 0x000fe20007f3e0ff */
[----:B------:R-:W-:Y:S01]  /*2640*/  USHF.R.S32.HI UR9, URZ, 0x1f, UR8 ;  /* 0x0000001f3f097899 */ /* 0x000fe20008011408 */
[----:B------:R-:W-:Y:S02]  /*2650*/  IADD3 R35, P2, R35, 0x200, RZ ;  /* 0x0000020023237810 */ /* 0x000fe40007f5e0ff */
[----:B------:R-:W2:Y:S01]  /*2660*/  LDC R9, c[0x0][0x224] ;  /* 0x00008900ff097b82 */ /* 0x000ea20000000800 */
[----:B------:R-:W-:Y:S01]  /*2670*/  IADD3 R30, P3, R30, 0x100, RZ ;  /* 0x000001001e1e7810 */ /* 0x000fe20007f7e0ff */
[----:B------:R-:W-:Y:S06]  /*2680*/  F2F.BF16.F32 R43, R43 ;  /* 0x0000002b002b7304 */ /* 0x000fec0000202000 */
[----:B------:R-:W-:Y:S01]  /*2690*/  BAR.SYNC.DEFER_BLOCKING 0x0 ;  /* 0x0000000000007b1d */ /* 0x000fe20000010000 */
[----:B------:R-:W-:-:S02]  /*26a0*/  IADD3 R32, P4, R32, 0x100, RZ ;  /* 0x0000010020207810 */ /* 0x000fc40007f9e0ff */
[----:B------:R-:W-:Y:S02]  /*26b0*/  IADD3.X R36, RZ, R36, RZ, P1, !PT ;  /* 0x00000024ff247210 */ /* 0x000fe40000ffe4ff */
[----:B------:R-:W-:Y:S01]  /*26c0*/  IADD3.X R37, RZ, R37, RZ, P2, !PT ;  /* 0x00000025ff257210 */ /* 0x000fe200017fe4ff */
[----:B------:R-:W3:Y:S01]  /*26d0*/  F2F.BF16.F32 R8, R45 ;  /* 0x0000002d00087304 */ /* 0x000ee20000202000 */
[----:B------:R-:W-:Y:S02]  /*26e0*/  IADD3.X R31, RZ, R31, RZ, P3, !PT ;  /* 0x0000001fff1f7210 */ /* 0x000fe40001ffe4ff */
[----:B------:R-:W-:Y:S01]  /*26f0*/  IADD3.X R33, RZ, R33, RZ, P4, !PT ;  /* 0x00000021ff217210 */ /* 0x000fe200027fe4ff */
[----:B0-----:R-:W-:-:S04]  /*2700*/  IMAD R2, R29, R4, RZ ;  /* 0x000000041d027224 */ /* 0x001fc800078e02ff */
[----:B------:R-:W0:Y:S01]  /*2710*/  F2F.BF16.F32 R39, R39 ;  /* 0x0000002700277304 */ /* 0x000e220000202000 */
[C---:B------:R-:W-:Y:S02]  /*2720*/  IMAD R5, R27.reuse, R5, R2 ;  /* 0x000000051b057224 */ /* 0x040fe400078e0202 */
[----:B------:R-:W-:Y:S01]  /*2730*/  IMAD.WIDE.U32 R2, R27, R4, UR8 ;  /* 0x000000081b027e25 */ /* 0x000fe2000f8e0004 */
[----:B------:R-:W-:Y:S01]  /*2740*/  ULDC.64 UR8, c[0x0][0x2b8] ;  /* 0x0000ae0000087ab9 */ /* 0x000fe20000000a00 */
[----:B---3--:R-:W-:-:S03]  /*2750*/  PRMT R43, R43, 0x5410, R8 ;  /* 0x000054102b2b7816 */ /* 0x008fc60000000008 */
[----:B------:R-:W-:Y:S01]  /*2760*/  IADD3 R3, R3, R5, RZ ;  /* 0x0000000503037210 */ /* 0x000fe20007ffe0ff */
[----:B------:R-:W-:-:S04]  /*2770*/  IMAD R5, R25, UR8, RZ ;  /* 0x0000000819057c24 */ /* 0x000fc8000f8e02ff */
[C---:B------:R-:W-:Y:S02]  /*2780*/  IMAD R7, R0.reuse, UR9, R5 ;  /* 0x0000000900077c24 */ /* 0x040fe4000f8e0205 */
[----:B------:R-:W-:Y:S01]  /*2790*/  IMAD.WIDE.U32 R4, R0, UR8, R2 ;  /* 0x0000000800047c25 */ /* 0x000fe2000f8e0002 */
[----:B------:R-:W-:-:S03]  /*27a0*/  ULDC.64 UR8, c[0x0][0x308] ;  /* 0x0000c20000087ab9 */ /* 0x000fc60000000a00 */
[----:B------:R-:W-:Y:S01]  /*27b0*/  IMAD.WIDE.U32 R2, R41, 0x10000, RZ ;  /* 0x0001000029027825 */ /* 0x000fe200078e00ff */
[----:B------:R-:W-:Y:S02]  /*27c0*/  IADD3 R5, R5, R7, RZ ;  /* 0x0000000705057210 */ /* 0x000fe40007ffe0ff */
        /* <DEDUP_REMOVED lines=9> */
.L_x_2581:
        /* <DEDUP_REMOVED lines=10> */
.L_x_5238:


//--------------------- .text._Z25selective_scan_fwd_kernelI32Selective_Scan_fwd_kernel_traitsILi32ELi4ELi1ELb1ELb1ELb1ELb1EN3c108BFloat16ENS1_7complexIfEEEEv13SSMParamsBase --------------------------
	.section	.text._Z25selective_scan_fwd_kernelI32Selective_Scan_fwd_kernel_traitsILi32ELi4ELi1ELb1ELb1ELb1ELb1EN3c108BFloat16ENS1_7complexIfEEEEv13SSMParamsBase,"ax",@progbits
	.align	128
        .global         _Z25selective_scan_fwd_kernelI32Selective_Scan_fwd_kernel_traitsILi32ELi4ELi1ELb1ELb1ELb1ELb1EN3c108BFloat16ENS1_7complexIfEEEEv13SSMParamsBase
        .type           _Z25selective_scan_fwd_kernelI32Selective_Scan_fwd_kernel_traitsILi32ELi4ELi1ELb1ELb1ELb1ELb1EN3c108BFloat16ENS1_7complexIfEEEEv13SSMParamsBase,@function
        .size           _Z25selective_scan_fwd_kernelI32Selective_Scan_fwd_kernel_traitsILi32ELi4ELi1ELb1ELb1ELb1ELb1EN3c108BFloat16ENS1_7complexIfEEEEv13SSMParamsBase,(.L_x_5239 - _Z25selective_scan_fwd_kernelI32Selective_Scan_fwd_kernel_traitsILi32ELi4ELi1ELb1ELb1ELb1ELb1EN3c108BFloat16ENS1_7complexIfEEEEv13SSMParamsBase)
        .other          _Z25selective_scan_fwd_kernelI32Selective_Scan_fwd_kernel_traitsILi32ELi4ELi1ELb1ELb1ELb1ELb1EN3c108BFloat16ENS1_7complexIfEEEEv13SSMParamsBase,@"STO_CUDA_ENTRY STV_DEFAULT"
_Z25selective_scan_fwd_kernelI32Selective_Scan_fwd_kernel_traitsILi32ELi4ELi1ELb1ELb1ELb1ELb1EN3c108BFloat16ENS1_7complexIfEEEEv13SSMParamsBase:
.text._Z25selective_scan_fwd_kernelI32Selective_Scan_fwd_kernel_traitsILi32ELi4ELi1ELb1ELb1ELb1ELb1EN3c108BFloat16ENS1_7complexIfEEEEv13SSMParamsBase:
        /* <DEDUP_REMOVED lines=105> */
.L_x_2594:
        /* <DEDUP_REMOVED lines=60> */
.L_x_2583:
[----:B------:R-:W-:Y:S05]  /*0a50*/  BSYNC B0 ;  /* 0x0000000000007941 */ /* 0x000fea0003800000 */
.L_x_2582:
        /* <DEDUP_REMOVED lines=33> */
.L_x_2585:
[----:B------:R-:W-:Y:S05]  /*0c70*/  BSYNC B0 ;  /* 0x0000000000007941 */ /* 0x000fea0003800000 */
.L_x_2584:
        /* <DEDUP_REMOVED lines=33> */
.L_x_2587:
[----:B------:R-:W-:Y:S05]  /*0e90*/  BSYNC B0 ;  /* 0x0000000000007941 */ /* 0x000fea0003800000 */
.L_x_2586:
        /* <DEDUP_REMOVED lines=33> */
.L_x_2589:
[----:B------:R-:W-:Y:S05]  /*10b0*/  BSYNC B0 ;  /* 0x0000000000007941 */ /* 0x000fea0003800000 */
.L_x_2588:
        /* <DEDUP_REMOVED lines=37> */
.L_x_2593:
        /* <DEDUP_REMOVED lines=266> */
.L_x_2592:
[----:B------:R-:W-:Y:S05]  /*23b0*/  BSYNC B0 ;  /* 0x0000000000007941 */ /* 0x000fea0003800000 */
.L_x_2591:
        /* <DEDUP_REMOVED lines=35> */
.L_x_2590:
[----:B------:R-:W0:Y:S01]  /*25f0*/  LDC.64 R8, c[0x0][0x2b0] ;  /* 0x0000ac00ff087b82 */ /* 0x000e220000000a00 */
[----:B------:R-:W-:Y:S01]  /*2600*/  USHF.L.U32 UR8, UR4, 0x7, URZ ;  /* 0x0000000704087899 */ /* 0x000fe2000800063f */
[----:B------:R-:W2:Y:S01]  /*2610*/  F2F.BF16.F32 R6, R41 ;  /* 0x0000002900067304 */ /* 0x000ea20000202000 */
[----:B------:R-:W-:Y:S01]  /*2620*/  ULDC.64 UR10, c[0x0][0x2b8] ;  /* 0x0000ae00000a7ab9 */ /* 0x000fe20000000a00 */
[----:B------:R-:W-:Y:S01]  /*2630*/  ULDC.64 UR12, c[0x0][0x2a8] ;  /* 0x0000aa00000c7ab9 */ /* 0x000fe20000000a00 */
[----:B------:R-:W-:Y:S01]  /*2640*/  USHF.R.S32.HI UR9, URZ, 0x1f, UR8 ;  /* 0x0000001f3f097899 */ /* 0x000fe20008011408 */
[----:B------:R-:W-:Y:S02]  /*2650*/  IMAD R15, R25, UR12, RZ ;  /* 0x0000000c190f7c24 */ /* 0x000fe4000f8e02ff */
[----:B------:R-:W3:Y:S02]  /*2660*/  LDC.64 R10, c[0x0][0x2a0] ;  /* 0x0000a800ff0a7b82 */ /* 0x000ee40000000a00 */
[----:B------:R-:W-:Y:S01]  /*2670*/  F2F.BF16.F32 R7, R43 ;  /* 0x0000002b00077304 */ /* 0x000fe20000202000 */
[----:B------:R-:W-:-:S07]  /*2680*/  IMAD R15, R0, UR13, R15 ;  /* 0x0000000d000f7c24 */ /* 0x000fce000f8e020f */
[----:B------:R-:W4:Y:S01]  /*2690*/  F2F.BF16.F32 R12, R45 ;  /* 0x0000002d000c7304 */ /* 0x000f220000202000 */
[----:B0-----:R-:W-:-:S07]  /*26a0*/  IMAD R2, R29, R8, RZ ;  /* 0x000000081d027224 */ /* 0x001fce00078e02ff */
[----:B------:R-:W0:Y:S01]  /*26b0*/  F2F.BF16.F32 R13, R39 ;  /* 0x00000027000d7304 */ /* 0x000e220000202000 */
[C---:B------:R-:W-:Y:S02]  /*26c0*/  IMAD R9, R27.reuse, R9, R2 ;  /* 0x000000091b097224 */ /* 0x040fe400078e0202 */
[----:B------:R-:W-:-:S04]  /*26d0*/  IMAD.WIDE.U32 R2, R27, R8, UR8 ;  /* 0x000000081b027e25 */ /* 0x000fc8000f8e0008 */
[----:B---3--:R-:W-:Y:S01]  /*26e0*/  IMAD R4, R29, R10, RZ ;  /* 0x0000000a1d047224 */ /* 0x008fe200078e02ff */
[----:B------:R-:W-:-:S03]  /*26f0*/  IADD3 R3, R3, R9, RZ ;  /* 0x0000000903037210 */ /* 0x000fc60007ffe0ff */
[C---:B------:R-:W-:Y:S02]  /*2700*/  IMAD R11, R27.reuse, R11, R4 ;  /* 0x0000000b1b0b7224 */ /* 0x040fe400078e0204 */
[----:B------:R-:W-:-:S05]  /*2710*/  IMAD.WIDE.U32 R4, R27, R10, UR8 ;  /* 0x000000081b047e25 */ /* 0x000fca000f8e000a */
[----:B------:R-:W-:Y:S01]  /*2720*/  IADD3 R9, R5, R11, RZ ;  /* 0x0000000b05097210 */ /* 0x000fe20007ffe0ff */
[----:B------:R-:W-:Y:S01]  /*2730*/  IMAD R5, R25, UR10, RZ ;  /* 0x0000000a19057c24 */ /* 0x000fe2000f8e02ff */
[----:B------:R-:W-:-:S03]  /*2740*/  MOV R8, R4 ;  /* 0x0000000400087202 */ /* 0x000fc60000000f00 */
[C---:B------:R-:W-:Y:S02]  /*2750*/  IMAD R11, R0.reuse, UR11, R5 ;  /* 0x0000000b000b7c24 */ /* 0x040fe4000f8e0205 */
[----:B------:R-:W-:Y:S01]  /*2760*/  IMAD.WIDE.U32 R4, R0, UR10, R2 ;  /* 0x0000000a00047c25 */ /* 0x000fe2000f8e0002 */
[----:B------:R-:W-:-:S03]  /*2770*/  ULDC.64 UR10, c[0x0][0x308] ;  /* 0x0000c200000a7ab9 */ /* 0x000fc60000000a00 */
[----:B------:R-:W-:Y:S01]  /*2780*/  IMAD.WIDE.U32 R8, R0, UR12, R8 ;  /* 0x0000000c00087c25 */ /* 0x000fe2000f8e0008 */
[----:B------:R-:W-:Y:S01]  /*2790*/  IADD3 R11, R5, R11, RZ ;  /* 0x0000000b050b7210 */ /* 0x000fe20007ffe0ff */
[----:B------:R-:W-:Y:S02]  /*27a0*/  ULDC.64 UR12, c[0x0][0x318] ;  /* 0x0000c600000c7ab9 */ /* 0x000fe40000000a00 */
[----:B--2---:R-:W-:Y:S01]  /*27b0*/  IMAD.WIDE.U32 R2, R6, 0x10000, RZ ;  /* 0x0001000006027825 */ /* 0x004fe200078e00ff */
[----:B------:R-:W-:Y:S01]  /*27c0*/  BAR.SYNC.DEFER_BLOCKING 0x0 ;  /* 0x0000000000007b1d */ /* 0x000fe20000010000 */
[----:B------:R-:W-:Y:S02]  /*27d0*/  LEA R6, P0, R4, UR10, 0x1 ;  /* 0x0000000a04067c11 */ /* 0x000fe4000f8008ff */
[----:B------:R-:W-:Y:S02]  /*27e0*/  IADD3 R5, R9, R15, RZ ;  /* 0x0000000f09057210 */ /* 0x000fe40007ffe0ff */
[----:B------:R-:W-:-:S02]  /*27f0*/  LEA R10, P1, R8, UR12, 0x1 ;  /* 0x0000000c080a7c11 */ /* 0x000fc4000f8208ff */
[----:B----4-:R-:W-:Y:S02]  /*2800*/  PRMT R9, R7, 0x5410, R12 ;  /* 0x0000541007097816 */ /* 0x010fe4000000000c */
[----:B------:R-:W-:Y:S02]  /*2810*/  LEA.HI.X R7, R4, UR11, R11, 0x1, P0 ;  /* 0x0000000b04077c11 */ /* 0x000fe400080f0c0b */
[----:B------:R-:W-:Y:S02]  /*2820*/  LEA.HI.X R11, R8, UR13, R5, 0x1, P1 ;  /* 0x0000000d080b7c11 */ /* 0x000fe400088f0c05 */
        /* <DEDUP_REMOVED lines=18> */
[C-C-:B--2---:R-:W-:Y:S02]  /*2950*/  SHF.R.U64 R7, R4.reuse, 0x10, R5.reuse ;  /* 0x0000001004077819 */ /* 0x144fe40000001205 */
        /* <DEDUP_REMOVED lines=9> */
[----:B------:R-:W2:Y:S08]  /*29f0*/  MUFU.EX2 R12, R12 ;  /* 0x0000000c000c7308 */ /* 0x000eb00000000800 */
[----:B------:R-:W3:Y:S08]  /*2a00*/  MUFU.EX2 R10, R10 ;  /* 0x0000000a000a7308 */ /* 0x000ef00000000800 */
[----:B------:R-:W4:Y:S01]  /*2a10*/  MUFU.EX2 R14, R14 ;  /* 0x0000000e000e7308 */ /* 0x000f220000000800 */
[----:B--2---:R-:W-:-:S07]  /*2a20*/  FADD.FTZ R9, R12, 1 ;  /* 0x3f8000000c097421 */ /* 0x004fce0000010000 */
[----:B------:R-:W2:Y:S01]  /*2a30*/  MUFU.EX2 R4, R4 ;  /* 0x0000000400047308 */ /* 0x000ea20000000800 */
[----:B---3--:R-:W-:-:S07]  /*2a40*/  FADD.FTZ R8, R10, 1 ;  /* 0x3f8000000a087421 */ /* 0x008fce0000010000 */
[----:B------:R-:W3:Y:S01]  /*2a50*/  MUFU.RCP R16, R9 ;  /* 0x0000000900107308 */ /* 0x000ee20000001000 */
[----:B----4-:R-:W-:Y:S01]  /*2a60*/  FADD.FTZ R12, R14, 1 ;  /* 0x3f8000000e0c7421 */ /* 0x010fe20000010000 */
[----:B0-----:R-:W-:-:S06]  /*2a70*/  IMAD R14, R29, R2, RZ ;  /* 0x000000021d0e7224 */ /* 0x001fcc00078e02ff */
[----:B------:R-:W0:Y:S01]  /*2a80*/  MUFU.RCP R8, R8 ;  /* 0x0000000800087308 */ /* 0x000e220000001000 */
[----:B--2---:R-:W-:-:S07]  /*2a90*/  FADD.FTZ R5, R4, 1 ;  /* 0x3f80000004057421 */ /* 0x004fce0000010000 */
[----:B------:R-:W2:Y:S01]  /*2aa0*/  MUFU.RCP R12, R12 ;  /* 0x0000000c000c7308 */ /* 0x000ea20000001000 */
[----:B---3--:R-:W-:Y:S01]  /*2ab0*/  FMUL.FTZ R10, R11, R16 ;  /* 0x000000100b0a7220 */ /* 0x008fe20000410000 */
[C---:B------:R-:W-:Y:S02]  /*2ac0*/  IMAD R11, R27.reuse, R3, R14 ;  /* 0x000000031b0b7224 */ /* 0x040fe400078e020e */
[----:B------:R-:W-:-:S04]  /*2ad0*/  IMAD.WIDE.U32 R2, R27, R2, UR8 ;  /* 0x000000081b027e25 */ /* 0x000fc8000f8e0002 */
[----:B------:R-:W-:Y:S01]  /*2ae0*/  FMUL.FTZ R10, R10, R43 ;  /* 0x0000002b0a0a7220 */ /* 0x000fe20000410000 */
[----:B------:R-:W-:Y:S01]  /*2af0*/  ULDC.64 UR8, c[0x0][0x2c8] ;  /* 0x0000b20000087ab9 */ /* 0x000fe20000000a00 */
[----:B------:R-:W3:Y:S01]  /*2b00*/  MUFU.RCP R5, R5 ;  /* 0x0000000500057308 */ /* 0x000ee20000001000 */
[----:B0-----:R-:W-:Y:S01]  /*2b10*/  FMUL.FTZ R4, R7, R8 ;  /* 0x0000000807047220 */ /* 0x001fe20000410000 */
[----:B------:R-:W-:-:S03]  /*2b20*/  IADD3 R3, R3, R11, RZ ;  /* 0x0000000b03037210 */ /* 0x000fc60007ffe0ff */
[----:B------:R-:W-:-:S03]  /*2b30*/  FMUL.FTZ R4, R4, R41 ;  /* 0x0000002904047220 */ /* 0x000fc60000410000 */
[----:B------:R-:W-:Y:S01]  /*2b40*/  F2F.BF16.F32 R10, R10 ;  /* 0x0000000a000a7304 */ /* 0x000fe20000202000 */
[----:B--2---:R-:W-:Y:S02]  /*2b50*/  FMUL.FTZ R8, R13, R12 ;  /* 0x0000000c0d087220 */ /* 0x004fe40000410000 */
[----:B------:R-:W0:Y:S02]  /*2b60*/  LDC R12, c[0x0][0x224] ;  /* 0x00008900ff0c7b82 */ /* 0x000e240000000800 */
[----:B------:R-:W-:-:S03]  /*2b70*/  FMUL.FTZ R8, R8, R45 ;  /* 0x0000002d08087220 */ /* 0x000fc60000410000 */
[----:B------:R2:W4:Y:S01]  /*2b80*/  F2F.BF16.F32 R7, R4 ;  /* 0x0000000400077304 */ /* 0x0005220000202000 */
[----:B---3--:R-:W-:Y:S01]  /*2b90*/  FMUL.FTZ R6, R6, R5 ;  /* 0x0000000506067220 */ /* 0x008fe20000410000 */
[----:B------:R-:W-:-:S03]  /*2ba0*/  IMAD R5, R25, UR8, RZ ;  /* 0x0000000819057c24 */ /* 0x000fc6000f8e02ff */
[----:B------:R-:W-:Y:S01]  /*2bb0*/  FMUL.FTZ R39, R6, R39 ;  /* 0x0000002706277220 */ /* 0x000fe20000410000 */
[C---:B------:R-:W-:Y:S02]  /*2bc0*/  IMAD R11, R0.reuse, UR9, R5 ;  /* 0x00000009000b7c24 */ /* 0x040fe4000f8e0205 */
[----:B------:R-:W3:Y:S01]  /*2bd0*/  F2F.BF16.F32 R9, R8 ;  /* 0x0000000800097304 */ /* 0x000ee20000202000 */
[----:B--2---:R-:W-:Y:S01]  /*2be0*/  IMAD.WIDE.U32 R4, R0, UR8, R2 ;  /* 0x0000000800047c25 */ /* 0x004fe2000f8e0002 */
[----:B------:R-:W-:-:S04]  /*2bf0*/  ULDC.64 UR8, c[0x0][0x320] ;  /* 0x0000c80000087ab9 */ /* 0x000fc80000000a00 */
[----:B------:R-:W-:Y:S01]  /*2c00*/  IADD3 R5, R5, R11, RZ ;  /* 0x0000000b05057210 */ /* 0x000fe20007ffe0ff */
[----:B----4-:R-:W-:Y:S01]  /*2c10*/  IMAD.WIDE.U32 R2, R7, 0x10000, RZ ;  /* 0x0001000007027825 */ /* 0x010fe200078e00ff */
[----:B------:R-:W2:Y:S01]  /*2c20*/  F2F.BF16.F32 R39, R39 ;  /* 0x0000002700277304 */ /* 0x000ea20000202000 */
[----:B------:R-:W-:-:S04]  /*2c30*/  LEA R6, P0, R4, UR8, 0x1 ;  /* 0x0000000804067c11 */ /* 0x000fc8000f8008ff */
[----:B------:R-:W-:Y:S02]  /*2c40*/  LEA.HI.X R7, R4, UR9, R5, 0x1, P0 ;  /* 0x0000000904077c11 */ /* 0x000fe400080f0c05 */
[----:B---3--:R-:W-:Y:S02]  /*2c50*/  PRMT R9, R10, 0x5410, R9 ;  /* 0x000054100a097816 */ /* 0x008fe40000000009 */
[----:B0-----:R-:W-:Y:S02]  /*2c60*/  ISETP.LE.AND P0, PT, R12, UR4, PT ;  /* 0x000000040c007c0c */ /* 0x001fe4000bf03270 */
[----:B------:R-:W-:Y:S02]  /*2c70*/  LOP3.LUT R5, R9, R3, RZ, 0xfc, !PT ;  /* 0x0000000309057212 */ /* 0x000fe400078efcff */
[----:B--2---:R-:W-:Y:S01]  /*2c80*/  LOP3.LUT R4, R2, R39, RZ, 0xfc, !PT ;  /* 0x0000002702047212 */ /* 0x004fe200078efcff */
[----:B------:R-:W-:-:S05]  /*2c90*/  IMAD.WIDE R2, R28, 0x8, R6 ;  /* 0x000000081c027825 */ /* 0x000fca00078e0206 */
[----:B------:R2:W-:Y:S03]  /*2ca0*/  STG.E.64 desc[UR6][R2.64], R4 ;  /* 0x0000000402007986 */ /* 0x0005e6000c101b06 */
[----:B------:R-:W-:Y:S05]  /*2cb0*/  @!P0 BRA `(.L_x_2594) ;  /* 0xffffffd800748947 */ /* 0x000fea000383ffff */
[----:B------:R-:W-:Y:S05]  /*2cc0*/  EXIT ;  /* 0x000000000000794d */ /* 0x000fea0003800000 */
.L_x_2595:
        /* <DEDUP_REMOVED lines=11> */
.L_x_5239:


//--------------------- .text._Z25selective_scan_fwd_kernelI32Selective_Scan_fwd_kernel_traitsILi128ELi16ELi1ELb0ELb0ELb0ELb0EN3c108BFloat16EfEEv13SSMParamsBase --------------------------
	.section	.text._Z25selective_scan_fwd_kernelI32Selective_Scan_fwd_kernel_traitsILi128ELi16ELi1ELb0ELb0ELb0ELb0EN3c108BFloat16EfEEv13SSMParamsBase,"ax",@progbits
	.align	128
        .global         _Z25selective_scan_fwd_kernelI32Selective_Scan_fwd_kernel_traitsILi128ELi16ELi1ELb0ELb0ELb0ELb0EN3c108BFloat16EfEEv13SSMParamsBase
        .type           _Z25selective_scan_fwd_kernelI32Selective_Scan_fwd_kernel_traitsILi128ELi16ELi1ELb0ELb0ELb0ELb0EN3c108BFloat16EfEEv13SSMParamsBase,@function
        .size           _Z25selective_scan_fwd_kernelI32Selective_Scan_fwd_kernel_traitsILi128ELi16ELi1ELb0ELb0ELb0ELb0EN3c108BFloat16EfEEv13SSMParamsBase,(.L_x_5240 - _Z25selective_scan_fwd_kernelI32Selective_Scan_fwd_kernel_traitsILi128ELi16ELi1ELb0ELb0ELb0ELb0EN3c108BFloat16EfEEv13SSMParamsBase)
        .other          _Z25selective_scan_fwd_kernelI32Selective_Scan_fwd_kernel_traitsILi128ELi16ELi1ELb0ELb0ELb0ELb0EN3c108BFloat16EfEEv13SSMParamsBase,@"STO_CUDA_ENTRY STV_DEFAULT"
_Z25selective_scan_fwd_kernelI32Selective_Scan_fwd_kernel_traitsILi128ELi16ELi1ELb0ELb0ELb0ELb0EN3c108BFloat16EfEEv13SSMParamsBase:
.text._Z25selective_scan_fwd_kernelI32Selective_Scan_fwd_kernel_traitsILi128ELi16ELi1ELb0ELb0ELb0ELb0EN3c108BFloat16EfEEv13SSMParamsBase:
[----:B------:R-:W-:Y:S08]  /*0000*/  LDC R1, c[0x0][0x28] ;  /* 0x00000a00ff017b82 */ /* 0x000ff00000000800 */
[----:B------:R-:W0:Y:S01]  /*0010*/  S2UR UR24, SR_CTAID.Y ;  /* 0x00000000001879c3 */ /* 0x000e220000002600 */
[----:B------:R-:W-:Y:S01]  /*0020*/  ULDC.64 UR8, c[0x0][0x300] ;  /* 0x0000c00000087ab9 */ /* 0x000fe20000000a00 */
[----:B------:R-:W-:Y:S01]  /*0030*/  IMAD.MOV.U32 R111, RZ, RZ, RZ ;  /* 0x000000ffff6f7224 */ /* 0x000fe200078e00ff */
[----:B------:R-:W-:Y:S01]  /*0040*/  UISETP.NE.U32.AND UP1, UPT, UR8, URZ, UPT ;  /* 0x0000003f0800728c */ /* 0x000fe2000bf25070 */
[----:B------:R-:W-:Y:S01]  /*0050*/  HFMA2.MMA R112, -RZ, RZ, 0, 0 ;  /* 0x00000000ff707435 */ /* 0x000fe200000001ff */
[----:B------:R-:W-:Y:S01]  /*0060*/  ULDC.64 UR22, c[0x0][0x208] ;  /* 0x0000820000167ab9 */ /* 0x000fe20000000a00 */
[----:B------:R-:W-:Y:S01]  /*0070*/  ULDC.64 UR6, c[0x0][0x2e8] ;  /* 0x0000ba0000067ab9 */ /* 0x000fe20000000a00 */
[----:B------:R-:W-:Y:S01]  /*0080*/  UISETP.NE.AND.EX UP1, UPT, UR9, URZ, UPT, UP1 ;  /* 0x0000003f0900728c */ /* 0x000fe2000bf25310 */
[----:B------:R-:W1:Y:S01]  /*0090*/  S2UR UR25, SR_CTAID.X ;  /* 0x00000000001979c3 */ /* 0x000e620000002500 */
[----:B------:R-:W-:Y:S01]  /*00a0*/  UISETP.NE.U32.AND UP0, UPT, UR6, URZ, UPT ;  /* 0x0000003f0600728c */ /* 0x000fe2000bf05070 */
[----:B------:R-:W-:Y:S01]  /*00b0*/  ULDC.64 UR12, c[0x0][0x290] ;  /* 0x0000a400000c7ab9 */ /* 0x000fe20000000a00 */
[----:B------:R-:W-:-:S02]  /*00c0*/  ULDC.64 UR14, c[0x0][0x298] ;  /* 0x0000a600000e7ab9 */ /* 0x000fc40000000a00 */
[----:B------:R-:W-:Y:S01]  /*00d0*/  PLOP3.LUT P1, PT, PT, PT, UP1, 0x80, 0x0 ;  /* 0x000000000000781c */ /* 0x000fe20003f2f018 */
[----:B------:R-:W-:Y:S02]  /*00e0*/  UISETP.NE.AND.EX UP0, UPT, UR7, URZ, UPT, UP0 ;  /* 0x0000003f0700728c */ /* 0x000fe4000bf05300 */
[----:B------:R-:W2:Y:S01]  /*00f0*/  LDC R109, c[0x0][0x224] ;  /* 0x00008900ff6d7b82 */ /* 0x000ea20000000800 */
[----:B------:R-:W-:-:S03]  /*0100*/  ULDC.64 UR20, c[0x0][0x230] ;  /* 0x00008c0000147ab9 */ /* 0x000fc60000000a00 */
[----:B------:R-:W-:Y:S01]  /*0110*/  PLOP3.LUT P0, PT, PT, PT, UP0, 0x80, 0x0 ;  /* 0x000000000000781c */ /* 0x000fe20003f0f008 */
[----:B0-----:R-:W-:Y:S02]  /*0120*/  USHF.R.S32.HI UR4, URZ, 0x1f, UR24 ;  /* 0x0000001f3f047899 */ /* 0x001fe40008011418 */
[----:B------:R-:W-:Y:S02]  /*0130*/  @UP1 ULEA UR8, UP3, UR24, UR8, 0x2 ;  /* 0x0000000818081291 */ /* 0x000fe4000f86103f */
[----:B------:R-:W-:Y:S02]  /*0140*/  @UP0 ULEA UR6, UP2, UR24, UR6, 0x2 ;  /* 0x0000000618060291 */ /* 0x000fe4000f84103f */
[----:B------:R-:W-:Y:S02]  /*0150*/  @UP1 ULEA.HI.X UR9, UR24, UR9, UR4, 0x2, UP3 ;  /* 0x0000000918091291 */ /* 0x000fe400098f1404 */
[----:B------:R-:W-:Y:S01]  /*0160*/  MOV R4, UR8 ;  /* 0x0000000800047c02 */ /* 0x000fe20008000f00 */
[----:B------:R-:W-:Y:S01]  /*0170*/  @UP0 ULEA.HI.X UR7, UR24, UR7, UR4, 0x2, UP2 ;  /* 0x0000000718070291 */ /* 0x000fe200090f1404 */
[----:B------:R-:W-:-:S02]  /*0180*/  MOV R2, UR6 ;  /* 0x0000000600027c02 */ /* 0x000fc40008000f00 */
[----:B------:R-:W-:Y:S01]  /*0190*/  IMAD.U32 R5, RZ, RZ, UR9 ;  /* 0x00000009ff057e24 */ /* 0x000fe2000f8e00ff */
[----:B-1----:R-:W-:Y:S02]  /*01a0*/  USHF.R.S32.HI UR5, URZ, 0x1f, UR25 ;  /* 0x0000001f3f057899 */ /* 0x002fe40008011419 */
[----:B------:R-:W-:Y:S01]  /*01b0*/  IMAD.U32 R3, RZ, RZ, UR7 ;  /* 0x00000007ff037e24 */ /* 0x000fe2000f8e00ff */
[----:B------:R-:W-:Y:S01]  /*01c0*/  ULDC.64 UR8, c[0x0][0x280] ;  /* 0x0000a00000087ab9 */ /* 0x000fe20000000a00 */
[----:B------:R0:W5:Y:S01]  /*01d0*/  @P1 LDG.E R111, desc[UR22][R4.64] ;  /* 0x00000016046f1981 */ /* 0x000162000c1e1900 */
[----:B------:R-:W-:Y:S02]  /*01e0*/  UIMAD.WIDE.U32 UR6, UR25, UR8, URZ ;  /* 0x00000008190672a5 */ /* 0x000fe4000f8e003f */
[----:B------:R-:W-:Y:S01]  /*01f0*/  UIMAD UR8, UR5, UR8, URZ ;  /* 0x00000008050872a4 */ /* 0x000fe2000f8e023f */
[----:B------:R0:W5:Y:S01]  /*0200*/  @P0 LDG.E R112, desc[UR22][R2.64] ;  /* 0x0000001602700981 */ /* 0x000162000c1e1900 */
[----:B------:R-:W-:Y:S01]  /*0210*/  UIMAD UR10, UR5, UR12, URZ ;  /* 0x0000000c050a72a4 */ /* 0x000fe2000f8e023f */
[----:B--2---:R-:W-:Y:S01]  /*0220*/  ISETP.GE.AND P0, PT, R109, 0x1, PT ;  /* 0x000000016d00780c */ /* 0x004fe20003f06270 */
[----:B------:R-:W-:-:S02]  /*0230*/  UIMAD UR5, UR25, UR9, UR8 ;  /* 0x00000009190572a4 */ /* 0x000fc4000f8e0208 */
[----:B------:R-:W-:Y:S02]  /*0240*/  UIMAD.WIDE.U32 UR8, UR25, UR12, URZ ;  /* 0x0000000c190872a5 */ /* 0x000fe4000f8e003f */
[----:B------:R-:W-:Y:S02]  /*0250*/  UIMAD UR11, UR25, UR13, UR10 ;  /* 0x0000000d190b72a4 */ /* 0x000fe4000f8e020a */
[----:B------:R-:W-:Y:S01]  /*0260*/  UIADD3 UR7, UR7, UR5, URZ ;  /* 0x0000000507077290 */ /* 0x000fe2000fffe03f */
[----:B------:R-:W-:Y:S01]  /*0270*/  ULDC.64 UR12, c[0x0][0x288] ;  /* 0x0000a200000c7ab9 */ /* 0x000fe20000000a00 */
[----:B------:R-:W-:Y:S02]  /*0280*/  UIMAD UR5, UR4, UR14, URZ ;  /* 0x0000000e040572a4 */ /* 0x000fe4000f8e023f */
[----:B------:R-:W-:Y:S02]  /*0290*/  UIMAD UR10, UR4, UR12, URZ ;  /* 0x0000000c040a72a4 */ /* 0x000fe4000f8e023f */
[----:B------:R-:W-:-:S02]  /*02a0*/  UIADD3 UR9, UR9, UR11, URZ ;  /* 0x0000000b09097290 */ /* 0x000fc4000fffe03f */
[----:B------:R-:W-:Y:S02]  /*02b0*/  UIMAD UR10, UR24, UR13, UR10 ;  /* 0x0000000d180a72a4 */ /* 0x000fe4000f8e020a */
[----:B------:R-:W-:Y:S02]  /*02c0*/  UIMAD.WIDE.U32 UR6, UR24, UR12, UR6 ;  /* 0x0000000c180672a5 */ /* 0x000fe4000f8e0006 */
[----:B------:R-:W-:Y:S02]  /*02d0*/  UIMAD UR5, UR24, UR15, UR5 ;  /* 0x0000000f180572a4 */ /* 0x000fe4000f8e0205 */
[----:B------:R-:W-:Y:S01]  /*02e0*/  UIMAD.WIDE.U32 UR8, UR24, UR14, UR8 ;  /* 0x0000000e180872a5 */ /* 0x000fe2000f8e0008 */
[----:B------:R-:W-:Y:S02]  /*02f0*/  ULDC.64 UR12, c[0x0][0x2f0] ;  /* 0x0000bc00000c7ab9 */ /* 0x000fe40000000a00 */
[----:B------:R-:W-:Y:S01]  /*0300*/  ULDC.64 UR14, c[0x0][0x2f8] ;  /* 0x0000be00000e7ab9 */ /* 0x000fe20000000a00 */
[----:B0-----:R-:W-:Y:S08]  /*0310*/  @!P0 EXIT ;  /* 0x000000000000894d */ /* 0x001ff00003800000 */
[----:B------:R-:W0:Y:S01]  /*0320*/  S2R R113, SR_TID.X ;  /* 0x0000000000717919 */ /* 0x000e220000002100 */
[----:B------:R-:W-:Y:S01]  /*0330*/  ULEA UR16, UP1, UR8, UR14, 0x1 ;  /* 0x0000000e08107291 */ /* 0x000fe2000f82083f */
[----:B------:R-:W1:Y:S01]  /*0340*/  S2UR UR14, SR_CgaCtaId ;  /* 0x00000000000e79c3 */ /* 0x000e620000008800 */
[----:B------:R-:W-:Y:S01]  /*0350*/  UIADD3 UR18, UR9, UR5, URZ ;  /* 0x0000000509127290 */ /* 0x000fe2000fffe03f */
[----:B------:R-:W2:Y:S01]  /*0360*/  S2R R110, SR_LANEID ;  /* 0x00000000006e7919 */ /* 0x000ea20000000000 */
[----:B------:R-:W-:Y:S02]  /*0370*/  UIMAD UR5, UR4, UR20, URZ ;  /* 0x00000014040572a4 */ /* 0x000fe4000f8e023f */
[----:B------:R-:W-:Y:S02]  /*0380*/  ULEA UR17, UP0, UR6, UR12, 0x1 ;  /* 0x0000000c06117291 */ /* 0x000fe4000f80083f */
[----:B------:R-:W-:Y:S02]  /*0390*/  UIMAD UR12, UR24, UR21, UR5 ;  /* 0x00000015180c72a4 */ /* 0x000fe4000f8e0205 */
[----:B------:R-:W-:Y:S01]  /*03a0*/  UIADD3 UR19, UR7, UR10, URZ ;  /* 0x0000000a07137290 */ /* 0x000fe2000fffe03f */
[----:B------:R-:W-:Y:S01]  /*03b0*/  ULDC UR5, c[0x0][0x214] ;  /* 0x0000850000057ab9 */ /* 0x000fe20000000800 */
[----:B------:R-:W-:-:S02]  /*03c0*/  ULEA.HI.X UR18, UR8, UR15, UR18, 0x1, UP1 ;  /* 0x0000000f08127291 */ /* 0x000fc400088f0c12 */
[----:B------:R-:W-:Y:S01]  /*03d0*/  UIMAD UR5, UR25, UR5, UR24 ;  /* 0x00000005190572a4 */ /* 0x000fe2000f8e0218 */
[----:B------:R-:W-:Y:S01]  /*03e0*/  ULDC.64 UR10, c[0x0][0x248] ;  /* 0x00009200000a7ab9 */ /* 0x000fe20000000a00 */
[----:B------:R-:W-:Y:S01]  /*03f0*/  UMOV UR15, 0x400 ;  /* 0x00000400000f7882 */ /* 0x000fe20000000000 */
[----:B------:R-:W-:Y:S01]  /*0400*/  ULDC.64 UR26, c[0x0][0x268] ;  /* 0x00009a00001a7ab9 */ /* 0x000fe20000000a00 */
[----:B------:R-:W-:Y:S02]  /*0410*/  UIMAD UR8, UR4, UR10, URZ ;  /* 0x0000000a040872a4 */ /* 0x000fe4000f8e023f */
[----:B------:R-:W-:Y:S01]  /*0420*/  IMAD R109, R109, UR5, RZ ;  /* 0x000000056d6d7c24 */ /* 0x000fe2000f8e02ff */
[----:B------:R-:W-:Y:S02]  /*0430*/  UIMAD UR4, UR4, UR26, URZ ;  /* 0x0000001a040472a4 */ /* 0x000fe4000f8e023f */
[----:B------:R-:W-:Y:S02]  /*0440*/  ULEA.HI.X UR19, UR6, UR13, UR19, 0x1, UP0 ;  /* 0x0000000d06137291 */ /* 0x000fe400080f0c13 */
[----:B-1----:R-:W-:-:S02]  /*0450*/  ULEA UR15, UR14, UR15, 0x18 ;  /* 0x0000000f0e0f7291 */ /* 0x002fc4000f8ec03f */
[----:B------:R-:W-:Y:S02]  /*0460*/  UIMAD.WIDE.U32 UR6, UR24, UR20, URZ ;  /* 0x00000014180672a5 */ /* 0x000fe4000f8e003f */
[----:B------:R-:W-:Y:S01]  /*0470*/  UIMAD UR13, UR24, UR11, UR8 ;  /* 0x0000000b180d72a4 */ /* 0x000fe2000f8e0208 */
[C---:B0-----:R-:W-:Y:S01]  /*0480*/  SHF.L.U32 R91, R113.reuse, 0x4, RZ ;  /* 0x00000004715b7819 */ /* 0x041fe200000006ff */
[----:B------:R-:W-:Y:S01]  /*0490*/  UIMAD.WIDE.U32 UR10, UR24, UR10, URZ ;  /* 0x0000000a180a72a5 */ /* 0x000fe2000f8e003f */
[----:B------:R-:W-:Y:S01]  /*04a0*/  LOP3.LUT R108, R113, 0x1f, RZ, 0xc0, !PT ;  /* 0x0000001f716c7812 */ /* 0x000fe200078ec0ff */
[----:B------:R-:W-:Y:S01]  /*04b0*/  ULDC UR21, c[0x0][0x21c] ;  /* 0x0000870000157ab9 */ /* 0x000fe20000000800 */
[----:B------:R-:W-:Y:S01]  /*04c0*/  SHF.R.U32.HI R90, RZ, 0x5, R113 ;  /* 0x00000005ff5a7819 */ /* 0x000fe20000011671 */
[----:B------:R-:W-:Y:S01]  /*04d0*/  UIMAD UR20, UR24, UR27, UR4 ;  /* 0x0000001b181472a4 */ /* 0x000fe2000f8e0204 */
[----:B------:R-:W-:Y:S01]  /*04e0*/  LOP3.LUT R106, R108, 0xfffffe00, R91, 0xf8, !PT ;  /* 0xfffffe006c6a7812 */ /* 0x000fe200078ef85b */
[----:B------:R-:W-:Y:S01]  /*04f0*/  UIMAD.WIDE.U32 UR8, UR24, UR26, URZ ;  /* 0x0000001a180872a5 */ /* 0x000fe2000f8e003f */
[C---:B------:R-:W-:Y:S01]  /*0500*/  LOP3.LUT R107, R91.reuse, 0xfffffe00, RZ, 0xc0, !PT ;  /* 0xfffffe005b6b7812 */ /* 0x040fe200078ec0ff */
[C---:B------:R-:W-:Y:S01]  /*0510*/  VIADD R105, R91.reuse, 0x1 ;  /* 0x000000015b697836 */ /* 0x040fe20000000000 */
[C---:B------:R-:W-:Y:S01]  /*0520*/  IADD3 R104, R91.reuse, 0x2, RZ ;  /* 0x000000025b687810 */ /* 0x040fe20007ffe0ff */
        /* <DEDUP_REMOVED lines=11> */
[----:B------:R-:W-:Y:S01]  /*05e0*/  IADD3 R92, R91, 0xe, RZ ;  /* 0x0000000e5b5c7810 */ /* 0x000fe20007ffe0ff */
[----:B------:R-:W-:Y:S01]  /*05f0*/  IMAD R109, R109, UR21, RZ ;  /* 0x000000156d6d7c24 */ /* 0x000fe2000f8e02ff */
[----:B------:R-:W-:Y:S01]  /*0600*/  LEA R90, R90, UR15, 0x3 ;  /* 0x0000000f5a5a7c11 */ /* 0x000fe2000f8e18ff */
[----:B------:R-:W-:Y:S01]  /*0610*/  VIADD R91, R91, 0xf ;  /* 0x0000000f5b5b7836 */ /* 0x000fe20000000000 */
[C---:B------:R-:W-:Y:S01]  /*0620*/  LOP3.LUT R87, R106.reuse, 0xa0, RZ, 0xfc, !PT ;  /* 0x000000a06a577812 */ /* 0x040fe200078efcff */
[----:B------:R-:W-:Y:S01]  /*0630*/  UIADD3 UR5, UR7, UR12, URZ ;  /* 0x0000000c07057290 */ /* 0x000fe2000fffe03f */
[C---:B------:R-:W-:Y:S01]  /*0640*/  LOP3.LUT R86, R106.reuse, 0xc0, RZ, 0xfc, !PT ;  /* 0x000000c06a567812 */ /* 0x040fe200078efcff */
[----:B------:R-:W-:Y:S01]  /*0650*/  UIADD3 UR12, UR11, UR13, URZ ;  /* 0x0000000d0b0c7290 */ /* 0x000fe2000fffe03f */
[C---:B------:R-:W-:Y:S01]  /*0660*/  LOP3.LUT R83, R106.reuse, 0xe0, RZ, 0xfc, !PT ;  /* 0x000000e06a537812 */ /* 0x040fe200078efcff */
[----:B------:R-:W-:Y:S01]  /*0670*/  UMOV UR14, UR17 ;  /* 0x00000011000e7c82 */ /* 0x000fe20008000000 */
[C---:B------:R-:W-:Y:S01]  /*0680*/  LOP3.LUT R82, R106.reuse, 0x100, RZ, 0xfc, !PT ;  /* 0x000001006a527812 */ /* 0x040fe200078efcff */
[----:B------:R-:W-:Y:S01]  /*0690*/  UMOV UR4, URZ ;  /* 0x0000003f00047c82 */ /* 0x000fe20008000000 */
[C---:B------:R-:W-:Y:S01]  /*06a0*/  LOP3.LUT R81, R106.reuse, 0x120, RZ, 0xfc, !PT ;  /* 0x000001206a517812 */ /* 0x040fe200078efcff */
[----:B------:R-:W-:Y:S01]  /*06b0*/  UIADD3 UR13, UR9, UR20, URZ ;  /* 0x00000014090d7290 */ /* 0x000fe2000fffe03f */
[C---:B------:R-:W-:Y:S01]  /*06c0*/  LOP3.LUT R80, R106.reuse, 0x140, RZ, 0xfc, !PT ;  /* 0x000001406a507812 */ /* 0x040fe200078efcff */
[----:B------:R-:W-:Y:S01]  /*06d0*/  UMOV UR17, UR19 ;  /* 0x0000001300117c82 */ /* 0x000fe20008000000 */
[----:B------:R-:W-:-:S02]  /*06e0*/  LOP3.LUT R79, R106, 0x160, RZ, 0xfc, !PT ;  /* 0x000001606a4f7812 */ /* 0x000fc400078efcff */
[C---:B------:R-:W-:Y:S02]  /*06f0*/  LOP3.LUT R78, R106.reuse, 0x180, RZ, 0xfc, !PT ;  /* 0x000001806a4e7812 */ /* 0x040fe400078efcff */
[C---:B------:R-:W-:Y:S02]  /*0700*/  LOP3.LUT R77, R106.reuse, 0x1a0, RZ, 0xfc, !PT ;  /* 0x000001a06a4d7812 */ /* 0x040fe400078efcff */
[C---:B------:R-:W-:Y:S02]  /*0710*/  LOP3.LUT R76, R106.reuse, 0x1c0, RZ, 0xfc, !PT ;  /* 0x000001c06a4c7812 */ /* 0x040fe400078efcff */
[----:B--2---:R-:W-:-:S07]  /*0720*/  LOP3.LUT R75, R106, 0x1e0, RZ, 0xfc, !PT ;  /* 0x000001e06a4b7812 */ /* 0x004fce00078efcff */
.L_x_2636:
[----:B------:R-:W-:Y:S01]  /*0730*/  BAR.SYNC.DEFER_BLOCKING 0x0 ;  /* 0x0000000000007b1d */ /* 0x000fe20000010000 */
[C---:B------:R-:W-:Y:S02]  /*0740*/  LOP3.LUT R18, R106.reuse, 0x20, RZ, 0xfc, !PT ;  /* 0x000000206a127812 */ /* 0x040fe400078efcff */
[----:B------:R-:W-:Y:S02]  /*0750*/  SHF.R.S32.HI R3, RZ, 0x1f, R106 ;  /* 0x0000001fff037819 */ /* 0x000fe4000001146a */
[C---:B------:R-:W-:Y:S01]  /*0760*/  SHF.L.U32 R28, R106.reuse, 0x1, RZ ;  /* 0x000000016a1c7819 */ /* 0x040fe200000006ff */
[----:B------:R-:W-:Y:S01]  /*0770*/  ULDC UR19, c[0x0][0x218] ;  /* 0x0000860000137ab9 */ /* 0x000fe20000000800 */
[----:B------:R-:W-:Y:S01]  /*0780*/  SHF.L.U64.HI R30, R106, 0x1, R3 ;  /* 0x000000016a1e7819 */ /* 0x000fe20000010203 */
[----:B------:R-:W-:Y:S01]  /*0790*/  UIMAD UR19, UR4, -0x800, UR19 ;  /* 0xfffff800041378a4 */ /* 0x000fe2000f8e0213 */
[----:B------:R-:W-:Y:S02]  /*07a0*/  IADD3 R2, P3, R28, UR14, RZ ;  /* 0x0000000e1c027c10 */ /* 0x000fe4000ff7e0ff */
[----:B------:R-:W-:-:S02]  /*07b0*/  LOP3.LUT R21, R106, 0x40, RZ, 0xfc, !PT ;  /* 0x000000406a157812 */ /* 0x000fc400078efcff */
[C---:B------:R-:W-:Y:S02]  /*07c0*/  LOP3.LUT R22, R106.reuse, 0x60, RZ, 0xfc, !PT ;  /* 0x000000606a167812 */ /* 0x040fe400078efcff */
[----:B------:R-:W-:Y:S02]  /*07d0*/  ISETP.GE.AND P2, PT, R106, UR19, PT ;  /* 0x000000136a007c0c */ /* 0x000fe4000bf46270 */
[----:B------:R-:W-:Y:S02]  /*07e0*/  ISETP.GE.AND P1, PT, R18, UR19, PT ;  /* 0x0000001312007c0c */ /* 0x000fe4000bf26270 */
[----:B------:R-:W-:Y:S02]  /*07f0*/  PRMT R5, RZ, 0x7610, R5 ;  /* 0x00007610ff057816 */ /* 0x000fe40000000005 */
[----:B------:R-:W-:Y:S02]  /*0800*/  LOP3.LUT R20, R106, 0x80, RZ, 0xfc, !PT ;  /* 0x000000806a147812 */ /* 0x000fe400078efcff */
[----:B------:R-:W-:-:S02]  /*0810*/  PRMT R0, RZ, 0x7610, R0 ;  /* 0x00007610ff007816 */ /* 0x000fc40000000000 */
[----:B------:R-:W-:Y:S02]  /*0820*/  IADD3.X R3, R30, UR17, RZ, P3, !PT ;  /* 0x000000111e037c10 */ /* 0x000fe40009ffe4ff */
[----:B------:R-:W-:Y:S02]  /*0830*/  ISETP.GE.AND P0, PT, R21, UR19, PT ;  /* 0x0000001315007c0c */ /* 0x000fe4000bf06270 */
[----:B------:R-:W-:Y:S01]  /*0840*/  ISETP.GE.AND P4, PT, R22, UR19, PT ;  /* 0x0000001316007c0c */ /* 0x000fe2000bf86270 */
[----:B------:R-:W2:Y:S01]  /*0850*/  @!P2 LDG.E.U16 R5, desc[UR22][R2.64] ;  /* 0x000000160205a981 */ /* 0x000ea2000c1e1500 */
[----:B------:R-:W-:Y:S02]  /*0860*/  ISETP.GE.AND P6, PT, R20, UR19, PT ;  /* 0x0000001314007c0c */ /* 0x000fe4000bfc6270 */
[----:B------:R-:W-:Y:S01]  /*0870*/  ISETP.GE.AND P5, PT, R87, UR19, PT ;  /* 0x0000001357007c0c */ /* 0x000fe2000bfa6270 */
[----:B------:R-:W3:Y:S01]  /*0880*/  @!P1 LDG.E.U16 R0, desc[UR22][R2.64+0x40] ;  /* 0x0000401602009981 */ /* 0x000ee2000c1e1500 */
        /* <DEDUP_REMOVED lines=11> */
[----:B------:R-:W-:Y:S02]  /*0940*/  PRMT R13, RZ, 0x7610, R13 ;  /* 0x00007610ff0d7816 */ /* 0x000fe4000000000d */
[----:B------:R-:W-:Y:S01]  /*0950*/  ISETP.GE.AND P0, PT, R81, UR19, PT ;  /* 0x0000001351007c0c */ /* 0x000fe2000bf06270 */
[----:B------:R-:W4:Y:S01]  /*0960*/  @!P6 LDG.E.U16 R9, desc[UR22][R2.64+0x100] ;  /* 0x000100160209e981 */ /* 0x000f22000c1e1500 */
[----:B------:R-:W-:Y:S02]  /*0970*/  ISETP.GE.AND P4, PT, R80, UR19, PT ;  /* 0x0000001350007c0c */ /* 0x000fe4000bf86270 */
[----:B------:R-:W-:Y:S01]  /*0980*/  ISETP.GE.AND P6, PT, R79, UR19, PT ;  /* 0x000000134f007c0c */ /* 0x000fe2000bfc6270 */
[----:B------:R-:W4:Y:S01]  /*0990*/  @!P5 LDG.E.U16 R6, desc[UR22][R2.64+0x140] ;  /* 0x000140160206d981 */ /* 0x000f22000c1e1500 */
[----:B------:R-:W-:-:S02]  /*09a0*/  ISETP.GE.AND P5, PT, R78, UR19, PT ;  /* 0x000000134e007c0c */ /* 0x000fc4000bfa6270 */
[----:B------:R-:W-:Y:S01]  /*09b0*/  PRMT R10, RZ, 0x7610, R10 ;  /* 0x00007610ff0a7816 */ /* 0x000fe2000000000a */
[----:B------:R-:W4:Y:S01]  /*09c0*/  @!P3 LDG.E.U16 R11, desc[UR22][R2.64+0x180] ;  /* 0x00018016020bb981 */ /* 0x000f22000c1e1500 */
[----:B------:R-:W-:Y:S02]  /*09d0*/  ISETP.GE.AND P3, PT, R77, UR19, PT ;  /* 0x000000134d007c0c */ /* 0x000fe4000bf66270 */
[----:B------:R-:W-:Y:S01]  /*09e0*/  PRMT R15, RZ, 0x7610, R15 ;  /* 0x00007610ff0f7816 */ /* 0x000fe2000000000f */
[----:B------:R-:W4:Y:S01]  /*09f0*/  @!P2 LDG.E.U16 R8, desc[UR22][R2.64+0x1c0] ;  /* 0x0001c0160208a981 */ /* 0x000f22000c1e1500 */
[----:B------:R-:W-:-:S03]  /*0a00*/  ISETP.GE.AND P2, PT, R76, UR19, PT ;  /* 0x000000134c007c0c */ /* 0x000fc6000bf46270 */
[----:B------:R-:W4:Y:S01]  /*0a10*/  @!P1 LDG.E.U16 R13, desc[UR22][R2.64+0x200] ;  /* 0x00020016020d9981 */ /* 0x000f22000c1e1500 */
[----:B------:R-:W-:Y:S02]  /*0a20*/  ISETP.GE.AND P1, PT, R75, UR19, PT ;  /* 0x000000134b007c0c */ /* 0x000fe4000bf26270 */
[----:B------:R-:W-:Y:S01]  /*0a30*/  PRMT R12, RZ, 0x7610, R12 ;  /* 0x00007610ff0c7816 */ /* 0x000fe2000000000c */
        /* <DEDUP_REMOVED lines=10> */
[----:B0-----:R0:W4:Y:S01]  /*0ae0*/  @!P1 LDG.E.U16 R16, desc[UR22][R2.64+0x3c0] ;  /* 0x0003c01602109981 */ /* 0x001122000c1e1500 */
[----:B------:R-:W-:Y:S01]  /*0af0*/  ISETP.GE.AND P2, PT, R18, UR19, PT ;  /* 0x0000001312007c0c */ /* 0x000fe2000bf46270 */
[----:B------:R-:W-:Y:S01]  /*0b00*/  IMAD.IADD R18, R107, 0x1, R110 ;  /* 0x000000016b127824 */ /* 0x000fe200078e026e */
[----:B------:R-:W-:-:S03]  /*0b10*/  ISETP.GE.AND P1, PT, R21, UR19, PT ;  /* 0x0000001315007c0c */ /* 0x000fc6000bf26270 */
[C---:B------:R-:W-:Y:S01]  /*0b20*/  VIADD R23, R18.reuse, 0x40 ;  /* 0x0000004012177836 */ /* 0x040fe20000000000 */
[C---:B------:R-:W-:Y:S01]  /*0b30*/  IADD3 R21, R18.reuse, 0x20, RZ ;  /* 0x0000002012157810 */ /* 0x040fe20007ffe0ff */
[C---:B------:R-:W-:Y:S01]  /*0b40*/  VIADD R27, R18.reuse, 0x80 ;  /* 0x00000080121b7836 */ /* 0x040fe20000000000 */
[C---:B------:R-:W-:Y:S01]  /*0b50*/  IADD3 R25, R18.reuse, 0x60, RZ ;  /* 0x0000006012197810 */ /* 0x040fe20007ffe0ff */
[C---:B------:R-:W-:Y:S01]  /*0b60*/  VIADD R29, R18.reuse, 0xc0 ;  /* 0x000000c0121d7836 */ /* 0x040fe20000000000 */
[CC--:B------:R-:W-:Y:S02]  /*0b70*/  LEA.HI.SX32 R74, R18.reuse, R18.reuse, 0x1b ;  /* 0x00000012124a7211 */ /* 0x0c0fe400078fdaff */
[C---:B0-----:R-:W-:Y:S02]  /*0b80*/  IADD3 R3, R18.reuse, 0xa0, RZ ;  /* 0x000000a012037810 */ /* 0x041fe40007ffe0ff */
[-C--:B------:R-:W-:Y:S01]  /*0b90*/  LEA.HI.SX32 R21, R21, R18.reuse, 0x1b ;  /* 0x0000001215157211 */ /* 0x080fe200078fdaff */
[----:B------:R-:W-:Y:S01]  /*0ba0*/  VIADD R33, R18, 0x100 ;  /* 0x0000010012217836 */ /* 0x000fe20000000000 */
[----:B------:R-:W-:-:S02]  /*0bb0*/  LEA.HI.SX32 R23, R23, R18, 0x1b ;  /* 0x0000001217177211 */ /* 0x000fc400078fdaff */
[C---:B------:R-:W-:Y:S02]  /*0bc0*/  IADD3 R31, R18.reuse, 0xe0, RZ ;  /* 0x000000e0121f7810 */ /* 0x040fe40007ffe0ff */
[-C--:B------:R-:W-:Y:S01]  /*0bd0*/  LEA.HI.SX32 R25, R25, R18.reuse, 0x1b ;  /* 0x0000001219197211 */ /* 0x080fe200078fdaff */
[----:B------:R-:W-:Y:S01]  /*0be0*/  VIADD R37, R18, 0x140 ;  /* 0x0000014012257836 */ /* 0x000fe20000000000 */
[----:B------:R-:W-:Y:S02]  /*0bf0*/  LEA R74, R74, UR15, 0x1 ;  /* 0x0000000f4a4a7c11 */ /* 0x000fe4000f8e08ff */
[-C--:B------:R-:W-:Y:S02]  /*0c00*/  LEA.HI.SX32 R27, R27, R18.reuse, 0x1b ;  /* 0x000000121b1b7211 */ /* 0x080fe400078fdaff */
[----:B------:R-:W-:Y:S02]  /*0c10*/  IADD3 R35, R18, 0x120, RZ ;  /* 0x0000012012237810 */ /* 0x000fe40007ffe0ff */
[----:B------:R-:W-:-:S02]  /*0c20*/  LEA.HI.SX32 R3, R3, R18, 0x1b ;  /* 0x0000001203037211 */ /* 0x000fc400078fdaff */
[----:B------:R-:W-:Y:S01]  /*0c30*/  LEA R73, R21, UR15, 0x1 ;  /* 0x0000000f15497c11 */ /* 0x000fe2000f8e08ff */
[C---:B-1----:R-:W-:Y:S01]  /*0c40*/  VIADD R41, R18.reuse, 0x180 ;  /* 0x0000018012297836 */ /* 0x042fe20000000000 */
[-C--:B------:R-:W-:Y:S02]  /*0c50*/  LEA.HI.SX32 R29, R29, R18.reuse, 0x1b ;  /* 0x000000121d1d7211 */ /* 0x080fe400078fdaff */
[----:B------:R-:W-:Y:S02]  /*0c60*/  LEA R72, R23, UR15, 0x1 ;  /* 0x0000000f17487c11 */ /* 0x000fe4000f8e08ff */
[C---:B------:R-:W-:Y:S02]  /*0c70*/  IADD3 R39, R18.reuse, 0x160, RZ ;  /* 0x0000016012277810 */ /* 0x040fe40007ffe0ff */
[-C--:B------:R-:W-:Y:S02]  /*0c80*/  LEA.HI.SX32 R31, R31, R18.reuse, 0x1b ;  /* 0x000000121f1f7211 */ /* 0x080fe400078fdaff */
[----:B------:R-:W-:Y:S01]  /*0c90*/  LEA R71, R25, UR15, 0x1 ;  /* 0x0000000f19477c11 */ /* 0x000fe2000f8e08ff */
[----:B------:R-:W-:Y:S01]  /*0ca0*/  VIADD R45, R18, 0x1c0 ;  /* 0x000001c0122d7836 */ /* 0x000fe20000000000 */
[----:B------:R-:W-:-:S02]  /*0cb0*/  LEA.HI.SX32 R33, R33, R18, 0x1b ;  /* 0x0000001221217211 */ /* 0x000fc400078fdaff */
[----:B------:R-:W-:Y:S02]  /*0cc0*/  LEA R70, R27, UR15, 0x1 ;  /* 0x0000000f1b467c11 */ /* 0x000fe4000f8e08ff */
[----:B------:R-:W-:Y:S02]  /*0cd0*/  IADD3 R43, R18, 0x1a0, RZ ;  /* 0x000001a0122b7810 */ /* 0x000fe40007ffe0ff */
[-C--:B------:R-:W-:Y:S02]  /*0ce0*/  LEA.HI.SX32 R35, R35, R18.reuse, 0x1b ;  /* 0x0000001223237211 */ /* 0x080fe400078fdaff */
[----:B------:R-:W-:Y:S02]  /*0cf0*/  LEA R69, R3, UR15, 0x1 ;  /* 0x0000000f03457c11 */ /* 0x000fe4000f8e08ff */
        /* <DEDUP_REMOVED lines=9> */
[-C--:B------:R-:W-:Y:S01]  /*0d90*/  LEA.HI.SX32 R45, R45, R18.reuse, 0x1b ;  /* 0x000000122d2d7211 */ /* 0x080fe200078fdaff */
[----:B------:R-:W0:Y:S01]  /*0da0*/  LDC R35, c[0x0][0x21c] ;  /* 0x00008700ff237b82 */ /* 0x000e220000000800 */
[----:B------:R-:W-:Y:S02]  /*0db0*/  LEA R64, R37, UR15, 0x1 ;  /* 0x0000000f25407c11 */ /* 0x000fe4000f8e08ff */
[----:B------:R-:W-:Y:S02]  /*0dc0*/  LEA.HI.SX32 R47, R47, R18, 0x1b ;  /* 0x000000122f2f7211 */ /* 0x000fe400078fdaff */
[----:B------:R-:W-:Y:S02]  /*0dd0*/  LEA R63, R39, UR15, 0x1 ;  /* 0x0000000f273f7c11 */ /* 0x000fe4000f8e08ff */
[----:B------:R-:W-:-:S02]  /*0de0*/  LEA R62, R41, UR15, 0x1 ;  /* 0x0000000f293e7c11 */ /* 0x000fc4000f8e08ff */
[----:B------:R-:W-:Y:S02]  /*0df0*/  LEA R61, R43, UR15, 0x1 ;  /* 0x0000000f2b3d7c11 */ /* 0x000fe4000f8e08ff */
[----:B------:R-:W-:Y:S02]  /*0e00*/  LEA R60, R45, UR15, 0x1 ;  /* 0x0000000f2d3c7c11 */ /* 0x000fe4000f8e08ff */
[----:B------:R-:W-:Y:S02]  /*0e10*/  LEA R59, R47, UR15, 0x1 ;  /* 0x0000000f2f3b7c11 */ /* 0x000fe4000f8e08ff */
[----:B------:R-:W-:Y:S02]  /*0e20*/  IADD3 R2, P3, R28, UR16, RZ ;  /* 0x000000101c027c10 */ /* 0x000fe4000ff7e0ff */
[----:B------:R-:W-:Y:S02]  /*0e30*/  ISETP.GE.AND P4, PT, R20, UR19, PT ;  /* 0x0000001314007c0c */ /* 0x000fe4000bf86270 */
[----:B------:R-:W-:-:S02]  /*0e40*/  PRMT R20, RZ, 0x7610, R20 ;  /* 0x00007610ff147816 */ /* 0x000fc40000000014 */
[----:B------:R-:W-:Y:S02]  /*0e50*/  PRMT R23, RZ, 0x7610, R23 ;  /* 0x00007610ff177816 */ /* 0x000fe40000000017 */
[----:B------:R-:W-:Y:S02]  /*0e60*/  IADD3.X R3, R30, UR18, RZ, P3, !PT ;  /* 0x000000121e037c10 */ /* 0x000fe40009ffe4ff */
[----:B------:R-:W-:Y:S02]  /*0e70*/  ISETP.GE.AND P0, PT, R22, UR19, PT ;  /* 0x0000001316007c0c */ /* 0x000fe4000bf06270 */
[----:B------:R-:W-:Y:S02]  /*0e80*/  ISETP.GE.AND P6, PT, R106, UR19, PT ;  /* 0x000000136a007c0c */ /* 0x000fe4000bfc6270 */
[----:B------:R-:W-:Y:S02]  /*0e90*/  ISETP.GE.AND P5, PT, R87, UR19, PT ;  /* 0x0000001357007c0c */ /* 0x000fe4000bfa6270 */
[----:B------:R-:W-:-:S02]  /*0ea0*/  ISETP.GE.AND P3, PT, R86, UR19, PT ;  /* 0x0000001356007c0c */ /* 0x000fc4000bf66270 */
        /* <DEDUP_REMOVED lines=14> */
[----:B---3--:R1:W-:Y:S02]  /*0f90*/  STS.U16 [R73+0x40], R0 ;  /* 0x0000400049007388 */ /* 0x0083e40000000400 */
[----:B-1----:R-:W-:Y:S02]  /*0fa0*/  IMAD R0, R110, 0x10, R107 ;  /* 0x000000106e007824 */ /* 0x002fe400078e026b */
[----:B----4-:R-:W-:Y:S04]  /*0fb0*/  STS.U16 [R72+0x80], R7 ;  /* 0x0000800748007388 */ /* 0x010fe80000000400 */
[----:B------:R-:W-:Y:S04]  /*0fc0*/  STS.U16 [R71+0xc0], R4 ;  /* 0x0000c00447007388 */ /* 0x000fe80000000400 */
[----:B------:R-:W-:Y:S01]  /*0fd0*/  STS.U16 [R70+0x100], R9 ;  /* 0x0001000946007388 */ /* 0x000fe20000000400 */
[----:B------:R-:W-:-:S03]  /*0fe0*/  LEA.HI.SX32 R58, R0, R0, 0x1b ;  /* 0x00000000003a7211 */ /* 0x000fc600078fdaff */
[----:B------:R-:W-:Y:S04]  /*0ff0*/  STS.U16 [R69+0x140], R6 ;  /* 0x0001400645007388 */ /* 0x000fe80000000400 */
[----:B------:R-:W-:Y:S04]  /*1000*/  STS.U16 [R68+0x180], R11 ;  /* 0x0001800b44007388 */ /* 0x000fe80000000400 */
[----:B------:R-:W-:Y:S04]  /*1010*/  STS.U16 [R67+0x1c0], R8 ;  /* 0x0001c00843007388 */ /* 0x000fe80000000400 */
[----:B------:R-:W-:Y:S01]  /*1020*/  STS.U16 [R66+0x200], R13 ;  /* 0x0002000d42007388 */ /* 0x000fe20000000400 */
[----:B------:R-:W-:-:S03]  /*1030*/  LEA R58, R58, UR15, 0x1 ;  /* 0x0000000f3a3a7c11 */ /* 0x000fc6000f8e08ff */
        /* <DEDUP_REMOVED lines=25> */
[----:B-1----:R-:W-:-:S05]  /*11d0*/  PRMT R19, RZ, 0x7610, R19 ;  /* 0x00007610ff137816 */ /* 0x002fca0000000013 */
[----:B------:R-:W2:Y:S01]  /*11e0*/  @!P2 LDG.E.U16 R20, desc[UR22][R2.64+0x40] ;  /* 0x000040160214a981 */ /* 0x000ea2000c1e1500 */
[----:B------:R-:W-:-:S03]  /*11f0*/  ISETP.GE.AND P2, PT, R83, UR19, PT ;  /* 0x0000001353007c0c */ /* 0x000fc6000bf46270 */
[----:B------:R-:W3:Y:S01]  /*1200*/  @!P1 LDG.E.U16 R23, desc[UR22][R2.64+0x80] ;  /* 0x0000801602179981 */ /* 0x000ee2000c1e1500 */
[----:B------:R-:W-:-:S03]  /*1210*/  ISETP.GE.AND P1, PT, R82, UR19, PT ;  /* 0x0000001352007c0c */ /* 0x000fc6000bf26270 */
[----:B------:R-:W4:Y:S01]  /*1220*/  @!P0 LDG.E.U16 R22, desc[UR22][R2.64+0xc0] ;  /* 0x0000c01602168981 */ /* 0x000f22000c1e1500 */
[----:B------:R-:W-:-:S03]  /*1230*/  ISETP.GE.AND P0, PT, R81, UR19, PT ;  /* 0x0000001351007c0c */ /* 0x000fc6000bf06270 */
[----:B------:R-:W4:Y:S01]  /*1240*/  @!P4 LDG.E.U16 R25, desc[UR22][R2.64+0x100] ;  /* 0x000100160219c981 */ /* 0x000f22000c1e1500 */
[----:B------:R-:W-:-:S03]  /*1250*/  ISETP.GE.AND P4, PT, R80, UR19, PT ;  /* 0x0000001350007c0c */ /* 0x000fc6000bf86270 */
[----:B------:R-:W2:Y:S01]  /*1260*/  @!P6 LDG.E.U16 R21, desc[UR22][R2.64] ;  /* 0x000000160215e981 */ /* 0x000ea2000c1e1500 */
[----:B------:R-:W-:-:S03]  /*1270*/  ISETP.GE.AND P6, PT, R79, UR19, PT ;  /* 0x000000134f007c0c */ /* 0x000fc6000bfc6270 */
[----:B------:R-:W4:Y:S01]  /*1280*/  @!P5 LDG.E.U16 R24, desc[UR22][R2.64+0x140] ;  /* 0x000140160218d981 */ /* 0x000f22000c1e1500 */
[----:B------:R-:W-:-:S03]  /*1290*/  ISETP.GE.AND P5, PT, R78, UR19, PT ;  /* 0x000000134e007c0c */ /* 0x000fc6000bfa6270 */
[----:B------:R-:W4:Y:S01]  /*12a0*/  @!P3 LDG.E.U16 R27, desc[UR22][R2.64+0x180] ;  /* 0x00018016021bb981 */ /* 0x000f22000c1e1500 */
[----:B------:R-:W-:-:S03]  /*12b0*/  ISETP.GE.AND P3, PT, R77, UR19, PT ;  /* 0x000000134d007c0c */ /* 0x000fc6000bf66270 */
[----:B------:R-:W4:Y:S01]  /*12c0*/  @!P2 LDG.E.U16 R26, desc[UR22][R2.64+0x1c0] ;  /* 0x0001c016021aa981 */ /* 0x000f22000c1e1500 */
[----:B------:R-:W-:-:S03]  /*12d0*/  ISETP.GE.AND P2, PT, R76, UR19, PT ;  /* 0x000000134c007c0c */ /* 0x000fc6000bf46270 */
[----:B------:R-:W4:Y:S01]  /*12e0*/  @!P1 LDG.E.U16 R19, desc[UR22][R2.64+0x200] ;  /* 0x0002001602139981 */ /* 0x000f22000c1e1500 */
[----:B------:R-:W-:-:S03]  /*12f0*/  ISETP.GE.AND P1, PT, R75, UR19, PT ;  /* 0x000000134b007c0c */ /* 0x000fc6000bf26270 */
        /* <DEDUP_REMOVED lines=8> */
[----:B------:R-:W-:Y:S01]  /*1380*/  BSSY B0, `(.L_x_2596) ;  /* 0x0000059000007945 */ /* 0x000fe20003800000 */
[----:B0-----:R-:W-:Y:S01]  /*1390*/  ISETP.GE.AND P6, PT, R35, 0x1, PT ;  /* 0x000000012300780c */ /* 0x001fe20003fc6270 */
        /* <DEDUP_REMOVED lines=21> */
[----:B------:R-:W2:Y:S04]  /*14f0*/  LDS.U16 R27, [R58+0x6] ;  /* 0x000006003a1b7984 */ /* 0x000ea80000000400 */
[----:B------:R-:W3:Y:S04]  /*1500*/  LDS.U16 R29, [R58+0xa] ;  /* 0x00000a003a1d7984 */ /* 0x000ee80000000400 */
        /* <DEDUP_REMOVED lines=12> */
[----:B------:R-:W-:Y:S01]  /*15d0*/  FSETP.GTU.FTZ.AND P4, PT, R57, 20, PT ;  /* 0x41a000003900780b */ /* 0x000fe20003f9c000 */
[----:B-1----:R-:W-:-:S03]  /*15e0*/  IMAD.U32 R56, R25, 0x10000, RZ ;  /* 0x0001000019387824 */ /* 0x002fc600078e00ff */
[----:B------:R-:W-:Y:S01]  /*15f0*/  ISETP.EQ.OR P4, PT, RZ, UR20, P4 ;  /* 0x00000014ff007c0c */ /* 0x000fe2000a782670 */
[----:B--2---:R-:W-:Y:S01]  /*1600*/  IMAD.U32 R54, R27, 0x10000, RZ ;  /* 0x000100001b367824 */ /* 0x004fe200078e00ff */
[----:B------:R-:W-:Y:S01]  /*1610*/  SHF.L.U32 R26, R26, 0x10, RZ ;  /* 0x000000101a1a7819 */ /* 0x000fe200000006ff */
[----:B---3--:R-:W-:Y:S01]  /*1620*/  IMAD.U32 R52, R29, 0x10000, RZ ;  /* 0x000100001d347824 */ /* 0x008fe200078e00ff */
[----:B------:R-:W-:Y:S01]  /*1630*/  SHF.L.U32 R28, R28, 0x10, RZ ;  /* 0x000000101c1c7819 */ /* 0x000fe200000006ff */
[--C-:B------:R-:W-:Y:S01]  /*1640*/  FADD.FTZ R56, R56, R111.reuse ;  /* 0x0000006f38387221 */ /* 0x100fe20000010000 */
[--C-:B------:R-:W-:Y:S01]  /*1650*/  FADD.FTZ R54, R54, R111.reuse ;  /* 0x0000006f36367221 */ /* 0x100fe20000010000 */
[--C-:B------:R-:W-:Y:S01]  /*1660*/  FADD.FTZ R55, R26, R111.reuse ;  /* 0x0000006f1a377221 */ /* 0x100fe20000010000 */
[--C-:B------:R-:W-:Y:S01]  /*1670*/  FADD.FTZ R52, R52, R111.reuse ;  /* 0x0000006f34347221 */ /* 0x100fe20000010000 */
[----:B------:R-:W-:Y:S01]  /*1680*/  FADD.FTZ R53, R28, R111 ;  /* 0x0000006f1c357221 */ /* 0x000fe20000010000 */
[----:B----4-:R-:W-:-:S02]  /*1690*/  SHF.L.U32 R30, R30, 0x10, RZ ;  /* 0x000000101e1e7819 */ /* 0x010fc400000006ff */
[----:B------:R-:W-:Y:S02]  /*16a0*/  FSETP.GTU.FTZ.AND P5, PT, R56, 20, PT ;  /* 0x41a000003800780b */ /* 0x000fe40003fbc000 */
[----:B------:R-:W-:Y:S01]  /*16b0*/  FSETP.GTU.FTZ.AND P3, PT, R55, 20, PT ;  /* 0x41a000003700780b */ /* 0x000fe20003f7c000 */
[----:B------:R-:W-:Y:S01]  /*16c0*/  FADD.FTZ R51, R30, R111 ;  /* 0x0000006f1e337221 */ /* 0x000fe20000010000 */
        /* <DEDUP_REMOVED lines=36> */
.L_x_2597:
[----:B------:R-:W-:Y:S05]  /*1910*/  BSYNC B0 ;  /* 0x0000000000007941 */ /* 0x000fea0003800000 */
.L_x_2596:
        /* <DEDUP_REMOVED lines=36> */
.L_x_2599:
[----:B------:R-:W-:Y:S05]  /*1b60*/  BSYNC B0 ;  /* 0x0000000000007941 */ /* 0x000fea0003800000 */
.L_x_2598:
        /* <DEDUP_REMOVED lines=38> */
.L_x_2601:
[----:B------:R-:W-:Y:S05]  /*1dd0*/  BSYNC B0 ;  /* 0x0000000000007941 */ /* 0x000fea0003800000 */
.L_x_2600:
        /* <DEDUP_REMOVED lines=36> */
.L_x_2603:
[----:B------:R-:W-:Y:S05]  /*2020*/  BSYNC B0 ;  /* 0x0000000000007941 */ /* 0x000fea0003800000 */
.L_x_2602:
        /* <DEDUP_REMOVED lines=38> */
.L_x_2605:
[----:B------:R-:W-:Y:S05]  /*2290*/  BSYNC B0 ;  /* 0x0000000000007941 */ /* 0x000fea0003800000 */
.L_x_2604:
[----:B------:R-:W-:Y:S01]  /*22a0*/  SHF.L.U32 R38, R21, 0x10, RZ ;  /* 0x0000001015267819 */ /* 0x000fe200000006ff */
[----:B------:R-:W-:Y:S01]  /*22b0*/  BSSY B0, `(.L_x_2606) ;  /* 0x0000023000007945 */ /* 0x000fe20003800000 */
[----:B------:R-:W-:-:S03]  /*22c0*/  FSETP.GTU.FTZ.AND P1, PT, R39, 20, PT ;  /* 0x41a000002700780b */ /* 0x000fc60003f3c000 */
        /* <DEDUP_REMOVED lines=33> */
.L_x_2607:
[----:B------:R-:W-:Y:S05]  /*24e0*/  BSYNC B0 ;  /* 0x0000000000007941 */ /* 0x000fea0003800000 */
.L_x_2606:
        /* <DEDUP_REMOVED lines=38> */
.L_x_2609:
[----:B------:R-:W-:Y:S05]  /*2750*/  BSYNC B0 ;  /* 0x0000000000007941 */ /* 0x000fea0003800000 */
.L_x_2608:
        /* <DEDUP_REMOVED lines=37> */
.L_x_2611:
[----:B------:R-:W-:Y:S05]  /*29b0*/  BSYNC B0 ;  /* 0x0000000000007941 */ /* 0x000fea0003800000 */
.L_x_2610:
[----:B------:R-:W-:Y:S01]  /*29c0*/  ISETP.EQ.OR P3, PT, RZ, UR20, P3 ;  /* 0x00000014ff007c0c */ /* 0x000fe20009f62670 */
[----:B------:R-:W-:Y:S01]  /*29d0*/  BSSY B0, `(.L_x_2612) ;  /* 0x0000029000007945 */ /* 0x000fe20003800000 */
[----:B------:R-:W-:Y:S01]  /*29e0*/  SHF.L.U32 R18, R3, 0x10, RZ ;  /* 0x0000001003127819 */ /* 0x000fe200000006ff */
[----:B------:R-:W-:Y:S01]  /*29f0*/  IMAD.U32 R3, R17, 0x10000, RZ ;  /* 0x0001000011037824 */ /* 0x000fe200078e00ff */
[----:B------:R-:W-:Y:S01]  /*2a00*/  FSETP.GTU.FTZ.AND P5, PT, R36, 20, PT ;  /* 0x41a000002400780b */ /* 0x000fe20003fbc000 */
[----:B------:R-:W-:Y:S01]  /*2a10*/  IMAD.U32 R43, R14, 0x10000, RZ ;  /* 0x000100000e2b7824 */ /* 0x000fe200078e00ff */
[----:B------:R-:W-:Y:S01]  /*2a20*/  ISETP.EQ.OR P2, PT, RZ, UR20, P2 ;  /* 0x00000014ff007c0c */ /* 0x000fe20009742670 */
[----:B------:R-:W-:Y:S01]  /*2a30*/  FADD.FTZ R35, R18, R111 ;  /* 0x0000006f12237221 */ /* 0x000fe20000010000 */
[----:B------:R-:W-:Y:S02]  /*2a40*/  SHF.L.U32 R42, R16, 0x10, RZ ;  /* 0x00000010102a7819 */ /* 0x000fe400000006ff */
[----:B------:R-:W-:-:S03]  /*2a50*/  SHF.L.U32 R41, R15, 0x10, RZ ;  /* 0x000000100f297819 */ /* 0x000fc600000006ff */
        /* <DEDUP_REMOVED lines=32> */
.L_x_2613:
[----:B------:R-:W-:Y:S05]  /*2c60*/  BSYNC B0 ;  /* 0x0000000000007941 */ /* 0x000fea0003800000 */
.L_x_2612:
[----:B------:R-:W-:Y:S01]  /*2c70*/  IMAD.U32 R2, R2, 0x10000, RZ ;  /* 0x0001000002027824 */ /* 0x000fe200078e00ff */
[----:B------:R-:W-:Y:S01]  /*2c80*/  BSSY B0, `(.L_x_2614) ;  /* 0x0000027000007945 */ /* 0x000fe20003800000 */
[----:B------:R-:W-:Y:S01]  /*2c90*/  FSETP.GTU.FTZ.AND P3, PT, R35, 20, PT ;  /* 0x41a000002300780b */ /* 0x000fe20003f7c000 */
[----:B------:R-:W-:Y:S01]  /*2ca0*/  IMAD.U32 R47, R11, 0x10000, RZ ;  /* 0x000100000b2f7824 */ /* 0x000fe200078e00ff */
[----:B------:R-:W-:Y:S01]  /*2cb0*/  SHF.L.U32 R45, R13, 0x10, RZ ;  /* 0x000000100d2d7819 */ /* 0x000fe200000006ff */
[----:B------:R-:W-:Y:S01]  /*2cc0*/  FADD.FTZ R34, R2, R111 ;  /* 0x0000006f02227221 */ /* 0x000fe20000010000 */
        /* <DEDUP_REMOVED lines=34> */
.L_x_2615:
[----:B------:R-:W-:Y:S05]  /*2ef0*/  BSYNC B0 ;  /* 0x0000000000007941 */ /* 0x000fea0003800000 */
.L_x_2614:
        /* <DEDUP_REMOVED lines=46> */
.L_x_2617:
[----:B------:R-:W-:Y:S05]  /*31e0*/  BSYNC B0 ;  /* 0x0000000000007941 */ /* 0x000fea0003800000 */
.L_x_2616:
        /* <DEDUP_REMOVED lines=33> */
.L_x_2619:
[----:B------:R-:W-:Y:S05]  /*3400*/  BSYNC B0 ;  /* 0x0000000000007941 */ /* 0x000fea0003800000 */
.L_x_2618:
        /* <DEDUP_REMOVED lines=33> */
.L_x_2621:
[----:B------:R-:W-:Y:S05]  /*3620*/  BSYNC B0 ;  /* 0x0000000000007941 */ /* 0x000fea0003800000 */
.L_x_2620:
        /* <DEDUP_REMOVED lines=33> */
.L_x_2623:
[----:B------:R-:W-:Y:S05]  /*3840*/  BSYNC B0 ;  /* 0x0000000000007941 */ /* 0x000fea0003800000 */
.L_x_2622:
        /* <DEDUP_REMOVED lines=33> */
.L_x_2625:
[----:B------:R-:W-:Y:S05]  /*3a60*/  BSYNC B0 ;  /* 0x0000000000007941 */ /* 0x000fea0003800000 */
.L_x_2624:
        /* <DEDUP_REMOVED lines=33> */
.L_x_2627:
[----:B------:R-:W-:Y:S05]  /*3c80*/  BSYNC B0 ;  /* 0x0000000000007941 */ /* 0x000fea0003800000 */
.L_x_2626:
        /* <DEDUP_REMOVED lines=19> */
[----:B------:R-:W-:Y:S01]  /*3dc0*/  ISETP.NE.AND P0, PT, R108, RZ, PT ;  /* 0x000000ff6c00720c */ /* 0x000fe20003f05270 */
        /* <DEDUP_REMOVED lines=15> */
[----:B------:R-:W-:Y:S01]  /*3ec0*/  FMUL.FTZ R4, R89, R38 ;  /* 0x0000002659047220 */ /* 0x000fe20000410000 */
[----:B------:R-:W-:Y:S01]  /*3ed0*/  FMUL.FTZ R3, R115, R36 ;  /* 0x0000002473037220 */ /* 0x000fe20000410000 */
[----:B------:R-:W-:Y:S01]  /*3ee0*/  FMUL.FTZ R2, R117, R34 ;  /* 0x0000002275027220 */ /* 0x000fe20000410000 */
[----:B------:R-:W-:Y:S01]  /*3ef0*/  ULDC UR32, c[0x0][0x21c] ;  /* 0x0000870000207ab9 */ /* 0x000fe20000000800 */
[----:B------:R-:W-:Y:S01]  /*3f00*/  ULDC.64 UR26, c[0x0][0x238] ;  /* 0x00008e00001a7ab9 */ /* 0x000fe20000000a00 */
[----:B------:R-:W-:Y:S01]  /*3f10*/  ULDC.64 UR28, c[0x0][0x250] ;  /* 0x00009400001c7ab9 */ /* 0x000fe20000000a00 */
[----:B------:R-:W-:-:S06]  /*3f20*/  ULDC.64 UR30, c[0x0][0x270] ;  /* 0x00009c00001e7ab9 */ /* 0x000fcc0000000a00 */
.L_x_2633:
[----:B01----:R-:W0:Y:S01]  /*3f30*/  LDC.64 R40, c[0x0][0x2d0] ;  /* 0x0000b400ff287b82 */ /* 0x003e220000000a00 */
[----:B------:R-:W-:Y:S01]  /*3f40*/  SHF.R.S32.HI R148, RZ, 0x1f, R0 ;  /* 0x0000001fff947819 */ /* 0x000fe20000011400 */
[----:B------:R-:W-:Y:S01]  /*3f50*/  IMAD.U32 R45, RZ, RZ, UR5 ;  /* 0x00000005ff2d7e24 */ /* 0x000fe2000f8e00ff */
[----:B------:R-:W-:Y:S02]  /*3f60*/  MOV R42, UR6 ;  /* 0x00000006002a7c02 */ /* 0x000fe40008000f00 */
[----:B------:R-:W-:Y:S01]  /*3f70*/  MOV R43, UR7 ;  /* 0x00000007002b7c02 */ /* 0x000fe20008000f00 */
[----:B------:R-:W-:Y:S02]  /*3f80*/  IMAD R43, R148, UR26, RZ ;  /* 0x0000001a942b7c24 */ /* 0x000fe4000f8e02ff */
[----:B------:R-:W-:Y:S02]  /*3f90*/  IMAD.MOV.U32 R44, RZ, RZ, R42 ;  /* 0x000000ffff2c7224 */ /* 0x000fe400078e002a */
[----:B------:R-:W-:-:S02]  /*3fa0*/  IMAD R43, R0, UR27, R43 ;  /* 0x0000001b002b7c24 */ /* 0x000fc4000f8e022b */
[----:B------:R-:W-:-:S05]  /*3fb0*/  IMAD.WIDE.U32 R44, R0, UR26, R44 ;  /* 0x0000001a002c7c25 */ /* 0x000fca000f8e002c */
[----:B------:R-:W-:Y:S02]  /*3fc0*/  IADD3 R42, R45, R43, RZ ;  /* 0x0000002b2d2a7210 */ /* 0x000fe40007ffe0ff */
[----:B0-----:R-:W-:-:S04]  /*3fd0*/  LEA R40, P1, R44, R40, 0x2 ;  /* 0x000000282c287211 */ /* 0x001fc800078210ff */
[----:B------:R-:W-:-:S05]  /*3fe0*/  LEA.HI.X R41, R44, R41, R42, 0x2, P1 ;  /* 0x000000292c297211 */ /* 0x000fca00008f142a */
[----:B------:R-:W2:Y:S01]  /*3ff0*/  LDG.E R40, desc[UR22][R40.64] ;  /* 0x0000001628287981 */ /* 0x000ea2000c1e1900 */
[----:B------:R-:W-:Y:S01]  /*4000*/  ISETP.GE.U32.AND P3, PT, R105, UR19, PT ;  /* 0x0000001369007c0c */ /* 0x000fe2000bf66070 */
[----:B------:R-:W-:Y:S01]  /*4010*/  IMAD.U32 R147, RZ, RZ, UR12 ;  /* 0x0000000cff937e24 */ /* 0x000fe2000f8e00ff */
[----:B------:R-:W-:Y:S01]  /*4020*/  ISETP.GE.U32.AND P4, PT, R104, UR19, PT ;  /* 0x0000001368007c0c */ /* 0x000fe2000bf86070 */
[----:B------:R-:W0:Y:S01]  /*4030*/  S2R R113, SR_TID.X ;  /* 0x0000000000717919 */ /* 0x000e220000002100 */
[----:B------:R-:W-:Y:S01]  /*4040*/  FSEL R117, R9, RZ, !P3 ;  /* 0x000000ff09757208 */ /* 0x000fe20005800000 */
[C---:B------:R-:W-:Y:S01]  /*4050*/  IMAD R151, R148.reuse, UR28, RZ ;  /* 0x0000001c94977c24 */ /* 0x040fe2000f8e02ff */
[----:B------:R-:W-:Y:S01]  /*4060*/  ISETP.GE.U32.AND P5, PT, R103, UR19, PT ;  /* 0x0000001367007c0c */ /* 0x000fe2000bfa6070 */
[----:B------:R-:W-:Y:S01]  /*4070*/  IMAD R153, R148, UR30, RZ ;  /* 0x0000001e94997c24 */ /* 0x000fe2000f8e02ff */
[----:B------:R-:W-:Y:S01]  /*4080*/  FSEL R118, R11, RZ, !P4 ;  /* 0x000000ff0b767208 */ /* 0x000fe20006000000 */
[----:B------:R-:W-:Y:S01]  /*4090*/  IMAD R151, R0, UR29, R151 ;  /* 0x0000001d00977c24 */ /* 0x000fe2000f8e0297 */
[----:B------:R-:W-:Y:S01]  /*40a0*/  ISETP.GE.U32.AND P6, PT, R102, UR19, PT ;  /* 0x0000001366007c0c */ /* 0x000fe2000bfc6070 */
[----:B------:R-:W-:Y:S01]  /*40b0*/  IMAD R153, R0, UR31, R153 ;  /* 0x0000001f00997c24 */ /* 0x000fe2000f8e0299 */
[----:B------:R-:W-:-:S02]  /*40c0*/  FSEL R120, R8, RZ, !P5 ;  /* 0x000000ff08787208 */ /* 0x000fc40006800000 */
[----:B------:R-:W-:Y:S02]  /*40d0*/  ISETP.GE.U32.AND P1, PT, R101, UR19, PT ;  /* 0x0000001365007c0c */ /* 0x000fe4000bf26070 */
[----:B------:R-:W-:Y:S02]  /*40e0*/  FSEL R122, R12, RZ, !P6 ;  /* 0x000000ff0c7a7208 */ /* 0x000fe40007000000 */
[----:B------:R-:W-:Y:S02]  /*40f0*/  FSEL R124, R7, RZ, !P1 ;  /* 0x000000ff077c7208 */ /* 0x000fe40004800000 */
[----:B------:R-:W-:Y:S02]  /*4100*/  MOV R89, UR9 ;  /* 0x0000000900597c02 */ /* 0x000fe40008000f00 */
[----:B------:R-:W-:Y:S02]  /*4110*/  MOV R88, UR8 ;  /* 0x0000000800587c02 */ /* 0x000fe40008000f00 */
[----:B0-----:R-:W-:-:S04]  /*4120*/  SHF.L.U32 R84, R113, 0x4, RZ ;  /* 0x0000000471547819 */ /* 0x001fc800000006ff */
[----:B------:R-:W-:-:S04]  /*4130*/  ISETP.GE.U32.AND P2, PT, R84, UR19, PT ;  /* 0x0000001354007c0c */ /* 0x000fc8000bf46070 */
[----:B------:R-:W-:Y:S01]  /*4140*/  FSEL R114, R10, RZ, !P2 ;  /* 0x000000ff0a727208 */ /* 0x000fe20005000000 */
[----:B------:R-:W0:Y:S01]  /*4150*/  S2UR UR21, SR_CgaCtaId ;  /* 0x00000000001579c3 */ /* 0x000e220000008800 */
[----:B------:R-:W-:Y:S01]  /*4160*/  @!P0 LEA R148, R0, UR15, 0x3 ;  /* 0x0000000f00948c11 */ /* 0x000fe2000f8e18ff */
[----:B--2---:R-:W-:-:S04]  /*4170*/  FMUL.FTZ R42, R40, 1.4426950216293334961 ;  /* 0x3fb8aa3b282a7820 */ /* 0x004fc80000410000 */
[C---:B------:R-:W-:Y:S01]  /*4180*/  FMUL.FTZ R43, R42.reuse, R57 ;  /* 0x000000392a2b7220 */ /* 0x040fe20000410000 */
[C---:B------:R-:W-:Y:S01]  /*4190*/  FMUL.FTZ R44, R42.reuse, R56 ;  /* 0x000000382a2c7220 */ /* 0x040fe20000410000 */
[C---:B------:R-:W-:Y:S01]  /*41a0*/  FMUL.FTZ R45, R42.reuse, R55 ;  /* 0x000000372a2d7220 */ /* 0x040fe20000410000 */
[C---:B------:R-:W-:Y:S01]  /*41b0*/  FMUL.FTZ R46, R42.reuse, R54 ;  /* 0x000000362a2e7220 */ /* 0x040fe20000410000 */
[C---:B------:R-:W-:Y:S01]  /*41c0*/  FMUL.FTZ R40, R42.reuse, R53 ;  /* 0x000000352a287220 */ /* 0x040fe20000410000 */
[C---:B------:R-:W-:Y:S01]  /*41d0*/  FMUL.FTZ R47, R42.reuse, R51 ;  /* 0x000000332a2f7220 */ /* 0x040fe20000410000 */
[----:B------:R-:W1:Y:S01]  /*41e0*/  MUFU.EX2 R43, R43 ;  /* 0x0000002b002b7308 */ /* 0x000e620000000800 */
[C---:B------:R-:W-:Y:S01]  /*41f0*/  FMUL.FTZ R41, R42.reuse, R52 ;  /* 0x000000342a297220 */ /* 0x040fe20000410000 */
[----:B------:R-:W-:-:S06]  /*4200*/  FMUL.FTZ R84, R42, R50 ;  /* 0x000000322a547220 */ /* 0x000fcc0000410000 */
[----:B------:R-:W2:Y:S08]  /*4210*/  MUFU.EX2 R44, R44 ;  /* 0x0000002c002c7308 */ /* 0x000eb00000000800 */
[----:B------:R-:W3:Y:S01]  /*4220*/  MUFU.EX2 R45, R45 ;  /* 0x0000002d002d7308 */ /* 0x000ee20000000800 */
[----:B-1----:R-:W-:Y:S01]  /*4230*/  FSEL R115, R43, 1, !P2 ;  /* 0x3f8000002b737808 */ /* 0x002fe20005000000 */
[----:B------:R-:W-:Y:S01]  /*4240*/  FMUL.FTZ R43, R42, R49 ;  /* 0x000000312a2b7220 */ /* 0x000fe20000410000 */
[----:B------:R-:W-:-:S04]  /*4250*/  ISETP.GE.U32.AND P2, PT, R100, UR19, PT ;  /* 0x0000001364007c0c */ /* 0x000fc8000bf46070 */
[----:B------:R-:W-:Y:S01]  /*4260*/  FSEL R126, R13, RZ, !P2 ;  /* 0x000000ff0d7e7208 */ /* 0x000fe20005000000 */
[----:B------:R-:W1:Y:S01]  /*4270*/  MUFU.EX2 R46, R46 ;  /* 0x0000002e002e7308 */ /* 0x000e620000000800 */
[----:B--2---:R-:W-:Y:S01]  /*4280*/  FSEL R116, R44, 1, !P3 ;  /* 0x3f8000002c747808 */ /* 0x004fe20005800000 */
[----:B------:R-:W-:Y:S01]  /*4290*/  FMUL.FTZ R44, R42, R48 ;  /* 0x000000302a2c7220 */ /* 0x000fe20000410000 */
[----:B------:R-:W-:-:S04]  /*42a0*/  ISETP.GE.U32.AND P3, PT, R99, UR19, PT ;  /* 0x0000001363007c0c */ /* 0x000fc8000bf66070 */
[----:B------:R-:W-:Y:S01]  /*42b0*/  FSEL R128, R6, RZ, !P3 ;  /* 0x000000ff06807208 */ /* 0x000fe20005800000 */
[----:B------:R-:W2:Y:S01]  /*42c0*/  MUFU.EX2 R40, R40 ;  /* 0x0000002800287308 */ /* 0x000ea20000000800 */
[----:B---3--:R-:W-:Y:S01]  /*42d0*/  FSEL R119, R45, 1, !P4 ;  /* 0x3f8000002d777808 */ /* 0x008fe20006000000 */
[----:B------:R-:W-:Y:S01]  /*42e0*/  FFMA.FTZ R45, R114, R116, R117 ;  /* 0x00000074722d7223 */ /* 0x000fe20000010075 */
[----:B------:R-:W-:-:S03]  /*42f0*/  ISETP.GE.U32.AND P4, PT, R98, UR19, PT ;  /* 0x0000001362007c0c */ /* 0x000fc6000bf86070 */
[----:B------:R-:W-:Y:S01]  /*4300*/  FFMA.FTZ R45, R119, R45, R118 ;  /* 0x0000002d772d7223 */ /* 0x000fe20000010076 */
[----:B------:R-:W-:Y:S01]  /*4310*/  FSEL R130, R14, RZ, !P4 ;  /* 0x000000ff0e827208 */ /* 0x000fe20006000000 */
[----:B------:R-:W3:Y:S01]  /*4320*/  MUFU.EX2 R47, R47 ;  /* 0x0000002f002f7308 */ /* 0x000ee20000000800 */
[----:B-1----:R-:W-:Y:S01]  /*4330*/  FSEL R121, R46, 1, !P5 ;  /* 0x3f8000002e797808 */ /* 0x002fe20006800000 */
[----:B------:R-:W-:Y:S01]  /*4340*/  FMUL.FTZ R46, R115, R116 ;  /* 0x00000074732e7220 */ /* 0x000fe20000410000 */
[----:B------:R-:W-:-:S03]  /*4350*/  ISETP.GE.U32.AND P5, PT, R97, UR19, PT ;  /* 0x0000001361007c0c */ /* 0x000fc6000bfa6070 */
[----:B------:R-:W-:Y:S01]  /*4360*/  FMUL.FTZ R46, R119, R46 ;  /* 0x0000002e772e7220 */ /* 0x000fe20000410000 */
[----:B------:R-:W-:Y:S01]  /*4370*/  FSEL R132, R5, RZ, !P5 ;  /* 0x000000ff05847208 */ /* 0x000fe20006800000 */
[----:B------:R-:W1:Y:S01]  /*4380*/  MUFU.EX2 R41, R41 ;  /* 0x0000002900297308 */ /* 0x000e620000000800 */
[----:B--2---:R-:W-:Y:S01]  /*4390*/  FSEL R123, R40, 1, !P6 ;  /* 0x3f800000287b7808 */ /* 0x004fe20007000000 */
[----:B------:R-:W-:Y:S01]  /*43a0*/  FMUL.FTZ R40, R42, R39 ;  /* 0x000000272a287220 */ /* 0x000fe20000410000 */
[----:B------:R-:W-:Y:S01]  /*43b0*/  FMUL.FTZ R46, R121, R46 ;  /* 0x0000002e792e7220 */ /* 0x000fe20000410000 */
[----:B------:R-:W-:-:S03]  /*43c0*/  ISETP.GE.U32.AND P6, PT, R96, UR19, PT ;  /* 0x0000001360007c0c */ /* 0x000fc6000bfc6070 */
[----:B------:R-:W-:Y:S01]  /*43d0*/  FMUL.FTZ R46, R123, R46 ;  /* 0x0000002e7b2e7220 */ /* 0x000fe20000410000 */
[----:B------:R-:W2:Y:S01]  /*43e0*/  MUFU.EX2 R43, R43 ;  /* 0x0000002b002b7308 */ /* 0x000ea20000000800 */
[----:B---3--:R-:W-:Y:S01]  /*43f0*/  FSEL R127, R47, 1, !P2 ;  /* 0x3f8000002f7f7808 */ /* 0x008fe20005000000 */
[----:B------:R-:W-:Y:S01]  /*4400*/  FFMA.FTZ R47, R121, R45, R120 ;  /* 0x0000002d792f7223 */ /* 0x000fe20000010078 */
[----:B------:R-:W-:Y:S01]  /*4410*/  FMUL.FTZ R45, R42, R36 ;  /* 0x000000242a2d7220 */ /* 0x000fe20000410000 */
[----:B------:R-:W-:Y:S02]  /*4420*/  FSEL R134, R15, RZ, !P6 ;  /* 0x000000ff0f867208 */ /* 0x000fe40007000000 */
[----:B------:R-:W-:Y:S01]  /*4430*/  FFMA.FTZ R47, R123, R47, R122 ;  /* 0x0000002f7b2f7223 */ /* 0x000fe2000001007a */
[----:B------:R-:W-:Y:S01]  /*4440*/  ISETP.GE.U32.AND P2, PT, R94, UR19, PT ;  /* 0x000000135e007c0c */ /* 0x000fe2000bf46070 */
[----:B------:R-:W3:Y:S01]  /*4450*/  MUFU.EX2 R84, R84 ;  /* 0x0000005400547308 */ /* 0x000ee20000000800 */
[----:B-1----:R-:W-:Y:S01]  /*4460*/  FSEL R125, R41, 1, !P1 ;  /* 0x3f800000297d7808 */ /* 0x002fe20004800000 */
[----:B------:R-:W-:Y:S01]  /*4470*/  FMUL.FTZ R41, R42, R38 ;  /* 0x000000262a297220 */ /* 0x000fe20000410000 */
[----:B------:R-:W-:-:S02]  /*4480*/  ISETP.GE.U32.AND P1, PT, R95, UR19, PT ;  /* 0x000000135f007c0c */ /* 0x000fc4000bf26070 */
[----:B------:R-:W-:Y:S01]  /*4490*/  FSEL R138, R16, RZ, !P2 ;  /* 0x000000ff108a7208 */ /* 0x000fe20005000000 */
[C---:B------:R-:W-:Y:S01]  /*44a0*/  FFMA.FTZ R47, R125.reuse, R47, R124 ;  /* 0x0000002f7d2f7223 */ /* 0x040fe2000001007c */
[----:B------:R-:W-:Y:S01]  /*44b0*/  FMUL.FTZ R46, R125, R46 ;  /* 0x0000002e7d2e7220 */ /* 0x000fe20000410000 */
[----:B------:R-:W1:Y:S01]  /*44c0*/  MUFU.EX2 R44, R44 ;  /* 0x0000002c002c7308 */ /* 0x000e620000000800 */
[----:B--2---:R-:W-:Y:S01]  /*44d0*/  FSEL R131, R43, 1, !P4 ;  /* 0x3f8000002b837808 */ /* 0x004fe20006000000 */
[----:B------:R-:W-:Y:S01]  /*44e0*/  FMUL.FTZ R43, R42, R37 ;  /* 0x000000252a2b7220 */ /* 0x000fe20000410000 */
[C---:B------:R-:W-:Y:S01]  /*44f0*/  FFMA.FTZ R47, R127.reuse, R47, R126 ;  /* 0x0000002f7f2f7223 */ /* 0x040fe2000001007e */
[----:B------:R-:W-:Y:S01]  /*4500*/  FMUL.FTZ R46, R127, R46 ;  /* 0x0000002e7f2e7220 */ /* 0x000fe20000410000 */
[----:B------:R-:W-:Y:S02]  /*4510*/  FSEL R135, R4, RZ, !P1 ;  /* 0x000000ff04877208 */ /* 0x000fe40004800000 */
[----:B------:R-:W-:Y:S01]  /*4520*/  ISETP.GE.U32.AND P4, PT, R92, UR19, PT ;  /* 0x000000135c007c0c */ /* 0x000fe2000bf86070 */
[----:B------:R-:W2:Y:S01]  /*4530*/  MUFU.EX2 R40, R40 ;  /* 0x0000002800287308 */ /* 0x000ea20000000800 */
[----:B---3--:R-:W-:-:S02]  /*4540*/  FSEL R129, R84, 1, !P3 ;  /* 0x3f80000054817808 */ /* 0x008fc40005800000 */
[----:B------:R-:W-:Y:S02]  /*4550*/  ISETP.GE.U32.AND P3, PT, R93, UR19, PT ;  /* 0x000000135d007c0c */ /* 0x000fe4000bf66070 */
[----:B------:R-:W-:Y:S01]  /*4560*/  FSEL R142, R17, RZ, !P4 ;  /* 0x000000ff118e7208 */ /* 0x000fe20006000000 */
[C---:B------:R-:W-:Y:S01]  /*4570*/  FFMA.FTZ R47, R129.reuse, R47, R128 ;  /* 0x0000002f812f7223 */ /* 0x040fe20000010080 */
[----:B------:R-:W-:Y:S01]  /*4580*/  FMUL.FTZ R46, R129, R46 ;  /* 0x0000002e812e7220 */ /* 0x000fe20000410000 */
[----:B------:R-:W3:Y:S01]  /*4590*/  MUFU.EX2 R41, R41 ;  /* 0x0000002900297308 */ /* 0x000ee20000000800 */
[----:B-1----:R-:W-:Y:S01]  /*45a0*/  FSEL R133, R44, 1, !P5 ;  /* 0x3f8000002c857808 */ /* 0x002fe20006800000 */
[C---:B------:R-:W-:Y:S01]  /*45b0*/  FMUL.FTZ R44, R42.reuse, R35 ;  /* 0x000000232a2c7220 */ /* 0x040fe20000410000 */
[C---:B------:R-:W-:Y:S01]  /*45c0*/  FFMA.FTZ R47, R131.reuse, R47, R130 ;  /* 0x0000002f832f7223 */ /* 0x040fe20000010082 */
[----:B------:R-:W-:Y:S01]  /*45d0*/  FMUL.FTZ R42, R42, R34 ;  /* 0x000000222a2a7220 */ /* 0x000fe20000410000 */
[----:B------:R-:W-:Y:S01]  /*45e0*/  FMUL.FTZ R46, R131, R46 ;  /* 0x0000002e832e7220 */ /* 0x000fe20000410000 */
[----:B------:R-:W-:Y:S01]  /*45f0*/  FSEL R140, R3, RZ, !P3 ;  /* 0x000000ff038c7208 */ /* 0x000fe20005800000 */
[C---:B------:R-:W-:Y:S01]  /*4600*/  FFMA.FTZ R47, R133.reuse, R47, R132 ;  /* 0x0000002f852f7223 */ /* 0x040fe20000010084 */
[----:B------:R-:W1:Y:S01]  /*4610*/  MUFU.EX2 R43, R43 ;  /* 0x0000002b002b7308 */ /* 0x000e620000000800 */
[----:B--2---:R-:W-:Y:S01]  /*4620*/  FSEL R137, R40, 1, !P6 ;  /* 0x3f80000028897808 */ /* 0x004fe20007000000 */
[----:B------:R-:W-:Y:S01]  /*4630*/  FMUL.FTZ R46, R133, R46 ;  /* 0x0000002e852e7220 */ /* 0x000fe20000410000 */
[----:B------:R-:W-:-:S03]  /*4640*/  ISETP.GE.U32.AND P5, PT, R91, UR19, PT ;  /* 0x000000135b007c0c */ /* 0x000fc6000bfa6070 */
[----:B------:R-:W-:Y:S01]  /*4650*/  FFMA.FTZ R47, R137, R47, R134 ;  /* 0x0000002f892f7223 */ /* 0x000fe20000010086 */
[----:B------:R-:W-:Y:S01]  /*4660*/  FSEL R144, R2, RZ, !P5 ;  /* 0x000000ff02907208 */ /* 0x000fe20006800000 */
[----:B------:R-:W2:Y:S01]  /*4670*/  MUFU.EX2 R45, R45 ;  /* 0x0000002d002d7308 */ /* 0x000ea20000000800 */
[----:B---3--:R-:W-:Y:S01]  /*4680*/  FSEL R136, R41, 1, !P1 ;  /* 0x3f80000029887808 */ /* 0x008fe20004800000 */
[----:B------:R-:W-:Y:S01]  /*4690*/  FMUL.FTZ R41, R137, R46 ;  /* 0x0000002e89297220 */ /* 0x000fe20000410000 */
[----:B------:R-:W-:Y:S02]  /*46a0*/  ISETP.GE.AND P1, PT, R110, 0x1, PT ;  /* 0x000000016e00780c */ /* 0x000fe40003f26270 */
[----:B------:R-:W-:Y:S01]  /*46b0*/  MOV R46, R88 ;  /* 0x00000058002e7202 */ /* 0x000fe20000000f00 */
[C---:B------:R-:W-:Y:S01]  /*46c0*/  FFMA.FTZ R47, R136.reuse, R47, R135 ;  /* 0x0000002f882f7223 */ /* 0x040fe20000010087 */
[----:B------:R-:W-:Y:S01]  /*46d0*/  FMUL.FTZ R40, R136, R41 ;  /* 0x0000002988287220 */ /* 0x000fe20000410000 */
[----:B------:R-:W3:Y:S01]  /*46e0*/  MUFU.EX2 R44, R44 ;  /* 0x0000002c002c7308 */ /* 0x000ee20000000800 */
[----:B-1----:R-:W-:-:S05]  /*46f0*/  FSEL R139, R43, 1, !P2 ;  /* 0x3f8000002b8b7808 */ /* 0x002fca0005000000 */
[----:B------:R-:W-:Y:S02]  /*4700*/  FFMA.FTZ R47, R139, R47, R138 ;  /* 0x0000002f8b2f7223 */ /* 0x000fe4000001008a */
[----:B------:R-:W1:Y:S01]  /*4710*/  MUFU.EX2 R42, R42 ;  /* 0x0000002a002a7308 */ /* 0x000e620000000800 */
[----:B--2---:R-:W-:Y:S01]  /*4720*/  FSEL R141, R45, 1, !P3 ;  /* 0x3f8000002d8d7808 */ /* 0x004fe20005800000 */
[----:B------:R-:W-:-:S04]  /*4730*/  IMAD.U32 R45, RZ, RZ, UR11 ;  /* 0x0000000bff2d7e24 */ /* 0x000fc8000f8e00ff */
[----:B------:R-:W-:Y:S01]  /*4740*/  FFMA.FTZ R47, R141, R47, R140 ;  /* 0x0000002f8d2f7223 */ /* 0x000fe2000001008c */
[----:B---3--:R-:W-:Y:S01]  /*4750*/  FSEL R143, R44, 1, !P4 ;  /* 0x3f8000002c8f7808 */ /* 0x008fe20006000000 */
[----:B------:R-:W-:Y:S02]  /*4760*/  FMUL.FTZ R44, R139, R40 ;  /* 0x000000288b2c7220 */ /* 0x000fe40000410000 */
[----:B------:R-:W2:Y:S02]  /*4770*/  LDC.64 R40, c[0x0][0x2d8] ;  /* 0x0000b600ff287b82 */ /* 0x000ea40000000a00 */
[----:B------:R-:W-:Y:S01]  /*4780*/  FMUL.FTZ R44, R141, R44 ;  /* 0x0000002c8d2c7220 */ /* 0x000fe20000410000 */
[C---:B------:R-:W-:Y:S01]  /*4790*/  FFMA.FTZ R47, R143.reuse, R47, R142 ;  /* 0x0000002f8f2f7223 */ /* 0x040fe2000001008e */
[----:B-1----:R-:W-:Y:S02]  /*47a0*/  FSEL R145, R42, 1, !P5 ;  /* 0x3f8000002a917808 */ /* 0x002fe40006800000 */
[----:B------:R-:W-:Y:S01]  /*47b0*/  FMUL.FTZ R84, R143, R44 ;  /* 0x0000002c8f547220 */ /* 0x000fe20000410000 */
[----:B------:R-:W-:Y:S01]  /*47c0*/  MOV R44, UR10 ;  /* 0x0000000a002c7c02 */ /* 0x000fe20008000f00 */
[----:B------:R-:W1:Y:S01]  /*47d0*/  LDC.64 R42, c[0x0][0x2e0] ;  /* 0x0000b800ff2a7b82 */ /* 0x000e620000000a00 */
[C---:B------:R-:W-:Y:S01]  /*47e0*/  FFMA.FTZ R85, R145.reuse, R47, R144 ;  /* 0x0000002f91557223 */ /* 0x040fe20000010090 */
[----:B------:R-:W-:-:S02]  /*47f0*/  FMUL.FTZ R84, R145, R84 ;  /* 0x0000005491547220 */ /* 0x000fc40000410000 */
[----:B------:R-:W-:Y:S01]  /*4800*/  IMAD.MOV.U32 R146, RZ, RZ, R44 ;  /* 0x000000ffff927224 */ /* 0x000fe200078e002c */
[----:B------:R-:W-:Y:S01]  /*4810*/  MOV R47, UR13 ;  /* 0x0000000d002f7c02 */ /* 0x000fe20008000f00 */
[----:B------:R-:W3:Y:S02]  /*4820*/  SHFL.UP PT, R149, R85, 0x1, RZ ;  /* 0x0420000055957989 */ /* 0x000ee400000e00ff */
[C---:B------:R-:W-:Y:S02]  /*4830*/  IMAD.WIDE.U32 R44, R0.reuse, UR28, R146 ;  /* 0x0000001c002c7c25 */ /* 0x040fe4000f8e0092 */
[----:B------:R-:W4:Y:S02]  /*4840*/  SHFL.UP PT, R89, R84, 0x1, RZ ;  /* 0x0420000054597989 */ /* 0x000f2400000e00ff */
[----:B------:R-:W-:Y:S01]  /*4850*/  IMAD.WIDE.U32 R46, R0, UR30, R46 ;  /* 0x0000001e002e7c25 */ /* 0x000fe2000f8e002e */
[----:B------:R-:W-:Y:S02]  /*4860*/  IADD3 R88, R45, R151, RZ ;  /* 0x000000972d587210 */ /* 0x000fe40007ffe0ff */
[----:B--2---:R-:W-:Y:S01]  /*4870*/  LEA R40, P2, R44, R40, 0x2 ;  /* 0x000000282c287211 */ /* 0x004fe200078410ff */
[----:B------:R-:W-:-:S03]  /*4880*/  IMAD.IADD R45, R47, 0x1, R153 ;  /* 0x000000012f2d7824 */ /* 0x000fc600078e0299 */
[----:B------:R-:W-:Y:S02]  /*4890*/  LEA.HI.X R41, R44, R41, R88, 0x2, P2 ;  /* 0x000000292c297211 */ /* 0x000fe400010f1458 */
[----:B-1----:R-:W-:-:S03]  /*48a0*/  LEA R42, P3, R46, R42, 0x2 ;  /* 0x0000002a2e2a7211 */ /* 0x002fc600078610ff */
[----:B------:R1:W5:Y:S01]  /*48b0*/  LDG.E R146, desc[UR22][R40.64] ;  /* 0x0000001628927981 */ /* 0x000362000c1e1900 */
[----:B------:R-:W-:Y:S01]  /*48c0*/  LEA.HI.X R43, R46, R43, R45, 0x2, P3 ;  /* 0x0000002b2e2b7211 */ /* 0x000fe200018f142d */
[----:B---3--:R-:W-:Y:S01]  /*48d0*/  @P1 FFMA.FTZ R85, R84, R149, R85 ;  /* 0x0000009554551223 */ /* 0x008fe20000010055 */
[----:B------:R-:W-:-:S03]  /*48e0*/  ISETP.NE.AND P2, PT, R110, 0x1f, PT ;  /* 0x0000001f6e00780c */ /* 0x000fc60003f45270 */
[----:B------:R2:W5:Y:S01]  /*48f0*/  LDG.E R147, desc[UR22][R42.64] ;  /* 0x000000162a937981 */ /* 0x000562000c1e1900 */
[----:B----4-:R-:W-:-:S03]  /*4900*/  @P1 FMUL.FTZ R84, R84, R89 ;  /* 0x0000005954541220 */ /* 0x010fc60000410000 */
[----:B------:R-:W3:Y:S04]  /*4910*/  SHFL.UP PT, R44, R85, 0x2, RZ ;  /* 0x04400000552c7989 */ /* 0x000ee800000e00ff */
[----:B------:R-:W4:Y:S01]  /*4920*/  SHFL.UP PT, R45, R84, 0x2, RZ ;  /* 0x04400000542d7989 */ /* 0x000f2200000e00ff */
[----:B------:R-:W-:-:S13]  /*4930*/  ISETP.GE.AND P1, PT, R110, 0x2, PT ;  /* 0x000000026e00780c */ /* 0x000fda0003f26270 */
[C---:B---3--:R-:W-:Y:S01]  /*4940*/  @P1 FFMA.FTZ R85, R84.reuse, R44, R85 ;  /* 0x0000002c54551223 */ /* 0x048fe20000010055 */
[----:B----4-:R-:W-:-:S04]  /*4950*/  @P1 FMUL.FTZ R84, R84, R45 ;  /* 0x0000002d54541220 */ /* 0x010fc80000410000 */
[----:B------:R-:W3:Y:S04]  /*4960*/  SHFL.UP PT, R44, R85, 0x4, RZ ;  /* 0x04800000552c7989 */ /* 0x000ee800000e00ff */
[----:B------:R-:W4:Y:S01]  /*4970*/  SHFL.UP PT, R45, R84, 0x4, RZ ;  /* 0x04800000542d7989 */ /* 0x000f2200000e00ff */
[----:B------:R-:W-:-:S13]  /*4980*/  ISETP.GE.AND P1, PT, R110, 0x4, PT ;  /* 0x000000046e00780c */ /* 0x000fda0003f26270 */
[C---:B---3--:R-:W-:Y:S01]  /*4990*/  @P1 FFMA.FTZ R85, R84.reuse, R44, R85 ;  /* 0x0000002c54551223 */ /* 0x048fe20000010055 */
[----:B----4-:R-:W-:-:S04]  /*49a0*/  @P1 FMUL.FTZ R84, R84, R45 ;  /* 0x0000002d54541220 */ /* 0x010fc80000410000 */
[----:B-1----:R-:W1:Y:S04]  /*49b0*/  SHFL.UP PT, R40, R85, 0x8, RZ ;  /* 0x0500000055287989 */ /* 0x002e6800000e00ff */
[----:B------:R-:W3:Y:S01]  /*49c0*/  SHFL.UP PT, R41, R84, 0x8, RZ ;  /* 0x0500000054297989 */ /* 0x000ee200000e00ff */
[----:B------:R-:W-:-:S13]  /*49d0*/  ISETP.GE.AND P1, PT, R110, 0x8, PT ;  /* 0x000000086e00780c */ /* 0x000fda0003f26270 */
[C---:B-1----:R-:W-:Y:S01]  /*49e0*/  @P1 FFMA.FTZ R85, R84.reuse, R40, R85 ;  /* 0x0000002854551223 */ /* 0x042fe20000010055 */
[----:B---3--:R-:W-:-:S04]  /*49f0*/  @P1 FMUL.FTZ R84, R84, R41 ;  /* 0x0000002954541220 */ /* 0x008fc80000410000 */
[----:B------:R-:W1:Y:S04]  /*4a00*/  SHFL.UP PT, R40, R85, 0x10, RZ ;  /* 0x0600000055287989 */ /* 0x000e6800000e00ff */
[----:B------:R-:W3:Y:S01]  /*4a10*/  SHFL.UP PT, R41, R84, 0x10, RZ ;  /* 0x0600000054297989 */ /* 0x000ee200000e00ff */
[----:B------:R-:W-:Y:S02]  /*4a20*/  ISETP.GE.AND P1, PT, R110, 0x10, PT ;  /* 0x000000106e00780c */ /* 0x000fe40003f26270 */
[----:B------:R-:W-:Y:S02]  /*4a30*/  MOV R89, RZ ;  /* 0x000000ff00597202 */ /* 0x000fe40000000f00 */
[----:B------:R-:W-:-:S06]  /*4a40*/  MOV R88, 0x3f800000 ;  /* 0x3f80000000587802 */ /* 0x000fcc0000000f00 */
[----:B------:R-:W-:Y:S03]  /*4a50*/  @!P0 LDS.64 R88, [R148+0x10d0] ;  /* 0x0010d00094588984 */ /* 0x000fe60000000a00 */
[C---:B-1----:R-:W-:Y:S01]  /*4a60*/  @P1 FFMA.FTZ R85, R84.reuse, R40, R85 ;  /* 0x0000002854551223 */ /* 0x042fe20000010055 */
[----:B---3--:R-:W-:-:S05]  /*4a70*/  @P1 FMUL.FTZ R84, R84, R41 ;  /* 0x0000002954541220 */ /* 0x008fca0000410000 */
[----:B------:R-:W-:Y:S01]  /*4a80*/  @!P2 STS.64 [R90+0x1090], R84 ;  /* 0x001090545a00a388 */ /* 0x000fe20000000a00 */
[----:B------:R-:W-:Y:S02]  /*4a90*/  UMOV UR20, 0x400 ;  /* 0x0000040000147882 */ /* 0x000fe40000000000 */
[----:B0-----:R-:W-:Y:S01]  /*4aa0*/  ULEA UR15, UR21, UR20, 0x18 ;  /* 0x00000014150f7291 */ /* 0x001fe2000f8ec03f */
[----:B------:R-:W-:Y:S08]  /*4ab0*/  BAR.SYNC.DEFER_BLOCKING 0x0 ;  /* 0x0000000000007b1d */ /* 0x000ff00000010000 */
[----:B--2---:R-:W0:Y:S04]  /*4ac0*/  LDS.128 R40, [UR15+0x1090] ;  /* 0x0010900fff287984 */ /* 0x004e280008000c00 */
[----:B------:R-:W1:Y:S01]  /*4ad0*/  LDS.128 R44, [UR15+0x10a0] ;  /* 0x0010a00fff2c7984 */ /* 0x000e620008000c00 */
[----:B------:R-:W-:-:S03]  /*4ae0*/  SHF.R.U32.HI R152, RZ, 0x5, R113 ;  /* 0x00000005ff987819 */ /* 0x000fc60000011671 */
[----:B------:R-:W2:Y:S04]  /*4af0*/  SHFL.UP PT, R149, R84, 0x1, RZ ;  /* 0x0420000054957989 */ /* 0x000ea800000e00ff */
[----:B------:R-:W3:Y:S01]  /*4b00*/  SHFL.UP PT, R150, R85, 0x1, RZ ;  /* 0x0420000055967989 */ /* 0x000ee200000e00ff */
[C---:B------:R-:W-:Y:S02]  /*4b10*/  ISETP.NE.AND P3, PT, R152.reuse, RZ, PT ;  /* 0x000000ff9800720c */ /* 0x040fe40003f65270 */
[----:B------:R-:W-:Y:S02]  /*4b20*/  ISETP.NE.AND P1, PT, R152, 0x2, PT ;  /* 0x000000029800780c */ /* 0x000fe40003f25270 */
[----:B------:R-:W-:Y:S02]  /*4b30*/  ISETP.NE.AND P4, PT, R110, RZ, P3 ;  /* 0x000000ff6e00720c */ /* 0x000fe40001f85270 */
[----:B------:R-:W-:Y:S01]  /*4b40*/  ISETP.NE.AND P2, PT, R152, 0x3, PT ;  /* 0x000000039800780c */ /* 0x000fe20003f45270 */
[----:B------:R-:W-:Y:S01]  /*4b50*/  BSSY B0, `(.L_x_2629) ;  /* 0x0000018000007945 */ /* 0x000fe20003800000 */
[-C--:B0-----:R-:W-:Y:S01]  /*4b60*/  FMUL.FTZ R151, R40, R42.reuse ;  /* 0x0000002a28977220 */ /* 0x081fe20000410000 */
[----:B------:R-:W-:-:S04]  /*4b70*/  FFMA.FTZ R42, R41, R42, R43 ;  /* 0x0000002a292a7223 */ /* 0x000fc8000001002b */
[C---:B------:R-:W-:Y:S01]  /*4b80*/  FSEL R40, R151.reuse, R40, !P1 ;  /* 0x0000002897287208 */ /* 0x040fe20004800000 */
[-C--:B-1----:R-:W-:Y:S01]  /*4b90*/  FMUL.FTZ R151, R151, R44.reuse ;  /* 0x0000002c97977220 */ /* 0x082fe20000410000 */
[C---:B------:R-:W-:Y:S01]  /*4ba0*/  FFMA.FTZ R44, R42.reuse, R44, R45 ;  /* 0x0000002c2a2c7223 */ /* 0x040fe2000001002d */
[----:B------:R-:W-:-:S03]  /*4bb0*/  FSEL R41, R42, R41, !P1 ;  /* 0x000000292a297208 */ /* 0x000fc60004800000 */
[----:B------:R-:W-:Y:S02]  /*4bc0*/  FSEL R40, R151, R40, !P2 ;  /* 0x0000002897287208 */ /* 0x000fe40005000000 */
[----:B------:R-:W-:-:S03]  /*4bd0*/  FSEL R41, R44, R41, !P2 ;  /* 0x000000292c297208 */ /* 0x000fc60005000000 */
[C---:B--2---:R-:W-:Y:S02]  /*4be0*/  @P4 FMUL.FTZ R40, R149.reuse, R40 ;  /* 0x0000002895284220 */ /* 0x044fe40000410000 */
[----:B---3--:R-:W-:Y:S01]  /*4bf0*/  @P4 FFMA.FTZ R41, R149, R41, R150 ;  /* 0x0000002995294223 */ /* 0x008fe20000010096 */
[C---:B------:R-:W-:Y:S01]  /*4c00*/  FFMA.FTZ R47, R46.reuse, R44, R47 ;  /* 0x0000002c2e2f7223 */ /* 0x040fe2000001002f */
[----:B------:R-:W-:Y:S02]  /*4c10*/  @P3 IMAD.MOV.U32 R149, RZ, RZ, R40 ;  /* 0x000000ffff953224 */ /* 0x000fe400078e0028 */
[----:B------:R-:W-:Y:S01]  /*4c20*/  FMUL.FTZ R46, R46, R151 ;  /* 0x000000972e2e7220 */ /* 0x000fe20000410000 */
[----:B------:R-:W-:Y:S01]  /*4c30*/  @P3 IMAD.MOV.U32 R40, RZ, RZ, R88 ;  /* 0x000000ffff283224 */ /* 0x000fe200078e0058 */
[----:B------:R-:W-:Y:S02]  /*4c40*/  @P3 MOV R150, R41 ;  /* 0x0000002900963202 */ /* 0x000fe40000000f00 */
[----:B------:R-:W-:Y:S01]  /*4c50*/  @P3 MOV R41, R89 ;  /* 0x0000005900293202 */ /* 0x000fe20000000f00 */
[----:B------:R-:W-:Y:S06]  /*4c60*/  @P3 BRA `(.L_x_2630) ;  /* 0x0000000000183947 */ /* 0x000fec0003800000 */
[----:B------:R-:W-:Y:S01]  /*4c70*/  ISETP.NE.AND P1, PT, R110, RZ, PT ;  /* 0x000000ff6e00720c */ /* 0x000fe20003f25270 */
[C---:B------:R-:W-:Y:S01]  /*4c80*/  FMUL.FTZ R40, R46.reuse, R88 ;  /* 0x000000582e287220 */ /* 0x040fe20000410000 */
[----:B------:R-:W-:-:S11]  /*4c90*/  FFMA.FTZ R41, R46, R89, R47 ;  /* 0x000000592e297223 */ /* 0x000fd6000001002f */
[----:B------:R0:W-:Y:S01]  /*4ca0*/  @!P1 STS.64 [UR15+0x10b8], R88 ;  /* 0x0010b858ff009988 */ /* 0x0001e20008000a0f */
[----:B------:R-:W-:Y:S02]  /*4cb0*/  @!P1 MOV R149, R88 ;  /* 0x0000005800959202 */ /* 0x000fe40000000f00 */
[----:B------:R-:W-:-:S07]  /*4cc0*/  @!P1 MOV R150, R89 ;  /* 0x0000005900969202 */ /* 0x000fce0000000f00 */
.L_x_2630:
[----:B------:R-:W-:Y:S05]  /*4cd0*/  BSYNC B0 ;  /* 0x0000000000007941 */ /* 0x000fea0003800000 */
.L_x_2629:
[----:B------:R-:W-:Y:S01]  /*4ce0*/  BAR.SYNC.DEFER_BLOCKING 0x0 ;  /* 0x0000000000007b1d */ /* 0x000fe20000010000 */
[----:B------:R-:W-:Y:S01]  /*4cf0*/  ISETP.NE.AND P1, PT, R113, RZ, PT ;  /* 0x000000ff7100720c */ /* 0x000fe20003f25270 */
[----:B-----5:R-:W-:-:S04]  /*4d00*/  FMUL.FTZ R146, R147, R146 ;  /* 0x0000009293927220 */ /* 0x020fc80000410000 */
[----:B------:R-:W-:Y:S01]  /*4d10*/  BSSY B0, `(.L_x_2631) ;  /* 0x0000020000007945 */ /* 0x000fe20003800000 */
[----:B------:R-:W1:Y:S07]  /*4d20*/  LDS R42, [UR15+0x10bc] ;  /* 0x0010bc0fff2a7984 */ /* 0x000e6e0008000800 */
[----:B-1----:R-:W-:Y:S01]  /*4d30*/  @P1 FFMA.FTZ R150, R42, R149, R150 ;  /* 0x000000952a961223 */ /* 0x002fe20000010096 */
[----:B------:R-:W-:-:S03]  /*4d40*/  ISETP.NE.AND P1, PT, R113, RZ, PT ;  /* 0x000000ff7100720c */ /* 0x000fc60003f25270 */
[----:B------:R-:W-:-:S04]  /*4d50*/  FFMA.FTZ R114, R115, R150, R114 ;  /* 0x0000009673727223 */ /* 0x000fc80000010072 */
        /* <DEDUP_REMOVED lines=14> */
[----:B------:R-:W-:Y:S01]  /*4e40*/  FFMA.FTZ R145, R145, R142, R144 ;  /* 0x0000008e91917223 */ /* 0x000fe20000010090 */
[----:B------:R-:W-:Y:S06]  /*4e50*/  @P1 BRA `(.L_x_2632) ;  /* 0x00000000002c1947 */ /* 0x000fec0003800000 */
[----:B------:R-:W1:Y:S08]  /*4e60*/  LDC R45, c[0x0][0x21c] ;  /* 0x00008700ff2d7b82 */ /* 0x000e700000000800 */
[----:B------:R-:W2:Y:S01]  /*4e70*/  LDC.64 R42, c[0x0][0x310] ;  /* 0x0000c400ff2a7b82 */ /* 0x000ea20000000a00 */
[----:B-1----:R-:W-:Y:S01]  /*4e80*/  IMAD R44, R45, UR4, R0 ;  /* 0x000000042d2c7c24 */ /* 0x002fe2000f8e0200 */
[----:B------:R-:W-:-:S04]  /*4e90*/  LEA R45, R0, UR15, 0x3 ;  /* 0x0000000f002d7c11 */ /* 0x000fc8000f8e18ff */
[----:B------:R-:W-:Y:S01]  /*4ea0*/  SHF.R.S32.HI R46, RZ, 0x1f, R44 ;  /* 0x0000001fff2e7819 */ /* 0x000fe2000001142c */
[----:B------:R1:W-:Y:S01]  /*4eb0*/  STS.64 [R45+0x10d0], R40 ;  /* 0x0010d0282d007388 */ /* 0x0003e20000000a00 */
[----:B------:R-:W-:-:S04]  /*4ec0*/  IADD3 R44, P1, R109, R44, RZ ;  /* 0x0000002c6d2c7210 */ /* 0x000fc80007f3e0ff */
[----:B------:R-:W-:Y:S02]  /*4ed0*/  LEA.HI.X.SX32 R46, R109, R46, 0x1, P1 ;  /* 0x0000002e6d2e7211 */ /* 0x000fe400008f0eff */
[----:B--2---:R-:W-:-:S04]  /*4ee0*/  LEA R42, P1, R44, R42, 0x3 ;  /* 0x0000002a2c2a7211 */ /* 0x004fc800078218ff */
[----:B------:R-:W-:-:S05]  /*4ef0*/  LEA.HI.X R43, R44, R43, R46, 0x3, P1 ;  /* 0x0000002b2c2b7211 */ /* 0x000fca00008f1c2e */
[----:B------:R1:W-:Y:S04]  /*4f00*/  STG.E.64 desc[UR22][R42.64], R40 ;  /* 0x000000282a007986 */ /* 0x0003e8000c101b16 */
.L_x_2632:
[----:B------:R-:W-:Y:S05]  /*4f10*/  BSYNC B0 ;  /* 0x0000000000007941 */ /* 0x000fea0003800000 */
.L_x_2631:
[----:B------:R-:W-:Y:S02]  /*4f20*/  VIADD R0, R0, 0x1 ;  /* 0x0000000100007836 */ /* 0x000fe40000000000 */
[C---:B------:R-:W-:Y:S01]  /*4f30*/  FFMA.FTZ R33, R146.reuse, R114, R33 ;  /* 0x0000007292217223 */ /* 0x040fe20000010021 */
[C---:B------:R-:W-:Y:S01]  /*4f40*/  FFMA.FTZ R32, R146.reuse, R117, R32 ;  /* 0x0000007592207223 */ /* 0x040fe20000010020 */
[C---:B------:R-:W-:Y:S01]  /*4f50*/  FFMA.FTZ R31, R146.reuse, R118, R31 ;  /* 0x00000076921f7223 */ /* 0x040fe2000001001f */
[----:B------:R-:W-:Y:S01]  /*4f60*/  FFMA.FTZ R30, R146, R121, R30 ;  /* 0x00000079921e7223 */ /* 0x000fe2000001001e */
[----:B------:R-:W-:Y:S01]  /*4f70*/  ISETP.GE.AND P1, PT, R0, UR32, PT ;  /* 0x0000002000007c0c */ /* 0x000fe2000bf26270 */
[C---:B------:R-:W-:Y:S01]  /*4f80*/  FFMA.FTZ R29, R146.reuse, R122, R29 ;  /* 0x0000007a921d7223 */ /* 0x040fe2000001001d */
        /* <DEDUP_REMOVED lines=10> */
[----:B------:R-:W-:Y:S01]  /*5030*/  FFMA.FTZ R18, R146, R145, R18 ;  /* 0x0000009192127223 */ /* 0x000fe20000010012 */
[----:B------:R-:W-:Y:S06]  /*5040*/  @!P1 BRA `(.L_x_2633) ;  /* 0xffffffec00b89947 */ /* 0x000fec000383ffff */
.L_x_2628:
[----:B------:R-:W-:Y:S01]  /*5050*/  ISETP.NE.AND P0, PT, R113, RZ, PT ;  /* 0x000000ff7100720c */ /* 0x000fe20003f05270 */
[----:B------:R-:W-:Y:S01]  /*5060*/  BAR.SYNC.DEFER_BLOCKING 0x0 ;  /* 0x0000000000007b1d */ /* 0x000fe20000010000 */
[----:B------:R-:W-:Y:S01]  /*5070*/  F2FP.BF16.F32.PACK_AB R28, R28, R29 ;  /* 0x0000001d1c1c723e */ /* 0x000fe200000010ff */
[----:B------:R-:W-:Y:S01]  /*5080*/  USHF.R.S32.HI UR30, URZ, 0x1f, UR24 ;  /* 0x0000001f3f1e7899 */ /* 0x000fe20008011418 */
[----:B------:R-:W-:Y:S02]  /*5090*/  F2FP.BF16.F32.PACK_AB R32, R32, R33 ;  /* 0x000000212020723e */ /* 0x000fe400000010ff */
[----:B------:R-:W-:-:S03]  /*50a0*/  F2FP.BF16.F32.PACK_AB R26, R26, R27 ;  /* 0x0000001b1a1a723e */ /* 0x000fc600000010ff */
[----:B------:R-:W2:Y:S01]  /*50b0*/  S2UR UR19, SR_CgaCtaId ;  /* 0x00000000001379c3 */ /* 0x000ea20000008800 */
[----:B------:R-:W-:Y:S01]  /*50c0*/  PRMT R3, R28, 0x7632, R3 ;  /* 0x000076321c037816 */ /* 0x000fe20000000003 */
[----:B------:R-:W-:Y:S01]  /*50d0*/  UMOV UR15, 0x400 ;  /* 0x00000400000f7882 */ /* 0x000fe20000000000 */
[----:B------:R-:W-:Y:S01]  /*50e0*/  F2FP.BF16.F32.PACK_AB R30, R30, R31 ;  /* 0x0000001f1e1e723e */ /* 0x000fe200000010ff */
[----:B------:R-:W-:Y:S01]  /*50f0*/  ULDC.64 UR28, c[0x0][0x2b0] ;  /* 0x0000ac00001c7ab9 */ /* 0x000fe20000000a00 */
[----:B------:R-:W-:Y:S01]  /*5100*/  PRMT R29, R32, 0x7632, R29 ;  /* 0x00007632201d7816 */ /* 0x000fe2000000001d */
[----:B------:R-:W-:Y:S01]  /*5110*/  UIMAD.WIDE.U32 UR20, UR25, UR28, URZ ;  /* 0x0000001c191472a5 */ /* 0x000fe2000f8e003f */
[----:B------:R-:W-:Y:S01]  /*5120*/  PRMT R4, R26, 0x7632, R4 ;  /* 0x000076321a047816 */ /* 0x000fe20000000004 */
[----:B------:R-:W3:Y:S01]  /*5130*/  @!P0 LDC R0, c[0x0][0x218] ;  /* 0x00008600ff008b82 */ /* 0x000ee20000000800 */
[----:B------:R-:W-:Y:S01]  /*5140*/  F2FP.BF16.F32.PACK_AB R24, R24, R25 ;  /* 0x000000191818723e */ /* 0x000fe200000010ff */
[----:B------:R-:W-:Y:S01]  /*5150*/  BSSY B0, `(.L_x_2634) ;  /* 0x0000048000007945 */ /* 0x000fe20003800000 */
[----:B------:R-:W-:-:S02]  /*5160*/  F2FP.BF16.F32.PACK_AB R22, R22, R23 ;  /* 0x000000171616723e */ /* 0x000fc400000010ff */
[----:B------:R-:W-:Y:S02]  /*5170*/  F2FP.BF16.F32.PACK_AB R20, R20, R21 ;  /* 0x000000151414723e */ /* 0x000fe400000010ff */
[----:B------:R-:W-:Y:S02]  /*5180*/  F2FP.BF16.F32.PACK_AB R18, R18, R19 ;  /* 0x000000131212723e */ /* 0x000fe400000010ff */
[----:B------:R-:W-:Y:S01]  /*5190*/  PRMT R2, R30, 0x7632, R2 ;  /* 0x000076321e027816 */ /* 0x000fe20000000002 */
[----:B------:R4:W-:Y:S01]  /*51a0*/  STS.U16 [R58+0xa], R3 ;  /* 0x00000a033a007388 */ /* 0x0009e20000000400 */
[----:B------:R-:W-:Y:S02]  /*51b0*/  PRMT R5, R22, 0x7632, R5 ;  /* 0x0000763216057816 */ /* 0x000fe40000000005 */
[----:B------:R-:W-:Y:S01]  /*51c0*/  PRMT R6, R18, 0x7632, R6 ;  /* 0x0000763212067816 */ /* 0x000fe20000000006 */
[----:B------:R5:W-:Y:S01]  /*51d0*/  STS.U16 [R58+0x2], R29 ;  /* 0x0000021d3a007388 */ /* 0x000be20000000400 */
[----:B--2---:R-:W-:-:S03]  /*51e0*/  ULEA UR15, UR19, UR15, 0x18 ;  /* 0x0000000f130f7291 */ /* 0x004fc6000f8ec03f */
[----:B------:R2:W-:Y:S01]  /*51f0*/  STS.U16 [R58+0xe], R4 ;  /* 0x00000e043a007388 */ /* 0x0005e20000000400 */
[----:B------:R-:W-:Y:S01]  /*5200*/  USHF.R.S32.HI UR19, URZ, 0x1f, UR25 ;  /* 0x0000001f3f137899 */ /* 0x000fe20008011419 */
[----:B----4-:R-:W-:Y:S02]  /*5210*/  MOV R3, UR4 ;  /* 0x0000000400037c02 */ /* 0x010fe40008000f00 */
[----:B------:R3:W-:Y:S01]  /*5220*/  STS.U16 [R58+0x6], R2 ;  /* 0x000006023a007388 */ /* 0x0007e20000000400 */
[----:B------:R-:W-:Y:S01]  /*5230*/  UIMAD UR19, UR19, UR28, URZ ;  /* 0x0000001c131372a4 */ /* 0x000fe2000f8e023f */
[----:B-----5:R-:W-:Y:S02]  /*5240*/  PRMT R29, R24, 0x7632, R29 ;  /* 0x00007632181d7816 */ /* 0x020fe4000000001d */
[----:B------:R-:W-:Y:S01]  /*5250*/  STS.U16 [R58], R32 ;  /* 0x000000203a007388 */ /* 0x000fe20000000400 */
[----:B------:R-:W-:Y:S01]  /*5260*/  UIMAD UR26, UR25, UR29, UR19 ;  /* 0x0000001d191a72a4 */ /* 0x000fe2000f8e0213 */
[----:B--2---:R-:W-:-:S02]  /*5270*/  PRMT R4, R20, 0x7632, R4 ;  /* 0x0000763214047816 */ /* 0x004fc40000000004 */
[----:B------:R-:W-:Y:S01]  /*5280*/  STS.U16 [R58+0x4], R30 ;  /* 0x0000041e3a007388 */ /* 0x000fe20000000400 */
[----:B------:R-:W-:Y:S01]  /*5290*/  UIADD3 UR19, UR21, UR26, URZ ;  /* 0x0000001a15137290 */ /* 0x000fe2000fffe03f */
[----:B---3--:R-:W-:Y:S02]  /*52a0*/  @!P0 IMAD R2, R3, -0x800, R0 ;  /* 0xfffff80003028824 */ /* 0x008fe400078e0200 */
        /* <DEDUP_REMOVED lines=29> */
[----:B------:R-:W2:Y:S02]  /*5480*/  LDS R0, [UR15+0x1080] ;  /* 0x0010800fff007984 */ /* 0x000ea40008000800 */
[----:B--2---:R-:W-:-:S13]  /*5490*/  ISETP.GE.AND P0, PT, R106, R0, PT ;  /* 0x000000006a00720c */ /* 0x004fda0003f06270 */
[----:B------:R-:W-:Y:S05]  /*54a0*/  @P0 BRA `(.L_x_2635) ;  /* 0x0000000000480947 */ /* 0x000fea0003800000 */
[----:B------:R-:W-:Y:S01]  /*54b0*/  USHF.L.U32 UR27, UR4, 0xb, URZ ;  /* 0x0000000b041b7899 */ /* 0x000fe2000800063f */
[----:B------:R-:W-:Y:S01]  /*54c0*/  SHF.R.S32.HI R3, RZ, 0x1f, R106 ;  /* 0x0000001fff037819 */ /* 0x000fe2000001146a */
[----:B------:R-:W-:Y:S01]  /*54d0*/  IMAD.U32 R5, RZ, RZ, UR28 ;  /* 0x0000001cff057e24 */ /* 0x000fe2000f8e00ff */
[----:B------:R-:W-:-:S03]  /*54e0*/  ULDC.64 UR32, c[0x0][0x2b8] ;  /* 0x0000ae0000207ab9 */ /* 0x000fc60000000a00 */
[----:B------:R-:W-:Y:S02]  /*54f0*/  IADD3 R2, P0, R106, UR27, RZ ;  /* 0x0000001b6a027c10 */ /* 0x000fe4000ff1e0ff */
[----:B------:R-:W-:Y:S01]  /*5500*/  MOV R4, UR27 ;  /* 0x0000001b00047c02 */ /* 0x000fe20008000f00 */
[----:B------:R-:W-:-:S03]  /*5510*/  UIMAD UR27, UR30, UR32, URZ ;  /* 0x000000201e1b72a4 */ /* 0x000fc6000f8e023f */
[----:B------:R-:W-:Y:S01]  /*5520*/  LEA.HI.X.SX32 R3, R4, R3, 0x1, P0 ;  /* 0x0000000304037211 */ /* 0x000fe200000f0eff */
[----:B------:R-:W-:Y:S02]  /*5530*/  UIMAD UR27, UR24, UR33, UR27 ;  /* 0x00000021181b72a4 */ /* 0x000fe4000f8e021b */
[----:B------:R-:W-:Y:S01]  /*5540*/  IMAD.WIDE.U32 R2, R5, UR25, R2 ;  /* 0x0000001905027c25 */ /* 0x000fe2000f8e0002 */
[----:B------:R-:W-:Y:S01]  /*5550*/  MOV R5, UR32 ;  /* 0x0000002000057c02 */ /* 0x000fe20008000f00 */
[----:B------:R-:W-:-:S03]  /*5560*/  ULDC.64 UR32, c[0x0][0x308] ;  /* 0x0000c20000207ab9 */ /* 0x000fc60000000a00 */
[----:B------:R-:W-:-:S03]  /*5570*/  IADD3 R3, R3, UR26, RZ ;  /* 0x0000001a03037c10 */ /* 0x000fc6000fffe0ff */
[----:B------:R-:W-:-:S04]  /*5580*/  IMAD.WIDE.U32 R2, R5, UR24, R2 ;  /* 0x0000001805027c25 */ /* 0x000fc8000f8e0002 */
[----:B------:R-:W-:Y:S01]  /*5590*/  VIADD R3, R3, UR27 ;  /* 0x0000001b03037c36 */ /* 0x000fe20008000000 */
[----:B------:R-:W-:-:S04]  /*55a0*/  LEA R4, P0, R2, UR32, 0x1 ;  /* 0x0000002002047c11 */ /* 0x000fc8000f8008ff */
[----:B------:R-:W-:-:S05]  /*55b0*/  LEA.HI.X R5, R2, UR33, R3, 0x1, P0 ;  /* 0x0000002102057c11 */ /* 0x000fca00080f0c03 */
[----:B------:R2:W-:Y:S04]  /*55c0*/  STG.E.U16 desc[UR22][R4.64], R7 ;  /* 0x0000000704007986 */ /* 0x0005e8000c101516 */
.L_x_2635:
[----:B------:R-:W-:Y:S05]  /*55d0*/  BSYNC B0 ;  /* 0x0000000000007941 */ /* 0x000fea0003800000 */
.L_x_2634:
[----:B------:R-:W3:Y:S01]  /*55e0*/  LDC.64 R2, c[0x0][0x308] ;  /* 0x0000c200ff027b82 */ /* 0x000ee20000000a00 */
[----:B------:R-:W-:Y:S01]  /*55f0*/  ULDC.64 UR28, c[0x0][0x2b8] ;  /* 0x0000ae00001c7ab9 */ /* 0x000fe20000000a00 */
[----:B------:R-:W-:Y:S01]  /*5600*/  UMOV UR21, UR19 ;  /* 0x0000001300157c82 */ /* 0x000fe20008000000 */
[----:B------:R-:W-:Y:S01]  /*5610*/  UIMAD UR27, UR30, UR28, URZ ;  /* 0x0000001c1e1b72a4 */ /* 0x000fe2000f8e023f */
[C---:B--2---:R-:W-:Y:S01]  /*5620*/  LOP3.LUT R5, R106.reuse, 0x20, RZ, 0xfc, !PT ;  /* 0x000000206a057812 */ /* 0x044fe200078efcff */
[----:B------:R-:W-:Y:S01]  /*5630*/  USHF.L.U32 UR26, UR4, 0xb, URZ ;  /* 0x0000000b041a7899 */ /* 0x000fe2000800063f */
[C---:B------:R-:W-:Y:S01]  /*5640*/  LOP3.LUT R23, R106.reuse, 0x40, RZ, 0xfc, !PT ;  /* 0x000000406a177812 */ /* 0x040fe200078efcff */
[----:B------:R-:W-:Y:S01]  /*5650*/  UIMAD.WIDE.U32 UR20, UR24, UR28, UR20 ;  /* 0x0000001c181472a5 */ /* 0x000fe2000f8e0014 */
[-C--:B------:R-:W-:Y:S01]  /*5660*/  ISETP.GE.AND P3, PT, R5, R0.reuse, PT ;  /* 0x000000000500720c */ /* 0x080fe20003f66270 */
[----:B------:R-:W-:Y:S01]  /*5670*/  UIMAD UR29, UR24, UR29, UR27 ;  /* 0x0000001d181d72a4 */ /* 0x000fe2000f8e021b */
[----:B------:R-:W-:Y:S01]  /*5680*/  LOP3.LUT R5, R106, 0x60, RZ, 0xfc, !PT ;  /* 0x000000606a057812 */ /* 0x000fe200078efcff */
[----:B------:R-:W-:Y:S01]  /*5690*/  USHF.R.S32.HI UR27, URZ, 0x1f, UR26 ;  /* 0x0000001f3f1b7899 */ /* 0x000fe2000801141a */
[-C--:B------:R-:W-:Y:S01]  /*56a0*/  ISETP.GE.AND P2, PT, R23, R0.reuse, PT ;  /* 0x000000001700720c */ /* 0x080fe20003f46270 */
[----:B------:R-:W-:Y:S01]  /*56b0*/  UIADD3 UR19, UP0, UR26, UR20, URZ ;  /* 0x000000141a137290 */ /* 0x000fe2000ff1e03f */
[-C--:B------:R-:W-:Y:S01]  /*56c0*/  ISETP.GE.AND P1, PT, R5, R0.reuse, PT ;  /* 0x000000000500720c */ /* 0x080fe20003f26270 */
[----:B------:R-:W-:Y:S01]  /*56d0*/  UIADD3 UR4, UR4, 0x1, URZ ;  /* 0x0000000104047890 */ /* 0x000fe2000fffe03f */
[-C--:B------:R-:W-:Y:S01]  /*56e0*/  ISETP.GE.AND P4, PT, R86, R0.reuse, PT ;  /* 0x000000005600720c */ /* 0x080fe20003f86270 */
[----:B------:R-:W-:Y:S01]  /*56f0*/  UIADD3.X UR20, UR27, UR29, UR21, UP0, !UPT ;  /* 0x0000001d1b147290 */ /* 0x000fe200087fe415 */
[-C--:B------:R-:W-:Y:S01]  /*5700*/  ISETP.GE.AND P5, PT, R83, R0.reuse, PT ;  /* 0x000000005300720c */ /* 0x080fe20003fa6270 */
[----:B------:R-:W-:Y:S01]  /*5710*/  UIADD3 UR16, UP1, UR16, 0x1000, URZ ;  /* 0x0000100010107890 */ /* 0x000fe2000ff3e03f */
[----:B------:R-:W-:Y:S01]  /*5720*/  MOV R7, UR19 ;  /* 0x0000001300077c02 */ /* 0x000fe20008000f00 */
[----:B------:R-:W-:Y:S01]  /*5730*/  ULDC UR19, c[0x0][0x224] ;  /* 0x0000890000137ab9 */ /* 0x000fe20000000800 */
[----:B------:R-:W-:Y:S01]  /*5740*/  ISETP.GE.AND P6, PT, R82, R0, PT ;  /* 0x000000005200720c */ /* 0x000fe20003fc6270 */
[----:B------:R-:W-:Y:S01]  /*5750*/  UISETP.GE.AND UP0, UPT, UR4, UR19, UPT ;  /* 0x000000130400728c */ /* 0x000fe2000bf06270 */
[----:B---3--:R-:W-:Y:S01]  /*5760*/  IMAD.WIDE R2, R106, 0x2, R2 ;  /* 0x000000026a027825 */ /* 0x008fe200078e0202 */
[----:B------:R-:W-:Y:S01]  /*5770*/  MOV R4, UR20 ;  /* 0x0000001400047c02 */ /* 0x000fe20008000f00 */
[----:B------:R-:W-:-:S02]  /*5780*/  UIADD3 UR14, UP2, UR14, 0x1000, URZ ;  /* 0x000010000e0e7890 */ /* 0x000fc4000ff5e03f */
[----:B------:R-:W-:Y:S01]  /*5790*/  UIADD3.X UR18, URZ, UR18, URZ, UP1, !UPT ;  /* 0x000000123f127290 */ /* 0x000fe20008ffe43f */
[----:B------:R-:W-:Y:S01]  /*57a0*/  LEA R2, P0, R7, R2, 0x1 ;  /* 0x0000000207027211 */ /* 0x000fe200078008ff */
[----:B------:R-:W-:-:S03]  /*57b0*/  UIADD3.X UR17, URZ, UR17, URZ, UP2, !UPT ;  /* 0x000000113f117290 */ /* 0x000fc600097fe43f */
[----:B------:R-:W-:Y:S02]  /*57c0*/  LEA.HI.X R3, R7, R3, R4, 0x1, P0 ;  /* 0x0000000307037211 */ /* 0x000fe400000f0c04 */
[----:B------:R-:W-:-:S03]  /*57d0*/  LOP3.LUT R7, R106, 0x80, RZ, 0xfc, !PT ;  /* 0x000000806a077812 */ /* 0x000fc600078efcff */
        /* <DEDUP_REMOVED lines=27> */
.L_x_2637:
        /* <DEDUP_REMOVED lines=15> */
.L_x_5240:


//--------------------- .text._Z25selective_scan_fwd_kernelI32Selective_Scan_fwd_kernel_traitsILi128ELi16ELi1ELb0ELb0ELb0ELb1EN3c108BFloat16EfEEv13SSMParamsBase --------------------------
	.section	.text._Z25selective_scan_fwd_kernelI32Selective_Scan_fwd_kernel_traitsILi128ELi16ELi1ELb0ELb0ELb0ELb1EN3c108BFloat16EfEEv13SSMParamsBase,"ax",@progbits
	.align	128
        .global         _Z25selective_scan_fwd_kernelI32Selective_Scan_fwd_kernel_traitsILi128ELi16ELi1ELb0ELb0ELb0ELb1EN3c108BFloat16EfEEv13SSMParamsBase
        .type           _Z25selective_scan_fwd_kernelI32Selective_Scan_fwd_kernel_traitsILi128ELi16ELi1ELb0ELb0ELb0ELb1EN3c108BFloat16EfEEv13SSMParamsBase,@function
        .size           _Z25selective_scan_fwd_kernelI32Selective_Scan_fwd_kernel_traitsILi128ELi16ELi1ELb0ELb0ELb0ELb1EN3c108BFloat16EfEEv13SSMParamsBase,(.L_x_5241 - _Z25selective_scan_fwd_kernelI32Selective_Scan_fwd_kernel_traitsILi128ELi16ELi1ELb0ELb0ELb0ELb1EN3c108BFloat16EfEEv13SSMParamsBase)
        .other          _Z25selective_scan_fwd_kernelI32Selective_Scan_fwd_kernel_traitsILi128ELi16ELi1ELb0ELb0ELb0ELb1EN3c108BFloat16EfEEv13SSMParamsBase,@"STO_CUDA_ENTRY STV_DEFAULT"
_Z25selective_scan_fwd_kernelI32Selective_Scan_fwd_kernel_traitsILi128ELi16ELi1ELb0ELb0ELb0ELb1EN3c108BFloat16EfEEv13SSMParamsBase:
.text._Z25selective_scan_fwd_kernelI32Selective_Scan_fwd_kernel_traitsILi128ELi16ELi1ELb0ELb0ELb0ELb1EN3c108BFloat16EfEEv13SSMParamsBase:
[----:B------:R-:W-:Y:S08]  /*0000*/  LDC R1, c[0x0][0x28] ;  /* 0x00000a00ff017b82 */ /* 0x000ff00000000800 */
[----:B------:R-:W0:Y:S01]  /*0010*/  S2UR UR44, SR_CTAID.Y ;  /* 0x00000000002c79c3 */ /* 0x000e220000002600 */
[----:B------:R-:W-:Y:S01]  /*0020*/  ULDC.64 UR4, c[0x0][0x2e8] ;  /* 0x0000ba0000047ab9 */ /* 0x000fe20000000a00 */
[----:B------:R-:W-:Y:S01]  /*0030*/  ULDC.64 UR28, c[0x0][0x208] ;  /* 0x00008200001c7ab9 */ /* 0x000fe20000000a00 */
[----:B------:R-:W-:Y:S01]  /*0040*/  UISETP.NE.U32.AND UP0, UPT, UR4, URZ, UPT ;  /* 0x0000003f0400728c */ /* 0x000fe2000bf05070 */
[----:B------:R-:W-:Y:S01]  /*0050*/  HFMA2.MMA R50, -RZ, RZ, 0, 0 ;  /* 0x00000000ff327435 */ /* 0x000fe200000001ff */
[----:B------:R-:W-:Y:S01]  /*0060*/  ULDC.64 UR10, c[0x0][0x280] ;  /* 0x0000a000000a7ab9 */ /* 0x000fe20000000a00 */
[----:B------:R-:W-:Y:S01]  /*0070*/  ULDC UR23, c[0x0][0x224] ;  /* 0x0000890000177ab9 */ /* 0x000fe20000000800 */
[----:B------:R-:W-:Y:S01]  /*0080*/  UISETP.NE.AND.EX UP0, UPT, UR5, URZ, UPT, UP0 ;  /* 0x0000003f0500728c */ /* 0x000fe2000bf05300 */
[----:B------:R-:W1:Y:S01]  /*0090*/  S2UR UR25, SR_CTAID.X ;  /* 0x00000000001979c3 */ /* 0x000e620000002500 */
[----:B------:R-:W-:Y:S01]  /*00a0*/  ULDC.64 UR12, c[0x0][0x290] ;  /* 0x0000a400000c7ab9 */ /* 0x000fe20000000a00 */
[----:B------:R-:W-:Y:S01]  /*00b0*/  ULDC.64 UR20, c[0x0][0x298] ;  /* 0x0000a60000147ab9 */ /* 0x000fe20000000a00 */
[----:B------:R-:W-:-:S02]  /*00c0*/  ULDC.64 UR14, c[0x0][0x230] ;  /* 0x00008c00000e7ab9 */ /* 0x000fc40000000a00 */
[----:B------:R-:W-:Y:S01]  /*00d0*/  PLOP3.LUT P0, PT, PT, PT, UP0, 0x80, 0x0 ;  /* 0x000000000000781c */ /* 0x000fe20003f0f008 */
[----:B0-----:R-:W-:-:S04]  /*00e0*/  USHF.R.S32.HI UR8, URZ, 0x1f, UR44 ;  /* 0x0000001f3f087899 */ /* 0x001fc8000801142c */
[----:B------:R-:W-:-:S04]  /*00f0*/  @UP0 ULEA UR4, UP1, UR44, UR4, 0x2 ;  /* 0x000000042c040291 */ /* 0x000fc8000f82103f */
[----:B------:R-:W-:Y:S02]  /*0100*/  @UP0 ULEA.HI.X UR5, UR44, UR5, UR8, 0x2, UP1 ;  /* 0x000000052c050291 */ /* 0x000fe400088f1408 */
[----:B------:R-:W-:-:S04]  /*0110*/  IMAD.U32 R2, RZ, RZ, UR4 ;  /* 0x00000004ff027e24 */ /* 0x000fc8000f8e00ff */
[----:B------:R-:W-:Y:S01]  /*0120*/  IMAD.U32 R3, RZ, RZ, UR5 ;  /* 0x00000005ff037e24 */ /* 0x000fe2000f8e00ff */
[----:B------:R-:W-:-:S04]  /*0130*/  ULDC.64 UR4, c[0x0][0x300] ;  /* 0x0000c00000047ab9 */ /* 0x000fc80000000a00 */
[----:B------:R0:W5:Y:S01]  /*0140*/  @P0 LDG.E R2, desc[UR28][R2.64] ;  /* 0x0000001c02020981 */ /* 0x000162000c1e1900 */
[----:B------:R-:W-:-:S04]  /*0150*/  UISETP.NE.U32.AND UP0, UPT, UR4, URZ, UPT ;  /* 0x0000003f0400728c */ /* 0x000fc8000bf05070 */
[----:B------:R-:W-:Y:S02]  /*0160*/  UISETP.NE.AND.EX UP0, UPT, UR5, URZ, UPT, UP0 ;  /* 0x0000003f0500728c */ /* 0x000fe4000bf05300 */
[----:B-1----:R-:W-:-:S04]  /*0170*/  USHF.R.S32.HI UR6, URZ, 0x1f, UR25 ;  /* 0x0000001f3f067899 */ /* 0x002fc80008011419 */
[----:B------:R-:W-:-:S05]  /*0180*/  PLOP3.LUT P1, PT, PT, PT, UP0, 0x80, 0x0 ;  /* 0x000000000000781c */ /* 0x000fca0003f2f008 */
[----:B------:R-:W-:-:S04]  /*0190*/  @UP0 ULEA UR4, UP1, UR44, UR4, 0x2 ;  /* 0x000000042c040291 */ /* 0x000fc8000f82103f */
[----:B------:R-:W-:Y:S02]  /*01a0*/  @UP0 ULEA.HI.X UR5, UR44, UR5, UR8, 0x2, UP1 ;  /* 0x000000052c050291 */ /* 0x000fe400088f1408 */
[----:B------:R-:W-:Y:S01]  /*01b0*/  IMAD.U32 R4, RZ, RZ, UR4 ;  /* 0x00000004ff047e24 */ /* 0x000fe2000f8e00ff */
[----:B------:R-:W-:Y:S02]  /*01c0*/  UIMAD UR7, UR6, UR10, URZ ;  /* 0x0000000a060772a4 */ /* 0x000fe4000f8e023f */
[----:B------:R-:W-:Y:S01]  /*01d0*/  UISETP.GE.AND UP0, UPT, UR23, 0x1, UPT ;  /* 0x000000011700788c */ /* 0x000fe2000bf06270 */
[----:B------:R-:W-:Y:S01]  /*01e0*/  IMAD.U32 R5, RZ, RZ, UR5 ;  /* 0x00000005ff057e24 */ /* 0x000fe2000f8e00ff */
[----:B------:R-:W-:Y:S02]  /*01f0*/  UIMAD.WIDE.U32 UR4, UR25, UR10, URZ ;  /* 0x0000000a190472a5 */ /* 0x000fe4000f8e003f */
[----:B------:R-:W-:Y:S02]  /*0200*/  UIMAD UR10, UR6, UR12, URZ ;  /* 0x0000000c060a72a4 */ /* 0x000fe4000f8e023f */
[----:B------:R-:W-:Y:S01]  /*0210*/  UIMAD UR9, UR25, UR11, UR7 ;  /* 0x0000000b190972a4 */ /* 0x000fe2000f8e0207 */
[----:B------:R0:W5:Y:S01]  /*0220*/  @P1 LDG.E R50, desc[UR28][R4.64] ;  /* 0x0000001c04321981 */ /* 0x000162000c1e1900 */
[----:B------:R-:W-:Y:S01]  /*0230*/  UIMAD.WIDE.U32 UR6, UR25, UR12, URZ ;  /* 0x0000000c190672a5 */ /* 0x000fe2000f8e003f */
[----:B------:R-:W-:Y:S01]  /*0240*/  PLOP3.LUT P1, PT, PT, PT, UP0, 0x80, 0x0 ;  /* 0x000000000000781c */ /* 0x000fe20003f2f008 */
[----:B------:R-:W-:-:S02]  /*0250*/  UIMAD UR10, UR25, UR13, UR10 ;  /* 0x0000000d190a72a4 */ /* 0x000fc4000f8e020a */
[----:B------:R-:W-:Y:S01]  /*0260*/  UIADD3 UR5, UR5, UR9, URZ ;  /* 0x0000000905057290 */ /* 0x000fe2000fffe03f */
[----:B------:R-:W-:Y:S01]  /*0270*/  ULDC.64 UR12, c[0x0][0x288] ;  /* 0x0000a200000c7ab9 */ /* 0x000fe20000000a00 */
[----:B------:R-:W-:Y:S02]  /*0280*/  UIADD3 UR7, UR7, UR10, URZ ;  /* 0x0000000a07077290 */ /* 0x000fe4000fffe03f */
[----:B------:R-:W-:Y:S02]  /*0290*/  UIMAD UR9, UR8, UR12, URZ ;  /* 0x0000000c080972a4 */ /* 0x000fe4000f8e023f */
[----:B------:R-:W-:Y:S02]  /*02a0*/  UIMAD UR10, UR8, UR14, URZ ;  /* 0x0000000e080a72a4 */ /* 0x000fe4000f8e023f */
[----:B------:R-:W-:Y:S02]  /*02b0*/  UIMAD UR22, UR44, UR13, UR9 ;  /* 0x0000000d2c1672a4 */ /* 0x000fe4000f8e0209 */
[----:B------:R-:W-:-:S02]  /*02c0*/  UIMAD UR9, UR8, UR20, URZ ;  /* 0x00000014080972a4 */ /* 0x000fc4000f8e023f */
[----:B------:R-:W-:Y:S02]  /*02d0*/  UIMAD.WIDE.U32 UR4, UR44, UR12, UR4 ;  /* 0x0000000c2c0472a5 */ /* 0x000fe4000f8e0004 */
[----:B------:R-:W-:Y:S02]  /*02e0*/  UIMAD UR21, UR44, UR21, UR9 ;  /* 0x000000152c1572a4 */ /* 0x000fe4000f8e0209 */
[----:B------:R-:W-:Y:S02]  /*02f0*/  UIMAD.WIDE.U32 UR6, UR44, UR20, UR6 ;  /* 0x000000142c0672a5 */ /* 0x000fe4000f8e0006 */
[----:B------:R-:W-:Y:S01]  /*0300*/  UIMAD UR15, UR44, UR15, UR10 ;  /* 0x0000000f2c0f72a4 */ /* 0x000fe2000f8e020a */
[----:B0-----:R-:W-:Y:S11]  /*0310*/  @!P1 EXIT ;  /* 0x000000000000994d */ /* 0x001ff60003800000 */
[----:B------:R-:W0:Y:S01]  /*0320*/  S2R R52, SR_TID.X ;  /* 0x0000000000347919 */ /* 0x000e220000002100 */
[----:B------:R-:W-:Y:S01]  /*0330*/  ULDC.64 UR16, c[0x0][0x248] ;  /* 0x0000920000107ab9 */ /* 0x000fe20000000a00 */
[----:B------:R-:W-:Y:S02]  /*0340*/  UIMAD.WIDE.U32 UR12, UR44, UR14, URZ ;  /* 0x0000000e2c0c72a5 */ /* 0x000fe4000f8e003f */
[----:B------:R-:W-:Y:S01]  /*0350*/  UIMAD UR9, UR8, UR16, URZ ;  /* 0x00000010080972a4 */ /* 0x000fe2000f8e023f */
[----:B------:R-:W1:Y:S01]  /*0360*/  S2R R51, SR_LANEID ;  /* 0x0000000000337919 */ /* 0x000e620000000000 */
[----:B------:R-:W-:Y:S01]  /*0370*/  UIMAD.WIDE.U32 UR10, UR44, UR16, URZ ;  /* 0x000000102c0a72a5 */ /* 0x000fe2000f8e003f */
[----:B------:R-:W2:Y:S01]  /*0380*/  S2UR UR16, SR_CgaCtaId ;  /* 0x00000000001079c3 */ /* 0x000ea20000008800 */
[----:B------:R-:W-:Y:S01]  /*0390*/  ULDC UR14, c[0x0][0x214] ;  /* 0x00008500000e7ab9 */ /* 0x000fe20000000800 */
[----:B------:R-:W-:Y:S01]  /*03a0*/  ULDC.64 UR26, c[0x0][0x2f0] ;  /* 0x0000bc00001a7ab9 */ /* 0x000fe20000000a00 */
[----:B------:R-:W-:-:S02]  /*03b0*/  UIMAD UR14, UR25, UR14, UR44 ;  /* 0x0000000e190e72a4 */ /* 0x000fc4000f8e022c */
[----:B------:R-:W-:Y:S02]  /*03c0*/  UIADD3 UR22, UR5, UR22, URZ ;  /* 0x0000001605167290 */ /* 0x000fe4000fffe03f */
[----:B------:R-:W-:Y:S02]  /*03d0*/  ULEA UR20, UP0, UR4, UR26, 0x1 ;  /* 0x0000001a04147291 */ /* 0x000fe4000f80083f */
[----:B------:R-:W-:Y:S02]  /*03e0*/  UIADD3 UR21, UR7, UR21, URZ ;  /* 0x0000001507157290 */ /* 0x000fe4000fffe03f */
[----:B------:R-:W-:Y:S01]  /*03f0*/  ULEA.HI.X UR22, UR4, UR27, UR22, 0x1, UP0 ;  /* 0x0000001b04167291 */ /* 0x000fe200080f0c16 */
[----:B------:R-:W-:Y:S02]  /*0400*/  ULDC.64 UR18, c[0x0][0x268] ;  /* 0x00009a0000127ab9 */ /* 0x000fe40000000a00 */
[----:B------:R-:W-:Y:S01]  /*0410*/  UMOV UR4, URZ ;  /* 0x0000003f00047c82 */ /* 0x000fe20008000000 */
[----:B------:R-:W-:Y:S01]  /*0420*/  UIMAD UR7, UR14, UR23, URZ ;  /* 0x000000170e0772a4 */ /* 0x000fe2000f8e023f */
[----:B-----5:R-:W-:Y:S01]  /*0430*/  @P0 R2UR UR4, R2 ;  /* 0x00000000020402ca */ /* 0x020fe200000e0000 */
[----:B------:R-:W-:Y:S01]  /*0440*/  UIMAD UR8, UR8, UR18, URZ ;  /* 0x00000012080872a4 */ /* 0x000fe2000f8e023f */
[----:B------:R-:W-:Y:S01]  /*0450*/  UMOV UR14, 0x400 ;  /* 0x00000400000e7882 */ /* 0x000fe20000000000 */
[----:B------:R-:W-:-:S02]  /*0460*/  UIMAD UR17, UR44, UR17, UR9 ;  /* 0x000000112c1172a4 */ /* 0x000fc4000f8e0209 */
[----:B------:R-:W-:Y:S02]  /*0470*/  UIMAD UR19, UR44, UR19, UR8 ;  /* 0x000000132c1372a4 */ /* 0x000fe4000f8e0208 */
[----:B--2---:R-:W-:Y:S01]  /*0480*/  ULEA UR14, UR16, UR14, 0x18 ;  /* 0x0000000e100e7291 */ /* 0x004fe2000f8ec03f */
[C---:B0-----:R-:W-:Y:S01]  /*0490*/  LOP3.LUT R49, R52.reuse, 0x1f, RZ, 0xc0, !PT ;  /* 0x0000001f34317812 */ /* 0x041fe200078ec0ff */
[----:B------:R-:W-:Y:S01]  /*04a0*/  ULDC.64 UR30, c[0x0][0x2f8] ;  /* 0x0000be00001e7ab9 */ /* 0x000fe20000000a00 */
[----:B------:R-:W-:Y:S01]  /*04b0*/  SHF.L.U32 R0, R52, 0x4, RZ ;  /* 0x0000000434007819 */ /* 0x000fe200000006ff */
[----:B------:R-:W-:Y:S01]  /*04c0*/  UIMAD.WIDE.U32 UR8, UR44, UR18, URZ ;  /* 0x000000122c0872a5 */ /* 0x000fe2000f8e003f */
[----:B------:R-:W-:Y:S01]  /*04d0*/  SHF.R.U32.HI R47, RZ, 0x5, R52 ;  /* 0x00000005ff2f7819 */ /* 0x000fe20000011634 */
[----:B------:R-:W-:Y:S01]  /*04e0*/  ULEA UR18, UP1, UR6, UR30, 0x1 ;  /* 0x0000001e06127291 */ /* 0x000fe2000f82083f */
[----:B------:R-:W-:Y:S01]  /*04f0*/  LOP3.LUT R46, R49, 0xfffffe00, R0, 0xf8, !PT ;  /* 0xfffffe00312e7812 */ /* 0x000fe200078ef800 */
[----:B------:R-:W-:Y:S01]  /*0500*/  ULDC UR5, c[0x0][0x21c] ;  /* 0x0000870000057ab9 */ /* 0x000fe20000000800 */
[C---:B------:R-:W-:Y:S01]  /*0510*/  VIADD R109, R0.reuse, 0x1 ;  /* 0x00000001006d7836 */ /* 0x040fe20000000000 */
[C---:B------:R-:W-:Y:S01]  /*0520*/  IADD3 R108, R0.reuse, 0x2, RZ ;  /* 0x00000002006c7810 */ /* 0x040fe20007ffe0ff */
[C---:B------:R-:W-:Y:S01]  /*0530*/  IMAD.SHL.U32 R48, R47.reuse, 0x200, RZ ;  /* 0x000002002f307824 */ /* 0x040fe200078e00ff */
[----:B------:R-:W-:Y:S01]  /*0540*/  LEA R47, R47, UR14, 0x3 ;  /* 0x0000000e2f2f7c11 */ /* 0x000fe2000f8e18ff */
        /* <DEDUP_REMOVED lines=8> */
[----:B------:R-:W-:Y:S01]  /*05d0*/  VIADD R101, R0, 0x9 ;  /* 0x0000000900657836 */ /* 0x000fe20000000000 */
[----:B------:R-:W-:Y:S01]  /*05e0*/  LOP3.LUT R10, R46, 0x20, RZ, 0xfc, !PT ;  /* 0x000000202e0a7812 */ /* 0x000fe200078efcff */
[C---:B------:R-:W-:Y:S01]  /*05f0*/  VIADD R100, R0.reuse, 0xa ;  /* 0x0000000a00647836 */ /* 0x040fe20000000000 */
[----:B------:R-:W-:Y:S01]  /*0600*/  UIMAD UR7, UR7, UR5, URZ ;  /* 0x00000005070772a4 */ /* 0x000fe2000f8e023f */
[C---:B------:R-:W-:Y:S01]  /*0610*/  VIADD R98, R0.reuse, 0xc ;  /* 0x0000000c00627836 */ /* 0x040fe20000000000 */
[----:B------:R-:W-:Y:S01]  /*0620*/  UMOV UR16, UR20 ;  /* 0x0000001400107c82 */ /* 0x000fe20008000000 */
[C---:B------:R-:W-:Y:S01]  /*0630*/  VIADD R97, R0.reuse, 0xd ;  /* 0x0000000d00617836 */ /* 0x040fe20000000000 */
[----:B------:R-:W-:Y:S01]  /*0640*/  ULEA.HI.X UR21, UR6, UR31, UR21, 0x1, UP1 ;  /* 0x0000001f06157291 */ /* 0x000fe200088f0c15 */
[----:B------:R-:W-:Y:S01]  /*0650*/  VIADD R45, R0, 0xf ;  /* 0x0000000f002d7836 */ /* 0x000fe20000000000 */
[----:B------:R-:W-:Y:S01]  /*0660*/  UMOV UR5, URZ ;  /* 0x0000003f00057c82 */ /* 0x000fe20008000000 */
[----:B------:R-:W-:-:S02]  /*0670*/  UIADD3 UR15, UR13, UR15, URZ ;  /* 0x0000000f0d0f7290 */ /* 0x000fc4000fffe03f */
[----:B------:R-:W-:Y:S02]  /*0680*/  UIADD3 UR17, UR11, UR17, URZ ;  /* 0x000000110b117290 */ /* 0x000fe4000fffe03f */
[----:B------:R-:W-:Y:S01]  /*0690*/  UIADD3 UR19, UR9, UR19, URZ ;  /* 0x0000001309137290 */ /* 0x000fe2000fffe03f */
[----:B-1----:R-:W-:-:S11]  /*06a0*/  UMOV UR20, UR22 ;  /* 0x0000001600147c82 */ /* 0x002fd60008000000 */
.L_x_2680:
[----:B------:R-:W-:Y:S01]  /*06b0*/  BAR.SYNC.DEFER_BLOCKING 0x0 ;  /* 0x0000000000007b1d */ /* 0x000fe20000010000 */
[C---:B------:R-:W-:Y:S01]  /*06c0*/  IMAD.SHL.U32 R2, R46.reuse, 0x2, RZ ;  /* 0x000000022e027824 */ /* 0x040fe200078e00ff */
[----:B------:R-:W-:Y:S02]  /*06d0*/  SHF.R.S32.HI R3, RZ, 0x1f, R46 ;  /* 0x0000001fff037819 */ /* 0x000fe4000001142e */
[C---:B------:R-:W-:Y:S02]  /*06e0*/  LOP3.LUT R22, R46.reuse, 0x40, RZ, 0xfc, !PT ;  /* 0x000000402e167812 */ /* 0x040fe400078efcff */
[----:B------:R-:W-:Y:S01]  /*06f0*/  ULDC UR24, c[0x0][0x218] ;  /* 0x0000860000187ab9 */ /* 0x000fe20000000800 */
[----:B------:R-:W-:Y:S01]  /*0700*/  SHF.L.U64.HI R3, R46, 0x1, R3 ;  /* 0x000000012e037819 */ /* 0x000fe20000010203 */
[----:B------:R-:W-:Y:S01]  /*0710*/  UIMAD UR24, UR5, -0x800, UR24 ;  /* 0xfffff800051878a4 */ /* 0x000fe2000f8e0218 */
[----:B------:R-:W-:Y:S02]  /*0720*/  IADD3 R6, P0, R2, UR16, RZ ;  /* 0x0000001002067c10 */ /* 0x000fe4000ff1e0ff */
[----:B------:R-:W-:-:S02]  /*0730*/  LOP3.LUT R23, R46, 0x60, RZ, 0xfc, !PT ;  /* 0x000000602e177812 */ /* 0x000fc400078efcff */
[----:B------:R-:W-:Y:S02]  /*0740*/  PRMT R5, RZ, 0x7610, R5 ;  /* 0x00007610ff057816 */ /* 0x000fe40000000005 */
[C---:B------:R-:W-:Y:S02]  /*0750*/  ISETP.GE.AND P3, PT, R46.reuse, UR24, PT ;  /* 0x000000182e007c0c */ /* 0x040fe4000bf66270 */
[C---:B------:R-:W-:Y:S02]  /*0760*/  LOP3.LUT R24, R46.reuse, 0x80, RZ, 0xfc, !PT ;  /* 0x000000802e187812 */ /* 0x040fe400078efcff */
[----:B------:R-:W-:Y:S02]  /*0770*/  LOP3.LUT R25, R46, 0xa0, RZ, 0xfc, !PT ;  /* 0x000000a02e197812 */ /* 0x000fe400078efcff */
[----:B------:R-:W-:Y:S02]  /*0780*/  ISETP.GE.AND P4, PT, R10, UR24, PT ;  /* 0x000000180a007c0c */ /* 0x000fe4000bf86270 */
[----:B------:R-:W-:-:S02]  /*0790*/  IADD3.X R7, R3, UR20, RZ, P0, !PT ;  /* 0x0000001403077c10 */ /* 0x000fc400087fe4ff */
[----:B------:R-:W-:Y:S02]  /*07a0*/  LOP3.LUT R26, R46, 0xc0, RZ, 0xfc, !PT ;  /* 0x000000c02e1a7812 */ /* 0x000fe400078efcff */
[----:B------:R-:W-:Y:S01]  /*07b0*/  ISETP.GE.AND P5, PT, R22, UR24, PT ;  /* 0x0000001816007c0c */ /* 0x000fe2000bfa6270 */
[----:B------:R-:W2:Y:S01]  /*07c0*/  @!P3 LDG.E.U16 R5, desc[UR28][R6.64] ;  /* 0x0000001c0605b981 */ /* 0x000ea2000c1e1500 */
[----:B------:R-:W-:Y:S02]  /*07d0*/  LOP3.LUT R27, R46, 0xe0, RZ, 0xfc, !PT ;  /* 0x000000e02e1b7812 */ /* 0x000fe400078efcff */
        /* <DEDUP_REMOVED lines=9> */
[----:B------:R-:W3:Y:S01]  /*0870*/  @!P4 LDG.E.U16 R0, desc[UR28][R6.64+0x40] ;  /* 0x0000401c0600c981 */ /* 0x000ee2000c1e1500 */
[----:B------:R-:W-:-:S02]  /*0880*/  LOP3.LUT R65, R46, 0x100, RZ, 0xfc, !PT ;  /* 0x000001002e417812 */ /* 0x000fc400078efcff */
[----:B------:R-:W-:Y:S01]  /*0890*/  PRMT R12, RZ, 0x7610, R12 ;  /* 0x00007610ff0c7816 */ /* 0x000fe2000000000c */
[----:B------:R-:W4:Y:S01]  /*08a0*/  @!P5 LDG.E.U16 R9, desc[UR28][R6.64+0x80] ;  /* 0x0000801c0609d981 */ /* 0x000f22000c1e1500 */
[C---:B------:R-:W-:Y:S02]  /*08b0*/  LOP3.LUT R64, R46.reuse, 0x120, RZ, 0xfc, !PT ;  /* 0x000001202e407812 */ /* 0x040fe400078efcff */
[----:B------:R-:W-:Y:S01]  /*08c0*/  PRMT R13, RZ, 0x7610, R13 ;  /* 0x00007610ff0d7816 */ /* 0x000fe2000000000d */
[----:B------:R-:W5:Y:S01]  /*08d0*/  @!P6 LDG.E.U16 R8, desc[UR28][R6.64+0xc0] ;  /* 0x0000c01c0608e981 */ /* 0x000f62000c1e1500 */
[C---:B------:R-:W-:Y:S02]  /*08e0*/  LOP3.LUT R63, R46.reuse, 0x140, RZ, 0xfc, !PT ;  /* 0x000001402e3f7812 */ /* 0x040fe400078efcff */
[----:B------:R-:W-:Y:S01]  /*08f0*/  PRMT R14, RZ, 0x7610, R14 ;  /* 0x00007610ff0e7816 */ /* 0x000fe2000000000e */
[----:B------:R-:W5:Y:S01]  /*0900*/  @!P0 LDG.E.U16 R11, desc[UR28][R6.64+0x100] ;  /* 0x0001001c060b8981 */ /* 0x000f62000c1e1500 */
[----:B------:R-:W-:-:S02]  /*0910*/  LOP3.LUT R62, R46, 0x160, RZ, 0xfc, !PT ;  /* 0x000001602e3e7812 */ /* 0x000fc400078efcff */
[C---:B------:R-:W-:Y:S01]  /*0920*/  LOP3.LUT R61, R46.reuse, 0x180, RZ, 0xfc, !PT ;  /* 0x000001802e3d7812 */ /* 0x040fe200078efcff */
        /* <DEDUP_REMOVED lines=20> */
[----:B------:R-:W-:Y:S02]  /*0a70*/  PRMT R21, RZ, 0x7610, R21 ;  /* 0x00007610ff157816 */ /* 0x000fe40000000015 */
[----:B------:R-:W-:Y:S01]  /*0a80*/  LOP3.LUT R4, R46, 0x1e0, RZ, 0xfc, !PT ;  /* 0x000001e02e047812 */ /* 0x000fe200078efcff */
[----:B------:R-:W5:Y:S04]  /*0a90*/  @!P6 LDG.E.U16 R17, desc[UR28][R6.64+0x280] ;  /* 0x0002801c0611e981 */ /* 0x000f68000c1e1500 */
[----:B------:R-:W5:Y:S01]  /*0aa0*/  @!P0 LDG.E.U16 R18, desc[UR28][R6.64+0x2c0] ;  /* 0x0002c01c06128981 */ /* 0x000f62000c1e1500 */
[----:B------:R-:W-:-:S03]  /*0ab0*/  ISETP.GE.AND P0, PT, R4, UR24, PT ;  /* 0x0000001804007c0c */ /* 0x000fc6000bf06270 */
[----:B------:R-:W5:Y:S04]  /*0ac0*/  @!P1 LDG.E.U16 R19, desc[UR28][R6.64+0x300] ;  /* 0x0003001c06139981 */ /* 0x000f68000c1e1500 */
[----:B------:R-:W5:Y:S04]  /*0ad0*/  @!P2 LDG.E.U16 R20, desc[UR28][R6.64+0x340] ;  /* 0x0003401c0614a981 */ /* 0x000f68000c1e1500 */
[----:B------:R-:W5:Y:S01]  /*0ae0*/  @!P3 LDG.E.U16 R21, desc[UR28][R6.64+0x380] ;  /* 0x0003801c0615b981 */ /* 0x000f62000c1e1500 */
[----:B------:R-:W-:-:S06]  /*0af0*/  PRMT R54, RZ, 0x7610, R54 ;  /* 0x00007610ff367816 */ /* 0x000fcc0000000036 */
[----:B------:R0:W5:Y:S01]  /*0b00*/  @!P0 LDG.E.U16 R54, desc[UR28][R6.64+0x3c0] ;  /* 0x0003c01c06368981 */ /* 0x000162000c1e1500 */
[----:B------:R-:W-:Y:S02]  /*0b10*/  ISETP.GE.AND P2, PT, R10, UR24, PT ;  /* 0x000000180a007c0c */ /* 0x000fe4000bf46270 */
[----:B------:R-:W-:Y:S02]  /*0b20*/  IADD3 R10, R48, R51, RZ ;  /* 0x00000033300a7210 */ /* 0x000fe40007ffe0ff */
[----:B------:R-:W-:Y:S02]  /*0b30*/  IADD3 R2, P3, R2, UR18, RZ ;  /* 0x0000001202027c10 */ /* 0x000fe4000ff7e0ff */
[----:B------:R-:W-:Y:S01]  /*0b40*/  ISETP.GE.AND P0, PT, R23, UR24, PT ;  /* 0x0000001817007c0c */ /* 0x000fe2000bf06270 */
[C---:B------:R-:W-:Y:S01]  /*0b50*/  VIADD R23, R10.reuse, 0x40 ;  /* 0x000000400a177836 */ /* 0x040fe20000000000 */
[----:B------:R-:W-:Y:S01]  /*0b60*/  IADD3.X R3, R3, UR21, RZ, P3, !PT ;  /* 0x0000001503037c10 */ /* 0x000fe20009ffe4ff */
[----:B0-----:R-:W-:Y:S01]  /*0b70*/  VIADD R7, R10, 0x20 ;  /* 0x000000200a077836 */ /* 0x001fe20000000000 */
[----:B------:R-:W-:-:S02]  /*0b80*/  ISETP.GE.AND P6, PT, R25, UR24, PT ;  /* 0x0000001819007c0c */ /* 0x000fc4000bfc6270 */
[----:B------:R-:W-:Y:S01]  /*0b90*/  ISETP.GE.AND P3, PT, R27, UR24, PT ;  /* 0x000000181b007c0c */ /* 0x000fe2000bf66270 */
[C---:B------:R-:W-:Y:S01]  /*0ba0*/  VIADD R27, R10.reuse, 0x80 ;  /* 0x000000800a1b7836 */ /* 0x040fe20000000000 */
[C---:B------:R-:W-:Y:S01]  /*0bb0*/  IADD3 R25, R10.reuse, 0x60, RZ ;  /* 0x000000600a197810 */ /* 0x040fe20007ffe0ff */
[C---:B------:R-:W-:Y:S01]  /*0bc0*/  VIADD R29, R10.reuse, 0xa0 ;  /* 0x000000a00a1d7836 */ /* 0x040fe20000000000 */
[CC--:B------:R-:W-:Y:S01]  /*0bd0*/  LEA.HI.SX32 R44, R10.reuse, R10.reuse, 0x1b ;  /* 0x0000000a0a2c7211 */ /* 0x0c0fe200078fdaff */
[C---:B------:R-:W-:Y:S01]  /*0be0*/  VIADD R41, R10.reuse, 0x160 ;  /* 0x000001600a297836 */ /* 0x040fe20000000000 */
[C---:B------:R-:W-:Y:S01]  /*0bf0*/  IADD3 R43, R10.reuse, 0x180, RZ ;  /* 0x000001800a2b7810 */ /* 0x040fe20007ffe0ff */
[C---:B------:R-:W-:Y:S01]  /*0c00*/  VIADD R33, R10.reuse, 0xe0 ;  /* 0x000000e00a217836 */ /* 0x040fe20000000000 */
[-C--:B------:R-:W-:Y:S01]  /*0c10*/  LEA.HI.SX32 R7, R7, R10.reuse, 0x1b ;  /* 0x0000000a07077211 */ /* 0x080fe200078fdaff */
[C---:B------:R-:W-:Y:S01]  /*0c20*/  VIADD R35, R10.reuse, 0x100 ;  /* 0x000001000a237836 */ /* 0x040fe20000000000 */
[C---:B------:R-:W-:Y:S01]  /*0c30*/  IADD3 R31, R10.reuse, 0xc0, RZ ;  /* 0x000000c00a1f7810 */ /* 0x040fe20007ffe0ff */
[----:B------:R-:W-:Y:S01]  /*0c40*/  VIADD R39, R10, 0x140 ;  /* 0x000001400a277836 */ /* 0x000fe20000000000 */
[----:B------:R-:W-:-:S02]  /*0c50*/  LEA.HI.SX32 R23, R23, R10, 0x1b ;  /* 0x0000000a17177211 */ /* 0x000fc400078fdaff */
[-C--:B------:R-:W-:Y:S02]  /*0c60*/  LEA.HI.SX32 R25, R25, R10.reuse, 0x1b ;  /* 0x0000000a19197211 */ /* 0x080fe400078fdaff */
[----:B------:R-:W-:Y:S02]  /*0c70*/  LEA R44, R44, UR14, 0x1 ;  /* 0x0000000e2c2c7c11 */ /* 0x000fe4000f8e08ff */
[-C--:B------:R-:W-:Y:S02]  /*0c80*/  LEA.HI.SX32 R27, R27, R10.reuse, 0x1b ;  /* 0x0000000a1b1b7211 */ /* 0x080fe400078fdaff */
[----:B------:R-:W-:Y:S02]  /*0c90*/  LEA.HI.SX32 R32, R43, R10, 0x1b ;  /* 0x0000000a2b207211 */ /* 0x000fe400078fdaff */
[----:B------:R-:W-:Y:S02]  /*0ca0*/  ISETP.GE.AND P4, PT, R22, UR24, PT ;  /* 0x0000001816007c0c */ /* 0x000fe4000bf86270 */
[----:B------:R-:W-:-:S02]  /*0cb0*/  IADD3 R37, R10, 0x120, RZ ;  /* 0x000001200a257810 */ /* 0x000fc40007ffe0ff */
[-C--:B------:R-:W-:Y:S02]  /*0cc0*/  LEA.HI.SX32 R29, R29, R10.reuse, 0x1b ;  /* 0x0000000a1d1d7211 */ /* 0x080fe400078fdaff */
[----:B------:R-:W-:Y:S02]  /*0cd0*/  LEA R43, R7, UR14, 0x1 ;  /* 0x0000000e072b7c11 */ /* 0x000fe4000f8e08ff */
[-C--:B------:R-:W-:Y:S02]  /*0ce0*/  LEA.HI.SX32 R31, R31, R10.reuse, 0x1b ;  /* 0x0000000a1f1f7211 */ /* 0x080fe400078fdaff */
[-C--:B------:R-:W-:Y:S02]  /*0cf0*/  LEA.HI.SX32 R22, R41, R10.reuse, 0x1b ;  /* 0x0000000a29167211 */ /* 0x080fe400078fdaff */
[----:B------:R-:W-:Y:S01]  /*0d00*/  LEA R42, R23, UR14, 0x1 ;  /* 0x0000000e172a7c11 */ /* 0x000fe2000f8e08ff */
[----:B------:R-:W-:Y:S01]  /*0d10*/  VIADD R53, R10, 0x1a0 ;  /* 0x000001a00a357836 */ /* 0x000fe20000000000 */
[----:B------:R-:W-:-:S02]  /*0d20*/  LEA.HI.SX32 R33, R33, R10, 0x1b ;  /* 0x0000000a21217211 */ /* 0x000fc400078fdaff */
[----:B------:R-:W-:Y:S01]  /*0d30*/  LEA R41, R25, UR14, 0x1 ;  /* 0x0000000e19297c11 */ /* 0x000fe2000f8e08ff */
[----:B------:R-:W-:Y:S01]  /*0d40*/  VIADD R55, R10, 0x1c0 ;  /* 0x000001c00a377836 */ /* 0x000fe20000000000 */
[-C--:B------:R-:W-:Y:S02]  /*0d50*/  LEA.HI.SX32 R35, R35, R10.reuse, 0x1b ;  /* 0x0000000a23237211 */ /* 0x080fe400078fdaff */
[-C--:B------:R-:W-:Y:S02]  /*0d60*/  LEA.HI.SX32 R34, R39, R10.reuse, 0x1b ;  /* 0x0000000a27227211 */ /* 0x080fe400078fdaff */
[----:B------:R-:W-:Y:S02]  /*0d70*/  LEA R40, R27, UR14, 0x1 ;  /* 0x0000000e1b287c11 */ /* 0x000fe4000f8e08ff */
[----:B------:R-:W-:Y:S02]  /*0d80*/  LEA.HI.SX32 R6, R37, R10, 0x1b ;  /* 0x0000000a25067211 */ /* 0x000fe400078fdaff */
[----:B------:R-:W-:-:S02]  /*0d90*/  LEA R39, R29, UR14, 0x1 ;  /* 0x0000000e1d277c11 */ /* 0x000fc4000f8e08ff */
[----:B------:R-:W-:Y:S02]  /*0da0*/  LEA R38, R31, UR14, 0x1 ;  /* 0x0000000e1f267c11 */ /* 0x000fe4000f8e08ff */
[----:B------:R-:W-:Y:S02]  /*0db0*/  LEA R37, R33, UR14, 0x1 ;  /* 0x0000000e21257c11 */ /* 0x000fe4000f8e08ff */
[----:B------:R-:W-:Y:S02]  /*0dc0*/  LEA R36, R35, UR14, 0x1 ;  /* 0x0000000e23247c11 */ /* 0x000fe4000f8e08ff */
[-C--:B------:R-:W-:Y:S02]  /*0dd0*/  LEA.HI.SX32 R53, R53, R10.reuse, 0x1b ;  /* 0x0000000a35357211 */ /* 0x080fe400078fdaff */
[----:B------:R-:W-:Y:S02]  /*0de0*/  LEA R35, R6, UR14, 0x1 ;  /* 0x0000000e06237c11 */ /* 0x000fe4000f8e08ff */
[----:B------:R-:W-:-:S02]  /*0df0*/  LEA.HI.SX32 R30, R55, R10, 0x1b ;  /* 0x0000000a371e7211 */ /* 0x000fc400078fdaff */
[----:B------:R-:W-:Y:S02]  /*0e00*/  LEA R34, R34, UR14, 0x1 ;  /* 0x0000000e22227c11 */ /* 0x000fe4000f8e08ff */
[----:B------:R-:W-:Y:S02]  /*0e10*/  LEA R33, R22, UR14, 0x1 ;  /* 0x0000000e16217c11 */ /* 0x000fe4000f8e08ff */
[----:B------:R-:W-:Y:S02]  /*0e20*/  LEA R32, R32, UR14, 0x1 ;  /* 0x0000000e20207c11 */ /* 0x000fe4000f8e08ff */
[----:B------:R-:W-:Y:S02]  /*0e30*/  LEA R31, R53, UR14, 0x1 ;  /* 0x0000000e351f7c11 */ /* 0x000fe4000f8e08ff */
[----:B------:R-:W-:Y:S02]  /*0e40*/  LEA R30, R30, UR14, 0x1 ;  /* 0x0000000e1e1e7c11 */ /* 0x000fe4000f8e08ff */
[----:B------:R-:W-:-:S04]  /*0e50*/  IADD3 R57, R10, 0x1e0, RZ ;  /* 0x000001e00a397810 */ /* 0x000fc80007ffe0ff */
[----:B------:R-:W-:Y:S02]  /*0e60*/  LEA.HI.SX32 R57, R57, R10, 0x1b ;  /* 0x0000000a39397211 */ /* 0x000fe400078fdaff */
[----:B------:R-:W-:Y:S02]  /*0e70*/  ISETP.GE.AND P1, PT, R24, UR24, PT ;  /* 0x0000001818007c0c */ /* 0x000fe4000bf26270 */
[----:B------:R-:W-:Y:S02]  /*0e80*/  LEA R29, R57, UR14, 0x1 ;  /* 0x0000000e391d7c11 */ /* 0x000fe4000f8e08ff */
[----:B------:R-:W-:Y:S02]  /*0e90*/  ISETP.GE.AND P5, PT, R26, UR24, PT ;  /* 0x000000181a007c0c */ /* 0x000fe4000bfa6270 */
[----:B------:R-:W-:Y:S02]  /*0ea0*/  PRMT R56, RZ, 0x7610, R56 ;  /* 0x00007610ff387816 */ /* 0x000fe40000000038 */
[----:B------:R-:W-:-:S02]  /*0eb0*/  PRMT R57, RZ, 0x7610, R57 ;  /* 0x00007610ff397816 */ /* 0x000fc40000000039 */
[----:B------:R-:W-:Y:S02]  /*0ec0*/  PRMT R74, RZ, 0x7610, R74 ;  /* 0x00007610ff4a7816 */ /* 0x000fe4000000004a */
[----:B------:R-:W-:Y:S01]  /*0ed0*/  PRMT R73, RZ, 0x7610, R73 ;  /* 0x00007610ff497816 */ /* 0x000fe20000000049 */
[----:B--2---:R-:W-:Y:S04]  /*0ee0*/  STS.U16 [R44], R5 ;  /* 0x000000052c007388 */ /* 0x004fe80000000400 */
[----:B---3--:R0:W-:Y:S04]  /*0ef0*/  STS.U16 [R43+0x40], R0 ;  /* 0x000040002b007388 */ /* 0x0081e80000000400 */
[----:B----4-:R1:W-:Y:S04]  /*0f00*/  STS.U16 [R42+0x80], R9 ;  /* 0x000080092a007388 */ /* 0x0103e80000000400 */
[----:B-----5:R-:W-:Y:S04]  /*0f10*/  STS.U16 [R41+0xc0], R8 ;  /* 0x0000c00829007388 */ /* 0x020fe80000000400 */
[----:B------:R2:W-:Y:S04]  /*0f20*/  STS.U16 [R40+0x100], R11 ;  /* 0x0001000b28007388 */ /* 0x0005e80000000400 */
[----:B------:R-:W-:Y:S01]  /*0f30*/  STS.U16 [R39+0x140], R12 ;  /* 0x0001400c27007388 */ /* 0x000fe20000000400 */
[----:B0-----:R-:W-:-:S03]  /*0f40*/  IMAD R0, R51, 0x10, R48 ;  /* 0x0000001033007824 */ /* 0x001fc600078e0230 */
[----:B------:R0:W-:Y:S04]  /*0f50*/  STS.U16 [R38+0x180], R13 ;  /* 0x0001800d26007388 */ /* 0x0001e80000000400 */
[----:B------:R-:W-:Y:S01]  /*0f60*/  STS.U16 [R37+0x1c0], R14 ;  /* 0x0001c00e25007388 */ /* 0x000fe20000000400 */
[C---:B------:R-:W-:Y:S01]  /*0f70*/  VIADD R5, R0.reuse, 0x1 ;  /* 0x0000000100057836 */ /* 0x040fe20000000000 */
[C---:B------:R-:W-:Y:S01]  /*0f80*/  IADD3 R7, R0.reuse, 0x2, RZ ;  /* 0x0000000200077810 */ /* 0x040fe20007ffe0ff */
[C---:B-1----:R-:W-:Y:S01]  /*0f90*/  VIADD R9, R0.reuse, 0x3 ;  /* 0x0000000300097836 */ /* 0x042fe20000000000 */
[C---:B------:R-:W-:Y:S01]  /*0fa0*/  IADD3 R23, R0.reuse, 0x8, RZ ;  /* 0x0000000800177810 */ /* 0x040fe20007ffe0ff */
[C---:B--2---:R-:W-:Y:S01]  /*0fb0*/  VIADD R11, R0.reuse, 0x4 ;  /* 0x00000004000b7836 */ /* 0x044fe20000000000 */
[C---:B0-----:R-:W-:Y:S01]  /*0fc0*/  IADD3 R13, R0.reuse, 0x5, RZ ;  /* 0x00000005000d7810 */ /* 0x041fe20007ffe0ff */
[C---:B------:R-:W-:Y:S01]  /*0fd0*/  VIADD R25, R0.reuse, 0xa ;  /* 0x0000000a00197836 */ /* 0x040fe20000000000 */
[C---:B------:R-:W-:Y:S01]  /*0fe0*/  IADD3 R55, R0.reuse, 0xe, RZ ;  /* 0x0000000e00377810 */ /* 0x040fe20007ffe0ff */
[----:B------:R-:W-:-:S02]  /*0ff0*/  VIADD R27, R0, 0xc ;  /* 0x0000000c001b7836 */ /* 0x000fc40000000000 */
[C---:B------:R-:W-:Y:S01]  /*1000*/  VIADD R53, R0.reuse, 0xd ;  /* 0x0000000d00357836 */ /* 0x040fe20000000000 */
[----:B------:R0:W-:Y:S04]  /*1010*/  STS.U16 [R36+0x200], R15 ;  /* 0x0002000f24007388 */ /* 0x0001e80000000400 */
[----:B------:R-:W-:Y:S04]  /*1020*/  STS.U16 [R35+0x240], R16 ;  /* 0x0002401023007388 */ /* 0x000fe80000000400 */
[----:B------:R1:W-:Y:S01]  /*1030*/  STS.U16 [R34+0x280], R17 ;  /* 0x0002801122007388 */ /* 0x0003e20000000400 */
[----:B------:R-:W-:-:S03]  /*1040*/  VIADD R59, R0, 0xf ;  /* 0x0000000f003b7836 */ /* 0x000fc60000000000 */
[----:B------:R-:W-:Y:S01]  /*1050*/  STS.U16 [R33+0x2c0], R18 ;  /* 0x0002c01221007388 */ /* 0x000fe20000000400 */
[----:B0-----:R-:W-:-:S03]  /*1060*/  VIADD R15, R0, 0x6 ;  /* 0x00000006000f7836 */ /* 0x001fc60000000000 */
[----:B------:R0:W-:Y:S01]  /*1070*/  STS.U16 [R32+0x300], R19 ;  /* 0x0003001320007388 */ /* 0x0001e20000000400 */
[----:B-1----:R-:W-:-:S03]  /*1080*/  VIADD R17, R0, 0x7 ;  /* 0x0000000700117836 */ /* 0x002fc60000000000 */
[----:B------:R-:W-:Y:S04]  /*1090*/  STS.U16 [R31+0x340], R20 ;  /* 0x000340141f007388 */ /* 0x000fe80000000400 */
[----:B------:R1:W-:Y:S01]  /*10a0*/  STS.U16 [R30+0x380], R21 ;  /* 0x000380151e007388 */ /* 0x0003e20000000400 */
[C---:B0-----:R-:W-:Y:S01]  /*10b0*/  VIADD R19, R0.reuse, 0x9 ;  /* 0x0000000900137836 */ /* 0x041fe20000000000 */
[-C--:B------:R-:W-:Y:S02]  /*10c0*/  LEA.HI.SX32 R15, R15, R0.reuse, 0x1b ;  /* 0x000000000f0f7211 */ /* 0x080fe400078fdaff */
[----:B------:R-:W-:Y:S02]  /*10d0*/  LEA.HI.SX32 R17, R17, R0, 0x1b ;  /* 0x0000000011117211 */ /* 0x000fe400078fdaff */
[----:B-1----:R-:W-:-:S02]  /*10e0*/  IADD3 R21, R0, 0xb, RZ ;  /* 0x0000000b00157810 */ /* 0x002fc40007ffe0ff */
        /* <DEDUP_REMOVED lines=18> */
[----:B------:R-:W-:Y:S02]  /*1210*/  LEA R26, R7, UR14, 0x1 ;  /* 0x0000000e071a7c11 */ /* 0x000fe4000f8e08ff */
[----:B------:R-:W-:Y:S02]  /*1220*/  LEA R25, R9, UR14, 0x1 ;  /* 0x0000000e09197c11 */ /* 0x000fe4000f8e08ff */
        /* <DEDUP_REMOVED lines=9> */
[----:B------:R-:W-:Y:S01]  /*12c0*/  LEA R0, R59, UR14, 0x1 ;  /* 0x0000000e3b007c11 */ /* 0x000fe2000f8e08ff */
        /* <DEDUP_REMOVED lines=20> */
[----:B------:R-:W-:Y:S02]  /*1410*/  PRMT R59, RZ, 0x7610, R59 ;  /* 0x00007610ff3b7816 */ /* 0x000fe4000000003b */
[----:B0-----:R-:W-:Y:S02]  /*1420*/  PRMT R54, RZ, 0x7610, R54 ;  /* 0x00007610ff367816 */ /* 0x001fe40000000036 */
[----:B------:R-:W-:Y:S01]  /*1430*/  PRMT R53, RZ, 0x7610, R53 ;  /* 0x00007610ff357816 */ /* 0x000fe20000000035 */
[----:B------:R-:W2:Y:S01]  /*1440*/  @!P4 LDG.E.U16 R55, desc[UR28][R2.64+0x80] ;  /* 0x0000801c0237c981 */ /* 0x000ea2000c1e1500 */
        /* <DEDUP_REMOVED lines=8> */
[----:B------:R-:W-:Y:S01]  /*14d0*/  PRMT R62, RZ, 0x7610, R62 ;  /* 0x00007610ff3e7816 */ /* 0x000fe2000000003e */
[----:B------:R-:W5:Y:S01]  /*14e0*/  @!P5 LDG.E.U16 R59, desc[UR28][R2.64+0x180] ;  /* 0x0001801c023bd981 */ /* 0x000f62000c1e1500 */
[----:B------:R-:W-:Y:S02]  /*14f0*/  ISETP.GE.AND P5, PT, R61, UR24, PT ;  /* 0x000000183d007c0c */ /* 0x000fe4000bfa6270 */
[----:B------:R-:W-:Y:S01]  /*1500*/  PRMT R61, RZ, 0x7610, R61 ;  /* 0x00007610ff3d7816 */ /* 0x000fe2000000003d */
[----:B------:R-:W4:Y:S01]  /*1510*/  @!P0 LDG.E.U16 R54, desc[UR28][R2.64+0xc0] ;  /* 0x0000c01c02368981 */ /* 0x000f22000c1e1500 */
[----:B------:R-:W-:-:S03]  /*1520*/  ISETP.GE.AND P0, PT, R63, UR24, PT ;  /* 0x000000183f007c0c */ /* 0x000fc6000bf06270 */
[----:B------:R-:W5:Y:S01]  /*1530*/  @!P3 LDG.E.U16 R62, desc[UR28][R2.64+0x1c0] ;  /* 0x0001c01c023eb981 */ /* 0x000f62000c1e1500 */
[----:B------:R-:W-:-:S03]  /*1540*/  ISETP.GE.AND P3, PT, R58, UR24, PT ;  /* 0x000000183a007c0c */ /* 0x000fc6000bf66270 */
[----:B------:R-:W5:Y:S01]  /*1550*/  @!P2 LDG.E.U16 R61, desc[UR28][R2.64+0x200] ;  /* 0x0002001c023da981 */ /* 0x000f62000c1e1500 */
[----:B------:R-:W-:-:S03]  /*1560*/  ISETP.GE.AND P2, PT, R60, UR24, PT ;  /* 0x000000183c007c0c */ /* 0x000fc6000bf46270 */
[----:B------:R-:W2:Y:S01]  /*1570*/  @!P1 LDG.E.U16 R53, desc[UR28][R2.64] ;  /* 0x0000001c02359981 */ /* 0x000ea2000c1e1500 */
[----:B------:R-:W-:Y:S02]  /*1580*/  ISETP.GE.AND P1, PT, R4, UR24, PT ;  /* 0x0000001804007c0c */ /* 0x000fe4000bf26270 */
[----:B------:R-:W-:Y:S01]  /*1590*/  PRMT R63, RZ, 0x7610, R63 ;  /* 0x00007610ff3f7816 */ /* 0x000fe2000000003f */
[----:B------:R-:W5:Y:S01]  /*15a0*/  @!P4 LDG.E.U16 R74, desc[UR28][R2.64+0x240] ;  /* 0x0002401c024ac981 */ /* 0x000f62000c1e1500 */
[----:B------:R-:W-:Y:S02]  /*15b0*/  PRMT R4, RZ, 0x7610, R4 ;  /* 0x00007610ff047816 */ /* 0x000fe40000000004 */
        /* <DEDUP_REMOVED lines=8> */
[----:B------:R-:W5:Y:S01]  /*1640*/  @!P1 LDG.E.U16 R60, desc[UR28][R2.64+0x3c0] ;  /* 0x0003c01c023c9981 */ /* 0x000f62000c1e1500 */
[----:B------:R-:W-:Y:S01]  /*1650*/  ULDC.U8 UR6, c[0x0][0x22e] ;  /* 0x00008b8000067ab9 */ /* 0x000fe20000000000 */
[----:B------:R-:W-:Y:S02]  /*1660*/  BSSY B0, `(.L_x_2638) ;  /* 0x000005a000007945 */ /* 0x000fe40003800000 */
[----:B--2---:R-:W-:Y:S04]  /*1670*/  STS.U16 [R44], R53 ;  /* 0x000000352c007388 */ /* 0x004fe80000000400 */
[----:B---3--:R-:W-:Y:S04]  /*1680*/  STS.U16 [R43+0x40], R56 ;  /* 0x000040382b007388 */ /* 0x008fe80000000400 */
[----:B------:R-:W-:Y:S04]  /*1690*/  STS.U16 [R42+0x80], R55 ;  /* 0x000080372a007388 */ /* 0x000fe80000000400 */
[----:B----4-:R-:W-:Y:S04]  /*16a0*/  STS.U16 [R41+0xc0], R54 ;  /* 0x0000c03629007388 */ /* 0x010fe80000000400 */
[----:B------:R-:W-:Y:S04]  /*16b0*/  STS.U16 [R40+0x100], R57 ;  /* 0x0001003928007388 */ /* 0x000fe80000000400 */
[----:B-----5:R-:W-:Y:S04]  /*16c0*/  STS.U16 [R39+0x140], R64 ;  /* 0x0001404027007388 */ /* 0x020fe80000000400 */
[----:B------:R-:W-:Y:S04]  /*16d0*/  STS.U16 [R38+0x180], R59 ;  /* 0x0001803b26007388 */ /* 0x000fe80000000400 */
[----:B------:R0:W-:Y:S04]  /*16e0*/  STS.U16 [R37+0x1c0], R62 ;  /* 0x0001c03e25007388 */ /* 0x0001e80000000400 */
[----:B------:R-:W-:Y:S04]  /*16f0*/  STS.U16 [R36+0x200], R61 ;  /* 0x0002003d24007388 */ /* 0x000fe80000000400 */
[----:B------:R-:W-:Y:S01]  /*1700*/  STS.U16 [R35+0x240], R74 ;  /* 0x0002404a23007388 */ /* 0x000fe20000000400 */
[----:B0-----:R-:W0:Y:S03]  /*1710*/  LDC R62, c[0x0][0x21c] ;  /* 0x00008700ff3e7b82 */ /* 0x001e260000000800 */
        /* <DEDUP_REMOVED lines=11> */
[----:B------:R-:W5:Y:S04]  /*17d0*/  LDS.U16 R61, [R23+0xa] ;  /* 0x00000a00173d7984 */ /* 0x000f680000000400 */
[----:B------:R-:W5:Y:S04]  /*17e0*/  LDS.U16 R56, [R26+0x4] ;  /* 0x000004001a387984 */ /* 0x000f680000000400 */
[----:B------:R-:W5:Y:S04]  /*17f0*/  LDS.U16 R74, [R22+0xc] ;  /* 0x00000c00164a7984 */ /* 0x000f680000000400 */
[----:B------:R0:W2:Y:S04]  /*1800*/  LDS.U16 R73, [R21+0xe] ;  /* 0x00000e0015497984 */ /* 0x0000a80000000400 */
[----:B------:R0:W2:Y:S04]  /*1810*/  LDS.U16 R75, [R20+0x10] ;  /* 0x00001000144b7984 */ /* 0x0000a80000000400 */
[----:B------:R0:W4:Y:S04]  /*1820*/  LDS.U16 R53, [R19+0x12] ;  /* 0x0000120013357984 */ /* 0x0001280000000400 */
[----:B------:R0:W5:Y:S04]  /*1830*/  LDS.U16 R63, [R18+0x14] ;  /* 0x00001400123f7984 */ /* 0x0001680000000400 */
[----:B------:R0:W5:Y:S04]  /*1840*/  LDS.U16 R64, [R17+0x16] ;  /* 0x0000160011407984 */ /* 0x0001680000000400 */
[----:B------:R0:W5:Y:S04]  /*1850*/  LDS.U16 R65, [R16+0x18] ;  /* 0x0000180010417984 */ /* 0x0001680000000400 */
[----:B------:R0:W5:Y:S04]  /*1860*/  LDS.U16 R4, [R15+0x1a] ;  /* 0x00001a000f047984 */ /* 0x0001680000000400 */
[----:B------:R2:W5:Y:S04]  /*1870*/  LDS.U16 R3, [R14+0x1c] ;  /* 0x00001c000e037984 */ /* 0x0005680000000400 */
[----:B------:R2:W5:Y:S01]  /*1880*/  LDS.U16 R2, [R0+0x1e] ;  /* 0x00001e0000027984 */ /* 0x0005620000000400 */
[----:B-1----:R-:W-:Y:S01]  /*1890*/  IMAD.U32 R77, R54, 0x10000, RZ ;  /* 0x00010000364d7824 */ /* 0x002fe200078e00ff */
[----:B0-----:R-:W-:-:S03]  /*18a0*/  ISETP.GE.AND P6, PT, R62, 0x1, PT ;  /* 0x000000013e00780c */ /* 0x001fc60003fc6270 */
[----:B------:R-:W-:-:S05]  /*18b0*/  FADD.FTZ R62, R77, R50 ;  /* 0x000000324d3e7221 */ /* 0x000fca0000010000 */
[----:B------:R-:W-:Y:S02]  /*18c0*/  FSETP.GTU.FTZ.AND P4, PT, R62, 20, PT ;  /* 0x41a000003e00780b */ /* 0x000fe40003f9c000 */
[----:B--2---:R-:W-:Y:S02]  /*18d0*/  SHF.L.U32 R55, R55, 0x10, RZ ;  /* 0x0000001037377819 */ /* 0x004fe400000006ff */
[----:B------:R-:W-:Y:S01]  /*18e0*/  ISETP.EQ.OR P4, PT, RZ, UR6, P4 ;  /* 0x00000006ff007c0c */ /* 0x000fe2000a782670 */
[----:B---3--:R-:W-:Y:S01]  /*18f0*/  IMAD.U32 R57, R57, 0x10000, RZ ;  /* 0x0001000039397824 */ /* 0x008fe200078e00ff */
[----:B----4-:R-:W-:Y:S01]  /*1900*/  SHF.L.U32 R81, R59, 0x10, RZ ;  /* 0x000000103b517819 */ /* 0x010fe200000006ff */
[----:B-----5:R-:W-:Y:S02]  /*1910*/  IMAD.U32 R83, R61, 0x10000, RZ ;  /* 0x000100003d537824 */ /* 0x020fe400078e00ff */
[----:B------:R-:W-:Y:S01]  /*1920*/  FADD.FTZ R61, R55, R50 ;  /* 0x00000032373d7221 */ /* 0x000fe20000010000 */
[----:B------:R-:W-:-:S02]  /*1930*/  IMAD.U32 R79, R56, 0x10000, RZ ;  /* 0x00010000384f7824 */ /* 0x000fc400078e00ff */
[--C-:B------:R-:W-:Y:S01]  /*1940*/  FADD.FTZ R59, R57, R50.reuse ;  /* 0x00000032393b7221 */ /* 0x100fe20000010000 */
[--C-:B------:R-:W-:Y:S01]  /*1950*/  FADD.FTZ R58, R81, R50.reuse ;  /* 0x00000032513a7221 */ /* 0x100fe20000010000 */
[--C-:B------:R-:W-:Y:S01]  /*1960*/  FADD.FTZ R57, R83, R50.reuse ;  /* 0x0000003253397221 */ /* 0x100fe20000010000 */
[--C-:B------:R-:W-:Y:S01]  /*1970*/  FADD.FTZ R60, R79, R50.reuse ;  /* 0x000000324f3c7221 */ /* 0x100fe20000010000 */
[----:B------:R-:W-:Y:S01]  /*1980*/  FSETP.GTU.FTZ.AND P5, PT, R61, 20, PT ;  /* 0x41a000003d00780b */ /* 0x000fe20003fbc000 */
[----:B------:R-:W-:Y:S01]  /*1990*/  IMAD.U32 R55, R74, 0x10000, RZ ;  /* 0x000100004a377824 */ /* 0x000fe200078e00ff */
[----:B------:R-:W-:Y:S02]  /*19a0*/  FSETP.GTU.FTZ.AND P2, PT, R59, 20, PT ;  /* 0x41a000003b00780b */ /* 0x000fe40003f5c000 */
[----:B------:R-:W-:Y:S01]  /*19b0*/  FSETP.GTU.FTZ.AND P3, PT, R60, 20, PT ;  /* 0x41a000003c00780b */ /* 0x000fe20003f7c000 */
[----:B------:R-:W-:Y:S01]  /*19c0*/  FADD.FTZ R56, R55, R50 ;  /* 0x0000003237387221 */ /* 0x000fe20000010000 */
[----:B------:R-:W-:-:S02]  /*19d0*/  FSETP.GTU.FTZ.AND P1, PT, R58, 20, PT ;  /* 0x41a000003a00780b */ /* 0x000fc40003f3c000 */
[----:B------:R-:W-:Y:S02]  /*19e0*/  FSETP.GTU.FTZ.AND P0, PT, R57, 20, PT ;  /* 0x41a000003900780b */ /* 0x000fe40003f1c000 */
[----:B------:R-:W-:Y:S01]  /*19f0*/  ISETP.EQ.OR P5, PT, RZ, UR6, P5 ;  /* 0x00000006ff007c0c */ /* 0x000fe2000afa2670 */
[----:B------:R-:W-:-:S12]  /*1a00*/  @P4 BRA `(.L_x_2639) ;  /* 0x00000000007c4947 */ /* 0x000fd80003800000 */
[----:B------:R-:W-:Y:S01]  /*1a10*/  FMUL.FTZ R62, R62, 1.4426950216293334961 ;  /* 0x3fb8aa3b3e3e7820 */ /* 0x000fe20000410000 */
[----:B------:R-:W-:Y:S02]  /*1a20*/  IMAD.MOV.U32 R77, RZ, RZ, 0x3e800000 ;  /* 0x3e800000ff4d7424 */ /* 0x000fe400078e00ff */
[----:B------:R-:W-:Y:S01]  /*1a30*/  IMAD.MOV.U32 R76, RZ, RZ, 0x3d39bf78 ;  /* 0x3d39bf78ff4c7424 */ /* 0x000fe200078e00ff */
        /* <DEDUP_REMOVED lines=28> */
.L_x_2639:
[----:B------:R-:W-:Y:S05]  /*1c00*/  BSYNC B0 ;  /* 0x0000000000007941 */ /* 0x000fea0003800000 */
.L_x_2638:
[----:B------:R-:W-:Y:S01]  /*1c10*/  IMAD.U32 R73, R73, 0x10000, RZ ;  /* 0x0001000049497824 */ /* 0x000fe200078e00ff */
[----:B------:R-:W-:Y:S01]  /*1c20*/  BSSY B0, `(.L_x_2640) ;  /* 0x0000023000007945 */ /* 0x000fe20003800000 */
[----:B------:R-:W-:Y:S02]  /*1c30*/  FSETP.GTU.FTZ.AND P4, PT, R56, 20, PT ;  /* 0x41a000003800780b */ /* 0x000fe40003f9c000 */
[----:B------:R-:W-:Y:S01]  /*1c40*/  FADD.FTZ R55, R73, R50 ;  /* 0x0000003249377221 */ /* 0x000fe20000010000 */
[----:B------:R-:W-:Y:S10]  /*1c50*/  @P5 BRA `(.L_x_2641) ;  /* 0x00000000007c5947 */ /* 0x000ff40003800000 */
        /* <DEDUP_REMOVED lines=31> */
.L_x_2641:
[----:B------:R-:W-:Y:S05]  /*1e50*/  BSYNC B0 ;  /* 0x0000000000007941 */ /* 0x000fea0003800000 */
.L_x_2640:
[----:B------:R-:W-:Y:S01]  /*1e60*/  ISETP.EQ.OR P3, PT, RZ, UR6, P3 ;  /* 0x00000006ff007c0c */ /* 0x000fe20009f62670 */
[----:B------:R-:W-:Y:S01]  /*1e70*/  IMAD.U32 R75, R75, 0x10000, RZ ;  /* 0x000100004b4b7824 */ /* 0x000fe200078e00ff */
[----:B------:R-:W-:Y:S01]  /*1e80*/  BSSY B0, `(.L_x_2642) ;  /* 0x0000024000007945 */ /* 0x000fe20003800000 */
[----:B------:R-:W-:Y:S02]  /*1e90*/  FSETP.GTU.FTZ.AND P5, PT, R55, 20, PT ;  /* 0x41a000003700780b */ /* 0x000fe40003fbc000 */
[----:B------:R-:W-:Y:S01]  /*1ea0*/  ISETP.EQ.OR P2, PT, RZ, UR6, P2 ;  /* 0x00000006ff007c0c */ /* 0x000fe20009742670 */
[----:B------:R-:W-:-:S07]  /*1eb0*/  FADD.FTZ R54, R75, R50 ;  /* 0x000000324b367221 */ /* 0x000fce0000010000 */
[----:B------:R-:W-:Y:S05]  /*1ec0*/  @P3 BRA `(.L_x_2643) ;  /* 0x00000000007c3947 */ /* 0x000fea0003800000 */
        /* <DEDUP_REMOVED lines=31> */
.L_x_2643:
[----:B------:R-:W-:Y:S05]  /*20c0*/  BSYNC B0 ;  /* 0x0000000000007941 */ /* 0x000fea0003800000 */
.L_x_2642:
        /* <DEDUP_REMOVED lines=36> */
.L_x_2645:
[----:B------:R-:W-:Y:S05]  /*2310*/  BSYNC B0 ;  /* 0x0000000000007941 */ /* 0x000fea0003800000 */
.L_x_2644:
        /* <DEDUP_REMOVED lines=38> */
.L_x_2647:
[----:B------:R-:W-:Y:S05]  /*2580*/  BSYNC B0 ;  /* 0x0000000000007941 */ /* 0x000fea0003800000 */
.L_x_2646:
        /* <DEDUP_REMOVED lines=36> */
.L_x_2649:
[----:B------:R-:W-:Y:S05]  /*27d0*/  BSYNC B0 ;  /* 0x0000000000007941 */ /* 0x000fea0003800000 */
.L_x_2648:
        /* <DEDUP_REMOVED lines=38> */
.L_x_2651:
[----:B------:R-:W-:Y:S05]  /*2a40*/  BSYNC B0 ;  /* 0x0000000000007941 */ /* 0x000fea0003800000 */
.L_x_2650:
[----:B------:R-:W-:Y:S01]  /*2a50*/  IMAD.U32 R73, R4, 0x10000, RZ ;  /* 0x0001000004497824 */ /* 0x000fe200078e00ff */
[----:B------:R-:W-:Y:S01]  /*2a60*/  BSSY B0, `(.L_x_2652) ;  /* 0x0000024000007945 */ /* 0x000fe20003800000 */
[----:B------:R-:W-:Y:S02]  /*2a70*/  SHF.L.U32 R93, R66, 0x10, RZ ;  /* 0x00000010425d7819 */ /* 0x000fe400000006ff */
[----:B------:R-:W-:Y:S01]  /*2a80*/  FSETP.GTU.FTZ.AND P4, PT, R65, 20, PT ;  /* 0x41a000004100780b */ /* 0x000fe20003f9c000 */
[----:B------:R-:W-:Y:S01]  /*2a90*/  FADD.FTZ R66, R73, R50 ;  /* 0x0000003249427221 */ /* 0x000fe20000010000 */
[----:B------:R-:W-:Y:S11]  /*2aa0*/  @P5 BRA `(.L_x_2653) ;  /* 0x00000000007c5947 */ /* 0x000ff60003800000 */
        /* <DEDUP_REMOVED lines=31> */
.L_x_2653:
[----:B------:R-:W-:Y:S05]  /*2ca0*/  BSYNC B0 ;  /* 0x0000000000007941 */ /* 0x000fea0003800000 */
.L_x_2652:
        /* <DEDUP_REMOVED lines=42> */
.L_x_2655:
[----:B------:R-:W-:Y:S05]  /*2f50*/  BSYNC B0 ;  /* 0x0000000000007941 */ /* 0x000fea0003800000 */
.L_x_2654:
[----:B------:R-:W-:Y:S01]  /*2f60*/  SHF.L.U32 R69, R2, 0x10, RZ ;  /* 0x0000001002457819 */ /* 0x000fe200000006ff */
[----:B------:R-:W-:Y:S01]  /*2f70*/  BSSY B0, `(.L_x_2656) ;  /* 0x0000027000007945 */ /* 0x000fe20003800000 */
[----:B------:R-:W-:Y:S01]  /*2f80*/  IMAD.U32 R96, R13, 0x10000, RZ ;  /* 0x000100000d607824 */ /* 0x000fe200078e00ff */
[----:B------:R-:W-:Y:S01]  /*2f90*/  FSETP.GTU.FTZ.AND P3, PT, R83, 20, PT ;  /* 0x41a000005300780b */ /* 0x000fe20003f7c000 */
[----:B------:R-:W-:Y:S01]  /*2fa0*/  IMAD.U32 R2, R68, 0x10000, RZ ;  /* 0x0001000044027824 */ /* 0x000fe200078e00ff */
[----:B------:R-:W-:Y:S01]  /*2fb0*/  SHF.L.U32 R89, R67, 0x10, RZ ;  /* 0x0000001043597819 */ /* 0x000fe200000006ff */
        /* <DEDUP_REMOVED lines=34> */
.L_x_2657:
[----:B------:R-:W-:Y:S05]  /*31e0*/  BSYNC B0 ;  /* 0x0000000000007941 */ /* 0x000fea0003800000 */
.L_x_2656:
[----:B------:R-:W-:Y:S01]  /*31f0*/  ISETP.EQ.OR P1, PT, RZ, UR6, P1 ;  /* 0x00000006ff007c0c */ /* 0x000fe20008f22670 */
[----:B------:R-:W-:Y:S01]  /*3200*/  BSSY B0, `(.L_x_2658) ;  /* 0x000002d000007945 */ /* 0x000fe20003800000 */
[----:B------:R-:W-:Y:S01]  /*3210*/  FSETP.GTU.FTZ.AND P2, PT, R84, 20, PT ;  /* 0x41a000005400780b */ /* 0x000fe20003f5c000 */
[----:B------:R-:W-:Y:S01]  /*3220*/  IMAD.U32 R10, R10, 0x10000, RZ ;  /* 0x000100000a0a7824 */ /* 0x000fe200078e00ff */
[----:B------:R-:W-:Y:S01]  /*3230*/  ISETP.EQ.OR P0, PT, RZ, UR6, P0 ;  /* 0x00000006ff007c0c */ /* 0x000fe20008702670 */
[----:B------:R-:W-:Y:S01]  /*3240*/  IMAD.U32 R8, R8, 0x10000, RZ ;  /* 0x0001000008087824 */ /* 0x000fe200078e00ff */
[----:B------:R-:W-:Y:S01]  /*3250*/  ISETP.EQ.OR P4, PT, RZ, UR6, P4 ;  /* 0x00000006ff007c0c */ /* 0x000fe2000a782670 */
[----:B------:R-:W-:Y:S01]  /*3260*/  IMAD.U32 R6, R6, 0x10000, RZ ;  /* 0x0001000006067824 */ /* 0x000fe200078e00ff */
[----:B------:R-:W-:Y:S02]  /*3270*/  ISETP.EQ.OR P5, PT, RZ, UR6, P5 ;  /* 0x00000006ff007c0c */ /* 0x000fe4000afa2670 */
[----:B------:R-:W-:-:S02]  /*3280*/  ISETP.EQ.OR P3, PT, RZ, UR6, P3 ;  /* 0x00000006ff007c0c */ /* 0x000fc40009f62670 */
[----:B------:R-:W-:Y:S02]  /*3290*/  ISETP.EQ.OR P2, PT, RZ, UR6, P2 ;  /* 0x00000006ff007c0c */ /* 0x000fe40009742670 */
[----:B------:R-:W-:Y:S02]  /*32a0*/  SHF.L.U32 R12, R11, 0x10, RZ ;  /* 0x000000100b0c7819 */ /* 0x000fe400000006ff */
[----:B------:R-:W-:Y:S02]  /*32b0*/  SHF.L.U32 R9, R9, 0x10, RZ ;  /* 0x0000001009097819 */ /* 0x000fe400000006ff */
[----:B------:R-:W-:Y:S01]  /*32c0*/  SHF.L.U32 R7, R7, 0x10, RZ ;  /* 0x0000001007077819 */ /* 0x000fe200000006ff */
[----:B------:R-:W-:Y:S06]  /*32d0*/  @P1 BRA `(.L_x_2659) ;  /* 0x00000000007c1947 */ /* 0x000fec0003800000 */
        /* <DEDUP_REMOVED lines=31> */
.L_x_2659:
[----:B------:R-:W-:Y:S05]  /*34d0*/  BSYNC B0 ;  /* 0x0000000000007941 */ /* 0x000fea0003800000 */
.L_x_2658:
        /* <DEDUP_REMOVED lines=33> */
.L_x_2661:
[----:B------:R-:W-:Y:S05]  /*36f0*/  BSYNC B0 ;  /* 0x0000000000007941 */ /* 0x000fea0003800000 */
.L_x_2660:
[----:B------:R-:W-:Y:S04]  /*3700*/  BSSY B0, `(.L_x_2662) ;  /* 0x0000021000007945 */ /* 0x000fe80003800000 */
        /* <DEDUP_REMOVED lines=32> */
.L_x_2663:
[----:B------:R-:W-:Y:S05]  /*3910*/  BSYNC B0 ;  /* 0x0000000000007941 */ /* 0x000fea0003800000 */
.L_x_2662:
        /* <DEDUP_REMOVED lines=33> */
.L_x_2665:
[----:B------:R-:W-:Y:S05]  /*3b30*/  BSYNC B0 ;  /* 0x0000000000007941 */ /* 0x000fea0003800000 */
.L_x_2664:
        /* <DEDUP_REMOVED lines=33> */
.L_x_2667:
[----:B------:R-:W-:Y:S05]  /*3d50*/  BSYNC B0 ;  /* 0x0000000000007941 */ /* 0x000fea0003800000 */
.L_x_2666:
        /* <DEDUP_REMOVED lines=33> */
.L_x_2669:
[----:B------:R-:W-:Y:S05]  /*3f70*/  BSYNC B0 ;  /* 0x0000000000007941 */ /* 0x000fea0003800000 */
.L_x_2668:
        /* <DEDUP_REMOVED lines=19> */
[----:B------:R-:W-:Y:S01]  /*40b0*/  ISETP.NE.AND P0, PT, R49, RZ, PT ;  /* 0x000000ff3100720c */ /* 0x000fe20003f05270 */
        /* <DEDUP_REMOVED lines=26> */
.L_x_2675:
[----:B------:R-:W-:Y:S01]  /*4260*/  USHF.R.S32.HI UR26, URZ, 0x1f, UR6 ;  /* 0x0000001f3f1a7899 */ /* 0x000fe20008011406 */
[----:B------:R-:W-:Y:S01]  /*4270*/  UMOV UR22, UR12 ;  /* 0x0000000c00167c82 */ /* 0x000fe20008000000 */
[----:B------:R-:W-:Y:S02]  /*4280*/  UMOV UR23, UR15 ;  /* 0x0000000f00177c82 */ /* 0x000fe40008000000 */
[----:B------:R-:W-:Y:S02]  /*4290*/  UIMAD UR27, UR26, UR30, URZ ;  /* 0x0000001e1a1b72a4 */ /* 0x000fe4000f8e023f */
[----:B------:R-:W-:Y:S02]  /*42a0*/  UIMAD.WIDE.U32 UR22, UR6, UR30, UR22 ;  /* 0x0000001e061672a5 */ /* 0x000fe4000f8e0016 */
[----:B------:R-:W-:Y:S02]  /*42b0*/  UIMAD UR27, UR6, UR31, UR27 ;  /* 0x0000001f061b72a4 */ /* 0x000fe4000f8e021b */
[----:B------:R-:W-:-:S02]  /*42c0*/  ULEA UR46, UP0, UR22, UR32, 0x2 ;  /* 0x00000020162e7291 */ /* 0x000fc4000f80103f */
[----:B------:R-:W-:-:S04]  /*42d0*/  UIADD3 UR23, UR23, UR27, URZ ;  /* 0x0000001b17177290 */ /* 0x000fc8000fffe03f */
[----:B------:R-:W-:Y:S01]  /*42e0*/  ULEA.HI.X UR22, UR22, UR33, UR23, 0x2, UP0 ;  /* 0x0000002116167291 */ /* 0x000fe200080f1417 */
[----:B-1----:R-:W-:-:S05]  /*42f0*/  IMAD.U32 R2, RZ, RZ, UR46 ;  /* 0x0000002eff027e24 */ /* 0x002fca000f8e00ff */
[----:B------:R-:W-:-:S05]  /*4300*/  MOV R3, UR22 ;  /* 0x0000001600037c02 */ /* 0x000fca0008000f00 */
[----:B------:R-:W2:Y:S01]  /*4310*/  LDG.E R2, desc[UR28][R2.64] ;  /* 0x0000001c02027981 */ /* 0x000ea2000c1e1900 */
[----:B------:R-:W-:Y:S01]  /*4320*/  ISETP.GE.U32.AND P3, PT, R109, UR24, PT ;  /* 0x000000186d007c0c */ /* 0x000fe2000bf66070 */
[----:B------:R-:W-:Y:S01]  /*4330*/  UIMAD UR47, UR26, UR38, URZ ;  /* 0x000000261a2f72a4 */ /* 0x000fe2000f8e023f */
[----:B------:R-:W-:Y:S01]  /*4340*/  ISETP.GE.U32.AND P4, PT, R108, UR24, PT ;  /* 0x000000186c007c0c */ /* 0x000fe2000bf86070 */
[----:B0-----:R-:W0:Y:S01]  /*4350*/  S2R R52, SR_TID.X ;  /* 0x0000000000347919 */ /* 0x001e220000002100 */
[----:B------:R-:W-:Y:S01]  /*4360*/  FSEL R118, R93, RZ, !P3 ;  /* 0x000000ff5d767208 */ /* 0x000fe20005800000 */
[----:B------:R-:W-:Y:S01]  /*4370*/  UIMAD UR46, UR26, UR34, URZ ;  /* 0x000000221a2e72a4 */ /* 0x000fe2000f8e023f */
[----:B------:R-:W-:Y:S01]  /*4380*/  ISETP.GE.U32.AND P5, PT, R107, UR24, PT ;  /* 0x000000186b007c0c */ /* 0x000fe2000bfa6070 */
[----:B------:R-:W-:Y:S01]  /*4390*/  UMOV UR27, UR19 ;  /* 0x00000013001b7c82 */ /* 0x000fe20008000000 */
[----:B------:R-:W-:Y:S01]  /*43a0*/  FSEL R119, R91, RZ, !P4 ;  /* 0x000000ff5b777208 */ /* 0x000fe20006000000 */
[----:B------:R-:W-:Y:S01]  /*43b0*/  UMOV UR26, UR8 ;  /* 0x00000008001a7c82 */ /* 0x000fe20008000000 */
[----:B------:R-:W-:Y:S01]  /*43c0*/  ISETP.GE.U32.AND P6, PT, R106, UR24, PT ;  /* 0x000000186a007c0c */ /* 0x000fe2000bfc6070 */
[----:B------:R-:W-:Y:S01]  /*43d0*/  UIMAD.WIDE.U32 UR26, UR6, UR38, UR26 ;  /* 0x00000026061a72a5 */ /* 0x000fe2000f8e001a */
[----:B------:R-:W-:Y:S01]  /*43e0*/  FSEL R121, R94, RZ, !P5 ;  /* 0x000000ff5e797208 */ /* 0x000fe20006800000 */
[----:B------:R-:W-:Y:S01]  /*43f0*/  UIMAD UR47, UR6, UR39, UR47 ;  /* 0x00000027062f72a4 */ /* 0x000fe2000f8e022f */
[----:B------:R-:W-:Y:S01]  /*4400*/  ISETP.GE.U32.AND P1, PT, R105, UR24, PT ;  /* 0x0000001869007c0c */ /* 0x000fe2000bf26070 */
[----:B------:R-:W-:Y:S01]  /*4410*/  ULEA UR48, UP1, UR26, UR40, 0x2 ;  /* 0x000000281a307291 */ /* 0x000fe2000f82103f */
[----:B------:R-:W-:Y:S01]  /*4420*/  FSEL R123, R90, RZ, !P6 ;  /* 0x000000ff5a7b7208 */ /* 0x000fe20007000000 */
[----:B------:R-:W-:Y:S01]  /*4430*/  UIADD3 UR27, UR27, UR47, URZ ;  /* 0x0000002f1b1b7290 */ /* 0x000fe2000fffe03f */
[----:B------:R-:W-:Y:S01]  /*4440*/  FSEL R125, R110, RZ, !P1 ;  /* 0x000000ff6e7d7208 */ /* 0x000fe20004800000 */
[----:B------:R-:W-:Y:S01]  /*4450*/  UMOV UR22, UR10 ;  /* 0x0000000a00167c82 */ /* 0x000fe20008000000 */
[----:B------:R-:W-:Y:S01]  /*4460*/  UMOV UR23, UR17 ;  /* 0x0000001100177c82 */ /* 0x000fe20008000000 */
[----:B------:R-:W-:-:S02]  /*4470*/  ULEA.HI.X UR26, UR26, UR41, UR27, 0x2, UP1 ;  /* 0x000000291a1a7291 */ /* 0x000fc400088f141b */
[----:B------:R-:W-:Y:S02]  /*4480*/  UIMAD.WIDE.U32 UR22, UR6, UR34, UR22 ;  /* 0x00000022061672a5 */ /* 0x000fe4000f8e0016 */
[----:B------:R-:W-:Y:S02]  /*4490*/  UIMAD UR46, UR6, UR35, UR46 ;  /* 0x00000023062e72a4 */ /* 0x000fe4000f8e022e */
[----:B------:R-:W-:Y:S02]  /*44a0*/  ULEA UR49, UP0, UR22, UR36, 0x2 ;  /* 0x0000002416317291 */ /* 0x000fe4000f80103f */
[----:B------:R-:W-:-:S04]  /*44b0*/  UIADD3 UR23, UR23, UR46, URZ ;  /* 0x0000002e17177290 */ /* 0x000fc8000fffe03f */
[----:B------:R-:W-:Y:S01]  /*44c0*/  ULEA.HI.X UR22, UR22, UR37, UR23, 0x2, UP0 ;  /* 0x0000002516167291 */ /* 0x000fe200080f1417 */
[----:B0-----:R-:W-:-:S05]  /*44d0*/  IMAD.SHL.U32 R11, R52, 0x10, RZ ;  /* 0x00000010340b7824 */ /* 0x001fca00078e00ff */
[----:B------:R-:W-:-:S04]  /*44e0*/  ISETP.GE.U32.AND P2, PT, R11, UR24, PT ;  /* 0x000000180b007c0c */ /* 0x000fc8000bf46070 */
[----:B------:R-:W-:Y:S01]  /*44f0*/  FSEL R115, R92, RZ, !P2 ;  /* 0x000000ff5c737208 */ /* 0x000fe20005000000 */
[----:B------:R-:W-:Y:S01]  /*4500*/  VOTEU.ALL UP0, P0 ;  /* 0x00000000003f7886 */ /* 0x000fe20000000000 */
[----:B------:R-:W-:Y:S01]  /*4510*/  HFMA2.MMA R13, -RZ, RZ, 0, 0 ;  /* 0x00000000ff0d7435 */ /* 0x000fe200000001ff */
[----:B------:R-:W0:Y:S01]  /*4520*/  S2UR UR23, SR_CgaCtaId ;  /* 0x00000000001779c3 */ /* 0x000e220000008800 */
[----:B------:R-:W-:Y:S02]  /*4530*/  IMAD.MOV.U32 R12, RZ, RZ, 0x3f800000 ;  /* 0x3f800000ff0c7424 */ /* 0x000fe400078e00ff */
        /* <DEDUP_REMOVED lines=9> */
[C---:B------:R-:W-:Y:S01]  /*45d0*/  FMUL.FTZ R10, R4.reuse, R55 ;  /* 0x00000037040a7220 */ /* 0x040fe20000410000 */
[----:B------:R-:W-:-:S05]  /*45e0*/  FMUL.FTZ R11, R4, R54 ;  /* 0x00000036040b7220 */ /* 0x000fca0000410000 */
        /* <DEDUP_REMOVED lines=8> */
[----:B------:R-:W-:Y:S01]  /*4670*/  FFMA.FTZ R7, R115, R117, R118 ;  /* 0x0000007573077223 */ /* 0x000fe20000010076 */
[----:B------:R-:W-:-:S04]  /*4680*/  ISETP.GE.U32.AND P4, PT, R102, UR24, PT ;  /* 0x0000001866007c0c */ /* 0x000fc8000bf86070 */
[----:B------:R-:W-:Y:S01]  /*4690*/  FSEL R131, R88, RZ, !P4 ;  /* 0x000000ff58837208 */ /* 0x000fe20006000000 */
[----:B------:R-:W2:Y:S01]  /*46a0*/  MUFU.EX2 R9, R9 ;  /* 0x0000000900097308 */ /* 0x000ea20000000800 */
[----:B---3--:R-:W-:Y:S01]  /*46b0*/  FSEL R116, R5, 1, !P2 ;  /* 0x3f80000005747808 */ /* 0x008fe20005000000 */
[----:B------:R-:W-:Y:S01]  /*46c0*/  FMUL.FTZ R5, R4, R53 ;  /* 0x0000003504057220 */ /* 0x000fe20000410000 */
[----:B------:R-:W-:-:S04]  /*46d0*/  ISETP.GE.U32.AND P2, PT, R104, UR24, PT ;  /* 0x0000001868007c0c */ /* 0x000fc8000bf46070 */
[----:B------:R-:W-:Y:S01]  /*46e0*/  FSEL R127, R89, RZ, !P2 ;  /* 0x000000ff597f7208 */ /* 0x000fe20005000000 */
[----:B------:R-:W3:Y:S01]  /*46f0*/  MUFU.EX2 R2, R2 ;  /* 0x0000000200027308 */ /* 0x000ee20000000800 */
[----:B-1----:R-:W-:Y:S01]  /*4700*/  FSEL R122, R8, 1, !P5 ;  /* 0x3f800000087a7808 */ /* 0x002fe20006800000 */
[----:B------:R-:W-:Y:S01]  /*4710*/  FFMA.FTZ R8, R120, R7, R119 ;  /* 0x0000000778087223 */ /* 0x000fe20000010077 */
[----:B------:R-:W-:Y:S01]  /*4720*/  FMUL.FTZ R7, R116, R117 ;  /* 0x0000007574077220 */ /* 0x000fe20000410000 */
[----:B------:R-:W-:Y:S02]  /*4730*/  ISETP.GE.U32.AND P5, PT, R101, UR24, PT ;  /* 0x0000001865007c0c */ /* 0x000fe4000bfa6070 */
[----:B------:R-:W-:Y:S02]  /*4740*/  FFMA.FTZ R8, R122, R8, R121 ;  /* 0x000000087a087223 */ /* 0x000fe40000010079 */
[----:B------:R-:W1:Y:S01]  /*4750*/  MUFU.EX2 R3, R3 ;  /* 0x0000000300037308 */ /* 0x000e620000000800 */
[----:B--2---:R-:W-:Y:S01]  /*4760*/  FSEL R128, R9, 1, !P2 ;  /* 0x3f80000009807808 */ /* 0x004fe20005000000 */
[----:B------:R-:W-:Y:S01]  /*4770*/  FMUL.FTZ R9, R120, R7 ;  /* 0x0000000778097220 */ /* 0x000fe20000410000 */
[----:B------:R-:W-:Y:S01]  /*4780*/  FMUL.FTZ R7, R4, R66 ;  /* 0x0000004204077220 */ /* 0x000fe20000410000 */
[----:B------:R-:W-:-:S02]  /*4790*/  FSEL R133, R111, RZ, !P5 ;  /* 0x000000ff6f857208 */ /* 0x000fc40006800000 */
[----:B------:R-:W-:Y:S01]  /*47a0*/  FMUL.FTZ R9, R122, R9 ;  /* 0x000000097a097220 */ /* 0x000fe20000410000 */
[----:B------:R-:W-:Y:S01]  /*47b0*/  ISETP.GE.U32.AND P2, PT, R98, UR24, PT ;  /* 0x0000001862007c0c */ /* 0x000fe2000bf46070 */
[----:B------:R-:W2:Y:S01]  /*47c0*/  MUFU.EX2 R10, R10 ;  /* 0x0000000a000a7308 */ /* 0x000ea20000000800 */
[----:B---3--:R-:W-:Y:S01]  /*47d0*/  FSEL R124, R2, 1, !P6 ;  /* 0x3f800000027c7808 */ /* 0x008fe20007000000 */
[----:B------:R-:W-:Y:S01]  /*47e0*/  FMUL.FTZ R2, R4, R64 ;  /* 0x0000004004027220 */ /* 0x000fe20000410000 */
[----:B------:R-:W-:Y:S02]  /*47f0*/  ISETP.GE.U32.AND P6, PT, R100, UR24, PT ;  /* 0x0000001864007c0c */ /* 0x000fe4000bfc6070 */
[----:B------:R-:W-:Y:S01]  /*4800*/  FSEL R139, R86, RZ, !P2 ;  /* 0x000000ff568b7208 */ /* 0x000fe20005000000 */
[C---:B------:R-:W-:Y:S01]  /*4810*/  FFMA.FTZ R8, R124.reuse, R8, R123 ;  /* 0x000000087c087223 */ /* 0x040fe2000001007b */
[----:B------:R-:W-:Y:S01]  /*4820*/  FMUL.FTZ R9, R124, R9 ;  /* 0x000000097c097220 */ /* 0x000fe20000410000 */
        /* <DEDUP_REMOVED lines=9> */
[C---:B------:R-:W-:Y:S01]  /*48c0*/  FFMA.FTZ R8, R128.reuse, R8, R127 ;  /* 0x0000000880087223 */ /* 0x040fe2000001007f */
[----:B------:R-:W-:Y:S01]  /*48d0*/  FMUL.FTZ R9, R128, R9 ;  /* 0x0000000980097220 */ /* 0x000fe20000410000 */
[----:B------:R-:W-:Y:S02]  /*48e0*/  FSEL R136, R112, RZ, !P1 ;  /* 0x000000ff70887208 */ /* 0x000fe40004800000 */
[C---:B------:R-:W-:Y:S01]  /*48f0*/  FFMA.FTZ R8, R130.reuse, R8, R129 ;  /* 0x0000000882087223 */ /* 0x040fe20000010081 */
[----:B------:R-:W-:Y:S01]  /*4900*/  FMUL.FTZ R9, R130, R9 ;  /* 0x0000000982097220 */ /* 0x000fe20000410000 */
[----:B------:R-:W2:Y:S01]  /*4910*/  MUFU.EX2 R6, R6 ;  /* 0x0000000600067308 */ /* 0x000ea20000000800 */
[----:B---3--:R-:W-:-:S02]  /*4920*/  FSEL R132, R11, 1, !P4 ;  /* 0x3f8000000b847808 */ /* 0x008fc40006000000 */
[----:B------:R-:W-:Y:S02]  /*4930*/  ISETP.GE.U32.AND P3, PT, R97, UR24, PT ;  /* 0x0000001861007c0c */ /* 0x000fe4000bf66070 */
[----:B------:R-:W-:Y:S01]  /*4940*/  ISETP.GE.U32.AND P4, PT, R95, UR24, PT ;  /* 0x000000185f007c0c */ /* 0x000fe2000bf86070 */
[C---:B------:R-:W-:Y:S01]  /*4950*/  FFMA.FTZ R8, R132.reuse, R8, R131 ;  /* 0x0000000884087223 */ /* 0x040fe20000010083 */
[----:B------:R-:W-:Y:S01]  /*4960*/  FMUL.FTZ R9, R132, R9 ;  /* 0x0000000984097220 */ /* 0x000fe20000410000 */
[----:B------:R-:W3:Y:S01]  /*4970*/  MUFU.EX2 R2, R2 ;  /* 0x0000000200027308 */ /* 0x000ee20000000800 */
[----:B-1----:R-:W-:Y:S01]  /*4980*/  FSEL R134, R5, 1, !P5 ;  /* 0x3f80000005867808 */ /* 0x002fe20006800000 */
[C---:B------:R-:W-:Y:S01]  /*4990*/  FMUL.FTZ R5, R4.reuse, R83 ;  /* 0x0000005304057220 */ /* 0x040fe20000410000 */
[----:B------:R-:W-:Y:S01]  /*49a0*/  FMUL.FTZ R4, R4, R84 ;  /* 0x0000005404047220 */ /* 0x000fe20000410000 */
[----:B------:R-:W-:Y:S02]  /*49b0*/  FSEL R141, R113, RZ, !P3 ;  /* 0x000000ff718d7208 */ /* 0x000fe40005800000 */
[C---:B------:R-:W-:Y:S01]  /*49c0*/  FFMA.FTZ R8, R134.reuse, R8, R133 ;  /* 0x0000000886087223 */ /* 0x040fe20000010085 */
[----:B------:R-:W-:Y:S01]  /*49d0*/  FMUL.FTZ R9, R134, R9 ;  /* 0x0000000986097220 */ /* 0x000fe20000410000 */
[----:B------:R-:W1:Y:S01]  /*49e0*/  MUFU.EX2 R3, R3 ;  /* 0x0000000300037308 */ /* 0x000e620000000800 */
[----:B--2---:R-:W-:-:S02]  /*49f0*/  FSEL R138, R6, 1, !P6 ;  /* 0x3f800000068a7808 */ /* 0x004fc40007000000 */
[----:B------:R-:W-:Y:S02]  /*4a00*/  ISETP.GE.U32.AND P5, PT, R45, UR24, PT ;  /* 0x000000182d007c0c */ /* 0x000fe4000bfa6070 */
[----:B------:R-:W-:Y:S01]  /*4a10*/  FSEL R143, R85, RZ, !P4 ;  /* 0x000000ff558f7208 */ /* 0x000fe20006000000 */
[----:B------:R-:W-:Y:S01]  /*4a20*/  FFMA.FTZ R8, R138, R8, R135 ;  /* 0x000000088a087223 */ /* 0x000fe20000010087 */
[----:B------:R-:W-:Y:S01]  /*4a30*/  FSEL R145, R114, RZ, !P5 ;  /* 0x000000ff72917208 */ /* 0x000fe20006800000 */
[----:B------:R-:W2:Y:S01]  /*4a40*/  MUFU.EX2 R7, R7 ;  /* 0x0000000700077308 */ /* 0x000ea20000000800 */
[----:B---3--:R-:W-:Y:S01]  /*4a50*/  FSEL R137, R2, 1, !P1 ;  /* 0x3f80000002897808 */ /* 0x008fe20004800000 */
[----:B------:R-:W-:Y:S01]  /*4a60*/  FMUL.FTZ R2, R138, R9 ;  /* 0x000000098a027220 */ /* 0x000fe20000410000 */
[----:B------:R-:W-:Y:S02]  /*4a70*/  ISETP.GE.AND P1, PT, R51, 0x1, PT ;  /* 0x000000013300780c */ /* 0x000fe40003f26270 */
[----:B------:R-:W-:Y:S01]  /*4a80*/  MOV R6, UR49 ;  /* 0x0000003100067c02 */ /* 0x000fe20008000f00 */
[----:B------:R-:W-:-:S02]  /*4a90*/  FFMA.FTZ R8, R137, R8, R136 ;  /* 0x0000000889087223 */ /* 0x000fc40000010088 */
[----:B------:R-:W3:Y:S01]  /*4aa0*/  MUFU.EX2 R5, R5 ;  /* 0x0000000500057308 */ /* 0x000ee20000000800 */
[----:B-1----:R-:W-:Y:S01]  /*4ab0*/  FSEL R140, R3, 1, !P2 ;  /* 0x3f800000038c7808 */ /* 0x002fe20005000000 */
[----:B------:R-:W-:-:S04]  /*4ac0*/  FMUL.FTZ R3, R137, R2 ;  /* 0x0000000289037220 */ /* 0x000fc80000410000 */
[C---:B------:R-:W-:Y:S01]  /*4ad0*/  FFMA.FTZ R8, R140.reuse, R8, R139 ;  /* 0x000000088c087223 */ /* 0x040fe2000001008b */
[----:B------:R-:W-:Y:S01]  /*4ae0*/  FMUL.FTZ R3, R140, R3 ;  /* 0x000000038c037220 */ /* 0x000fe20000410000 */
[----:B------:R-:W1:Y:S01]  /*4af0*/  MUFU.EX2 R4, R4 ;  /* 0x0000000400047308 */ /* 0x000e620000000800 */
[----:B--2---:R-:W-:Y:S01]  /*4b00*/  FSEL R142, R7, 1, !P3 ;  /* 0x3f800000078e7808 */ /* 0x004fe20005800000 */
[----:B------:R-:W-:-:S04]  /*4b10*/  IMAD.U32 R7, RZ, RZ, UR22 ;  /* 0x00000016ff077e24 */ /* 0x000fc8000f8e00ff */
[C---:B------:R-:W-:Y:S01]  /*4b20*/  FFMA.FTZ R8, R142.reuse, R8, R141 ;  /* 0x000000088e087223 */ /* 0x040fe2000001008d */
[----:B---3--:R-:W-:Y:S01]  /*4b30*/  FSEL R144, R5, 1, !P4 ;  /* 0x3f80000005907808 */ /* 0x008fe20006000000 */
[----:B------:R-:W-:Y:S01]  /*4b40*/  FMUL.FTZ R5, R142, R3 ;  /* 0x000000038e057220 */ /* 0x000fe20000410000 */
[----:B-1----:R-:W-:-:S03]  /*4b50*/  FSEL R146, R4, 1, !P5 ;  /* 0x3f80000004927808 */ /* 0x002fc60006800000 */
[C---:B------:R-:W-:Y:S01]  /*4b60*/  FFMA.FTZ R8, R144.reuse, R8, R143 ;  /* 0x0000000890087223 */ /* 0x040fe2000001008f */
[----:B------:R-:W-:Y:S01]  /*4b70*/  FMUL.FTZ R5, R144, R5 ;  /* 0x0000000590057220 */ /* 0x000fe20000410000 */
[----:B------:R-:W-:Y:S02]  /*4b80*/  MOV R4, UR48 ;  /* 0x0000003000047c02 */ /* 0x000fe40008000f00 */
[----:B------:R-:W-:Y:S01]  /*4b90*/  ISETP.NE.AND P2, PT, R51, 0x1f, PT ;  /* 0x0000001f3300780c */ /* 0x000fe20003f45270 */
[C---:B------:R-:W-:Y:S01]  /*4ba0*/  FFMA.FTZ R3, R146.reuse, R8, R145 ;  /* 0x0000000892037223 */ /* 0x040fe20000010091 */
[----:B------:R-:W-:Y:S01]  /*4bb0*/  FMUL.FTZ R2, R146, R5 ;  /* 0x0000000592027220 */ /* 0x000fe20000410000 */
[----:B------:R-:W-:Y:S01]  /*4bc0*/  IMAD.U32 R5, RZ, RZ, UR26 ;  /* 0x0000001aff057e24 */ /* 0x000fe2000f8e00ff */
[----:B------:R-:W-:Y:S01]  /*4bd0*/  @!UP0 ULEA UR22, UR6, UR14, 0x3 ;  /* 0x0000000e06168291 */ /* 0x000fe2000f8e183f */
[----:B------:R-:W5:Y:S04]  /*4be0*/  LDG.E R148, desc[UR28][R6.64] ;  /* 0x0000001c06947981 */ /* 0x000f68000c1e1900 */
[----:B------:R-:W1:Y:S04]  /*4bf0*/  SHFL.UP PT, R8, R3, 0x1, RZ ;  /* 0x0420000003087989 */ /* 0x000e6800000e00ff */
[----:B------:R-:W2:Y:S04]  /*4c00*/  SHFL.UP PT, R9, R2, 0x1, RZ ;  /* 0x0420000002097989 */ /* 0x000ea800000e00ff */
[----:B------:R3:W5:Y:S04]  /*4c10*/  LDG.E R147, desc[UR28][R4.64] ;  /* 0x0000001c04937981 */ /* 0x000768000c1e1900 */
[----:B------:R-:W-:Y:S01]  /*4c20*/  @!P0 LDS.64 R12, [UR22+0x10d0] ;  /* 0x0010d016ff0c8984 */ /* 0x000fe20008000a00 */
[C---:B-1----:R-:W-:Y:S01]  /*4c30*/  @P1 FFMA.FTZ R3, R2.reuse, R8, R3 ;  /* 0x0000000802031223 */ /* 0x042fe20000010003 */
[----:B--2---:R-:W-:-:S04]  /*4c40*/  @P1 FMUL.FTZ R2, R2, R9 ;  /* 0x0000000902021220 */ /* 0x004fc80000410000 */
[----:B------:R-:W1:Y:S04]  /*4c50*/  SHFL.UP PT, R8, R3, 0x2, RZ ;  /* 0x0440000003087989 */ /* 0x000e6800000e00ff */
[----:B------:R-:W2:Y:S01]  /*4c60*/  SHFL.UP PT, R9, R2, 0x2, RZ ;  /* 0x0440000002097989 */ /* 0x000ea200000e00ff */
[----:B------:R-:W-:-:S13]  /*4c70*/  ISETP.GE.AND P1, PT, R51, 0x2, PT ;  /* 0x000000023300780c */ /* 0x000fda0003f26270 */
[C---:B-1----:R-:W-:Y:S01]  /*4c80*/  @P1 FFMA.FTZ R3, R2.reuse, R8, R3 ;  /* 0x0000000802031223 */ /* 0x042fe20000010003 */
[----:B--2---:R-:W-:-:S04]  /*4c90*/  @P1 FMUL.FTZ R2, R2, R9 ;  /* 0x0000000902021220 */ /* 0x004fc80000410000 */
[----:B------:R-:W1:Y:S04]  /*4ca0*/  SHFL.UP PT, R8, R3, 0x4, RZ ;  /* 0x0480000003087989 */ /* 0x000e6800000e00ff */
[----:B------:R-:W2:Y:S01]  /*4cb0*/  SHFL.UP PT, R9, R2, 0x4, RZ ;  /* 0x0480000002097989 */ /* 0x000ea200000e00ff */
[----:B------:R-:W-:-:S13]  /*4cc0*/  ISETP.GE.AND P1, PT, R51, 0x4, PT ;  /* 0x000000043300780c */ /* 0x000fda0003f26270 */
[C---:B-1----:R-:W-:Y:S01]  /*4cd0*/  @P1 FFMA.FTZ R3, R2.reuse, R8, R3 ;  /* 0x0000000802031223 */ /* 0x042fe20000010003 */
[----:B--2---:R-:W-:-:S04]  /*4ce0*/  @P1 FMUL.FTZ R2, R2, R9 ;  /* 0x0000000902021220 */ /* 0x004fc80000410000 */
[----:B---3--:R-:W1:Y:S04]  /*4cf0*/  SHFL.UP PT, R4, R3, 0x8, RZ ;  /* 0x0500000003047989 */ /* 0x008e6800000e00ff */
        /* <DEDUP_REMOVED lines=8> */
[----:B--2---:R-:W-:-:S05]  /*4d80*/  @P1 FMUL.FTZ R2, R2, R5 ;  /* 0x0000000502021220 */ /* 0x004fca0000410000 */
[----:B------:R-:W-:Y:S01]  /*4d90*/  @!P2 STS.64 [R47+0x1090], R2 ;  /* 0x001090022f00a388 */ /* 0x000fe20000000a00 */
[----:B------:R-:W-:Y:S02]  /*4da0*/  UMOV UR14, 0x400 ;  /* 0x00000400000e7882 */ /* 0x000fe40000000000 */
[----:B0-----:R-:W-:Y:S01]  /*4db0*/  ULEA UR14, UR23, UR14, 0x18 ;  /* 0x0000000e170e7291 */ /* 0x001fe2000f8ec03f */
[----:B------:R-:W-:Y:S08]  /*4dc0*/  BAR.SYNC.DEFER_BLOCKING 0x0 ;  /* 0x0000000000007b1d */ /* 0x000ff00000010000 */
[----:B------:R-:W0:Y:S04]  /*4dd0*/  LDS.128 R4, [UR14+0x1090] ;  /* 0x0010900eff047984 */ /* 0x000e280008000c00 */
[----:B------:R-:W1:Y:S01]  /*4de0*/  LDS.128 R8, [UR14+0x10a0] ;  /* 0x0010a00eff087984 */ /* 0x000e620008000c00 */
[----:B------:R-:W-:-:S03]  /*4df0*/  SHF.R.U32.HI R152, RZ, 0x5, R52 ;  /* 0x00000005ff987819 */ /* 0x000fc60000011634 */
[----:B------:R-:W2:Y:S04]  /*4e00*/  SHFL.UP PT, R149, R2, 0x1, RZ ;  /* 0x0420000002957989 */ /* 0x000ea800000e00ff */
[----:B------:R-:W3:Y:S01]  /*4e10*/  SHFL.UP PT, R150, R3, 0x1, RZ ;  /* 0x0420000003967989 */ /* 0x000ee200000e00ff */
[C---:B------:R-:W-:Y:S02]  /*4e20*/  ISETP.NE.AND P3, PT, R152.reuse, RZ, PT ;  /* 0x000000ff9800720c */ /* 0x040fe40003f65270 */
[C---:B------:R-:W-:Y:S02]  /*4e30*/  ISETP.NE.AND P1, PT, R152.reuse, 0x2, PT ;  /* 0x000000029800780c */ /* 0x040fe40003f25270 */
        /* <DEDUP_REMOVED lines=14> */
[----:B------:R-:W-:Y:S01]  /*4f20*/  FMUL.FTZ R10, R10, R151 ;  /* 0x000000970a0a7220 */ /* 0x000fe20000410000 */
[----:B------:R-:W-:Y:S01]  /*4f30*/  @P3 MOV R149, R4 ;  /* 0x0000000400953202 */ /* 0x000fe20000000f00 */
[----:B------:R-:W-:Y:S01]  /*4f40*/  @P3 IMAD.MOV.U32 R150, RZ, RZ, R5 ;  /* 0x000000ffff963224 */ /* 0x000fe200078e0005 */
[----:B------:R-:W-:Y:S01]  /*4f50*/  @P3 MOV R3, R13 ;  /* 0x0000000d00033202 */ /* 0x000fe20000000f00 */
[----:B------:R-:W-:Y:S01]  /*4f60*/  @P3 IMAD.MOV.U32 R2, RZ, RZ, R12 ;  /* 0x000000ffff023224 */ /* 0x000fe200078e000c */
[----:B------:R-:W-:Y:S06]  /*4f70*/  @P3 BRA `(.L_x_2672) ;  /* 0x0000000000183947 */ /* 0x000fec0003800000 */
[----:B------:R-:W-:Y:S01]  /*4f80*/  ISETP.NE.AND P1, PT, R51, RZ, PT ;  /* 0x000000ff3300720c */ /* 0x000fe20003f25270 */
[C---:B------:R-:W-:Y:S01]  /*4f90*/  FMUL.FTZ R2, R10.reuse, R12 ;  /* 0x0000000c0a027220 */ /* 0x040fe20000410000 */
[----:B------:R-:W-:-:S11]  /*4fa0*/  FFMA.FTZ R3, R10, R13, R11 ;  /* 0x0000000d0a037223 */ /* 0x000fd6000001000b */
[----:B------:R0:W-:Y:S01]  /*4fb0*/  @!P1 STS.64 [UR14+0x10b8], R12 ;  /* 0x0010b80cff009988 */ /* 0x0001e20008000a0e */
[----:B------:R-:W-:Y:S01]  /*4fc0*/  @!P1 MOV R149, R12 ;  /* 0x0000000c00959202 */ /* 0x000fe20000000f00 */
[----:B------:R-:W-:-:S07]  /*4fd0*/  @!P1 IMAD.MOV.U32 R150, RZ, RZ, R13 ;  /* 0x000000ffff969224 */ /* 0x000fce00078e000d */
.L_x_2672:
[----:B------:R-:W-:Y:S05]  /*4fe0*/  BSYNC B0 ;  /* 0x0000000000007941 */ /* 0x000fea0003800000 */
.L_x_2671:
        /* <DEDUP_REMOVED lines=24> */
[----:B------:R-:W-:-:S04]  /*5170*/  UIMAD UR22, UR5, UR45, UR6 ;  /* 0x0000002d051672a4 */ /* 0x000fc8000f8e0206 */
        /* <DEDUP_REMOVED lines=8> */
[----:B------:R1:W-:Y:S04]  /*5200*/  STS.64 [UR22+0x10d0], R2 ;  /* 0x0010d002ff007988 */ /* 0x0003e80008000a16 */
[----:B------:R1:W-:Y:S02]  /*5210*/  STG.E.64 desc[UR28][R4.64], R2 ;  /* 0x0000000204007986 */ /* 0x0003e4000c101b1c */
.L_x_2674:
[----:B------:R-:W-:Y:S05]  /*5220*/  BSYNC B0 ;  /* 0x0000000000007941 */ /* 0x000fea0003800000 */
.L_x_2673:
[----:B------:R-:W-:Y:S01]  /*5230*/  UIADD3 UR6, UR6, 0x1, URZ ;  /* 0x0000000106067890 */ /* 0x000fe2000fffe03f */
[C---:B------:R-:W-:Y:S01]  /*5240*/  FFMA.FTZ R82, R147.reuse, R115, R82 ;  /* 0x0000007393527223 */ /* 0x040fe20000010052 */
[C---:B------:R-:W-:Y:S01]  /*5250*/  FFMA.FTZ R81, R147.reuse, R118, R81 ;  /* 0x0000007693517223 */ /* 0x040fe20000010051 */
[C---:B------:R-:W-:Y:S01]  /*5260*/  FFMA.FTZ R80, R147.reuse, R119, R80 ;  /* 0x0000007793507223 */ /* 0x040fe20000010050 */
[----:B------:R-:W-:Y:S01]  /*5270*/  UISETP.GE.AND UP0, UPT, UR6, UR45, UPT ;  /* 0x0000002d0600728c */ /* 0x000fe2000bf06270 */
[C---:B------:R-:W-:Y:S01]  /*5280*/  FFMA.FTZ R79, R147.reuse, R122, R79 ;  /* 0x0000007a934f7223 */ /* 0x040fe2000001004f */
[C---:B------:R-:W-:Y:S01]  /*5290*/  FFMA.FTZ R78, R147.reuse, R123, R78 ;  /* 0x0000007b934e7223 */ /* 0x040fe2000001004e */
[C---:B------:R-:W-:Y:S01]  /*52a0*/  FFMA.FTZ R77, R147.reuse, R126, R77 ;  /* 0x0000007e934d7223 */ /* 0x040fe2000001004d */
[C---:B------:R-:W-:Y:S01]  /*52b0*/  FFMA.FTZ R76, R147.reuse, R127, R76 ;  /* 0x0000007f934c7223 */ /* 0x040fe2000001004c */
[C---:B------:R-:W-:Y:S01]  /*52c0*/  FFMA.FTZ R75, R147.reuse, R130, R75 ;  /* 0x00000082934b7223 */ /* 0x040fe2000001004b */
[----:B------:R-:W-:Y:S01]  /*52d0*/  PLOP3.LUT P1, PT, PT, PT, UP0, 0x80, 0x0 ;  /* 0x000000000000781c */ /* 0x000fe20003f2f008 */
[C---:B------:R-:W-:Y:S01]  /*52e0*/  FFMA.FTZ R74, R147.reuse, R131, R74 ;  /* 0x00000083934a7223 */ /* 0x040fe2000001004a */
[C---:B------:R-:W-:Y:S01]  /*52f0*/  FFMA.FTZ R73, R147.reuse, R134, R73 ;  /* 0x0000008693497223 */ /* 0x040fe20000010049 */
[C---:B------:R-:W-:Y:S01]  /*5300*/  FFMA.FTZ R72, R147.reuse, R135, R72 ;  /* 0x0000008793487223 */ /* 0x040fe20000010048 */
[C---:B------:R-:W-:Y:S01]  /*5310*/  FFMA.FTZ R71, R147.reuse, R136, R71 ;  /* 0x0000008893477223 */ /* 0x040fe20000010047 */
[C---:B------:R-:W-:Y:S01]  /*5320*/  FFMA.FTZ R70, R147.reuse, R139, R70 ;  /* 0x0000008b93467223 */ /* 0x040fe20000010046 */
[C---:B------:R-:W-:Y:S01]  /*5330*/  FFMA.FTZ R69, R147.reuse, R142, R69 ;  /* 0x0000008e93457223 */ /* 0x040fe20000010045 */
[C---:B------:R-:W-:Y:S01]  /*5340*/  FFMA.FTZ R68, R147.reuse, R143, R68 ;  /* 0x0000008f93447223 */ /* 0x040fe20000010044 */
[----:B------:R-:W-:-:S05]  /*5350*/  FFMA.FTZ R67, R147, R146, R67 ;  /* 0x0000009293437223 */ /* 0x000fca0000010043 */
[----:B------:R-:W-:Y:S05]  /*5360*/  @!P1 BRA `(.L_x_2675) ;  /* 0xffffffec00bc9947 */ /* 0x000fea000383ffff */
.L_x_2670:
[----:B------:R-:W-:Y:S01]  /*5370*/  BAR.SYNC.DEFER_BLOCKING 0x0 ;  /* 0x0000000000007b1d */ /* 0x000fe20000010000 */
[----:B------:R-:W-:Y:S01]  /*5380*/  ISETP.NE.AND P0, PT, R52, RZ, PT ;  /* 0x000000ff3400720c */ /* 0x000fe20003f05270 */
[----:B------:R-:W-:Y:S01]  /*5390*/  USHF.R.S32.HI UR24, URZ, 0x1f, UR25 ;  /* 0x0000001f3f187899 */ /* 0x000fe20008011419 */
[----:B-1----:R-:W-:Y:S01]  /*53a0*/  F2FP.BF16.F32.PACK_AB R2, R81, R82 ;  /* 0x000000525102723e */ /* 0x002fe200000010ff */
[----:B------:R-:W-:Y:S01]  /*53b0*/  USHF.L.U32 UR22, UR5, 0xb, URZ ;  /* 0x0000000b05167899 */ /* 0x000fe2000800063f */
[----:B------:R-:W-:-:S03]  /*53c0*/  F2FP.BF16.F32.PACK_AB R3, R79, R80 ;  /* 0x000000504f03723e */ /* 0x000fc600000010ff */
[----:B------:R-:W1:Y:S01]  /*53d0*/  S2UR UR6, SR_CgaCtaId ;  /* 0x00000000000679c3 */ /* 0x000e620000008800 */
[C---:B------:R-:W-:Y:S01]  /*53e0*/  PRMT R4, R2.reuse, 0x7610, R4 ;  /* 0x0000761002047816 */ /* 0x040fe20000000004 */
[----:B------:R-:W-:Y:S01]  /*53f0*/  UMOV UR14, 0x400 ;  /* 0x00000400000e7882 */ /* 0x000fe20000000000 */
[----:B------:R-:W-:Y:S01]  /*5400*/  PRMT R5, R2, 0x7632, R5 ;  /* 0x0000763202057816 */ /* 0x000fe20000000005 */
[----:B------:R-:W-:Y:S01]  /*5410*/  ULDC.64 UR34, c[0x0][0x2b0] ;  /* 0x0000ac0000227ab9 */ /* 0x000fe20000000a00 */
[----:B------:R-:W-:Y:S01]  /*5420*/  F2FP.BF16.F32.PACK_AB R2, R77, R78 ;  /* 0x0000004e4d02723e */ /* 0x000fe200000010ff */
[----:B------:R-:W-:Y:S01]  /*5430*/  UIMAD UR23, UR24, UR34, URZ ;  /* 0x00000022181772a4 */ /* 0x000fe2000f8e023f */
[C---:B0-----:R-:W-:Y:S01]  /*5440*/  PRMT R13, R3.reuse, 0x7610, R13 ;  /* 0x00007610030d7816 */ /* 0x041fe2000000000d */
[----:B------:R-:W-:Y:S01]  /*5450*/  UIMAD.WIDE.U32 UR26, UR25, UR34, URZ ;  /* 0x00000022191a72a5 */ /* 0x000fe2000f8e003f */
[C---:B------:R-:W-:Y:S01]  /*5460*/  PRMT R12, R2.reuse, 0x7610, R12 ;  /* 0x00007610020c7816 */ /* 0x040fe2000000000c */
[----:B------:R-:W-:Y:S01]  /*5470*/  UIMAD UR31, UR25, UR35, UR23 ;  /* 0x00000023191f72a4 */ /* 0x000fe2000f8e0217 */
[----:B------:R-:W-:Y:S01]  /*5480*/  PRMT R7, R2, 0x7632, R7 ;  /* 0x0000763202077816 */ /* 0x000fe20000000007 */
[----:B------:R-:W-:Y:S01]  /*5490*/  USHF.R.S32.HI UR23, URZ, 0x1f, UR44 ;  /* 0x0000001f3f177899 */ /* 0x000fe2000801142c */
[----:B------:R-:W-:Y:S01]  /*54a0*/  PRMT R6, R3, 0x7632, R6 ;  /* 0x0000763203067816 */ /* 0x000fe20000000006 */
[----:B------:R-:W-:Y:S01]  /*54b0*/  UIADD3 UR30, UR27, UR31, URZ ;  /* 0x0000001f1b1e7290 */ /* 0x000fe2000fffe03f */
[----:B------:R-:W-:Y:S01]  /*54c0*/  F2FP.BF16.F32.PACK_AB R2, R75, R76 ;  /* 0x0000004c4b02723e */ /* 0x000fe200000010ff */
[----:B------:R-:W-:Y:S01]  /*54d0*/  BSSY B0, `(.L_x_2676) ;  /* 0x0000049000007945 */ /* 0x000fe20003800000 */
[----:B------:R-:W-:Y:S01]  /*54e0*/  F2FP.BF16.F32.PACK_AB R3, R73, R74 ;  /* 0x0000004a4903723e */ /* 0x000fe200000010ff */
[----:B------:R0:W-:Y:S01]  /*54f0*/  STS.U16 [R28], R4 ;  /* 0x000000041c007388 */ /* 0x0001e20000000400 */
[----:B------:R-:W-:-:S02]  /*5500*/  PRMT R11, R2, 0x7610, R11 ;  /* 0x00007610020b7816 */ /* 0x000fc4000000000b */
[----:B------:R-:W-:Y:S01]  /*5510*/  PRMT R10, R3, 0x7610, R10 ;  /* 0x00007610030a7816 */ /* 0x000fe2000000000a */
[----:B------:R2:W-:Y:S01]  /*5520*/  STS.U16 [R27+0x2], R5 ;  /* 0x000002051b007388 */ /* 0x0005e20000000400 */
[----:B------:R-:W-:Y:S01]  /*5530*/  SHF.R.S32.HI R121, RZ, 0x1f, R46 ;  /* 0x0000001fff797819 */ /* 0x000fe2000001142e */
[----:B-1----:R-:W-:Y:S02]  /*5540*/  ULEA UR14, UR6, UR14, 0x18 ;  /* 0x0000000e060e7291 */ /* 0x002fe4000f8ec03f */
[----:B------:R-:W-:Y:S01]  /*5550*/  STS.U16 [R26+0x4], R13 ;  /* 0x0000040d1a007388 */ /* 0x000fe20000000400 */
[----:B------:R-:W-:Y:S01]  /*5560*/  USHF.R.S32.HI UR6, URZ, 0x1f, UR22 ;  /* 0x0000001f3f067899 */ /* 0x000fe20008011416 */
[----:B0-----:R-:W0:Y:S02]  /*5570*/  @!P0 LDC R4, c[0x0][0x218] ;  /* 0x00008600ff048b82 */ /* 0x001e240000000800 */
[----:B------:R1:W-:Y:S01]  /*5580*/  STS.U16 [R25+0x6], R6 ;  /* 0x0000060619007388 */ /* 0x0003e20000000400 */
[----:B--2---:R-:W-:-:S02]  /*5590*/  PRMT R5, R2, 0x7632, R5 ;  /* 0x0000763202057816 */ /* 0x004fc40000000005 */
[----:B------:R-:W-:Y:S01]  /*55a0*/  F2FP.BF16.F32.PACK_AB R2, R71, R72 ;  /* 0x000000484702723e */ /* 0x000fe200000010ff */
[----:B------:R-:W-:Y:S03]  /*55b0*/  STS.U16 [R24+0x8], R12 ;  /* 0x0000080c18007388 */ /* 0x000fe60000000400 */
[C---:B------:R-:W-:Y:S01]  /*55c0*/  PRMT R9, R2.reuse, 0x7610, R9 ;  /* 0x0000761002097816 */ /* 0x040fe20000000009 */
[----:B------:R2:W-:Y:S01]  /*55d0*/  STS.U16 [R23+0xa], R7 ;  /* 0x00000a0717007388 */ /* 0x0005e20000000400 */
[----:B-1----:R-:W-:Y:S02]  /*55e0*/  PRMT R6, R3, 0x7632, R6 ;  /* 0x0000763203067816 */ /* 0x002fe40000000006 */
[----:B------:R-:W-:Y:S01]  /*55f0*/  F2FP.BF16.F32.PACK_AB R3, R69, R70 ;  /* 0x000000464503723e */ /* 0x000fe200000010ff */
[----:B------:R1:W-:Y:S03]  /*5600*/  STS.U16 [R22+0xc], R11 ;  /* 0x00000c0b16007388 */ /* 0x0003e60000000400 */
[----:B------:R-:W-:Y:S01]  /*5610*/  PRMT R8, R3, 0x7610, R8 ;  /* 0x0000761003087816 */ /* 0x000fe20000000008 */
[----:B------:R3:W-:Y:S01]  /*5620*/  STS.U16 [R21+0xe], R5 ;  /* 0x00000e0515007388 */ /* 0x0007e20000000400 */
[----:B--2---:R-:W-:-:S02]  /*5630*/  PRMT R7, R2, 0x7632, R7 ;  /* 0x0000763202077816 */ /* 0x004fc40000000007 */
[----:B------:R-:W-:Y:S01]  /*5640*/  F2FP.BF16.F32.PACK_AB R2, R67, R68 ;  /* 0x000000444302723e */ /* 0x000fe200000010ff */
[----:B------:R-:W-:Y:S01]  /*5650*/  STS.U16 [R20+0x10], R10 ;  /* 0x0000100a14007388 */ /* 0x000fe20000000400 */
[----:B-1----:R-:W-:Y:S02]  /*5660*/  PRMT R11, R3, 0x7632, R11 ;  /* 0x00007632030b7816 */ /* 0x002fe4000000000b */
[----:B------:R-:W-:Y:S01]  /*5670*/  MOV R3, UR5 ;  /* 0x0000000500037c02 */ /* 0x000fe20008000f00 */
[----:B------:R-:W-:Y:S01]  /*5680*/  STS.U16 [R19+0x12], R6 ;  /* 0x0000120613007388 */ /* 0x000fe20000000400 */
[----:B---3--:R-:W-:-:S03]  /*5690*/  PRMT R5, R2, 0x7632, R5 ;  /* 0x0000763202057816 */ /* 0x008fc60000000005 */
[----:B------:R-:W-:Y:S01]  /*56a0*/  STS.U16 [R18+0x14], R9 ;  /* 0x0000140912007388 */ /* 0x000fe20000000400 */
[----:B0-----:R-:W-:-:S03]  /*56b0*/  @!P0 IMAD R4, R3, -0x800, R4 ;  /* 0xfffff80003048824 */ /* 0x001fc600078e0204 */
[----:B------:R-:W-:Y:S04]  /*56c0*/  STS.U16 [R17+0x16], R7 ;  /* 0x0000160711007388 */ /* 0x000fe80000000400 */
[----:B------:R-:W-:Y:S04]  /*56d0*/  STS.U16 [R16+0x18], R8 ;  /* 0x0000180810007388 */ /* 0x000fe80000000400 */
[----:B------:R-:W-:Y:S04]  /*56e0*/  STS.U16 [R15+0x1a], R11 ;  /* 0x00001a0b0f007388 */ /* 0x000fe80000000400 */
[----:B------:R0:W-:Y:S04]  /*56f0*/  STS.U16 [R14+0x1c], R2 ;  /* 0x00001c020e007388 */ /* 0x0001e80000000400 */
[----:B------:R-:W-:Y:S01]  /*5700*/  STS.U16 [R0+0x1e], R5 ;  /* 0x00001e0500007388 */ /* 0x000fe20000000400 */
[----:B------:R-:W-:-:S03]  /*5710*/  NOP ;  /* 0x0000000000007918 */ /* 0x000fc60000000000 */
[----:B------:R-:W-:Y:S01]  /*5720*/  LDS.U16 R9, [R44] ;  /* 0x000000002c097984 */ /* 0x000fe20000000400 */
[----:B0-----:R-:W-:-:S03]  /*5730*/  IADD3 R2, P2, R46, UR22, RZ ;  /* 0x000000162e027c10 */ /* 0x001fc6000ff5e0ff */
        /* <DEDUP_REMOVED lines=21> */
[----:B------:R-:W-:Y:S01]  /*5890*/  IMAD.U32 R5, RZ, RZ, UR34 ;  /* 0x00000022ff057e24 */ /* 0x000fe2000f8e00ff */
[----:B------:R-:W-:Y:S02]  /*58a0*/  ULDC.64 UR36, c[0x0][0x2b8] ;  /* 0x0000ae0000247ab9 */ /* 0x000fe40000000a00 */
[----:B------:R-:W-:Y:S01]  /*58b0*/  UIMAD UR32, UR23, UR36, URZ ;  /* 0x00000024172072a4 */ /* 0x000fe2000f8e023f */
[----:B------:R-:W-:-:S03]  /*58c0*/  IMAD.WIDE.U32 R4, R5, UR25, R2 ;  /* 0x0000001905047c25 */ /* 0x000fc6000f8e0002 */
[----:B------:R-:W-:Y:S01]  /*58d0*/  UIMAD UR32, UR44, UR37, UR32 ;  /* 0x000000252c2072a4 */ /* 0x000fe2000f8e0220 */
[----:B------:R-:W-:Y:S01]  /*58e0*/  IMAD.U32 R7, RZ, RZ, UR36 ;  /* 0x00000024ff077e24 */ /* 0x000fe2000f8e00ff */
[----:B------:R-:W-:Y:S01]  /*58f0*/  IADD3 R5, R5, UR31, RZ ;  /* 0x0000001f05057c10 */ /* 0x000fe2000fffe0ff */
[----:B------:R-:W-:Y:S02]  /*5900*/  ULDC.64 UR36, c[0x0][0x308] ;  /* 0x0000c20000247ab9 */ /* 0x000fe40000000a00 */
[----:B------:R-:W-:-:S05]  /*5910*/  IMAD.WIDE.U32 R4, R7, UR44, R4 ;  /* 0x0000002c07047c25 */ /* 0x000fca000f8e0004 */
[----:B------:R-:W-:Y:S02]  /*5920*/  IADD3 R5, R5, UR32, RZ ;  /* 0x0000002005057c10 */ /* 0x000fe4000fffe0ff */
[----:B------:R-:W-:-:S04]  /*5930*/  LEA R6, P1, R4, UR36, 0x1 ;  /* 0x0000002404067c11 */ /* 0x000fc8000f8208ff */
[----:B------:R-:W-:-:S05]  /*5940*/  LEA.HI.X R7, R4, UR37, R5, 0x1, P1 ;  /* 0x0000002504077c11 */ /* 0x000fca00088f0c05 */
[----:B------:R0:W-:Y:S04]  /*5950*/  STG.E.U16 desc[UR28][R6.64], R9 ;  /* 0x0000000906007986 */ /* 0x0001e8000c10151c */
.L_x_2677:
[----:B------:R-:W-:Y:S05]  /*5960*/  BSYNC B0 ;  /* 0x0000000000007941 */ /* 0x000fea0003800000 */
.L_x_2676:
[----:B------:R-:W-:Y:S01]  /*5970*/  LOP3.LUT R10, R46, 0x20, RZ, 0xfc, !PT ;  /* 0x000000202e0a7812 */ /* 0x000fe200078efcff */
[----:B------:R-:W-:Y:S01]  /*5980*/  ULDC.64 UR32, c[0x0][0x2b8] ;  /* 0x0000ae0000207ab9 */ /* 0x000fe20000000a00 */
[----:B------:R-:W-:Y:S01]  /*5990*/  UMOV UR27, UR30 ;  /* 0x0000001e001b7c82 */ /* 0x000fe20008000000 */
[----:B------:R-:W-:Y:S01]  /*59a0*/  ULDC.64 UR34, c[0x0][0x308] ;  /* 0x0000c20000227ab9 */ /* 0x000fe20000000a00 */
[----:B------:R-:W-:Y:S01]  /*59b0*/  UIMAD.WIDE.U32 UR26, UR44, UR32, UR26 ;  /* 0x000000202c1a72a5 */ /* 0x000fe2000f8e001a */
[C---:B------:R-:W-:Y:S01]  /*59c0*/  IMAD.SHL.U32 R54, R10.reuse, 0x2, RZ ;  /* 0x000000020a367824 */ /* 0x040fe200078e00ff */
[----:B------:R-:W-:Y:S01]  /*59d0*/  UIMAD UR32, UR23, UR32, URZ ;  /* 0x00000020172072a4 */ /* 0x000fe2000f8e023f */
[----:B------:R-:W-:Y:S01]  /*59e0*/  SHF.L.U64.HI R55, R10, 0x1, R121 ;  /* 0x000000010a377819 */ /* 0x000fe20000010279 */
[----:B------:R-:W-:Y:S01]  /*59f0*/  UIADD3 UR30, UP0, UR22, UR26, URZ ;  /* 0x0000001a161e7290 */ /* 0x000fe2000ff1e03f */
[----:B------:R-:W-:Y:S01]  /*5a00*/  LOP3.LUT R11, R46, 0x60, RZ, 0xfc, !PT ;  /* 0x000000602e0b7812 */ /* 0x000fe200078efcff */
[----:B------:R-:W-:Y:S01]  /*5a10*/  UIMAD UR26, UR44, UR33, UR32 ;  /* 0x000000212c1a72a4 */ /* 0x000fe2000f8e0220 */
[----:B------:R-:W-:Y:S01]  /*5a20*/  IADD3 R4, P1, R54, UR34, RZ ;  /* 0x0000002236047c10 */ /* 0x000fe2000ff3e0ff */
[----:B0-----:R-:W0:Y:S01]  /*5a30*/  S2R R9, SR_CTAID.X ;  /* 0x0000000000097919 */ /* 0x001e220000002500 */
[C---:B------:R-:W-:Y:S01]  /*5a40*/  LOP3.LUT R12, R46.reuse, 0x120, RZ, 0xfc, !PT ;  /* 0x000001202e0c7812 */ /* 0x040fe200078efcff */
[----:B------:R-:W-:Y:S01]  /*5a50*/  UIADD3.X UR26, UR6, UR26, UR27, UP0, !UPT ;  /* 0x0000001a061a7290 */ /* 0x000fe200087fe41b */
[----:B------:R-:W-:Y:S01]  /*5a60*/  MOV R7, UR30 ;  /* 0x0000001e00077c02 */ /* 0x000fe20008000f00 */
[----:B------:R-:W-:Y:S01]  /*5a70*/  IMAD.U32 R6, RZ, RZ, UR30 ;  /* 0x0000001eff067e24 */ /* 0x000fe2000f8e00ff */
[----:B------:R-:W-:Y:S01]  /*5a80*/  IADD3.X R5, R55, UR35, RZ, P1, !PT ;  /* 0x0000002337057c10 */ /* 0x000fe20008ffe4ff */
[----:B------:R-:W-:Y:S01]  /*5a90*/  ULDC.64 UR32, c[0x0][0x2a0] ;  /* 0x0000a80000207ab9 */ /* 0x000fe20000000a00 */
[C---:B------:R-:W-:Y:S01]  /*5aa0*/  LOP3.LUT R13, R46.reuse, 0xa0, RZ, 0xfc, !PT ;  /* 0x000000a02e0d7812 */ /* 0x040fe200078efcff */
[----:B------:R-:W-:Y:S01]  /*5ab0*/  UIMAD UR30, UR24, UR32, URZ ;  /* 0x00000020181e72a4 */ /* 0x000fe2000f8e023f */
[----:B------:R-:W-:Y:S01]  /*5ac0*/  LOP3.LUT R53, R46, 0x140, RZ, 0xfc, !PT ;  /* 0x000001402e357812 */ /* 0x000fe200078efcff */
[----:B------:R-:W-:Y:S01]  /*5ad0*/  ULDC.64 UR36, c[0x0][0x318] ;  /* 0x0000c60000247ab9 */ /* 0x000fe20000000a00 */
[-C--:B------:R-:W-:Y:S01]  /*5ae0*/  ISETP.GE.AND P1, PT, R10, R8.reuse, PT ;  /* 0x000000080a00720c */ /* 0x080fe20003f26270 */
[----:B------:R-:W-:Y:S01]  /*5af0*/  UIMAD UR30, UR25, UR33, UR30 ;  /* 0x00000021191e72a4 */ /* 0x000fe2000f8e021e */
[----:B------:R-:W-:-:S02]  /*5b00*/  ISETP.GE.AND P2, PT, R11, R8, PT ;  /* 0x000000080b00720c */ /* 0x000fc40003f46270 */
[----:B------:R-:W-:Y:S02]  /*5b10*/  LEA R4, P6, R7, R4, 0x1 ;  /* 0x0000000407047211 */ /* 0x000fe400078c08ff */
[-C--:B------:R-:W-:Y:S02]  /*5b20*/  ISETP.GE.AND P4, PT, R12, R8.reuse, PT ;  /* 0x000000080c00720c */ /* 0x080fe40003f86270 */
[----:B------:R-:W-:Y:S01]  /*5b30*/  MOV R7, UR26 ;  /* 0x0000001a00077c02 */ /* 0x000fe20008000f00 */
[----:B------:R-:W-:Y:S01]  /*5b40*/  ULDC UR26, c[0x0][0x218] ;  /* 0x00008600001a7ab9 */ /* 0x000fe20000000800 */
[-C--:B------:R-:W-:Y:S01]  /*5b50*/  ISETP.GE.AND P3, PT, R13, R8.reuse, PT ;  /* 0x000000080d00720c */ /* 0x080fe20003f66270 */
[----:B------:R-:W-:Y:S01]  /*5b60*/  UIMAD UR34, UR5, -0x800, UR26 ;  /* 0xfffff800052278a4 */ /* 0x000fe2000f8e021a */
[----:B------:R-:W-:Y:S01]  /*5b70*/  ISETP.GE.AND P5, PT, R53, R8, PT ;  /* 0x000000083500720c */ /* 0x000fe20003fa6270 */
[----:B------:R-:W-:Y:S01]  /*5b80*/  UIMAD.WIDE.U32 UR26, UR25, UR32, URZ ;  /* 0x00000020191a72a5 */ /* 0x000fe2000f8e003f */
[----:B------:R-:W-:Y:S01]  /*5b90*/  LEA.HI.X R5, R6, R5, R7, 0x1, P6 ;  /* 0x0000000506057211 */ /* 0x000fe200030f0c07 */
[----:B------:R-:W-:Y:S01]  /*5ba0*/  IMAD.U32 R6, RZ, RZ, UR22 ;  /* 0x00000016ff067e24 */ /* 0x000fe2000f8e00ff */
[C---:B------:R-:W-:Y:S01]  /*5bb0*/  LOP3.LUT R60, R46.reuse, 0x40, RZ, 0xfc, !PT ;  /* 0x000000402e3c7812 */ /* 0x040fe200078efcff */
[----:B------:R-:W-:Y:S01]  /*5bc0*/  UIADD3 UR27, UR27, UR30, URZ ;  /* 0x0000001e1b1b7290 */ /* 0x000fe2000fffe03f */
[C---:B------:R-:W-:Y:S01]  /*5bd0*/  LOP3.LUT R56, R46.reuse, 0x160, RZ, 0xfc, !PT ;  /* 0x000001602e387812 */ /* 0x040fe200078efcff */
[----:B------:R1:W-:Y:S01]  /*5be0*/  @!P1 STG.E.U16 desc[UR28][R4.64], R59 ;  /* 0x0000003b04009986 */ /* 0x0003e2000c10151c */
[----:B------:R-:W-:-:S02]  /*5bf0*/  LOP3.LUT R57, R46, 0xc0, RZ, 0xfc, !PT ;  /* 0x000000c02e397812 */ /* 0x000fc400078efcff */
[----:B------:R-:W-:Y:S01]  /*5c00*/  LOP3.LUT R58, R46, 0x180, RZ, 0xfc, !PT ;  /* 0x000001802e3a7812 */ /* 0x000fe200078efcff */
[----:B------:R2:W-:Y:S01]  /*5c10*/  @!P2 STG.E.U16 desc[UR28][R4.64+0x80], R61 ;  /* 0x0000803d0400a986 */ /* 0x0005e2000c10151c */
[-C--:B------:R-:W-:Y:S02]  /*5c20*/  ISETP.GE.AND P2, PT, R60, R8.reuse, PT ;  /* 0x000000083c00720c */ /* 0x080fe40003f46270 */
[-C--:B------:R-:W-:Y:S01]  /*5c30*/  ISETP.GE.AND P6, PT, R58, R8.reuse, PT ;  /* 0x000000083a00720c */ /* 0x080fe20003fc6270 */
[----:B------:R-:W-:Y:S01]  /*5c40*/  @!P4 STG.E.U16 desc[UR28][R4.64+0x200], R91 ;  /* 0x0002005b0400c986 */ /* 0x000fe2000c10151c */
[----:B------:R-:W-:Y:S02]  /*5c50*/  ISETP.GE.AND P4, PT, R57, R8, PT ;  /* 0x000000083900720c */ /* 0x000fe40003f86270 */
[C---:B------:R-:W-:Y:S01]  /*5c60*/  ISETP.GE.AND P1, PT, R46.reuse, UR34, PT ;  /* 0x000000222e007c0c */ /* 0x040fe2000bf26270 */
[----:B------:R3:W-:Y:S01]  /*5c70*/  @!P3 STG.E.U16 desc[UR28][R4.64+0x100], R63 ;  /* 0x0001003f0400b986 */ /* 0x0007e2000c10151c */
[----:B-1----:R-:W-:-:S02]  /*5c80*/  LOP3.LUT R59, R46, 0x80, RZ, 0xfc, !PT ;  /* 0x000000802e3b7812 */ /* 0x002fc400078efcff */
[----:B------:R-:W-:Y:S01]  /*5c90*/  MOV R7, UR6 ;  /* 0x0000000600077c02 */ /* 0x000fe20008000f00 */
[----:B------:R-:W-:Y:S01]  /*5ca0*/  @!P5 STG.E.U16 desc[UR28][R4.64+0x240], R93 ;  /* 0x0002405d0400d986 */ /* 0x000fe2000c10151c */
[-C--:B------:R-:W-:Y:S02]  /*5cb0*/  ISETP.GE.AND P5, PT, R56, R8.reuse, PT ;  /* 0x000000083800720c */ /* 0x080fe40003fa6270 */
[-C--:B------:R-:W-:Y:S01]  /*5cc0*/  ISETP.GE.AND P3, PT, R59, R8.reuse, PT ;  /* 0x000000083b00720c */ /* 0x080fe20003f66270 */
[----:B------:R1:W-:Y:S01]  /*5cd0*/  @!P2 STG.E.U16 desc[UR28][R4.64+0x40], R65 ;  /* 0x000040410400a986 */ /* 0x0003e2000c10151c */
[C---:B--2---:R-:W-:Y:S02]  /*5ce0*/  LOP3.LUT R61, R46.reuse, 0x1a0, RZ, 0xfc, !PT ;  /* 0x000001a02e3d7812 */ /* 0x044fe400078efcff */
[C---:B------:R-:W-:Y:S01]  /*5cf0*/  LOP3.LUT R62, R46.reuse, 0xe0, RZ, 0xfc, !PT ;  /* 0x000000e02e3e7812 */ /* 0x040fe200078efcff */
[----:B------:R-:W-:Y:S01]  /*5d00*/  @!P4 STG.E.U16 desc[UR28][R4.64+0x140], R85 ;  /* 0x000140550400c986 */ /* 0x000fe2000c10151c */
[C---:B---3--:R-:W-:Y:S01]  /*5d10*/  LOP3.LUT R63, R46.reuse, 0x1c0, RZ, 0xfc, !PT ;  /* 0x000001c02e3f7812 */ /* 0x048fe200078efcff */
[----:B0-----:R-:W-:Y:S01]  /*5d20*/  @!P1 IMAD.WIDE.U32 R6, R9, UR32, R6 ;  /* 0x0000002009069c25 */ /* 0x001fe2000f8e0006 */
[----:B------:R-:W-:Y:S01]  /*5d30*/  LOP3.LUT R64, R46, 0x100, RZ, 0xfc, !PT ;  /* 0x000001002e407812 */ /* 0x000fe200078efcff */
[----:B------:R-:W-:Y:S01]  /*5d40*/  @!P6 STG.E.U16 desc[UR28][R4.64+0x2c0], R113 ;  /* 0x0002c0710400e986 */ /* 0x000fe2000c10151c */
[-C--:B------:R-:W-:Y:S01]  /*5d50*/  ISETP.GE.AND P4, PT, R62, R8.reuse, PT ;  /* 0x000000083e00720c */ /* 0x080fe20003f86270 */
[----:B------:R-:W-:Y:S01]  /*5d60*/  @!P1 VIADD R7, R7, UR30 ;  /* 0x0000001e07079c36 */ /* 0x000fe20008000000 */
[-C--:B------:R-:W-:Y:S01]  /*5d70*/  ISETP.GE.AND P6, PT, R63, R8.reuse, PT ;  /* 0x000000083f00720c */ /* 0x080fe20003fc6270 */
[----:B------:R-:W-:Y:S01]  /*5d80*/  @!P5 STG.E.U16 desc[UR28][R4.64+0x280], R111 ;  /* 0x0002806f0400d986 */ /* 0x000fe2000c10151c */
[----:B-1----:R-:W-:Y:S01]  /*5d90*/  LOP3.LUT R65, R46, 0x1e0, RZ, 0xfc, !PT ;  /* 0x000001e02e417812 */ /* 0x002fe200078efcff */
[----:B------:R-:W-:Y:S01]  /*5da0*/  ULDC.64 UR30, c[0x0][0x2a8] ;  /* 0x0000aa00001e7ab9 */ /* 0x000fe20000000a00 */
[-C--:B------:R-:W-:Y:S01]  /*5db0*/  ISETP.GE.AND P5, PT, R61, R8.reuse, PT ;  /* 0x000000083d00720c */ /* 0x080fe20003fa6270 */
[----:B------:R0:W-:Y:S01]  /*5dc0*/  @!P3 STG.E.U16 desc[UR28][R4.64+0xc0], R83 ;  /* 0x0000c0530400b986 */ /* 0x0001e2000c10151c */
[-C--:B------:R-:W-:Y:S01]  /*5dd0*/  ISETP.GE.AND P3, PT, R64, R8.reuse, PT ;  /* 0x000000084000720c */ /* 0x080fe20003f66270 */
[----:B------:R-:W-:Y:S01]  /*5de0*/  UIMAD.WIDE.U32 UR26, UR44, UR30, UR26 ;  /* 0x0000001e2c1a72a5 */ /* 0x000fe2000f8e001a */
[----:B------:R-:W-:-:S02]  /*5df0*/  ISETP.GE.AND P2, PT, R65, R8, PT ;  /* 0x000000084100720c */ /* 0x000fc40003f46270 */
[----:B------:R-:W-:Y:S01]  /*5e00*/  MOV R9, UR30 ;  /* 0x0000001e00097c02 */ /* 0x000fe20008000f00 */
[----:B------:R-:W-:Y:S01]  /*5e10*/  UIADD3 UR32, UP0, UR22, UR26, URZ ;  /* 0x0000001a16207290 */ /* 0x000fe2000ff1e03f */
[----:B------:R-:W-:Y:S01]  /*5e20*/  @!P4 STG.E.U16 desc[UR28][R4.64+0x180], R87 ;  /* 0x000180570400c986 */ /* 0x000fe2000c10151c */
[----:B------:R-:W-:Y:S02]  /*5e30*/  UIMAD UR30, UR23, UR30, URZ ;  /* 0x0000001e171e72a4 */ /* 0x000fe4000f8e023f */
[----:B------:R-:W-:Y:S01]  /*5e40*/  @!P1 IMAD.WIDE.U32 R6, R9, UR44, R6 ;  /* 0x0000002c09069c25 */ /* 0x000fe2000f8e0006 */
[----:B------:R-:W-:Y:S01]  /*5e50*/  @!P6 STG.E.U16 desc[UR28][R4.64+0x340], R117 ;  /* 0x000340750400e986 */ /* 0x000fe2000c10151c */
[----:B------:R-:W-:Y:S01]  /*5e60*/  UIMAD UR30, UR44, UR31, UR30 ;  /* 0x0000001f2c1e72a4 */ /* 0x000fe2000f8e021e */
[----:B------:R-:W-:Y:S01]  /*5e70*/  MOV R84, UR32 ;  /* 0x0000002000547c02 */ /* 0x000fe20008000f00 */
[----:B0-----:R-:W-:Y:S01]  /*5e80*/  IMAD.U32 R83, RZ, RZ, UR32 ;  /* 0x00000020ff537e24 */ /* 0x001fe2000f8e00ff */
[----:B------:R-:W-:Y:S01]  /*5e90*/  @!P5 STG.E.U16 desc[UR28][R4.64+0x300], R115 ;  /* 0x000300730400d986 */ /* 0x000fe2000c10151c */
[----:B------:R-:W-:Y:S01]  /*5ea0*/  IADD3 R8, P5, R54, UR36, RZ ;  /* 0x0000002436087c10 */ /* 0x000fe2000ffbe0ff */
[----:B------:R-:W-:Y:S01]  /*5eb0*/  UIADD3.X UR26, UR6, UR30, UR27, UP0, !UPT ;  /* 0x0000001e061a7290 */ /* 0x000fe200087fe41b */
[----:B------:R-:W-:Y:S01]  /*5ec0*/  @!P1 IADD3 R9, P4, R46, R6, RZ ;  /* 0x000000062e099210 */ /* 0x000fe20007f9e0ff */
[----:B------:R-:W-:Y:S01]  /*5ed0*/  @!P3 STG.E.U16 desc[UR28][R4.64+0x1c0], R89 ;  /* 0x0001c0590400b986 */ /* 0x000fe2000c10151c */
[----:B------:R-:W-:Y:S01]  /*5ee0*/  LEA R6, P6, R83, R8, 0x1 ;  /* 0x0000000853067211 */ /* 0x000fe200078c08ff */
[----:B------:R-:W-:Y:S01]  /*5ef0*/  ULDC.64 UR32, c[0x0][0x2c0] ;  /* 0x0000b00000207ab9 */ /* 0x000fe20000000a00 */
[----:B------:R-:W-:Y:S01]  /*5f00*/  @!P1 IADD3.X R66, R121, UR30, R7, P4, !PT ;  /* 0x0000001e79429c10 */ /* 0x000fe2000a7fe407 */
[----:B------:R0:W-:Y:S01]  /*5f10*/  @!P2 STG.E.U16 desc[UR28][R4.64+0x380], R119 ;  /* 0x000380770400a986 */ /* 0x0001e2000c10151c */
[----:B------:R-:W-:Y:S01]  /*5f20*/  @!P1 LEA R8, P3, R9, UR36, 0x1 ;  /* 0x0000002409089c11 */ /* 0x000fe2000f8608ff */
[----:B------:R-:W-:Y:S01]  /*5f30*/  IMAD.U32 R85, RZ, RZ, UR26 ;  /* 0x0000001aff557e24 */ /* 0x000fe2000f8e00ff */
[----:B------:R-:W-:-:S02]  /*5f40*/  ISETP.GE.AND P4, PT, R10, UR34, PT ;  /* 0x000000220a007c0c */ /* 0x000fc4000bf86270 */
[----:B------:R-:W-:Y:S02]  /*5f50*/  @!P1 LEA.HI.X R9, R9, UR37, R66, 0x1, P3 ;  /* 0x0000002509099c11 */ /* 0x000fe400098f0c42 */
[----:B------:R-:W-:Y:S02]  /*5f60*/  ISETP.GE.AND P3, PT, R60, UR34, PT ;  /* 0x000000223c007c0c */ /* 0x000fe4000bf66270 */
[----:B------:R-:W-:Y:S02]  /*5f70*/  ISETP.GE.AND P2, PT, R11, UR34, PT ;  /* 0x000000220b007c0c */ /* 0x000fe4000bf46270 */
[----:B------:R-:W-:Y:S02]  /*5f80*/  IADD3.X R7, R55, UR37, RZ, P5, !PT ;  /* 0x0000002537077c10 */ /* 0x000fe4000affe4ff */
[----:B------:R-:W-:Y:S01]  /*5f90*/  PRMT R83, RZ, 0x7610, R83 ;  /* 0x00007610ff537816 */ /* 0x000fe20000000053 */
[----:B------:R-:W-:Y:S01]  /*5fa0*/  BAR.SYNC.DEFER_BLOCKING 0x0 ;  /* 0x0000000000007b1d */ /* 0x000fe20000010000 */
[----:B------:R-:W-:-:S02]  /*5fb0*/  LEA.HI.X R7, R84, R7, R85, 0x1, P6 ;  /* 0x0000000754077211 */ /* 0x000fc400030f0c55 */
[----:B------:R-:W-:Y:S02]  /*5fc0*/  PRMT R66, RZ, 0x7610, R66 ;  /* 0x00007610ff427816 */ /* 0x000fe40000000042 */
[----:B------:R-:W-:Y:S02]  /*5fd0*/  PRMT R85, RZ, 0x7610, R85 ;  /* 0x00007610ff557816 */ /* 0x000fe40000000055 */
[----:B------:R-:W-:Y:S02]  /*5fe0*/  PRMT R84, RZ, 0x7610, R84 ;  /* 0x00007610ff547816 */ /* 0x000fe40000000054 */
[----:B------:R-:W-:Y:S02]  /*5ff0*/  ISETP.GE.AND P6, PT, R13, UR34, PT ;  /* 0x000000220d007c0c */ /* 0x000fe4000bfc6270 */
[----:B------:R-:W-:Y:S02]  /*6000*/  ISETP.GE.AND P5, PT, R57, UR34, PT ;  /* 0x0000002239007c0c */ /* 0x000fe4000bfa6270 */
[----:B0-----:R-:W-:-:S02]  /*6010*/  PRMT R5, RZ, 0x7610, R5 ;  /* 0x00007610ff057816 */ /* 0x001fc40000000005 */
[----:B------:R-:W-:Y:S01]  /*6020*/  PRMT R4, RZ, 0x7610, R4 ;  /* 0x00007610ff047816 */ /* 0x000fe20000000004 */
[----:B------:R0:W2:Y:S01]  /*6030*/  @!P1 LDG.E.U16 R83, desc[UR28][R8.64] ;  /* 0x0000001c08539981 */ /* 0x0000a2000c1e1500 */
[----:B------:R-:W-:Y:S02]  /*6040*/  ISETP.GE.AND P1, PT, R59, UR34, PT ;  /* 0x000000223b007c0c */ /* 0x000fe4000bf26270 */
[----:B------:R-:W-:Y:S01]  /*6050*/  PRMT R87, RZ, 0x7610, R87 ;  /* 0x00007610ff577816 */ /* 0x000fe20000000057 */
[----:B------:R-:W3:Y:S01]  /*6060*/  @!P4 LDG.E.U16 R66, desc[UR28][R6.64] ;  /* 0x0000001c0642c981 */ /* 0x000ee2000c1e1500 */
[----:B------:R-:W-:Y:S02]  /*6070*/  ISETP.GE.AND P4, PT, R62, UR34, PT ;  /* 0x000000223e007c0c */ /* 0x000fe4000bf86270 */
[----:B------:R-:W-:Y:S01]  /*6080*/  PRMT R86, RZ, 0x7610, R86 ;  /* 0x00007610ff567816 */ /* 0x000fe20000000056 */
        /* <DEDUP_REMOVED lines=52> */
[----:B------:R-:W-:Y:S04]  /*63d0*/  LDS.U16 R87, [R24+0x8] ;  /* 0x0000080018577984 */ /* 0x000fe80000000400 */
[----:B------:R-:W5:Y:S04]  /*63e0*/  LDS.U16 R6, [R23+0xa] ;  /* 0x00000a0017067984 */ /* 0x000f680000000400 */
[----:B------:R-:W5:Y:S04]  /*63f0*/  LDS.U16 R86, [R21+0xe] ;  /* 0x00000e0015567984 */ /* 0x000f680000000400 */
[----:B------:R-:W5:Y:S04]  /*6400*/  LDS.U16 R66, [R22+0xc] ;  /* 0x00000c0016427984 */ /* 0x000f680000000400 */
[----:B------:R-:W5:Y:S01]  /*6410*/  LDS.U16 R9, [R18+0x14] ;  /* 0x0000140012097984 */ /* 0x000f620000000400 */
[----:B0-----:R-:W-:-:S03]  /*6420*/  SHF.L.U32 R7, R7, 0x10, RZ ;  /* 0x0000001007077819 */ /* 0x001fc600000006ff */
[----:B------:R-:W0:Y:S01]  /*6430*/  LDS.U16 R85, [R17+0x16] ;  /* 0x0000160011557984 */ /* 0x000e220000000400 */
[----:B-1----:R-:W-:Y:S01]  /*6440*/  SHF.L.U32 R89, R4, 0x10, RZ ;  /* 0x0000001004597819 */ /* 0x002fe200000006ff */
[----:B------:R-:W-:Y:S02]  /*6450*/  FMUL.FTZ R84, R7, -1.4426950216293334961 ;  /* 0xbfb8aa3b07547820 */ /* 0x000fe40000410000 */
[----:B------:R-:W-:Y:S01]  /*6460*/  LDS.U16 R90, [R16+0x18] ;  /* 0x00001800105a7984 */ /* 0x000fe20000000400 */
[----:B--2---:R-:W-:Y:S02]  /*6470*/  IMAD.U32 R88, R5, 0x10000, RZ ;  /* 0x0001000005587824 */ /* 0x004fe400078e00ff */
[----:B------:R-:W-:Y:S01]  /*6480*/  FMUL.FTZ R4, R89, -1.4426950216293334961 ;  /* 0xbfb8aa3b59047820 */ /* 0x000fe20000410000 */
[----:B------:R1:W-:Y:S01]  /*6490*/  MUFU.EX2 R94, R84 ;  /* 0x00000054005e7308 */ /* 0x0003e20000000800 */
[----:B------:R-:W2:Y:S01]  /*64a0*/  LDS.U16 R5, [R19+0x12] ;  /* 0x0000120013057984 */ /* 0x000ea20000000400 */
[----:B------:R-:W-:-:S06]  /*64b0*/  FMUL.FTZ R8, R88, -1.4426950216293334961 ;  /* 0xbfb8aa3b58087820 */ /* 0x000fcc0000410000 */
[----:B------:R3:W-:Y:S01]  /*64c0*/  MUFU.EX2 R92, R4 ;  /* 0x00000004005c7308 */ /* 0x0007e20000000800 */
[----:B-1----:R-:W1:Y:S07]  /*64d0*/  LDS.U16 R84, [R0+0x1e] ;  /* 0x00001e0000547984 */ /* 0x002e6e0000000400 */
[----:B------:R4:W1:Y:S01]  /*64e0*/  MUFU.EX2 R93, R8 ;  /* 0x00000008005d7308 */ /* 0x0008620000000800 */
[----:B---3--:R-:W3:Y:S04]  /*64f0*/  LDS.U16 R4, [R15+0x1a] ;  /* 0x00001a000f047984 */ /* 0x008ee80000000400 */
[----:B----4-:R-:W4:Y:S01]  /*6500*/  LDS.U16 R8, [R14+0x1c] ;  /* 0x00001c000e087984 */ /* 0x010f220000000400 */
[----:B------:R-:W-:Y:S01]  /*6510*/  IMAD.U32 R83, R83, 0x10000, RZ ;  /* 0x0001000053537824 */ /* 0x000fe200078e00ff */
[----:B------:R-:W-:Y:S01]  /*6520*/  SHF.L.U32 R91, R91, 0x10, RZ ;  /* 0x000000105b5b7819 */ /* 0x000fe200000006ff */
[----:B-----5:R-:W-:Y:S01]  /*6530*/  IMAD.U32 R6, R6, 0x10000, RZ ;  /* 0x0001000006067824 */ /* 0x020fe200078e00ff */
[----:B------:R-:W-:Y:S01]  /*6540*/  SHF.L.U32 R87, R87, 0x10, RZ ;  /* 0x0000001057577819 */ /* 0x000fe200000006ff */
[----:B------:R-:W-:Y:S01]  /*6550*/  FMUL.FTZ R96, R83, -1.4426950216293334961 ;  /* 0xbfb8aa3b53607820 */ /* 0x000fe20000410000 */
[----:B------:R-:W-:-:S02]  /*6560*/  IMAD.U32 R86, R86, 0x10000, RZ ;  /* 0x0001000056567824 */ /* 0x000fc400078e00ff */
[----:B------:R-:W-:Y:S01]  /*6570*/  FMUL.FTZ R114, R91, -1.4426950216293334961 ;  /* 0xbfb8aa3b5b727820 */ /* 0x000fe20000410000 */
[----:B------:R-:W-:Y:S01]  /*6580*/  SHF.L.U32 R66, R66, 0x10, RZ ;  /* 0x0000001042427819 */ /* 0x000fe200000006ff */
[----:B------:R-:W-:Y:S01]  /*6590*/  FMUL.FTZ R110, R87, -1.4426950216293334961 ;  /* 0xbfb8aa3b576e7820 */ /* 0x000fe20000410000 */
[----:B------:R-:W-:Y:S01]  /*65a0*/  FMUL.FTZ R111, R6, -1.4426950216293334961 ;  /* 0xbfb8aa3b066f7820 */ /* 0x000fe20000410000 */
[----:B------:R-:W-:Y:S01]  /*65b0*/  SHF.L.U32 R9, R9, 0x10, RZ ;  /* 0x0000001009097819 */ /* 0x000fe200000006ff */
[----:B0-----:R-:W-:Y:S02]  /*65c0*/  IMAD.U32 R85, R85, 0x10000, RZ ;  /* 0x0001000055557824 */ /* 0x001fe400078e00ff */
[----:B------:R-:W-:Y:S01]  /*65d0*/  FMUL.FTZ R113, R86, -1.4426950216293334961 ;  /* 0xbfb8aa3b56717820 */ /* 0x000fe20000410000 */
[----:B------:R-:W0:Y:S01]  /*65e0*/  MUFU.EX2 R96, R96 ;  /* 0x0000006000607308 */ /* 0x000e220000000800 */
[----:B--2---:R-:W-:Y:S02]  /*65f0*/  IMAD.U32 R5, R5, 0x10000, RZ ;  /* 0x0001000005057824 */ /* 0x004fe400078e00ff */
[----:B------:R-:W-:Y:S01]  /*6600*/  FMUL.FTZ R112, R66, -1.4426950216293334961 ;  /* 0xbfb8aa3b42707820 */ /* 0x000fe20000410000 */
[----:B------:R-:W-:Y:S01]  /*6610*/  SHF.L.U32 R90, R90, 0x10, RZ ;  /* 0x000000105a5a7819 */ /* 0x000fe200000006ff */
[----:B------:R-:W-:Y:S01]  /*6620*/  FMUL.FTZ R117, R85, -1.4426950216293334961 ;  /* 0xbfb8aa3b55757820 */ /* 0x000fe20000410000 */
[----:B------:R-:W-:-:S02]  /*6630*/  FMUL.FTZ R115, R5, -1.4426950216293334961 ;  /* 0xbfb8aa3b05737820 */ /* 0x000fc40000410000 */
[----:B------:R-:W2:Y:S01]  /*6640*/  MUFU.EX2 R114, R114 ;  /* 0x0000007200727308 */ /* 0x000ea20000000800 */
[----:B-1----:R-:W-:Y:S02]  /*6650*/  IMAD.U32 R84, R84, 0x10000, RZ ;  /* 0x0001000054547824 */ /* 0x002fe400078e00ff */
[----:B------:R-:W-:Y:S02]  /*6660*/  FMUL.FTZ R116, R9, -1.4426950216293334961 ;  /* 0xbfb8aa3b09747820 */ /* 0x000fe40000410000 */
[----:B------:R-:W-:Y:S01]  /*6670*/  FMUL.FTZ R121, R84, -1.4426950216293334961 ;  /* 0xbfb8aa3b54797820 */ /* 0x000fe20000410000 */
[----:B---3--:R-:W-:Y:S02]  /*6680*/  IMAD.U32 R4, R4, 0x10000, RZ ;  /* 0x0001000004047824 */ /* 0x008fe400078e00ff */
[----:B------:R-:W1:Y:S01]  /*6690*/  MUFU.EX2 R110, R110 ;  /* 0x0000006e006e7308 */ /* 0x000e620000000800 */
[----:B------:R-:W-:Y:S01]  /*66a0*/  FMUL.FTZ R118, R90, -1.4426950216293334961 ;  /* 0xbfb8aa3b5a767820 */ /* 0x000fe20000410000 */
[----:B------:R-:W-:Y:S01]  /*66b0*/  FMUL.FTZ R119, R4, -1.4426950216293334961 ;  /* 0xbfb8aa3b04777820 */ /* 0x000fe20000410000 */
[----:B----4-:R-:W-:-:S05]  /*66c0*/  SHF.L.U32 R8, R8, 0x10, RZ ;  /* 0x0000001008087819 */ /* 0x010fca00000006ff */
[----:B------:R-:W3:Y:S01]  /*66d0*/  MUFU.EX2 R111, R111 ;  /* 0x0000006f006f7308 */ /* 0x000ee20000000800 */
[----:B------:R-:W-:Y:S01]  /*66e0*/  FADD.FTZ R93, R93, 1 ;  /* 0x3f8000005d5d7421 */ /* 0x000fe20000010000 */
[----:B------:R-:W-:-:S06]  /*66f0*/  FMUL.FTZ R120, R8, -1.4426950216293334961 ;  /* 0xbfb8aa3b08787820 */ /* 0x000fcc0000410000 */
[----:B------:R-:W4:Y:S01]  /*6700*/  MUFU.EX2 R113, R113 ;  /* 0x0000007100717308 */ /* 0x000f220000000800 */
[----:B------:R-:W-:-:S07]  /*6710*/  FADD.FTZ R92, R92, 1 ;  /* 0x3f8000005c5c7421 */ /* 0x000fce0000010000 */
[----:B------:R-:W5:Y:S08]  /*6720*/  MUFU.EX2 R112, R112 ;  /* 0x0000007000707308 */ /* 0x000f700000000800 */
[----:B------:R-:W5:Y:S08]  /*6730*/  MUFU.EX2 R117, R117 ;  /* 0x0000007500757308 */ /* 0x000f700000000800 */
[----:B------:R-:W5:Y:S08]  /*6740*/  MUFU.EX2 R115, R115 ;  /* 0x0000007300737308 */ /* 0x000f700000000800 */
[----:B------:R-:W5:Y:S08]  /*6750*/  MUFU.EX2 R116, R116 ;  /* 0x0000007400747308 */ /* 0x000f700000000800 */
[----:B------:R-:W5:Y:S01]  /*6760*/  MUFU.EX2 R121, R121 ;  /* 0x0000007900797308 */ /* 0x000f620000000800 */
[----:B0-----:R-:W-:-:S07]  /*6770*/  FADD.FTZ R96, R96, 1 ;  /* 0x3f80000060607421 */ /* 0x001fce0000010000 */
[----:B------:R-:W0:Y:S01]  /*6780*/  MUFU.EX2 R119, R119 ;  /* 0x0000007700777308 */ /* 0x000e220000000800 */
[----:B------:R-:W-:Y:S01]  /*6790*/  FADD.FTZ R94, R94, 1 ;  /* 0x3f8000005e5e7421 */ /* 0x000fe20000010000 */
[----:B--2---:R-:W-:-:S06]  /*67a0*/  FADD.FTZ R114, R114, 1 ;  /* 0x3f80000072727421 */ /* 0x004fcc0000010000 */
[----:B------:R-:W2:Y:S08]  /*67b0*/  MUFU.EX2 R118, R118 ;  /* 0x0000007600767308 */ /* 0x000eb00000000800 */
[----:B------:R-:W2:Y:S01]  /*67c0*/  MUFU.RCP R93, R93 ;  /* 0x0000005d005d7308 */ /* 0x000ea20000001000 */
[----:B-1----:R-:W-:-:S07]  /*67d0*/  FADD.FTZ R110, R110, 1 ;  /* 0x3f8000006e6e7421 */ /* 0x002fce0000010000 */
[----:B------:R-:W1:Y:S01]  /*67e0*/  MUFU.EX2 R120, R120 ;  /* 0x0000007800787308 */ /* 0x000e620000000800 */
[----:B---3--:R-:W-:Y:S01]  /*67f0*/  FADD.FTZ R111, R111, 1 ;  /* 0x3f8000006f6f7421 */ /* 0x008fe20000010000 */
[----:B----4-:R-:W-:-:S06]  /*6800*/  FADD.FTZ R113, R113, 1 ;  /* 0x3f80000071717421 */ /* 0x010fcc0000010000 */
[----:B------:R-:W3:Y:S01]  /*6810*/  MUFU.RCP R92, R92 ;  /* 0x0000005c005c7308 */ /* 0x000ee20000001000 */
[----:B-----5:R-:W-:Y:S01]  /*6820*/  FADD.FTZ R112, R112, 1 ;  /* 0x3f80000070707421 */ /* 0x020fe20000010000 */
[----:B------:R-:W-:Y:S01]  /*6830*/  FADD.FTZ R117, R117, 1 ;  /* 0x3f80000075757421 */ /* 0x000fe20000010000 */
[----:B------:R-:W-:Y:S01]  /*6840*/  FADD.FTZ R115, R115, 1 ;  /* 0x3f80000073737421 */ /* 0x000fe20000010000 */
[----:B------:R-:W-:Y:S01]  /*6850*/  FADD.FTZ R116, R116, 1 ;  /* 0x3f80000074747421 */ /* 0x000fe20000010000 */
[----:B------:R-:W-:-:S03]  /*6860*/  FADD.FTZ R121, R121, 1 ;  /* 0x3f80000079797421 */ /* 0x000fc60000010000 */
[----:B------:R-:W4:Y:S01]  /*6870*/  MUFU.RCP R96, R96 ;  /* 0x0000006000607308 */ /* 0x000f220000001000 */
[----:B0-----:R-:W-:Y:S01]  /*6880*/  FADD.FTZ R119, R119, 1 ;  /* 0x3f80000077777421 */ /* 0x001fe20000010000 */
[----:B--2---:R-:W-:Y:S01]  /*6890*/  FADD.FTZ R118, R118, 1 ;  /* 0x3f80000076767421 */ /* 0x004fe20000010000 */
[----:B------:R-:W-:-:S05]  /*68a0*/  FMUL.FTZ R88, R88, R93 ;  /* 0x0000005d58587220 */ /* 0x000fca0000410000 */
[----:B------:R-:W0:Y:S01]  /*68b0*/  MUFU.RCP R94, R94 ;  /* 0x0000005e005e7308 */ /* 0x000e220000001000 */
[----:B-1----:R-:W-:-:S07]  /*68c0*/  FADD.FTZ R120, R120, 1 ;  /* 0x3f80000078787421 */ /* 0x002fce0000010000 */
[----:B------:R-:W1:Y:S01]  /*68d0*/  MUFU.RCP R114, R114 ;  /* 0x0000007200727308 */ /* 0x000e620000001000 */
[----:B------:R-:W-:-:S07]  /*68e0*/  FMUL.FTZ R88, R88, R81 ;  /* 0x0000005158587220 */ /* 0x000fce0000410000 */
[----:B------:R-:W2:Y:S08]  /*68f0*/  MUFU.RCP R110, R110 ;  /* 0x0000006e006e7308 */ /* 0x000eb00000001000 */
[----:B------:R-:W5:Y:S01]  /*6900*/  MUFU.RCP R111, R111 ;  /* 0x0000006f006f7308 */ /* 0x000f620000001000 */
[----:B---3--:R-:W-:-:S07]  /*6910*/  FMUL.FTZ R89, R89, R92 ;  /* 0x0000005c59597220 */ /* 0x008fce0000410000 */
[----:B------:R-:W3:Y:S08]  /*6920*/  MUFU.RCP R123, R112 ;  /* 0x00000070007b7308 */ /* 0x000ef00000001000 */
[----:B------:R-:W3:Y:S08]  /*6930*/  MUFU.RCP R113, R113 ;  /* 0x0000007100717308 */ /* 0x000ef00000001000 */
[----:B------:R-:W3:Y:S08]  /*6940*/  MUFU.RCP R124, R117 ;  /* 0x00000075007c7308 */ /* 0x000ef00000001000 */
[----:B------:R-:W3:Y:S01]  /*6950*/  MUFU.RCP R122, R115 ;  /* 0x00000073007a7308 */ /* 0x000ee20000001000 */
[----:B------:R-:W-:-:S07]  /*6960*/  FMUL.FTZ R89, R89, R82 ;  /* 0x0000005259597220 */ /* 0x000fce0000410000 */
[----:B------:R-:W3:Y:S08]  /*6970*/  MUFU.RCP R116, R116 ;  /* 0x0000007400747308 */ /* 0x000ef00000001000 */
[----:B------:R-:W3:Y:S01]  /*6980*/  MUFU.RCP R121, R121 ;  /* 0x0000007900797308 */ /* 0x000ee20000001000 */
[----:B----4-:R-:W-:-:S07]  /*6990*/  FMUL.FTZ R82, R83, R96 ;  /* 0x0000006053527220 */ /* 0x010fce0000410000 */
[----:B------:R-:W4:Y:S08]  /*69a0*/  MUFU.RCP R125, R118 ;  /* 0x00000076007d7308 */ /* 0x000f300000001000 */
[----:B------:R-:W4:Y:S01]  /*69b0*/  MUFU.RCP R119, R119 ;  /* 0x0000007700777308 */ /* 0x000f220000001000 */
[----:B0-----:R-:W-:-:S07]  /*69c0*/  FMUL.FTZ R7, R7, R94 ;  /* 0x0000005e07077220 */ /* 0x001fce0000410000 */
[----:B------:R-:W0:Y:S01]  /*69d0*/  MUFU.RCP R81, R120 ;  /* 0x0000007800517308 */ /* 0x000e220000001000 */
[----:B-1----:R-:W-:Y:S01]  /*69e0*/  FMUL.FTZ R91, R91, R114 ;  /* 0x000000725b5b7220 */ /* 0x002fe20000410000 */
[----:B--2---:R-:W-:Y:S01]  /*69f0*/  FMUL.FTZ R87, R87, R110 ;  /* 0x0000006e57577220 */ /* 0x004fe20000410000 */
[----:B-----5:R-:W-:Y:S01]  /*6a00*/  FMUL.FTZ R6, R6, R111 ;  /* 0x0000006f06067220 */ /* 0x020fe20000410000 */
[----:B------:R-:W-:Y:S01]  /*6a10*/  FMUL.FTZ R82, R82, R79 ;  /* 0x0000004f52527220 */ /* 0x000fe20000410000 */
[----:B------:R-:W-:Y:S01]  /*6a20*/  FMUL.FTZ R7, R7, R80 ;  /* 0x0000005007077220 */ /* 0x000fe20000410000 */
[----:B---3--:R-:W-:Y:S01]  /*6a30*/  FMUL.FTZ R79, R66, R123 ;  /* 0x0000007b424f7220 */ /* 0x008fe20000410000 */
        /* <DEDUP_REMOVED lines=12> */
[----:B----4-:R-:W-:Y:S01]  /*6b00*/  FMUL.FTZ R5, R90, R125 ;  /* 0x0000007d5a057220 */ /* 0x010fe20000410000 */
[----:B------:R-:W-:Y:S01]  /*6b10*/  FMUL.FTZ R74, R74, R71 ;  /* 0x000000474a4a7220 */ /* 0x000fe20000410000 */
[----:B------:R-:W-:Y:S01]  /*6b20*/  FMUL.FTZ R4, R4, R119 ;  /* 0x0000007704047220 */ /* 0x000fe20000410000 */
[----:B------:R-:W-:Y:S01]  /*6b30*/  F2FP.BF16.F32.PACK_AB R7, R82, R7 ;  /* 0x000000075207723e */ /* 0x000fe200000010ff */
[----:B------:R-:W-:Y:S01]  /*6b40*/  FMUL.FTZ R66, R66, R73 ;  /* 0x0000004942427220 */ /* 0x000fe20000410000 */
[----:B0-----:R-:W-:Y:S01]  /*6b50*/  FMUL.FTZ R71, R8, R81 ;  /* 0x0000005108477220 */ /* 0x001fe20000410000 */
        /* <DEDUP_REMOVED lines=8> */
[----:B------:R-:W-:-:S02]  /*6be0*/  F2FP.BF16.F32.PACK_AB R79, R86, R79 ;  /* 0x0000004f564f723e */ /* 0x000fc400000010ff */
[----:B------:R-:W-:Y:S02]  /*6bf0*/  PRMT R68, R6, 0x7632, R68 ;  /* 0x0000763206447816 */ /* 0x000fe40000000044 */
[----:B------:R-:W-:Y:S01]  /*6c00*/  F2FP.BF16.F32.PACK_AB R66, R66, R91 ;  /* 0x0000005b4242723e */ /* 0x000fe200000010ff */
[----:B------:R0:W-:Y:S01]  /*6c10*/  STS.U16 [R28], R88 ;  /* 0x000000581c007388 */ /* 0x0001e20000000400 */
[----:B------:R-:W-:-:S03]  /*6c20*/  F2FP.BF16.F32.PACK_AB R9, R74, R9 ;  /* 0x000000094a09723e */ /* 0x000fc600000010ff */
[----:B------:R1:W-:Y:S01]  /*6c30*/  STS.U16 [R27+0x2], R8 ;  /* 0x000002081b007388 */ /* 0x0003e20000000400 */
[----:B------:R-:W-:-:S03]  /*6c40*/  F2FP.BF16.F32.PACK_AB R4, R4, R5 ;  /* 0x000000050404723e */ /* 0x000fc600000010ff */
[----:B------:R-:W-:Y:S01]  /*6c50*/  STS.U16 [R26+0x4], R7 ;  /* 0x000004071a007388 */ /* 0x000fe20000000400 */
[----:B0-----:R-:W-:-:S03]  /*6c60*/  PRMT R28, R79, 0x7632, R28 ;  /* 0x000076324f1c7816 */ /* 0x001fc6000000001c */
[----:B------:R-:W-:Y:S01]  /*6c70*/  STS.U16 [R25+0x6], R67 ;  /* 0x0000064319007388 */ /* 0x000fe20000000400 */
[----:B-1----:R-:W-:-:S03]  /*6c80*/  PRMT R8, R66, 0x7632, R8 ;  /* 0x0000763242087816 */ /* 0x002fc60000000008 */
[----:B------:R0:W-:Y:S01]  /*6c90*/  STS.U16 [R24+0x8], R6 ;  /* 0x0000080618007388 */ /* 0x0001e20000000400 */
[----:B------:R-:W-:Y:S02]  /*6ca0*/  PRMT R5, R9, 0x7632, R5 ;  /* 0x0000763209057816 */ /* 0x000fe40000000005 */
[----:B------:R-:W-:Y:S01]  /*6cb0*/  F2FP.BF16.F32.PACK_AB R71, R84, R71 ;  /* 0x000000475447723e */ /* 0x000fe200000010ff */
[----:B------:R1:W-:Y:S04]  /*6cc0*/  STS.U16 [R23+0xa], R68 ;  /* 0x00000a4417007388 */ /* 0x0003e80000000400 */
[----:B------:R-:W-:Y:S01]  /*6cd0*/  STS.U16 [R22+0xc], R79 ;  /* 0x00000c4f16007388 */ /* 0x000fe20000000400 */
[----:B0-----:R-:W-:-:S03]  /*6ce0*/  PRMT R6, R4, 0x7610, R6 ;  /* 0x0000761004067816 */ /* 0x001fc60000000006 */
[----:B------:R0:W-:Y:S01]  /*6cf0*/  STS.U16 [R21+0xe], R28 ;  /* 0x00000e1c15007388 */ /* 0x0001e20000000400 */
[----:B-1----:R-:W-:-:S03]  /*6d00*/  PRMT R23, R4, 0x7632, R23 ;  /* 0x0000763204177816 */ /* 0x002fc60000000017 */
[----:B------:R-:W-:Y:S04]  /*6d10*/  STS.U16 [R20+0x10], R66 ;  /* 0x0000104214007388 */ /* 0x000fe80000000400 */
[----:B------:R-:W-:Y:S01]  /*6d20*/  STS.U16 [R19+0x12], R8 ;  /* 0x0000120813007388 */ /* 0x000fe20000000400 */
[----:B0-----:R-:W-:-:S03]  /*6d30*/  PRMT R21, R71, 0x7632, R21 ;  /* 0x0000763247157816 */ /* 0x001fc60000000015 */
[----:B------:R-:W-:Y:S01]  /*6d40*/  STS.U16 [R18+0x14], R9 ;  /* 0x0000140912007388 */ /* 0x000fe20000000400 */
[----:B------:R-:W-:-:S03]  /*6d50*/  MOV R4, UR34 ;  /* 0x0000002200047c02 */ /* 0x000fc60008000f00 */
        /* <DEDUP_REMOVED lines=25> */
[----:B------:R-:W-:-:S02]  /*6ef0*/  UIMAD UR24, UR24, UR32, URZ ;  /* 0x00000020181872a4 */ /* 0x000fc4000f8e023f */
[----:B------:R-:W-:Y:S02]  /*6f00*/  UIMAD.WIDE.U32 UR26, UR25, UR32, URZ ;  /* 0x00000020191a72a5 */ /* 0x000fe4000f8e003f */
[----:B------:R-:W-:Y:S01]  /*6f10*/  UIMAD UR30, UR25, UR33, UR24 ;  /* 0x00000021191e72a4 */ /* 0x000fe2000f8e0218 */
[----:B------:R-:W-:Y:S03]  /*6f20*/  BSSY B0, `(.L_x_2678) ;  /* 0x0000011000007945 */ /* 0x000fe60003800000 */
[----:B------:R-:W-:Y:S01]  /*6f30*/  UIADD3 UR24, UR27, UR30, URZ ;  /* 0x0000001e1b187290 */ /* 0x000fe2000fffe03f */
        /* <DEDUP_REMOVED lines=15> */
.L_x_2679:
[----:B------:R-:W-:Y:S05]  /*7030*/  BSYNC B0 ;  /* 0x0000000000007941 */ /* 0x000fea0003800000 */
.L_x_2678:
[----:B------:R-:W-:Y:S01]  /*7040*/  ULDC.64 UR30, c[0x0][0x2c8] ;  /* 0x0000b200001e7ab9 */ /* 0x000fe20000000a00 */
[----:B------:R-:W-:Y:S01]  /*7050*/  UMOV UR27, UR24 ;  /* 0x00000018001b7c82 */ /* 0x000fe20008000000 */
[----:B------:R-:W-:Y:S01]  /*7060*/  UIMAD UR23, UR23, UR30, URZ ;  /* 0x0000001e171772a4 */ /* 0x000fe2000f8e023f */
[-C--:B------:R-:W-:Y:S01]  /*7070*/  ISETP.GE.AND P3, PT, R10, R0.reuse, PT ;  /* 0x000000000a00720c */ /* 0x080fe20003f66270 */
[----:B------:R-:W-:Y:S01]  /*7080*/  UIMAD.WIDE.U32 UR26, UR44, UR30, UR26 ;  /* 0x0000001e2c1a72a5 */ /* 0x000fe2000f8e001a */
[-C--:B------:R-:W-:Y:S01]  /*7090*/  ISETP.GE.AND P4, PT, R60, R0.reuse, PT ;  /* 0x000000003c00720c */ /* 0x080fe20003f86270 */
[----:B------:R-:W-:Y:S01]  /*70a0*/  UIMAD UR23, UR44, UR31, UR23 ;  /* 0x0000001f2c1772a4 */ /* 0x000fe2000f8e0217 */
[-C--:B------:R-:W-:Y:S01]  /*70b0*/  ISETP.GE.AND P5, PT, R11, R0.reuse, PT ;  /* 0x000000000b00720c */ /* 0x080fe20003fa6270 */
[----:B------:R-:W-:Y:S01]  /*70c0*/  UIADD3 UR22, UP0, UR22, UR26, URZ ;  /* 0x0000001a16167290 */ /* 0x000fe2000ff1e03f */
[-C--:B------:R-:W-:Y:S01]  /*70d0*/  ISETP.GE.AND P6, PT, R59, R0.reuse, PT ;  /* 0x000000003b00720c */ /* 0x080fe20003fc6270 */
[----:B------:R-:W-:Y:S01]  /*70e0*/  ULDC.64 UR30, c[0x0][0x320] ;  /* 0x0000c800001e7ab9 */ /* 0x000fe20000000a00 */
[-C--:B------:R-:W-:Y:S01]  /*70f0*/  ISETP.GE.AND P1, PT, R57, R0.reuse, PT ;  /* 0x000000003900720c */ /* 0x080fe20003f26270 */
[----:B------:R-:W-:Y:S01]  /*7100*/  UIADD3.X UR6, UR6, UR23, UR27, UP0, !UPT ;  /* 0x0000001706067290 */ /* 0x000fe200087fe41b */
[----:B------:R-:W-:Y:S01]  /*7110*/  IADD3 R2, P0, R54, UR30, RZ ;  /* 0x0000001e36027c10 */ /* 0x000fe2000ff1e0ff */
[----:B------:R-:W-:Y:S01]  /*7120*/  IMAD.U32 R3, RZ, RZ, UR22 ;  /* 0x00000016ff037e24 */ /* 0x000fe2000f8e00ff */
[----:B------:R-:W-:Y:S01]  /*7130*/  ISETP.GE.AND P2, PT, R62, R0, PT ;  /* 0x000000003e00720c */ /* 0x000fe20003f46270 */
[----:B------:R-:W-:Y:S01]  /*7140*/  UIADD3 UR5, UR5, 0x1, URZ ;  /* 0x0000000105057890 */ /* 0x000fe2000fffe03f */
[----:B------:R-:W-:Y:S01]  /*7150*/  IADD3.X R55, R55, UR31, RZ, P0, !PT ;  /* 0x0000001f37377c10 */ /* 0x000fe200087fe4ff */
[----:B------:R-:W-:Y:S01]  /*7160*/  UIADD3 UR16, UP1, UR16, 0x1000, URZ ;  /* 0x0000100010107890 */ /* 0x000fe2000ff3e03f */
[----:B------:R-:W-:Y:S01]  /*7170*/  LEA R2, P0, R3, R2, 0x1 ;  /* 0x0000000203027211 */ /* 0x000fe200078008ff */
[----:B------:R-:W-:Y:S01]  /*7180*/  UIADD3 UR18, UP2, UR18, 0x1000, URZ ;  /* 0x0000100012127890 */ /* 0x000fe2000ff5e03f */
[----:B0-----:R-:W-:Y:S01]  /*7190*/  MOV R4, UR6 ;  /* 0x0000000600047c02 */ /* 0x001fe20008000f00 */
[----:B------:R-:W-:Y:S01]  /*71a0*/  ULDC UR6, c[0x0][0x224] ;  /* 0x0000890000067ab9 */ /* 0x000fe20000000800 */
[----:B------:R-:W-:-:S02]  /*71b0*/  UIADD3.X UR20, URZ, UR20, URZ, UP1, !UPT ;  /* 0x000000143f147290 */ /* 0x000fc40008ffe43f */
[----:B------:R-:W-:Y:S01]  /*71c0*/  LEA.HI.X R3, R3, R55, R4, 0x1, P0 ;  /* 0x0000003703037211 */ /* 0x000fe200000f0c04 */
[----:B------:R-:W-:Y:S01]  /*71d0*/  UISETP.GE.AND UP0, UPT, UR5, UR6, UPT ;  /* 0x000000060500728c */ /* 0x000fe2000bf06270 */
[-C--:B------:R-:W-:Y:S01]  /*71e0*/  ISETP.GE.AND P0, PT, R13, R0.reuse, PT ;  /* 0x000000000d00720c */ /* 0x080fe20003f06270 */
[----:B------:R-:W-:Y:S02]  /*71f0*/  UIADD3.X UR21, URZ, UR21, URZ, UP2, !UPT ;  /* 0x000000153f157290 */ /* 0x000fe400097fe43f */
        /* <DEDUP_REMOVED lines=26> */
.L_x_2681:
        /* <DEDUP_REMOVED lines=14> */
.L_x_5241:


//--------------------- .text._Z25selective_scan_fwd_kernelI32Selective_Scan_fwd_kernel_traitsILi128ELi16ELi1ELb0ELb0ELb1ELb0EN3c108BFloat16EfEEv13SSMParamsBase --------------------------
	.section	.text._Z25selective_scan_fwd_kernelI32Selective_Scan_fwd_kernel_traitsILi128ELi16ELi1ELb0ELb0ELb1ELb0EN3c108BFloat16EfEEv13SSMParamsBase,"ax",@progbits
	.align	128
        .global         _Z25selective_scan_fwd_kernelI32Selective_Scan_fwd_kernel_traitsILi128ELi16ELi1ELb0ELb0ELb1ELb0EN3c108BFloat16EfEEv13SSMParamsBase
        .type           _Z25selective_scan_fwd_kernelI32Selective_Scan_fwd_kernel_traitsILi128ELi16ELi1ELb0ELb0ELb1ELb0EN3c108BFloat16EfEEv13SSMParamsBase,@function
        .size           _Z25selective_scan_fwd_kernelI32Selective_Scan_fwd_kernel_traitsILi128ELi16ELi1ELb0ELb0ELb1ELb0EN3c108BFloat16EfEEv13SSMParamsBase,(.L_x_5242 - _Z25selective_scan_fwd_kernelI32Selective_Scan_fwd_kernel_traitsILi128ELi16ELi1ELb0ELb0ELb1ELb0EN3c108BFloat16EfEEv13SSMParamsBase)
        .other          _Z25selective_scan_fwd_kernelI32Selective_Scan_fwd_kernel_traitsILi128ELi16ELi1ELb0ELb0ELb1ELb0EN3c108BFloat16EfEEv13SSMParamsBase,@"STO_CUDA_ENTRY STV_DEFAULT"
_Z25selective_scan_fwd_kernelI32Selective_Scan_fwd_kernel_traitsILi128ELi16ELi1ELb0ELb0ELb1ELb0EN3c108BFloat16EfEEv13SSMParamsBase:
.text._Z25selective_scan_fwd_kernelI32Selective_Scan_fwd_kernel_traitsILi128ELi16ELi1ELb0ELb0ELb1ELb0EN3c108BFloat16EfEEv13SSMParamsBase:
[----:B------:R-:W-:Y:S08]  /*0000*/  LDC R1, c[0x0][0x28] ;  /* 0x00000a00ff017b82 */ /* 0x000ff00000000800 */
[----:B------:R-:W0:Y:S01]  /*0010*/  S2UR UR4, SR_CTAID.Y ;  /* 0x00000000000479c3 */ /* 0x000e220000002600 */
        /* <DEDUP_REMOVED lines=8> */
[----:B0-----:R-:W-:Y:S01]  /*00a0*/  IMAD.U32 R113, RZ, RZ, UR4 ;  /* 0x00000004ff717e24 */ /* 0x001fe2000f8e00ff */
[----:B------:R-:W-:-:S02]  /*00b0*/  ULDC.64 UR4, c[0x0][0x2e8] ;  /* 0x0000ba0000047ab9 */ /* 0x000fc40000000a00 */
[----:B------:R-:W-:Y:S02]  /*00c0*/  ISETP.NE.U32.AND P0, PT, RZ, UR4, PT ;  /* 0x00000004ff007c0c */ /* 0x000fe4000bf05070 */
[----:B------:R-:W-:-:S06]  /*00d0*/  R2UR UR8, R113 ;  /* 0x00000000710872ca */ /* 0x000fcc00000e0000 */
[----:B------:R-:W-:Y:S02]  /*00e0*/  @P1 LEA R4, P3, R113, UR6, 0x2 ;  /* 0x0000000671041c11 */ /* 0x000fe4000f8610ff */
[----:B------:R-:W-:-:S05]  /*00f0*/  ISETP.NE.AND.EX P0, PT, RZ, UR5, PT, P0 ;  /* 0x00000005ff007c0c */ /* 0x000fca000bf05300 */
[----:B------:R-:W-:-:S08]  /*0100*/  USHF.R.S32.HI UR21, URZ, 0x1f, UR8 ;  /* 0x0000001f3f157899 */ /* 0x000fd00008011408 */
[----:B------:R-:W-:Y:S02]  /*0110*/  @P0 LEA R2, P2, R113, UR4, 0x2 ;  /* 0x0000000471020c11 */ /* 0x000fe4000f8410ff */
[----:B------:R-:W-:Y:S01]  /*0120*/  MOV R6, UR21 ;  /* 0x0000001500067c02 */ /* 0x000fe20008000f00 */
[----:B------:R-:W-:-:S03]  /*0130*/  IMAD.U32 R0, RZ, RZ, UR21 ;  /* 0x00000015ff007e24 */ /* 0x000fc6000f8e00ff */
[C---:B------:R-:W-:Y:S02]  /*0140*/  @P1 LEA.HI.X R5, R113.reuse, UR7, R6, 0x2, P3 ;  /* 0x0000000771051c11 */ /* 0x040fe400098f1406 */
[----:B------:R-:W-:-:S03]  /*0150*/  @P0 LEA.HI.X R3, R113, UR5, R0, 0x2, P2 ;  /* 0x0000000571030c11 */ /* 0x000fc600090f1400 */
[----:B------:R-:W5:Y:S01]  /*0160*/  @P1 LDG.E R4, desc[UR14][R4.64] ;  /* 0x0000000e04041981 */ /* 0x000f62000c1e1900 */
[----:B------:R-:W-:Y:S01]  /*0170*/  IMAD.U32 R0, RZ, RZ, UR27 ;  /* 0x0000001bff007e24 */ /* 0x000fe2000f8e00ff */
[----:B------:R-:W0:Y:S02]  /*0180*/  S2UR UR4, SR_CTAID.X ;  /* 0x00000000000479c3 */ /* 0x000e240000002500 */
[----:B------:R1:W5:Y:S02]  /*0190*/  @P0 LDG.E R2, desc[UR14][R2.64] ;  /* 0x0000000e02020981 */ /* 0x000364000c1e1900 */
[----:B------:R-:W-:-:S04]  /*01a0*/  IABS R0, R0 ;  /* 0x0000000000007213 */ /* 0x000fc80000000000 */
[----:B------:R-:W-:-:S13]  /*01b0*/  R2UR UR28, R0 ;  /* 0x00000000001c72ca */ /* 0x000fda00000e0000 */
[----:B------:R-:W2:Y:S08]  /*01c0*/  I2F.RP R0, UR28 ;  /* 0x0000001c00007d06 */ /* 0x000eb00008209400 */
[----:B--2---:R-:W2:Y:S02]  /*01d0*/  MUFU.RCP R0, R0 ;  /* 0x0000000000007308 */ /* 0x004ea40000001000 */
[----:B--2---:R-:W-:Y:S01]  /*01e0*/  VIADD R6, R0, 0xffffffe ;  /* 0x0ffffffe00067836 */ /* 0x004fe20000000000 */
[----:B-1----:R-:W-:Y:S01]  /*01f0*/  IABS R3, R113 ;  /* 0x0000007100037213 */ /* 0x002fe20000000000 */
[----:B------:R-:W1:Y:S04]  /*0200*/  LDC R0, c[0x0][0x224] ;  /* 0x00008900ff007b82 */ /* 0x000e680000000800 */
[----:B------:R-:W2:Y:S01]  /*0210*/  F2I.FTZ.U32.TRUNC.NTZ R6, R6 ;  /* 0x0000000600067305 */ /* 0x000ea2000021f000 */
[----:B------:R-:W-:-:S02]  /*0220*/  R2UR UR12, R3 ;  /* 0x00000000030c72ca */ /* 0x000fc400000e0000 */
[----:B--2---:R-:W-:Y:S02]  /*0230*/  R2UR UR5, R6 ;  /* 0x00000000060572ca */ /* 0x004fe400000e0000 */
[----:B0-----:R-:W-:Y:S01]  /*0240*/  MOV R112, UR4 ;  /* 0x0000000400707c02 */ /* 0x001fe20008000f00 */
[----:B------:R-:W-:-:S10]  /*0250*/  UMOV UR4, URZ ;  /* 0x0000003f00047c82 */ /* 0x000fd40008000000 */
[----:B------:R-:W-:-:S04]  /*0260*/  UIADD3 UR6, URZ, -UR5, URZ ;  /* 0x800000053f067290 */ /* 0x000fc8000fffe03f */
[----:B------:R-:W-:-:S04]  /*0270*/  UIMAD UR6, UR6, UR28, URZ ;  /* 0x0000001c060672a4 */ /* 0x000fc8000f8e023f */
[----:B------:R-:W-:-:S04]  /*0280*/  UIMAD.WIDE.U32 UR4, UR5, UR6, UR4 ;  /* 0x00000006050472a5 */ /* 0x000fc8000f8e0004 */
[----:B------:R-:W-:Y:S01]  /*0290*/  UIMAD.WIDE.U32 UR4, UR5, UR12, URZ ;  /* 0x0000000c050472a5 */ /* 0x000fe2000f8e003f */
[----:B------:R-:W-:-:S06]  /*02a0*/  R2UR UR23, R112 ;  /* 0x00000000701772ca */ /* 0x000fcc00000e0000 */
[----:B------:R-:W-:Y:S02]  /*02b0*/  UMOV UR9, UR5 ;  /* 0x0000000500097c82 */ /* 0x000fe40008000000 */
[----:B------:R-:W-:-:S04]  /*02c0*/  UIADD3 UR4, -UR9, URZ, URZ ;  /* 0x0000003f09047290 */ /* 0x000fc8000fffe13f */
[----:B------:R-:W-:Y:S01]  /*02d0*/  UIMAD UR12, UR28, UR4, UR12 ;  /* 0x000000041c0c72a4 */ /* 0x000fe2000f8e020c */
[----:B------:R-:W-:-:S03]  /*02e0*/  R2UR UR26, R112 ;  /* 0x00000000701a72ca */ /* 0x000fc600000e0000 */
[----:B------:R-:W-:Y:S02]  /*02f0*/  UISETP.GT.U32.AND UP2, UPT, UR28, UR12, UPT ;  /* 0x0000000c1c00728c */ /* 0x000fe4000bf44070 */
[----:B------:R-:W-:Y:S01]  /*0300*/  USHF.R.S32.HI UR22, URZ, 0x1f, UR23 ;  /* 0x0000001f3f167899 */ /* 0x000fe20008011417 */
[----:B------:R-:W-:-:S03]  /*0310*/  R2UR UR20, R113 ;  /* 0x00000000711472ca */ /* 0x000fc600000e0000 */
[----:B------:R-:W-:Y:S01]  /*0320*/  UIMAD UR6, UR22, UR16, URZ ;  /* 0x00000010160672a4 */ /* 0x000fe2000f8e023f */
[----:B-1----:R-:W-:-:S04]  /*0330*/  ISETP.GE.AND P2, PT, R0, 0x1, PT ;  /* 0x000000010000780c */ /* 0x002fc80003f46270 */
[----:B------:R-:W-:Y:S02]  /*0340*/  @!UP2 UIADD3 UR12, UR12, -UR28, URZ ;  /* 0x8000001c0c0ca290 */ /* 0x000fe4000fffe03f */
[----:B------:R-:W-:Y:S02]  /*0350*/  UIMAD.WIDE.U32 UR10, UR26, UR16, URZ ;  /* 0x000000101a0a72a5 */ /* 0x000fe4000f8e003f */
[----:B------:R-:W-:Y:S02]  /*0360*/  UIMAD UR13, UR23, UR17, UR6 ;  /* 0x00000011170d72a4 */ /* 0x000fe4000f8e0206 */
[----:B------:R-:W-:Y:S01]  /*0370*/  UISETP.GE.U32.AND UP0, UPT, UR12, UR28, UPT ;  /* 0x0000001c0c00728c */ /* 0x000fe2000bf06070 */
[----:B------:R-:W-:Y:S02]  /*0380*/  ULDC.64 UR16, c[0x0][0x290] ;  /* 0x0000a40000107ab9 */ /* 0x000fe40000000a00 */
[----:B------:R-:W-:Y:S02]  /*0390*/  UIMAD UR4, UR22, UR16, URZ ;  /* 0x00000010160472a4 */ /* 0x000fe4000f8e023f */
[----:B------:R-:W-:-:S02]  /*03a0*/  UIMAD.WIDE.U32 UR6, UR26, UR16, URZ ;  /* 0x000000101a0672a5 */ /* 0x000fc4000f8e003f */
[----:B------:R-:W-:Y:S02]  /*03b0*/  UIMAD UR16, UR21, UR24, URZ ;  /* 0x00000018151072a4 */ /* 0x000fe4000f8e023f */
[----:B------:R-:W-:Y:S02]  /*03c0*/  UIADD3 UR11, UR11, UR13, URZ ;  /* 0x0000000d0b0b7290 */ /* 0x000fe4000fffe03f */
[----:B------:R-:W-:Y:S02]  /*03d0*/  UIMAD UR17, UR23, UR17, UR4 ;  /* 0x00000011171172a4 */ /* 0x000fe4000f8e0204 */
[----:B------:R-:W-:Y:S02]  /*03e0*/  UIMAD.WIDE.U32 UR4, UR26, UR18, URZ ;  /* 0x000000121a0472a5 */ /* 0x000fe4000f8e003f */
[----:B------:R-:W-:Y:S02]  /*03f0*/  ULOP3.LUT UR12, UR20, UR27, URZ, 0x3c, !UPT ;  /* 0x0000001b140c7292 */ /* 0x000fe4000f8e3c3f */
[----:B------:R-:W-:-:S02]  /*0400*/  UIMAD UR18, UR22, UR18, URZ ;  /* 0x00000012161272a4 */ /* 0x000fc4000f8e023f */
[----:B------:R-:W-:Y:S02]  /*0410*/  @!UP2 UIADD3 UR9, UR9, 0x1, URZ ;  /* 0x000000010909a890 */ /* 0x000fe4000fffe03f */
[----:B------:R-:W-:Y:S02]  /*0420*/  UIMAD UR16, UR8, UR25, UR16 ;  /* 0x00000019081072a4 */ /* 0x000fe4000f8e0210 */
[----:B------:R-:W-:Y:S02]  /*0430*/  UIMAD.WIDE.U32 UR10, UR20, UR24, UR10 ;  /* 0x00000018140a72a5 */ /* 0x000fe4000f8e000a */
[----:B------:R-:W-:Y:S01]  /*0440*/  UISETP.GE.AND UP2, UPT, UR12, URZ, UPT ;  /* 0x0000003f0c00728c */ /* 0x000fe2000bf46270 */
[----:B------:R-:W-:Y:S01]  /*0450*/  ULDC.64 UR24, c[0x0][0x298] ;  /* 0x0000a60000187ab9 */ /* 0x000fe20000000a00 */
[----:B------:R-:W-:Y:S02]  /*0460*/  UIMAD UR18, UR23, UR19, UR18 ;  /* 0x00000013171272a4 */ /* 0x000fe4000f8e0212 */
[----:B------:R-:W-:-:S02]  /*0470*/  UISETP.NE.AND UP1, UPT, UR27, URZ, UPT ;  /* 0x0000003f1b00728c */ /* 0x000fc4000bf25270 */
[----:B------:R-:W-:Y:S02]  /*0480*/  UIMAD UR12, UR21, UR24, URZ ;  /* 0x00000018150c72a4 */ /* 0x000fe4000f8e023f */
[----:B------:R-:W-:Y:S01]  /*0490*/  @UP0 UIADD3 UR9, UR9, 0x1, URZ ;  /* 0x0000000109090890 */ /* 0x000fe2000fffe03f */
[----:B------:R-:W-:Y:S11]  /*04a0*/  @!P2 EXIT ;  /* 0x000000000000a94d */ /* 0x000ff60003800000 */
[----:B------:R-:W0:Y:S01]  /*04b0*/  S2R R114, SR_TID.X ;  /* 0x0000000000727919 */ /* 0x000e220000002100 */
[----:B------:R-:W-:Y:S02]  /*04c0*/  UIMAD UR13, UR8, UR25, UR12 ;  /* 0x00000019080d72a4 */ /* 0x000fe4000f8e020c */
[----:B------:R-:W-:Y:S01]  /*04d0*/  UIADD3 UR7, UR7, UR17, URZ ;  /* 0x0000001107077290 */ /* 0x000fe2000fffe03f */
[----:B------:R-:W1:Y:S01]  /*04e0*/  S2R R111, SR_LANEID ;  /* 0x00000000006f7919 */ /* 0x000e620000000000 */
[----:B------:R-:W-:Y:S01]  /*04f0*/  UMOV UR12, UR9 ;  /* 0x00000009000c7c82 */ /* 0x000fe20008000000 */
[----:B------:R-:W-:Y:S02]  /*0500*/  UIADD3 UR5, UR5, UR18, URZ ;  /* 0x0000001205057290 */ /* 0x000fe4000fffe03f */
[----:B------:R-:W-:Y:S02]  /*0510*/  @!UP2 UIADD3 UR12, -UR12, URZ, URZ ;  /* 0x0000003f0c0ca290 */ /* 0x000fe4000fffe13f */
[----:B------:R-:W-:-:S02]  /*0520*/  @!UP1 ULOP3.LUT UR12, URZ, UR27, URZ, 0x33, !UPT ;  /* 0x0000001b3f0c9292 */ /* 0x000fc4000f8e333f */
[----:B------:R-:W-:Y:S02]  /*0530*/  UIMAD.WIDE.U32 UR6, UR20, UR24, UR6 ;  /* 0x00000018140672a5 */ /* 0x000fe4000f8e0006 */
[----:B------:R-:W-:Y:S01]  /*0540*/  UIADD3 UR9, UR11, UR16, URZ ;  /* 0x000000100b097290 */ /* 0x000fe2000fffe03f */
[----:B------:R-:W-:Y:S01]  /*0550*/  ULDC.64 UR24, c[0x0][0x2f0] ;  /* 0x0000bc0000187ab9 */ /* 0x000fe20000000a00 */
[----:B------:R-:W-:Y:S02]  /*0560*/  USHF.R.S32.HI UR8, URZ, 0x1f, UR12 ;  /* 0x0000001f3f087899 */ /* 0x000fe4000801140c */
[----:B------:R-:W-:Y:S01]  /*0570*/  ULEA UR16, UP0, UR10, UR24, 0x1 ;  /* 0x000000180a107291 */ /* 0x000fe2000f80083f */
[----:B------:R-:W-:Y:S02]  /*0580*/  ULDC.64 UR18, c[0x0][0x278] ;  /* 0x00009e0000127ab9 */ /* 0x000fe40000000a00 */
[----:B------:R-:W-:Y:S02]  /*0590*/  UIMAD UR11, UR8, UR18, URZ ;  /* 0x00000012080b72a4 */ /* 0x000fe4000f8e023f */
[----:B------:R-:W-:-:S02]  /*05a0*/  ULEA.HI.X UR10, UR10, UR25, UR9, 0x1, UP0 ;  /* 0x000000190a0a7291 */ /* 0x000fc400080f0c09 */
[----:B------:R-:W-:Y:S02]  /*05b0*/  UIMAD.WIDE.U32 UR8, UR12, UR18, UR4 ;  /* 0x000000120c0872a5 */ /* 0x000fe4000f8e0004 */
[----:B------:R-:W-:Y:S01]  /*05c0*/  UIMAD UR17, UR12, UR19, UR11 ;  /* 0x000000130c1172a4 */ /* 0x000fe2000f8e020b */
[----:B------:R-:W-:Y:S01]  /*05d0*/  UMOV UR4, URZ ;  /* 0x0000003f00047c82 */ /* 0x000fe20008000000 */
[----:B------:R-:W-:Y:S01]  /*05e0*/  UMOV UR5, URZ ;  /* 0x0000003f00057c82 */ /* 0x000fe20008000000 */
[----:B-----5:R-:W-:Y:S01]  /*05f0*/  @P0 R2UR UR5, R2 ;  /* 0x00000000020502ca */ /* 0x020fe200000e0000 */
[----:B------:R-:W-:Y:S01]  /*0600*/  ULDC.64 UR18, c[0x0][0x2f8] ;  /* 0x0000be0000127ab9 */ /* 0x000fe20000000a00 */
[----:B------:R-:W-:Y:S01]  /*0610*/  @P1 R2UR UR4, R4 ;  /* 0x00000000040412ca */ /* 0x000fe200000e0000 */
[----:B------:R-:W-:Y:S01]  /*0620*/  UIADD3 UR11, UR7, UR13, URZ ;  /* 0x0000000d070b7290 */ /* 0x000fe2000fffe03f */
[C---:B0-----:R-:W-:Y:S01]  /*0630*/  IMAD.SHL.U32 R109, R114.reuse, 0x10, RZ ;  /* 0x00000010726d7824 */ /* 0x041fe200078e00ff */
[----:B------:R-:W-:Y:S01]  /*0640*/  ULDC.64 UR24, c[0x0][0x2e0] ;  /* 0x0000b80000187ab9 */ /* 0x000fe20000000a00 */
[----:B------:R-:W-:Y:S01]  /*0650*/  ULEA UR7, UP0, UR6, UR18, 0x1 ;  /* 0x0000001206077291 */ /* 0x000fe2000f80083f */
[----:B------:R-:W-:Y:S01]  /*0660*/  LOP3.LUT R110, R114, 0x1f, RZ, 0xc0, !PT ;  /* 0x0000001f726e7812 */ /* 0x000fe200078ec0ff */
[----:B------:R-:W-:Y:S01]  /*0670*/  ULEA UR12, UP1, UR8, UR24, 0x1 ;  /* 0x00000018080c7291 */ /* 0x000fe2000f82083f */
[----:B------:R-:W-:Y:S01]  /*0680*/  LOP3.LUT R109, R109, 0xfffffe00, RZ, 0xc0, !PT ;  /* 0xfffffe006d6d7812 */ /* 0x000fe200078ec0ff */
[----:B------:R-:W-:-:S02]  /*0690*/  UIADD3 UR13, UR9, UR17, URZ ;  /* 0x00000011090d7290 */ /* 0x000fc4000fffe03f */
[----:B------:R-:W-:Y:S02]  /*06a0*/  ULEA.HI.X UR11, UR6, UR19, UR11, 0x1, UP0 ;  /* 0x00000013060b7291 */ /* 0x000fe400080f0c0b */
[----:B------:R-:W-:Y:S01]  /*06b0*/  ULEA.HI.X UR13, UR8, UR25, UR13, 0x1, UP1 ;  /* 0x00000019080d7291 */ /* 0x000fe200088f0c0d */
[----:B------:R-:W-:Y:S02]  /*06c0*/  UMOV UR6, URZ ;  /* 0x0000003f00067c82 */ /* 0x000fe40008000000 */
[----:B------:R-:W-:Y:S01]  /*06d0*/  UMOV UR8, UR16 ;  /* 0x0000001000087c82 */ /* 0x000fe20008000000 */
[----:B-1----:R-:W-:-:S08]  /*06e0*/  UMOV UR9, UR7 ;  /* 0x0000000700097c82 */ /* 0x002fd00008000000 */
.L_x_2722:
[----:B------:R-:W-:Y:S01]  /*06f0*/  BAR.SYNC.DEFER_BLOCKING 0x0 ;  /* 0x0000000000007b1d */ /* 0x000fe20000010000 */
[C---:B------:R-:W-:Y:S02]  /*0700*/  LOP3.LUT R84, R109.reuse, R110, RZ, 0xfc, !PT ;  /* 0x0000006e6d547212 */ /* 0x040fe400078efcff */
[C---:B------:R-:W-:Y:S02]  /*0710*/  LOP3.LUT R24, R109.reuse, 0x20, R110, 0xfe, !PT ;  /* 0x000000206d187812 */ /* 0x040fe400078efe6e */
[----:B------:R-:W-:Y:S01]  /*0720*/  SHF.R.S32.HI R85, RZ, 0x1f, R84 ;  /* 0x0000001fff557819 */ /* 0x000fe20000011454 */
[----:B------:R-:W-:Y:S01]  /*0730*/  ULDC UR7, c[0x0][0x218] ;  /* 0x0000860000077ab9 */ /* 0x000fe20000000800 */
[C---:B------:R-:W-:Y:S01]  /*0740*/  IMAD.SHL.U32 R20, R84.reuse, 0x2, RZ ;  /* 0x0000000254147824 */ /* 0x040fe200078e00ff */
[----:B------:R-:W-:Y:S01]  /*0750*/  UIMAD UR23, UR6, -0x800, UR7 ;  /* 0xfffff800061778a4 */ /* 0x000fe2000f8e0207 */
[----:B------:R-:W-:Y:S02]  /*0760*/  SHF.L.U64.HI R22, R84, 0x1, R85 ;  /* 0x0000000154167819 */ /* 0x000fe40000010255 */
[----:B------:R-:W-:-:S02]  /*0770*/  LOP3.LUT R165, R109, 0x40, R110, 0xfe, !PT ;  /* 0x000000406da57812 */ /* 0x000fc400078efe6e */
[----:B------:R-:W-:Y:S02]  /*0780*/  IADD3 R2, P3, R20, UR8, RZ ;  /* 0x0000000814027c10 */ /* 0x000fe4000ff7e0ff */
[----:B------:R-:W-:Y:S02]  /*0790*/  ISETP.GE.AND P2, PT, R84, UR23, PT ;  /* 0x0000001754007c0c */ /* 0x000fe4000bf46270 */
[----:B------:R-:W-:Y:S02]  /*07a0*/  ISETP.GE.AND P1, PT, R24, UR23, PT ;  /* 0x0000001718007c0c */ /* 0x000fe4000bf26270 */
[C---:B------:R-:W-:Y:S02]  /*07b0*/  LOP3.LUT R164, R109.reuse, 0x60, R110, 0xfe, !PT ;  /* 0x000000606da47812 */ /* 0x040fe400078efe6e */
[----:B------:R-:W-:Y:S02]  /*07c0*/  PRMT R0, RZ, 0x7610, R0 ;  /* 0x00007610ff007816 */ /* 0x000fe40000000000 */
[----:B------:R-:W-:-:S02]  /*07d0*/  LOP3.LUT R108, R109, 0x80, R110, 0xfe, !PT ;  /* 0x000000806d6c7812 */ /* 0x000fc400078efe6e */
[----:B------:R-:W-:Y:S02]  /*07e0*/  PRMT R5, RZ, 0x7610, R5 ;  /* 0x00007610ff057816 */ /* 0x000fe40000000005 */
[C-C-:B------:R-:W-:Y:S02]  /*07f0*/  LOP3.LUT R107, R109.reuse, 0xa0, R110.reuse, 0xfe, !PT ;  /* 0x000000a06d6b7812 */ /* 0x140fe400078efe6e */
[----:B------:R-:W-:Y:S02]  /*0800*/  IADD3.X R3, R22, UR10, RZ, P3, !PT ;  /* 0x0000000a16037c10 */ /* 0x000fe40009ffe4ff */
[--C-:B------:R-:W-:Y:S02]  /*0810*/  LOP3.LUT R106, R109, 0xc0, R110.reuse, 0xfe, !PT ;  /* 0x000000c06d6a7812 */ /* 0x100fe400078efe6e */
[----:B------:R-:W-:Y:S01]  /*0820*/  ISETP.GE.AND P0, PT, R165, UR23, PT ;  /* 0x00000017a5007c0c */ /* 0x000fe2000bf06270 */
[----:B------:R-:W2:Y:S01]  /*0830*/  @!P2 LDG.E.U16 R0, desc[UR14][R2.64] ;  /* 0x0000000e0200a981 */ /* 0x000ea2000c1e1500 */
[----:B------:R-:W-:-:S02]  /*0840*/  LOP3.LUT R105, R109, 0xe0, R110, 0xfe, !PT ;  /* 0x000000e06d697812 */ /* 0x000fc400078efe6e */
[----:B------:R-:W-:Y:S01]  /*0850*/  ISETP.GE.AND P4, PT, R164, UR23, PT ;  /* 0x00000017a4007c0c */ /* 0x000fe2000bf86270 */
[----:B------:R-:W3:Y:S01]  /*0860*/  @!P1 LDG.E.U16 R5, desc[UR14][R2.64+0x40] ;  /* 0x0000400e02059981 */ /* 0x000ee2000c1e1500 */
[----:B------:R-:W-:Y:S02]  /*0870*/  LOP3.LUT R104, R109, 0x100, R110, 0xfe, !PT ;  /* 0x000001006d687812 */ /* 0x000fe400078efe6e */
        /* <DEDUP_REMOVED lines=23> */
[C-C-:B------:R-:W-:Y:S01]  /*09f0*/  LOP3.LUT R98, R109.reuse, 0x1c0, R110.reuse, 0xfe, !PT ;  /* 0x000001c06d627812 */ /* 0x140fe200078efe6e */
        /* <DEDUP_REMOVED lines=24> */
[----:B------:R-:W-:Y:S01]  /*0b80*/  IADD3 R18, R109, R111, RZ ;  /* 0x0000006f6d127210 */ /* 0x000fe20007ffe0ff */
[----:B------:R-:W-:-:S04]  /*0b90*/  UMOV UR7, 0x400 ;  /* 0x0000040000077882 */ /* 0x000fc80000000000 */
[C---:B------:R-:W-:Y:S02]  /*0ba0*/  VIADD R21, R18.reuse, 0x20 ;  /* 0x0000002012157836 */ /* 0x040fe40000000000 */
[C---:B------:R-:W-:Y:S01]  /*0bb0*/  VIADD R23, R18.reuse, 0x40 ;  /* 0x0000004012177836 */ /* 0x040fe20000000000 */
[C---:B------:R-:W-:Y:S01]  /*0bc0*/  IADD3 R25, R18.reuse, 0x60, RZ ;  /* 0x0000006012197810 */ /* 0x040fe20007ffe0ff */
[C---:B------:R-:W-:Y:S01]  /*0bd0*/  VIADD R27, R18.reuse, 0x80 ;  /* 0x00000080121b7836 */ /* 0x040fe20000000000 */
[CC--:B------:R-:W-:Y:S01]  /*0be0*/  LEA.HI.SX32 R97, R18.reuse, R18.reuse, 0x1b ;  /* 0x0000001212617211 */ /* 0x0c0fe200078fdaff */
[C---:B------:R-:W-:Y:S01]  /*0bf0*/  VIADD R29, R18.reuse, 0xa0 ;  /* 0x000000a0121d7836 */ /* 0x040fe20000000000 */
[-C--:B------:R-:W-:Y:S01]  /*0c00*/  LEA.HI.SX32 R21, R21, R18.reuse, 0x1b ;  /* 0x0000001215157211 */ /* 0x080fe200078fdaff */
[C---:B------:R-:W-:Y:S01]  /*0c10*/  VIADD R31, R18.reuse, 0xe0 ;  /* 0x000000e0121f7836 */ /* 0x040fe20000000000 */
[C---:B0-----:R-:W-:Y:S01]  /*0c20*/  IADD3 R3, R18.reuse, 0xc0, RZ ;  /* 0x000000c012037810 */ /* 0x041fe20007ffe0ff */
[----:B------:R-:W-:Y:S01]  /*0c30*/  VIADD R33, R18, 0x100 ;  /* 0x0000010012217836 */ /* 0x000fe20000000000 */
[----:B------:R-:W-:-:S02]  /*0c40*/  LEA.HI.SX32 R23, R23, R18, 0x1b ;  /* 0x0000001217177211 */ /* 0x000fc400078fdaff */
[-C--:B------:R-:W-:Y:S01]  /*0c50*/  LEA.HI.SX32 R25, R25, R18.reuse, 0x1b ;  /* 0x0000001219197211 */ /* 0x080fe200078fdaff */
[----:B-1----:R-:W-:Y:S01]  /*0c60*/  ULEA UR16, UR16, UR7, 0x18 ;  /* 0x0000000710107291 */ /* 0x002fe2000f8ec03f */
[-C--:B------:R-:W-:Y:S01]  /*0c70*/  LEA.HI.SX32 R27, R27, R18.reuse, 0x1b ;  /* 0x000000121b1b7211 */ /* 0x080fe200078fdaff */
[C---:B------:R-:W-:Y:S01]  /*0c80*/  VIADD R37, R18.reuse, 0x140 ;  /* 0x0000014012257836 */ /* 0x040fe20000000000 */
[C---:B------:R-:W-:Y:S01]  /*0c90*/  IADD3 R35, R18.reuse, 0x120, RZ ;  /* 0x0000012012237810 */ /* 0x040fe20007ffe0ff */
[----:B------:R-:W-:Y:S01]  /*0ca0*/  VIADD R39, R18, 0x160 ;  /* 0x0000016012277836 */ /* 0x000fe20000000000 */
[----:B------:R-:W-:Y:S02]  /*0cb0*/  LEA.HI.SX32 R29, R29, R18, 0x1b ;  /* 0x000000121d1d7211 */ /* 0x000fe400078fdaff */
[----:B------:R-:W-:Y:S02]  /*0cc0*/  LEA R97, R97, UR16, 0x1 ;  /* 0x0000001061617c11 */ /* 0x000fe4000f8e08ff */
[----:B------:R-:W-:-:S02]  /*0cd0*/  LEA R96, R21, UR16, 0x1 ;  /* 0x0000001015607c11 */ /* 0x000fc4000f8e08ff */
[-C--:B------:R-:W-:Y:S02]  /*0ce0*/  LEA.HI.SX32 R3, R3, R18.reuse, 0x1b ;  /* 0x0000001203037211 */ /* 0x080fe400078fdaff */
[----:B------:R-:W-:Y:S01]  /*0cf0*/  LEA R95, R23, UR16, 0x1 ;  /* 0x00000010175f7c11 */ /* 0x000fe2000f8e08ff */
[C---:B------:R-:W-:Y:S01]  /*0d00*/  VIADD R43, R18.reuse, 0x1a0 ;  /* 0x000001a0122b7836 */ /* 0x040fe20000000000 */
[-C--:B------:R-:W-:Y:S02]  /*0d10*/  LEA.HI.SX32 R31, R31, R18.reuse, 0x1b ;  /* 0x000000121f1f7211 */ /* 0x080fe400078fdaff */
[----:B------:R-:W-:Y:S01]  /*0d20*/  LEA R94, R25, UR16, 0x1 ;  /* 0x00000010195e7c11 */ /* 0x000fe2000f8e08ff */
[C---:B------:R-:W-:Y:S01]  /*0d30*/  VIADD R45, R18.reuse, 0x1c0 ;  /* 0x000001c0122d7836 */ /* 0x040fe20000000000 */
[----:B------:R-:W-:Y:S02]  /*0d40*/  IADD3 R41, R18, 0x180, RZ ;  /* 0x0000018012297810 */ /* 0x000fe40007ffe0ff */
[----:B------:R-:W-:-:S02]  /*0d50*/  LEA.HI.SX32 R33, R33, R18, 0x1b ;  /* 0x0000001221217211 */ /* 0x000fc400078fdaff */
[----:B------:R-:W-:Y:S02]  /*0d60*/  LEA R93, R27, UR16, 0x1 ;  /* 0x000000101b5d7c11 */ /* 0x000fe4000f8e08ff */
        /* <DEDUP_REMOVED lines=15> */
[----:B------:R-:W-:Y:S02]  /*0e60*/  LEA R77, R41, UR16, 0x1 ;  /* 0x00000010294d7c11 */ /* 0x000fe4000f8e08ff */
[----:B------:R-:W-:-:S02]  /*0e70*/  LEA R76, R43, UR16, 0x1 ;  /* 0x000000102b4c7c11 */ /* 0x000fc4000f8e08ff */
[----:B------:R-:W-:Y:S02]  /*0e80*/  LEA R75, R45, UR16, 0x1 ;  /* 0x000000102d4b7c11 */ /* 0x000fe4000f8e08ff */
[----:B------:R-:W-:Y:S02]  /*0e90*/  LEA R74, R47, UR16, 0x1 ;  /* 0x000000102f4a7c11 */ /* 0x000fe4000f8e08ff */
[----:B------:R-:W-:Y:S02]  /*0ea0*/  IADD3 R2, P3, R20, UR9, RZ ;  /* 0x0000000914027c10 */ /* 0x000fe4000ff7e0ff */
[----:B------:R-:W-:Y:S02]  /*0eb0*/  ISETP.GE.AND P1, PT, R24, UR23, PT ;  /* 0x0000001718007c0c */ /* 0x000fe4000bf26270 */
[----:B------:R-:W-:Y:S02]  /*0ec0*/  ISETP.GE.AND P2, PT, R84, UR23, PT ;  /* 0x0000001754007c0c */ /* 0x000fe4000bf46270 */
[----:B------:R-:W-:-:S02]  /*0ed0*/  PRMT R35, RZ, 0x7610, R35 ;  /* 0x00007610ff237816 */ /* 0x000fc40000000023 */
        /* <DEDUP_REMOVED lines=8> */
[----:B--2---:R0:W-:Y:S04]  /*0f60*/  STS.U16 [R97], R0 ;  /* 0x0000000061007388 */ /* 0x0041e80000000400 */
[----:B---3--:R1:W-:Y:S01]  /*0f70*/  STS.U16 [R96+0x40], R5 ;  /* 0x0000400560007388 */ /* 0x0083e20000000400 */
[----:B0-----:R-:W-:-:S03]  /*0f80*/  IMAD R0, R111, 0x10, R109 ;  /* 0x000000106f007824 */ /* 0x001fc600078e026d */
[----:B----4-:R-:W-:Y:S04]  /*0f90*/  STS.U16 [R95+0x80], R4 ;  /* 0x000080045f007388 */ /* 0x010fe80000000400 */
[----:B-----5:R0:W-:Y:S04]  /*0fa0*/  STS.U16 [R94+0xc0], R7 ;  /* 0x0000c0075e007388 */ /* 0x0201e80000000400 */
[----:B------:R-:W-:Y:S04]  /*0fb0*/  STS.U16 [R93+0x100], R6 ;  /* 0x000100065d007388 */ /* 0x000fe80000000400 */
[----:B------:R2:W-:Y:S04]  /*0fc0*/  STS.U16 [R92+0x140], R9 ;  /* 0x000140095c007388 */ /* 0x0005e80000000400 */
[----:B------:R-:W-:Y:S04]  /*0fd0*/  STS.U16 [R83+0x180], R8 ;  /* 0x0001800853007388 */ /* 0x000fe80000000400 */
[----:B------:R3:W-:Y:S04]  /*0fe0*/  STS.U16 [R82+0x1c0], R11 ;  /* 0x0001c00b52007388 */ /* 0x0007e80000000400 */
[----:B------:R-:W-:Y:S01]  /*0ff0*/  STS.U16 [R81+0x200], R10 ;  /* 0x0002000a51007388 */ /* 0x000fe20000000400 */
[C---:B------:R-:W-:Y:S01]  /*1000*/  VIADD R3, R0.reuse, 0x1 ;  /* 0x0000000100037836 */ /* 0x040fe20000000000 */
[C---:B-1----:R-:W-:Y:S01]  /*1010*/  IADD3 R5, R0.reuse, 0x2, RZ ;  /* 0x0000000200057810 */ /* 0x042fe20007ffe0ff */
[C---:B0-----:R-:W-:Y:S01]  /*1020*/  VIADD R7, R0.reuse, 0x3 ;  /* 0x0000000300077836 */ /* 0x041fe20000000000 */
[C---:B------:R-:W-:Y:S01]  /*1030*/  IADD3 R23, R0.reuse, 0xb, RZ ;  /* 0x0000000b00177810 */ /* 0x040fe20007ffe0ff */
[C---:B--2---:R-:W-:Y:S01]  /*1040*/  VIADD R9, R0.reuse, 0x4 ;  /* 0x0000000400097836 */ /* 0x044fe20000000000 */
[C---:B---3--:R-:W-:Y:S01]  /*1050*/  IADD3 R11, R0.reuse, 0x5, RZ ;  /* 0x00000005000b7810 */ /* 0x048fe20007ffe0ff */
[C---:B------:R-:W-:Y:S01]  /*1060*/  VIADD R21, R0.reuse, 0xa ;  /* 0x0000000a00157836 */ /* 0x040fe20000000000 */
[C---:B------:R-:W-:Y:S01]  /*1070*/  IADD3 R29, R0.reuse, 0xe, RZ ;  /* 0x0000000e001d7810 */ /* 0x040fe20007ffe0ff */
[----:B------:R-:W-:-:S02]  /*1080*/  VIADD R25, R0, 0xc ;  /* 0x0000000c00197836 */ /* 0x000fc40000000000 */
[C---:B------:R-:W-:Y:S01]  /*1090*/  VIADD R27, R0.reuse, 0xd ;  /* 0x0000000d001b7836 */ /* 0x040fe20000000000 */
[----:B------:R0:W-:Y:S04]  /*10a0*/  STS.U16 [R80+0x240], R13 ;  /* 0x0002400d50007388 */ /* 0x0001e80000000400 */
[----:B------:R-:W-:Y:S04]  /*10b0*/  STS.U16 [R79+0x280], R12 ;  /* 0x0002800c4f007388 */ /* 0x000fe80000000400 */
[----:B------:R1:W-:Y:S04]  /*10c0*/  STS.U16 [R78+0x2c0], R15 ;  /* 0x0002c00f4e007388 */ /* 0x0003e80000000400 */
[----:B------:R-:W-:Y:S01]  /*10d0*/  STS.U16 [R77+0x300], R14 ;  /* 0x0003000e4d007388 */ /* 0x000fe20000000400 */
[----:B0-----:R-:W-:-:S03]  /*10e0*/  VIADD R13, R0, 0x6 ;  /* 0x00000006000d7836 */ /* 0x001fc60000000000 */
[----:B------:R0:W-:Y:S01]  /*10f0*/  STS.U16 [R76+0x340], R17 ;  /* 0x000340114c007388 */ /* 0x0001e20000000400 */
[----:B------:R-:W-:-:S03]  /*1100*/  VIADD R31, R0, 0xf ;  /* 0x0000000f001f7836 */ /* 0x000fc60000000000 */
[----:B------:R-:W-:Y:S01]  /*1110*/  STS.U16 [R75+0x380], R16 ;  /* 0x000380104b007388 */ /* 0x000fe20000000400 */
[----:B-1----:R-:W-:-:S03]  /*1120*/  VIADD R15, R0, 0x7 ;  /* 0x00000007000f7836 */ /* 0x002fc60000000000 */
[----:B------:R1:W-:Y:S01]  /*1130*/  STS.U16 [R74+0x3c0], R19 ;  /* 0x0003c0134a007388 */ /* 0x0003e20000000400 */
[C---:B0-----:R-:W-:Y:S02]  /*1140*/  IADD3 R17, R0.reuse, 0x8, RZ ;  /* 0x0000000800117810 */ /* 0x041fe40007ffe0ff */
[-C--:B------:R-:W-:Y:S01]  /*1150*/  LEA.HI.SX32 R72, R3, R0.reuse, 0x1b ;  /* 0x0000000003487211 */ /* 0x080fe200078fdaff */
[----:B-1----:R-:W-:Y:S01]  /*1160*/  VIADD R19, R0, 0x9 ;  /* 0x0000000900137836 */ /* 0x002fe20000000000 */
        /* <DEDUP_REMOVED lines=14> */
[----:B------:R-:W-:Y:S02]  /*1250*/  LEA.HI.SX32 R73, R0, R0, 0x1b ;  /* 0x0000000000497211 */ /* 0x000fe400078fdaff */
[----:B------:R-:W-:Y:S01]  /*1260*/  LEA R72, R72, UR16, 0x1 ;  /* 0x0000001048487c11 */ /* 0x000fe2000f8e08ff */
[----:B------:R-:W-:Y:S01]  /*1270*/  NOP ;  /* 0x0000000000007918 */ /* 0x000fe20000000000 */
[----:B------:R-:W-:-:S03]  /*1280*/  LEA R73, R73, UR16, 0x1 ;  /* 0x0000001049497c11 */ /* 0x000fc6000f8e08ff */
[----:B------:R-:W-:Y:S01]  /*1290*/  LDS.U16 R34, [R72+0x2] ;  /* 0x0000020048227984 */ /* 0x000fe20000000400 */
[----:B------:R-:W-:Y:S02]  /*12a0*/  LEA R71, R5, UR16, 0x1 ;  /* 0x0000001005477c11 */ /* 0x000fe4000f8e08ff */
[----:B------:R-:W-:Y:S01]  /*12b0*/  LEA R70, R7, UR16, 0x1 ;  /* 0x0000001007467c11 */ /* 0x000fe2000f8e08ff */
[----:B------:R-:W-:Y:S01]  /*12c0*/  LDS.U16 R36, [R73] ;  /* 0x0000000049247984 */ /* 0x000fe20000000400 */
[----:B------:R-:W-:Y:S02]  /*12d0*/  LEA R69, R9, UR16, 0x1 ;  /* 0x0000001009457c11 */ /* 0x000fe4000f8e08ff */
[----:B------:R-:W-:Y:S01]  /*12e0*/  LEA R68, R11, UR16, 0x1 ;  /* 0x000000100b447c11 */ /* 0x000fe2000f8e08ff */
[----:B------:R-:W-:Y:S01]  /*12f0*/  LDS.U16 R33, [R71+0x4] ;  /* 0x0000040047217984 */ /* 0x000fe20000000400 */
[----:B------:R-:W-:Y:S02]  /*1300*/  LEA R67, R13, UR16, 0x1 ;  /* 0x000000100d437c11 */ /* 0x000fe4000f8e08ff */
[----:B------:R-:W-:Y:S01]  /*1310*/  LEA R66, R15, UR16, 0x1 ;  /* 0x000000100f427c11 */ /* 0x000fe2000f8e08ff */
[----:B------:R-:W-:Y:S01]  /*1320*/  LDS.U16 R32, [R70+0x6] ;  /* 0x0000060046207984 */ /* 0x000fe20000000400 */
[----:B------:R-:W-:-:S02]  /*1330*/  LEA R65, R17, UR16, 0x1 ;  /* 0x0000001011417c11 */ /* 0x000fc4000f8e08ff */
[----:B------:R-:W-:Y:S01]  /*1340*/  LEA R64, R19, UR16, 0x1 ;  /* 0x0000001013407c11 */ /* 0x000fe2000f8e08ff */
[----:B------:R-:W-:Y:S01]  /*1350*/  LDS.U16 R28, [R67+0xc] ;  /* 0x00000c00431c7984 */ /* 0x000fe20000000400 */
[----:B------:R-:W-:Y:S01]  /*1360*/  LEA R63, R21, UR16, 0x1 ;  /* 0x00000010153f7c11 */ /* 0x000fe2000f8e08ff */
[----:B------:R-:W0:Y:S01]  /*1370*/  LDC R17, c[0x0][0x21c] ;  /* 0x00008700ff117b82 */ /* 0x000e220000000800 */
        /* <DEDUP_REMOVED lines=19> */
[----:B------:R-:W-:Y:S02]  /*14b0*/  ISETP.GE.AND P3, PT, R106, UR23, PT ;  /* 0x000000176a007c0c */ /* 0x000fe4000bf66270 */
[----:B------:R-:W-:Y:S02]  /*14c0*/  PRMT R6, RZ, 0x7610, R6 ;  /* 0x00007610ff067816 */ /* 0x000fe40000000006 */
[----:B------:R-:W-:Y:S02]  /*14d0*/  PRMT R8, RZ, 0x7610, R8 ;  /* 0x00007610ff087816 */ /* 0x000fe40000000008 */
[----:B------:R-:W-:Y:S02]  /*14e0*/  PRMT R10, RZ, 0x7610, R10 ;  /* 0x00007610ff0a7816 */ /* 0x000fe4000000000a */
        /* <DEDUP_REMOVED lines=19> */
[----:B------:R-:W-:Y:S01]  /*1620*/  PRMT R12, RZ, 0x7610, R12 ;  /* 0x00007610ff0c7816 */ /* 0x000fe2000000000c */
[----:B------:R-:W5:Y:S01]  /*1630*/  @!P0 LDG.E.U16 R43, desc[UR14][R2.64+0x240] ;  /* 0x0002400e022b8981 */ /* 0x000f62000c1e1500 */
        /* <DEDUP_REMOVED lines=10> */
[----:B------:R-:W5:Y:S01]  /*16e0*/  @!P1 LDG.E.U16 R9, desc[UR14][R2.64+0x3c0] ;  /* 0x0003c00e02099981 */ /* 0x000f62000c1e1500 */
[----:B------:R-:W-:Y:S01]  /*16f0*/  ULDC.U8 UR7, c[0x0][0x22e] ;  /* 0x00008b8000077ab9 */ /* 0x000fe20000000000 */
[----:B------:R-:W-:Y:S01]  /*1700*/  BSSY B0, `(.L_x_2682) ;  /* 0x0000059000007945 */ /* 0x000fe20003800000 */
[----:B0-----:R-:W-:Y:S01]  /*1710*/  ISETP.GE.AND P6, PT, R17, 0x1, PT ;  /* 0x000000011100780c */ /* 0x001fe20003fc6270 */
        /* <DEDUP_REMOVED lines=20> */
[----:B------:R-:W2:Y:S04]  /*1860*/  LDS.U16 R11, [R71+0x4] ;  /* 0x00000400470b7984 */ /* 0x000ea80000000400 */
[----:B------:R-:W3:Y:S04]  /*1870*/  LDS.U16 R13, [R70+0x6] ;  /* 0x00000600460d7984 */ /* 0x000ee80000000400 */
[----:B------:R-:W4:Y:S04]  /*1880*/  LDS.U16 R15, [R68+0xa] ;  /* 0x00000a00440f7984 */ /* 0x000f280000000400 */
[----:B------:R-:W5:Y:S04]  /*1890*/  LDS.U16 R14, [R67+0xc] ;  /* 0x00000c00430e7984 */ /* 0x000f680000000400 */
[----:B------:R0:W1:Y:S04]  /*18a0*/  LDS.U16 R16, [R66+0xe] ;  /* 0x00000e0042107984 */ /* 0x0000680000000400 */
[----:B------:R0:W1:Y:S04]  /*18b0*/  LDS.U16 R9, [R65+0x10] ;  /* 0x0000100041097984 */ /* 0x0000680000000400 */
[----:B------:R0:W3:Y:S04]  /*18c0*/  LDS.U16 R7, [R64+0x12] ;  /* 0x0000120040077984 */ /* 0x0000e80000000400 */
[----:B------:R0:W4:Y:S04]  /*18d0*/  LDS.U16 R6, [R63+0x14] ;  /* 0x000014003f067984 */ /* 0x0001280000000400 */
[----:B------:R0:W5:Y:S04]  /*18e0*/  LDS.U16 R5, [R62+0x16] ;  /* 0x000016003e057984 */ /* 0x0001680000000400 */
[----:B------:R0:W5:Y:S04]  /*18f0*/  LDS.U16 R4, [R61+0x18] ;  /* 0x000018003d047984 */ /* 0x0001680000000400 */
[----:B------:R0:W5:Y:S04]  /*1900*/  LDS.U16 R3, [R60+0x1a] ;  /* 0x00001a003c037984 */ /* 0x0001680000000400 */
[----:B------:R1:W5:Y:S04]  /*1910*/  LDS.U16 R2, [R59+0x1c] ;  /* 0x00001c003b027984 */ /* 0x0003680000000400 */
[----:B------:R1:W5:Y:S01]  /*1920*/  LDS.U16 R0, [R58+0x1e] ;  /* 0x00001e003a007984 */ /* 0x0003620000000400 */
[----:B0-----:R-:W-:-:S04]  /*1930*/  IMAD.U32 R8, R8, 0x10000, RZ ;  /* 0x0001000008087824 */ /* 0x001fc800078e00ff */
[----:B------:R-:W-:-:S05]  /*1940*/  FADD.FTZ R57, R8, UR4 ;  /* 0x0000000408397e21 */ /* 0x000fca0008010000 */
[----:B------:R-:W-:Y:S02]  /*1950*/  FSETP.GTU.FTZ.AND P4, PT, R57, 20, PT ;  /* 0x41a000003900780b */ /* 0x000fe40003f9c000 */
[----:B-1----:R-:W-:Y:S02]  /*1960*/  SHF.L.U32 R10, R10, 0x10, RZ ;  /* 0x000000100a0a7819 */ /* 0x002fe400000006ff */
[----:B------:R-:W-:Y:S01]  /*1970*/  ISETP.EQ.OR P4, PT, RZ, UR7, P4 ;  /* 0x00000007ff007c0c */ /* 0x000fe2000a782670 */
[----:B--2---:R-:W-:Y:S01]  /*1980*/  IMAD.U32 R11, R11, 0x10000, RZ ;  /* 0x000100000b0b7824 */ /* 0x004fe200078e00ff */
[----:B------:R-:W-:Y:S01]  /*1990*/  SHF.L.U32 R12, R12, 0x10, RZ ;  /* 0x000000100c0c7819 */ /* 0x000fe200000006ff */
[----:B---3--:R-:W-:Y:S02]  /*19a0*/  IMAD.U32 R13, R13, 0x10000, RZ ;  /* 0x000100000d0d7824 */ /* 0x008fe400078e00ff */
[----:B------:R-:W-:Y:S01]  /*19b0*/  FADD.FTZ R56, R10, UR4 ;  /* 0x000000040a387e21 */ /* 0x000fe20008010000 */
[----:B----4-:R-:W-:-:S02]  /*19c0*/  IMAD.U32 R15, R15, 0x10000, RZ ;  /* 0x000100000f0f7824 */ /* 0x010fc400078e00ff */
[----:B------:R-:W-:Y:S01]  /*19d0*/  FADD.FTZ R55, R11, UR4 ;  /* 0x000000040b377e21 */ /* 0x000fe20008010000 */
[----:B------:R-:W-:Y:S01]  /*19e0*/  FADD.FTZ R54, R13, UR4 ;  /* 0x000000040d367e21 */ /* 0x000fe20008010000 */
[----:B------:R-:W-:Y:S01]  /*19f0*/  FADD.FTZ R53, R12, UR4 ;  /* 0x000000040c357e21 */ /* 0x000fe20008010000 */
[----:B------:R-:W-:Y:S01]  /*1a00*/  FADD.FTZ R52, R15, UR4 ;  /* 0x000000040f347e21 */ /* 0x000fe20008010000 */
[----:B------:R-:W-:Y:S01]  /*1a10*/  FSETP.GTU.FTZ.AND P5, PT, R56, 20, PT ;  /* 0x41a000003800780b */ /* 0x000fe20003fbc000 */
[----:B-----5:R-:W-:Y:S01]  /*1a20*/  IMAD.U32 R14, R14, 0x10000, RZ ;  /* 0x000100000e0e7824 */ /* 0x020fe200078e00ff */
[----:B------:R-:W-:Y:S02]  /*1a30*/  FSETP.GTU.FTZ.AND P3, PT, R55, 20, PT ;  /* 0x41a000003700780b */ /* 0x000fe40003f7c000 */
[----:B------:R-:W-:Y:S01]  /*1a40*/  FSETP.GTU.FTZ.AND P2, PT, R54, 20, PT ;  /* 0x41a000003600780b */ /* 0x000fe20003f5c000 */
[----:B------:R-:W-:Y:S01]  /*1a50*/  FADD.FTZ R51, R14, UR4 ;  /* 0x000000040e337e21 */ /* 0x000fe20008010000 */
[----:B------:R-:W-:-:S02]  /*1a60*/  FSETP.GTU.FTZ.AND P1, PT, R53, 20, PT ;  /* 0x41a000003500780b */ /* 0x000fc40003f3c000 */
        /* <DEDUP_REMOVED lines=34> */
.L_x_2683:
[----:B------:R-:W-:Y:S05]  /*1c90*/  BSYNC B0 ;  /* 0x0000000000007941 */ /* 0x000fea0003800000 */
.L_x_2682:
[----:B------:R-:W-:Y:S01]  /*1ca0*/  IMAD.U32 R16, R16, 0x10000, RZ ;  /* 0x0001000010107824 */ /* 0x000fe200078e00ff */
[----:B------:R-:W-:Y:S01]  /*1cb0*/  BSSY B0, `(.L_x_2684) ;  /* 0x0000023000007945 */ /* 0x000fe20003800000 */
[----:B------:R-:W-:Y:S02]  /*1cc0*/  FSETP.GTU.FTZ.AND P4, PT, R51, 20, PT ;  /* 0x41a000003300780b */ /* 0x000fe40003f9c000 */
[----:B------:R-:W-:Y:S01]  /*1cd0*/  FADD.FTZ R50, R16, UR4 ;  /* 0x0000000410327e21 */ /* 0x000fe20008010000 */
[----:B------:R-:W-:Y:S10]  /*1ce0*/  @P5 BRA `(.L_x_2685) ;  /* 0x00000000007c5947 */ /* 0x000ff40003800000 */
        /* <DEDUP_REMOVED lines=31> */
.L_x_2685:
[----:B------:R-:W-:Y:S05]  /*1ee0*/  BSYNC B0 ;  /* 0x0000000000007941 */ /* 0x000fea0003800000 */
.L_x_2684:
        /* <DEDUP_REMOVED lines=38> */
.L_x_2687:
[----:B------:R-:W-:Y:S05]  /*2150*/  BSYNC B0 ;  /* 0x0000000000007941 */ /* 0x000fea0003800000 */
.L_x_2686:
        /* <DEDUP_REMOVED lines=36> */
.L_x_2689:
[----:B------:R-:W-:Y:S05]  /*23a0*/  BSYNC B0 ;  /* 0x0000000000007941 */ /* 0x000fea0003800000 */
.L_x_2688:
        /* <DEDUP_REMOVED lines=38> */
.L_x_2691:
[----:B------:R-:W-:Y:S05]  /*2610*/  BSYNC B0 ;  /* 0x0000000000007941 */ /* 0x000fea0003800000 */
.L_x_2690:
        /* <DEDUP_REMOVED lines=36> */
.L_x_2693:
[----:B------:R-:W-:Y:S05]  /*2860*/  BSYNC B0 ;  /* 0x0000000000007941 */ /* 0x000fea0003800000 */
.L_x_2692:
        /* <DEDUP_REMOVED lines=38> */
.L_x_2695:
[----:B------:R-:W-:Y:S05]  /*2ad0*/  BSYNC B0 ;  /* 0x0000000000007941 */ /* 0x000fea0003800000 */
.L_x_2694:
[----:B------:R-:W-:Y:S01]  /*2ae0*/  SHF.L.U32 R3, R3, 0x10, RZ ;  /* 0x0000001003037819 */ /* 0x000fe200000006ff */
[----:B------:R-:W-:Y:S01]  /*2af0*/  BSSY B0, `(.L_x_2696) ;  /* 0x0000024000007945 */ /* 0x000fe20003800000 */
[----:B------:R-:W-:Y:S01]  /*2b00*/  FSETP.GTU.FTZ.AND P4, PT, R37, 20, PT ;  /* 0x41a000002500780b */ /* 0x000fe20003f9c000 */
[----:B------:R-:W-:Y:S02]  /*2b10*/  IMAD.U32 R36, R36, 0x10000, RZ ;  /* 0x0001000024247824 */ /* 0x000fe400078e00ff */
[----:B------:R-:W-:Y:S01]  /*2b20*/  FADD.FTZ R35, R3, UR4 ;  /* 0x0000000403237e21 */ /* 0x000fe20008010000 */
[----:B------:R-:W-:Y:S09]  /*2b30*/  @P5 BRA `(.L_x_2697) ;  /* 0x00000000007c5947 */ /* 0x000ff20003800000 */
        /* <DEDUP_REMOVED lines=31> */
.L_x_2697:
[----:B------:R-:W-:Y:S05]  /*2d30*/  BSYNC B0 ;  /* 0x0000000000007941 */ /* 0x000fea0003800000 */
.L_x_2696:
[----:B------:R-:W-:Y:S01]  /*2d40*/  ISETP.EQ.OR P3, PT, RZ, UR7, P3 ;  /* 0x00000007ff007c0c */ /* 0x000fe20009f62670 */
[----:B------:R-:W-:Y:S01]  /*2d50*/  IMAD.U32 R2, R2, 0x10000, RZ ;  /* 0x0001000002027824 */ /* 0x000fe200078e00ff */
[----:B------:R-:W-:Y:S01]  /*2d60*/  BSSY B0, `(.L_x_2698) ;  /* 0x0000028000007945 */ /* 0x000fe20003800000 */
[----:B------:R-:W-:Y:S01]  /*2d70*/  FSETP.GTU.FTZ.AND P5, PT, R35, 20, PT ;  /* 0x41a000002300780b */ /* 0x000fe20003fbc000 */
[----:B------:R-:W-:Y:S01]  /*2d80*/  IMAD.U32 R33, R33, 0x10000, RZ ;  /* 0x0001000021217824 */ /* 0x000fe200078e00ff */
[----:B------:R-:W-:Y:S01]  /*2d90*/  ISETP.EQ.OR P2, PT, RZ, UR7, P2 ;  /* 0x00000007ff007c0c */ /* 0x000fe20009742670 */
[----:B------:R-:W-:Y:S01]  /*2da0*/  IMAD.U32 R31, R31, 0x10000, RZ ;  /* 0x000100001f1f7824 */ /* 0x000fe200078e00ff */
[----:B------:R-:W-:Y:S01]  /*2db0*/  SHF.L.U32 R34, R34, 0x10, RZ ;  /* 0x0000001022227819 */ /* 0x000fe200000006ff */
[----:B------:R-:W-:Y:S01]  /*2dc0*/  FADD.FTZ R30, R2, UR4 ;  /* 0x00000004021e7e21 */ /* 0x000fe20008010000 */
[----:B------:R-:W-:-:S04]  /*2dd0*/  SHF.L.U32 R32, R32, 0x10, RZ ;  /* 0x0000001020207819 */ /* 0x000fc800000006ff */
        /* <DEDUP_REMOVED lines=32> */
.L_x_2699:
[----:B------:R-:W-:Y:S05]  /*2fe0*/  BSYNC B0 ;  /* 0x0000000000007941 */ /* 0x000fea0003800000 */
.L_x_2698:
[----:B------:R-:W-:Y:S01]  /*2ff0*/  IMAD.U32 R0, R0, 0x10000, RZ ;  /* 0x0001000000007824 */ /* 0x000fe200078e00ff */
[----:B------:R-:W-:Y:S01]  /*3000*/  BSSY B0, `(.L_x_2700) ;  /* 0x0000027000007945 */ /* 0x000fe20003800000 */
[----:B------:R-:W-:Y:S01]  /*3010*/  FSETP.GTU.FTZ.AND P3, PT, R30, 20, PT ;  /* 0x41a000001e00780b */ /* 0x000fe20003f7c000 */
[----:B------:R-:W-:Y:S01]  /*3020*/  IMAD.U32 R28, R28, 0x10000, RZ ;  /* 0x000100001c1c7824 */ /* 0x000fe200078e00ff */
[----:B------:R-:W-:Y:S01]  /*3030*/  SHF.L.U32 R29, R29, 0x10, RZ ;  /* 0x000000101d1d7819 */ /* 0x000fe200000006ff */
[----:B------:R-:W-:Y:S01]  /*3040*/  IMAD.U32 R26, R26, 0x10000, RZ ;  /* 0x000100001a1a7824 */ /* 0x000fe200078e00ff */
[----:B------:R-:W-:Y:S01]  /*3050*/  SHF.L.U32 R27, R27, 0x10, RZ ;  /* 0x000000101b1b7819 */ /* 0x000fe200000006ff */
[----:B------:R-:W-:Y:S01]  /*3060*/  FADD.FTZ R25, R0, UR4 ;  /* 0x0000000400197e21 */ /* 0x000fe20008010000 */
[----:B------:R-:W-:Y:S07]  /*3070*/  @P2 BRA `(.L_x_2701) ;  /* 0x00000000007c2947 */ /* 0x000fee0003800000 */
        /* <DEDUP_REMOVED lines=31> */
.L_x_2701:
[----:B------:R-:W-:Y:S05]  /*3270*/  BSYNC B0 ;  /* 0x0000000000007941 */ /* 0x000fea0003800000 */
.L_x_2700:
        /* <DEDUP_REMOVED lines=46> */
.L_x_2703:
[----:B------:R-:W-:Y:S05]  /*3560*/  BSYNC B0 ;  /* 0x0000000000007941 */ /* 0x000fea0003800000 */
.L_x_2702:
        /* <DEDUP_REMOVED lines=33> */
.L_x_2705:
[----:B------:R-:W-:Y:S05]  /*3780*/  BSYNC B0 ;  /* 0x0000000000007941 */ /* 0x000fea0003800000 */
.L_x_2704:
        /* <DEDUP_REMOVED lines=33> */
.L_x_2707:
[----:B------:R-:W-:Y:S05]  /*39a0*/  BSYNC B0 ;  /* 0x0000000000007941 */ /* 0x000fea0003800000 */
.L_x_2706:
        /* <DEDUP_REMOVED lines=33> */
.L_x_2709:
[----:B------:R-:W-:Y:S05]  /*3bc0*/  BSYNC B0 ;  /* 0x0000000000007941 */ /* 0x000fea0003800000 */
.L_x_2708:
        /* <DEDUP_REMOVED lines=33> */
.L_x_2711:
[----:B------:R-:W-:Y:S05]  /*3de0*/  BSYNC B0 ;  /* 0x0000000000007941 */ /* 0x000fea0003800000 */
.L_x_2710:
        /* <DEDUP_REMOVED lines=33> */
.L_x_2713:
[----:B------:R-:W-:Y:S05]  /*4000*/  BSYNC B0 ;  /* 0x0000000000007941 */ /* 0x000fea0003800000 */
.L_x_2712:
        /* <DEDUP_REMOVED lines=20> */
[----:B------:R-:W-:Y:S01]  /*4150*/  ISETP.NE.AND P0, PT, R110, RZ, PT ;  /* 0x000000ff6e00720c */ /* 0x000fe20003f05270 */
[----:B------:R-:W-:Y:S02]  /*4160*/  UIMAD UR7, UR21, UR16, URZ ;  /* 0x00000010150772a4 */ /* 0x000fe4000f8e023f */
[C---:B------:R-:W-:Y:S01]  /*4170*/  IMAD.WIDE.U32 R86, R113.reuse, UR16, RZ ;  /* 0x0000001071567c25 */ /* 0x040fe2000f8e00ff */
[----:B------:R-:W-:Y:S01]  /*4180*/  ISETP.GE.AND P1, PT, R84, UR23, PT ;  /* 0x0000001754007c0c */ /* 0x000fe2000bf26270 */
[----:B------:R-:W-:Y:S01]  /*4190*/  ULDC UR36, c[0x0][0x224] ;  /* 0x0000890000247ab9 */ /* 0x000fe20000000800 */
[----:B------:R-:W-:Y:S01]  /*41a0*/  ISETP.EQ.OR P0, PT, RZ, UR6, P0 ;  /* 0x00000006ff007c0c */ /* 0x000fe20008702670 */
[----:B------:R-:W-:Y:S01]  /*41b0*/  ULDC UR35, c[0x0][0x21c] ;  /* 0x0000870000237ab9 */ /* 0x000fe20000000800 */
[----:B------:R-:W-:Y:S01]  /*41c0*/  MOV R0, UR7 ;  /* 0x0000000700007c02 */ /* 0x000fe20008000f00 */
[----:B------:R-:W-:Y:S01]  /*41d0*/  UMOV UR7, URZ ;  /* 0x0000003f00077c82 */ /* 0x000fe20008000000 */
[----:B------:R-:W-:Y:S01]  /*41e0*/  ULDC UR34, c[0x0][0x218] ;  /* 0x0000860000227ab9 */ /* 0x000fe20000000800 */
[----:B------:R-:W-:Y:S01]  /*41f0*/  ULDC UR32, c[0x0][0x214] ;  /* 0x0000850000207ab9 */ /* 0x000fe20000000800 */
[----:B------:R-:W-:Y:S01]  /*4200*/  ULDC.64 UR24, c[0x0][0x2d0] ;  /* 0x0000b40000187ab9 */ /* 0x000fe20000000a00 */
[----:B------:R-:W-:Y:S01]  /*4210*/  IMAD R41, R113, UR17, R0 ;  /* 0x0000001171297c24 */ /* 0x000fe2000f8e0200 */
[----:B------:R-:W-:Y:S01]  /*4220*/  UMOV UR17, UR23 ;  /* 0x0000001700117c82 */ /* 0x000fe20008000000 */
[----:B------:R-:W-:Y:S01]  /*4230*/  ULDC.64 UR26, c[0x0][0x248] ;  /* 0x00009200001a7ab9 */ /* 0x000fe20000000a00 */
[----:B------:R-:W-:Y:S01]  /*4240*/  ULDC.64 UR28, c[0x0][0x2d8] ;  /* 0x0000b600001c7ab9 */ /* 0x000fe20000000a00 */
[----:B------:R-:W-:Y:S01]  /*4250*/  IMAD.IADD R0, R87, 0x1, R41 ;  /* 0x0000000157007824 */ /* 0x000fe200078e0229 */
[----:B------:R-:W-:-:S06]  /*4260*/  ULDC.64 UR30, c[0x0][0x310] ;  /* 0x0000c400001e7ab9 */ /* 0x000fcc0000000a00 */
.L_x_2719:
[----:B------:R-:W0:Y:S01]  /*4270*/  LDC.64 R40, c[0x0][0x238] ;  /* 0x00008e00ff287b82 */ /* 0x000e220000000a00 */
[----:B------:R-:W-:Y:S01]  /*4280*/  USHF.R.S32.HI UR16, URZ, 0x1f, UR7 ;  /* 0x0000001f3f107899 */ /* 0x000fe20008011407 */
[----:B------:R-:W-:Y:S01]  /*4290*/  MOV R42, R86 ;  /* 0x00000056002a7202 */ /* 0x000fe20000000f00 */
[----:B------:R-:W-:-:S04]  /*42a0*/  IMAD.MOV.U32 R43, RZ, RZ, R0 ;  /* 0x000000ffff2b7224 */ /* 0x000fc800078e0000 */
[C---:B0-----:R-:W-:Y:S02]  /*42b0*/  IMAD R44, R40.reuse, UR16, RZ ;  /* 0x00000010282c7c24 */ /* 0x041fe4000f8e02ff */
[----:B------:R-:W-:-:S04]  /*42c0*/  IMAD.WIDE.U32 R42, R40, UR7, R42 ;  /* 0x00000007282a7c25 */ /* 0x000fc8000f8e002a */
[----:B------:R-:W-:Y:S01]  /*42d0*/  IMAD R41, R41, UR7, R44 ;  /* 0x0000000729297c24 */ /* 0x000fe2000f8e022c */
[----:B------:R-:W-:-:S04]  /*42e0*/  LEA R40, P2, R42, UR24, 0x2 ;  /* 0x000000182a287c11 */ /* 0x000fc8000f8410ff */
[----:B------:R-:W-:-:S04]  /*42f0*/  IADD3 R41, R43, R41, RZ ;  /* 0x000000292b297210 */ /* 0x000fc80007ffe0ff */
[----:B------:R-:W-:Y:S02]  /*4300*/  LEA.HI.X R41, R42, UR25, R41, 0x2, P2 ;  /* 0x000000192a297c11 */ /* 0x000fe400090f1429 */
[----:B------:R-:W0:Y:S03]  /*4310*/  LDC.64 R42, c[0x0][0x270] ;  /* 0x00009c00ff2a7b82 */ /* 0x000e260000000a00 */
[----:B------:R1:W2:Y:S01]  /*4320*/  LDG.E R88, desc[UR14][R40.64] ;  /* 0x0000000e28587981 */ /* 0x0002a2000c1e1900 */
[----:B------:R-:W-:Y:S02]  /*4330*/  LOP3.LUT R89, R109, 0x20, R110, 0xfe, !PT ;  /* 0x000000206d597812 */ /* 0x000fe400078efe6e */
[----:B------:R-:W-:Y:S02]  /*4340*/  PRMT R149, RZ, 0x7610, R149 ;  /* 0x00007610ff957816 */ /* 0x000fe40000000095 */
[----:B------:R-:W-:-:S02]  /*4350*/  ISETP.GE.AND P5, PT, R89, UR17, PT ;  /* 0x0000001159007c0c */ /* 0x000fc4000bfa6270 */
[----:B------:R-:W-:Y:S02]  /*4360*/  PRMT R152, RZ, 0x7610, R152 ;  /* 0x00007610ff987816 */ /* 0x000fe40000000098 */
[----:B------:R-:W-:Y:S02]  /*4370*/  ISETP.GE.AND P4, PT, R165, UR17, PT ;  /* 0x00000011a5007c0c */ /* 0x000fe4000bf86270 */
[----:B------:R-:W-:Y:S02]  /*4380*/  ISETP.GE.AND P3, PT, R108, UR17, PT ;  /* 0x000000116c007c0c */ /* 0x000fe4000bf66270 */
[----:B------:R-:W-:Y:S02]  /*4390*/  ISETP.GE.AND P6, PT, R107, UR17, PT ;  /* 0x000000116b007c0c */ /* 0x000fe4000bfc6270 */
[----:B------:R-:W-:Y:S01]  /*43a0*/  PRMT R154, RZ, 0x7610, R154 ;  /* 0x00007610ff9a7816 */ /* 0x000fe2000000009a */
[C---:B0-----:R-:W-:Y:S02]  /*43b0*/  IMAD R44, R42.reuse, UR16, RZ ;  /* 0x000000102a2c7c24 */ /* 0x041fe4000f8e02ff */
[----:B-1----:R-:W-:-:S04]  /*43c0*/  IMAD.WIDE.U32 R40, R42, UR7, R84 ;  /* 0x000000072a287c25 */ /* 0x002fc8000f8e0054 */
[----:B------:R-:W-:Y:S01]  /*43d0*/  IMAD R43, R43, UR7, R44 ;  /* 0x000000072b2b7c24 */ /* 0x000fe2000f8e022c */
[----:B------:R-:W-:-:S03]  /*43e0*/  LEA R42, P2, R40, UR12, 0x1 ;  /* 0x0000000c282a7c11 */ /* 0x000fc6000f8408ff */
[----:B------:R-:W-:-:S05]  /*43f0*/  IMAD.IADD R43, R41, 0x1, R43 ;  /* 0x00000001292b7824 */ /* 0x000fca00078e022b */
[----:B------:R-:W-:Y:S02]  /*4400*/  LEA.HI.X R43, R40, UR13, R43, 0x1, P2 ;  /* 0x0000000d282b7c11 */ /* 0x000fe400090f0c2b */
[----:B------:R-:W-:-:S03]  /*4410*/  ISETP.GE.AND P2, PT, R164, UR17, PT ;  /* 0x00000011a4007c0c */ /* 0x000fc6000bf46270 */
[----:B------:R-:W3:Y:S04]  /*4420*/  @!P1 LDG.E.U16 R152, desc[UR14][R42.64] ;  /* 0x0000000e2a989981 */ /* 0x000ee8000c1e1500 */
[----:B------:R-:W4:Y:S01]  /*4430*/  @!P5 LDG.E.U16 R149, desc[UR14][R42.64+0x40] ;  /* 0x0000400e2a95d981 */ /* 0x000f22000c1e1500 */
[----:B------:R-:W-:Y:S02]  /*4440*/  PRMT R153, RZ, 0x7610, R153 ;  /* 0x00007610ff997816 */ /* 0x000fe40000000099 */
[----:B------:R-:W-:Y:S01]  /*4450*/  PRMT R156, RZ, 0x7610, R156 ;  /* 0x00007610ff9c7816 */ /* 0x000fe2000000009c */
[----:B------:R-:W4:Y:S01]  /*4460*/  @!P4 LDG.E.U16 R154, desc[UR14][R42.64+0x80] ;  /* 0x0000800e2a9ac981 */ /* 0x000f22000c1e1500 */
[----:B------:R-:W-:Y:S02]  /*4470*/  ISETP.GE.AND P4, PT, R105, UR17, PT ;  /* 0x0000001169007c0c */ /* 0x000fe4000bf86270 */
[----:B------:R-:W-:Y:S01]  /*4480*/  PRMT R151, RZ, 0x7610, R151 ;  /* 0x00007610ff977816 */ /* 0x000fe20000000097 */
[----:B------:R-:W4:Y:S01]  /*4490*/  @!P2 LDG.E.U16 R153, desc[UR14][R42.64+0xc0] ;  /* 0x0000c00e2a99a981 */ /* 0x000f22000c1e1500 */
[----:B------:R-:W-:-:S02]  /*44a0*/  ISETP.GE.AND P5, PT, R106, UR17, PT ;  /* 0x000000116a007c0c */ /* 0x000fc4000bfa6270 */
[----:B------:R-:W-:Y:S01]  /*44b0*/  ISETP.GE.AND P2, PT, R104, UR17, PT ;  /* 0x0000001168007c0c */ /* 0x000fe2000bf46270 */
[----:B------:R-:W4:Y:S01]  /*44c0*/  @!P3 LDG.E.U16 R156, desc[UR14][R42.64+0x100] ;  /* 0x0001000e2a9cb981 */ /* 0x000f22000c1e1500 */
[----:B------:R-:W-:Y:S02]  /*44d0*/  ISETP.GE.AND P3, PT, R103, UR17, PT ;  /* 0x0000001167007c0c */ /* 0x000fe4000bf66270 */
[----:B------:R-:W-:Y:S01]  /*44e0*/  PRMT R155, RZ, 0x7610, R155 ;  /* 0x00007610ff9b7816 */ /* 0x000fe2000000009b */
[----:B------:R-:W4:Y:S01]  /*44f0*/  @!P6 LDG.E.U16 R151, desc[UR14][R42.64+0x140] ;  /* 0x0001400e2a97e981 */ /* 0x000f22000c1e1500 */
[----:B------:R-:W-:Y:S02]  /*4500*/  ISETP.GE.AND P6, PT, R102, UR17, PT ;  /* 0x0000001166007c0c */ /* 0x000fe4000bfc6270 */
[----:B------:R-:W-:Y:S02]  /*4510*/  PRMT R150, RZ, 0x7610, R150 ;  /* 0x00007610ff967816 */ /* 0x000fe40000000096 */
[----:B------:R-:W-:Y:S01]  /*4520*/  PRMT R148, RZ, 0x7610, R148 ;  /* 0x00007610ff947816 */ /* 0x000fe20000000094 */
[----:B------:R-:W4:Y:S01]  /*4530*/  @!P4 LDG.E.U16 R155, desc[UR14][R42.64+0x1c0] ;  /* 0x0001c00e2a9bc981 */ /* 0x000f22000c1e1500 */
[----:B------:R-:W-:-:S02]  /*4540*/  PRMT R147, RZ, 0x7610, R147 ;  /* 0x00007610ff937816 */ /* 0x000fc40000000093 */
[----:B------:R-:W-:Y:S01]  /*4550*/  ISETP.GE.AND P4, PT, R101, UR17, PT ;  /* 0x0000001165007c0c */ /* 0x000fe2000bf86270 */
[----:B------:R-:W4:Y:S01]  /*4560*/  @!P5 LDG.E.U16 R150, desc[UR14][R42.64+0x180] ;  /* 0x0001800e2a96d981 */ /* 0x000f22000c1e1500 */
[----:B------:R-:W-:Y:S02]  /*4570*/  PRMT R44, RZ, 0x7610, R44 ;  /* 0x00007610ff2c7816 */ /* 0x000fe4000000002c */
[----:B------:R-:W-:Y:S01]  /*4580*/  ISETP.GE.AND P5, PT, R100, UR17, PT ;  /* 0x0000001164007c0c */ /* 0x000fe2000bfa6270 */
[----:B------:R-:W4:Y:S01]  /*4590*/  @!P2 LDG.E.U16 R148, desc[UR14][R42.64+0x200] ;  /* 0x0002000e2a94a981 */ /* 0x000f22000c1e1500 */
[----:B------:R-:W-:Y:S02]  /*45a0*/  ISETP.GE.AND P2, PT, R99, UR17, PT ;  /* 0x0000001163007c0c */ /* 0x000fe4000bf46270 */
[----:B------:R-:W-:Y:S01]  /*45b0*/  LOP3.LUT R89, R109, 0x1e0, R110, 0xfe, !PT ;  /* 0x000001e06d597812 */ /* 0x000fe200078efe6e */
[----:B------:R-:W4:Y:S01]  /*45c0*/  @!P3 LDG.E.U16 R147, desc[UR14][R42.64+0x240] ;  /* 0x0002400e2a93b981 */ /* 0x000f22000c1e1500 */
[----:B------:R-:W-:-:S02]  /*45d0*/  ISETP.GE.AND P3, PT, R98, UR17, PT ;  /* 0x0000001162007c0c */ /* 0x000fc4000bf66270 */
[----:B------:R-:W-:Y:S01]  /*45e0*/  PRMT R45, RZ, 0x7610, R45 ;  /* 0x00007610ff2d7816 */ /* 0x000fe2000000002d */
[----:B------:R-:W4:Y:S01]  /*45f0*/  @!P6 LDG.E.U16 R44, desc[UR14][R42.64+0x280] ;  /* 0x0002800e2a2ce981 */ /* 0x000f22000c1e1500 */
[----:B------:R-:W-:Y:S02]  /*4600*/  ISETP.GE.AND P6, PT, R89, UR17, PT ;  /* 0x0000001159007c0c */ /* 0x000fe4000bfc6270 */
[----:B------:R-:W-:Y:S02]  /*4610*/  PRMT R46, RZ, 0x7610, R46 ;  /* 0x00007610ff2e7816 */ /* 0x000fe4000000002e */
[----:B------:R-:W-:Y:S01]  /*4620*/  PRMT R47, RZ, 0x7610, R47 ;  /* 0x00007610ff2f7816 */ /* 0x000fe2000000002f */
[----:B------:R-:W4:Y:S01]  /*4630*/  @!P4 LDG.E.U16 R45, desc[UR14][R42.64+0x2c0] ;  /* 0x0002c00e2a2dc981 */ /* 0x000f22000c1e1500 */
[----:B------:R-:W-:Y:S02]  /*4640*/  PRMT R90, RZ, 0x7610, R90 ;  /* 0x00007610ff5a7816 */ /* 0x000fe4000000005a */
[----:B------:R-:W-:Y:S01]  /*4650*/  PRMT R91, RZ, 0x7610, R91 ;  /* 0x00007610ff5b7816 */ /* 0x000fe2000000005b */
[----:B------:R-:W4:Y:S04]  /*4660*/  @!P5 LDG.E.U16 R46, desc[UR14][R42.64+0x300] ;  /* 0x0003000e2a2ed981 */ /* 0x000f28000c1e1500 */
[----:B------:R-:W4:Y:S04]  /*4670*/  @!P2 LDG.E.U16 R47, desc[UR14][R42.64+0x340] ;  /* 0x0003400e2a2fa981 */ /* 0x000f28000c1e1500 */
[----:B------:R-:W4:Y:S01]  /*4680*/  @!P3 LDG.E.U16 R90, desc[UR14][R42.64+0x380] ;  /* 0x0003800e2a5ab981 */ /* 0x000f22000c1e1500 */
[----:B------:R-:W0:Y:S03]  /*4690*/  S2R R114, SR_TID.X ;  /* 0x0000000000727919 */ /* 0x000e260000002100 */
[----:B------:R1:W4:Y:S01]  /*46a0*/  @!P6 LDG.E.U16 R91, desc[UR14][R42.64+0x3c0] ;  /* 0x0003c00e2a5be981 */ /* 0x000322000c1e1500 */
[----:B------:R-:W-:Y:S01]  /*46b0*/  UIMAD UR23, UR6, -0x800, UR34 ;  /* 0xfffff800061778a4 */ /* 0x000fe2000f8e0222 */
[----:B0-----:R-:W-:-:S04]  /*46c0*/  SHF.L.U32 R41, R114, 0x4, RZ ;  /* 0x0000000472297819 */ /* 0x001fc800000006ff */
[C---:B-1----:R-:W-:Y:S01]  /*46d0*/  IADD3 R42, R41.reuse, 0x2, RZ ;  /* 0x00000002292a7810 */ /* 0x042fe20007ffe0ff */
[----:B------:R-:W-:-:S03]  /*46e0*/  VIADD R43, R41, 0x3 ;  /* 0x00000003292b7836 */ /* 0x000fc60000000000 */
[----:B------:R-:W-:Y:S02]  /*46f0*/  ISETP.GE.U32.AND P2, PT, R42, UR23, PT ;  /* 0x000000172a007c0c */ /* 0x000fe4000bf46070 */
[----:B------:R-:W-:Y:S02]  /*4700*/  ISETP.GE.U32.AND P4, PT, R43, UR23, PT ;  /* 0x000000172b007c0c */ /* 0x000fe4000bf86070 */
[C---:B------:R-:W-:Y:S01]  /*4710*/  ISETP.GE.U32.AND P6, PT, R41.reuse, UR23, PT ;  /* 0x0000001729007c0c */ /* 0x040fe2000bfc6070 */
[----:B------:R-:W-:-:S05]  /*4720*/  VIADD R115, R41, 0x1 ;  /* 0x0000000129737836 */ /* 0x000fca0000000000 */
[----:B------:R-:W-:Y:S02]  /*4730*/  ISETP.GE.U32.AND P5, PT, R115, UR23, PT ;  /* 0x0000001773007c0c */ /* 0x000fe4000bfa6070 */
[----:B------:R-:W-:Y:S01]  /*4740*/  IADD3 R115, R41, 0x4, RZ ;  /* 0x0000000429737810 */ /* 0x000fe20007ffe0ff */
[----:B------:R-:W-:-:S03]  /*4750*/  FMUL.FTZ R146, R36, R57 ;  /* 0x0000003924927220 */ /* 0x000fc60000410000 */
[----:B------:R-:W-:Y:S01]  /*4760*/  ISETP.GE.U32.AND P3, PT, R115, UR23, PT ;  /* 0x0000001773007c0c */ /* 0x000fe2000bf66070 */
[----:B------:R-:W-:Y:S01]  /*4770*/  VIADD R115, R41, 0x5 ;  /* 0x0000000529737836 */ /* 0x000fe20000000000 */
[----:B------:R-:W-:Y:S01]  /*4780*/  FSEL R146, R146, RZ, !P6 ;  /* 0x000000ff92927208 */ /* 0x000fe20007000000 */
[----:B------:R-:W-:Y:S01]  /*4790*/  FMUL.FTZ R144, R34, R56 ;  /* 0x0000003822907220 */ /* 0x000fe20000410000 */
[----:B------:R-:W-:-:S04]  /*47a0*/  FMUL.FTZ R142, R33, R55 ;  /* 0x00000037218e7220 */ /* 0x000fc80000410000 */
[----:B------:R-:W-:Y:S01]  /*47b0*/  FSEL R144, R144, RZ, !P5 ;  /* 0x000000ff90907208 */ /* 0x000fe20006800000 */
[----:B------:R-:W-:Y:S01]  /*47c0*/  FMUL.FTZ R140, R32, R54 ;  /* 0x00000036208c7220 */ /* 0x000fe20000410000 */
[----:B------:R-:W-:Y:S01]  /*47d0*/  FSEL R142, R142, RZ, !P2 ;  /* 0x000000ff8e8e7208 */ /* 0x000fe20005000000 */
[----:B------:R-:W-:Y:S01]  /*47e0*/  FMUL.FTZ R138, R31, R53 ;  /* 0x000000351f8a7220 */ /* 0x000fe20000410000 */
[----:B------:R-:W-:Y:S02]  /*47f0*/  FMUL.FTZ R130, R26, R49 ;  /* 0x000000311a827220 */ /* 0x000fe40000410000 */
[----:B------:R-:W-:Y:S01]  /*4800*/  FSEL R140, R140, RZ, !P4 ;  /* 0x000000ff8c8c7208 */ /* 0x000fe20006000000 */
[----:B------:R-:W-:Y:S01]  /*4810*/  FMUL.FTZ R128, R24, R48 ;  /* 0x0000003018807220 */ /* 0x000fe20000410000 */
[----:B------:R-:W-:Y:S01]  /*4820*/  FSEL R138, R138, RZ, !P3 ;  /* 0x000000ff8a8a7208 */ /* 0x000fe20005800000 */
[----:B------:R-:W-:Y:S01]  /*4830*/  FMUL.FTZ R136, R29, R52 ;  /* 0x000000341d887220 */ /* 0x000fe20000410000 */
[----:B------:R-:W-:Y:S01]  /*4840*/  FMUL.FTZ R134, R28, R51 ;  /* 0x000000331c867220 */ /* 0x000fe20000410000 */
[----:B------:R-:W-:Y:S01]  /*4850*/  FMUL.FTZ R132, R27, R50 ;  /* 0x000000321b847220 */ /* 0x000fe20000410000 */
[----:B------:R-:W-:Y:S01]  /*4860*/  FMUL.FTZ R126, R23, R39 ;  /* 0x00000027177e7220 */ /* 0x000fe20000410000 */
[----:B------:R-:W-:Y:S01]  /*4870*/  FMUL.FTZ R124, R22, R38 ;  /* 0x00000026167c7220 */ /* 0x000fe20000410000 */
[----:B------:R-:W-:Y:S01]  /*4880*/  FMUL.FTZ R123, R21, R37 ;  /* 0x00000025157b7220 */ /* 0x000fe20000410000 */
[----:B------:R-:W-:Y:S01]  /*4890*/  FMUL.FTZ R122, R20, R35 ;  /* 0x00000023147a7220 */ /* 0x000fe20000410000 */
[----:B--2---:R-:W-:-:S04]  /*48a0*/  FMUL.FTZ R40, R88, 1.4426950216293334961 ;  /* 0x3fb8aa3b58287820 */ /* 0x004fc80000410000 */
[----:B------:R-:W-:-:S06]  /*48b0*/  FMUL.FTZ R88, R40, R57 ;  /* 0x0000003928587220 */ /* 0x000fcc0000410000 */
[----:B------:R-:W0:Y:S01]  /*48c0*/  MUFU.EX2 R88, R88 ;  /* 0x0000005800587308 */ /* 0x000e220000000800 */
[C---:B------:R-:W-:Y:S01]  /*48d0*/  FMUL.FTZ R42, R40.reuse, R54 ;  /* 0x00000036282a7220 */ /* 0x040fe20000410000 */
[----:B------:R-:W-:-:S06]  /*48e0*/  FMUL.FTZ R43, R40, R53 ;  /* 0x00000035282b7220 */ /* 0x000fcc0000410000 */
[----:B------:R-:W1:Y:S01]  /*48f0*/  MUFU.EX2 R42, R42 ;  /* 0x0000002a002a7308 */ /* 0x000e620000000800 */
[----:B------:R-:W-:Y:S01]  /*4900*/  FMUL.FTZ R89, R40, R56 ;  /* 0x0000003828597220 */ /* 0x000fe20000410000 */
[----:B0-----:R-:W-:Y:S01]  /*4910*/  FSEL R145, R88, 1, !P6 ;  /* 0x3f80000058917808 */ /* 0x001fe20007000000 */
[----:B------:R-:W-:-:S05]  /*4920*/  FMUL.FTZ R88, R40, R52 ;  /* 0x0000003428587220 */ /* 0x000fca0000410000 */
[----:B------:R-:W0:Y:S01]  /*4930*/  MUFU.EX2 R43, R43 ;  /* 0x0000002b002b7308 */ /* 0x000e220000000800 */
[----:B------:R-:W-:-:S07]  /*4940*/  FMUL.FTZ R116, R40, R55 ;  /* 0x0000003728747220 */ /* 0x000fce0000410000 */
[----:B------:R-:W2:Y:S01]  /*4950*/  MUFU.EX2 R88, R88 ;  /* 0x0000005800587308 */ /* 0x000ea20000000800 */
[----:B-1----:R-:W-:Y:S01]  /*4960*/  FSEL R139, R42, 1, !P4 ;  /* 0x3f8000002a8b7808 */ /* 0x002fe20006000000 */
[----:B------:R-:W-:-:S06]  /*4970*/  FMUL.FTZ R42, R40, R50 ;  /* 0x00000032282a7220 */ /* 0x000fcc0000410000 */
[----:B------:R-:W1:Y:S01]  /*4980*/  MUFU.EX2 R89, R89 ;  /* 0x0000005900597308 */ /* 0x000e620000000800 */
[----:B0-----:R-:W-:Y:S01]  /*4990*/  FSEL R137, R43, 1, !P3 ;  /* 0x3f8000002b897808 */ /* 0x001fe20005800000 */
[----:B------:R-:W-:Y:S01]  /*49a0*/  FMUL.FTZ R43, R40, R49 ;  /* 0x00000031282b7220 */ /* 0x000fe20000410000 */
[----:B------:R-:W-:-:S05]  /*49b0*/  ISETP.GE.U32.AND P6, PT, R115, UR23, PT ;  /* 0x0000001773007c0c */ /* 0x000fca000bfc6070 */
[----:B------:R-:W0:Y:S01]  /*49c0*/  MUFU.EX2 R116, R116 ;  /* 0x0000007400747308 */ /* 0x000e220000000800 */
[----:B------:R-:W-:Y:S02]  /*49d0*/  IADD3 R115, R41, 0x6, RZ ;  /* 0x0000000629737810 */ /* 0x000fe40007ffe0ff */
[----:B--2---:R-:W-:Y:S01]  /*49e0*/  FSEL R135, R88, 1, !P6 ;  /* 0x3f80000058877808 */ /* 0x004fe20007000000 */
[----:B------:R-:W-:-:S04]  /*49f0*/  FMUL.FTZ R88, R40, R48 ;  /* 0x0000003028587220 */ /* 0x000fc80000410000 */
[----:B------:R-:W2:Y:S01]  /*4a00*/  MUFU.EX2 R42, R42 ;  /* 0x0000002a002a7308 */ /* 0x000ea20000000800 */
[----:B-1----:R-:W-:Y:S02]  /*4a10*/  FSEL R143, R89, 1, !P5 ;  /* 0x3f800000598f7808 */ /* 0x002fe40006800000 */
[----:B------:R-:W-:Y:S01]  /*4a20*/  ISETP.GE.U32.AND P5, PT, R115, UR23, PT ;  /* 0x0000001773007c0c */ /* 0x000fe2000bfa6070 */
[----:B------:R-:W-:-:S04]  /*4a30*/  VIADD R115, R41, 0x7 ;  /* 0x0000000729737836 */ /* 0x000fc80000000000 */
[----:B------:R-:W1:Y:S01]  /*4a40*/  MUFU.EX2 R43, R43 ;  /* 0x0000002b002b7308 */ /* 0x000e620000000800 */
[----:B0-----:R-:W-:Y:S01]  /*4a50*/  FSEL R141, R116, 1, !P2 ;  /* 0x3f800000748d7808 */ /* 0x001fe20005000000 */
[----:B------:R-:W-:Y:S01]  /*4a60*/  FMUL.FTZ R89, R40, R51 ;  /* 0x0000003328597220 */ /* 0x000fe20000410000 */
[----:B------:R-:W-:Y:S02]  /*4a70*/  ISETP.GE.U32.AND P2, PT, R115, UR23, PT ;  /* 0x0000001773007c0c */ /* 0x000fe4000bf46070 */
[----:B------:R-:W-:-:S03]  /*4a80*/  IADD3 R115, R41, 0x8, RZ ;  /* 0x0000000829737810 */ /* 0x000fc60007ffe0ff */
[----:B------:R-:W0:Y:S01]  /*4a90*/  MUFU.EX2 R88, R88 ;  /* 0x0000005800587308 */ /* 0x000e220000000800 */
[----:B------:R-:W-:Y:S01]  /*4aa0*/  ISETP.GE.U32.AND P4, PT, R115, UR23, PT ;  /* 0x0000001773007c0c */ /* 0x000fe2000bf86070 */
[C---:B------:R-:W-:Y:S01]  /*4ab0*/  VIADD R115, R41.reuse, 0x9 ;  /* 0x0000000929737836 */ /* 0x040fe20000000000 */
[----:B--2---:R-:W-:Y:S01]  /*4ac0*/  FSEL R131, R42, 1, !P2 ;  /* 0x3f8000002a837808 */ /* 0x004fe20005000000 */
[----:B------:R-:W-:Y:S01]  /*4ad0*/  VIADD R42, R41, 0xd ;  /* 0x0000000d292a7836 */ /* 0x000fe20000000000 */
[----:B------:R-:W-:-:S03]  /*4ae0*/  FSEL R130, R130, RZ, !P4 ;  /* 0x000000ff82827208 */ /* 0x000fc60006000000 */
[----:B------:R-:W2:Y:S01]  /*4af0*/  MUFU.EX2 R89, R89 ;  /* 0x0000005900597308 */ /* 0x000ea20000000800 */
[----:B-1----:R-:W-:Y:S02]  /*4b00*/  FSEL R129, R43, 1, !P4 ;  /* 0x3f8000002b817808 */ /* 0x002fe40006000000 */
[----:B------:R-:W-:Y:S02]  /*4b10*/  ISETP.GE.U32.AND P3, PT, R115, UR23, PT ;  /* 0x0000001773007c0c */ /* 0x000fe4000bf66070 */
[----:B------:R-:W-:Y:S02]  /*4b20*/  ISETP.GE.U32.AND P4, PT, R42, UR23, PT ;  /* 0x000000172a007c0c */ /* 0x000fe4000bf86070 */
[----:B------:R-:W-:Y:S02]  /*4b30*/  IADD3 R42, R41, 0xe, RZ ;  /* 0x0000000e292a7810 */ /* 0x000fe40007ffe0ff */
[----:B------:R-:W-:Y:S02]  /*4b40*/  FSEL R128, R128, RZ, !P3 ;  /* 0x000000ff80807208 */ /* 0x000fe40005800000 */
[----:B0-----:R-:W-:-:S02]  /*4b50*/  FSEL R127, R88, 1, !P3 ;  /* 0x3f800000587f7808 */ /* 0x001fc40005800000 */
[----:B------:R-:W-:Y:S01]  /*4b60*/  ISETP.GE.U32.AND P3, PT, R42, UR23, PT ;  /* 0x000000172a007c0c */ /* 0x000fe2000bf66070 */
[-C--:B------:R-:W-:Y:S01]  /*4b70*/  FFMA.FTZ R42, R146, R143.reuse, R144 ;  /* 0x0000008f922a7223 */ /* 0x080fe20000010090 */
[----:B------:R-:W-:-:S03]  /*4b80*/  FMUL.FTZ R88, R145, R143 ;  /* 0x0000008f91587220 */ /* 0x000fc60000410000 */
[----:B------:R-:W-:Y:S01]  /*4b90*/  FFMA.FTZ R42, R141, R42, R142 ;  /* 0x0000002a8d2a7223 */ /* 0x000fe2000001008e */
[----:B--2---:R-:W-:Y:S01]  /*4ba0*/  FSEL R133, R89, 1, !P5 ;  /* 0x3f80000059857808 */ /* 0x004fe20006800000 */
[----:B------:R-:W-:Y:S01]  /*4bb0*/  FMUL.FTZ R88, R141, R88 ;  /* 0x000000588d587220 */ /* 0x000fe20000410000 */
[----:B------:R-:W-:Y:S01]  /*4bc0*/  FMUL.FTZ R89, R40, R39 ;  /* 0x0000002728597220 */ /* 0x000fe20000410000 */
[C---:B------:R-:W-:Y:S01]  /*4bd0*/  FFMA.FTZ R42, R139.reuse, R42, R140 ;  /* 0x0000002a8b2a7223 */ /* 0x040fe2000001008c */
[----:B------:R-:W-:Y:S01]  /*4be0*/  FSEL R136, R136, RZ, !P6 ;  /* 0x000000ff88887208 */ /* 0x000fe20007000000 */
[----:B------:R-:W-:Y:S01]  /*4bf0*/  FMUL.FTZ R88, R139, R88 ;  /* 0x000000588b587220 */ /* 0x000fe20000410000 */
[----:B------:R-:W-:Y:S01]  /*4c00*/  IADD3 R115, R41, 0xa, RZ ;  /* 0x0000000a29737810 */ /* 0x000fe20007ffe0ff */
[----:B------:R-:W-:Y:S01]  /*4c10*/  FMUL.FTZ R121, R40, R38 ;  /* 0x0000002628797220 */ /* 0x000fe20000410000 */
[C---:B------:R-:W-:Y:S01]  /*4c20*/  FFMA.FTZ R42, R137.reuse, R42, R138 ;  /* 0x0000002a892a7223 */ /* 0x040fe2000001008a */
[----:B------:R-:W0:Y:S01]  /*4c30*/  MUFU.EX2 R89, R89 ;  /* 0x0000005900597308 */ /* 0x000e220000000800 */
[----:B------:R-:W-:Y:S01]  /*4c40*/  FSEL R134, R134, RZ, !P5 ;  /* 0x000000ff86867208 */ /* 0x000fe20006800000 */
[----:B------:R-:W-:Y:S01]  /*4c50*/  FMUL.FTZ R88, R137, R88 ;  /* 0x0000005889587220 */ /* 0x000fe20000410000 */
[----:B------:R-:W-:Y:S01]  /*4c60*/  ISETP.GE.U32.AND P6, PT, R115, UR23, PT ;  /* 0x0000001773007c0c */ /* 0x000fe2000bfc6070 */
[----:B------:R-:W-:Y:S01]  /*4c70*/  FMUL.FTZ R120, R40, R37 ;  /* 0x0000002528787220 */ /* 0x000fe20000410000 */
[----:B------:R-:W-:Y:S01]  /*4c80*/  FFMA.FTZ R42, R135, R42, R136 ;  /* 0x0000002a872a7223 */ /* 0x000fe20000010088 */
[----:B------:R-:W-:Y:S01]  /*4c90*/  VIADD R115, R41, 0xb ;  /* 0x0000000b29737836 */ /* 0x000fe20000000000 */
[----:B------:R-:W-:Y:S01]  /*4ca0*/  FSEL R132, R132, RZ, !P2 ;  /* 0x000000ff84847208 */ /* 0x000fe20005000000 */
[----:B------:R-:W1:Y:S01]  /*4cb0*/  MUFU.EX2 R121, R121 ;  /* 0x0000007900797308 */ /* 0x000e620000000800 */
[----:B------:R-:W-:Y:S01]  /*4cc0*/  FMUL.FTZ R88, R135, R88 ;  /* 0x0000005887587220 */ /* 0x000fe20000410000 */
[----:B------:R-:W-:Y:S01]  /*4cd0*/  FMUL.FTZ R118, R40, R35 ;  /* 0x0000002328767220 */ /* 0x000fe20000410000 */
[----:B------:R-:W-:Y:S01]  /*4ce0*/  FFMA.FTZ R42, R133, R42, R134 ;  /* 0x0000002a852a7223 */ /* 0x000fe20000010086 */
[----:B------:R-:W-:Y:S01]  /*4cf0*/  ISETP.GE.U32.AND P5, PT, R115, UR23, PT ;  /* 0x0000001773007c0c */ /* 0x000fe2000bfa6070 */
[----:B------:R-:W-:Y:S01]  /*4d00*/  FMUL.FTZ R88, R133, R88 ;  /* 0x0000005885587220 */ /* 0x000fe20000410000 */
[----:B------:R-:W-:-:S02]  /*4d10*/  IADD3 R115, R41, 0xc, RZ ;  /* 0x0000000c29737810 */ /* 0x000fc40007ffe0ff */
[----:B------:R-:W2:Y:S01]  /*4d20*/  MUFU.EX2 R120, R120 ;  /* 0x0000007800787308 */ /* 0x000ea20000000800 */
[C---:B------:R-:W-:Y:S01]  /*4d30*/  FMUL.FTZ R117, R40.reuse, R30 ;  /* 0x0000001e28757220 */ /* 0x040fe20000410000 */
[----:B------:R-:W-:Y:S01]  /*4d40*/  FFMA.FTZ R42, R131, R42, R132 ;  /* 0x0000002a832a7223 */ /* 0x000fe20000010084 */
[----:B------:R-:W-:Y:S01]  /*4d50*/  ISETP.GE.U32.AND P2, PT, R115, UR23, PT ;  /* 0x0000001773007c0c */ /* 0x000fe2000bf46070 */
[----:B------:R-:W-:Y:S01]  /*4d60*/  FMUL.FTZ R88, R131, R88 ;  /* 0x0000005883587220 */ /* 0x000fe20000410000 */
[----:B------:R-:W-:Y:S01]  /*4d70*/  FMUL.FTZ R115, R40, R25 ;  /* 0x0000001928737220 */ /* 0x000fe20000410000 */
[C---:B------:R-:W-:Y:S02]  /*4d80*/  FFMA.FTZ R42, R129.reuse, R42, R130 ;  /* 0x0000002a812a7223 */ /* 0x040fe40000010082 */
[----:B------:R-:W3:Y:S01]  /*4d90*/  MUFU.EX2 R118, R118 ;  /* 0x0000007600767308 */ /* 0x000ee20000000800 */
[----:B------:R-:W-:Y:S01]  /*4da0*/  FSEL R126, R126, RZ, !P6 ;  /* 0x000000ff7e7e7208 */ /* 0x000fe20007000000 */
[----:B------:R-:W-:Y:S01]  /*4db0*/  FMUL.FTZ R88, R129, R88 ;  /* 0x0000005881587220 */ /* 0x000fe20000410000 */
[----:B0-----:R-:W-:Y:S01]  /*4dc0*/  FSEL R125, R89, 1, !P6 ;  /* 0x3f800000597d7808 */ /* 0x001fe20007000000 */
[----:B------:R-:W-:-:S04]  /*4dd0*/  FFMA.FTZ R42, R127, R42, R128 ;  /* 0x0000002a7f2a7223 */ /* 0x000fc80000010080 */
[----:B------:R-:W0:Y:S01]  /*4de0*/  MUFU.EX2 R117, R117 ;  /* 0x0000007500757308 */ /* 0x000e220000000800 */
[----:B------:R-:W-:Y:S01]  /*4df0*/  FSEL R124, R124, RZ, !P5 ;  /* 0x000000ff7c7c7208 */ /* 0x000fe20006800000 */
[----:B------:R-:W-:Y:S01]  /*4e00*/  FMUL.FTZ R88, R127, R88 ;  /* 0x000000587f587220 */ /* 0x000fe20000410000 */
[----:B-1----:R-:W-:Y:S01]  /*4e10*/  FSEL R121, R121, 1, !P5 ;  /* 0x3f80000079797808 */ /* 0x002fe20006800000 */
[----:B------:R-:W-:Y:S01]  /*4e20*/  FFMA.FTZ R42, R125, R42, R126 ;  /* 0x0000002a7d2a7223 */ /* 0x000fe2000001007e */
[----:B------:R-:W-:-:S03]  /*4e30*/  VIADD R41, R41, 0xf ;  /* 0x0000000f29297836 */ /* 0x000fc60000000000 */
[----:B------:R-:W1:Y:S01]  /*4e40*/  MUFU.EX2 R115, R115 ;  /* 0x0000007300737308 */ /* 0x000e620000000800 */
[----:B------:R-:W-:Y:S01]  /*4e50*/  FSEL R123, R123, RZ, !P2 ;  /* 0x000000ff7b7b7208 */ /* 0x000fe20005000000 */
[----:B------:R-:W-:Y:S01]  /*4e60*/  FMUL.FTZ R88, R125, R88 ;  /* 0x000000587d587220 */ /* 0x000fe20000410000 */
[----:B--2---:R-:W-:Y:S01]  /*4e70*/  FSEL R120, R120, 1, !P2 ;  /* 0x3f80000078787808 */ /* 0x004fe20005000000 */
[----:B------:R-:W-:Y:S01]  /*4e80*/  FFMA.FTZ R42, R121, R42, R124 ;  /* 0x0000002a792a7223 */ /* 0x000fe2000001007c */
[----:B------:R-:W-:Y:S01]  /*4e90*/  ISETP.GE.U32.AND P6, PT, R41, UR23, PT ;  /* 0x0000001729007c0c */ /* 0x000fe2000bfc6070 */
[----:B------:R-:W-:Y:S01]  /*4ea0*/  FMUL.FTZ R119, R19, R30 ;  /* 0x0000001e13777220 */ /* 0x000fe20000410000 */
[----:B------:R-:W-:Y:S01]  /*4eb0*/  FSEL R122, R122, RZ, !P4 ;  /* 0x000000ff7a7a7208 */ /* 0x000fe20006000000 */
[----:B------:R-:W-:Y:S01]  /*4ec0*/  FMUL.FTZ R41, R121, R88 ;  /* 0x0000005879297220 */ /* 0x000fe20000410000 */
[----:B---3--:R-:W-:Y:S01]  /*4ed0*/  FSEL R118, R118, 1, !P4 ;  /* 0x3f80000076767808 */ /* 0x008fe20006000000 */
[----:B------:R-:W-:Y:S01]  /*4ee0*/  FFMA.FTZ R43, R120, R42, R123 ;  /* 0x0000002a782b7223 */ /* 0x000fe2000001007b */
[----:B------:R-:W-:Y:S01]  /*4ef0*/  FMUL.FTZ R116, R18, R25 ;  /* 0x0000001912747220 */ /* 0x000fe20000410000 */
[----:B------:R-:W-:Y:S01]  /*4f00*/  FSEL R119, R119, RZ, !P3 ;  /* 0x000000ff77777208 */ /* 0x000fe20005800000 */
[----:B------:R-:W-:Y:S01]  /*4f10*/  FMUL.FTZ R41, R120, R41 ;  /* 0x0000002978297220 */ /* 0x000fe20000410000 */
[----:B0-----:R-:W-:Y:S01]  /*4f20*/  FSEL R117, R117, 1, !P3 ;  /* 0x3f80000075757808 */ /* 0x001fe20005800000 */
[----:B------:R-:W-:Y:S01]  /*4f30*/  FFMA.FTZ R42, R118, R43, R122 ;  /* 0x0000002b762a7223 */ /* 0x000fe2000001007a */
[----:B------:R-:W-:Y:S01]  /*4f40*/  FSEL R116, R116, RZ, !P6 ;  /* 0x000000ff74747208 */ /* 0x000fe20007000000 */
[----:B------:R-:W-:Y:S01]  /*4f50*/  FMUL.FTZ R40, R118, R41 ;  /* 0x0000002976287220 */ /* 0x000fe20000410000 */
[----:B-1----:R-:W-:Y:S01]  /*4f60*/  FSEL R115, R115, 1, !P6 ;  /* 0x3f80000073737808 */ /* 0x002fe20007000000 */
[----:B------:R-:W-:-:S02]  /*4f70*/  FFMA.FTZ R42, R117, R42, R119 ;  /* 0x0000002a752a7223 */ /* 0x000fc40000010077 */
[----:B------:R-:W-:Y:S02]  /*4f80*/  FMUL.FTZ R40, R117, R40 ;  /* 0x0000002875287220 */ /* 0x000fe40000410000 */
[C---:B------:R-:W-:Y:S02]  /*4f90*/  FFMA.FTZ R89, R115.reuse, R42, R116 ;  /* 0x0000002a73597223 */ /* 0x040fe40000010074 */
[----:B------:R-:W-:-:S03]  /*4fa0*/  FMUL.FTZ R88, R115, R40 ;  /* 0x0000002873587220 */ /* 0x000fc60000410000 */
[----:B------:R-:W0:Y:S04]  /*4fb0*/  SHFL.UP PT, R40, R89, 0x1, RZ ;  /* 0x0420000059287989 */ /* 0x000e2800000e00ff */
[----:B------:R-:W1:Y:S01]  /*4fc0*/  SHFL.UP PT, R41, R88, 0x1, RZ ;  /* 0x0420000058297989 */ /* 0x000e6200000e00ff */
[----:B------:R-:W-:Y:S01]  /*4fd0*/  ISETP.GE.AND P2, PT, R111, 0x1, PT ;  /* 0x000000016f00780c */ /* 0x000fe20003f46270 */
[----:B------:R-:W-:-:S12]  /*4fe0*/  UIMAD UR18, UR21, UR26, URZ ;  /* 0x0000001a151272a4 */ /* 0x000fd8000f8e023f */
[C---:B0-----:R-:W-:Y:S01]  /*4ff0*/  @P2 FFMA.FTZ R89, R88.reuse, R40, R89 ;  /* 0x0000002858592223 */ /* 0x041fe20000010059 */
[----:B-1----:R-:W-:-:S04]  /*5000*/  @P2 FMUL.FTZ R88, R88, R41 ;  /* 0x0000002958582220 */ /* 0x002fc80000410000 */
[----:B------:R-:W0:Y:S04]  /*5010*/  SHFL.UP PT, R158, R89, 0x2, RZ ;  /* 0x04400000599e7989 */ /* 0x000e2800000e00ff */
[----:B------:R-:W1:Y:S01]  /*5020*/  SHFL.UP PT, R157, R88, 0x2, RZ ;  /* 0x04400000589d7989 */ /* 0x000e6200000e00ff */
[----:B------:R-:W-:Y:S02]  /*5030*/  ISETP.GE.AND P2, PT, R111, 0x2, PT ;  /* 0x000000026f00780c */ /* 0x000fe40003f46270 */
[----:B------:R-:W-:-:S05]  /*5040*/  MOV R40, UR27 ;  /* 0x0000001b00287c02 */ /* 0x000fca0008000f00 */
[----:B------:R-:W-:Y:S02]  /*5050*/  IMAD R159, R113, R40, UR18 ;  /* 0x00000012719f7e24 */ /* 0x000fe4000f8e0228 */
[----:B------:R-:W2:Y:S01]  /*5060*/  LDC.64 R40, c[0x0][0x250] ;  /* 0x00009400ff287b82 */ /* 0x000ea20000000a00 */
[----:B------:R2:W-:Y:S03]  /*5070*/  STS.U16 [R97], R152 ;  /* 0x0000009861007388 */ /* 0x0005e60000000400 */
[C---:B0-----:R-:W-:Y:S01]  /*5080*/  @P2 FFMA.FTZ R89, R88.reuse, R158, R89 ;  /* 0x0000009e58592223 */ /* 0x041fe20000010059 */
[----:B-1----:R-:W-:-:S04]  /*5090*/  @P2 FMUL.FTZ R88, R88, R157 ;  /* 0x0000009d58582220 */ /* 0x002fc80000410000 */
[----:B------:R-:W0:Y:S04]  /*50a0*/  SHFL.UP PT, R158, R89, 0x4, RZ ;  /* 0x04800000599e7989 */ /* 0x000e2800000e00ff */
[----:B----4-:R-:W-:Y:S04]  /*50b0*/  STS.U16 [R96+0x40], R149 ;  /* 0x0000409560007388 */ /* 0x010fe80000000400 */
[----:B------:R-:W1:Y:S01]  /*50c0*/  SHFL.UP PT, R149, R88, 0x4, RZ ;  /* 0x0480000058957989 */ /* 0x000e6200000e00ff */
[----:B------:R-:W-:Y:S01]  /*50d0*/  IMAD.WIDE.U32 R42, R113, UR26, RZ ;  /* 0x0000001a712a7c25 */ /* 0x000fe2000f8e00ff */
[----:B------:R-:W-:-:S03]  /*50e0*/  ISETP.GE.AND P2, PT, R111, 0x4, PT ;  /* 0x000000046f00780c */ /* 0x000fc60003f46270 */
[C---:B--2---:R-:W-:Y:S02]  /*50f0*/  IMAD R152, R40.reuse, UR16, RZ ;  /* 0x0000001028987c24 */ /* 0x044fe4000f8e02ff */
[----:B------:R-:W-:Y:S02]  /*5100*/  IMAD.IADD R43, R43, 0x1, R159 ;  /* 0x000000012b2b7824 */ /* 0x000fe400078e029f */
[----:B------:R-:W-:Y:S02]  /*5110*/  IMAD R157, R41, UR7, R152 ;  /* 0x00000007299d7c24 */ /* 0x000fe4000f8e0298 */
[----:B------:R-:W-:-:S05]  /*5120*/  IMAD.WIDE.U32 R40, R40, UR7, R42 ;  /* 0x0000000728287c25 */ /* 0x000fca000f8e002a */
[----:B------:R-:W-:Y:S01]  /*5130*/  IADD3 R41, R41, R157, RZ ;  /* 0x0000009d29297210 */ /* 0x000fe20007ffe0ff */
[----:B0-----:R-:W-:Y:S01]  /*5140*/  @P2 FFMA.FTZ R89, R88, R158, R89 ;  /* 0x0000009e58592223 */ /* 0x001fe20000010059 */
[----:B------:R-:W-:-:S04]  /*5150*/  LEA R42, P3, R40, UR28, 0x2 ;  /* 0x0000001c282a7c11 */ /* 0x000fc8000f8610ff */
[----:B------:R-:W-:Y:S01]  /*5160*/  LEA.HI.X R43, R40, UR29, R41, 0x2, P3 ;  /* 0x0000001d282b7c11 */ /* 0x000fe200098f1429 */
[----:B-1----:R-:W-:Y:S01]  /*5170*/  @P2 FMUL.FTZ R88, R88, R149 ;  /* 0x0000009558582220 */ /* 0x002fe20000410000 */
[----:B------:R-:W0:Y:S04]  /*5180*/  SHFL.UP PT, R40, R89, 0x8, RZ ;  /* 0x0500000059287989 */ /* 0x000e2800000e00ff */
[----:B------:R-:W1:Y:S01]  /*5190*/  SHFL.UP PT, R41, R88, 0x8, RZ ;  /* 0x0500000058297989 */ /* 0x000e6200000e00ff */
[C---:B------:R-:W-:Y:S01]  /*51a0*/  ISETP.GE.AND P2, PT, R111.reuse, 0x8, PT ;  /* 0x000000086f00780c */ /* 0x040fe20003f46270 */
[----:B------:R-:W2:Y:S01]  /*51b0*/  S2UR UR18, SR_CgaCtaId ;  /* 0x00000000001279c3 */ /* 0x000ea20000008800 */
[----:B------:R-:W-:Y:S01]  /*51c0*/  ISETP.GE.AND P4, PT, R111, 0x10, PT ;  /* 0x000000106f00780c */ /* 0x000fe20003f86270 */
[----:B------:R-:W-:Y:S10]  /*51d0*/  STS.U16 [R95+0x80], R154 ;  /* 0x0000809a5f007388 */ /* 0x000ff40000000400 */
[C---:B0-----:R-:W-:Y:S01]  /*51e0*/  @P2 FFMA.FTZ R89, R88.reuse, R40, R89 ;  /* 0x0000002858592223 */ /* 0x041fe20000010059 */
[----:B-1----:R-:W-:-:S04]  /*51f0*/  @P2 FMUL.FTZ R88, R88, R41 ;  /* 0x0000002958582220 */ /* 0x002fc80000410000 */
[----:B------:R-:W0:Y:S04]  /*5200*/  SHFL.UP PT, R40, R89, 0x10, RZ ;  /* 0x0600000059287989 */ /* 0x000e2800000e00ff */
[----:B------:R-:W1:Y:S01]  /*5210*/  SHFL.UP PT, R41, R88, 0x10, RZ ;  /* 0x0600000058297989 */ /* 0x000e6200000e00ff */
[----:B------:R-:W-:-:S03]  /*5220*/  ISETP.NE.AND P5, PT, R111, 0x1f, PT ;  /* 0x0000001f6f00780c */ /* 0x000fc60003fa5270 */
[----:B------:R-:W-:Y:S04]  /*5230*/  STS.U16 [R94+0xc0], R153 ;  /* 0x0000c0995e007388 */ /* 0x000fe80000000400 */
[----:B------:R-:W-:Y:S04]  /*5240*/  STS.U16 [R93+0x100], R156 ;  /* 0x0001009c5d007388 */ /* 0x000fe80000000400 */
[----:B------:R-:W-:Y:S04]  /*5250*/  STS.U16 [R92+0x140], R151 ;  /* 0x000140975c007388 */ /* 0x000fe80000000400 */
[----:B------:R-:W-:Y:S01]  /*5260*/  STS.U16 [R83+0x180], R150 ;  /* 0x0001809653007388 */ /* 0x000fe20000000400 */
[----:B------:R-:W-:-:S03]  /*5270*/  UMOV UR16, 0x400 ;  /* 0x0000040000107882 */ /* 0x000fc60000000000 */
[----:B------:R-:W-:Y:S04]  /*5280*/  STS.U16 [R82+0x1c0], R155 ;  /* 0x0001c09b52007388 */ /* 0x000fe80000000400 */
[----:B------:R-:W-:Y:S01]  /*5290*/  STS.U16 [R81+0x200], R148 ;  /* 0x0002009451007388 */ /* 0x000fe20000000400 */
[----:B--2---:R-:W-:-:S03]  /*52a0*/  ULEA UR16, UR18, UR16, 0x18 ;  /* 0x0000001012107291 */ /* 0x004fc6000f8ec03f */
[----:B------:R-:W-:Y:S04]  /*52b0*/  STS.U16 [R80+0x240], R147 ;  /* 0x0002409350007388 */ /* 0x000fe80000000400 */
[----:B------:R-:W-:Y:S04]  /*52c0*/  STS.U16 [R79+0x280], R44 ;  /* 0x0002802c4f007388 */ /* 0x000fe80000000400 */
[----:B------:R-:W-:Y:S04]  /*52d0*/  STS.U16 [R78+0x2c0], R45 ;  /* 0x0002c02d4e007388 */ /* 0x000fe80000000400 */
[----:B------:R-:W-:Y:S01]  /*52e0*/  STS.U16 [R77+0x300], R46 ;  /* 0x0003002e4d007388 */ /* 0x000fe20000000400 */
[----:B0-----:R-:W-:-:S03]  /*52f0*/  @P4 FFMA.FTZ R89, R88, R40, R89 ;  /* 0x0000002858594223 */ /* 0x001fc60000010059 */
[----:B------:R-:W-:Y:S01]  /*5300*/  STS.U16 [R76+0x340], R47 ;  /* 0x0003402f4c007388 */ /* 0x000fe20000000400 */
[----:B------:R-:W-:-:S03]  /*5310*/  ULEA UR33, UR7, UR16, 0x3 ;  /* 0x0000001007217291 */ /* 0x000fc6000f8e183f */
[----:B------:R0:W-:Y:S01]  /*5320*/  STS.U16 [R75+0x380], R90 ;  /* 0x0003805a4b007388 */ /* 0x0001e20000000400 */
[----:B------:R-:W-:-:S03]  /*5330*/  @!P5 SHF.R.U32.HI R40, RZ, 0x2, R114 ;  /* 0x00000002ff28d819 */ /* 0x000fc60000011672 */
[----:B------:R2:W-:Y:S01]  /*5340*/  STS.U16 [R74+0x3c0], R91 ;  /* 0x0003c05b4a007388 */ /* 0x0005e20000000400 */
[----:B0-----:R-:W-:Y:S01]  /*5350*/  HFMA2.MMA R90, -RZ, RZ, 1.875, 0 ;  /* 0x3f800000ff5a7435 */ /* 0x001fe200000001ff */
[----:B-1----:R-:W-:Y:S01]  /*5360*/  @P4 FMUL.FTZ R88, R88, R41 ;  /* 0x0000002958584220 */ /* 0x002fe20000410000 */
[----:B------:R-:W-:Y:S01]  /*5370*/  @!P5 LOP3.LUT R44, R40, 0x3ffffff8, RZ, 0xc0, !PT ;  /* 0x3ffffff8282cd812 */ /* 0x000fe200078ec0ff */
[----:B------:R-:W-:Y:S01]  /*5380*/  NOP ;  /* 0x0000000000007918 */ /* 0x000fe20000000000 */
[----:B--2---:R-:W-:Y:S01]  /*5390*/  IMAD.MOV.U32 R91, RZ, RZ, RZ ;  /* 0x000000ffff5b7224 */ /* 0x004fe200078e00ff */
        /* <DEDUP_REMOVED lines=9> */
[----:B------:R-:W-:Y:S04]  /*5430*/  @!P0 LDS.64 R90, [UR33+0x10d0] ;  /* 0x0010d021ff5a8984 */ /* 0x000fe80008000a00 */
[----:B------:R-:W-:Y:S04]  /*5440*/  LDS.U16 R157, [R64+0x12] ;  /* 0x00001200409d7984 */ /* 0x000fe80000000400 */
[----:B------:R-:W-:Y:S04]  /*5450*/  LDS.U16 R158, [R63+0x14] ;  /* 0x000014003f9e7984 */ /* 0x000fe80000000400 */
[----:B------:R-:W-:Y:S04]  /*5460*/  LDS.U16 R159, [R62+0x16] ;  /* 0x000016003e9f7984 */ /* 0x000fe80000000400 */
[----:B------:R-:W-:Y:S04]  /*5470*/  LDS.U16 R160, [R61+0x18] ;  /* 0x000018003da07984 */ /* 0x000fe80000000400 */
[----:B------:R-:W-:Y:S04]  /*5480*/  LDS.U16 R161, [R60+0x1a] ;  /* 0x00001a003ca17984 */ /* 0x000fe80000000400 */
[----:B------:R-:W-:Y:S04]  /*5490*/  LDS.U16 R162, [R59+0x1c] ;  /* 0x00001c003ba27984 */ /* 0x000fe80000000400 */
[----:B------:R-:W-:Y:S04]  /*54a0*/  LDS.U16 R163, [R58+0x1e] ;  /* 0x00001e003aa37984 */ /* 0x000fe80000000400 */
[----:B------:R0:W5:Y:S04]  /*54b0*/  LDG.E R147, desc[UR14][R42.64] ;  /* 0x0000000e2a937981 */ /* 0x000168000c1e1900 */
[----:B------:R-:W-:Y:S01]  /*54c0*/  @!P5 STS.64 [R44+UR16+0x1090], R88 ;  /* 0x001090582c00d988 */ /* 0x000fe20008000a10 */
[----:B------:R-:W-:Y:S01]  /*54d0*/  BAR.SYNC.DEFER_BLOCKING 0x0 ;  /* 0x0000000000007b1d */ /* 0x000fe20000010000 */
[----:B0-----:R-:W-:-:S04]  /*54e0*/  SHF.R.U32.HI R42, RZ, 0x5, R114 ;  /* 0x00000005ff2a7819 */ /* 0x001fc80000011672 */
[C---:B------:R-:W-:Y:S02]  /*54f0*/  ISETP.NE.AND P2, PT, R42.reuse, RZ, PT ;  /* 0x000000ff2a00720c */ /* 0x040fe40003f45270 */
[C---:B------:R-:W-:Y:S02]  /*5500*/  ISETP.NE.AND P3, PT, R42.reuse, 0x3, PT ;  /* 0x000000032a00780c */ /* 0x040fe40003f65270 */
[----:B------:R-:W-:Y:S02]  /*5510*/  ISETP.NE.AND P6, PT, R42, 0x2, PT ;  /* 0x000000022a00780c */ /* 0x000fe40003fc5270 */
[----:B------:R-:W0:Y:S04]  /*5520*/  LDS.128 R40, [UR16+0x1090] ;  /* 0x00109010ff287984 */ /* 0x000e280008000c00 */
[----:B------:R-:W1:Y:S04]  /*5530*/  LDS.128 R44, [UR16+0x10a0] ;  /* 0x0010a010ff2c7984 */ /* 0x000e680008000c00 */
[----:B------:R-:W-:Y:S04]  /*5540*/  SHFL.UP PT, R88, R88, 0x1, RZ ;  /* 0x0420000058587989 */ /* 0x000fe800000e00ff */
[----:B------:R-:W2:Y:S01]  /*5550*/  SHFL.UP PT, R89, R89, 0x1, RZ ;  /* 0x0420000059597989 */ /* 0x000ea200000e00ff */
[----:B------:R-:W-:Y:S01]  /*5560*/  ISETP.NE.AND P4, PT, R111, RZ, P2 ;  /* 0x000000ff6f00720c */ /* 0x000fe20001785270 */
[----:B------:R-:W-:Y:S01]  /*5570*/  BSSY B0, `(.L_x_2715) ;  /* 0x0000018000007945 */ /* 0x000fe20003800000 */
[-C--:B0-----:R-:W-:Y:S01]  /*5580*/  FFMA.FTZ R43, R41, R42.reuse, R43 ;  /* 0x0000002a292b7223 */ /* 0x081fe2000001002b */
[----:B------:R-:W-:-:S03]  /*5590*/  FMUL.FTZ R42, R40, R42 ;  /* 0x0000002a282a7220 */ /* 0x000fc60000410000 */
[C---:B-1----:R-:W-:Y:S01]  /*55a0*/  FFMA.FTZ R45, R43.reuse, R44, R45 ;  /* 0x0000002c2b2d7223 */ /* 0x042fe2000001002d */
[----:B------:R-:W-:Y:S02]  /*55b0*/  FSEL R41, R43, R41, !P6 ;  /* 0x000000292b297208 */ /* 0x000fe40007000000 */
[C---:B------:R-:W-:Y:S01]  /*55c0*/  FSEL R40, R42.reuse, R40, !P6 ;  /* 0x000000282a287208 */ /* 0x040fe20007000000 */
[----:B------:R-:W-:Y:S01]  /*55d0*/  FMUL.FTZ R42, R42, R44 ;  /* 0x0000002c2a2a7220 */ /* 0x000fe20000410000 */
[----:B------:R-:W-:-:S04]  /*55e0*/  FSEL R41, R45, R41, !P3 ;  /* 0x000000292d297208 */ /* 0x000fc80005800000 */
[----:B------:R-:W-:Y:S01]  /*55f0*/  FSEL R43, R42, R40, !P3 ;  /* 0x000000282a2b7208 */ /* 0x000fe20005800000 */
[----:B--2---:R-:W-:-:S04]  /*5600*/  @P4 FFMA.FTZ R41, R88, R41, R89 ;  /* 0x0000002958294223 */ /* 0x004fc80000010059 */
[----:B------:R-:W-:Y:S01]  /*5610*/  @P4 FMUL.FTZ R43, R88, R43 ;  /* 0x0000002b582b4220 */ /* 0x000fe20000410000 */
[----:B------:R-:W-:Y:S01]  /*5620*/  @P2 MOV R89, R41 ;  /* 0x0000002900592202 */ /* 0x000fe20000000f00 */
[C---:B------:R-:W-:Y:S01]  /*5630*/  FFMA.FTZ R47, R46.reuse, R45, R47 ;  /* 0x0000002d2e2f7223 */ /* 0x040fe2000001002f */
[----:B------:R-:W-:Y:S01]  /*5640*/  FMUL.FTZ R42, R46, R42 ;  /* 0x0000002a2e2a7220 */ /* 0x000fe20000410000 */
        /* <DEDUP_REMOVED lines=8> */
[----:B------:R-:W-:Y:S01]  /*56d0*/  @!P2 IMAD.MOV.U32 R88, RZ, RZ, R90 ;  /* 0x000000ffff58a224 */ /* 0x000fe200078e005a */
[----:B------:R-:W-:-:S07]  /*56e0*/  @!P2 MOV R89, R91 ;  /* 0x0000005b0059a202 */ /* 0x000fce0000000f00 */
.L_x_2716:
[----:B------:R-:W-:Y:S05]  /*56f0*/  BSYNC B0 ;  /* 0x0000000000007941 */ /* 0x000fea0003800000 */
.L_x_2715:
[----:B------:R-:W-:Y:S01]  /*5700*/  BAR.SYNC.DEFER_BLOCKING 0x0 ;  /* 0x0000000000007b1d */ /* 0x000fe20000010000 */
[----:B------:R-:W-:Y:S01]  /*5710*/  ISETP.NE.AND P2, PT, R114, RZ, PT ;  /* 0x000000ff7200720c */ /* 0x000fe20003f45270 */
[----:B------:R-:W-:Y:S01]  /*5720*/  IMAD.U32 R148, R148, 0x10000, RZ ;  /* 0x0001000094947824 */ /* 0x000fe200078e00ff */
[----:B------:R-:W-:Y:S01]  /*5730*/  SHF.L.U32 R46, R149, 0x10, RZ ;  /* 0x00000010952e7819 */ /* 0x000fe200000006ff */
[----:B------:R-:W-:Y:S01]  /*5740*/  IMAD.U32 R150, R150, 0x10000, RZ ;  /* 0x0001000096967824 */ /* 0x000fe200078e00ff */
[----:B0-----:R-:W-:Y:S01]  /*5750*/  SHF.L.U32 R90, R153, 0x10, RZ ;  /* 0x00000010995a7819 */ /* 0x001fe200000006ff */
[----:B------:R-:W-:Y:S01]  /*5760*/  BSSY B0, `(.L_x_2717) ;  /* 0x0000033000007945 */ /* 0x000fe20003800000 */
[----:B------:R-:W-:Y:S02]  /*5770*/  IMAD.U32 R152, R152, 0x10000, RZ ;  /* 0x0001000098987824 */ /* 0x000fe400078e00ff */
[----:B------:R-:W-:Y:S02]  /*5780*/  IMAD.U32 R154, R154, 0x10000, RZ ;  /* 0x000100009a9a7824 */ /* 0x000fe400078e00ff */
[----:B------:R-:W-:-:S02]  /*5790*/  IMAD.U32 R156, R156, 0x10000, RZ ;  /* 0x000100009c9c7824 */ /* 0x000fc400078e00ff */
[----:B------:R-:W-:Y:S02]  /*57a0*/  IMAD.U32 R158, R158, 0x10000, RZ ;  /* 0x000100009e9e7824 */ /* 0x000fe400078e00ff */
[----:B------:R-:W-:Y:S02]  /*57b0*/  IMAD.U32 R160, R160, 0x10000, RZ ;  /* 0x00010000a0a07824 */ /* 0x000fe400078e00ff */
[----:B------:R-:W-:Y:S01]  /*57c0*/  IMAD.U32 R162, R162, 0x10000, RZ ;  /* 0x00010000a2a27824 */ /* 0x000fe200078e00ff */
[----:B------:R-:W0:Y:S02]  /*57d0*/  LDS R43, [UR16+0x10bc] ;  /* 0x0010bc10ff2b7984 */ /* 0x000e240008000800 */
[----:B0-----:R-:W-:Y:S01]  /*57e0*/  @P2 FFMA.FTZ R89, R43, R88, R89 ;  /* 0x000000582b592223 */ /* 0x001fe20000010059 */
[----:B------:R-:W-:Y:S02]  /*57f0*/  ISETP.NE.AND P2, PT, R114, RZ, PT ;  /* 0x000000ff7200720c */ /* 0x000fe40003f45270 */
[----:B------:R-:W-:Y:S01]  /*5800*/  SHF.L.U32 R88, R151, 0x10, RZ ;  /* 0x0000001097587819 */ /* 0x000fe200000006ff */
        /* <DEDUP_REMOVED lines=10> */
[----:B------:R-:W-:-:S03]  /*58b0*/  SHF.L.U32 R128, R163, 0x10, RZ ;  /* 0x00000010a3807819 */ /* 0x000fc600000006ff */
[----:B------:R-:W-:-:S04]  /*58c0*/  FFMA.FTZ R126, R125, R127, R126 ;  /* 0x0000007f7d7e7223 */ /* 0x000fc8000001007e */
[----:B------:R-:W-:Y:S01]  /*58d0*/  FFMA.FTZ R121, R121, R126, R124 ;  /* 0x0000007e79797223 */ /* 0x000fe2000001007c */
[----:B------:R-:W-:-:S03]  /*58e0*/  SHF.L.U32 R124, R161, 0x10, RZ ;  /* 0x00000010a17c7819 */ /* 0x000fc600000006ff */
[----:B------:R-:W-:-:S04]  /*58f0*/  FFMA.FTZ R120, R120, R121, R123 ;  /* 0x0000007978787223 */ /* 0x000fc8000001007b */
[----:B------:R-:W-:Y:S01]  /*5900*/  FFMA.FTZ R45, R118, R120, R122 ;  /* 0x00000078762d7223 */ /* 0x000fe2000001007a */
[----:B------:R-:W-:Y:S02]  /*5910*/  SHF.L.U32 R118, R157, 0x10, RZ ;  /* 0x000000109d767819 */ /* 0x000fe400000006ff */
[----:B------:R-:W-:Y:S01]  /*5920*/  SHF.L.U32 R122, R159, 0x10, RZ ;  /* 0x000000109f7a7819 */ /* 0x000fe200000006ff */
[----:B------:R-:W-:-:S04]  /*5930*/  FFMA.FTZ R44, R117, R45, R119 ;  /* 0x0000002d752c7223 */ /* 0x000fc80000010077 */
[----:B------:R-:W-:Y:S01]  /*5940*/  FFMA.FTZ R115, R115, R44, R116 ;  /* 0x0000002c73737223 */ /* 0x000fe20000010074 */
[----:B------:R-:W-:Y:S01]  /*5950*/  SHF.L.U32 R116, R155, 0x10, RZ ;  /* 0x000000109b747819 */ /* 0x000fe200000006ff */
[----:B------:R-:W-:Y:S06]  /*5960*/  @P2 BRA `(.L_x_2718) ;  /* 0x0000000000482947 */ /* 0x000fec0003800000 */
[----:B------:R-:W0:Y:S01]  /*5970*/  S2UR UR19, SR_CTAID.X ;  /* 0x00000000001379c3 */ /* 0x000e220000002500 */
[----:B------:R1:W-:Y:S07]  /*5980*/  STS.64 [UR33+0x10d0], R40 ;  /* 0x0010d028ff007988 */ /* 0x0003ee0008000a21 */
[----:B------:R-:W2:Y:S01]  /*5990*/  S2UR UR18, SR_CTAID.Y ;  /* 0x00000000001279c3 */ /* 0x000ea20000002600 */
[----:B0-----:R-:W-:Y:S01]  /*59a0*/  MOV R112, UR19 ;  /* 0x0000001300707c02 */ /* 0x001fe20008000f00 */
[----:B--2---:R-:W-:-:S04]  /*59b0*/  IMAD.U32 R113, RZ, RZ, UR18 ;  /* 0x00000012ff717e24 */ /* 0x004fc8000f8e00ff */
        /* <DEDUP_REMOVED lines=10> */
[----:B------:R-:W-:-:S04]  /*5a60*/  IMAD.U32 R42, RZ, RZ, UR20 ;  /* 0x00000014ff2a7e24 */ /* 0x000fc8000f8e00ff */
[----:B------:R-:W-:-:S05]  /*5a70*/  MOV R43, UR18 ;  /* 0x00000012002b7c02 */ /* 0x000fca0008000f00 */
[----:B------:R1:W-:Y:S02]  /*5a80*/  STG.E.64 desc[UR14][R42.64], R40 ;  /* 0x000000282a007986 */ /* 0x0003e4000c101b0e */
.L_x_2718:
[----:B------:R-:W-:Y:S05]  /*5a90*/  BSYNC B0 ;  /* 0x0000000000007941 */ /* 0x000fea0003800000 */
.L_x_2717:
[----:B-1----:R-:W0:Y:S01]  /*5aa0*/  LDC R40, c[0x0][0x21c] ;  /* 0x00008700ff287b82 */ /* 0x002e220000000800 */
[----:B------:R-:W-:Y:S01]  /*5ab0*/  UIADD3 UR7, UR7, 0x1, URZ ;  /* 0x0000000107077890 */ /* 0x000fe2000fffe03f */
[-C--:B-----5:R-:W-:Y:S01]  /*5ac0*/  FMUL.FTZ R148, R148, R147.reuse ;  /* 0x0000009394947220 */ /* 0x0a0fe20000410000 */
        /* <DEDUP_REMOVED lines=15> */
[----:B------:R-:W-:Y:S01]  /*5bc0*/  FFMA.FTZ R17, R146, R148, R17 ;  /* 0x0000009492117223 */ /* 0x000fe20000010011 */
[----:B------:R-:W-:Y:S01]  /*5bd0*/  FFMA.FTZ R16, R143, R46, R16 ;  /* 0x0000002e8f107223 */ /* 0x000fe20000010010 */
[----:B------:R-:W-:Y:S01]  /*5be0*/  FFMA.FTZ R15, R142, R150, R15 ;  /* 0x000000968e0f7223 */ /* 0x000fe2000001000f */
[----:B------:R-:W-:Y:S01]  /*5bf0*/  FFMA.FTZ R14, R139, R88, R14 ;  /* 0x000000588b0e7223 */ /* 0x000fe2000001000e */
[----:B------:R-:W-:Y:S01]  /*5c00*/  FFMA.FTZ R13, R138, R152, R13 ;  /* 0x000000988a0d7223 */ /* 0x000fe2000001000d */
[----:B------:R-:W-:Y:S01]  /*5c10*/  FFMA.FTZ R12, R135, R90, R12 ;  /* 0x0000005a870c7223 */ /* 0x000fe2000001000c */
[----:B0-----:R-:W-:Y:S01]  /*5c20*/  ISETP.LE.AND P2, PT, R40, UR7, PT ;  /* 0x0000000728007c0c */ /* 0x001fe2000bf43270 */
[----:B------:R-:W-:Y:S01]  /*5c30*/  FFMA.FTZ R11, R134, R154, R11 ;  /* 0x0000009a860b7223 */ /* 0x000fe2000001000b */
        /* <DEDUP_REMOVED lines=8> */
[----:B------:R-:W-:-:S03]  /*5cc0*/  FFMA.FTZ R2, R115, R128, R2 ;  /* 0x0000008073027223 */ /* 0x000fc60000010002 */
[----:B------:R-:W-:Y:S05]  /*5cd0*/  @!P2 BRA `(.L_x_2719) ;  /* 0xffffffe40064a947 */ /* 0x000fea000383ffff */
.L_x_2714:
[----:B------:R-:W-:Y:S01]  /*5ce0*/  BAR.SYNC.DEFER_BLOCKING 0x0 ;  /* 0x0000000000007b1d */ /* 0x000fe20000010000 */
[----:B------:R-:W-:Y:S02]  /*5cf0*/  F2FP.BF16.F32.PACK_AB R16, R16, R17 ;  /* 0x000000111010723e */ /* 0x000fe400000010ff */
[----:B------:R-:W-:Y:S02]  /*5d00*/  F2FP.BF16.F32.PACK_AB R14, R14, R15 ;  /* 0x0000000f0e0e723e */ /* 0x000fe400000010ff */
[----:B------:R-:W-:Y:S01]  /*5d10*/  PRMT R36, R16, 0x7632, R36 ;  /* 0x0000763210247816 */ /* 0x000fe20000000024 */
[----:B------:R-:W-:Y:S01]  /*5d20*/  BSSY B0, `(.L_x_2720) ;  /* 0x000004f000007945 */ /* 0x000fe20003800000 */
[----:B------:R-:W-:Y:S02]  /*5d30*/  F2FP.BF16.F32.PACK_AB R12, R12, R13 ;  /* 0x0000000d0c0c723e */ /* 0x000fe400000010ff */
[----:B------:R-:W-:Y:S02]  /*5d40*/  PRMT R35, R14, 0x7632, R35 ;  /* 0x000076320e237816 */ /* 0x000fe40000000023 */
[----:B------:R-:W-:-:S02]  /*5d50*/  F2FP.BF16.F32.PACK_AB R10, R10, R11 ;  /* 0x0000000b0a0a723e */ /* 0x000fc400000010ff */
[----:B------:R-:W-:Y:S02]  /*5d60*/  PRMT R34, R12, 0x7632, R34 ;  /* 0x000076320c227816 */ /* 0x000fe40000000022 */
[----:B------:R-:W-:Y:S02]  /*5d70*/  F2FP.BF16.F32.PACK_AB R8, R8, R9 ;  /* 0x000000090808723e */ /* 0x000fe400000010ff */
[----:B------:R-:W-:Y:S02]  /*5d80*/  PRMT R33, R10, 0x7632, R33 ;  /* 0x000076320a217816 */ /* 0x000fe40000000021 */
[----:B------:R-:W-:Y:S02]  /*5d90*/  F2FP.BF16.F32.PACK_AB R6, R6, R7 ;  /* 0x000000070606723e */ /* 0x000fe400000010ff */
[----:B------:R-:W-:Y:S02]  /*5da0*/  F2FP.BF16.F32.PACK_AB R4, R4, R5 ;  /* 0x000000050404723e */ /* 0x000fe400000010ff */
[----:B------:R-:W-:Y:S01]  /*5db0*/  PRMT R32, R8, 0x7632, R32 ;  /* 0x0000763208207816 */ /* 0x000fe20000000020 */
[----:B------:R-:W-:Y:S01]  /*5dc0*/  STS.U16 [R73], R16 ;  /* 0x0000001049007388 */ /* 0x000fe20000000400 */
[----:B------:R-:W-:-:S02]  /*5dd0*/  ISETP.NE.AND P0, PT, R114, RZ, PT ;  /* 0x000000ff7200720c */ /* 0x000fc40003f05270 */
[----:B------:R-:W-:Y:S01]  /*5de0*/  PRMT R31, R6, 0x7632, R31 ;  /* 0x00007632061f7816 */ /* 0x000fe2000000001f */
[----:B------:R-:W-:Y:S01]  /*5df0*/  STS.U16 [R72+0x2], R36 ;  /* 0x0000022448007388 */ /* 0x000fe20000000400 */
[----:B------:R-:W-:Y:S02]  /*5e00*/  F2FP.BF16.F32.PACK_AB R2, R2, R3 ;  /* 0x000000030202723e */ /* 0x000fe400000010ff */
[C---:B------:R-:W-:Y:S01]  /*5e10*/  PRMT R0, R4.reuse, 0x7610, R0 ;  /* 0x0000761004007816 */ /* 0x040fe20000000000 */
[----:B------:R-:W-:Y:S01]  /*5e20*/  STS.U16 [R71+0x4], R14 ;  /* 0x0000040e47007388 */ /* 0x000fe20000000400 */
[----:B------:R-:W-:Y:S01]  /*5e30*/  PRMT R30, R4, 0x7632, R30 ;  /* 0x00007632041e7816 */ /* 0x000fe2000000001e */
[----:B------:R-:W-:Y:S01]  /*5e40*/  IMAD.U32 R4, RZ, RZ, UR23 ;  /* 0x00000017ff047e24 */ /* 0x000fe2000f8e00ff */
[----:B------:R-:W-:Y:S01]  /*5e50*/  PRMT R29, R2, 0x7632, R29 ;  /* 0x00007632021d7816 */ /* 0x000fe2000000001d */
[----:B------:R-:W-:Y:S01]  /*5e60*/  STS.U16 [R70+0x6], R35 ;  /* 0x0000062346007388 */ /* 0x000fe20000000400 */
[----:B------:R-:W-:-:S03]  /*5e70*/  LOP3.LUT R27, R109, R110, RZ, 0xfc, !PT ;  /* 0x0000006e6d1b7212 */ /* 0x000fc600078efcff */
        /* <DEDUP_REMOVED lines=35> */
[----:B------:R-:W-:-:S05]  /*60b0*/  MOV R7, UR7 ;  /* 0x0000000700077c02 */ /* 0x000fca0008000f00 */
[----:B------:R-:W-:-:S04]  /*60c0*/  IMAD R7, R112, UR17, R7 ;  /* 0x0000001170077c24 */ /* 0x000fc8000f8e0207 */
[----:B------:R-:W-:Y:S01]  /*60d0*/  IMAD.IADD R25, R3, 0x1, R7 ;  /* 0x0000000103197824 */ /* 0x000fe200078e0207 */
[----:B-1----:R-:W-:-:S13]  /*60e0*/  ISETP.GE.AND P0, PT, R27, R0, PT ;  /* 0x000000001b00720c */ /* 0x002fda0003f06270 */
[----:B------:R-:W-:Y:S05]  /*60f0*/  @P0 BRA `(.L_x_2721) ;  /* 0x0000000000440947 */ /* 0x000fea0003800000 */
[----:B------:R-:W-:Y:S01]  /*6100*/  USHF.L.U32 UR7, UR6, 0xb, URZ ;  /* 0x0000000b06077899 */ /* 0x000fe2000800063f */
[----:B------:R-:W-:Y:S01]  /*6110*/  SHF.R.S32.HI R5, RZ, 0x1f, R27 ;  /* 0x0000001fff057819 */ /* 0x000fe2000001141b */
[----:B------:R-:W-:-:S04]  /*6120*/  ULDC.64 UR18, c[0x0][0x2b8] ;  /* 0x0000ae0000127ab9 */ /* 0x000fc80000000a00 */
        /* <DEDUP_REMOVED lines=9> */
[----:B------:R-:W-:-:S03]  /*61c0*/  ULDC.64 UR18, c[0x0][0x308] ;  /* 0x0000c20000127ab9 */ /* 0x000fc60000000a00 */
[----:B------:R-:W-:Y:S01]  /*61d0*/  IMAD.IADD R5, R5, 0x1, R7 ;  /* 0x0000000105057824 */ /* 0x000fe200078e0207 */
[----:B------:R-:W-:-:S04]  /*61e0*/  LEA R6, P0, R4, UR18, 0x1 ;  /* 0x0000001204067c11 */ /* 0x000fc8000f8008ff */
[----:B------:R-:W-:-:S05]  /*61f0*/  LEA.HI.X R7, R4, UR19, R5, 0x1, P0 ;  /* 0x0000001304077c11 */ /* 0x000fca00080f0c05 */
[----:B------:R0:W-:Y:S04]  /*6200*/  STG.E.U16 desc[UR14][R6.64], R97 ;  /* 0x0000006106007986 */ /* 0x0001e8000c10150e */
.L_x_2721:
[----:B------:R-:W-:Y:S05]  /*6210*/  BSYNC B0 ;  /* 0x0000000000007941 */ /* 0x000fea0003800000 */
.L_x_2720:
[----:B0-----:R-:W0:Y:S01]  /*6220*/  LDC.64 R6, c[0x0][0x308] ;  /* 0x0000c200ff067b82 */ /* 0x001e220000000a00 */
[----:B------:R-:W-:Y:S01]  /*6230*/  ULDC.64 UR16, c[0x0][0x2b8] ;  /* 0x0000ae0000107ab9 */ /* 0x000fe20000000a00 */
[----:B------:R-:W-:Y:S01]  /*6240*/  MOV R4, R2 ;  /* 0x0000000200047202 */ /* 0x000fe20000000f00 */
[----:B------:R-:W-:Y:S01]  /*6250*/  UIMAD UR7, UR21, UR16, URZ ;  /* 0x00000010150772a4 */ /* 0x000fe2000f8e023f */
[----:B------:R-:W-:Y:S01]  /*6260*/  IMAD.MOV.U32 R5, RZ, RZ, R25 ;  /* 0x000000ffff057224 */ /* 0x000fe200078e0019 */
[C-C-:B------:R-:W-:Y:S01]  /*6270*/  LOP3.LUT R3, R109.reuse, 0x20, R110.reuse, 0xfe, !PT ;  /* 0x000000206d037812 */ /* 0x140fe200078efe6e */
[----:B------:R-:W-:Y:S01]  /*6280*/  UIADD3 UR12, UP1, UR12, 0x1000, URZ ;  /* 0x000010000c0c7890 */ /* 0x000fe2000ff3e03f */
[----:B------:R-:W-:Y:S01]  /*6290*/  LOP3.LUT R29, R109, 0x60, R110, 0xfe, !PT ;  /* 0x000000606d1d7812 */ /* 0x000fe200078efe6e */
[----:B------:R-:W-:Y:S01]  /*62a0*/  IMAD.WIDE.U32 R4, R113, UR16, R4 ;  /* 0x0000001071047c25 */ /* 0x000fe2000f8e0004 */
[----:B------:R-:W-:Y:S01]  /*62b0*/  MOV R8, UR7 ;  /* 0x0000000700087c02 */ /* 0x000fe20008000f00 */
[----:B------:R-:W-:Y:S01]  /*62c0*/  USHF.L.U32 UR7, UR6, 0xb, URZ ;  /* 0x0000000b06077899 */ /* 0x000fe2000800063f */
[-C--:B------:R-:W-:Y:S01]  /*62d0*/  ISETP.GE.AND P3, PT, R3, R0.reuse, PT ;  /* 0x000000000300720c */ /* 0x080fe20003f66270 */
[----:B------:R-:W-:Y:S01]  /*62e0*/  UIADD3 UR6, UR6, 0x1, URZ ;  /* 0x0000000106067890 */ /* 0x000fe2000fffe03f */
[----:B------:R-:W-:Y:S01]  /*62f0*/  ISETP.GE.AND P5, PT, R29, R0, PT ;  /* 0x000000001d00720c */ /* 0x000fe20003fa6270 */
[----:B------:R-:W-:Y:S01]  /*6300*/  USHF.R.S32.HI UR16, URZ, 0x1f, UR7 ;  /* 0x0000001f3f107899 */ /* 0x000fe20008011407 */
[----:B------:R-:W-:Y:S01]  /*6310*/  IMAD R25, R113, UR17, R8 ;  /* 0x0000001171197c24 */ /* 0x000fe2000f8e0208 */
[----:B------:R-:W-:Y:S01]  /*6320*/  LOP3.LUT R31, R109, 0x40, R110, 0xfe, !PT ;  /* 0x000000406d1f7812 */ /* 0x000fe200078efe6e */
[----:B------:R-:W-:-:S02]  /*6330*/  UIADD3 UR9, UP2, UR9, 0x1000, URZ ;  /* 0x0000100009097890 */ /* 0x000fc4000ff5e03f */
[----:B------:R-:W-:Y:S01]  /*6340*/  UIADD3 UR8, UP3, UR8, 0x1000, URZ ;  /* 0x0000100008087890 */ /* 0x000fe2000ff7e03f */
[----:B------:R-:W-:Y:S01]  /*6350*/  ISETP.GE.AND P4, PT, R31, R0, PT ;  /* 0x000000001f00720c */ /* 0x000fe20003f86270 */
[----:B------:R-:W-:Y:S02]  /*6360*/  UIADD3.X UR13, URZ, UR13, URZ, UP1, !UPT ;  /* 0x0000000d3f0d7290 */ /* 0x000fe40008ffe43f */
[----:B------:R-:W-:Y:S01]  /*6370*/  UIADD3.X UR11, URZ, UR11, URZ, UP2, !UPT ;  /* 0x0000000b3f0b7290 */ /* 0x000fe200097fe43f */
[----:B0-----:R-:W-:Y:S01]  /*6380*/  IMAD.WIDE R2, R27, 0x2, R6 ;  /* 0x000000021b027825 */ /* 0x001fe200078e0206 */
[----:B------:R-:W-:Y:S01]  /*6390*/  IADD3 R7, P0, R4, UR7, RZ ;  /* 0x0000000704077c10 */ /* 0x000fe2000ff1e0ff */
[----:B------:R-:W-:Y:S01]  /*63a0*/  ULDC UR7, c[0x0][0x224] ;  /* 0x0000890000077ab9 */ /* 0x000fe20000000800 */
[----:B------:R-:W-:Y:S01]  /*63b0*/  LOP3.LUT R27, R109, 0x80, R110, 0xfe, !PT ;  /* 0x000000806d1b7812 */ /* 0x000fe200078efe6e */
[----:B------:R-:W-:Y:S01]  /*63c0*/  UISETP.GE.AND UP0, UPT, UR6, UR7, UPT ;  /* 0x000000070600728c */ /* 0x000fe2000bf06270 */
[----:B------:R-:W-:Y:S01]  /*63d0*/  IADD3.X R4, R25, UR16, R5, P0, !PT ;  /* 0x0000001019047c10 */ /* 0x000fe200087fe405 */
[----:B------:R-:W-:Y:S01]  /*63e0*/  UIADD3.X UR10, URZ, UR10, URZ, UP3, !UPT ;  /* 0x0000000a3f0a7290 */ /* 0x000fe20009ffe43f */
[----:B------:R-:W-:-:S02]  /*63f0*/  LEA R2, P0, R7, R2, 0x1 ;  /* 0x0000000207027211 */ /* 0x000fc400078008ff */
[-C--:B------:R-:W-:Y:S02]  /*6400*/  ISETP.GE.AND P6, PT, R27, R0.reuse, PT ;  /* 0x000000001b00720c */ /* 0x080fe40003fc6270 */
[C-C-:B------:R-:W-:Y:S02]  /*6410*/  LOP3.LUT R5, R109.reuse, 0xe0, R110.reuse, 0xfe, !PT ;  /* 0x000000e06d057812 */ /* 0x140fe400078efe6e */
        /* <DEDUP_REMOVED lines=9> */
[--C-:B------:R-:W-:Y:S02]  /*64b0*/  LOP3.LUT R7, R109, 0x140, R110.reuse, 0xfe, !PT ;  /* 0x000001406d077812 */ /* 0x100fe400078efe6e */
[----:B------:R-:W-:Y:S01]  /*64c0*/  ISETP.GE.AND P3, PT, R5, R0, PT ;  /* 0x000000000500720c */ /* 0x000fe20003f66270 */
[----:B------:R0:W-:Y:S01]  /*64d0*/  @!P6 STG.E.U16 desc[UR14][R2.64+0x100], R93 ;  /* 0x0001005d0200e986 */ /* 0x0001e2000c10150e */
[----:B------:R-:W-:-:S02]  /*64e0*/  LOP3.LUT R5, R109, 0x160, R110, 0xfe, !PT ;  /* 0x000001606d057812 */ /* 0x000fc400078efe6e */
[-C--:B------:R-:W-:Y:S01]  /*64f0*/  ISETP.GE.AND P5, PT, R7, R0.reuse, PT ;  /* 0x000000000700720c */ /* 0x080fe20003fa6270 */
[----:B------:R0:W-:Y:S01]  /*6500*/  @!P0 STG.E.U16 desc[UR14][R2.64+0x140], R13 ;  /* 0x0001400d02008986 */ /* 0x0001e2000c10150e */
[-C--:B------:R-:W-:Y:S02]  /*6510*/  ISETP.GE.AND P6, PT, R5, R0.reuse, PT ;  /* 0x000000000500720c */ /* 0x080fe40003fc6270 */
[C-C-:B------:R-:W-:Y:S01]  /*6520*/  LOP3.LUT R7, R109.reuse, 0x180, R110.reuse, 0xfe, !PT ;  /* 0x000001806d077812 */ /* 0x140fe200078efe6e */
[----:B------:R0:W-:Y:S01]  /*6530*/  @!P1 STG.E.U16 desc[UR14][R2.64+0x180], R83 ;  /* 0x0001805302009986 */ /* 0x0001e2000c10150e */
[----:B------:R-:W-:Y:S02]  /*6540*/  LOP3.LUT R5, R109, 0x1a0, R110, 0xfe, !PT ;  /* 0x000001a06d057812 */ /* 0x000fe400078efe6e */
[-C--:B------:R-:W-:Y:S01]  /*6550*/  ISETP.GE.AND P0, PT, R7, R0.reuse, PT ;  /* 0x000000000700720c */ /* 0x080fe20003f06270 */
[----:B------:R0:W-:Y:S01]  /*6560*/  @!P4 STG.E.U16 desc[UR14][R2.64+0x80], R95 ;  /* 0x0000805f0200c986 */ /* 0x0001e2000c10150e */
        /* <DEDUP_REMOVED lines=19> */
.L_x_2723:
        /* <DEDUP_REMOVED lines=14> */
.L_x_5242:


//--------------------- .text._Z25selective_scan_fwd_kernelI32Selective_Scan_fwd_kernel_traitsILi128ELi16ELi1ELb0ELb0ELb1ELb1EN3c108BFloat16EfEEv13SSMParamsBase --------------------------
	.section	.text._Z25selective_scan_fwd_kernelI32Selective_Scan_fwd_kernel_traitsILi128ELi16ELi1ELb0ELb0ELb1ELb1EN3c108BFloat16EfEEv13SSMParamsBase,"ax",@progbits
	.align	128
        .global         _Z25selective_scan_fwd_kernelI32Selective_Scan_fwd_kernel_traitsILi128ELi16ELi1ELb0ELb0ELb1ELb1EN3c108BFloat16EfEEv13SSMParamsBase
        .type           _Z25selective_scan_fwd_kernelI32Selective_Scan_fwd_kernel_traitsILi128ELi16ELi1ELb0ELb0ELb1ELb1EN3c108BFloat16EfEEv13SSMParamsBase,@function
        .size           _Z25selective_scan_fwd_kernelI32Selective_Scan_fwd_kernel_traitsILi128ELi16ELi1ELb0ELb0ELb1ELb1EN3c108BFloat16EfEEv13SSMParamsBase,(.L_x_5243 - _Z25selective_scan_fwd_kernelI32Selective_Scan_fwd_kernel_traitsILi128ELi16ELi1ELb0ELb0ELb1ELb1EN3c108BFloat16EfEEv13SSMParamsBase)
        .other          _Z25selective_scan_fwd_kernelI32Selective_Scan_fwd_kernel_traitsILi128ELi16ELi1ELb0ELb0ELb1ELb1EN3c108BFloat16EfEEv13SSMParamsBase,@"STO_CUDA_ENTRY STV_DEFAULT"
_Z25selective_scan_fwd_kernelI32Selective_Scan_fwd_kernel_traitsILi128ELi16ELi1ELb0ELb0ELb1ELb1EN3c108BFloat16EfEEv13SSMParamsBase:
.text._Z25selective_scan_fwd_kernelI32Selective_Scan_fwd_kernel_traitsILi128ELi16ELi1ELb0ELb0ELb1ELb1EN3c108BFloat16EfEEv13SSMParamsBase:
        /* <DEDUP_REMOVED lines=9> */
[----:B0-----:R-:W-:Y:S01]  /*0090*/  IMAD.U32 R113, RZ, RZ, UR4 ;  /* 0x00000004ff717e24 */ /* 0x001fe2000f8e00ff */
[----:B------:R-:W-:-:S02]  /*00a0*/  ULDC.64 UR4, c[0x0][0x2e8] ;  /* 0x0000ba0000047ab9 */ /* 0x000fc40000000a00 */
[----:B------:R-:W-:Y:S02]  /*00b0*/  ISETP.NE.U32.AND P0, PT, RZ, UR4, PT ;  /* 0x00000004ff007c0c */ /* 0x000fe4000bf05070 */
[----:B------:R-:W-:Y:S02]  /*00c0*/  R2UR UR10, R113 ;  /* 0x00000000710a72ca */ /* 0x000fe400000e0000 */
[----:B------:R-:W-:-:S05]  /*00d0*/  ISETP.NE.AND.EX P0, PT, RZ, UR5, PT, P0 ;  /* 0x00000005ff007c0c */ /* 0x000fca000bf05300 */
[----:B------:R-:W-:-:S06]  /*00e0*/  @P1 LEA R4, P3, R113, UR6, 0x2 ;  /* 0x0000000671041c11 */ /* 0x000fcc000f8610ff */
[----:B------:R-:W-:Y:S02]  /*00f0*/  USHF.R.S32.HI UR23, URZ, 0x1f, UR10 ;  /* 0x0000001f3f177899 */ /* 0x000fe4000801140a */
[----:B------:R-:W-:-:S04]  /*0100*/  @P0 LEA R2, P2, R113, UR4, 0x2 ;  /* 0x0000000471020c11 */ /* 0x000fc8000f8410ff */
[----:B------:R-:W-:Y:S01]  /*0110*/  IMAD.U32 R0, RZ, RZ, UR23 ;  /* 0x00000017ff007e24 */ /* 0x000fe2000f8e00ff */
[----:B------:R-:W-:-:S04]  /*0120*/  MOV R6, UR23 ;  /* 0x0000001700067c02 */ /* 0x000fc80008000f00 */
[C---:B------:R-:W-:Y:S02]  /*0130*/  @P0 LEA.HI.X R3, R113.reuse, UR5, R0, 0x2, P2 ;  /* 0x0000000571030c11 */ /* 0x040fe400090f1400 */
[----:B------:R-:W-:Y:S01]  /*0140*/  @P1 LEA.HI.X R5, R113, UR7, R6, 0x2, P3 ;  /* 0x0000000771051c11 */ /* 0x000fe200098f1406 */
[----:B------:R-:W-:Y:S01]  /*0150*/  IMAD.U32 R0, RZ, RZ, UR24 ;  /* 0x00000018ff007e24 */ /* 0x000fe2000f8e00ff */
[----:B------:R-:W0:Y:S01]  /*0160*/  S2UR UR4, SR_CTAID.X ;  /* 0x00000000000479c3 */ /* 0x000e220000002500 */
[----:B------:R1:W5:Y:S01]  /*0170*/  @P0 LDG.E R2, desc[UR16][R2.64] ;  /* 0x0000001002020981 */ /* 0x000362000c1e1900 */
[----:B------:R-:W-:-:S03]  /*0180*/  ULDC.64 UR6, c[0x0][0x280] ;  /* 0x0000a00000067ab9 */ /* 0x000fc60000000a00 */
[----:B------:R1:W5:Y:S01]  /*0190*/  @P1 LDG.E R4, desc[UR16][R4.64] ;  /* 0x0000001004041981 */ /* 0x000362000c1e1900 */
[----:B------:R-:W-:-:S04]  /*01a0*/  IABS R0, R0 ;  /* 0x0000000000007213 */ /* 0x000fc80000000000 */
[----:B------:R-:W-:-:S13]  /*01b0*/  R2UR UR25, R0 ;  /* 0x00000000001972ca */ /* 0x000fda00000e0000 */
[----:B------:R-:W2:Y:S01]  /*01c0*/  I2F.RP R0, UR25 ;  /* 0x0000001900007d06 */ /* 0x000ea20008209400 */
[----:B0-----:R-:W-:-:S04]  /*01d0*/  MOV R112, UR4 ;  /* 0x0000000400707c02 */ /* 0x001fc80008000f00 */
[C---:B------:R-:W-:Y:S02]  /*01e0*/  R2UR UR28, R112.reuse ;  /* 0x00000000701c72ca */ /* 0x040fe400000e0000 */
[----:B------:R-:W-:Y:S01]  /*01f0*/  R2UR UR29, R112 ;  /* 0x00000000701d72ca */ /* 0x000fe200000e0000 */
[----:B--2---:R-:W0:Y:S10]  /*0200*/  MUFU.RCP R0, R0 ;  /* 0x0000000000007308 */ /* 0x004e340000001000 */
[----:B------:R-:W-:-:S02]  /*0210*/  USHF.R.S32.HI UR22, URZ, 0x1f, UR28 ;  /* 0x0000001f3f167899 */ /* 0x000fc4000801141c */
[----:B------:R-:W-:Y:S02]  /*0220*/  UIMAD.WIDE.U32 UR8, UR29, UR6, URZ ;  /* 0x000000061d0872a5 */ /* 0x000fe4000f8e003f */
[----:B------:R-:W-:Y:S02]  /*0230*/  UIMAD UR4, UR22, UR6, URZ ;  /* 0x00000006160472a4 */ /* 0x000fe4000f8e023f */
[----:B------:R-:W-:Y:S02]  /*0240*/  UIMAD UR18, UR22, UR26, URZ ;  /* 0x0000001a161272a4 */ /* 0x000fe4000f8e023f */
[----:B------:R-:W-:Y:S02]  /*0250*/  UIMAD UR14, UR28, UR7, UR4 ;  /* 0x000000071c0e72a4 */ /* 0x000fe4000f8e0204 */
[----:B------:R-:W-:Y:S01]  /*0260*/  UIMAD UR18, UR28, UR27, UR18 ;  /* 0x0000001b1c1272a4 */ /* 0x000fe2000f8e0212 */
[----:B------:R-:W-:Y:S01]  /*0270*/  UMOV UR4, URZ ;  /* 0x0000003f00047c82 */ /* 0x000fe20008000000 */
[----:B------:R-:W-:Y:S01]  /*0280*/  UIADD3 UR9, UR9, UR14, URZ ;  /* 0x0000000e09097290 */ /* 0x000fe2000fffe03f */
[----:B0-----:R-:W-:Y:S01]  /*0290*/  VIADD R6, R0, 0xffffffe ;  /* 0x0ffffffe00067836 */ /* 0x001fe20000000000 */
[----:B------:R-:W-:-:S04]  /*02a0*/  IABS R0, R113 ;  /* 0x0000007100007213 */ /* 0x000fc80000000000 */
[----:B------:R-:W-:Y:S01]  /*02b0*/  R2UR UR19, R0 ;  /* 0x00000000001372ca */ /* 0x000fe200000e0000 */
[----:B------:R-:W0:Y:S01]  /*02c0*/  F2I.FTZ.U32.TRUNC.NTZ R6, R6 ;  /* 0x0000000600067305 */ /* 0x000e22000021f000 */
[----:B------:R-:W2:Y:S01]  /*02d0*/  LDC R0, c[0x0][0x224] ;  /* 0x00008900ff007b82 */ /* 0x000ea20000000800 */
[----:B0-----:R-:W-:Y:S02]  /*02e0*/  R2UR UR5, R6 ;  /* 0x00000000060572ca */ /* 0x001fe400000e0000 */
[----:B--2---:R-:W-:-:S11]  /*02f0*/  ISETP.GE.AND P2, PT, R0, 0x1, PT ;  /* 0x000000010000780c */ /* 0x004fd60003f46270 */
[----:B------:R-:W-:-:S07]  /*0300*/  UIADD3 UR11, URZ, -UR5, URZ ;  /* 0x800000053f0b7290 */ /* 0x000fce000fffe03f */
[----:B------:R-:W-:Y:S01]  /*0310*/  UMOV UR6, UR11 ;  /* 0x0000000b00067c82 */ /* 0x000fe20008000000 */
[----:B------:R-:W-:Y:S02]  /*0320*/  UIMAD UR11, UR22, UR20, URZ ;  /* 0x00000014160b72a4 */ /* 0x000fe4000f8e023f */
[----:B------:R-:W-:Y:S02]  /*0330*/  UIMAD UR6, UR6, UR25, URZ ;  /* 0x00000019060672a4 */ /* 0x000fe4000f8e023f */
[----:B------:R-:W-:Y:S01]  /*0340*/  UIMAD UR15, UR28, UR21, UR11 ;  /* 0x000000151c0f72a4 */ /* 0x000fe2000f8e020b */
[----:B------:R-:W-:Y:S01]  /*0350*/  R2UR UR28, R113 ;  /* 0x00000000711c72ca */ /* 0x000fe200000e0000 */
[----:B------:R-:W-:Y:S02]  /*0360*/  UIMAD.WIDE.U32 UR6, UR5, UR6, UR4 ;  /* 0x00000006050672a5 */ /* 0x000fe4000f8e0004 */
[----:B------:R-:W-:Y:S02]  /*0370*/  UIMAD.WIDE.U32 UR4, UR29, UR20, URZ ;  /* 0x000000141d0472a5 */ /* 0x000fe4000f8e003f */
[----:B------:R-:W-:-:S02]  /*0380*/  UIMAD.WIDE.U32 UR12, UR7, UR19, URZ ;  /* 0x00000013070c72a5 */ /* 0x000fc4000f8e003f */
[----:B------:R-:W-:Y:S02]  /*0390*/  UIMAD.WIDE.U32 UR6, UR29, UR26, URZ ;  /* 0x0000001a1d0672a5 */ /* 0x000fe4000f8e003f */
[----:B------:R-:W-:Y:S01]  /*03a0*/  UIADD3 UR11, -UR13, URZ, URZ ;  /* 0x0000003f0d0b7290 */ /* 0x000fe2000fffe13f */
[----:B------:R-:W-:Y:S01]  /*03b0*/  ULDC.64 UR20, c[0x0][0x288] ;  /* 0x0000a20000147ab9 */ /* 0x000fe20000000a00 */
[----:B------:R-:W-:Y:S02]  /*03c0*/  ULDC.64 UR26, c[0x0][0x298] ;  /* 0x0000a600001a7ab9 */ /* 0x000fe40000000a00 */
[----:B------:R-:W-:Y:S02]  /*03d0*/  UIMAD UR11, UR25, UR11, UR19 ;  /* 0x0000000b190b72a4 */ /* 0x000fe4000f8e0213 */
[----:B------:R-:W-:Y:S02]  /*03e0*/  UIMAD UR12, UR23, UR20, URZ ;  /* 0x00000014170c72a4 */ /* 0x000fe4000f8e023f */
[----:B------:R-:W-:-:S02]  /*03f0*/  UISETP.GT.U32.AND UP0, UPT, UR25, UR11, UPT ;  /* 0x0000000b1900728c */ /* 0x000fc4000bf04070 */
[----:B------:R-:W-:Y:S02]  /*0400*/  UIMAD UR14, UR23, UR26, URZ ;  /* 0x0000001a170e72a4 */ /* 0x000fe4000f8e023f */
[----:B------:R-:W-:Y:S02]  /*0410*/  UIADD3 UR5, UR5, UR15, URZ ;  /* 0x0000000f05057290 */ /* 0x000fe4000fffe03f */
[----:B------:R-:W-:Y:S02]  /*0420*/  UIMAD UR12, UR10, UR21, UR12 ;  /* 0x000000150a0c72a4 */ /* 0x000fe4000f8e020c */
[----:B------:R-:W-:Y:S02]  /*0430*/  UIMAD.WIDE.U32 UR8, UR28, UR20, UR8 ;  /* 0x000000141c0872a5 */ /* 0x000fe4000f8e0008 */
[----:B------:R-:W-:Y:S02]  /*0440*/  UIMAD UR15, UR10, UR27, UR14 ;  /* 0x0000001b0a0f72a4 */ /* 0x000fe4000f8e020e */
[----:B------:R-:W-:-:S02]  /*0450*/  @!UP0 UIADD3 UR11, UR11, -UR25, URZ ;  /* 0x800000190b0b8290 */ /* 0x000fc4000fffe03f */
[----:B------:R-:W-:Y:S01]  /*0460*/  UIMAD.WIDE.U32 UR4, UR28, UR26, UR4 ;  /* 0x0000001a1c0472a5 */ /* 0x000fe2000f8e0004 */
[----:B------:R-:W-:Y:S02]  /*0470*/  ULDC.64 UR20, c[0x0][0x2f0] ;  /* 0x0000bc0000147ab9 */ /* 0x000fe40000000a00 */
[----:B------:R-:W-:Y:S01]  /*0480*/  ULDC.64 UR26, c[0x0][0x2f8] ;  /* 0x0000be00001a7ab9 */ /* 0x000fe20000000a00 */
[----:B------:R-:W-:Y:S02]  /*0490*/  ULOP3.LUT UR10, UR28, UR24, URZ, 0x3c, !UPT ;  /* 0x000000181c0a7292 */ /* 0x000fe4000f8e3c3f */
[----:B------:R-:W-:Y:S01]  /*04a0*/  UISETP.GE.U32.AND UP1, UPT, UR11, UR25, UPT ;  /* 0x000000190b00728c */ /* 0x000fe2000bf26070 */
[----:B-1----:R-:W-:Y:S10]  /*04b0*/  @!P2 EXIT ;  /* 0x000000000000a94d */ /* 0x002ff40003800000 */
[----:B------:R-:W0:Y:S01]  /*04c0*/  S2R R114, SR_TID.X ;  /* 0x0000000000727919 */ /* 0x000e220000002100 */
[----:B------:R-:W-:Y:S02]  /*04d0*/  @!UP0 UIADD3 UR13, UR13, 0x1, URZ ;  /* 0x000000010d0d8890 */ /* 0x000fe4000fffe03f */
[----:B------:R-:W-:Y:S01]  /*04e0*/  UISETP.GE.AND UP0, UPT, UR10, URZ, UPT ;  /* 0x0000003f0a00728c */ /* 0x000fe2000bf06270 */
[----:B------:R-:W1:Y:S01]  /*04f0*/  S2R R111, SR_LANEID ;  /* 0x00000000006f7919 */ /* 0x000e620000000000 */
[----:B------:R-:W-:Y:S02]  /*0500*/  @UP1 UIADD3 UR13, UR13, 0x1, URZ ;  /* 0x000000010d0d1890 */ /* 0x000fe4000fffe03f */
[----:B------:R-:W-:Y:S02]  /*0510*/  UISETP.NE.AND UP1, UPT, UR24, URZ, UPT ;  /* 0x0000003f1800728c */ /* 0x000fe4000bf25270 */
[----:B------:R-:W-:Y:S02]  /*0520*/  UIADD3 UR11, UR5, UR15, URZ ;  /* 0x0000000f050b7290 */ /* 0x000fe4000fffe03f */
[----:B------:R-:W-:-:S02]  /*0530*/  UIADD3 UR7, UR7, UR18, URZ ;  /* 0x0000001207077290 */ /* 0x000fc4000fffe03f */
[----:B------:R-:W-:Y:S02]  /*0540*/  UIADD3 UR14, UR9, UR12, URZ ;  /* 0x0000000c090e7290 */ /* 0x000fe4000fffe03f */
[----:B------:R-:W-:Y:S01]  /*0550*/  @!UP0 UIADD3 UR13, -UR13, URZ, URZ ;  /* 0x0000003f0d0d8290 */ /* 0x000fe2000fffe13f */
[----:B------:R-:W-:Y:S02]  /*0560*/  ULDC.64 UR18, c[0x0][0x278] ;  /* 0x00009e0000127ab9 */ /* 0x000fe40000000a00 */
[----:B------:R-:W-:Y:S02]  /*0570*/  @!UP1 ULOP3.LUT UR13, URZ, UR24, URZ, 0x33, !UPT ;  /* 0x000000183f0d9292 */ /* 0x000fe4000f8e333f */
[----:B------:R-:W-:Y:S02]  /*0580*/  ULEA UR9, UP3, UR4, UR26, 0x1 ;  /* 0x0000001a04097291 */ /* 0x000fe4000f86083f */
[----:B------:R-:W-:Y:S02]  /*0590*/  USHF.R.S32.HI UR5, URZ, 0x1f, UR13 ;  /* 0x0000001f3f057899 */ /* 0x000fe4000801140d */
[----:B------:R-:W-:-:S02]  /*05a0*/  UIMAD.WIDE.U32 UR6, UR13, UR18, UR6 ;  /* 0x000000120d0672a5 */ /* 0x000fc4000f8e0006 */
[----:B------:R-:W-:Y:S02]  /*05b0*/  UIMAD UR5, UR5, UR18, URZ ;  /* 0x00000012050572a4 */ /* 0x000fe4000f8e023f */
[----:B------:R-:W-:Y:S02]  /*05c0*/  ULEA.HI.X UR11, UR4, UR27, UR11, 0x1, UP3 ;  /* 0x0000001b040b7291 */ /* 0x000fe400098f0c0b */
[----:B------:R-:W-:Y:S01]  /*05d0*/  UIMAD UR13, UR13, UR19, UR5 ;  /* 0x000000130d0d72a4 */ /* 0x000fe2000f8e0205 */
[----:B------:R-:W-:Y:S02]  /*05e0*/  UMOV UR4, URZ ;  /* 0x0000003f00047c82 */ /* 0x000fe40008000000 */
[----:B------:R-:W-:Y:S01]  /*05f0*/  UMOV UR5, URZ ;  /* 0x0000003f00057c82 */ /* 0x000fe20008000000 */
[----:B-----5:R-:W-:Y:S01]  /*0600*/  @P0 R2UR UR4, R2 ;  /* 0x00000000020402ca */ /* 0x020fe200000e0000 */
[----:B0-----:R-:W-:Y:S01]  /*0610*/  IMAD.SHL.U32 R109, R114, 0x10, RZ ;  /* 0x00000010726d7824 */ /* 0x001fe200078e00ff */
[----:B------:R-:W-:Y:S01]  /*0620*/  @P1 R2UR UR5, R4 ;  /* 0x00000000040512ca */ /* 0x000fe200000e0000 */
[----:B------:R-:W-:Y:S01]  /*0630*/  ULEA UR10, UP2, UR8, UR20, 0x1 ;  /* 0x00000014080a7291 */ /* 0x000fe2000f84083f */
[----:B------:R-:W-:Y:S01]  /*0640*/  LOP3.LUT R110, R114, 0x1f, RZ, 0xc0, !PT ;  /* 0x0000001f726e7812 */ /* 0x000fe200078ec0ff */
[----:B------:R-:W-:Y:S01]  /*0650*/  ULDC.64 UR18, c[0x0][0x2e0] ;  /* 0x0000b80000127ab9 */ /* 0x000fe20000000a00 */
[----:B------:R-:W-:Y:S01]  /*0660*/  LOP3.LUT R109, R109, 0xfffffe00, RZ, 0xc0, !PT ;  /* 0xfffffe006d6d7812 */ /* 0x000fe200078ec0ff */
[----:B------:R-:W-:-:S02]  /*0670*/  ULEA.HI.X UR14, UR8, UR21, UR14, 0x1, UP2 ;  /* 0x00000015080e7291 */ /* 0x000fc400090f0c0e */
[----:B------:R-:W-:Y:S01]  /*0680*/  ULEA UR12, UP0, UR6, UR18, 0x1 ;  /* 0x00000012060c7291 */ /* 0x000fe2000f80083f */
[----:B------:R-:W-:Y:S01]  /*0690*/  LOP3.LUT R108, R109, 0x20, R110, 0xfe, !PT ;  /* 0x000000206d6c7812 */ /* 0x000fe200078efe6e */
[----:B------:R-:W-:Y:S01]  /*06a0*/  UIADD3 UR13, UR7, UR13, URZ ;  /* 0x0000000d070d7290 */ /* 0x000fe2000fffe03f */
[----:B------:R-:W-:Y:S02]  /*06b0*/  UMOV UR8, UR10 ;  /* 0x0000000a00087c82 */ /* 0x000fe40008000000 */
[----:B------:R-:W-:Y:S01]  /*06c0*/  UMOV UR10, UR14 ;  /* 0x0000000e000a7c82 */ /* 0x000fe20008000000 */
[----:B------:R-:W-:-:S03]  /*06d0*/  ULEA.HI.X UR13, UR6, UR19, UR13, 0x1, UP0 ;  /* 0x00000013060d7291 */ /* 0x000fc600080f0c0d */
[----:B-1----:R-:W-:-:S09]  /*06e0*/  UMOV UR6, URZ ;  /* 0x0000003f00067c82 */ /* 0x002fd20008000000 */
.L_x_2766:
        /* <DEDUP_REMOVED lines=12> */
[----:B------:R-:W-:Y:S02]  /*07b0*/  PRMT R0, RZ, 0x7610, R0 ;  /* 0x00007610ff007816 */ /* 0x000fe40000000000 */
[----:B------:R-:W-:Y:S02]  /*07c0*/  LOP3.LUT R164, R109, 0x80, R110, 0xfe, !PT ;  /* 0x000000806da47812 */ /* 0x000fe400078efe6e */
[----:B------:R-:W-:-:S02]  /*07d0*/  PRMT R5, RZ, 0x7610, R5 ;  /* 0x00007610ff057816 */ /* 0x000fc40000000005 */
[C-C-:B------:R-:W-:Y:S02]  /*07e0*/  LOP3.LUT R107, R109.reuse, 0xa0, R110.reuse, 0xfe, !PT ;  /* 0x000000a06d6b7812 */ /* 0x140fe400078efe6e */
[----:B------:R-:W-:Y:S02]  /*07f0*/  IADD3.X R3, R22, UR10, RZ, P3, !PT ;  /* 0x0000000a16037c10 */ /* 0x000fe40009ffe4ff */
[C-C-:B------:R-:W-:Y:S02]  /*0800*/  LOP3.LUT R106, R109.reuse, 0xc0, R110.reuse, 0xfe, !PT ;  /* 0x000000c06d6a7812 */ /* 0x140fe400078efe6e */
[----:B------:R-:W-:Y:S01]  /*0810*/  ISETP.GE.AND P0, PT, R24, UR14, PT ;  /* 0x0000000e18007c0c */ /* 0x000fe2000bf06270 */
[----:B------:R-:W2:Y:S01]  /*0820*/  @!P2 LDG.E.U16 R0, desc[UR16][R2.64] ;  /* 0x000000100200a981 */ /* 0x000ea2000c1e1500 */
[--C-:B------:R-:W-:Y:S02]  /*0830*/  LOP3.LUT R105, R109, 0xe0, R110.reuse, 0xfe, !PT ;  /* 0x000000e06d697812 */ /* 0x100fe400078efe6e */
[----:B------:R-:W-:Y:S01]  /*0840*/  ISETP.GE.AND P4, PT, R165, UR14, PT ;  /* 0x0000000ea5007c0c */ /* 0x000fe2000bf86270 */
[----:B------:R-:W3:Y:S01]  /*0850*/  @!P1 LDG.E.U16 R5, desc[UR16][R2.64+0x40] ;  /* 0x0000401002059981 */ /* 0x000ee2000c1e1500 */
[----:B------:R-:W-:-:S02]  /*0860*/  LOP3.LUT R104, R109, 0x100, R110, 0xfe, !PT ;  /* 0x000001006d687812 */ /* 0x000fc400078efe6e */
[----:B------:R-:W-:Y:S02]  /*0870*/  ISETP.GE.AND P6, PT, R164, UR14, PT ;  /* 0x0000000ea4007c0c */ /* 0x000fe4000bfc6270 */
[----:B------:R-:W-:Y:S02]  /*0880*/  ISETP.GE.AND P5, PT, R107, UR14, PT ;  /* 0x0000000e6b007c0c */ /* 0x000fe4000bfa6270 */
[----:B------:R-:W-:Y:S02]  /*0890*/  ISETP.GE.AND P3, PT, R106, UR14, PT ;  /* 0x0000000e6a007c0c */ /* 0x000fe4000bf66270 */
[----:B------:R-:W-:Y:S02]  /*08a0*/  ISETP.GE.AND P2, PT, R105, UR14, PT ;  /* 0x0000000e69007c0c */ /* 0x000fe4000bf46270 */
[----:B------:R-:W-:Y:S02]  /*08b0*/  ISETP.GE.AND P1, PT, R104, UR14, PT ;  /* 0x0000000e68007c0c */ /* 0x000fe4000bf26270 */
[----:B------:R-:W-:-:S02]  /*08c0*/  PRMT R4, RZ, 0x7610, R4 ;  /* 0x00007610ff047816 */ /* 0x000fc40000000004 */
[----:B0-----:R-:W-:Y:S02]  /*08d0*/  PRMT R7, RZ, 0x7610, R7 ;  /* 0x00007610ff077816 */ /* 0x001fe40000000007 */
[----:B------:R-:W-:Y:S02]  /*08e0*/  PRMT R6, RZ, 0x7610, R6 ;  /* 0x00007610ff067816 */ /* 0x000fe40000000006 */
[----:B------:R-:W-:Y:S01]  /*08f0*/  PRMT R9, RZ, 0x7610, R9 ;  /* 0x00007610ff097816 */ /* 0x000fe20000000009 */
[----:B------:R-:W4:Y:S01]  /*0900*/  @!P0 LDG.E.U16 R4, desc[UR16][R2.64+0x80] ;  /* 0x0000801002048981 */ /* 0x000f22000c1e1500 */
[C---:B------:R-:W-:Y:S02]  /*0910*/  LOP3.LUT R103, R109.reuse, 0x120, R110, 0xfe, !PT ;  /* 0x000001206d677812 */ /* 0x040fe400078efe6e */
[----:B------:R-:W-:Y:S01]  /*0920*/  PRMT R8, RZ, 0x7610, R8 ;  /* 0x00007610ff087816 */ /* 0x000fe20000000008 */
[----:B------:R-:W5:Y:S01]  /*0930*/  @!P4 LDG.E.U16 R7, desc[UR16][R2.64+0xc0] ;  /* 0x0000c0100207c981 */ /* 0x000f62000c1e1500 */
[----:B------:R-:W-:-:S02]  /*0940*/  LOP3.LUT R102, R109, 0x140, R110, 0xfe, !PT ;  /* 0x000001406d667812 */ /* 0x000fc400078efe6e */
[----:B------:R-:W-:Y:S01]  /*0950*/  PRMT R11, RZ, 0x7610, R11 ;  /* 0x00007610ff0b7816 */ /* 0x000fe2000000000b */
[----:B------:R-:W5:Y:S01]  /*0960*/  @!P6 LDG.E.U16 R6, desc[UR16][R2.64+0x100] ;  /* 0x000100100206e981 */ /* 0x000f62000c1e1500 */
[C---:B------:R-:W-:Y:S02]  /*0970*/  LOP3.LUT R101, R109.reuse, 0x160, R110, 0xfe, !PT ;  /* 0x000001606d657812 */ /* 0x040fe400078efe6e */
[----:B------:R-:W-:Y:S01]  /*0980*/  PRMT R10, RZ, 0x7610, R10 ;  /* 0x00007610ff0a7816 */ /* 0x000fe2000000000a */
[----:B------:R-:W5:Y:S01]  /*0990*/  @!P5 LDG.E.U16 R9, desc[UR16][R2.64+0x140] ;  /* 0x000140100209d981 */ /* 0x000f62000c1e1500 */
[C-C-:B------:R-:W-:Y:S02]  /*09a0*/  LOP3.LUT R100, R109.reuse, 0x180, R110.reuse, 0xfe, !PT ;  /* 0x000001806d647812 */ /* 0x140fe400078efe6e */
[----:B------:R-:W-:Y:S01]  /*09b0*/  LOP3.LUT R99, R109, 0x1a0, R110, 0xfe, !PT ;  /* 0x000001a06d637812 */ /* 0x000fe200078efe6e */
[----:B------:R-:W5:Y:S01]  /*09c0*/  @!P3 LDG.E.U16 R8, desc[UR16][R2.64+0x180] ;  /* 0x000180100208b981 */ /* 0x000f62000c1e1500 */
[----:B------:R-:W-:-:S02]  /*09d0*/  ISETP.GE.AND P0, PT, R103, UR14, PT ;  /* 0x0000000e67007c0c */ /* 0x000fc4000bf06270 */
[C-C-:B------:R-:W-:Y:S01]  /*09e0*/  LOP3.LUT R98, R109.reuse, 0x1c0, R110.reuse, 0xfe, !PT ;  /* 0x000001c06d627812 */ /* 0x140fe200078efe6e */
[----:B------:R-:W5:Y:S01]  /*09f0*/  @!P2 LDG.E.U16 R11, desc[UR16][R2.64+0x1c0] ;  /* 0x0001c010020ba981 */ /* 0x000f62000c1e1500 */
[----:B------:R-:W-:Y:S02]  /*0a00*/  ISETP.GE.AND P4, PT, R102, UR14, PT ;  /* 0x0000000e66007c0c */ /* 0x000fe4000bf86270 */
[----:B------:R-:W-:Y:S01]  /*0a10*/  LOP3.LUT R30, R109, 0x1e0, R110, 0xfe, !PT ;  /* 0x000001e06d1e7812 */ /* 0x000fe200078efe6e */
        /* <DEDUP_REMOVED lines=74> */
[----:B------:R-:W-:-:S02]  /*0ec0*/  ISETP.GE.AND P1, PT, R108, UR14, PT ;  /* 0x0000000e6c007c0c */ /* 0x000fc4000bf26270 */
[----:B------:R-:W-:Y:S02]  /*0ed0*/  PRMT R35, RZ, 0x7610, R35 ;  /* 0x00007610ff237816 */ /* 0x000fe40000000023 */
        /* <DEDUP_REMOVED lines=218> */
.L_x_2725:
[----:B------:R-:W-:Y:S05]  /*1c80*/  BSYNC B0 ;  /* 0x0000000000007941 */ /* 0x000fea0003800000 */
.L_x_2724:
        /* <DEDUP_REMOVED lines=36> */
.L_x_2727:
[----:B------:R-:W-:Y:S05]  /*1ed0*/  BSYNC B0 ;  /* 0x0000000000007941 */ /* 0x000fea0003800000 */
.L_x_2726:
        /* <DEDUP_REMOVED lines=38> */
.L_x_2729:
[----:B------:R-:W-:Y:S05]  /*2140*/  BSYNC B0 ;  /* 0x0000000000007941 */ /* 0x000fea0003800000 */
.L_x_2728:
        /* <DEDUP_REMOVED lines=36> */
.L_x_2731:
[----:B------:R-:W-:Y:S05]  /*2390*/  BSYNC B0 ;  /* 0x0000000000007941 */ /* 0x000fea0003800000 */
.L_x_2730:
        /* <DEDUP_REMOVED lines=38> */
.L_x_2733:
[----:B------:R-:W-:Y:S05]  /*2600*/  BSYNC B0 ;  /* 0x0000000000007941 */ /* 0x000fea0003800000 */
.L_x_2732:
        /* <DEDUP_REMOVED lines=36> */
.L_x_2735:
[----:B------:R-:W-:Y:S05]  /*2850*/  BSYNC B0 ;  /* 0x0000000000007941 */ /* 0x000fea0003800000 */
.L_x_2734:
        /* <DEDUP_REMOVED lines=38> */
.L_x_2737:
[----:B------:R-:W-:Y:S05]  /*2ac0*/  BSYNC B0 ;  /* 0x0000000000007941 */ /* 0x000fea0003800000 */
.L_x_2736:
[----:B------:R-:W-:Y:S01]  /*2ad0*/  IMAD.U32 R3, R3, 0x10000, RZ ;  /* 0x0001000003037824 */ /* 0x000fe200078e00ff */
[----:B------:R-:W-:Y:S01]  /*2ae0*/  BSSY B0, `(.L_x_2738) ;  /* 0x0000024000007945 */ /* 0x000fe20003800000 */
[----:B------:R-:W-:Y:S02]  /*2af0*/  FSETP.GTU.FTZ.AND P4, PT, R37, 20, PT ;  /* 0x41a000002500780b */ /* 0x000fe40003f9c000 */
[----:B------:R-:W-:Y:S01]  /*2b00*/  SHF.L.U32 R36, R36, 0x10, RZ ;  /* 0x0000001024247819 */ /* 0x000fe200000006ff */
[----:B------:R-:W-:Y:S01]  /*2b10*/  FADD.FTZ R35, R3, UR5 ;  /* 0x0000000503237e21 */ /* 0x000fe20008010000 */
[----:B------:R-:W-:Y:S09]  /*2b20*/  @P5 BRA `(.L_x_2739) ;  /* 0x00000000007c5947 */ /* 0x000ff20003800000 */
[----:B------:R-:W-:Y:S01]  /*2b30*/  FMUL.FTZ R50, R50, 1.4426950216293334961 ;  /* 0x3fb8aa3b32327820 */ /* 0x000fe20000410000 */
[----:B------:R-:W-:Y:S02]  /*2b40*/  IMAD.MOV.U32 R8, RZ, RZ, 0x3e800000 ;  /* 0x3e800000ff087424 */ /* 0x000fe400078e00ff */
[----:B------:R-:W-:Y:S01]  /*2b50*/  IMAD.MOV.U32 R7, RZ, RZ, 0x3d39bf78 ;  /* 0x3d39bf78ff077424 */ /* 0x000fe200078e00ff */
        /* <DEDUP_REMOVED lines=28> */
.L_x_2739:
[----:B------:R-:W-:Y:S05]  /*2d20*/  BSYNC B0 ;  /* 0x0000000000007941 */ /* 0x000fea0003800000 */
.L_x_2738:
[----:B------:R-:W-:Y:S01]  /*2d30*/  ISETP.EQ.OR P3, PT, RZ, UR7, P3 ;  /* 0x00000007ff007c0c */ /* 0x000fe20009f62670 */
[----:B------:R-:W-:Y:S01]  /*2d40*/  BSSY B0, `(.L_x_2740) ;  /* 0x0000029000007945 */ /* 0x000fe20003800000 */
[----:B------:R-:W-:Y:S01]  /*2d50*/  SHF.L.U32 R2, R2, 0x10, RZ ;  /* 0x0000001002027819 */ /* 0x000fe200000006ff */
[----:B------:R-:W-:Y:S01]  /*2d60*/  IMAD.U32 R34, R34, 0x10000, RZ ;  /* 0x0001000022227824 */ /* 0x000fe200078e00ff */
[----:B------:R-:W-:Y:S01]  /*2d70*/  FSETP.GTU.FTZ.AND P5, PT, R35, 20, PT ;  /* 0x41a000002300780b */ /* 0x000fe20003fbc000 */
[----:B------:R-:W-:Y:S01]  /*2d80*/  IMAD.U32 R33, R33, 0x10000, RZ ;  /* 0x0001000021217824 */ /* 0x000fe200078e00ff */
[----:B------:R-:W-:Y:S01]  /*2d90*/  ISETP.EQ.OR P2, PT, RZ, UR7, P2 ;  /* 0x00000007ff007c0c */ /* 0x000fe20009742670 */
[----:B------:R-:W-:Y:S01]  /*2da0*/  IMAD.U32 R31, R31, 0x10000, RZ ;  /* 0x000100001f1f7824 */ /* 0x000fe200078e00ff */
[----:B------:R-:W-:Y:S01]  /*2db0*/  SHF.L.U32 R32, R32, 0x10, RZ ;  /* 0x0000001020207819 */ /* 0x000fe200000006ff */
[----:B------:R-:W-:-:S04]  /*2dc0*/  FADD.FTZ R30, R2, UR5 ;  /* 0x00000005021e7e21 */ /* 0x000fc80008010000 */
[----:B------:R-:W-:Y:S06]  /*2dd0*/  @P3 BRA `(.L_x_2741) ;  /* 0x00000000007c3947 */ /* 0x000fec0003800000 */
        /* <DEDUP_REMOVED lines=31> */
.L_x_2741:
[----:B------:R-:W-:Y:S05]  /*2fd0*/  BSYNC B0 ;  /* 0x0000000000007941 */ /* 0x000fea0003800000 */
.L_x_2740:
[----:B------:R-:W-:Y:S01]  /*2fe0*/  IMAD.U32 R0, R0, 0x10000, RZ ;  /* 0x0001000000007824 */ /* 0x000fe200078e00ff */
[----:B------:R-:W-:Y:S01]  /*2ff0*/  BSSY B0, `(.L_x_2742) ;  /* 0x0000027000007945 */ /* 0x000fe20003800000 */
[----:B------:R-:W-:Y:S01]  /*3000*/  FSETP.GTU.FTZ.AND P3, PT, R30, 20, PT ;  /* 0x41a000001e00780b */ /* 0x000fe20003f7c000 */
[----:B------:R-:W-:Y:S01]  /*3010*/  IMAD.U32 R29, R29, 0x10000, RZ ;  /* 0x000100001d1d7824 */ /* 0x000fe200078e00ff */
[----:B------:R-:W-:Y:S01]  /*3020*/  SHF.L.U32 R28, R28, 0x10, RZ ;  /* 0x000000101c1c7819 */ /* 0x000fe200000006ff */
[----:B------:R-:W-:Y:S02]  /*3030*/  IMAD.U32 R27, R27, 0x10000, RZ ;  /* 0x000100001b1b7824 */ /* 0x000fe400078e00ff */
[----:B------:R-:W-:Y:S01]  /*3040*/  FADD.FTZ R25, R0, UR5 ;  /* 0x0000000500197e21 */ /* 0x000fe20008010000 */
[----:B------:R-:W-:Y:S01]  /*3050*/  IMAD.U32 R26, R26, 0x10000, RZ ;  /* 0x000100001a1a7824 */ /* 0x000fe200078e00ff */
        /* <DEDUP_REMOVED lines=32> */
.L_x_2743:
[----:B------:R-:W-:Y:S05]  /*3260*/  BSYNC B0 ;  /* 0x0000000000007941 */ /* 0x000fea0003800000 */
.L_x_2742:
        /* <DEDUP_REMOVED lines=8> */
[----:B------:R-:W-:Y:S01]  /*32f0*/  ISETP.EQ.OR P5, PT, RZ, UR7, P5 ;  /* 0x00000007ff007c0c */ /* 0x000fe2000afa2670 */
[----:B------:R-:W-:Y:S01]  /*3300*/  IMAD.U32 R19, R19, 0x10000, RZ ;  /* 0x0001000013137824 */ /* 0x000fe200078e00ff */
[----:B------:R-:W-:-:S02]  /*3310*/  ISETP.EQ.OR P3, PT, RZ, UR7, P3 ;  /* 0x00000007ff007c0c */ /* 0x000fc40009f62670 */
[----:B------:R-:W-:Y:S02]  /*3320*/  ISETP.EQ.OR P2, PT, RZ, UR7, P2 ;  /* 0x00000007ff007c0c */ /* 0x000fe40009742670 */
[----:B------:R-:W-:Y:S02]  /*3330*/  SHF.L.U32 R23, R23, 0x10, RZ ;  /* 0x0000001017177819 */ /* 0x000fe400000006ff */
        /* <DEDUP_REMOVED lines=33> */
.L_x_2745:
[----:B------:R-:W-:Y:S05]  /*3550*/  BSYNC B0 ;  /* 0x0000000000007941 */ /* 0x000fea0003800000 */
.L_x_2744:
[----:B------:R-:W-:Y:S04]  /*3560*/  BSSY B0, `(.L_x_2746) ;  /* 0x0000021000007945 */ /* 0x000fe80003800000 */
[----:B------:R-:W-:Y:S05]  /*3570*/  @P0 BRA `(.L_x_2747) ;  /* 0x00000000007c0947 */ /* 0x000fea0003800000 */
        /* <DEDUP_REMOVED lines=31> */
.L_x_2747:
[----:B------:R-:W-:Y:S05]  /*3770*/  BSYNC B0 ;  /* 0x0000000000007941 */ /* 0x000fea0003800000 */
.L_x_2746:
        /* <DEDUP_REMOVED lines=33> */
.L_x_2749:
[----:B------:R-:W-:Y:S05]  /*3990*/  BSYNC B0 ;  /* 0x0000000000007941 */ /* 0x000fea0003800000 */
.L_x_2748:
        /* <DEDUP_REMOVED lines=33> */
.L_x_2751:
[----:B------:R-:W-:Y:S05]  /*3bb0*/  BSYNC B0 ;  /* 0x0000000000007941 */ /* 0x000fea0003800000 */
.L_x_2750:
        /* <DEDUP_REMOVED lines=33> */
.L_x_2753:
[----:B------:R-:W-:Y:S05]  /*3dd0*/  BSYNC B0 ;  /* 0x0000000000007941 */ /* 0x000fea0003800000 */
.L_x_2752:
        /* <DEDUP_REMOVED lines=33> */
.L_x_2755:
[----:B------:R-:W-:Y:S05]  /*3ff0*/  BSYNC B0 ;  /* 0x0000000000007941 */ /* 0x000fea0003800000 */
.L_x_2754:
        /* <DEDUP_REMOVED lines=24> */
[----:B------:R-:W-:Y:S01]  /*4180*/  UMOV UR18, UR14 ;  /* 0x0000000e00127c82 */ /* 0x000fe20008000000 */
[----:B------:R-:W-:Y:S01]  /*4190*/  ISETP.EQ.OR P0, PT, RZ, UR6, P0 ;  /* 0x00000006ff007c0c */ /* 0x000fe20008702670 */
[----:B------:R-:W-:Y:S01]  /*41a0*/  ULDC UR41, c[0x0][0x224] ;  /* 0x0000890000297ab9 */ /* 0x000fe20000000800 */
[----:B------:R-:W-:Y:S01]  /*41b0*/  IMAD.U32 R0, RZ, RZ, UR7 ;  /* 0x00000007ff007e24 */ /* 0x000fe2000f8e00ff */
[----:B------:R-:W-:Y:S01]  /*41c0*/  UMOV UR7, URZ ;  /* 0x0000003f00077c82 */ /* 0x000fe20008000000 */
[----:B------:R-:W-:Y:S01]  /*41d0*/  ULDC UR42, c[0x0][0x21c] ;  /* 0x00008700002a7ab9 */ /* 0x000fe20000000800 */
[----:B------:R-:W-:Y:S01]  /*41e0*/  ULDC UR40, c[0x0][0x218] ;  /* 0x0000860000287ab9 */ /* 0x000fe20000000800 */
[----:B------:R-:W-:Y:S01]  /*41f0*/  IMAD R41, R113, UR19, R0 ;  /* 0x0000001371297c24 */ /* 0x000fe2000f8e0200 */
[----:B------:R-:W-:Y:S01]  /*4200*/  ULDC UR38, c[0x0][0x214] ;  /* 0x0000850000267ab9 */ /* 0x000fe20000000800 */
[----:B------:R-:W-:Y:S01]  /*4210*/  ULDC.64 UR24, c[0x0][0x238] ;  /* 0x00008e0000187ab9 */ /* 0x000fe20000000a00 */
[----:B------:R-:W-:Y:S01]  /*4220*/  ULDC.64 UR26, c[0x0][0x2d0] ;  /* 0x0000b400001a7ab9 */ /* 0x000fe20000000a00 */
[----:B------:R-:W-:Y:S01]  /*4230*/  ULDC.64 UR28, c[0x0][0x270] ;  /* 0x00009c00001c7ab9 */ /* 0x000fe20000000a00 */
[----:B------:R-:W-:Y:S01]  /*4240*/  IADD3 R0, R87, R41, RZ ;  /* 0x0000002957007210 */ /* 0x000fe20007ffe0ff */
[----:B------:R-:W-:Y:S01]  /*4250*/  ULDC.64 UR30, c[0x0][0x248] ;  /* 0x00009200001e7ab9 */ /* 0x000fe20000000a00 */
[----:B------:R-:W-:Y:S01]  /*4260*/  ULDC.64 UR32, c[0x0][0x250] ;  /* 0x0000940000207ab9 */ /* 0x000fe20000000a00 */
[----:B------:R-:W-:Y:S01]  /*4270*/  ULDC.64 UR34, c[0x0][0x2d8] ;  /* 0x0000b60000227ab9 */ /* 0x000fe20000000a00 */
[----:B------:R-:W-:-:S05]  /*4280*/  ULDC.64 UR36, c[0x0][0x310] ;  /* 0x0000c40000247ab9 */ /* 0x000fca0000000a00 */
.L_x_2761:
[----:B------:R-:W-:Y:S01]  /*4290*/  USHF.R.S32.HI UR15, URZ, 0x1f, UR7 ;  /* 0x0000001f3f0f7899 */ /* 0x000fe20008011407 */
[----:B-1----:R-:W-:Y:S01]  /*42a0*/  MOV R40, R86 ;  /* 0x0000005600287202 */ /* 0x002fe20000000f00 */
[----:B------:R-:W-:Y:S02]  /*42b0*/  IMAD.U32 R43, RZ, RZ, UR24 ;  /* 0x00000018ff2b7e24 */ /* 0x000fe4000f8e00ff */
[----:B------:R-:W-:Y:S01]  /*42c0*/  UIMAD UR14, UR15, UR24, URZ ;  /* 0x000000180f0e72a4 */ /* 0x000fe2000f8e023f */
[----:B------:R-:W-:-:S03]  /*42d0*/  IMAD.MOV.U32 R41, RZ, RZ, R0 ;  /* 0x000000ffff297224 */ /* 0x000fc600078e0000 */
[----:B------:R-:W-:Y:S02]  /*42e0*/  UIMAD UR14, UR7, UR25, UR14 ;  /* 0x00000019070e72a4 */ /* 0x000fe4000f8e020e */
[----:B------:R-:W-:-:S03]  /*42f0*/  IMAD.WIDE.U32 R40, R43, UR7, R40 ;  /* 0x000000072b287c25 */ /* 0x000fc6000f8e0028 */
[----:B------:R-:W-:Y:S02]  /*4300*/  LEA R42, P2, R40, UR26, 0x2 ;  /* 0x0000001a282a7c11 */ /* 0x000fe4000f8410ff */
[----:B------:R-:W-:-:S04]  /*4310*/  IADD3 R41, R41, UR14, RZ ;  /* 0x0000000e29297c10 */ /* 0x000fc8000fffe0ff */
[----:B------:R-:W-:-:S05]  /*4320*/  LEA.HI.X R43, R40, UR27, R41, 0x2, P2 ;  /* 0x0000001b282b7c11 */ /* 0x000fca00090f1429 */
[----:B------:R0:W2:Y:S01]  /*4330*/  LDG.E R88, desc[UR16][R42.64] ;  /* 0x000000102a587981 */ /* 0x0000a2000c1e1900 */
[----:B------:R-:W-:Y:S02]  /*4340*/  UIMAD UR14, UR15, UR28, URZ ;  /* 0x0000001c0f0e72a4 */ /* 0x000fe4000f8e023f */
[----:B------:R-:W-:Y:S01]  /*4350*/  IMAD.U32 R41, RZ, RZ, UR28 ;  /* 0x0000001cff297e24 */ /* 0x000fe2000f8e00ff */
[----:B------:R-:W-:Y:S01]  /*4360*/  LOP3.LUT R89, R109, 0x40, R110, 0xfe, !PT ;  /* 0x000000406d597812 */ /* 0x000fe200078efe6e */
[----:B------:R-:W-:Y:S02]  /*4370*/  UIMAD UR14, UR7, UR29, UR14 ;  /* 0x0000001d070e72a4 */ /* 0x000fe4000f8e020e */
[----:B------:R-:W-:Y:S01]  /*4380*/  IMAD.WIDE.U32 R40, R41, UR7, R84 ;  /* 0x0000000729287c25 */ /* 0x000fe2000f8e0054 */
[----:B------:R-:W-:Y:S02]  /*4390*/  ISETP.GE.AND P2, PT, R108, UR18, PT ;  /* 0x000000126c007c0c */ /* 0x000fe4000bf46270 */
[----:B------:R-:W-:-:S02]  /*43a0*/  ISETP.GE.AND P3, PT, R89, UR18, PT ;  /* 0x0000001259007c0c */ /* 0x000fc4000bf66270 */
[C---:B0-----:R-:W-:Y:S02]  /*43b0*/  LEA R42, P5, R40.reuse, UR12, 0x1 ;  /* 0x0000000c282a7c11 */ /* 0x041fe4000f8a08ff */
[----:B------:R-:W-:Y:S02]  /*43c0*/  IADD3 R41, R41, UR14, RZ ;  /* 0x0000000e29297c10 */ /* 0x000fe4000fffe0ff */
[----:B------:R-:W-:Y:S02]  /*43d0*/  ISETP.GE.AND P4, PT, R165, UR18, PT ;  /* 0x00000012a5007c0c */ /* 0x000fe4000bf86270 */
[----:B------:R-:W-:Y:S02]  /*43e0*/  LEA.HI.X R43, R40, UR13, R41, 0x1, P5 ;  /* 0x0000000d282b7c11 */ /* 0x000fe4000a8f0c29 */
[----:B------:R-:W-:Y:S02]  /*43f0*/  ISETP.GE.AND P5, PT, R164, UR18, PT ;  /* 0x00000012a4007c0c */ /* 0x000fe4000bfa6270 */
[----:B------:R-:W-:-:S02]  /*4400*/  ISETP.GE.AND P6, PT, R107, UR18, PT ;  /* 0x000000126b007c0c */ /* 0x000fc4000bfc6270 */
[----:B------:R-:W-:Y:S02]  /*4410*/  PRMT R44, RZ, 0x7610, R44 ;  /* 0x00007610ff2c7816 */ /* 0x000fe4000000002c */
[----:B------:R-:W-:Y:S02]  /*4420*/  PRMT R45, RZ, 0x7610, R45 ;  /* 0x00007610ff2d7816 */ /* 0x000fe4000000002d */
[----:B------:R-:W-:Y:S02]  /*4430*/  PRMT R46, RZ, 0x7610, R46 ;  /* 0x00007610ff2e7816 */ /* 0x000fe4000000002e */
[----:B------:R-:W-:Y:S01]  /*4440*/  PRMT R47, RZ, 0x7610, R47 ;  /* 0x00007610ff2f7816 */ /* 0x000fe2000000002f */
[----:B------:R-:W3:Y:S01]  /*4450*/  @!P2 LDG.E.U16 R44, desc[UR16][R42.64+0x40] ;  /* 0x000040102a2ca981 */ /* 0x000ee2000c1e1500 */
[----:B------:R-:W-:Y:S02]  /*4460*/  PRMT R90, RZ, 0x7610, R90 ;  /* 0x00007610ff5a7816 */ /* 0x000fe4000000005a */
[----:B------:R-:W-:Y:S01]  /*4470*/  ISETP.GE.AND P2, PT, R106, UR18, PT ;  /* 0x000000126a007c0c */ /* 0x000fe2000bf46270 */
[----:B------:R-:W4:Y:S01]  /*4480*/  @!P3 LDG.E.U16 R45, desc[UR16][R42.64+0x80] ;  /* 0x000080102a2db981 */ /* 0x000f22000c1e1500 */
[----:B------:R-:W-:-:S03]  /*4490*/  ISETP.GE.AND P3, PT, R105, UR18, PT ;  /* 0x0000001269007c0c */ /* 0x000fc6000bf66270 */
[----:B------:R-:W4:Y:S01]  /*44a0*/  @!P4 LDG.E.U16 R46, desc[UR16][R42.64+0xc0] ;  /* 0x0000c0102a2ec981 */ /* 0x000f22000c1e1500 */
[----:B------:R-:W-:-:S03]  /*44b0*/  ISETP.GE.AND P4, PT, R104, UR18, PT ;  /* 0x0000001268007c0c */ /* 0x000fc6000bf86270 */
        /* <DEDUP_REMOVED lines=14> */
[----:B------:R-:W-:Y:S02]  /*45a0*/  LOP3.LUT R89, R109, 0x1e0, R110, 0xfe, !PT ;  /* 0x000001e06d597812 */ /* 0x000fe400078efe6e */
[----:B------:R-:W-:Y:S01]  /*45b0*/  ISETP.GE.AND P3, PT, R100, UR18, PT ;  /* 0x0000001264007c0c */ /* 0x000fe2000bf66270 */
[----:B------:R-:W3:Y:S01]  /*45c0*/  @!P1 LDG.E.U16 R147, desc[UR16][R42.64] ;  /* 0x000000102a939981 */ /* 0x000ee2000c1e1500 */
        /* <DEDUP_REMOVED lines=8> */
[----:B------:R-:W-:Y:S01]  /*4650*/  PRMT R155, RZ, 0x7610, R155 ;  /* 0x00007610ff9b7816 */ /* 0x000fe2000000009b */
[----:B------:R-:W0:Y:S01]  /*4660*/  S2R R114, SR_TID.X ;  /* 0x0000000000727919 */ /* 0x000e220000002100 */
[----:B------:R-:W-:Y:S01]  /*4670*/  PRMT R156, RZ, 0x7610, R156 ;  /* 0x00007610ff9c7816 */ /* 0x000fe2000000009c */
[----:B------:R-:W4:Y:S04]  /*4680*/  @!P2 LDG.E.U16 R152, desc[UR16][R42.64+0x2c0] ;  /* 0x0002c0102a98a981 */ /* 0x000f28000c1e1500 */
[----:B------:R-:W4:Y:S04]  /*4690*/  @!P3 LDG.E.U16 R153, desc[UR16][R42.64+0x300] ;  /* 0x000300102a99b981 */ /* 0x000f28000c1e1500 */
[----:B------:R-:W4:Y:S04]  /*46a0*/  @!P4 LDG.E.U16 R154, desc[UR16][R42.64+0x340] ;  /* 0x000340102a9ac981 */ /* 0x000f28000c1e1500 */
[----:B------:R-:W4:Y:S04]  /*46b0*/  @!P5 LDG.E.U16 R155, desc[UR16][R42.64+0x380] ;  /* 0x000380102a9bd981 */ /* 0x000f28000c1e1500 */
[----:B------:R1:W4:Y:S01]  /*46c0*/  @!P6 LDG.E.U16 R156, desc[UR16][R42.64+0x3c0] ;  /* 0x0003c0102a9ce981 */ /* 0x000322000c1e1500 */
[----:B------:R-:W-:Y:S01]  /*46d0*/  UIMAD UR14, UR6, -0x800, UR40 ;  /* 0xfffff800060e78a4 */ /* 0x000fe2000f8e0228 */
[----:B0-----:R-:W-:-:S04]  /*46e0*/  IMAD.SHL.U32 R41, R114, 0x10, RZ ;  /* 0x0000001072297824 */ /* 0x001fc800078e00ff */
[C---:B-1----:R-:W-:Y:S01]  /*46f0*/  VIADD R42, R41.reuse, 0x2 ;  /* 0x00000002292a7836 */ /* 0x042fe20000000000 */
[----:B------:R-:W-:-:S04]  /*4700*/  IADD3 R115, R41, 0x1, RZ ;  /* 0x0000000129737810 */ /* 0x000fc80007ffe0ff */
[----:B------:R-:W-:Y:S02]  /*4710*/  ISETP.GE.U32.AND P5, PT, R115, UR14, PT ;  /* 0x0000000e73007c0c */ /* 0x000fe4000bfa6070 */
[----:B------:R-:W-:Y:S02]  /*4720*/  IADD3 R115, R41, 0x3, RZ ;  /* 0x0000000329737810 */ /* 0x000fe40007ffe0ff */
[----:B------:R-:W-:Y:S01]  /*4730*/  ISETP.GE.U32.AND P2, PT, R42, UR14, PT ;  /* 0x0000000e2a007c0c */ /* 0x000fe2000bf46070 */
[----:B------:R-:W-:Y:S01]  /*4740*/  FMUL.FTZ R146, R36, R57 ;  /* 0x0000003924927220 */ /* 0x000fe20000410000 */
[----:B------:R-:W-:Y:S02]  /*4750*/  ISETP.GE.U32.AND P4, PT, R115, UR14, PT ;  /* 0x0000000e73007c0c */ /* 0x000fe4000bf86070 */
[C---:B------:R-:W-:Y:S02]  /*4760*/  ISETP.GE.U32.AND P6, PT, R41.reuse, UR14, PT ;  /* 0x0000000e29007c0c */ /* 0x040fe4000bfc6070 */
[----:B------:R-:W-:Y:S01]  /*4770*/  IADD3 R115, R41, 0x5, RZ ;  /* 0x0000000529737810 */ /* 0x000fe20007ffe0ff */
[----:B------:R-:W-:Y:S01]  /*4780*/  FMUL.FTZ R144, R34, R56 ;  /* 0x0000003822907220 */ /* 0x000fe20000410000 */
[----:B------:R-:W-:Y:S01]  /*4790*/  FSEL R146, R146, RZ, !P6 ;  /* 0x000000ff92927208 */ /* 0x000fe20007000000 */
[----:B------:R-:W-:Y:S01]  /*47a0*/  FMUL.FTZ R142, R33, R55 ;  /* 0x00000037218e7220 */ /* 0x000fe20000410000 */
[----:B------:R-:W-:-:S02]  /*47b0*/  VIADD R117, R41, 0x4 ;  /* 0x0000000429757836 */ /* 0x000fc40000000000 */
[----:B------:R-:W-:Y:S02]  /*47c0*/  FSEL R144, R144, RZ, !P5 ;  /* 0x000000ff90907208 */ /* 0x000fe40006800000 */
[----:B------:R-:W-:Y:S01]  /*47d0*/  FSEL R142, R142, RZ, !P2 ;  /* 0x000000ff8e8e7208 */ /* 0x000fe20005000000 */
[----:B------:R-:W-:Y:S01]  /*47e0*/  FMUL.FTZ R138, R31, R53 ;  /* 0x000000351f8a7220 */ /* 0x000fe20000410000 */
[----:B------:R-:W-:Y:S01]  /*47f0*/  ISETP.GE.U32.AND P3, PT, R117, UR14, PT ;  /* 0x0000000e75007c0c */ /* 0x000fe2000bf66070 */
[----:B------:R-:W-:-:S03]  /*4800*/  FMUL.FTZ R136, R29, R52 ;  /* 0x000000341d887220 */ /* 0x000fc60000410000 */
[----:B------:R-:W-:Y:S01]  /*4810*/  FSEL R138, R138, RZ, !P3 ;  /* 0x000000ff8a8a7208 */ /* 0x000fe20005800000 */
[----:B------:R-:W-:Y:S01]  /*4820*/  FMUL.FTZ R140, R32, R54 ;  /* 0x00000036208c7220 */ /* 0x000fe20000410000 */
[----:B------:R-:W-:Y:S01]  /*4830*/  FMUL.FTZ R132, R27, R50 ;  /* 0x000000321b847220 */ /* 0x000fe20000410000 */
[----:B------:R-:W-:-:S03]  /*4840*/  FMUL.FTZ R130, R26, R49 ;  /* 0x000000311a827220 */ /* 0x000fc60000410000 */
        /* <DEDUP_REMOVED lines=9> */
[C---:B------:R-:W-:Y:S01]  /*48e0*/  FMUL.FTZ R88, R40.reuse, R57 ;  /* 0x0000003928587220 */ /* 0x040fe20000410000 */
[----:B------:R-:W-:-:S05]  /*48f0*/  FMUL.FTZ R89, R40, R56 ;  /* 0x0000003828597220 */ /* 0x000fca0000410000 */
[----:B------:R-:W0:Y:S01]  /*4900*/  MUFU.EX2 R88, R88 ;  /* 0x0000005800587308 */ /* 0x000e220000000800 */
[C---:B------:R-:W-:Y:S01]  /*4910*/  FMUL.FTZ R116, R40.reuse, R55 ;  /* 0x0000003728747220 */ /* 0x040fe20000410000 */
[C---:B------:R-:W-:Y:S01]  /*4920*/  FMUL.FTZ R43, R40.reuse, R54 ;  /* 0x00000036282b7220 */ /* 0x040fe20000410000 */
[----:B------:R-:W-:-:S05]  /*4930*/  FMUL.FTZ R42, R40, R53 ;  /* 0x00000035282a7220 */ /* 0x000fca0000410000 */
[----:B------:R-:W1:Y:S08]  /*4940*/  MUFU.EX2 R89, R89 ;  /* 0x0000005900597308 */ /* 0x000e700000000800 */
[----:B------:R-:W2:Y:S01]  /*4950*/  MUFU.EX2 R116, R116 ;  /* 0x0000007400747308 */ /* 0x000ea20000000800 */
[----:B0-----:R-:W-:Y:S01]  /*4960*/  FSEL R145, R88, 1, !P6 ;  /* 0x3f80000058917808 */ /* 0x001fe20007000000 */
[----:B------:R-:W-:Y:S01]  /*4970*/  FMUL.FTZ R88, R40, R52 ;  /* 0x0000003428587220 */ /* 0x000fe20000410000 */
[----:B------:R-:W-:Y:S01]  /*4980*/  ISETP.GE.U32.AND P6, PT, R115, UR14, PT ;  /* 0x0000000e73007c0c */ /* 0x000fe2000bfc6070 */
[----:B------:R-:W-:-:S04]  /*4990*/  VIADD R115, R41, 0x6 ;  /* 0x0000000629737836 */ /* 0x000fc80000000000 */
[----:B------:R-:W0:Y:S01]  /*49a0*/  MUFU.EX2 R43, R43 ;  /* 0x0000002b002b7308 */ /* 0x000e220000000800 */
[----:B-1----:R-:W-:-:S07]  /*49b0*/  FSEL R143, R89, 1, !P5 ;  /* 0x3f800000598f7808 */ /* 0x002fce0006800000 */
[----:B------:R-:W1:Y:S01]  /*49c0*/  MUFU.EX2 R42, R42 ;  /* 0x0000002a002a7308 */ /* 0x000e620000000800 */
[----:B------:R-:W-:Y:S01]  /*49d0*/  ISETP.GE.U32.AND P5, PT, R115, UR14, PT ;  /* 0x0000000e73007c0c */ /* 0x000fe2000bfa6070 */
[----:B------:R-:W-:Y:S01]  /*49e0*/  FMUL.FTZ R89, R40, R51 ;  /* 0x0000003328597220 */ /* 0x000fe20000410000 */
[----:B------:R-:W-:Y:S02]  /*49f0*/  IADD3 R115, R41, 0x7, RZ ;  /* 0x0000000729737810 */ /* 0x000fe40007ffe0ff */
[----:B--2---:R-:W-:-:S03]  /*4a00*/  FSEL R141, R116, 1, !P2 ;  /* 0x3f800000748d7808 */ /* 0x004fc60005000000 */
[----:B------:R-:W2:Y:S01]  /*4a10*/  MUFU.EX2 R88, R88 ;  /* 0x0000005800587308 */ /* 0x000ea20000000800 */
[----:B------:R-:W-:Y:S01]  /*4a20*/  ISETP.GE.U32.AND P2, PT, R115, UR14, PT ;  /* 0x0000000e73007c0c */ /* 0x000fe2000bf46070 */
[----:B------:R-:W-:Y:S01]  /*4a30*/  FMUL.FTZ R115, R40, R50 ;  /* 0x0000003228737220 */ /* 0x000fe20000410000 */
[----:B0-----:R-:W-:Y:S02]  /*4a40*/  FSEL R139, R43, 1, !P4 ;  /* 0x3f8000002b8b7808 */ /* 0x001fe40006000000 */
[----:B------:R-:W-:-:S03]  /*4a50*/  IADD3 R43, R41, 0x9, RZ ;  /* 0x00000009292b7810 */ /* 0x000fc60007ffe0ff */
[----:B------:R-:W0:Y:S01]  /*4a60*/  MUFU.EX2 R89, R89 ;  /* 0x0000005900597308 */ /* 0x000e220000000800 */
[----:B-1----:R-:W-:Y:S01]  /*4a70*/  FSEL R137, R42, 1, !P3 ;  /* 0x3f8000002a897808 */ /* 0x002fe20005800000 */
[----:B------:R-:W-:Y:S01]  /*4a80*/  FMUL.FTZ R42, R40, R49 ;  /* 0x00000031282a7220 */ /* 0x000fe20000410000 */
[----:B------:R-:W-:Y:S01]  /*4a90*/  ISETP.GE.U32.AND P3, PT, R43, UR14, PT ;  /* 0x0000000e2b007c0c */ /* 0x000fe2000bf66070 */
[----:B------:R-:W-:-:S04]  /*4aa0*/  VIADD R43, R41, 0xa ;  /* 0x0000000a292b7836 */ /* 0x000fc80000000000 */
[----:B------:R-:W1:Y:S01]  /*4ab0*/  MUFU.EX2 R115, R115 ;  /* 0x0000007300737308 */ /* 0x000e620000000800 */
[----:B------:R-:W-:Y:S02]  /*4ac0*/  FSEL R136, R136, RZ, !P6 ;  /* 0x000000ff88887208 */ /* 0x000fe40007000000 */
[----:B--2---:R-:W-:Y:S02]  /*4ad0*/  FSEL R135, R88, 1, !P6 ;  /* 0x3f80000058877808 */ /* 0x004fe40007000000 */
[----:B------:R-:W-:-:S03]  /*4ae0*/  ISETP.GE.U32.AND P6, PT, R43, UR14, PT ;  /* 0x0000000e2b007c0c */ /* 0x000fc6000bfc6070 */
[----:B------:R-:W2:Y:S01]  /*4af0*/  MUFU.EX2 R42, R42 ;  /* 0x0000002a002a7308 */ /* 0x000ea20000000800 */
[----:B------:R-:W-:Y:S01]  /*4b00*/  FMUL.FTZ R43, R40, R48 ;  /* 0x00000030282b7220 */ /* 0x000fe20000410000 */
[----:B0-----:R-:W-:Y:S01]  /*4b10*/  FSEL R133, R89, 1, !P5 ;  /* 0x3f80000059857808 */ /* 0x001fe20006800000 */
[C---:B------:R-:W-:Y:S02]  /*4b20*/  VIADD R116, R41.reuse, 0x8 ;  /* 0x0000000829747836 */ /* 0x040fe40000000000 */
[----:B------:R-:W-:-:S03]  /*4b30*/  VIADD R89, R41, 0xc ;  /* 0x0000000c29597836 */ /* 0x000fc60000000000 */
[----:B------:R-:W0:Y:S01]  /*4b40*/  MUFU.EX2 R43, R43 ;  /* 0x0000002b002b7308 */ /* 0x000e220000000800 */
[----:B------:R-:W-:Y:S02]  /*4b50*/  FSEL R132, R132, RZ, !P2 ;  /* 0x000000ff84847208 */ /* 0x000fe40005000000 */
[----:B-1----:R-:W-:Y:S02]  /*4b60*/  FSEL R131, R115, 1, !P2 ;  /* 0x3f80000073837808 */ /* 0x002fe40005000000 */
[----:B------:R-:W-:Y:S02]  /*4b70*/  ISETP.GE.U32.AND P4, PT, R116, UR14, PT ;  /* 0x0000000e74007c0c */ /* 0x000fe4000bf86070 */
[----:B------:R-:W-:Y:S02]  /*4b80*/  ISETP.GE.U32.AND P2, PT, R89, UR14, PT ;  /* 0x0000000e59007c0c */ /* 0x000fe4000bf46070 */
[----:B------:R-:W-:Y:S02]  /*4b90*/  IADD3 R89, R41, 0xd, RZ ;  /* 0x0000000d29597810 */ /* 0x000fe40007ffe0ff */
[----:B------:R-:W-:-:S02]  /*4ba0*/  FSEL R130, R130, RZ, !P4 ;  /* 0x000000ff82827208 */ /* 0x000fc40006000000 */
[----:B--2---:R-:W-:Y:S02]  /*4bb0*/  FSEL R129, R42, 1, !P4 ;  /* 0x3f8000002a817808 */ /* 0x004fe40006000000 */
[----:B------:R-:W-:Y:S01]  /*4bc0*/  ISETP.GE.U32.AND P4, PT, R89, UR14, PT ;  /* 0x0000000e59007c0c */ /* 0x000fe2000bf86070 */
[----:B------:R-:W-:Y:S01]  /*4bd0*/  FFMA.FTZ R89, R146, R143, R144 ;  /* 0x0000008f92597223 */ /* 0x000fe20000010090 */
[C---:B------:R-:W-:Y:S01]  /*4be0*/  IADD3 R88, R41.reuse, 0xb, RZ ;  /* 0x0000000b29587810 */ /* 0x040fe20007ffe0ff */
[----:B------:R-:W-:Y:S02]  /*4bf0*/  VIADD R42, R41, 0xe ;  /* 0x0000000e292a7836 */ /* 0x000fe40000000000 */
[----:B------:R-:W-:Y:S01]  /*4c00*/  FFMA.FTZ R89, R141, R89, R142 ;  /* 0x000000598d597223 */ /* 0x000fe2000001008e */
[----:B------:R-:W-:Y:S02]  /*4c10*/  FSEL R134, R134, RZ, !P5 ;  /* 0x000000ff86867208 */ /* 0x000fe40006800000 */
[----:B------:R-:W-:Y:S01]  /*4c20*/  ISETP.GE.U32.AND P5, PT, R88, UR14, PT ;  /* 0x0000000e58007c0c */ /* 0x000fe2000bfa6070 */
[----:B------:R-:W-:Y:S01]  /*4c30*/  FMUL.FTZ R88, R40, R39 ;  /* 0x0000002728587220 */ /* 0x000fe20000410000 */
[----:B------:R-:W-:Y:S01]  /*4c40*/  FSEL R128, R128, RZ, !P3 ;  /* 0x000000ff80807208 */ /* 0x000fe20005800000 */
[----:B------:R-:W-:Y:S01]  /*4c50*/  FFMA.FTZ R89, R139, R89, R140 ;  /* 0x000000598b597223 */ /* 0x000fe2000001008c */
[----:B0-----:R-:W-:-:S02]  /*4c60*/  FSEL R127, R43, 1, !P3 ;  /* 0x3f8000002b7f7808 */ /* 0x001fc40005800000 */
[----:B------:R-:W-:Y:S01]  /*4c70*/  ISETP.GE.U32.AND P3, PT, R42, UR14, PT ;  /* 0x0000000e2a007c0c */ /* 0x000fe2000bf66070 */
[----:B------:R-:W-:Y:S01]  /*4c80*/  FMUL.FTZ R42, R145, R143 ;  /* 0x0000008f912a7220 */ /* 0x000fe20000410000 */
[C---:B------:R-:W-:Y:S01]  /*4c90*/  FMUL.FTZ R121, R40.reuse, R38 ;  /* 0x0000002628797220 */ /* 0x040fe20000410000 */
[----:B------:R-:W-:Y:S01]  /*4ca0*/  FFMA.FTZ R89, R137, R89, R138 ;  /* 0x0000005989597223 */ /* 0x000fe2000001008a */
[----:B------:R-:W0:Y:S01]  /*4cb0*/  MUFU.EX2 R88, R88 ;  /* 0x0000005800587308 */ /* 0x000e220000000800 */
[----:B------:R-:W-:Y:S01]  /*4cc0*/  FMUL.FTZ R42, R141, R42 ;  /* 0x0000002a8d2a7220 */ /* 0x000fe20000410000 */
[C---:B------:R-:W-:Y:S01]  /*4cd0*/  FMUL.FTZ R120, R40.reuse, R37 ;  /* 0x0000002528787220 */ /* 0x040fe20000410000 */
[----:B------:R-:W-:Y:S02]  /*4ce0*/  FFMA.FTZ R89, R135, R89, R136 ;  /* 0x0000005987597223 */ /* 0x000fe40000010088 */
[----:B------:R-:W-:Y:S01]  /*4cf0*/  FMUL.FTZ R42, R139, R42 ;  /* 0x0000002a8b2a7220 */ /* 0x000fe20000410000 */
[----:B------:R-:W-:-:S02]  /*4d00*/  FMUL.FTZ R118, R40, R35 ;  /* 0x0000002328767220 */ /* 0x000fc40000410000 */
[----:B------:R-:W1:Y:S01]  /*4d10*/  MUFU.EX2 R121, R121 ;  /* 0x0000007900797308 */ /* 0x000e620000000800 */
[----:B------:R-:W-:Y:S01]  /*4d20*/  FFMA.FTZ R89, R133, R89, R134 ;  /* 0x0000005985597223 */ /* 0x000fe20000010086 */
[----:B------:R-:W-:Y:S01]  /*4d30*/  FMUL.FTZ R42, R137, R42 ;  /* 0x0000002a892a7220 */ /* 0x000fe20000410000 */
[----:B------:R-:W-:Y:S02]  /*4d40*/  FMUL.FTZ R117, R40, R30 ;  /* 0x0000001e28757220 */ /* 0x000fe40000410000 */
[----:B------:R-:W-:-:S03]  /*4d50*/  FFMA.FTZ R89, R131, R89, R132 ;  /* 0x0000005983597223 */ /* 0x000fc60000010084 */
[----:B------:R-:W2:Y:S01]  /*4d60*/  MUFU.EX2 R120, R120 ;  /* 0x0000007800787308 */ /* 0x000ea20000000800 */
[----:B------:R-:W-:Y:S01]  /*4d70*/  FMUL.FTZ R42, R135, R42 ;  /* 0x0000002a872a7220 */ /* 0x000fe20000410000 */
[----:B------:R-:W-:Y:S01]  /*4d80*/  FFMA.FTZ R89, R129, R89, R130 ;  /* 0x0000005981597223 */ /* 0x000fe20000010082 */
[----:B------:R-:W-:Y:S02]  /*4d90*/  FMUL.FTZ R115, R40, R25 ;  /* 0x0000001928737220 */ /* 0x000fe40000410000 */
[----:B------:R-:W-:-:S03]  /*4da0*/  FMUL.FTZ R42, R133, R42 ;  /* 0x0000002a852a7220 */ /* 0x000fc60000410000 */
[----:B------:R-:W3:Y:S01]  /*4db0*/  MUFU.EX2 R118, R118 ;  /* 0x0000007600767308 */ /* 0x000ee20000000800 */
[----:B------:R-:W-:Y:S01]  /*4dc0*/  FSEL R126, R126, RZ, !P6 ;  /* 0x000000ff7e7e7208 */ /* 0x000fe20007000000 */
[----:B------:R-:W-:Y:S01]  /*4dd0*/  FFMA.FTZ R89, R127, R89, R128 ;  /* 0x000000597f597223 */ /* 0x000fe20000010080 */
[----:B0-----:R-:W-:Y:S01]  /*4de0*/  FSEL R125, R88, 1, !P6 ;  /* 0x3f800000587d7808 */ /* 0x001fe20007000000 */
[----:B------:R-:W-:-:S04]  /*4df0*/  FMUL.FTZ R42, R131, R42 ;  /* 0x0000002a832a7220 */ /* 0x000fc80000410000 */
[----:B------:R-:W0:Y:S01]  /*4e00*/  MUFU.EX2 R117, R117 ;  /* 0x0000007500757308 */ /* 0x000e220000000800 */
[----:B------:R-:W-:Y:S01]  /*4e10*/  FSEL R124, R124, RZ, !P5 ;  /* 0x000000ff7c7c7208 */ /* 0x000fe20006800000 */
[----:B------:R-:W-:Y:S01]  /*4e20*/  FFMA.FTZ R89, R125, R89, R126 ;  /* 0x000000597d597223 */ /* 0x000fe2000001007e */
[----:B-1----:R-:W-:Y:S01]  /*4e30*/  FSEL R121, R121, 1, !P5 ;  /* 0x3f80000079797808 */ /* 0x002fe20006800000 */
[----:B------:R-:W-:-:S04]  /*4e40*/  FMUL.FTZ R42, R129, R42 ;  /* 0x0000002a812a7220 */ /* 0x000fc80000410000 */
[----:B------:R-:W1:Y:S01]  /*4e50*/  MUFU.EX2 R115, R115 ;  /* 0x0000007300737308 */ /* 0x000e620000000800 */
[----:B------:R-:W-:Y:S01]  /*4e60*/  FSEL R123, R123, RZ, !P2 ;  /* 0x000000ff7b7b7208 */ /* 0x000fe20005000000 */
[----:B------:R-:W-:Y:S01]  /*4e70*/  FFMA.FTZ R89, R121, R89, R124 ;  /* 0x0000005979597223 */ /* 0x000fe2000001007c */
[----:B--2---:R-:W-:Y:S01]  /*4e80*/  FSEL R120, R120, 1, !P2 ;  /* 0x3f80000078787808 */ /* 0x004fe20005000000 */
[----:B------:R-:W-:Y:S01]  /*4e90*/  FMUL.FTZ R42, R127, R42 ;  /* 0x0000002a7f2a7220 */ /* 0x000fe20000410000 */
[----:B------:R-:W-:Y:S02]  /*4ea0*/  IADD3 R41, R41, 0xf, RZ ;  /* 0x0000000f29297810 */ /* 0x000fe40007ffe0ff */
[----:B------:R-:W-:Y:S01]  /*4eb0*/  FSEL R122, R122, RZ, !P4 ;  /* 0x000000ff7a7a7208 */ /* 0x000fe20006000000 */
[----:B------:R-:W-:Y:S01]  /*4ec0*/  FFMA.FTZ R89, R120, R89, R123 ;  /* 0x0000005978597223 */ /* 0x000fe2000001007b */
[----:B---3--:R-:W-:Y:S01]  /*4ed0*/  FSEL R118, R118, 1, !P4 ;  /* 0x3f80000076767808 */ /* 0x008fe20006000000 */
[----:B------:R-:W-:Y:S01]  /*4ee0*/  FMUL.FTZ R42, R125, R42 ;  /* 0x0000002a7d2a7220 */ /* 0x000fe20000410000 */
[----:B------:R-:W-:Y:S01]  /*4ef0*/  FMUL.FTZ R116, R18, R25 ;  /* 0x0000001912747220 */ /* 0x000fe20000410000 */
[----:B------:R-:W-:-:S02]  /*4f00*/  ISETP.GE.U32.AND P6, PT, R41, UR14, PT ;  /* 0x0000000e29007c0c */ /* 0x000fc4000bfc6070 */
[----:B------:R-:W-:Y:S01]  /*4f10*/  FSEL R119, R119, RZ, !P3 ;  /* 0x000000ff77777208 */ /* 0x000fe20005800000 */
[----:B------:R-:W-:Y:S01]  /*4f20*/  FFMA.FTZ R40, R118, R89, R122 ;  /* 0x0000005976287223 */ /* 0x000fe2000001007a */
[----:B0-----:R-:W-:Y:S01]  /*4f30*/  FSEL R117, R117, 1, !P3 ;  /* 0x3f80000075757808 */ /* 0x001fe20005800000 */
[----:B------:R-:W-:Y:S01]  /*4f40*/  FMUL.FTZ R41, R121, R42 ;  /* 0x0000002a79297220 */ /* 0x000fe20000410000 */
[----:B------:R-:W-:Y:S02]  /*4f50*/  FSEL R116, R116, RZ, !P6 ;  /* 0x000000ff74747208 */ /* 0x000fe40007000000 */
[----:B-1----:R-:W-:Y:S01]  /*4f60*/  FSEL R115, R115, 1, !P6 ;  /* 0x3f80000073737808 */ /* 0x002fe20007000000 */
[----:B------:R-:W-:Y:S01]  /*4f70*/  FFMA.FTZ R40, R117, R40, R119 ;  /* 0x0000002875287223 */ /* 0x000fe20000010077 */
[----:B------:R-:W-:-:S03]  /*4f80*/  FMUL.FTZ R41, R120, R41 ;  /* 0x0000002978297220 */ /* 0x000fc60000410000 */
[----:B------:R-:W-:Y:S01]  /*4f90*/  FFMA.FTZ R89, R115, R40, R116 ;  /* 0x0000002873597223 */ /* 0x000fe20000010074 */
[----:B------:R-:W-:-:S04]  /*4fa0*/  FMUL.FTZ R40, R118, R41 ;  /* 0x0000002976287220 */ /* 0x000fc80000410000 */
[----:B------:R-:W-:Y:S01]  /*4fb0*/  FMUL.FTZ R40, R117, R40 ;  /* 0x0000002875287220 */ /* 0x000fe20000410000 */
[----:B------:R-:W0:Y:S03]  /*4fc0*/  SHFL.UP PT, R42, R89, 0x1, RZ ;  /* 0x04200000592a7989 */ /* 0x000e2600000e00ff */
[----:B------:R-:W-:-:S05]  /*4fd0*/  FMUL.FTZ R88, R115, R40 ;  /* 0x0000002873587220 */ /* 0x000fca0000410000 */
[----:B------:R-:W1:Y:S01]  /*4fe0*/  SHFL.UP PT, R43, R88, 0x1, RZ ;  /* 0x04200000582b7989 */ /* 0x000e6200000e00ff */
[----:B------:R-:W-:Y:S01]  /*4ff0*/  ISETP.GE.AND P2, PT, R111, 0x1, PT ;  /* 0x000000016f00780c */ /* 0x000fe20003f46270 */
[----:B------:R-:W-:Y:S01]  /*5000*/  UIMAD UR19, UR23, UR30, URZ ;  /* 0x0000001e171372a4 */ /* 0x000fe2000f8e023f */
[----:B------:R-:W-:-:S05]  /*5010*/  IMAD.U32 R40, RZ, RZ, UR31 ;  /* 0x0000001fff287e24 */ /* 0x000fca000f8e00ff */
[C---:B------:R-:W-:Y:S02]  /*5020*/  IMAD R157, R113.reuse, R40, UR19 ;  /* 0x00000013719d7e24 */ /* 0x040fe4000f8e0228 */
[----:B------:R-:W-:-:S04]  /*5030*/  IMAD.WIDE.U32 R40, R113, UR30, RZ ;  /* 0x0000001e71287c25 */ /* 0x000fc8000f8e00ff */
[----:B0-----:R-:W-:-:S05]  /*5040*/  @P2 FFMA.FTZ R89, R88, R42, R89 ;  /* 0x0000002a58592223 */ /* 0x001fca0000010059 */
[----:B------:R-:W0:Y:S01]  /*5050*/  SHFL.UP PT, R42, R89, 0x2, RZ ;  /* 0x04400000592a7989 */ /* 0x000e2200000e00ff */
[----:B-1----:R-:W-:Y:S01]  /*5060*/  @P2 FMUL.FTZ R88, R88, R43 ;  /* 0x0000002b58582220 */ /* 0x002fe20000410000 */
[----:B------:R-:W-:-:S04]  /*5070*/  IADD3 R41, R41, R157, RZ ;  /* 0x0000009d29297210 */ /* 0x000fc80007ffe0ff */
[----:B------:R-:W1:Y:S01]  /*5080*/  SHFL.UP PT, R157, R88, 0x2, RZ ;  /* 0x04400000589d7989 */ /* 0x000e6200000e00ff */
[----:B------:R-:W-:Y:S01]  /*5090*/  ISETP.GE.AND P2, PT, R111, 0x2, PT ;  /* 0x000000026f00780c */ /* 0x000fe20003f46270 */
[----:B------:R-:W-:Y:S02]  /*50a0*/  UIMAD UR15, UR15, UR32, URZ ;  /* 0x000000200f0f72a4 */ /* 0x000fe4000f8e023f */
[----:B------:R-:W-:Y:S02]  /*50b0*/  IMAD.U32 R43, RZ, RZ, UR32 ;  /* 0x00000020ff2b7e24 */ /* 0x000fe4000f8e00ff */
[----:B------:R-:W-:Y:S02]  /*50c0*/  UIMAD UR15, UR7, UR33, UR15 ;  /* 0x00000021070f72a4 */ /* 0x000fe4000f8e020f */
[----:B------:R-:W-:-:S05]  /*50d0*/  IMAD.WIDE.U32 R40, R43, UR7, R40 ;  /* 0x000000072b287c25 */ /* 0x000fca000f8e0028 */
[----:B------:R-:W-:Y:S01]  /*50e0*/  IADD3 R41, R41, UR15, RZ ;  /* 0x0000000f29297c10 */ /* 0x000fe2000fffe0ff */
[----:B0-----:R-:W-:Y:S01]  /*50f0*/  @P2 FFMA.FTZ R89, R88, R42, R89 ;  /* 0x0000002a58592223 */ /* 0x001fe20000010059 */
[----:B------:R-:W-:-:S04]  /*5100*/  LEA R42, P3, R40, UR34, 0x2 ;  /* 0x00000022282a7c11 */ /* 0x000fc8000f8610ff */
[----:B------:R-:W-:Y:S02]  /*5110*/  LEA.HI.X R43, R40, UR35, R41, 0x2, P3 ;  /* 0x00000023282b7c11 */ /* 0x000fe400098f1429 */
[----:B------:R-:W0:Y:S01]  /*5120*/  SHFL.UP PT, R40, R89, 0x4, RZ ;  /* 0x0480000059287989 */ /* 0x000e2200000e00ff */
[----:B-1----:R-:W-:-:S05]  /*5130*/  @P2 FMUL.FTZ R88, R88, R157 ;  /* 0x0000009d58582220 */ /* 0x002fca0000410000 */
[----:B------:R-:W1:Y:S01]  /*5140*/  SHFL.UP PT, R41, R88, 0x4, RZ ;  /* 0x0480000058297989 */ /* 0x000e6200000e00ff */
[----:B------:R-:W-:-:S13]  /*5150*/  ISETP.GE.AND P2, PT, R111, 0x4, PT ;  /* 0x000000046f00780c */ /* 0x000fda0003f46270 */
[----:B0-----:R-:W-:-:S05]  /*5160*/  @P2 FFMA.FTZ R89, R88, R40, R89 ;  /* 0x0000002858592223 */ /* 0x001fca0000010059 */
[----:B------:R-:W0:Y:S01]  /*5170*/  SHFL.UP PT, R40, R89, 0x8, RZ ;  /* 0x0500000059287989 */ /* 0x000e2200000e00ff */
[----:B-1----:R-:W-:-:S05]  /*5180*/  @P2 FMUL.FTZ R88, R88, R41 ;  /* 0x0000002958582220 */ /* 0x002fca0000410000 */
[----:B------:R-:W1:Y:S01]  /*5190*/  SHFL.UP PT, R41, R88, 0x8, RZ ;  /* 0x0500000058297989 */ /* 0x000e6200000e00ff */
[----:B------:R-:W-:Y:S01]  /*51a0*/  ISETP.GE.AND P2, PT, R111, 0x8, PT ;  /* 0x000000086f00780c */ /* 0x000fe20003f46270 */
[----:B------:R-:W2:-:S12]  /*51b0*/  S2UR UR19, SR_CgaCtaId ;  /* 0x00000000001379c3 */ /* 0x000e980000008800 */
[----:B0-----:R-:W-:-:S05]  /*51c0*/  @P2 FFMA.FTZ R89, R88, R40, R89 ;  /* 0x0000002858592223 */ /* 0x001fca0000010059 */
[----:B------:R-:W0:Y:S01]  /*51d0*/  SHFL.UP PT, R40, R89, 0x10, RZ ;  /* 0x0600000059287989 */ /* 0x000e2200000e00ff */
[----:B-1----:R-:W-:-:S05]  /*51e0*/  @P2 FMUL.FTZ R88, R88, R41 ;  /* 0x0000002958582220 */ /* 0x002fca0000410000 */
[----:B------:R-:W1:Y:S01]  /*51f0*/  SHFL.UP PT, R41, R88, 0x10, RZ ;  /* 0x0600000058297989 */ /* 0x000e6200000e00ff */
[C---:B------:R-:W-:Y:S02]  /*5200*/  ISETP.GE.AND P4, PT, R111.reuse, 0x10, PT ;  /* 0x000000106f00780c */ /* 0x040fe40003f86270 */
[----:B------:R-:W-:Y:S01]  /*5210*/  ISETP.NE.AND P5, PT, R111, 0x1f, PT ;  /* 0x0000001f6f00780c */ /* 0x000fe20003fa5270 */
[----:B------:R-:W-:Y:S01]  /*5220*/  STS.U16 [R97], R147 ;  /* 0x0000009361007388 */ /* 0x000fe20000000400 */
[----:B------:R-:W-:-:S03]  /*5230*/  UMOV UR15, 0x400 ;  /* 0x00000400000f7882 */ /* 0x000fc60000000000 */
[----:B------:R-:W-:Y:S01]  /*5240*/  STS.U16 [R96+0x40], R44 ;  /* 0x0000402c60007388 */ /* 0x000fe20000000400 */
[----:B--2---:R-:W-:-:S03]  /*5250*/  ULEA UR15, UR19, UR15, 0x18 ;  /* 0x0000000f130f7291 */ /* 0x004fc6000f8ec03f */
[----:B----4-:R-:W-:Y:S04]  /*5260*/  STS.U16 [R95+0x80], R45 ;  /* 0x0000802d5f007388 */ /* 0x010fe80000000400 */
[----:B------:R-:W-:Y:S04]  /*5270*/  STS.U16 [R94+0xc0], R46 ;  /* 0x0000c02e5e007388 */ /* 0x000fe80000000400 */
[----:B------:R-:W-:Y:S01]  /*5280*/  STS.U16 [R93+0x100], R47 ;  /* 0x0001002f5d007388 */ /* 0x000fe20000000400 */
[----:B0-----:R-:W-:-:S03]  /*5290*/  @P4 FFMA.FTZ R89, R88, R40, R89 ;  /* 0x0000002858594223 */ /* 0x001fc60000010059 */
[----:B------:R0:W-:Y:S01]  /*52a0*/  STS.U16 [R92+0x140], R90 ;  /* 0x0001405a5c007388 */ /* 0x0001e20000000400 */
[----:B------:R-:W-:-:S03]  /*52b0*/  ULEA UR39, UR7, UR15, 0x3 ;  /* 0x0000000f07277291 */ /* 0x000fc6000f8e183f */
[----:B------:R2:W-:Y:S01]  /*52c0*/  STS.U16 [R83+0x180], R91 ;  /* 0x0001805b53007388 */ /* 0x0005e20000000400 */
[----:B------:R-:W-:-:S03]  /*52d0*/  @!P5 SHF.R.U32.HI R40, RZ, 0x2, R114 ;  /* 0x00000002ff28d819 */ /* 0x000fc60000011672 */
[----:B------:R-:W-:Y:S01]  /*52e0*/  STS.U16 [R82+0x1c0], R148 ;  /* 0x0001c09452007388 */ /* 0x000fe20000000400 */
[----:B0-----:R-:W-:-:S03]  /*52f0*/  HFMA2.MMA R90, -RZ, RZ, 1.875, 0 ;  /* 0x3f800000ff5a7435 */ /* 0x001fc600000001ff */
[----:B------:R-:W-:Y:S01]  /*5300*/  STS.U16 [R81+0x200], R149 ;  /* 0x0002009551007388 */ /* 0x000fe20000000400 */
[----:B--2---:R-:W-:-:S03]  /*5310*/  IMAD.MOV.U32 R91, RZ, RZ, RZ ;  /* 0x000000ffff5b7224 */ /* 0x004fc600078e00ff */
[----:B------:R-:W-:Y:S01]  /*5320*/  STS.U16 [R80+0x240], R150 ;  /* 0x0002409650007388 */ /* 0x000fe20000000400 */
[----:B-1----:R-:W-:-:S03]  /*5330*/  @P4 FMUL.FTZ R88, R88, R41 ;  /* 0x0000002958584220 */ /* 0x002fc60000410000 */
[----:B------:R-:W-:Y:S01]  /*5340*/  STS.U16 [R79+0x280], R151 ;  /* 0x000280974f007388 */ /* 0x000fe20000000400 */
[----:B------:R-:W-:-:S03]  /*5350*/  @!P5 LOP3.LUT R44, R40, 0x3ffffff8, RZ, 0xc0, !PT ;  /* 0x3ffffff8282cd812 */ /* 0x000fc600078ec0ff */
        /* <DEDUP_REMOVED lines=59> */
.L_x_2758:
[----:B------:R-:W-:Y:S05]  /*5710*/  BSYNC B0 ;  /* 0x0000000000007941 */ /* 0x000fea0003800000 */
.L_x_2757:
        /* <DEDUP_REMOVED lines=57> */
.L_x_2760:
[----:B------:R-:W-:Y:S05]  /*5ab0*/  BSYNC B0 ;  /* 0x0000000000007941 */ /* 0x000fea0003800000 */
.L_x_2759:
[----:B------:R-:W-:Y:S01]  /*5ac0*/  UIADD3 UR7, UR7, 0x1, URZ ;  /* 0x0000000107077890 */ /* 0x000fe2000fffe03f */
[-C--:B-----5:R-:W-:Y:S01]  /*5ad0*/  FMUL.FTZ R148, R148, R147.reuse ;  /* 0x0000009394947220 */ /* 0x0a0fe20000410000 */
[-C--:B------:R-:W-:Y:S01]  /*5ae0*/  FMUL.FTZ R46, R46, R147.reuse ;  /* 0x000000932e2e7220 */ /* 0x080fe20000410000 */
[-C--:B------:R-:W-:Y:S01]  /*5af0*/  FMUL.FTZ R150, R150, R147.reuse ;  /* 0x0000009396967220 */ /* 0x080fe20000410000 */
[----:B------:R-:W-:Y:S01]  /*5b00*/  UISETP.GE.AND UP0, UPT, UR7, UR42, UPT ;  /* 0x0000002a0700728c */ /* 0x000fe2000bf06270 */
[-C--:B------:R-:W-:Y:S01]  /*5b10*/  FMUL.FTZ R88, R88, R147.reuse ;  /* 0x0000009358587220 */ /* 0x080fe20000410000 */
[-C--:B------:R-:W-:Y:S01]  /*5b20*/  FMUL.FTZ R152, R152, R147.reuse ;  /* 0x0000009398987220 */ /* 0x080fe20000410000 */
[-C--:B------:R-:W-:Y:S01]  /*5b30*/  FMUL.FTZ R90, R90, R147.reuse ;  /* 0x000000935a5a7220 */ /* 0x080fe20000410000 */
[-C--:B------:R-:W-:Y:S01]  /*5b40*/  FMUL.FTZ R154, R154, R147.reuse ;  /* 0x000000939a9a7220 */ /* 0x080fe20000410000 */
[-C--:B------:R-:W-:Y:S01]  /*5b50*/  FMUL.FTZ R116, R116, R147.reuse ;  /* 0x0000009374747220 */ /* 0x080fe20000410000 */
[----:B------:R-:W-:Y:S01]  /*5b60*/  PLOP3.LUT P2, PT, PT, PT, UP0, 0x80, 0x0 ;  /* 0x000000000000781c */ /* 0x000fe20003f4f008 */
        /* <DEDUP_REMOVED lines=24> */
[----:B------:R-:W-:Y:S06]  /*5cf0*/  @!P2 BRA `(.L_x_2761) ;  /* 0xffffffe40064a947 */ /* 0x000fec000383ffff */
.L_x_2756:
[----:B------:R-:W-:Y:S01]  /*5d00*/  BAR.SYNC.DEFER_BLOCKING 0x0 ;  /* 0x0000000000007b1d */ /* 0x000fe20000010000 */
[----:B------:R-:W-:Y:S01]  /*5d10*/  F2FP.BF16.F32.PACK_AB R0, R16, R17 ;  /* 0x000000111000723e */ /* 0x000fe200000010ff */
[----:B------:R-:W-:Y:S01]  /*5d20*/  USHF.L.U32 UR24, UR6, 0xb, URZ ;  /* 0x0000000b06187899 */ /* 0x000fe2000800063f */
[----:B------:R-:W-:Y:S02]  /*5d30*/  F2FP.BF16.F32.PACK_AB R18, R14, R15 ;  /* 0x0000000f0e12723e */ /* 0x000fe400000010ff */
[C---:B------:R-:W-:Y:S01]  /*5d40*/  PRMT R19, R0.reuse, 0x7610, R19 ;  /* 0x0000761000137816 */ /* 0x040fe20000000013 */
[----:B------:R-:W-:Y:S01]  /*5d50*/  ULDC.64 UR18, c[0x0][0x2b0] ;  /* 0x0000ac0000127ab9 */ /* 0x000fe20000000a00 */
[----:B------:R-:W-:Y:S01]  /*5d60*/  PRMT R36, R0, 0x7632, R36 ;  /* 0x0000763200247816 */ /* 0x000fe20000000024 */
[----:B------:R-:W-:Y:S01]  /*5d70*/  UIMAD UR7, UR22, UR18, URZ ;  /* 0x00000012160772a4 */ /* 0x000fe2000f8e023f */
[----:B------:R-:W-:Y:S01]  /*5d80*/  F2FP.BF16.F32.PACK_AB R0, R12, R13 ;  /* 0x0000000d0c00723e */ /* 0x000fe200000010ff */
[----:B------:R-:W-:Y:S01]  /*5d90*/  USHF.R.S32.HI UR25, URZ, 0x1f, UR24 ;  /* 0x0000001f3f197899 */ /* 0x000fe20008011418 */
[C---:B------:R-:W-:Y:S01]  /*5da0*/  PRMT R20, R18.reuse, 0x7610, R20 ;  /* 0x0000761012147816 */ /* 0x040fe20000000014 */
[----:B------:R-:W-:Y:S01]  /*5db0*/  BSSY B0, `(.L_x_2762) ;  /* 0x000004e000007945 */ /* 0x000fe20003800000 */
[----:B------:R-:W-:-:S02]  /*5dc0*/  PRMT R35, R18, 0x7632, R35 ;  /* 0x0000763212237816 */ /* 0x000fc40000000023 */
[----:B------:R-:W-:Y:S02]  /*5dd0*/  F2FP.BF16.F32.PACK_AB R18, R10, R11 ;  /* 0x0000000b0a12723e */ /* 0x000fe400000010ff */
[C---:B------:R-:W-:Y:S02]  /*5de0*/  PRMT R21, R0.reuse, 0x7610, R21 ;  /* 0x0000761000157816 */ /* 0x040fe40000000015 */
[----:B------:R-:W-:Y:S02]  /*5df0*/  PRMT R34, R0, 0x7632, R34 ;  /* 0x0000763200227816 */ /* 0x000fe40000000022 */
[----:B------:R-:W-:Y:S02]  /*5e00*/  F2FP.BF16.F32.PACK_AB R0, R8, R9 ;  /* 0x000000090800723e */ /* 0x000fe400000010ff */
[C---:B------:R-:W-:Y:S01]  /*5e10*/  PRMT R22, R18.reuse, 0x7610, R22 ;  /* 0x0000761012167816 */ /* 0x040fe20000000016 */
[----:B------:R0:W-:Y:S01]  /*5e20*/  STS.U16 [R73], R19 ;  /* 0x0000001349007388 */ /* 0x0001e20000000400 */
[----:B------:R-:W-:-:S02]  /*5e30*/  PRMT R33, R18, 0x7632, R33 ;  /* 0x0000763212217816 */ /* 0x000fc40000000021 */
[----:B------:R-:W-:Y:S01]  /*5e40*/  F2FP.BF16.F32.PACK_AB R18, R6, R7 ;  /* 0x000000070612723e */ /* 0x000fe200000010ff */
[----:B------:R-:W-:Y:S01]  /*5e50*/  STS.U16 [R72+0x2], R36 ;  /* 0x0000022448007388 */ /* 0x000fe20000000400 */
[----:B------:R-:W-:Y:S02]  /*5e60*/  PRMT R32, R0, 0x7632, R32 ;  /* 0x0000763200207816 */ /* 0x000fe40000000020 */
[----:B------:R-:W-:Y:S01]  /*5e70*/  ISETP.NE.AND P0, PT, R114, RZ, PT ;  /* 0x000000ff7200720c */ /* 0x000fe20003f05270 */
[----:B------:R2:W-:Y:S01]  /*5e80*/  STS.U16 [R71+0x4], R20 ;  /* 0x0000041447007388 */ /* 0x0005e20000000400 */
[----:B------:R-:W-:Y:S02]  /*5e90*/  LOP3.LUT R27, R109, R110, RZ, 0xfc, !PT ;  /* 0x0000006e6d1b7212 */ /* 0x000fe400078efcff */
[----:B0-----:R-:W-:Y:S01]  /*5ea0*/  PRMT R19, R0, 0x7610, R19 ;  /* 0x0000761000137816 */ /* 0x001fe20000000013 */
[----:B------:R-:W-:Y:S01]  /*5eb0*/  STS.U16 [R70+0x6], R35 ;  /* 0x0000062346007388 */ /* 0x000fe20000000400 */
[----:B------:R-:W-:-:S02]  /*5ec0*/  F2FP.BF16.F32.PACK_AB R0, R4, R5 ;  /* 0x000000050400723e */ /* 0x000fc400000010ff */
[----:B------:R-:W-:Y:S01]  /*5ed0*/  MOV R91, UR7 ;  /* 0x00000007005b7c02 */ /* 0x000fe20008000f00 */
[----:B------:R0:W-:Y:S01]  /*5ee0*/  STS.U16 [R69+0x8], R21 ;  /* 0x0000081545007388 */ /* 0x0001e20000000400 */
[----:B------:R-:W-:Y:S02]  /*5ef0*/  PRMT R23, R0, 0x7610, R23 ;  /* 0x0000761000177816 */ /* 0x000fe40000000017 */
[----:B--2---:R-:W-:Y:S01]  /*5f00*/  PRMT R20, R18, 0x7610, R20 ;  /* 0x0000761012147816 */ /* 0x004fe20000000014 */
[----:B------:R-:W-:Y:S01]  /*5f10*/  STS.U16 [R68+0xa], R34 ;  /* 0x00000a2244007388 */ /* 0x000fe20000000400 */
[----:B------:R-:W-:Y:S01]  /*5f20*/  PRMT R30, R0, 0x7632, R30 ;  /* 0x00007632001e7816 */ /* 0x000fe2000000001e */
[----:B------:R-:W-:Y:S01]  /*5f30*/  IMAD.U32 R0, RZ, RZ, UR14 ;  /* 0x0000000eff007e24 */ /* 0x000fe2000f8e00ff */
[----:B------:R-:W-:Y:S01]  /*5f40*/  SHF.R.S32.HI R99, RZ, 0x1f, R27 ;  /* 0x0000001fff637819 */ /* 0x000fe2000001141b */
[----:B------:R-:W-:Y:S01]  /*5f50*/  STS.U16 [R67+0xc], R22 ;  /* 0x00000c1643007388 */ /* 0x000fe20000000400 */
[----:B------:R-:W-:Y:S01]  /*5f60*/  IMAD R91, R112, UR19, R91 ;  /* 0x00000013705b7c24 */ /* 0x000fe2000f8e025b */
[----:B0-----:R-:W-:-:S02]  /*5f70*/  PRMT R21, R18, 0x7632, R21 ;  /* 0x0000763212157816 */ /* 0x001fc40000000015 */
[----:B------:R-:W-:Y:S01]  /*5f80*/  F2FP.BF16.F32.PACK_AB R18, R2, R3 ;  /* 0x000000030212723e */ /* 0x000fe200000010ff */
[----:B------:R-:W-:Y:S03]  /*5f90*/  STS.U16 [R66+0xe], R33 ;  /* 0x00000e2142007388 */ /* 0x000fe60000000400 */
[----:B------:R-:W-:Y:S01]  /*5fa0*/  PRMT R29, R18, 0x7632, R29 ;  /* 0x00007632121d7816 */ /* 0x000fe2000000001d */
[----:B------:R-:W-:Y:S04]  /*5fb0*/  STS.U16 [R65+0x10], R19 ;  /* 0x0000101341007388 */ /* 0x000fe80000000400 */
[----:B------:R-:W-:Y:S04]  /*5fc0*/  STS.U16 [R64+0x12], R32 ;  /* 0x0000122040007388 */ /* 0x000fe80000000400 */
[----:B------:R-:W-:Y:S04]  /*5fd0*/  STS.U16 [R63+0x14], R20 ;  /* 0x000014143f007388 */ /* 0x000fe80000000400 */
[----:B------:R0:W-:Y:S04]  /*5fe0*/  STS.U16 [R62+0x16], R21 ;  /* 0x000016153e007388 */ /* 0x0001e80000000400 */
[----:B------:R2:W-:Y:S04]  /*5ff0*/  STS.U16 [R61+0x18], R23 ;  /* 0x000018173d007388 */ /* 0x0005e80000000400 */
[----:B------:R-:W-:Y:S01]  /*6000*/  STS.U16 [R60+0x1a], R30 ;  /* 0x00001a1e3c007388 */ /* 0x000fe20000000400 */
[----:B0-----:R-:W0:Y:S03]  /*6010*/  LDC.64 R20, c[0x0][0x308] ;  /* 0x0000c200ff147b82 */ /* 0x001e260000000a00 */
[----:B------:R3:W-:Y:S01]  /*6020*/  STS.U16 [R59+0x1c], R18 ;  /* 0x00001c123b007388 */ /* 0x0007e20000000400 */
[----:B--2---:R-:W-:-:S03]  /*6030*/  IMAD.WIDE.U32 R22, R112, UR18, RZ ;  /* 0x0000001270167c25 */ /* 0x004fc6000f8e00ff */
[----:B------:R-:W-:Y:S01]  /*6040*/  STS.U16 [R58+0x1e], R29 ;  /* 0x00001e1d3a007388 */ /* 0x000fe20000000400 */
[----:B------:R-:W-:-:S03]  /*6050*/  NOP ;  /* 0x0000000000007918 */ /* 0x000fc60000000000 */
[----:B------:R-:W-:Y:S01]  /*6060*/  LDS.U16 R31, [R97] ;  /* 0x00000000611f7984 */ /* 0x000fe20000000400 */
[----:B---3--:R-:W-:-:S03]  /*6070*/  IADD3 R18, P2, R27, UR24, RZ ;  /* 0x000000181b127c10 */ /* 0x008fc6000ff5e0ff */
[----:B------:R-:W-:Y:S01]  /*6080*/  LDS.U16 R33, [R96+0x40] ;  /* 0x0000400060217984 */ /* 0x000fe20000000400 */
[----:B------:R-:W-:-:S03]  /*6090*/  IADD3.X R19, R99, UR25, RZ, P2, !PT ;  /* 0x0000001963137c10 */ /* 0x000fc600097fe4ff */
[----:B-1----:R-:W-:Y:S04]  /*60a0*/  LDS.U16 R41, [R95+0x80] ;  /* 0x000080005f297984 */ /* 0x002fe80000000400 */
        /* <DEDUP_REMOVED lines=15> */
[----:B------:R-:W1:Y:S02]  /*61a0*/  LDS R89, [UR15+0x1080] ;  /* 0x0010800fff597984 */ /* 0x000e640008000800 */
[----:B-1----:R-:W-:-:S13]  /*61b0*/  ISETP.GE.AND P1, PT, R27, R89, PT ;  /* 0x000000591b00720c */ /* 0x002fda0003f26270 */
[----:B0-----:R-:W-:Y:S05]  /*61c0*/  @P1 BRA `(.L_x_2763) ;  /* 0x0000000000301947 */ /* 0x001fea0003800000 */
        /* <DEDUP_REMOVED lines=12> */
.L_x_2763:
[----:B------:R-:W-:Y:S05]  /*6290*/  BSYNC B0 ;  /* 0x0000000000007941 */ /* 0x000fea0003800000 */
.L_x_2762:
[----:B------:R-:W-:Y:S01]  /*62a0*/  ULDC.64 UR20, c[0x0][0x2b8] ;  /* 0x0000ae0000147ab9 */ /* 0x000fe20000000a00 */
[----:B------:R-:W-:Y:S01]  /*62b0*/  IADD3 R23, R23, R91, RZ ;  /* 0x0000005b17177210 */ /* 0x000fe20007ffe0ff */
[----:B------:R-:W-:Y:S01]  /*62c0*/  UIMAD UR7, UR23, UR20, URZ ;  /* 0x00000014170772a4 */ /* 0x000fe2000f8e023f */
[C---:B------:R-:W-:Y:S01]  /*62d0*/  ISETP.GE.AND P1, PT, R27.reuse, UR14, PT ;  /* 0x0000000e1b007c0c */ /* 0x040fe2000bf26270 */
[----:B------:R-:W-:Y:S01]  /*62e0*/  ULDC.64 UR18, c[0x0][0x2a0] ;  /* 0x0000a80000127ab9 */ /* 0x000fe20000000a00 */
[----:B------:R-:W-:Y:S01]  /*62f0*/  IMAD.WIDE R20, R27, 0x2, R20 ;  /* 0x000000021b147825 */ /* 0x000fe200078e0214 */
[----:B------:R-:W-:Y:S02]  /*6300*/  ISETP.GE.AND P2, PT, R108, R89, PT ;  /* 0x000000596c00720c */ /* 0x000fe40003f46270 */
[----:B------:R-:W-:Y:S01]  /*6310*/  MOV R24, UR24 ;  /* 0x0000001800187c02 */ /* 0x000fe20008000f00 */
[----:B------:R-:W-:Y:S01]  /*6320*/  IMAD.U32 R0, RZ, RZ, UR7 ;  /* 0x00000007ff007e24 */ /* 0x000fe2000f8e00ff */
[----:B------:R-:W-:Y:S01]  /*6330*/  UIMAD UR7, UR22, UR18, URZ ;  /* 0x00000012160772a4 */ /* 0x000fe2000f8e023f */
[----:B------:R-:W-:Y:S01]  /*6340*/  IMAD.WIDE.U32 R22, R113, UR20, R22 ;  /* 0x0000001471167c25 */ /* 0x000fe2000f8e0016 */
[----:B0-----:R-:W-:-:S02]  /*6350*/  LOP3.LUT R28, R109, 0xe0, R110, 0xfe, !PT ;  /* 0x000000e06d1c7812 */ /* 0x001fc400078efe6e */
[----:B------:R-:W-:Y:S01]  /*6360*/  LOP3.LUT R30, R109, 0x60, R110, 0xfe, !PT ;  /* 0x000000606d1e7812 */ /* 0x000fe200078efe6e */
[----:B------:R-:W-:Y:S01]  /*6370*/  IMAD R31, R113, UR21, R0 ;  /* 0x00000015711f7c24 */ /* 0x000fe2000f8e0200 */
[----:B------:R-:W-:Y:S01]  /*6380*/  IADD3 R29, P3, R22, UR24, RZ ;  /* 0x00000018161d7c10 */ /* 0x000fe2000ff7e0ff */
[----:B------:R-:W-:Y:S01]  /*6390*/  IMAD.U32 R25, RZ, RZ, UR25 ;  /* 0x00000019ff197e24 */ /* 0x000fe2000f8e00ff */
[----:B------:R-:W-:Y:S02]  /*63a0*/  LOP3.LUT R0, R109, 0x80, R110, 0xfe, !PT ;  /* 0x000000806d007812 */ /* 0x000fe400078efe6e */
[----:B------:R-:W-:Y:S01]  /*63b0*/  IADD3.X R26, R31, UR25, R23, P3, !PT ;  /* 0x000000191f1a7c10 */ /* 0x000fe20009ffe417 */
[----:B------:R-:W-:Y:S01]  /*63c0*/  @!P1 IMAD.WIDE.U32 R22, R112, UR18, R24 ;  /* 0x0000001270169c25 */ /* 0x000fe2000f8e0018 */
[----:B------:R-:W-:Y:S02]  /*63d0*/  ISETP.GE.AND P3, PT, R0, R89, PT ;  /* 0x000000590000720c */ /* 0x000fe40003f66270 */
[----:B------:R-:W-:Y:S01]  /*63e0*/  MOV R91, UR7 ;  /* 0x00000007005b7c02 */ /* 0x000fe20008000f00 */
[----:B------:R-:W-:Y:S01]  /*63f0*/  IMAD.WIDE.U32 R24, R112, UR18, RZ ;  /* 0x0000001270187c25 */ /* 0x000fe2000f8e00ff */
[----:B------:R-:W-:-:S02]  /*6400*/  LEA R20, P4, R29, R20, 0x1 ;  /* 0x000000141d147211 */ /* 0x000fc400078808ff */
[----:B------:R-:W-:Y:S01]  /*6410*/  LOP3.LUT R31, R109, 0x100, R110, 0xfe, !PT ;  /* 0x000001006d1f7812 */ /* 0x000fe200078efe6e */
[----:B------:R-:W-:Y:S01]  /*6420*/  IMAD R91, R112, UR19, R91 ;  /* 0x00000013705b7c24 */ /* 0x000fe2000f8e025b */
[----:B------:R-:W-:Y:S01]  /*6430*/  LEA.HI.X R21, R29, R21, R26, 0x1, P4 ;  /* 0x000000151d157211 */ /* 0x000fe200020f0c1a */
[----:B------:R-:W-:Y:S01]  /*6440*/  ULDC.64 UR18, c[0x0][0x2a8] ;  /* 0x0000aa0000127ab9 */ /* 0x000fe20000000a00 */
[C-C-:B------:R-:W-:Y:S01]  /*6450*/  LOP3.LUT R26, R109.reuse, 0x160, R110.reuse, 0xfe, !PT ;  /* 0x000001606d1a7812 */ /* 0x140fe200078efe6e */
[----:B------:R-:W-:Y:S01]  /*6460*/  UIMAD UR7, UR23, UR18, URZ ;  /* 0x00000012170772a4 */ /* 0x000fe2000f8e023f */
[----:B------:R-:W-:Y:S01]  /*6470*/  LOP3.LUT R29, R109, 0x180, R110, 0xfe, !PT ;  /* 0x000001806d1d7812 */ /* 0x000fe200078efe6e */
[----:B------:R0:W-:Y:S01]  /*6480*/  @!P2 STG.E.U16 desc[UR16][R20.64+0x40], R33 ;  /* 0x000040211400a986 */ /* 0x0001e2000c101510 */
[-C--:B------:R-:W-:Y:S01]  /*6490*/  ISETP.GE.AND P6, PT, R26, R89.reuse, PT ;  /* 0x000000591a00720c */ /* 0x080fe20003fc6270 */
[----:B------:R-:W-:Y:S01]  /*64a0*/  @!P1 IMAD.IADD R23, R91, 0x1, R23 ;  /* 0x000000015b179824 */ /* 0x000fe200078e0217 */
[-C--:B------:R-:W-:Y:S01]  /*64b0*/  ISETP.GE.AND P5, PT, R28, R89.reuse, PT ;  /* 0x000000591c00720c */ /* 0x080fe20003fa6270 */
[----:B------:R1:W-:Y:S01]  /*64c0*/  @!P3 STG.E.U16 desc[UR16][R20.64+0x100], R35 ;  /* 0x000100231400b986 */ /* 0x0003e2000c101510 */
[-C--:B------:R-:W-:Y:S01]  /*64d0*/  ISETP.GE.AND P4, PT, R29, R89.reuse, PT ;  /* 0x000000591d00720c */ /* 0x080fe20003f86270 */
[----:B------:R-:W-:Y:S01]  /*64e0*/  IMAD.IADD R25, R25, 0x1, R91 ;  /* 0x0000000119197824 */ /* 0x000fe200078e025b */
[-C--:B------:R-:W-:Y:S01]  /*64f0*/  ISETP.GE.AND P3, PT, R30, R89.reuse, PT ;  /* 0x000000591e00720c */ /* 0x080fe20003f66270 */
[----:B------:R-:W-:Y:S01]  /*6500*/  @!P1 IMAD.WIDE.U32 R22, R113, UR18, R22 ;  /* 0x0000001271169c25 */ /* 0x000fe2000f8e0016 */
[----:B------:R-:W-:-:S02]  /*6510*/  ISETP.GE.AND P2, PT, R31, R89, PT ;  /* 0x000000591f00720c */ /* 0x000fc40003f46270 */
[----:B------:R-:W-:Y:S01]  /*6520*/  MOV R32, UR7 ;  /* 0x0000000700207c02 */ /* 0x000fe20008000f00 */
[----:B------:R-:W-:Y:S01]  /*6530*/  IMAD.WIDE.U32 R24, R113, UR18, R24 ;  /* 0x0000001271187c25 */ /* 0x000fe2000f8e0018 */
[C-C-:B0-----:R-:W-:Y:S01]  /*6540*/  LOP3.LUT R33, R109.reuse, 0xa0, R110.reuse, 0xfe, !PT ;  /* 0x000000a06d217812 */ /* 0x141fe200078efe6e */
[----:B------:R-:W-:Y:S01]  /*6550*/  @!P6 STG.E.U16 desc[UR16][R20.64+0x2c0], R53 ;  /* 0x0002c0351400e986 */ /* 0x000fe2000c101510 */
[----:B------:R-:W-:Y:S01]  /*6560*/  LOP3.LUT R34, R109, 0x1c0, R110, 0xfe, !PT ;  /* 0x000001c06d227812 */ /* 0x000fe200078efe6e */
[----:B------:R-:W-:Y:S01]  /*6570*/  IMAD R91, R113, UR19, R32 ;  /* 0x00000013715b7c24 */ /* 0x000fe2000f8e0220 */
[C-C-:B------:R-:W-:Y:S01]  /*6580*/  LOP3.LUT R32, R109.reuse, 0x1a0, R110.reuse, 0xfe, !PT ;  /* 0x000001a06d207812 */ /* 0x140fe200078efe6e */
[----:B------:R-:W-:Y:S01]  /*6590*/  @!P5 STG.E.U16 desc[UR16][R20.64+0x1c0], R39 ;  /* 0x0001c0271400d986 */ /* 0x000fe2000c101510 */
[----:B-1----:R-:W-:Y:S01]  /*65a0*/  LOP3.LUT R35, R109, 0x40, R110, 0xfe, !PT ;  /* 0x000000406d237812 */ /* 0x002fe200078efe6e */
[----:B------:R-:W-:Y:S01]  /*65b0*/  ULDC.64 UR18, c[0x0][0x318] ;  /* 0x0000c60000127ab9 */ /* 0x000fe20000000a00 */
[----:B------:R-:W-:Y:S01]  /*65c0*/  @!P1 IADD3 R36, P6, R27, R22, RZ ;  /* 0x000000161b249210 */ /* 0x000fe20007fde0ff */
[----:B------:R-:W-:Y:S01]  /*65d0*/  @!P4 STG.E.U16 desc[UR16][R20.64+0x300], R55 ;  /* 0x000300371400c986 */ /* 0x000fe2000c101510 */
[----:B------:R-:W-:-:S02]  /*65e0*/  ISETP.GE.AND P5, PT, R32, R89, PT ;  /* 0x000000592000720c */ /* 0x000fc40003fa6270 */
[-C--:B------:R-:W-:Y:S01]  /*65f0*/  ISETP.GE.AND P4, PT, R33, R89.reuse, PT ;  /* 0x000000592100720c */ /* 0x080fe20003f86270 */
[----:B------:R0:W-:Y:S01]  /*6600*/  @!P3 STG.E.U16 desc[UR16][R20.64+0xc0], R37 ;  /* 0x0000c0251400b986 */ /* 0x0001e2000c101510 */
[----:B------:R-:W-:Y:S02]  /*6610*/  ISETP.GE.AND P3, PT, R35, R89, PT ;  /* 0x000000592300720c */ /* 0x000fe40003f66270 */
[----:B------:R-:W-:Y:S01]  /*6620*/  @!P1 IADD3.X R23, R99, R23, R91, P6, !PT ;  /* 0x0000001763179210 */ /* 0x000fe200037fe45b */
[----:B------:R-:W-:Y:S01]  /*6630*/  @!P2 STG.E.U16 desc[UR16][R20.64+0x200], R47 ;  /* 0x0002002f1400a986 */ /* 0x000fe2000c101510 */
[----:B------:R-:W-:Y:S02]  /*6640*/  ISETP.GE.AND P2, PT, R34, R89, PT ;  /* 0x000000592200720c */ /* 0x000fe40003f46270 */
[C---:B------:R-:W-:Y:S02]  /*6650*/  @!P1 LEA R22, P6, R36.reuse, UR18, 0x1 ;  /* 0x0000001224169c11 */ /* 0x040fe4000f8c08ff */
[----:B------:R-:W-:Y:S01]  /*6660*/  LOP3.LUT R38, R109, 0xc0, R110, 0xfe, !PT ;  /* 0x000000c06d267812 */ /* 0x000fe200078efe6e */
[----:B------:R-:W-:Y:S01]  /*6670*/  @!P5 STG.E.U16 desc[UR16][R20.64+0x340], R57 ;  /* 0x000340391400d986 */ /* 0x000fe2000c101510 */
[----:B------:R-:W-:-:S02]  /*6680*/  @!P1 LEA.HI.X R23, R36, UR19, R23, 0x1, P6 ;  /* 0x0000001324179c11 */ /* 0x000fc4000b0f0c17 */
[C-C-:B------:R-:W-:Y:S01]  /*6690*/  LOP3.LUT R36, R109.reuse, 0x120, R110.reuse, 0xfe, !PT ;  /* 0x000001206d247812 */ /* 0x140fe200078efe6e */
[----:B------:R-:W-:Y:S01]  /*66a0*/  @!P4 STG.E.U16 desc[UR16][R20.64+0x140], R43 ;  /* 0x0001402b1400c986 */ /* 0x000fe2000c101510 */
[C-C-:B0-----:R-:W-:Y:S02]  /*66b0*/  LOP3.LUT R37, R109.reuse, 0x140, R110.reuse, 0xfe, !PT ;  /* 0x000001406d257812 */ /* 0x141fe400078efe6e */
[----:B------:R-:W-:Y:S01]  /*66c0*/  LOP3.LUT R39, R109, 0x1e0, R110, 0xfe, !PT ;  /* 0x000001e06d277812 */ /* 0x000fe200078efe6e */
[----:B------:R0:W-:Y:S01]  /*66d0*/  @!P3 STG.E.U16 desc[UR16][R20.64+0x80], R41 ;  /* 0x000080291400b986 */ /* 0x0001e2000c101510 */
[-C--:B------:R-:W-:Y:S02]  /*66e0*/  ISETP.GE.AND P5, PT, R36, R89.reuse, PT ;  /* 0x000000592400720c */ /* 0x080fe40003fa6270 */
[-C--:B------:R-:W-:Y:S01]  /*66f0*/  ISETP.GE.AND P4, PT, R37, R89.reuse, PT ;  /* 0x000000592500720c */ /* 0x080fe20003f86270 */
[----:B------:R-:W-:Y:S01]  /*6700*/  @!P2 STG.E.U16 desc[UR16][R20.64+0x380], R85 ;  /* 0x000380551400a986 */ /* 0x000fe2000c101510 */
[----:B------:R-:W-:-:S02]  /*6710*/  ISETP.GE.AND P3, PT, R38, R89, PT ;  /* 0x000000592600720c */ /* 0x000fc40003f66270 */
[----:B------:R-:W-:Y:S02]  /*6720*/  ISETP.GE.AND P2, PT, R39, R89, PT ;  /* 0x000000592700720c */ /* 0x000fe40003f46270 */
[----:B------:R-:W-:Y:S02]  /*6730*/  LOP3.LUT R108, R109, 0x20, R110, 0xfe, !PT ;  /* 0x000000206d6c7812 */ /* 0x000fe400078efe6e */
[----:B------:R-:W-:Y:S02]  /*6740*/  IADD3 R42, P6, R24, UR24, RZ ;  /* 0x00000018182a7c10 */ /* 0x000fe4000ffde0ff */
[C---:B------:R-:W-:Y:S01]  /*6750*/  SHF.L.U32 R40, R108.reuse, 0x1, RZ ;  /* 0x000000016c287819 */ /* 0x040fe200000006ff */
[----:B------:R-:W-:Y:S01]  /*6760*/  @!P5 STG.E.U16 desc[UR16][R20.64+0x240], R49 ;  /* 0x000240311400d986 */ /* 0x000fe2000c101510 */
[----:B------:R-:W-:Y:S02]  /*6770*/  IADD3.X R44, R91, UR25, R25, P6, !PT ;  /* 0x000000195b2c7c10 */ /* 0x000fe4000b7fe419 */
[----:B0-----:R-:W-:Y:S01]  /*6780*/  SHF.L.U64.HI R41, R108, 0x1, R99 ;  /* 0x000000016c297819 */ /* 0x001fe20000010263 */
[----:B------:R-:W-:Y:S01]  /*6790*/  @!P4 STG.E.U16 desc[UR16][R20.64+0x280], R51 ;  /* 0x000280331400c986 */ /* 0x000fe2000c101510 */
[----:B------:R-:W-:-:S02]  /*67a0*/  IADD3 R24, P6, R40, UR18, RZ ;  /* 0x0000001228187c10 */ /* 0x000fc4000ffde0ff */
[----:B------:R-:W-:Y:S01]  /*67b0*/  PRMT R43, RZ, 0x7610, R43 ;  /* 0x00007610ff2b7816 */ /* 0x000fe2000000002b */
[----:B------:R0:W-:Y:S01]  /*67c0*/  @!P3 STG.E.U16 desc[UR16][R20.64+0x180], R45 ;  /* 0x0001802d1400b986 */ /* 0x0001e2000c101510 */
[----:B------:R-:W-:Y:S02]  /*67d0*/  IADD3.X R25, R41, UR19, RZ, P6, !PT ;  /* 0x0000001329197c10 */ /* 0x000fe4000b7fe4ff */
[----:B------:R-:W-:Y:S01]  /*67e0*/  LEA R24, P6, R42, R24, 0x1 ;  /* 0x000000182a187211 */ /* 0x000fe200078c08ff */
[----:B------:R1:W-:Y:S01]  /*67f0*/  @!P2 STG.E.U16 desc[UR16][R20.64+0x3c0], R87 ;  /* 0x0003c0571400a986 */ /* 0x0003e2000c101510 */
[----:B------:R-:W-:Y:S02]  /*6800*/  ISETP.GE.AND P4, PT, R108, UR14, PT ;  /* 0x0000000e6c007c0c */ /* 0x000fe4000bf86270 */
[----:B------:R-:W-:Y:S02]  /*6810*/  ISETP.GE.AND P3, PT, R35, UR14, PT ;  /* 0x0000000e23007c0c */ /* 0x000fe4000bf66270 */
[----:B------:R-:W-:-:S02]  /*6820*/  ISETP.GE.AND P2, PT, R30, UR14, PT ;  /* 0x0000000e1e007c0c */ /* 0x000fc4000bf46270 */
[----:B------:R-:W-:Y:S01]  /*6830*/  LEA.HI.X R25, R42, R25, R44, 0x1, P6 ;  /* 0x000000192a197211 */ /* 0x000fe200030f0c2c */
[----:B------:R-:W-:Y:S01]  /*6840*/  BAR.SYNC.DEFER_BLOCKING 0x0 ;  /* 0x0000000000007b1d */ /* 0x000fe20000010000 */
[----:B------:R-:W-:Y:S02]  /*6850*/  PRMT R42, RZ, 0x7610, R42 ;  /* 0x00007610ff2a7816 */ /* 0x000fe4000000002a */
[----:B------:R-:W-:Y:S02]  /*6860*/  PRMT R44, RZ, 0x7610, R44 ;  /* 0x00007610ff2c7816 */ /* 0x000fe4000000002c */
[----:B------:R-:W-:Y:S02]  /*6870*/  PRMT R47, RZ, 0x7610, R47 ;  /* 0x00007610ff2f7816 */ /* 0x000fe4000000002f */
[----:B------:R-:W-:Y:S02]  /*6880*/  ISETP.GE.AND P6, PT, R33, UR14, PT ;  /* 0x0000000e21007c0c */ /* 0x000fe4000bfc6270 */
[----:B------:R-:W-:-:S02]  /*6890*/  ISETP.GE.AND P5, PT, R38, UR14, PT ;  /* 0x0000000e26007c0c */ /* 0x000fc4000bfa6270 */
[----:B------:R-:W-:Y:S02]  /*68a0*/  PRMT R46, RZ, 0x7610, R46 ;  /* 0x00007610ff2e7816 */ /* 0x000fe4000000002e */
[----:B0-----:R-:W-:Y:S01]  /*68b0*/  PRMT R45, RZ, 0x7610, R45 ;  /* 0x00007610ff2d7816 */ /* 0x001fe2000000002d */
[----:B------:R0:W2:Y:S01]  /*68c0*/  @!P1 LDG.E.U16 R42, desc[UR16][R22.64] ;  /* 0x00000010162a9981 */ /* 0x0000a2000c1e1500 */
[----:B------:R-:W-:Y:S02]  /*68d0*/  ISETP.GE.AND P1, PT, R0, UR14, PT ;  /* 0x0000000e00007c0c */ /* 0x000fe4000bf26270 */
[----:B-1----:R-:W-:Y:S01]  /*68e0*/  PRMT R20, RZ, 0x7610, R20 ;  /* 0x00007610ff147816 */ /* 0x002fe20000000014 */
        /* <DEDUP_REMOVED lines=57> */
[----:B------:R-:W5:Y:S04]  /*6c80*/  LDS.U16 R48, [R65+0x10] ;  /* 0x0000100041307984 */ /* 0x000f680000000400 */
[----:B------:R-:W5:Y:S04]  /*6c90*/  LDS.U16 R47, [R61+0x18] ;  /* 0x000018003d2f7984 */ /* 0x000f680000000400 */
[----:B------:R-:W5:Y:S01]  /*6ca0*/  LDS.U16 R42, [R67+0xc] ;  /* 0x00000c00432a7984 */ /* 0x000f620000000400 */
[----:B0-----:R-:W-:-:S03]  /*6cb0*/  IMAD.U32 R49, R20, 0x10000, RZ ;  /* 0x0001000014317824 */ /* 0x001fc600078e00ff */
[----:B------:R-:W-:Y:S01]  /*6cc0*/  LDS.U16 R44, [R62+0x16] ;  /* 0x000016003e2c7984 */ /* 0x000fe20000000400 */
[----:B-1----:R-:W-:Y:S01]  /*6cd0*/  SHF.L.U32 R51, R21, 0x10, RZ ;  /* 0x0000001015337819 */ /* 0x002fe200000006ff */
[----:B------:R-:W-:Y:S02]  /*6ce0*/  FMUL.FTZ R20, R49, -1.4426950216293334961 ;  /* 0xbfb8aa3b31147820 */ /* 0x000fe40000410000 */
[----:B------:R-:W0:Y:S01]  /*6cf0*/  LDS.U16 R21, [R64+0x12] ;  /* 0x0000120040157984 */ /* 0x000e220000000400 */
[----:B--2---:R-:W-:Y:S02]  /*6d00*/  IMAD.U32 R55, R22, 0x10000, RZ ;  /* 0x0001000016377824 */ /* 0x004fe400078e00ff */
[----:B------:R-:W-:Y:S01]  /*6d10*/  FMUL.FTZ R24, R51, -1.4426950216293334961 ;  /* 0xbfb8aa3b33187820 */ /* 0x000fe20000410000 */
[----:B------:R1:W2:Y:S01]  /*6d20*/  MUFU.EX2 R50, R20 ;  /* 0x0000001400327308 */ /* 0x0002a20000000800 */
[----:B------:R-:W0:Y:S01]  /*6d30*/  LDS.U16 R25, [R63+0x14] ;  /* 0x000014003f197984 */ /* 0x000e220000000400 */
[----:B---3--:R-:W-:-:S03]  /*6d40*/  SHF.L.U32 R22, R23, 0x10, RZ ;  /* 0x0000001017167819 */ /* 0x008fc600000006ff */
[----:B------:R-:W3:Y:S03]  /*6d50*/  LDS.U16 R23, [R58+0x1e] ;  /* 0x00001e003a177984 */ /* 0x000ee60000000400 */
[----:B------:R4:W3:Y:S01]  /*6d60*/  MUFU.EX2 R52, R24 ;  /* 0x0000001800347308 */ /* 0x0008e20000000800 */
[----:B-1----:R-:W1:Y:S04]  /*6d70*/  LDS.U16 R20, [R60+0x1a] ;  /* 0x00001a003c147984 */ /* 0x002e680000000400 */
[----:B----4-:R-:W4:Y:S01]  /*6d80*/  LDS.U16 R24, [R59+0x1c] ;  /* 0x00001c003b187984 */ /* 0x010f220000000400 */
[----:B------:R-:W-:Y:S01]  /*6d90*/  SHF.L.U32 R46, R46, 0x10, RZ ;  /* 0x000000102e2e7819 */ /* 0x000fe200000006ff */
[----:B-----5:R-:W-:-:S04]  /*6da0*/  IMAD.U32 R43, R43, 0x10000, RZ ;  /* 0x000100002b2b7824 */ /* 0x020fc800078e00ff */
[----:B------:R-:W-:Y:S01]  /*6db0*/  FMUL.FTZ R54, R46, -1.4426950216293334961 ;  /* 0xbfb8aa3b2e367820 */ /* 0x000fe20000410000 */
[----:B------:R-:W-:Y:S01]  /*6dc0*/  FMUL.FTZ R53, R43, -1.4426950216293334961 ;  /* 0xbfb8aa3b2b357820 */ /* 0x000fe20000410000 */
[----:B------:R-:W-:-:S04]  /*6dd0*/  FMUL.FTZ R56, R55, -1.4426950216293334961 ;  /* 0xbfb8aa3b37387820 */ /* 0x000fc80000410000 */
[----:B------:R-:W5:Y:S01]  /*6de0*/  MUFU.EX2 R54, R54 ;  /* 0x0000003600367308 */ /* 0x000f620000000800 */
[----:B------:R-:W-:Y:S01]  /*6df0*/  FMUL.FTZ R57, R22, -1.4426950216293334961 ;  /* 0xbfb8aa3b16397820 */ /* 0x000fe20000410000 */
[----:B------:R-:W-:Y:S01]  /*6e00*/  SHF.L.U32 R45, R45, 0x10, RZ ;  /* 0x000000102d2d7819 */ /* 0x000fe200000006ff */
[----:B------:R-:W-:Y:S02]  /*6e10*/  IMAD.U32 R48, R48, 0x10000, RZ ;  /* 0x0001000030307824 */ /* 0x000fe400078e00ff */
[----:B--2---:R-:W-:Y:S01]  /*6e20*/  FADD.FTZ R50, R50, 1 ;  /* 0x3f80000032327421 */ /* 0x004fe20000010000 */
[----:B------:R-:W-:Y:S02]  /*6e30*/  IMAD.U32 R47, R47, 0x10000, RZ ;  /* 0x000100002f2f7824 */ /* 0x000fe400078e00ff */
[----:B------:R-:W2:Y:S01]  /*6e40*/  MUFU.EX2 R53, R53 ;  /* 0x0000003500357308 */ /* 0x000ea20000000800 */
[----:B------:R-:W-:Y:S01]  /*6e50*/  IMAD.U32 R42, R42, 0x10000, RZ ;  /* 0x000100002a2a7824 */ /* 0x000fe200078e00ff */
[----:B0-----:R-:W-:-:S02]  /*6e60*/  SHF.L.U32 R21, R21, 0x10, RZ ;  /* 0x0000001015157819 */ /* 0x001fc400000006ff */
[----:B------:R-:W-:Y:S01]  /*6e70*/  SHF.L.U32 R44, R44, 0x10, RZ ;  /* 0x000000102c2c7819 */ /* 0x000fe200000006ff */
[----:B------:R-:W-:-:S03]  /*6e80*/  IMAD.U32 R25, R25, 0x10000, RZ ;  /* 0x0001000019197824 */ /* 0x000fc600078e00ff */
[----:B------:R-:W0:Y:S01]  /*6e90*/  MUFU.EX2 R56, R56 ;  /* 0x0000003800387308 */ /* 0x000e220000000800 */
[----:B---3--:R-:W-:Y:S01]  /*6ea0*/  SHF.L.U32 R23, R23, 0x10, RZ ;  /* 0x0000001017177819 */ /* 0x008fe200000006ff */
[----:B------:R-:W-:Y:S01]  /*6eb0*/  FMUL.FTZ R85, R45, -1.4426950216293334961 ;  /* 0xbfb8aa3b2d557820 */ /* 0x000fe20000410000 */
[----:B------:R-:W-:Y:S01]  /*6ec0*/  FMUL.FTZ R86, R48, -1.4426950216293334961 ;  /* 0xbfb8aa3b30567820 */ /* 0x000fe20000410000 */
[----:B-1----:R-:W-:Y:S01]  /*6ed0*/  SHF.L.U32 R20, R20, 0x10, RZ ;  /* 0x0000001014147819 */ /* 0x002fe200000006ff */
[----:B------:R-:W-:Y:S01]  /*6ee0*/  FMUL.FTZ R90, R47, -1.4426950216293334961 ;  /* 0xbfb8aa3b2f5a7820 */ /* 0x000fe20000410000 */
[----:B------:R-:W-:Y:S02]  /*6ef0*/  FMUL.FTZ R84, R42, -1.4426950216293334961 ;  /* 0xbfb8aa3b2a547820 */ /* 0x000fe40000410000 */
[----:B------:R-:W1:Y:S01]  /*6f00*/  MUFU.EX2 R57, R57 ;  /* 0x0000003900397308 */ /* 0x000e620000000800 */
[----:B------:R-:W-:Y:S01]  /*6f10*/  FMUL.FTZ R87, R21, -1.4426950216293334961 ;  /* 0xbfb8aa3b15577820 */ /* 0x000fe20000410000 */
[----:B------:R-:W-:Y:S01]  /*6f20*/  FMUL.FTZ R88, R25, -1.4426950216293334961 ;  /* 0xbfb8aa3b19587820 */ /* 0x000fe20000410000 */
[----:B----4-:R-:W-:-:S02]  /*6f30*/  IMAD.U32 R24, R24, 0x10000, RZ ;  /* 0x0001000018187824 */ /* 0x010fc400078e00ff */
[----:B------:R-:W-:Y:S01]  /*6f40*/  FMUL.FTZ R89, R44, -1.4426950216293334961 ;  /* 0xbfb8aa3b2c597820 */ /* 0x000fe20000410000 */
[----:B------:R-:W-:Y:S01]  /*6f50*/  FMUL.FTZ R99, R23, -1.4426950216293334961 ;  /* 0xbfb8aa3b17637820 */ /* 0x000fe20000410000 */
[----:B------:R-:W-:Y:S01]  /*6f60*/  FADD.FTZ R52, R52, 1 ;  /* 0x3f80000034347421 */ /* 0x000fe20000010000 */
[----:B------:R-:W3:Y:S01]  /*6f70*/  MUFU.RCP R50, R50 ;  /* 0x0000003200327308 */ /* 0x000ee20000001000 */
[----:B-----5:R-:W-:Y:S01]  /*6f80*/  FADD.FTZ R54, R54, 1 ;  /* 0x3f80000036367421 */ /* 0x020fe20000010000 */
[----:B------:R-:W-:Y:S01]  /*6f90*/  FMUL.FTZ R91, R20, -1.4426950216293334961 ;  /* 0xbfb8aa3b145b7820 */ /* 0x000fe20000410000 */
[----:B------:R-:W-:Y:S01]  /*6fa0*/  FMUL.FTZ R98, R24, -1.4426950216293334961 ;  /* 0xbfb8aa3b18627820 */ /* 0x000fe20000410000 */
[----:B--2---:R-:W-:-:S04]  /*6fb0*/  FADD.FTZ R53, R53, 1 ;  /* 0x3f80000035357421 */ /* 0x004fc80000010000 */
[----:B------:R-:W2:Y:S01]  /*6fc0*/  MUFU.EX2 R85, R85 ;  /* 0x0000005500557308 */ /* 0x000ea20000000800 */
[----:B0-----:R-:W-:-:S07]  /*6fd0*/  FADD.FTZ R56, R56, 1 ;  /* 0x3f80000038387421 */ /* 0x001fce0000010000 */
[----:B------:R-:W0:Y:S08]  /*6fe0*/  MUFU.EX2 R86, R86 ;  /* 0x0000005600567308 */ /* 0x000e300000000800 */
[----:B------:R-:W4:Y:S08]  /*6ff0*/  MUFU.EX2 R90, R90 ;  /* 0x0000005a005a7308 */ /* 0x000f300000000800 */
[----:B------:R-:W5:Y:S08]  /*7000*/  MUFU.EX2 R84, R84 ;  /* 0x0000005400547308 */ /* 0x000f700000000800 */
[----:B------:R-:W5:Y:S08]  /*7010*/  MUFU.RCP R101, R54 ;  /* 0x0000003600657308 */ /* 0x000f700000001000 */
[----:B------:R-:W5:Y:S08]  /*7020*/  MUFU.EX2 R87, R87 ;  /* 0x0000005700577308 */ /* 0x000f700000000800 */
[----:B------:R-:W5:Y:S08]  /*7030*/  MUFU.EX2 R88, R88 ;  /* 0x0000005800587308 */ /* 0x000f700000000800 */
[----:B------:R-:W5:Y:S08]  /*7040*/  MUFU.EX2 R89, R89 ;  /* 0x0000005900597308 */ /* 0x000f700000000800 */
[----:B------:R-:W-:Y:S08]  /*7050*/  MUFU.EX2 R99, R99 ;  /* 0x0000006300637308 */ /* 0x000ff00000000800 */
[----:B------:R-:W5:Y:S01]  /*7060*/  MUFU.RCP R52, R52 ;  /* 0x0000003400347308 */ /* 0x000f620000001000 */
[----:B-1----:R-:W-:-:S07]  /*7070*/  FADD.FTZ R57, R57, 1 ;  /* 0x3f80000039397421 */ /* 0x002fce0000010000 */
[----:B------:R-:W1:Y:S08]  /*7080*/  MUFU.EX2 R91, R91 ;  /* 0x0000005b005b7308 */ /* 0x000e700000000800 */
[----:B------:R-:W1:Y:S01]  /*7090*/  MUFU.EX2 R98, R98 ;  /* 0x0000006200627308 */ /* 0x000e620000000800 */
[----:B---3--:R-:W-:-:S07]  /*70a0*/  FMUL.FTZ R50, R49, R50 ;  /* 0x0000003231327220 */ /* 0x008fce0000410000 */
[----:B------:R-:W3:Y:S01]  /*70b0*/  MUFU.RCP R100, R53 ;  /* 0x0000003500647308 */ /* 0x000ee20000001000 */
[----:B--2---:R-:W-:Y:S01]  /*70c0*/  FADD.FTZ R85, R85, 1 ;  /* 0x3f80000055557421 */ /* 0x004fe20000010000 */
[----:B0-----:R-:W-:Y:S01]  /*70d0*/  FADD.FTZ R86, R86, 1 ;  /* 0x3f80000056567421 */ /* 0x001fe20000010000 */
[----:B----4-:R-:W-:-:S05]  /*70e0*/  FADD.FTZ R90, R90, 1 ;  /* 0x3f8000005a5a7421 */ /* 0x010fca0000010000 */
[----:B------:R-:W0:Y:S01]  /*70f0*/  MUFU.RCP R56, R56 ;  /* 0x0000003800387308 */ /* 0x000e220000001000 */
[----:B-----5:R-:W-:Y:S01]  /*7100*/  FADD.FTZ R84, R84, 1 ;  /* 0x3f80000054547421 */ /* 0x020fe20000010000 */
[----:B------:R-:W-:Y:S01]  /*7110*/  FMUL.FTZ R50, R50, R17 ;  /* 0x0000001132327220 */ /* 0x000fe20000410000 */
[----:B------:R-:W-:Y:S01]  /*7120*/  FMUL.FTZ R17, R46, R101 ;  /* 0x000000652e117220 */ /* 0x000fe20000410000 */
[----:B------:R-:W-:Y:S01]  /*7130*/  FADD.FTZ R87, R87, 1 ;  /* 0x3f80000057577421 */ /* 0x000fe20000010000 */
[----:B------:R-:W-:Y:S01]  /*7140*/  FADD.FTZ R88, R88, 1 ;  /* 0x3f80000058587421 */ /* 0x000fe20000010000 */
[----:B------:R-:W-:Y:S02]  /*7150*/  FADD.FTZ R89, R89, 1 ;  /* 0x3f80000059597421 */ /* 0x000fe40000010000 */
[----:B------:R-:W2:Y:S01]  /*7160*/  MUFU.RCP R57, R57 ;  /* 0x0000003900397308 */ /* 0x000ea20000001000 */
[----:B------:R-:W-:Y:S01]  /*7170*/  FMUL.FTZ R51, R51, R52 ;  /* 0x0000003433337220 */ /* 0x000fe20000410000 */
[----:B------:R-:W-:Y:S01]  /*7180*/  FADD.FTZ R99, R99, 1 ;  /* 0x3f80000063637421 */ /* 0x000fe20000010000 */
[----:B-1----:R-:W-:Y:S01]  /*7190*/  FADD.FTZ R91, R91, 1 ;  /* 0x3f8000005b5b7421 */ /* 0x002fe20000010000 */
[----:B------:R-:W-:Y:S01]  /*71a0*/  FADD.FTZ R98, R98, 1 ;  /* 0x3f80000062627421 */ /* 0x000fe20000010000 */
[----:B------:R-:W-:-:S03]  /*71b0*/  FMUL.FTZ R17, R17, R14 ;  /* 0x0000000e11117220 */ /* 0x000fc60000410000 */
[----:B------:R-:W1:Y:S01]  /*71c0*/  MUFU.RCP R102, R85 ;  /* 0x0000005500667308 */ /* 0x000e620000001000 */
[----:B------:R-:W-:Y:S01]  /*71d0*/  FMUL.FTZ R51, R51, R16 ;  /* 0x0000001033337220 */ /* 0x000fe20000410000 */
[----:B---3--:R-:W-:-:S06]  /*71e0*/  FMUL.FTZ R16, R43, R100 ;  /* 0x000000642b107220 */ /* 0x008fcc0000410000 */
[----:B------:R-:W3:Y:S08]  /*71f0*/  MUFU.RCP R53, R86 ;  /* 0x0000005600357308 */ /* 0x000ef00000001000 */
[----:B------:R-:W4:Y:S01]  /*7200*/  MUFU.RCP R103, R84 ;  /* 0x0000005400677308 */ /* 0x000f220000001000 */
[----:B0-----:R-:W-:-:S07]  /*7210*/  FMUL.FTZ R46, R55, R56 ;  /* 0x00000038372e7220 */ /* 0x001fce0000410000 */
[----:B------:R-:W0:Y:S08]  /*7220*/  MUFU.RCP R90, R90 ;  /* 0x0000005a005a7308 */ /* 0x000e300000001000 */
[----:B------:R-:W5:Y:S08]  /*7230*/  MUFU.RCP R54, R87 ;  /* 0x0000005700367308 */ /* 0x000f700000001000 */
[----:B------:R-:W5:Y:S08]  /*7240*/  MUFU.RCP R14, R99 ;  /* 0x00000063000e7308 */ /* 0x000f700000001000 */
[----:B------:R-:W5:Y:S08]  /*7250*/  MUFU.RCP R88, R88 ;  /* 0x0000005800587308 */ /* 0x000f700000001000 */
[----:B------:R-:W5:Y:S08]  /*7260*/  MUFU.RCP R89, R89 ;  /* 0x0000005900597308 */ /* 0x000f700000001000 */
[----:B------:R-:W5:Y:S01]  /*7270*/  MUFU.RCP R43, R98 ;  /* 0x00000062002b7308 */ /* 0x000f620000001000 */
[----:B------:R-:W-:-:S07]  /*7280*/  FMUL.FTZ R46, R46, R13 ;  /* 0x0000000d2e2e7220 */ /* 0x000fce0000410000 */
[----:B------:R-:W5:Y:S01]  /*7290*/  MUFU.RCP R91, R91 ;  /* 0x0000005b005b7308 */ /* 0x000f620000001000 */
[----:B--2---:R-:W-:Y:S01]  /*72a0*/  FMUL.FTZ R13, R22, R57 ;  /* 0x00000039160d7220 */ /* 0x004fe20000410000 */
[----:B-1----:R-:W-:Y:S01]  /*72b0*/  FMUL.FTZ R45, R45, R102 ;  /* 0x000000662d2d7220 */ /* 0x002fe20000410000 */
[----:B---3--:R-:W-:Y:S01]  /*72c0*/  FMUL.FTZ R48, R48, R53 ;  /* 0x0000003530307220 */ /* 0x008fe20000410000 */
[----:B------:R-:W-:Y:S01]  /*72d0*/  FMUL.FTZ R16, R16, R15 ;  /* 0x0000000f10107220 */ /* 0x000fe20000410000 */
[----:B------:R-:W-:Y:S01]  /*72e0*/  BAR.SYNC.DEFER_BLOCKING 0x0 ;  /* 0x0000000000007b1d */ /* 0x000fe20000010000 */
[----:B----4-:R-:W-:Y:S01]  /*72f0*/  FMUL.FTZ R42, R42, R103 ;  /* 0x000000672a2a7220 */ /* 0x010fe20000410000 */
[----:B------:R-:W-:Y:S01]  /*7300*/  FMUL.FTZ R13, R13, R12 ;  /* 0x0000000c0d0d7220 */ /* 0x000fe20000410000 */
[----:B0-----:R-:W-:Y:S01]  /*7310*/  FMUL.FTZ R12, R47, R90 ;  /* 0x0000005a2f0c7220 */ /* 0x001fe20000410000 */
[----:B-----5:R-:W-:Y:S01]  /*7320*/  FMUL.FTZ R21, R21, R54 ;  /* 0x0000003615157220 */ /* 0x020fe20000410000 */
[----:B------:R-:W-:Y:S01]  /*7330*/  FMUL.FTZ R23, R23, R14 ;  /* 0x0000000e17177220 */ /* 0x000fe20000410000 */
[----:B------:R-:W-:Y:S01]  /*7340*/  FMUL.FTZ R45, R45, R10 ;  /* 0x0000000a2d2d7220 */ /* 0x000fe20000410000 */
[----:B------:R-:W-:Y:S01]  /*7350*/  FMUL.FTZ R48, R48, R9 ;  /* 0x0000000930307220 */ /* 0x000fe20000410000 */
[----:B------:R-:W-:Y:S01]  /*7360*/  F2FP.BF16.F32.PACK_AB R50, R51, R50 ;  /* 0x000000323332723e */ /* 0x000fe200000010ff */
[----:B------:R-:W-:Y:S01]  /*7370*/  FMUL.FTZ R42, R42, R11 ;  /* 0x0000000b2a2a7220 */ /* 0x000fe20000410000 */
[----:B------:R-:W-:Y:S01]  /*7380*/  FMUL.FTZ R10, R25, R88 ;  /* 0x00000058190a7220 */ /* 0x000fe20000410000 */
[----:B------:R-:W-:Y:S01]  /*7390*/  FMUL.FTZ R9, R44, R89 ;  /* 0x000000592c097220 */ /* 0x000fe20000410000 */
[----:B------:R-:W-:Y:S01]  /*73a0*/  FMUL.FTZ R24, R24, R43 ;  /* 0x0000002b18187220 */ /* 0x000fe20000410000 */
        /* <DEDUP_REMOVED lines=34> */
[----:B------:R-:W-:-:S03]  /*75d0*/  IMAD.U32 R4, RZ, RZ, UR14 ;  /* 0x0000000eff047e24 */ /* 0x000fc6000f8e00ff */
        /* <DEDUP_REMOVED lines=31> */
[----:B--2---:R-:W-:-:S03]  /*77d0*/  ISETP.GE.AND P0, PT, R27, R43, PT ;  /* 0x0000002b1b00720c */ /* 0x004fc60003f06270 */
[----:B------:R-:W-:-:S10]  /*77e0*/  IMAD.IADD R27, R3, 0x1, R7 ;  /* 0x00000001031b7824 */ /* 0x000fd400078e0207 */
[----:B------:R-:W-:Y:S05]  /*77f0*/  @P0 BRA `(.L_x_2765) ;  /* 0x0000000000380947 */ /* 0x000fea0003800000 */
[----:B------:R-:W-:Y:S01]  /*7800*/  MOV R4, R18 ;  /* 0x0000001200047202 */ /* 0x000fe20000000f00 */
[----:B------:R-:W-:Y:S01]  /*7810*/  IMAD.MOV.U32 R5, RZ, RZ, R19 ;  /* 0x000000ffff057224 */ /* 0x000fe200078e0013 */
[----:B------:R-:W-:Y:S02]  /*7820*/  ULDC.64 UR18, c[0x0][0x2c8] ;  /* 0x0000b20000127ab9 */ /* 0x000fe40000000a00 */
[----:B------:R-:W-:Y:S01]  /*7830*/  UIMAD UR7, UR23, UR18, URZ ;  /* 0x00000012170772a4 */ /* 0x000fe2000f8e023f */
[----:B------:R-:W-:-:S05]  /*7840*/  IMAD.WIDE.U32 R4, R112, UR14, R4 ;  /* 0x0000000e70047c25 */ /* 0x000fca000f8e0004 */
[----:B------:R-:W-:Y:S01]  /*7850*/  IADD3 R5, R7, R5, RZ ;  /* 0x0000000507057210 */ /* 0x000fe20007ffe0ff */
[----:B------:R-:W-:-:S04]  /*7860*/  IMAD.U32 R6, RZ, RZ, UR7 ;  /* 0x00000007ff067e24 */ /* 0x000fc8000f8e00ff */
[C---:B------:R-:W-:Y:S02]  /*7870*/  IMAD R7, R113.reuse, UR19, R6 ;  /* 0x0000001371077c24 */ /* 0x040fe4000f8e0206 */
[----:B------:R-:W-:Y:S01]  /*7880*/  IMAD.WIDE.U32 R4, R113, UR18, R4 ;  /* 0x0000001271047c25 */ /* 0x000fe2000f8e0004 */
[----:B------:R-:W-:-:S04]  /*7890*/  ULDC.64 UR18, c[0x0][0x320] ;  /* 0x0000c80000127ab9 */ /* 0x000fc80000000a00 */
[----:B------:R-:W-:Y:S02]  /*78a0*/  IADD3 R5, R5, R7, RZ ;  /* 0x0000000705057210 */ /* 0x000fe40007ffe0ff */
[----:B------:R-:W-:-:S04]  /*78b0*/  LEA R6, P0, R4, UR18, 0x1 ;  /* 0x0000001204067c11 */ /* 0x000fc8000f8008ff */
[----:B------:R-:W-:-:S05]  /*78c0*/  LEA.HI.X R7, R4, UR19, R5, 0x1, P0 ;  /* 0x0000001304077c11 */ /* 0x000fca00080f0c05 */
[----:B------:R0:W-:Y:S04]  /*78d0*/  STG.E.U16 desc[UR16][R6.64], R97 ;  /* 0x0000006106007986 */ /* 0x0001e8000c101510 */
.L_x_2765:
[----:B------:R-:W-:Y:S05]  /*78e0*/  BSYNC B0 ;  /* 0x0000000000007941 */ /* 0x000fea0003800000 */
.L_x_2764:
[----:B------:R-:W-:Y:S01]  /*78f0*/  ULDC.64 UR14, c[0x0][0x2c8] ;  /* 0x0000b200000e7ab9 */ /* 0x000fe20000000a00 */
[----:B------:R-:W-:Y:S01]  /*7900*/  IMAD.MOV.U32 R3, RZ, RZ, R27 ;  /* 0x000000ffff037224 */ /* 0x000fe200078e001b */
[----:B------:R-:W-:Y:S01]  /*7910*/  UIMAD UR7, UR23, UR14, URZ ;  /* 0x0000000e170772a4 */ /* 0x000fe2000f8e023f */
[-C--:B------:R-:W-:Y:S01]  /*7920*/  ISETP.GE.AND P3, PT, R108, R43.reuse, PT ;  /* 0x0000002b6c00720c */ /* 0x080fe20003f66270 */
[----:B------:R-:W-:Y:S01]  /*7930*/  ULDC.64 UR18, c[0x0][0x320] ;  /* 0x0000c80000127ab9 */ /* 0x000fe20000000a00 */
[----:B------:R-:W-:Y:S01]  /*7940*/  IMAD.WIDE.U32 R2, R113, UR14, R2 ;  /* 0x0000000e71027c25 */ /* 0x000fe2000f8e0002 */
[-C--:B------:R-:W-:Y:S01]  /*7950*/  ISETP.GE.AND P4, PT, R35, R43.reuse, PT ;  /* 0x0000002b2300720c */ /* 0x080fe20003f86270 */
[----:B------:R-:W-:Y:S01]  /*7960*/  UIADD3 UR6, UR6, 0x1, URZ ;  /* 0x0000000106067890 */ /* 0x000fe2000fffe03f */
[----:B------:R-:W-:Y:S01]  /*7970*/  MOV R4, UR7 ;  /* 0x0000000700047c02 */ /* 0x000fe20008000f00 */
[----:B------:R-:W-:Y:S01]  /*7980*/  UIADD3 UR12, UP0, UR12, 0x1000, URZ ;  /* 0x000010000c0c7890 */ /* 0x000fe2000ff1e03f */
[-C--:B------:R-:W-:Y:S01]  /*7990*/  ISETP.GE.AND P5, PT, R30, R43.reuse, PT ;  /* 0x0000002b1e00720c */ /* 0x080fe20003fa6270 */
[----:B------:R-:W-:Y:S01]  /*79a0*/  UIADD3 UR8, UP1, UR8, 0x1000, URZ ;  /* 0x0000100008087890 */ /* 0x000fe2000ff3e03f */
[-C--:B------:R-:W-:Y:S01]  /*79b0*/  ISETP.GE.AND P6, PT, R0, R43.reuse, PT ;  /* 0x0000002b0000720c */ /* 0x080fe20003fc6270 */
[----:B------:R-:W-:Y:S01]  /*79c0*/  IMAD R5, R113, UR15, R4 ;  /* 0x0000000f71057c24 */ /* 0x000fe2000f8e0204 */
[----:B------:R-:W-:Y:S01]  /*79d0*/  IADD3 R4, P0, R2, UR24, RZ ;  /* 0x0000001802047c10 */ /* 0x000fe2000ff1e0ff */
[----:B------:R-:W1:Y:S01]  /*79e0*/  LDC R0, c[0x0][0x224] ;  /* 0x00008900ff007b82 */ /* 0x000e620000000800 */
[----:B------:R-:W-:Y:S01]  /*79f0*/  IADD3 R2, P1, R40, UR18, RZ ;  /* 0x0000001228027c10 */ /* 0x000fe2000ff3e0ff */
[----:B------:R-:W-:Y:S01]  /*7a00*/  UIADD3 UR9, UP2, UR9, 0x1000, URZ ;  /* 0x0000100009097890 */ /* 0x000fe2000ff5e03f */
[----:B------:R-:W-:Y:S01]  /*7a10*/  IADD3.X R3, R5, UR25, R3, P0, !PT ;  /* 0x0000001905037c10 */ /* 0x000fe200087fe403 */
[----:B------:R-:W-:Y:S01]  /*7a20*/  UIADD3.X UR13, URZ, UR13, URZ, UP0, !UPT ;  /* 0x0000000d3f0d7290 */ /* 0x000fe200087fe43f */
[----:B------:R-:W-:Y:S01]  /*7a30*/  IADD3.X R41, R41, UR19, RZ, P1, !PT ;  /* 0x0000001329297c10 */ /* 0x000fe20008ffe4ff */
[----:B------:R-:W-:Y:S01]  /*7a40*/  UIADD3.X UR10, URZ, UR10, URZ, UP1, !UPT ;  /* 0x0000000a3f0a7290 */ /* 0x000fe20008ffe43f */
[----:B------:R-:W-:Y:S01]  /*7a50*/  LEA R2, P0, R4, R2, 0x1 ;  /* 0x0000000204027211 */ /* 0x000fe200078008ff */
[----:B------:R-:W-:Y:S01]  /*7a60*/  UIADD3.X UR11, URZ, UR11, URZ, UP2, !UPT ;  /* 0x0000000b3f0b7290 */ /* 0x000fe200097fe43f */
[----:B------:R-:W-:-:S02]  /*7a70*/  ISETP.GE.AND P1, PT, R38, R43, PT ;  /* 0x0000002b2600720c */ /* 0x000fc40003f26270 */
[----:B------:R-:W-:Y:S02]  /*7a80*/  LEA.HI.X R3, R4, R41, R3, 0x1, P0 ;  /* 0x0000002904037211 */ /* 0x000fe400000f0c03 */
        /* <DEDUP_REMOVED lines=25> */
[----:B-1----:R-:W-:-:S13]  /*7c20*/  ISETP.LE.AND P0, PT, R0, UR6, PT ;  /* 0x0000000600007c0c */ /* 0x002fda000bf03270 */
[----:B--2---:R-:W-:Y:S05]  /*7c30*/  @!P0 BRA `(.L_x_2766) ;  /* 0xffffff8800ac8947 */ /* 0x004fea000383ffff */
[----:B------:R-:W-:Y:S05]  /*7c40*/  EXIT ;  /* 0x000000000000794d */ /* 0x000fea0003800000 */
.L_x_2767:
        /* <DEDUP_REMOVED lines=11> */
.L_x_5243:


//--------------------- .text._Z25selective_scan_fwd_kernelI32Selective_Scan_fwd_kernel_traitsILi128ELi16ELi1ELb0ELb1ELb0ELb0EN3c108BFloat16EfEEv13SSMParamsBase --------------------------
	.section	.text._Z25selective_scan_fwd_kernelI32Selective_Scan_fwd_kernel_traitsILi128ELi16ELi1ELb0ELb1ELb0ELb0EN3c108BFloat16EfEEv13SSMParamsBase,"ax",@progbits
	.align	128
        .global         _Z25selective_scan_fwd_kernelI32Selective_Scan_fwd_kernel_traitsILi128ELi16ELi1ELb0ELb1ELb0ELb0EN3c108BFloat16EfEEv13SSMParamsBase
        .type           _Z25selective_scan_fwd_kernelI32Selective_Scan_fwd_kernel_traitsILi128ELi16ELi1ELb0ELb1ELb0ELb0EN3c108BFloat16EfEEv13SSMParamsBase,@function
        .size           _Z25selective_scan_fwd_kernelI32Selective_Scan_fwd_kernel_traitsILi128ELi16ELi1ELb0ELb1ELb0ELb0EN3c108BFloat16EfEEv13SSMParamsBase,(.L_x_5244 - _Z25selective_scan_fwd_kernelI32Selective_Scan_fwd_kernel_traitsILi128ELi16ELi1ELb0ELb1ELb0ELb0EN3c108BFloat16EfEEv13SSMParamsBase)
        .other          _Z25selective_scan_fwd_kernelI32Selective_Scan_fwd_kernel_traitsILi128ELi16ELi1ELb0ELb1ELb0ELb0EN3c108BFloat16EfEEv13SSMParamsBase,@"STO_CUDA_ENTRY STV_DEFAULT"
_Z25selective_scan_fwd_kernelI32Selective_Scan_fwd_kernel_traitsILi128ELi16ELi1ELb0ELb1ELb0ELb0EN3c108BFloat16EfEEv13SSMParamsBase:
.text._Z25selective_scan_fwd_kernelI32Selective_Scan_fwd_kernel_traitsILi128ELi16ELi1ELb0ELb1ELb0ELb0EN3c108BFloat16EfEEv13SSMParamsBase:
[----:B------:R-:W-:Y:S08]  /*0000*/  LDC R1, c[0x0][0x28] ;  /* 0x00000a00ff017b82 */ /* 0x000ff00000000800 */
[----:B------:R-:W0:Y:S01]  /*0010*/  LDC R8, c[0x0][0x228] ;  /* 0x00008a00ff087b82 */ /* 0x000e220000000800 */
[----:B------:R-:W-:Y:S01]  /*0020*/  ULDC.64 UR6, c[0x0][0x2e8] ;  /* 0x0000ba0000067ab9 */ /* 0x000fe20000000a00 */
[----:B------:R-:W-:Y:S01]  /*0030*/  ULDC.64 UR8, c[0x0][0x300] ;  /* 0x0000c00000087ab9 */ /* 0x000fe20000000a00 */
[----:B------:R-:W-:-:S02]  /*0040*/  UISETP.NE.U32.AND UP0, UPT, UR6, URZ, UPT ;  /* 0x0000003f0600728c */ /* 0x000fc4000bf05070 */
[----:B------:R-:W-:Y:S02]  /*0050*/  UISETP.NE.U32.AND UP1, UPT, UR8, URZ, UPT ;  /* 0x0000003f0800728c */ /* 0x000fe4000bf25070 */
[----:B------:R-:W-:Y:S01]  /*0060*/  UISETP.NE.AND.EX UP0, UPT, UR7, URZ, UPT, UP0 ;  /* 0x0000003f0700728c */ /* 0x000fe2000bf05300 */
[----:B------:R-:W1:Y:S01]  /*0070*/  S2UR UR25, SR_CTAID.Y ;  /* 0x00000000001979c3 */ /* 0x000e620000002600 */
[----:B------:R-:W-:Y:S01]  /*0080*/  UISETP.NE.AND.EX UP1, UPT, UR9, URZ, UPT, UP1 ;  /* 0x0000003f0900728c */ /* 0x000fe2000bf25310 */
[----:B------:R-:W-:Y:S01]  /*0090*/  ULDC.64 UR22, c[0x0][0x208] ;  /* 0x0000820000167ab9 */ /* 0x000fe20000000a00 */
[----:B------:R-:W-:Y:S02]  /*00a0*/  ULDC.64 UR10, c[0x0][0x280] ;  /* 0x0000a000000a7ab9 */ /* 0x000fe40000000a00 */
[----:B------:R-:W-:Y:S01]  /*00b0*/  PLOP3.LUT P3, PT, PT, PT, UP0, 0x80, 0x0 ;  /* 0x000000000000781c */ /* 0x000fe20003f6f008 */
[----:B------:R-:W-:Y:S01]  /*00c0*/  ULDC.64 UR12, c[0x0][0x290] ;  /* 0x0000a400000c7ab9 */ /* 0x000fe20000000a00 */
[----:B------:R-:W-:Y:S01]  /*00d0*/  PLOP3.LUT P4, PT, PT, PT, UP1, 0x80, 0x0 ;  /* 0x000000000000781c */ /* 0x000fe20003f8f018 */
[----:B------:R-:W2:Y:S01]  /*00e0*/  S2UR UR26, SR_CTAID.X ;  /* 0x00000000001a79c3 */ /* 0x000ea20000002500 */
[----:B------:R-:W-:Y:S01]  /*00f0*/  ULDC.64 UR14, c[0x0][0x240] ;  /* 0x00009000000e7ab9 */ /* 0x000fe20000000a00 */
[----:B------:R-:W-:Y:S01]  /*0100*/  ULDC.64 UR16, c[0x0][0x288] ;  /* 0x0000a20000107ab9 */ /* 0x000fe20000000a00 */
[----:B------:R-:W-:Y:S01]  /*0110*/  ULDC.64 UR18, c[0x0][0x2f0] ;  /* 0x0000bc0000127ab9 */ /* 0x000fe20000000a00 */
[----:B0-----:R-:W-:-:S04]  /*0120*/  IABS R9, R8 ;  /* 0x0000000800097213 */ /* 0x001fc80000000000 */
[----:B------:R-:W0:Y:S01]  /*0130*/  I2F.RP R0, R9 ;  /* 0x0000000900007306 */ /* 0x000e220000209400 */
[----:B-1----:R-:W-:Y:S02]  /*0140*/  USHF.R.S32.HI UR4, URZ, 0x1f, UR25 ;  /* 0x0000001f3f047899 */ /* 0x002fe40008011419 */
[----:B------:R-:W-:Y:S02]  /*0150*/  @UP0 ULEA UR6, UP2, UR25, UR6, 0x2 ;  /* 0x0000000619060291 */ /* 0x000fe4000f84103f */
[----:B------:R-:W-:Y:S02]  /*0160*/  @UP1 ULEA UR8, UP3, UR25, UR8, 0x2 ;  /* 0x0000000819081291 */ /* 0x000fe4000f86103f */
[----:B------:R-:W-:Y:S02]  /*0170*/  @UP0 ULEA.HI.X UR7, UR25, UR7, UR4, 0x2, UP2 ;  /* 0x0000000719070291 */ /* 0x000fe400090f1404 */
[----:B------:R-:W-:Y:S01]  /*0180*/  IMAD.U32 R2, RZ, RZ, UR6 ;  /* 0x00000006ff027e24 */ /* 0x000fe2000f8e00ff */
[----:B------:R-:W-:Y:S01]  /*0190*/  @UP1 ULEA.HI.X UR9, UR25, UR9, UR4, 0x2, UP3 ;  /* 0x0000000919091291 */ /* 0x000fe200098f1404 */
[----:B0-----:R-:W0:Y:S02]  /*01a0*/  MUFU.RCP R0, R0 ;  /* 0x0000000000007308 */ /* 0x001e240000001000 */
[----:B------:R-:W-:-:S05]  /*01b0*/  IMAD.U32 R3, RZ, RZ, UR7 ;  /* 0x00000007ff037e24 */ /* 0x000fca000f8e00ff */
[----:B------:R-:W5:Y:S01]  /*01c0*/  @P3 LDG.E R2, desc[UR22][R2.64] ;  /* 0x0000001602023981 */ /* 0x000f62000c1e1900 */
[----:B------:R-:W-:Y:S01]  /*01d0*/  MOV R4, UR8 ;  /* 0x0000000800047c02 */ /* 0x000fe20008000f00 */
[----:B------:R-:W-:Y:S01]  /*01e0*/  IMAD.U32 R5, RZ, RZ, UR9 ;  /* 0x00000009ff057e24 */ /* 0x000fe2000f8e00ff */
[----:B--2---:R-:W-:-:S04]  /*01f0*/  USHF.R.S32.HI UR5, URZ, 0x1f, UR26 ;  /* 0x0000001f3f057899 */ /* 0x004fc8000801141a */
[----:B------:R1:W5:Y:S01]  /*0200*/  @P4 LDG.E R4, desc[UR22][R4.64] ;  /* 0x0000001604044981 */ /* 0x000362000c1e1900 */
[----:B------:R-:W-:Y:S02]  /*0210*/  UIMAD UR6, UR5, UR10, URZ ;  /* 0x0000000a050672a4 */ /* 0x000fe4000f8e023f */
[----:B------:R-:W-:Y:S01]  /*0220*/  UIMAD UR7, UR5, UR12, URZ ;  /* 0x0000000c050772a4 */ /* 0x000fe2000f8e023f */
[----:B0-----:R-:W-:Y:S01]  /*0230*/  VIADD R6, R0, 0xffffffe ;  /* 0x0ffffffe00067836 */ /* 0x001fe20000000000 */
[----:B------:R-:W-:Y:S01]  /*0240*/  IABS R0, UR25 ;  /* 0x0000001900007c13 */ /* 0x000fe20008000000 */
[----:B------:R-:W-:Y:S02]  /*0250*/  UIMAD.WIDE.U32 UR8, UR26, UR10, URZ ;  /* 0x0000000a1a0872a5 */ /* 0x000fe4000f8e003f */
[----:B------:R0:W2:Y:S01]  /*0260*/  F2I.FTZ.U32.TRUNC.NTZ R7, R6 ;  /* 0x0000000600077305 */ /* 0x0000a2000021f000 */
[----:B------:R-:W-:Y:S01]  /*0270*/  UIMAD UR6, UR26, UR11, UR6 ;  /* 0x0000000b1a0672a4 */ /* 0x000fe2000f8e0206 */
[----:B-1----:R-:W1:Y:S01]  /*0280*/  LDC R5, c[0x0][0x224] ;  /* 0x00008900ff057b82 */ /* 0x002e620000000800 */
[----:B------:R-:W-:-:S02]  /*0290*/  UIMAD.WIDE.U32 UR10, UR26, UR12, URZ ;  /* 0x0000000c1a0a72a5 */ /* 0x000fc4000f8e003f */
[----:B------:R-:W-:Y:S02]  /*02a0*/  UIMAD UR12, UR26, UR13, UR7 ;  /* 0x0000000d1a0c72a4 */ /* 0x000fe4000f8e0207 */
[----:B------:R-:W-:Y:S01]  /*02b0*/  UIMAD UR13, UR5, UR14, URZ ;  /* 0x0000000e050d72a4 */ /* 0x000fe2000f8e023f */
[----:B0-----:R-:W-:Y:S01]  /*02c0*/  IMAD.MOV.U32 R6, RZ, RZ, RZ ;  /* 0x000000ffff067224 */ /* 0x001fe200078e00ff */
[----:B------:R-:W-:Y:S02]  /*02d0*/  UIADD3 UR9, UR9, UR6, URZ ;  /* 0x0000000609097290 */ /* 0x000fe4000fffe03f */
[----:B------:R-:W-:Y:S02]  /*02e0*/  UIMAD UR5, UR4, UR16, URZ ;  /* 0x00000010040572a4 */ /* 0x000fe4000f8e023f */
[----:B------:R-:W-:Y:S01]  /*02f0*/  UIMAD.WIDE.U32 UR8, UR25, UR16, UR8 ;  /* 0x00000010190872a5 */ /* 0x000fe2000f8e0008 */
[----:B--2---:R-:W-:Y:S01]  /*0300*/  IADD3 R10, RZ, -R7, RZ ;  /* 0x80000007ff0a7210 */ /* 0x004fe20007ffe0ff */
[----:B------:R-:W-:-:S02]  /*0310*/  UIMAD UR5, UR25, UR17, UR5 ;  /* 0x00000011190572a4 */ /* 0x000fc4000f8e0205 */
[----:B------:R-:W-:Y:S02]  /*0320*/  UIMAD.WIDE.U32 UR6, UR26, UR14, URZ ;  /* 0x0000000e1a0672a5 */ /* 0x000fe4000f8e003f */
[----:B------:R-:W-:Y:S01]  /*0330*/  IMAD R3, R10, R9, RZ ;  /* 0x000000090a037224 */ /* 0x000fe200078e02ff */
[----:B------:R-:W-:Y:S01]  /*0340*/  ULDC.64 UR16, c[0x0][0x298] ;  /* 0x0000a60000107ab9 */ /* 0x000fe20000000a00 */
[----:B------:R-:W-:Y:S01]  /*0350*/  UIMAD UR14, UR26, UR15, UR13 ;  /* 0x0000000f1a0e72a4 */ /* 0x000fe2000f8e020d */
[----:B------:R-:W0:Y:S01]  /*0360*/  LDC.64 R10, c[0x0][0x258] ;  /* 0x00009600ff0a7b82 */ /* 0x000e220000000a00 */
[----:B------:R-:W-:Y:S01]  /*0370*/  IMAD.HI.U32 R7, R7, R3, R6 ;  /* 0x0000000307077227 */ /* 0x000fe200078e0006 */
[----:B------:R-:W-:Y:S02]  /*0380*/  UIMAD UR13, UR4, UR16, URZ ;  /* 0x00000010040d72a4 */ /* 0x000fe4000f8e023f */
[----:B------:R-:W-:Y:S02]  /*0390*/  UIADD3 UR11, UR11, UR12, URZ ;  /* 0x0000000c0b0b7290 */ /* 0x000fe4000fffe03f */
[----:B------:R-:W-:Y:S01]  /*03a0*/  UIMAD UR13, UR25, UR17, UR13 ;  /* 0x00000011190d72a4 */ /* 0x000fe2000f8e020d */
[----:B------:R-:W-:Y:S01]  /*03b0*/  IMAD.HI.U32 R7, R7, R0, RZ ;  /* 0x0000000007077227 */ /* 0x000fe200078e00ff */
[----:B------:R-:W-:-:S02]  /*03c0*/  UIADD3 UR17, UR9, UR5, URZ ;  /* 0x0000000509117290 */ /* 0x000fc4000fffe03f */
[----:B------:R-:W-:Y:S01]  /*03d0*/  ULEA UR15, UP0, UR8, UR18, 0x1 ;  /* 0x00000012080f7291 */ /* 0x000fe2000f80083f */
[----:B------:R-:W-:Y:S01]  /*03e0*/  IMAD.MOV R3, RZ, RZ, -R7 ;  /* 0x000000ffff037224 */ /* 0x000fe200078e0a07 */
[----:B------:R-:W-:Y:S02]  /*03f0*/  UIMAD.WIDE.U32 UR10, UR25, UR16, UR10 ;  /* 0x00000010190a72a5 */ /* 0x000fe4000f8e000a */
[----:B------:R-:W-:Y:S01]  /*0400*/  ULEA.HI.X UR17, UR8, UR19, UR17, 0x1, UP0 ;  /* 0x0000001308117291 */ /* 0x000fe200080f0c11 */
[C---:B------:R-:W-:Y:S01]  /*0410*/  IMAD R0, R9.reuse, R3, R0 ;  /* 0x0000000309007224 */ /* 0x040fe200078e0200 */
[----:B------:R-:W-:Y:S01]  /*0420*/  UIADD3 UR18, UR11, UR13, URZ ;  /* 0x0000000d0b127290 */ /* 0x000fe2000fffe03f */
[----:B------:R-:W-:Y:S01]  /*0430*/  ULDC.64 UR8, c[0x0][0x2f8] ;  /* 0x0000be0000087ab9 */ /* 0x000fe20000000a00 */
[----:B------:R-:W-:Y:S02]  /*0440*/  ULDC UR5, c[0x0][0x214] ;  /* 0x0000850000057ab9 */ /* 0x000fe40000000800 */
[----:B------:R-:W-:Y:S01]  /*0450*/  ISETP.GT.U32.AND P1, PT, R9, R0, PT ;  /* 0x000000000900720c */ /* 0x000fe20003f24070 */
[----:B------:R-:W-:-:S04]  /*0460*/  ULEA UR16, UP0, UR10, UR8, 0x1 ;  /* 0x000000080a107291 */ /* 0x000fc8000f80083f */
[----:B------:R-:W-:-:S08]  /*0470*/  ULEA.HI.X UR18, UR10, UR9, UR18, 0x1, UP0 ;  /* 0x000000090a127291 */ /* 0x000fd000080f0c12 */
[-C--:B------:R-:W-:Y:S01]  /*0480*/  @!P1 IADD3 R0, R0, -R9.reuse, RZ ;  /* 0x8000000900009210 */ /* 0x080fe20007ffe0ff */
[----:B------:R-:W-:Y:S01]  /*0490*/  @!P1 VIADD R7, R7, 0x1 ;  /* 0x0000000107079836 */ /* 0x000fe20000000000 */
[----:B-1----:R-:W-:Y:S02]  /*04a0*/  ISETP.GE.AND P1, PT, R5, 0x1, PT ;  /* 0x000000010500780c */ /* 0x002fe40003f26270 */
[----:B------:R-:W-:Y:S02]  /*04b0*/  ISETP.GE.U32.AND P0, PT, R0, R9, PT ;  /* 0x000000090000720c */ /* 0x000fe40003f06070 */
[----:B------:R-:W-:-:S04]  /*04c0*/  LOP3.LUT R0, R8, UR25, RZ, 0x3c, !PT ;  /* 0x0000001908007c12 */ /* 0x000fc8000f8e3cff */
[----:B------:R-:W-:-:S07]  /*04d0*/  ISETP.GE.AND P2, PT, R0, RZ, PT ;  /* 0x000000ff0000720c */ /* 0x000fce0003f46270 */
[----:B------:R-:W-:Y:S01]  /*04e0*/  @P0 VIADD R7, R7, 0x1 ;  /* 0x0000000107070836 */ /* 0x000fe20000000000 */
[----:B------:R-:W-:-:S05]  /*04f0*/  ISETP.NE.AND P0, PT, R8, RZ, PT ;  /* 0x000000ff0800720c */ /* 0x000fca0003f05270 */
[----:B------:R-:W-:Y:S01]  /*0500*/  @!P2 IADD3 R7, -R7, RZ, RZ ;  /* 0x000000ff0707a210 */ /* 0x000fe20007ffe1ff */
[----:B0-----:R-:W-:Y:S07]  /*0510*/  @!P1 EXIT ;  /* 0x000000000000994d */ /* 0x001fee0003800000 */
[----:B------:R-:W0:Y:S01]  /*0520*/  S2R R125, SR_TID.X ;  /* 0x00000000007d7919 */ /* 0x000e220000002100 */
[----:B------:R-:W-:Y:S01]  /*0530*/  @!P0 LOP3.LUT R7, RZ, R8, RZ, 0x33, !PT ;  /* 0x00000008ff078212 */ /* 0x000fe200078e33ff */
[----:B------:R-:W-:Y:S01]  /*0540*/  UIMAD UR5, UR26, UR5, UR25 ;  /* 0x000000051a0572a4 */ /* 0x000fe2000f8e0219 */
[----:B------:R-:W1:Y:S01]  /*0550*/  LDC.64 R8, c[0x0][0x2d8] ;  /* 0x0000b600ff087b82 */ /* 0x000e620000000a00 */
[----:B------:R-:W2:Y:S01]  /*0560*/  S2R R126, SR_LANEID ;  /* 0x00000000007e7919 */ /* 0x000ea20000000000 */
[----:B------:R-:W-:Y:S01]  /*0570*/  ULDC.64 UR10, c[0x0][0x268] ;  /* 0x00009a00000a7ab9 */ /* 0x000fe20000000a00 */
[----:B------:R-:W-:Y:S01]  /*0580*/  SHF.R.S32.HI R3, RZ, 0x1f, R7 ;  /* 0x0000001fff037819 */ /* 0x000fe20000011407 */
[----:B------:R-:W-:Y:S01]  /*0590*/  UIADD3 UR7, UR7, UR14, URZ ;  /* 0x0000000e07077290 */ /* 0x000fe2000fffe03f */
[----:B------:R-:W-:Y:S01]  /*05a0*/  IMAD R0, R5, UR5, RZ ;  /* 0x0000000505007c24 */ /* 0x000fe2000f8e02ff */
[----:B------:R-:W-:Y:S01]  /*05b0*/  UIMAD UR5, UR4, UR10, URZ ;  /* 0x0000000a040572a4 */ /* 0x000fe2000f8e023f */
[----:B------:R-:W-:Y:S01]  /*05c0*/  ULDC.64 UR12, c[0x0][0x230] ;  /* 0x00008c00000c7ab9 */ /* 0x000fe20000000a00 */
[-C--:B------:R-:W-:Y:S01]  /*05d0*/  IMAD R6, R3, R10.reuse, RZ ;  /* 0x0000000a03067224 */ /* 0x080fe200078e02ff */
[----:B------:R-:W-:Y:S01]  /*05e0*/  UIMAD UR8, UR4, UR12, URZ ;  /* 0x0000000c040872a4 */ /* 0x000fe2000f8e023f */
[----:B------:R-:W-:Y:S01]  /*05f0*/  R2UR UR19, R0 ;  /* 0x00000000001372ca */ /* 0x000fe200000e0000 */
[----:B------:R-:W-:Y:S01]  /*0600*/  UIMAD UR14, UR25, UR11, UR5 ;  /* 0x0000000b190e72a4 */ /* 0x000fe2000f8e0205 */
[C---:B------:R-:W-:Y:S01]  /*0610*/  IMAD R5, R7.reuse, R11, R6 ;  /* 0x0000000b07057224 */ /* 0x040fe200078e0206 */
[----:B------:R-:W-:Y:S01]  /*0620*/  UMOV UR4, URZ ;  /* 0x0000003f00047c82 */ /* 0x000fe20008000000 */
[----:B-----5:R-:W-:Y:S01]  /*0630*/  @P3 R2UR UR4, R2 ;  /* 0x00000000020432ca */ /* 0x020fe200000e0000 */
[----:B------:R-:W-:Y:S01]  /*0640*/  IMAD.WIDE.U32 R2, R7, R10, UR6 ;  /* 0x0000000607027e25 */ /* 0x000fe2000f8e000a */
[----:B------:R-:W-:Y:S01]  /*0650*/  UMOV UR5, URZ ;  /* 0x0000003f00057c82 */ /* 0x000fe20008000000 */
[----:B------:R-:W-:Y:S01]  /*0660*/  @P4 R2UR UR5, R4 ;  /* 0x00000000040542ca */ /* 0x000fe200000e0000 */
[----:B------:R-:W-:Y:S01]  /*0670*/  UIMAD UR13, UR25, UR13, UR8 ;  /* 0x0000000d190d72a4 */ /* 0x000fe2000f8e0208 */
[----:B------:R-:W-:Y:S01]  /*0680*/  IMAD.IADD R108, R3, 0x1, R5 ;  /* 0x00000001036c7824 */ /* 0x000fe200078e0205 */
[----:B------:R-:W-:-:S02]  /*0690*/  UIMAD.WIDE.U32 UR8, UR25, UR12, URZ ;  /* 0x0000000c190872a5 */ /* 0x000fc4000f8e003f */
[----:B------:R-:W-:Y:S01]  /*06a0*/  UIMAD.WIDE.U32 UR10, UR25, UR10, URZ ;  /* 0x0000000a190a72a5 */ /* 0x000fe2000f8e003f */
[C---:B-1----:R-:W-:Y:S01]  /*06b0*/  LEA R109, P0, R2.reuse, R8, 0x1 ;  /* 0x00000008026d7211 */ /* 0x042fe200078008ff */
[----:B------:R-:W-:Y:S01]  /*06c0*/  ULDC UR12, c[0x0][0x21c] ;  /* 0x00008700000c7ab9 */ /* 0x000fe20000000800 */
[----:B------:R-:W-:Y:S01]  /*06d0*/  UMOV UR6, URZ ;  /* 0x0000003f00067c82 */ /* 0x000fe20008000000 */
[----:B------:R-:W-:Y:S01]  /*06e0*/  UIMAD UR12, UR19, UR12, URZ ;  /* 0x0000000c130c72a4 */ /* 0x000fe2000f8e023f */
[----:B------:R-:W-:Y:S01]  /*06f0*/  LEA.HI.X R108, R2, R9, R108, 0x1, P0 ;  /* 0x00000009026c7211 */ /* 0x000fe200000f0c6c */
[C---:B0-----:R-:W-:Y:S01]  /*0700*/  IMAD.SHL.U32 R3, R125.reuse, 0x10, RZ ;  /* 0x000000107d037824 */ /* 0x041fe200078e00ff */
[----:B------:R-:W-:Y:S01]  /*0710*/  LOP3.LUT R124, R125, 0x1f, RZ, 0xc0, !PT ;  /* 0x0000001f7d7c7812 */ /* 0x000fe200078ec0ff */
[----:B------:R-:W-:Y:S02]  /*0720*/  UIADD3 UR13, UR9, UR13, URZ ;  /* 0x0000000d090d7290 */ /* 0x000fe4000fffe03f */
[C---:B------:R-:W-:Y:S01]  /*0730*/  VIADD R121, R3.reuse, 0x2 ;  /* 0x0000000203797836 */ /* 0x040fe20000000000 */
[C---:B------:R-:W-:Y:S01]  /*0740*/  LOP3.LUT R123, R3.reuse, 0xfffffe00, RZ, 0xc0, !PT ;  /* 0xfffffe00037b7812 */ /* 0x040fe200078ec0ff */
[C---:B------:R-:W-:Y:S01]  /*0750*/  VIADD R120, R3.reuse, 0x3 ;  /* 0x0000000303787836 */ /* 0x040fe20000000000 */
[----:B------:R-:W-:Y:S01]  /*0760*/  LOP3.LUT R160, R124, 0xfffffe00, R3, 0xf8, !PT ;  /* 0xfffffe007ca07812 */ /* 0x000fe200078ef803 */
        /* <DEDUP_REMOVED lines=11> */
[----:B--2---:R-:W-:-:S12]  /*0820*/  UIADD3 UR14, UR11, UR14, URZ ;  /* 0x0000000e0b0e7290 */ /* 0x004fd8000fffe03f */
.L_x_2808:
[----:B------:R-:W-:Y:S01]  /*0830*/  BAR.SYNC.DEFER_BLOCKING 0x0 ;  /* 0x0000000000007b1d */ /* 0x000fe20000010000 */
[C---:B------:R-:W-:Y:S01]  /*0840*/  IMAD.SHL.U32 R28, R160.reuse, 0x2, RZ ;  /* 0x00000002a01c7824 */ /* 0x040fe200078e00ff */
[----:B------:R-:W-:Y:S02]  /*0850*/  SHF.R.S32.HI R161, RZ, 0x1f, R160 ;  /* 0x0000001fffa17819 */ /* 0x000fe400000114a0 */
[C---:B------:R-:W-:Y:S02]  /*0860*/  LOP3.LUT R107, R160.reuse, 0x20, RZ, 0xfc, !PT ;  /* 0x00000020a06b7812 */ /* 0x040fe400078efcff */
[----:B------:R-:W-:Y:S01]  /*0870*/  ULDC UR7, c[0x0][0x218] ;  /* 0x0000860000077ab9 */ /* 0x000fe20000000800 */
[----:B------:R-:W-:Y:S01]  /*0880*/  SHF.L.U64.HI R30, R160, 0x1, R161 ;  /* 0x00000001a01e7819 */ /* 0x000fe200000102a1 */
[----:B------:R-:W-:Y:S01]  /*0890*/  UIMAD UR27, UR6, -0x800, UR7 ;  /* 0xfffff800061b78a4 */ /* 0x000fe2000f8e0207 */
[----:B-1----:R-:W-:Y:S02]  /*08a0*/  IADD3 R2, P3, R28, UR15, RZ ;  /* 0x0000000f1c027c10 */ /* 0x002fe4000ff7e0ff */
[----:B------:R-:W-:-:S02]  /*08b0*/  LOP3.LUT R106, R160, 0x40, RZ, 0xfc, !PT ;  /* 0x00000040a06a7812 */ /* 0x000fc400078efcff */
[C---:B------:R-:W-:Y:S02]  /*08c0*/  LOP3.LUT R105, R160.reuse, 0x60, RZ, 0xfc, !PT ;  /* 0x00000060a0697812 */ /* 0x040fe400078efcff */
[C---:B------:R-:W-:Y:S02]  /*08d0*/  ISETP.GE.AND P2, PT, R160.reuse, UR27, PT ;  /* 0x0000001ba0007c0c */ /* 0x040fe4000bf46270 */
[----:B------:R-:W-:Y:S02]  /*08e0*/  PRMT R5, RZ, 0x7610, R5 ;  /* 0x00007610ff057816 */ /* 0x000fe40000000005 */
[C---:B------:R-:W-:Y:S02]  /*08f0*/  LOP3.LUT R104, R160.reuse, 0x80, RZ, 0xfc, !PT ;  /* 0x00000080a0687812 */ /* 0x040fe400078efcff */
[----:B------:R-:W-:Y:S02]  /*0900*/  LOP3.LUT R103, R160, 0xa0, RZ, 0xfc, !PT ;  /* 0x000000a0a0677812 */ /* 0x000fe400078efcff */
[----:B------:R-:W-:-:S02]  /*0910*/  ISETP.GE.AND P1, PT, R107, UR27, PT ;  /* 0x0000001b6b007c0c */ /* 0x000fc4000bf26270 */
[----:B------:R-:W-:Y:S02]  /*0920*/  IADD3.X R3, R30, UR17, RZ, P3, !PT ;  /* 0x000000111e037c10 */ /* 0x000fe40009ffe4ff */
[----:B------:R-:W-:Y:S02]  /*0930*/  LOP3.LUT R102, R160, 0xc0, RZ, 0xfc, !PT ;  /* 0x000000c0a0667812 */ /* 0x000fe400078efcff */
[----:B------:R-:W-:Y:S01]  /*0940*/  ISETP.GE.AND P0, PT, R106, UR27, PT ;  /* 0x0000001b6a007c0c */ /* 0x000fe2000bf06270 */
[----:B------:R-:W2:Y:S01]  /*0950*/  @!P2 LDG.E.U16 R5, desc[UR22][R2.64] ;  /* 0x000000160205a981 */ /* 0x000ea2000c1e1500 */
[----:B------:R-:W-:Y:S02]  /*0960*/  LOP3.LUT R101, R160, 0xe0, RZ, 0xfc, !PT ;  /* 0x000000e0a0657812 */ /* 0x000fe400078efcff */
        /* <DEDUP_REMOVED lines=9> */
[----:B------:R-:W3:Y:S01]  /*0a00*/  @!P1 LDG.E.U16 R0, desc[UR22][R2.64+0x40] ;  /* 0x0000401602009981 */ /* 0x000ee2000c1e1500 */
[C---:B------:R-:W-:Y:S02]  /*0a10*/  LOP3.LUT R100, R160.reuse, 0x100, RZ, 0xfc, !PT ;  /* 0x00000100a0647812 */ /* 0x040fe400078efcff */
        /* <DEDUP_REMOVED lines=9> */
[----:B------:R-:W-:Y:S01]  /*0ab0*/  LOP3.LUT R96, R160, 0x180, RZ, 0xfc, !PT ;  /* 0x00000180a0607812 */ /* 0x000fe200078efcff */
        /* <DEDUP_REMOVED lines=20> */
[----:B------:R-:W-:-:S02]  /*0c00*/  PRMT R19, RZ, 0x7610, R19 ;  /* 0x00007610ff137816 */ /* 0x000fc40000000013 */
        /* <DEDUP_REMOVED lines=8> */
[----:B0-----:R0:W5:Y:S01]  /*0c90*/  @!P1 LDG.E.U16 R16, desc[UR22][R2.64+0x3c0] ;  /* 0x0003c01602109981 */ /* 0x001162000c1e1500 */
[----:B------:R-:W1:Y:S01]  /*0ca0*/  S2UR UR19, SR_CgaCtaId ;  /* 0x00000000001379c3 */ /* 0x000e620000008800 */
[----:B------:R-:W-:Y:S01]  /*0cb0*/  IMAD.IADD R18, R123, 0x1, R126 ;  /* 0x000000017b127824 */ /* 0x000fe200078e027e */
[----:B------:R-:W-:-:S03]  /*0cc0*/  UMOV UR7, 0x400 ;  /* 0x0000040000077882 */ /* 0x000fc60000000000 */
[C---:B------:R-:W-:Y:S01]  /*0cd0*/  VIADD R23, R18.reuse, 0x40 ;  /* 0x0000004012177836 */ /* 0x040fe20000000000 */
[C---:B------:R-:W-:Y:S01]  /*0ce0*/  IADD3 R21, R18.reuse, 0x20, RZ ;  /* 0x0000002012157810 */ /* 0x040fe20007ffe0ff */
[C---:B------:R-:W-:Y:S01]  /*0cf0*/  VIADD R25, R18.reuse, 0x60 ;  /* 0x0000006012197836 */ /* 0x040fe20000000000 */
[CC--:B------:R-:W-:Y:S01]  /*0d00*/  LEA.HI.SX32 R92, R18.reuse, R18.reuse, 0x1b ;  /* 0x00000012125c7211 */ /* 0x0c0fe200078fdaff */
[C---:B------:R-:W-:Y:S01]  /*0d10*/  VIADD R29, R18.reuse, 0xa0 ;  /* 0x000000a0121d7836 */ /* 0x040fe20000000000 */
[C---:B------:R-:W-:Y:S01]  /*0d20*/  IADD3 R27, R18.reuse, 0x80, RZ ;  /* 0x00000080121b7810 */ /* 0x040fe20007ffe0ff */
[C---:B0-----:R-:W-:Y:S01]  /*0d30*/  VIADD R3, R18.reuse, 0xc0 ;  /* 0x000000c012037836 */ /* 0x041fe20000000000 */
[-C--:B------:R-:W-:Y:S01]  /*0d40*/  LEA.HI.SX32 R21, R21, R18.reuse, 0x1b ;  /* 0x0000001215157211 */ /* 0x080fe200078fdaff */
[C---:B------:R-:W-:Y:S01]  /*0d50*/  VIADD R33, R18.reuse, 0x100 ;  /* 0x0000010012217836 */ /* 0x040fe20000000000 */
[----:B------:R-:W-:Y:S01]  /*0d60*/  LEA.HI.SX32 R23, R23, R18, 0x1b ;  /* 0x0000001217177211 */ /* 0x000fe200078fdaff */
[C---:B------:R-:W-:Y:S01]  /*0d70*/  VIADD R35, R18.reuse, 0x120 ;  /* 0x0000012012237836 */ /* 0x040fe20000000000 */
[----:B------:R-:W-:-:S02]  /*0d80*/  IADD3 R31, R18, 0xe0, RZ ;  /* 0x000000e0121f7810 */ /* 0x000fc40007ffe0ff */
[-C--:B------:R-:W-:Y:S01]  /*0d90*/  LEA.HI.SX32 R25, R25, R18.reuse, 0x1b ;  /* 0x0000001219197211 */ /* 0x080fe200078fdaff */
[----:B-1----:R-:W-:Y:S01]  /*0da0*/  ULEA UR19, UR19, UR7, 0x18 ;  /* 0x0000000713137291 */ /* 0x002fe2000f8ec03f */
[-C--:B------:R-:W-:Y:S01]  /*0db0*/  LEA.HI.SX32 R27, R27, R18.reuse, 0x1b ;  /* 0x000000121b1b7211 */ /* 0x080fe200078fdaff */
[----:B------:R-:W-:Y:S01]  /*0dc0*/  VIADD R39, R18, 0x160 ;  /* 0x0000016012277836 */ /* 0x000fe20000000000 */
[----:B------:R-:W-:-:S03]  /*0dd0*/  LEA.HI.SX32 R29, R29, R18, 0x1b ;  /* 0x000000121d1d7211 */ /* 0x000fc600078fdaff */
[----:B------:R-:W-:Y:S02]  /*0de0*/  LEA R92, R92, UR19, 0x1 ;  /* 0x000000135c5c7c11 */ /* 0x000fe4000f8e08ff */
[----:B------:R-:W-:Y:S01]  /*0df0*/  LEA R91, R21, UR19, 0x1 ;  /* 0x00000013155b7c11 */ /* 0x000fe2000f8e08ff */
[C---:B------:R-:W-:Y:S01]  /*0e00*/  VIADD R41, R18.reuse, 0x180 ;  /* 0x0000018012297836 */ /* 0x040fe20000000000 */
[----:B------:R-:W-:Y:S02]  /*0e10*/  IADD3 R37, R18, 0x140, RZ ;  /* 0x0000014012257810 */ /* 0x000fe40007ffe0ff */
[-C--:B------:R-:W-:Y:S02]  /*0e20*/  LEA.HI.SX32 R3, R3, R18.reuse, 0x1b ;  /* 0x0000001203037211 */ /* 0x080fe400078fdaff */
[----:B------:R-:W-:Y:S02]  /*0e30*/  LEA R90, R23, UR19, 0x1 ;  /* 0x00000013175a7c11 */ /* 0x000fe4000f8e08ff */
[----:B------:R-:W-:-:S02]  /*0e40*/  LEA.HI.SX32 R31, R31, R18, 0x1b ;  /* 0x000000121f1f7211 */ /* 0x000fc400078fdaff */
[----:B------:R-:W-:Y:S01]  /*0e50*/  LEA R85, R25, UR19, 0x1 ;  /* 0x0000001319557c11 */ /* 0x000fe2000f8e08ff */
[C---:B------:R-:W-:Y:S01]  /*0e60*/  VIADD R45, R18.reuse, 0x1c0 ;  /* 0x000001c0122d7836 */ /* 0x040fe20000000000 */
        /* <DEDUP_REMOVED lines=18> */
[----:B------:R-:W-:Y:S01]  /*0f90*/  LEA R74, R45, UR19, 0x1 ;  /* 0x000000132d4a7c11 */ /* 0x000fe2000f8e08ff */
[----:B------:R-:W-:-:S05]  /*0fa0*/  VIADD R47, R18, 0x1e0 ;  /* 0x000001e0122f7836 */ /* 0x000fca0000000000 */
[----:B------:R-:W-:-:S04]  /*0fb0*/  LEA.HI.SX32 R47, R47, R18, 0x1b ;  /* 0x000000122f2f7211 */ /* 0x000fc800078fdaff */
[----:B------:R-:W-:Y:S02]  /*0fc0*/  LEA R73, R47, UR19, 0x1 ;  /* 0x000000132f497c11 */ /* 0x000fe4000f8e08ff */
[----:B------:R-:W-:Y:S02]  /*0fd0*/  ISETP.GE.AND P2, PT, R160, UR27, PT ;  /* 0x0000001ba0007c0c */ /* 0x000fe4000bf46270 */
[----:B------:R-:W-:Y:S02]  /*0fe0*/  ISETP.GE.AND P1, PT, R107, UR27, PT ;  /* 0x0000001b6b007c0c */ /* 0x000fe4000bf26270 */
[----:B------:R-:W-:Y:S02]  /*0ff0*/  IADD3 R2, P0, R28, UR16, RZ ;  /* 0x000000101c027c10 */ /* 0x000fe4000ff1e0ff */
[----:B------:R-:W-:Y:S02]  /*1000*/  PRMT R33, RZ, 0x7610, R33 ;  /* 0x00007610ff217816 */ /* 0x000fe40000000021 */
        /* <DEDUP_REMOVED lines=21> */
[----:B0-----:R-:W-:-:S03]  /*1160*/  LEA R0, R126, R123, 0x4 ;  /* 0x0000007b7e007211 */ /* 0x001fc600078e20ff */
[----:B------:R0:W-:Y:S04]  /*1170*/  STS.U16 [R82+0x180], R11 ;  /* 0x0001800b52007388 */ /* 0x0001e80000000400 */
[----:B------:R-:W-:Y:S01]  /*1180*/  STS.U16 [R81+0x1c0], R8 ;  /* 0x0001c00851007388 */ /* 0x000fe20000000400 */
[C---:B------:R-:W-:Y:S01]  /*1190*/  VIADD R3, R0.reuse, 0x1 ;  /* 0x0000000100037836 */ /* 0x040fe20000000000 */
[C---:B-1----:R-:W-:Y:S01]  /*11a0*/  IADD3 R7, R0.reuse, 0x3, RZ ;  /* 0x0000000300077810 */ /* 0x042fe20007ffe0ff */
[C---:B------:R-:W-:Y:S01]  /*11b0*/  VIADD R5, R0.reuse, 0x2 ;  /* 0x0000000200057836 */ /* 0x040fe20000000000 */
[C---:B------:R-:W-:Y:S01]  /*11c0*/  IADD3 R25, R0.reuse, 0xc, RZ ;  /* 0x0000000c00197810 */ /* 0x040fe20007ffe0ff */
[C---:B--2---:R-:W-:Y:S01]  /*11d0*/  VIADD R9, R0.reuse, 0x4 ;  /* 0x0000000400097836 */ /* 0x044fe20000000000 */
[C---:B------:R-:W-:Y:S01]  /*11e0*/  IADD3 R31, R0.reuse, 0xf, RZ ;  /* 0x0000000f001f7810 */ /* 0x040fe20007ffe0ff */
[----:B0-----:R-:W-:-:S02]  /*11f0*/  VIADD R11, R0, 0x5 ;  /* 0x00000005000b7836 */ /* 0x001fc40000000000 */
[C---:B------:R-:W-:Y:S02]  /*1200*/  VIADD R21, R0.reuse, 0xa ;  /* 0x0000000a00157836 */ /* 0x040fe40000000000 */
[C---:B------:R-:W-:Y:S01]  /*1210*/  VIADD R23, R0.reuse, 0xb ;  /* 0x0000000b00177836 */ /* 0x040fe20000000000 */
[----:B------:R0:W-:Y:S04]  /*1220*/  STS.U16 [R80+0x200], R13 ;  /* 0x0002000d50007388 */ /* 0x0001e80000000400 */
[----:B------:R-:W-:Y:S04]  /*1230*/  STS.U16 [R79+0x240], R10 ;  /* 0x0002400a4f007388 */ /* 0x000fe80000000400 */
[----:B------:R1:W-:Y:S01]  /*1240*/  STS.U16 [R78+0x280], R15 ;  /* 0x0002800f4e007388 */ /* 0x0003e20000000400 */
[----:B------:R-:W-:-:S03]  /*1250*/  VIADD R27, R0, 0xd ;  /* 0x0000000d001b7836 */ /* 0x000fc60000000000 */
[----:B------:R-:W-:Y:S01]  /*1260*/  STS.U16 [R77+0x2c0], R12 ;  /* 0x0002c00c4d007388 */ /* 0x000fe20000000400 */
[----:B------:R-:W-:-:S03]  /*1270*/  VIADD R29, R0, 0xe ;  /* 0x0000000e001d7836 */ /* 0x000fc60000000000 */
[----:B------:R2:W-:Y:S01]  /*1280*/  STS.U16 [R76+0x300], R17 ;  /* 0x000300114c007388 */ /* 0x0005e20000000400 */
[C---:B0-----:R-:W-:Y:S01]  /*1290*/  IADD3 R13, R0.reuse, 0x6, RZ ;  /* 0x00000006000d7810 */ /* 0x041fe20007ffe0ff */
[C---:B-1----:R-:W-:Y:S02]  /*12a0*/  VIADD R15, R0.reuse, 0x7 ;  /* 0x00000007000f7836 */ /* 0x042fe40000000000 */
[----:B------:R-:W-:Y:S04]  /*12b0*/  STS.U16 [R75+0x340], R14 ;  /* 0x0003400e4b007388 */ /* 0x000fe80000000400 */
[----:B------:R0:W-:Y:S01]  /*12c0*/  STS.U16 [R74+0x380], R19 ;  /* 0x000380134a007388 */ /* 0x0001e20000000400 */
[----:B--2---:R-:W-:Y:S01]  /*12d0*/  VIADD R17, R0, 0x8 ;  /* 0x0000000800117836 */ /* 0x004fe20000000000 */
[----:B------:R-:W-:-:S02]  /*12e0*/  LEA.HI.SX32 R71, R3, R0, 0x1b ;  /* 0x0000000003477211 */ /* 0x000fc400078fdaff */
[-C--:B------:R-:W-:Y:S02]  /*12f0*/  LEA.HI.SX32 R5, R5, R0.reuse, 0x1b ;  /* 0x0000000005057211 */ /* 0x080fe400078fdaff */
[----:B0-----:R-:W-:Y:S02]  /*1300*/  IADD3 R19, R0, 0x9, RZ ;  /* 0x0000000900137810 */ /* 0x001fe40007ffe0ff */
        /* <DEDUP_REMOVED lines=13> */
[----:B------:R-:W-:Y:S02]  /*13e0*/  LEA.HI.SX32 R72, R0, R0, 0x1b ;  /* 0x0000000000487211 */ /* 0x000fe400078fdaff */
        /* <DEDUP_REMOVED lines=15> */
[----:B------:R-:W-:Y:S01]  /*14e0*/  LEA R57, R31, UR19, 0x1 ;  /* 0x000000131f397c11 */ /* 0x000fe2000f8e08ff */
        /* <DEDUP_REMOVED lines=18> */
[----:B------:R-:W-:Y:S01]  /*1610*/  IADD3.X R3, R30, UR18, RZ, P0, !PT ;  /* 0x000000121e037c10 */ /* 0x000fe200087fe4ff */
[----:B------:R-:W-:Y:S01]  /*1620*/  BAR.SYNC.DEFER_BLOCKING 0x0 ;  /* 0x0000000000007b1d */ /* 0x000fe20000010000 */
[----:B------:R-:W-:-:S02]  /*1630*/  ISETP.GE.AND P0, PT, R106, UR27, PT ;  /* 0x0000001b6a007c0c */ /* 0x000fc4000bf06270 */
        /* <DEDUP_REMOVED lines=22> */
[----:B------:R-:W-:-:S03]  /*17a0*/  PRMT R23, RZ, 0x7610, R23 ;  /* 0x00007610ff177816 */ /* 0x000fc60000000017 */
[----:B------:R-:W5:Y:S04]  /*17b0*/  @!P4 LDG.E.U16 R19, desc[UR22][R2.64+0x280] ;  /* 0x000280160213c981 */ /* 0x000f68000c1e1500 */
[----:B------:R-:W5:Y:S04]  /*17c0*/  @!P6 LDG.E.U16 R30, desc[UR22][R2.64+0x2c0] ;  /* 0x0002c016021ee981 */ /* 0x000f68000c1e1500 */
[----:B------:R-:W5:Y:S04]  /*17d0*/  @!P5 LDG.E.U16 R21, desc[UR22][R2.64+0x300] ;  /* 0x000300160215d981 */ /* 0x000f68000c1e1500 */
[----:B------:R-:W5:Y:S04]  /*17e0*/  @!P3 LDG.E.U16 R32, desc[UR22][R2.64+0x340] ;  /* 0x000340160220b981 */ /* 0x000f68000c1e1500 */
[----:B------:R-:W5:Y:S04]  /*17f0*/  @!P2 LDG.E.U16 R23, desc[UR22][R2.64+0x380] ;  /* 0x000380160217a981 */ /* 0x000f68000c1e1500 */
[----:B------:R-:W5:Y:S01]  /*1800*/  @!P1 LDG.E.U16 R34, desc[UR22][R2.64+0x3c0] ;  /* 0x0003c01602229981 */ /* 0x000f62000c1e1500 */
[----:B------:R-:W-:Y:S01]  /*1810*/  ULDC.U8 UR7, c[0x0][0x22e] ;  /* 0x00008b8000077ab9 */ /* 0x000fe20000000000 */
[----:B------:R-:W-:Y:S02]  /*1820*/  BSSY B0, `(.L_x_2768) ;  /* 0x000005a000007945 */ /* 0x000fe40003800000 */
[----:B--2---:R0:W-:Y:S04]  /*1830*/  STS.U16 [R92], R33 ;  /* 0x000000215c007388 */ /* 0x0041e80000000400 */
[----:B---3--:R-:W-:Y:S04]  /*1840*/  STS.U16 [R91+0x40], R20 ;  /* 0x000040145b007388 */ /* 0x008fe80000000400 */
[----:B----4-:R-:W-:Y:S01]  /*1850*/  STS.U16 [R90+0x80], R35 ;  /* 0x000080235a007388 */ /* 0x010fe20000000400 */
[----:B0-----:R-:W0:Y:S03]  /*1860*/  LDC R33, c[0x0][0x21c] ;  /* 0x00008700ff217b82 */ /* 0x001e260000000800 */
        /* <DEDUP_REMOVED lines=16> */
[----:B------:R-:W-:Y:S04]  /*1970*/  LDS.U16 R26, [R70+0x4] ;  /* 0x00000400461a7984 */ /* 0x000fe80000000400 */
[----:B------:R-:W-:Y:S04]  /*1980*/  LDS.U16 R28, [R68+0x8] ;  /* 0x00000800441c7984 */ /* 0x000fe80000000400 */
[----:B------:R-:W3:Y:S04]  /*1990*/  LDS.U16 R27, [R69+0x6] ;  /* 0x00000600451b7984 */ /* 0x000ee80000000400 */
[----:B------:R-:W4:Y:S04]  /*19a0*/  LDS.U16 R29, [R67+0xa] ;  /* 0x00000a00431d7984 */ /* 0x000f280000000400 */
[----:B------:R-:W5:Y:S04]  /*19b0*/  LDS.U16 R30, [R66+0xc] ;  /* 0x00000c00421e7984 */ /* 0x000f680000000400 */
        /* <DEDUP_REMOVED lines=9> */
[----:B-1----:R-:W-:-:S04]  /*1a50*/  IMAD.U32 R24, R24, 0x10000, RZ ;  /* 0x0001000018187824 */ /* 0x002fc800078e00ff */
[----:B------:R-:W-:-:S05]  /*1a60*/  FADD.FTZ R56, R24, UR5 ;  /* 0x0000000518387e21 */ /* 0x000fca0008010000 */
[----:B------:R-:W-:Y:S01]  /*1a70*/  FSETP.GTU.FTZ.AND P4, PT, R56, 20, PT ;  /* 0x41a000003800780b */ /* 0x000fe20003f9c000 */
[----:B--2---:R-:W-:-:S03]  /*1a80*/  IMAD.U32 R25, R25, 0x10000, RZ ;  /* 0x0001000019197824 */ /* 0x004fc600078e00ff */
[----:B------:R-:W-:Y:S01]  /*1a90*/  ISETP.EQ.OR P4, PT, RZ, UR7, P4 ;  /* 0x00000007ff007c0c */ /* 0x000fe2000a782670 */
[----:B---3--:R-:W-:Y:S01]  /*1aa0*/  IMAD.U32 R27, R27, 0x10000, RZ ;  /* 0x000100001b1b7824 */ /* 0x008fe200078e00ff */
[----:B------:R-:W-:Y:S01]  /*1ab0*/  SHF.L.U32 R26, R26, 0x10, RZ ;  /* 0x000000101a1a7819 */ /* 0x000fe200000006ff */
[----:B----4-:R-:W-:Y:S01]  /*1ac0*/  IMAD.U32 R29, R29, 0x10000, RZ ;  /* 0x000100001d1d7824 */ /* 0x010fe200078e00ff */
[----:B------:R-:W-:Y:S01]  /*1ad0*/  SHF.L.U32 R28, R28, 0x10, RZ ;  /* 0x000000101c1c7819 */ /* 0x000fe200000006ff */
[----:B------:R-:W-:Y:S01]  /*1ae0*/  FADD.FTZ R55, R25, UR5 ;  /* 0x0000000519377e21 */ /* 0x000fe20008010000 */
[----:B------:R-:W-:Y:S01]  /*1af0*/  FADD.FTZ R53, R27, UR5 ;  /* 0x000000051b357e21 */ /* 0x000fe20008010000 */
[----:B------:R-:W-:Y:S01]  /*1b00*/  FADD.FTZ R54, R26, UR5 ;  /* 0x000000051a367e21 */ /* 0x000fe20008010000 */
[----:B------:R-:W-:Y:S01]  /*1b10*/  FADD.FTZ R51, R29, UR5 ;  /* 0x000000051d337e21 */ /* 0x000fe20008010000 */
[----:B------:R-:W-:Y:S01]  /*1b20*/  FADD.FTZ R52, R28, UR5 ;  /* 0x000000051c347e21 */ /* 0x000fe20008010000 */
[----:B-----5:R-:W-:-:S02]  /*1b30*/  SHF.L.U32 R30, R30, 0x10, RZ ;  /* 0x000000101e1e7819 */ /* 0x020fc400000006ff */
[----:B------:R-:W-:Y:S02]  /*1b40*/  FSETP.GTU.FTZ.AND P5, PT, R55, 20, PT ;  /* 0x41a000003700780b */ /* 0x000fe40003fbc000 */
[----:B0-----:R-:W-:Y:S01]  /*1b50*/  ISETP.GE.AND P6, PT, R33, 0x1, PT ;  /* 0x000000012100780c */ /* 0x001fe20003fc6270 */
[----:B------:R-:W-:Y:S01]  /*1b60*/  FADD.FTZ R50, R30, UR5 ;  /* 0x000000051e327e21 */ /* 0x000fe20008010000 */
[----:B------:R-:W-:Y:S02]  /*1b70*/  FSETP.GTU.FTZ.AND P3, PT, R54, 20, PT ;  /* 0x41a000003600780b */ /* 0x000fe40003f7c000 */
[----:B------:R-:W-:Y:S02]  /*1b80*/  FSETP.GTU.FTZ.AND P2, PT, R53, 20, PT ;  /* 0x41a000003500780b */ /* 0x000fe40003f5c000 */
[----:B------:R-:W-:Y:S02]  /*1b90*/  FSETP.GTU.FTZ.AND P1, PT, R52, 20, PT ;  /* 0x41a000003400780b */ /* 0x000fe40003f3c000 */
[----:B------:R-:W-:-:S02]  /*1ba0*/  FSETP.GTU.FTZ.AND P0, PT, R51, 20, PT ;  /* 0x41a000003300780b */ /* 0x000fc40003f1c000 */
        /* <DEDUP_REMOVED lines=33> */
.L_x_2769:
[----:B------:R-:W-:Y:S05]  /*1dc0*/  BSYNC B0 ;  /* 0x0000000000007941 */ /* 0x000fea0003800000 */
.L_x_2768:
        /* <DEDUP_REMOVED lines=36> */
.L_x_2771:
[----:B------:R-:W-:Y:S05]  /*2010*/  BSYNC B0 ;  /* 0x0000000000007941 */ /* 0x000fea0003800000 */
.L_x_2770:
        /* <DEDUP_REMOVED lines=38> */
.L_x_2773:
[----:B------:R-:W-:Y:S05]  /*2280*/  BSYNC B0 ;  /* 0x0000000000007941 */ /* 0x000fea0003800000 */
.L_x_2772:
        /* <DEDUP_REMOVED lines=36> */
.L_x_2775:
[----:B------:R-:W-:Y:S05]  /*24d0*/  BSYNC B0 ;  /* 0x0000000000007941 */ /* 0x000fea0003800000 */
.L_x_2774:
        /* <DEDUP_REMOVED lines=38> */
.L_x_2777:
[----:B------:R-:W-:Y:S05]  /*2740*/  BSYNC B0 ;  /* 0x0000000000007941 */ /* 0x000fea0003800000 */
.L_x_2776:
        /* <DEDUP_REMOVED lines=36> */
.L_x_2779:
[----:B------:R-:W-:Y:S05]  /*2990*/  BSYNC B0 ;  /* 0x0000000000007941 */ /* 0x000fea0003800000 */
.L_x_2778:
        /* <DEDUP_REMOVED lines=38> */
.L_x_2781:
[----:B------:R-:W-:Y:S05]  /*2c00*/  BSYNC B0 ;  /* 0x0000000000007941 */ /* 0x000fea0003800000 */
.L_x_2780:
        /* <DEDUP_REMOVED lines=37> */
.L_x_2783:
[----:B------:R-:W-:Y:S05]  /*2e60*/  BSYNC B0 ;  /* 0x0000000000007941 */ /* 0x000fea0003800000 */
.L_x_2782:
        /* <DEDUP_REMOVED lines=42> */
.L_x_2785:
[----:B------:R-:W-:Y:S05]  /*3110*/  BSYNC B0 ;  /* 0x0000000000007941 */ /* 0x000fea0003800000 */
.L_x_2784:
[----:B------:R-:W-:Y:S01]  /*3120*/  IMAD.U32 R33, R2, 0x10000, RZ ;  /* 0x0001000002217824 */ /* 0x000fe200078e00ff */
[----:B------:R-:W-:Y:S01]  /*3130*/  BSSY B0, `(.L_x_2786) ;  /* 0x0000027000007945 */ /* 0x000fe20003800000 */
[----:B------:R-:W-:Y:S01]  /*3140*/  SHF.L.U32 R2, R13, 0x10, RZ ;  /* 0x000000100d027819 */ /* 0x000fe200000006ff */
[----:B------:R-:W-:Y:S01]  /*3150*/  IMAD.U32 R45, R12, 0x10000, RZ ;  /* 0x000100000c2d7824 */ /* 0x000fe200078e00ff */
[----:B------:R-:W-:Y:S01]  /*3160*/  FSETP.GTU.FTZ.AND P3, PT, R34, 20, PT ;  /* 0x41a000002200780b */ /* 0x000fe20003f7c000 */
[----:B------:R-:W-:Y:S01]  /*3170*/  IMAD.U32 R13, R10, 0x10000, RZ ;  /* 0x000100000a0d7824 */ /* 0x000fe200078e00ff */
        /* <DEDUP_REMOVED lines=34> */
.L_x_2787:
[----:B------:R-:W-:Y:S05]  /*33a0*/  BSYNC B0 ;  /* 0x0000000000007941 */ /* 0x000fea0003800000 */
.L_x_2786:
        /* <DEDUP_REMOVED lines=46> */
.L_x_2789:
[----:B------:R-:W-:Y:S05]  /*3690*/  BSYNC B0 ;  /* 0x0000000000007941 */ /* 0x000fea0003800000 */
.L_x_2788:
        /* <DEDUP_REMOVED lines=33> */
.L_x_2791:
[----:B------:R-:W-:Y:S05]  /*38b0*/  BSYNC B0 ;  /* 0x0000000000007941 */ /* 0x000fea0003800000 */
.L_x_2790:
        /* <DEDUP_REMOVED lines=33> */
.L_x_2793:
[----:B------:R-:W-:Y:S05]  /*3ad0*/  BSYNC B0 ;  /* 0x0000000000007941 */ /* 0x000fea0003800000 */
.L_x_2792:
        /* <DEDUP_REMOVED lines=33> */
.L_x_2795:
[----:B------:R-:W-:Y:S05]  /*3cf0*/  BSYNC B0 ;  /* 0x0000000000007941 */ /* 0x000fea0003800000 */
.L_x_2794:
        /* <DEDUP_REMOVED lines=33> */
.L_x_2797:
[----:B------:R-:W-:Y:S05]  /*3f10*/  BSYNC B0 ;  /* 0x0000000000007941 */ /* 0x000fea0003800000 */
.L_x_2796:
        /* <DEDUP_REMOVED lines=33> */
.L_x_2799:
[----:B------:R-:W-:Y:S05]  /*4130*/  BSYNC B0 ;  /* 0x0000000000007941 */ /* 0x000fea0003800000 */
.L_x_2798:
        /* <DEDUP_REMOVED lines=33> */
[----:B------:R-:W-:Y:S01]  /*4350*/  ISETP.GE.AND P1, PT, R160, UR27, PT ;  /* 0x0000001ba0007c0c */ /* 0x000fe2000bf26270 */
[----:B------:R-:W-:Y:S01]  /*4360*/  FMUL.FTZ R3, R86, R37 ;  /* 0x0000002556037220 */ /* 0x000fe20000410000 */
[----:B------:R-:W-:Y:S01]  /*4370*/  ISETP.EQ.OR P0, PT, RZ, UR6, P0 ;  /* 0x00000006ff007c0c */ /* 0x000fe20008702670 */
[----:B------:R-:W-:Y:S01]  /*4380*/  FMUL.FTZ R2, R88, R35 ;  /* 0x0000002358027220 */ /* 0x000fe20000410000 */
[----:B------:R-:W-:Y:S01]  /*4390*/  FMUL.FTZ R0, R0, R33 ;  /* 0x0000002100007220 */ /* 0x000fe20000410000 */
[----:B------:R-:W-:Y:S01]  /*43a0*/  UMOV UR7, URZ ;  /* 0x0000003f00077c82 */ /* 0x000fe20008000000 */
[----:B------:R-:W-:Y:S01]  /*43b0*/  UMOV UR20, UR27 ;  /* 0x0000001b00147c82 */ /* 0x000fe20008000000 */
[----:B------:R-:W-:Y:S01]  /*43c0*/  ULDC UR33, c[0x0][0x21c] ;  /* 0x0000870000217ab9 */ /* 0x000fe20000000800 */
[----:B------:R-:W-:Y:S01]  /*43d0*/  ULDC UR32, c[0x0][0x218] ;  /* 0x0000860000207ab9 */ /* 0x000fe20000000800 */
[----:B------:R-:W-:-:S06]  /*43e0*/  ULDC.64 UR28, c[0x0][0x310] ;  /* 0x0000c400001c7ab9 */ /* 0x000fcc0000000a00 */
.L_x_2805:
[----:B0-----:R-:W0:Y:S01]  /*43f0*/  LDC.64 R40, c[0x0][0x238] ;  /* 0x00008e00ff287b82 */ /* 0x001e220000000a00 */
[----:B------:R-:W-:Y:S01]  /*4400*/  USHF.R.S32.HI UR19, URZ, 0x1f, UR7 ;  /* 0x0000001f3f137899 */ /* 0x000fe20008011407 */
[----:B------:R-:W-:Y:S01]  /*4410*/  IMAD.U32 R46, RZ, RZ, UR8 ;  /* 0x00000008ff2e7e24 */ /* 0x000fe2000f8e00ff */
[----:B------:R-:W-:Y:S02]  /*4420*/  MOV R87, UR13 ;  /* 0x0000000d00577c02 */ /* 0x000fe40008000f00 */
[----:B------:R-:W-:Y:S01]  /*4430*/  MOV R47, UR9 ;  /* 0x00000009002f7c02 */ /* 0x000fe20008000f00 */
[----:B------:R-:W-:Y:S01]  /*4440*/  IMAD.MOV.U32 R86, RZ, RZ, R46 ;  /* 0x000000ffff567224 */ /* 0x000fe200078e002e */
[----:B------:R-:W-:Y:S01]  /*4450*/  ISETP.GE.AND P3, PT, R106, UR20, PT ;  /* 0x000000146a007c0c */ /* 0x000fe2000bf66270 */
[----:B------:R-:W1:Y:S08]  /*4460*/  LDC.64 R42, c[0x0][0x250] ;  /* 0x00009400ff2a7b82 */ /* 0x000e700000000a00 */
[----:B------:R-:W2:Y:S01]  /*4470*/  LDC.64 R44, c[0x0][0x2d0] ;  /* 0x0000b400ff2c7b82 */ /* 0x000ea20000000a00 */
[----:B0-----:R-:W-:-:S02]  /*4480*/  IMAD R88, R40, UR19, RZ ;  /* 0x0000001328587c24 */ /* 0x001fc4000f8e02ff */
[----:B------:R-:W-:-:S04]  /*4490*/  IMAD.WIDE.U32 R46, R40, UR7, R86 ;  /* 0x00000007282e7c25 */ /* 0x000fc8000f8e0056 */
[----:B------:R-:W-:Y:S02]  /*44a0*/  IMAD R41, R41, UR7, R88 ;  /* 0x0000000729297c24 */ /* 0x000fe4000f8e0258 */
[----:B-1----:R-:W-:-:S03]  /*44b0*/  IMAD R86, R42, UR19, RZ ;  /* 0x000000132a567c24 */ /* 0x002fc6000f8e02ff */
[----:B------:R-:W-:Y:S01]  /*44c0*/  IADD3 R47, R47, R41, RZ ;  /* 0x000000292f2f7210 */ /* 0x000fe20007ffe0ff */
[----:B------:R-:W-:-:S04]  /*44d0*/  IMAD.WIDE.U32 R40, R42, UR7, R160 ;  /* 0x000000072a287c25 */ /* 0x000fc8000f8e00a0 */
[----:B------:R-:W-:Y:S01]  /*44e0*/  IMAD R43, R43, UR7, R86 ;  /* 0x000000072b2b7c24 */ /* 0x000fe2000f8e0256 */
[----:B--2---:R-:W-:Y:S02]  /*44f0*/  LEA R44, P2, R46, R44, 0x2 ;  /* 0x0000002c2e2c7211 */ /* 0x004fe400078410ff */
[----:B------:R-:W-:Y:S01]  /*4500*/  LEA R42, P4, R40, R109, 0x1 ;  /* 0x0000006d282a7211 */ /* 0x000fe200078808ff */
[----:B------:R-:W-:Y:S01]  /*4510*/  IMAD.IADD R41, R41, 0x1, R43 ;  /* 0x0000000129297824 */ /* 0x000fe200078e022b */
[----:B------:R-:W-:Y:S02]  /*4520*/  LEA.HI.X R45, R46, R45, R47, 0x2, P2 ;  /* 0x0000002d2e2d7211 */ /* 0x000fe400010f142f */
[----:B------:R-:W-:Y:S02]  /*4530*/  ISETP.GE.AND P2, PT, R107, UR20, PT ;  /* 0x000000146b007c0c */ /* 0x000fe4000bf46270 */
[----:B------:R-:W-:Y:S01]  /*4540*/  LEA.HI.X R43, R40, R108, R41, 0x1, P4 ;  /* 0x0000006c282b7211 */ /* 0x000fe200020f0c29 */
[----:B------:R0:W2:Y:S01]  /*4550*/  LDG.E R125, desc[UR22][R44.64] ;  /* 0x000000162c7d7981 */ /* 0x0000a2000c1e1900 */
[----:B------:R-:W-:-:S02]  /*4560*/  ISETP.GE.AND P4, PT, R105, UR20, PT ;  /* 0x0000001469007c0c */ /* 0x000fc4000bf86270 */
[----:B------:R-:W-:Y:S02]  /*4570*/  ISETP.GE.AND P5, PT, R104, UR20, PT ;  /* 0x0000001468007c0c */ /* 0x000fe4000bfa6270 */
[----:B------:R-:W-:Y:S02]  /*4580*/  ISETP.GE.AND P6, PT, R103, UR20, PT ;  /* 0x0000001467007c0c */ /* 0x000fe4000bfc6270 */
[----:B------:R-:W-:Y:S02]  /*4590*/  PRMT R46, RZ, 0x7610, R46 ;  /* 0x00007610ff2e7816 */ /* 0x000fe4000000002e */
[----:B------:R-:W-:Y:S02]  /*45a0*/  PRMT R47, RZ, 0x7610, R47 ;  /* 0x00007610ff2f7816 */ /* 0x000fe4000000002f */
[----:B------:R-:W-:Y:S02]  /*45b0*/  PRMT R86, RZ, 0x7610, R86 ;  /* 0x00007610ff567816 */ /* 0x000fe40000000056 */
[----:B0-----:R-:W-:Y:S01]  /*45c0*/  PRMT R45, RZ, 0x7610, R45 ;  /* 0x00007610ff2d7816 */ /* 0x001fe2000000002d */
[----:B------:R-:W3:Y:S01]  /*45d0*/  @!P2 LDG.E.U16 R46, desc[UR22][R42.64+0x40] ;  /* 0x000040162a2ea981 */ /* 0x000ee2000c1e1500 */
[----:B------:R-:W-:-:S02]  /*45e0*/  PRMT R44, RZ, 0x7610, R44 ;  /* 0x00007610ff2c7816 */ /* 0x000fc4000000002c */
[----:B------:R-:W-:Y:S01]  /*45f0*/  ISETP.GE.AND P2, PT, R102, UR20, PT ;  /* 0x0000001466007c0c */ /* 0x000fe2000bf46270 */
[----:B------:R-:W4:Y:S01]  /*4600*/  @!P3 LDG.E.U16 R47, desc[UR22][R42.64+0x80] ;  /* 0x000080162a2fb981 */ /* 0x000f22000c1e1500 */
[----:B------:R-:W-:-:S03]  /*4610*/  ISETP.GE.AND P3, PT, R101, UR20, PT ;  /* 0x0000001465007c0c */ /* 0x000fc6000bf66270 */
        /* <DEDUP_REMOVED lines=10> */
[----:B------:R-:W-:Y:S02]  /*46c0*/  PRMT R41, RZ, 0x7610, R41 ;  /* 0x00007610ff297816 */ /* 0x000fe40000000029 */
[----:B------:R-:W-:Y:S01]  /*46d0*/  PRMT R128, RZ, 0x7610, R128 ;  /* 0x00007610ff807816 */ /* 0x000fe20000000080 */
[----:B------:R-:W4:Y:S01]  /*46e0*/  @!P3 LDG.E.U16 R88, desc[UR22][R42.64+0x1c0] ;  /* 0x0001c0162a58b981 */ /* 0x000f22000c1e1500 */
[----:B------:R-:W-:-:S02]  /*46f0*/  PRMT R127, RZ, 0x7610, R127 ;  /* 0x00007610ff7f7816 */ /* 0x000fc4000000007f */
[----:B------:R-:W-:Y:S01]  /*4700*/  ISETP.GE.AND P2, PT, R97, UR20, PT ;  /* 0x0000001461007c0c */ /* 0x000fe2000bf46270 */
[----:B------:R-:W4:Y:S01]  /*4710*/  @!P4 LDG.E.U16 R89, desc[UR22][R42.64+0x200] ;  /* 0x000200162a59c981 */ /* 0x000f22000c1e1500 */
[----:B------:R-:W-:Y:S02]  /*4720*/  ISETP.GE.AND P3, PT, R96, UR20, PT ;  /* 0x0000001460007c0c */ /* 0x000fe4000bf66270 */
[----:B------:R-:W-:Y:S01]  /*4730*/  ISETP.GE.AND P4, PT, R95, UR20, PT ;  /* 0x000000145f007c0c */ /* 0x000fe2000bf86270 */
[----:B------:R-:W3:Y:S04]  /*4740*/  @!P1 LDG.E.U16 R41, desc[UR22][R42.64] ;  /* 0x000000162a299981 */ /* 0x000ee8000c1e1500 */
        /* <DEDUP_REMOVED lines=14> */
[----:B------:R-:W-:-:S06]  /*4830*/  UIMAD UR27, UR6, -0x800, UR32 ;  /* 0xfffff800061b78a4 */ /* 0x000fcc000f8e0220 */
[----:B------:R-:W-:Y:S02]  /*4840*/  ISETP.GE.U32.AND P3, PT, R122, UR27, PT ;  /* 0x0000001b7a007c0c */ /* 0x000fe4000bf66070 */
[----:B------:R-:W-:Y:S01]  /*4850*/  ISETP.GE.U32.AND P6, PT, R121, UR27, PT ;  /* 0x0000001b79007c0c */ /* 0x000fe2000bfc6070 */
[----:B--2---:R-:W-:Y:S02]  /*4860*/  FMUL.FTZ R40, R125, 1.4426950216293334961 ;  /* 0x3fb8aa3b7d287820 */ /* 0x004fe40000410000 */
[----:B------:R-:W0:Y:S01]  /*4870*/  S2R R125, SR_TID.X ;  /* 0x00000000007d7919 */ /* 0x000e220000002100 */
[----:B---3--:R-:W-:Y:S04]  /*4880*/  STS.U16 [R92], R41 ;  /* 0x000000295c007388 */ /* 0x008fe80000000400 */
[----:B------:R-:W-:Y:S04]  /*4890*/  STS.U16 [R91+0x40], R46 ;  /* 0x0000402e5b007388 */ /* 0x000fe80000000400 */
[----:B----4-:R-:W-:Y:S04]  /*48a0*/  STS.U16 [R90+0x80], R47 ;  /* 0x0000802f5a007388 */ /* 0x010fe80000000400 */
[----:B------:R1:W-:Y:S04]  /*48b0*/  STS.U16 [R85+0xc0], R86 ;  /* 0x0000c05655007388 */ /* 0x0003e80000000400 */
[----:B------:R-:W-:Y:S04]  /*48c0*/  STS.U16 [R84+0x100], R45 ;  /* 0x0001002d54007388 */ /* 0x000fe80000000400 */
[----:B------:R-:W-:Y:S04]  /*48d0*/  STS.U16 [R83+0x140], R44 ;  /* 0x0001402c53007388 */ /* 0x000fe80000000400 */
[----:B------:R0:W-:Y:S04]  /*48e0*/  STS.U16 [R82+0x180], R87 ;  /* 0x0001805752007388 */ /* 0x0001e80000000400 */
[----:B------:R2:W-:Y:S04]  /*48f0*/  STS.U16 [R81+0x1c0], R88 ;  /* 0x0001c05851007388 */ /* 0x0005e80000000400 */
        /* <DEDUP_REMOVED lines=9> */
[----:B------:R-:W3:Y:S04]  /*4990*/  LDS.U16 R41, [R72] ;  /* 0x0000000048297984 */ /* 0x000ee80000000400 */
[----:B------:R-:W4:Y:S01]  /*49a0*/  LDS.U16 R42, [R71+0x2] ;  /* 0x00000200472a7984 */ /* 0x000f220000000400 */
[C---:B-1----:R-:W-:Y:S01]  /*49b0*/  FMUL.FTZ R86, R40.reuse, R53 ;  /* 0x0000003528567220 */ /* 0x042fe20000410000 */
[----:B0-----:R-:W-:Y:S02]  /*49c0*/  SHF.L.U32 R87, R125, 0x4, RZ ;  /* 0x000000047d577819 */ /* 0x001fe400000006ff */
[----:B------:R-:W0:Y:S01]  /*49d0*/  LDS.U16 R46, [R68+0x8] ;  /* 0x00000800442e7984 */ /* 0x000e220000000400 */
[----:B------:R1:W-:Y:S01]  /*49e0*/  MUFU.EX2 R137, R86 ;  /* 0x0000005600897308 */ /* 0x0003e20000000800 */
[----:B------:R-:W-:-:S02]  /*49f0*/  FMUL.FTZ R43, R40, R55 ;  /* 0x00000037282b7220 */ /* 0x000fc40000410000 */
[----:B------:R-:W0:Y:S04]  /*4a00*/  LDS.U16 R44, [R70+0x4] ;  /* 0x00000400462c7984 */ /* 0x000e280000000400 */
[----:B------:R-:W0:Y:S01]  /*4a10*/  LDS.U16 R45, [R69+0x6] ;  /* 0x00000600452d7984 */ /* 0x000e220000000400 */
[C---:B-1----:R-:W-:Y:S01]  /*4a20*/  IADD3 R86, R87.reuse, 0x8, RZ ;  /* 0x0000000857567810 */ /* 0x042fe20007ffe0ff */
[----:B--2---:R1:W2:Y:S03]  /*4a30*/  MUFU.EX2 R88, R43 ;  /* 0x0000002b00587308 */ /* 0x0042a60000000800 */
[----:B------:R-:W-:Y:S01]  /*4a40*/  ISETP.GE.U32.AND P4, PT, R86, UR27, PT ;  /* 0x0000001b56007c0c */ /* 0x000fe2000bf86070 */
[C---:B-1----:R-:W-:Y:S01]  /*4a50*/  VIADD R43, R87.reuse, 0x7 ;  /* 0x00000007572b7836 */ /* 0x042fe20000000000 */
[----:B------:R-:W-:-:S04]  /*4a60*/  ISETP.GE.U32.AND P5, PT, R87, UR27, PT ;  /* 0x0000001b57007c0c */ /* 0x000fc8000bfa6070 */
[----:B------:R-:W-:Y:S02]  /*4a70*/  ISETP.GE.U32.AND P2, PT, R43, UR27, PT ;  /* 0x0000001b2b007c0c */ /* 0x000fe4000bf46070 */
[----:B------:R-:W-:Y:S01]  /*4a80*/  LDS.U16 R43, [R66+0xc] ;  /* 0x00000c00422b7984 */ /* 0x000fe20000000400 */
[----:B---3--:R-:W-:-:S03]  /*4a90*/  IMAD.U32 R86, R41, 0x10000, RZ ;  /* 0x0001000029567824 */ /* 0x008fc600078e00ff */
[----:B------:R-:W1:Y:S01]  /*4aa0*/  LDS.U16 R41, [R65+0xe] ;  /* 0x00000e0041297984 */ /* 0x000e620000000400 */
[----:B------:R-:W-:Y:S01]  /*4ab0*/  FMUL.FTZ R47, R40, R54 ;  /* 0x00000036282f7220 */ /* 0x000fe20000410000 */
[----:B----4-:R-:W-:Y:S02]  /*4ac0*/  SHF.L.U32 R87, R42, 0x10, RZ ;  /* 0x000000102a577819 */ /* 0x010fe400000006ff */
[----:B------:R-:W3:Y:S01]  /*4ad0*/  LDS.U16 R42, [R64+0x10] ;  /* 0x00001000402a7984 */ /* 0x000ee20000000400 */
[----:B------:R4:W2:Y:S01]  /*4ae0*/  MUFU.EX2 R135, R47 ;  /* 0x0000002f00877308 */ /* 0x0008a20000000800 */
[----:B------:R-:W-:Y:S02]  /*4af0*/  FMUL.FTZ R133, R40, R56 ;  /* 0x0000003828857220 */ /* 0x000fe40000410000 */
[----:B----4-:R-:W4:Y:S05]  /*4b00*/  LDS.U16 R47, [R67+0xa] ;  /* 0x00000a00432f7984 */ /* 0x010f2a0000000400 */
[----:B------:R-:W1:Y:S01]  /*4b10*/  MUFU.EX2 R133, R133 ;  /* 0x0000008500857308 */ /* 0x000e620000000800 */
[----:B------:R-:W-:Y:S01]  /*4b20*/  FMUL.FTZ R87, R8, R87 ;  /* 0x0000005708577220 */ /* 0x000fe20000410000 */
[----:B0-----:R-:W-:Y:S01]  /*4b30*/  IMAD.U32 R46, R46, 0x10000, RZ ;  /* 0x000100002e2e7824 */ /* 0x001fe200078e00ff */
[----:B--2---:R-:W-:Y:S01]  /*4b40*/  FSEL R129, R88, 1, !P3 ;  /* 0x3f80000058817808 */ /* 0x004fe20005800000 */
[----:B------:R-:W-:-:S02]  /*4b50*/  IMAD.U32 R89, R44, 0x10000, RZ ;  /* 0x000100002c597824 */ /* 0x000fc400078e00ff */
[----:B------:R-:W-:Y:S01]  /*4b60*/  FSEL R130, R87, RZ, !P3 ;  /* 0x000000ff57827208 */ /* 0x000fe20005800000 */
[----:B------:R-:W-:Y:S01]  /*4b70*/  FMUL.FTZ R46, R11, R46 ;  /* 0x0000002e0b2e7220 */ /* 0x000fe20000410000 */
[----:B------:R-:W-:Y:S01]  /*4b80*/  ISETP.GE.U32.AND P3, PT, R119, UR27, PT ;  /* 0x0000001b77007c0c */ /* 0x000fe2000bf66070 */
[----:B------:R-:W-:Y:S01]  /*4b90*/  FMUL.FTZ R86, R9, R86 ;  /* 0x0000005609567220 */ /* 0x000fe20000410000 */
[----:B------:R-:W-:Y:S02]  /*4ba0*/  SHF.L.U32 R44, R45, 0x10, RZ ;  /* 0x000000102d2c7819 */ /* 0x000fe400000006ff */
[----:B------:R-:W-:Y:S01]  /*4bb0*/  FSEL R132, R135, 1, !P6 ;  /* 0x3f80000087847808 */ /* 0x000fe20007000000 */
[----:B------:R-:W0:Y:S01]  /*4bc0*/  LDS.U16 R45, [R63+0x12] ;  /* 0x000012003f2d7984 */ /* 0x000e220000000400 */
[----:B------:R-:W-:Y:S01]  /*4bd0*/  FSEL R135, R46, RZ, !P3 ;  /* 0x000000ff2e877208 */ /* 0x000fe20005800000 */
[----:B------:R-:W-:Y:S01]  /*4be0*/  FMUL.FTZ R44, R7, R44 ;  /* 0x0000002c072c7220 */ /* 0x000fe20000410000 */
[----:B------:R-:W-:-:S02]  /*4bf0*/  FSEL R127, R86, RZ, !P5 ;  /* 0x000000ff567f7208 */ /* 0x000fc40006800000 */
[----:B-1----:R-:W-:Y:S02]  /*4c00*/  FSEL R128, R133, 1, !P5 ;  /* 0x3f80000085807808 */ /* 0x002fe40006800000 */
[----:B------:R-:W-:Y:S02]  /*4c10*/  ISETP.GE.U32.AND P5, PT, R120, UR27, PT ;  /* 0x0000001b78007c0c */ /* 0x000fe4000bfa6070 */
[----:B------:R-:W-:Y:S01]  /*4c20*/  SHF.L.U32 R46, R41, 0x10, RZ ;  /* 0x00000010292e7819 */ /* 0x000fe200000006ff */
[----:B------:R-:W-:Y:S01]  /*4c30*/  IMAD.U32 R43, R43, 0x10000, RZ ;  /* 0x000100002b2b7824 */ /* 0x000fe200078e00ff */
[----:B------:R-:W-:Y:S02]  /*4c40*/  FSEL R133, R44, RZ, !P5 ;  /* 0x000000ff2c857208 */ /* 0x000fe40006800000 */
[----:B------:R-:W1:Y:S01]  /*4c50*/  LDS.U16 R44, [R62+0x14] ;  /* 0x000014003e2c7984 */ /* 0x000e620000000400 */
[----:B------:R-:W-:Y:S01]  /*4c60*/  FMUL.FTZ R46, R5, R46 ;  /* 0x0000002e052e7220 */ /* 0x000fe20000410000 */
[----:B---3--:R-:W-:-:S02]  /*4c70*/  IMAD.U32 R42, R42, 0x10000, RZ ;  /* 0x000100002a2a7824 */ /* 0x008fc400078e00ff */
[----:B------:R-:W-:Y:S01]  /*4c80*/  FMUL.FTZ R136, R40, R52 ;  /* 0x0000003428887220 */ /* 0x000fe20000410000 */
[----:B------:R-:W-:Y:S01]  /*4c90*/  FSEL R134, R137, 1, !P5 ;  /* 0x3f80000089867808 */ /* 0x000fe20006800000 */
[----:B------:R-:W-:Y:S01]  /*4ca0*/  FMUL.FTZ R43, R12, R43 ;  /* 0x0000002b0c2b7220 */ /* 0x000fe20000410000 */
[----:B------:R-:W-:Y:S02]  /*4cb0*/  FSEL R141, R46, RZ, !P2 ;  /* 0x000000ff2e8d7208 */ /* 0x000fe40005000000 */
[----:B------:R-:W-:Y:S01]  /*4cc0*/  ISETP.GE.U32.AND P5, PT, R117, UR27, PT ;  /* 0x0000001b75007c0c */ /* 0x000fe2000bfa6070 */
[----:B------:R-:W2:Y:S01]  /*4cd0*/  LDS.U16 R46, [R61+0x16] ;  /* 0x000016003d2e7984 */ /* 0x000ea20000000400 */
[----:B------:R-:W-:Y:S01]  /*4ce0*/  FMUL.FTZ R42, R13, R42 ;  /* 0x0000002a0d2a7220 */ /* 0x000fe20000410000 */
[----:B------:R-:W-:Y:S01]  /*4cf0*/  FMUL.FTZ R138, R40, R51 ;  /* 0x00000033288a7220 */ /* 0x000fe20000410000 */
[----:B------:R-:W-:Y:S01]  /*4d00*/  FMUL.FTZ R41, R128, R129 ;  /* 0x0000008180297220 */ /* 0x000fe20000410000 */
[----:B------:R-:W-:Y:S01]  /*4d10*/  FMUL.FTZ R89, R10, R89 ;  /* 0x000000590a597220 */ /* 0x000fe20000410000 */
[----:B----4-:R-:W-:Y:S01]  /*4d20*/  SHF.L.U32 R47, R47, 0x10, RZ ;  /* 0x000000102f2f7819 */ /* 0x010fe200000006ff */
[----:B------:R-:W3:Y:S01]  /*4d30*/  MUFU.EX2 R136, R136 ;  /* 0x0000008800887308 */ /* 0x000ee20000000800 */
[----:B------:R-:W-:-:S02]  /*4d40*/  FSEL R139, R43, RZ, !P5 ;  /* 0x000000ff2b8b7208 */ /* 0x000fc40006800000 */
[----:B------:R-:W4:Y:S01]  /*4d50*/  LDS.U16 R43, [R60+0x18] ;  /* 0x000018003c2b7984 */ /* 0x000f220000000400 */
[----:B------:R-:W-:Y:S01]  /*4d60*/  FMUL.FTZ R140, R40, R50 ;  /* 0x00000032288c7220 */ /* 0x000fe20000410000 */
[----:B------:R-:W-:Y:S01]  /*4d70*/  FSEL R143, R42, RZ, !P4 ;  /* 0x000000ff2a8f7208 */ /* 0x000fe20006000000 */
[----:B------:R-:W-:Y:S01]  /*4d80*/  FMUL.FTZ R41, R132, R41 ;  /* 0x0000002984297220 */ /* 0x000fe20000410000 */
[----:B------:R-:W4:Y:S01]  /*4d90*/  LDS.U16 R42, [R59+0x1a] ;  /* 0x00001a003b2a7984 */ /* 0x000f220000000400 */
[----:B------:R-:W0:Y:S01]  /*4da0*/  MUFU.EX2 R138, R138 ;  /* 0x0000008a008a7308 */ /* 0x000e220000000800 */
[----:B------:R-:W-:Y:S01]  /*4db0*/  FSEL R131, R89, RZ, !P6 ;  /* 0x000000ff59837208 */ /* 0x000fe20007000000 */
[----:B------:R-:W-:Y:S01]  /*4dc0*/  FMUL.FTZ R47, R6, R47 ;  /* 0x0000002f062f7220 */ /* 0x000fe20000410000 */
[----:B------:R-:W-:Y:S01]  /*4dd0*/  ISETP.GE.U32.AND P6, PT, R118, UR27, PT ;  /* 0x0000001b76007c0c */ /* 0x000fe2000bfc6070 */
[----:B------:R-:W-:Y:S01]  /*4de0*/  FMUL.FTZ R142, R40, R49 ;  /* 0x00000031288e7220 */ /* 0x000fe20000410000 */
[----:B------:R-:W-:-:S02]  /*4df0*/  FMUL.FTZ R87, R134, R41 ;  /* 0x0000002986577220 */ /* 0x000fc40000410000 */
[----:B------:R-:W4:Y:S01]  /*4e00*/  LDS.U16 R41, [R58+0x1c] ;  /* 0x00001c003a297984 */ /* 0x000f220000000400 */
[----:B------:R-:W1:Y:S01]  /*4e10*/  MUFU.EX2 R140, R140 ;  /* 0x0000008c008c7308 */ /* 0x000e620000000800 */
[----:B------:R-:W-:Y:S01]  /*4e20*/  FSEL R137, R47, RZ, !P6 ;  /* 0x000000ff2f897208 */ /* 0x000fe20007000000 */
        /* <DEDUP_REMOVED lines=8> */
[----:B------:R-:W-:Y:S01]  /*4eb0*/  FFMA.FTZ R86, R127, R129, R130 ;  /* 0x000000817f567223 */ /* 0x000fe20000010082 */
[----:B------:R-:W4:Y:S01]  /*4ec0*/  LDS.U16 R40, [R57+0x1e] ;  /* 0x00001e0039287984 */ /* 0x000f220000000400 */
[----:B------:R-:W2:Y:S02]  /*4ed0*/  MUFU.EX2 R142, R142 ;  /* 0x0000008e008e7308 */ /* 0x000ea40000000800 */
[----:B------:R-:W-:Y:S01]  /*4ee0*/  FFMA.FTZ R86, R132, R86, R131 ;  /* 0x0000005684567223 */ /* 0x000fe20000010083 */
[----:B---3--:R-:W-:-:S03]  /*4ef0*/  FSEL R136, R136, 1, !P3 ;  /* 0x3f80000088887808 */ /* 0x008fc60005800000 */
[----:B------:R-:W-:Y:S02]  /*4f00*/  FFMA.FTZ R86, R134, R86, R133 ;  /* 0x0000005686567223 */ /* 0x000fe40000010085 */
[----:B------:R-:W3:Y:S01]  /*4f10*/  MUFU.EX2 R144, R144 ;  /* 0x0000009000907308 */ /* 0x000ee20000000800 */
[----:B0-----:R-:W-:Y:S01]  /*4f20*/  FSEL R138, R138, 1, !P6 ;  /* 0x3f8000008a8a7808 */ /* 0x001fe20007000000 */
[----:B------:R-:W-:Y:S01]  /*4f30*/  FFMA.FTZ R86, R136, R86, R135 ;  /* 0x0000005688567223 */ /* 0x000fe20000010087 */
[----:B-1----:R-:W-:-:S05]  /*4f40*/  FSEL R140, R140, 1, !P5 ;  /* 0x3f8000008c8c7808 */ /* 0x002fca0006800000 */
[----:B------:R-:W0:Y:S01]  /*4f50*/  MUFU.EX2 R146, R146 ;  /* 0x0000009200927308 */ /* 0x000e220000000800 */
[----:B------:R-:W-:Y:S01]  /*4f60*/  SHF.L.U32 R45, R45, 0x10, RZ ;  /* 0x000000102d2d7819 */ /* 0x000fe200000006ff */
[----:B------:R-:W-:Y:S01]  /*4f70*/  FFMA.FTZ R86, R138, R86, R137 ;  /* 0x000000568a567223 */ /* 0x000fe20000010089 */
[----:B------:R-:W-:-:S05]  /*4f80*/  FMUL.FTZ R87, R136, R87 ;  /* 0x0000005788577220 */ /* 0x000fca0000410000 */
[----:B------:R-:W1:Y:S01]  /*4f90*/  MUFU.EX2 R148, R148 ;  /* 0x0000009400947308 */ /* 0x000e620000000800 */
[----:B--2---:R-:W-:Y:S01]  /*4fa0*/  FSEL R142, R142, 1, !P2 ;  /* 0x3f8000008e8e7808 */ /* 0x004fe20005000000 */
[----:B------:R-:W-:Y:S01]  /*4fb0*/  FFMA.FTZ R86, R140, R86, R139 ;  /* 0x000000568c567223 */ /* 0x000fe2000001008b */
[----:B------:R-:W-:Y:S01]  /*4fc0*/  FMUL.FTZ R145, R4, R45 ;  /* 0x0000002d04917220 */ /* 0x000fe20000410000 */
[----:B------:R-:W-:-:S04]  /*4fd0*/  FMUL.FTZ R87, R138, R87 ;  /* 0x000000578a577220 */ /* 0x000fc80000410000 */
[----:B------:R-:W2:Y:S01]  /*4fe0*/  MUFU.EX2 R149, R149 ;  /* 0x0000009500957308 */ /* 0x000ea20000000800 */
[----:B------:R-:W-:Y:S01]  /*4ff0*/  IMAD.U32 R45, R44, 0x10000, RZ ;  /* 0x000100002c2d7824 */ /* 0x000fe200078e00ff */
[----:B------:R-:W-:Y:S01]  /*5000*/  ISETP.GE.U32.AND P3, PT, R116, UR27, PT ;  /* 0x0000001b74007c0c */ /* 0x000fe2000bf66070 */
[----:B------:R-:W-:Y:S01]  /*5010*/  FFMA.FTZ R86, R142, R86, R141 ;  /* 0x000000568e567223 */ /* 0x000fe2000001008d */
[----:B---3--:R-:W-:Y:S01]  /*5020*/  FSEL R144, R144, 1, !P4 ;  /* 0x3f80000090907808 */ /* 0x008fe20006000000 */
[----:B------:R-:W-:-:S03]  /*5030*/  FMUL.FTZ R87, R140, R87 ;  /* 0x000000578c577220 */ /* 0x000fc60000410000 */
[----:B------:R-:W3:Y:S01]  /*5040*/  MUFU.EX2 R150, R150 ;  /* 0x0000009600967308 */ /* 0x000ee20000000800 */
[----:B------:R-:W-:Y:S01]  /*5050*/  SHF.L.U32 R46, R46, 0x10, RZ ;  /* 0x000000102e2e7819 */ /* 0x000fe200000006ff */
[----:B------:R-:W-:Y:S01]  /*5060*/  FMUL.FTZ R45, R14, R45 ;  /* 0x0000002d0e2d7220 */ /* 0x000fe20000410000 */
[----:B------:R-:W-:Y:S01]  /*5070*/  ISETP.GE.U32.AND P6, PT, R115, UR27, PT ;  /* 0x0000001b73007c0c */ /* 0x000fe2000bfc6070 */
[----:B------:R-:W-:Y:S01]  /*5080*/  FFMA.FTZ R86, R144, R86, R143 ;  /* 0x0000005690567223 */ /* 0x000fe2000001008f */
[----:B------:R-:W-:Y:S02]  /*5090*/  FSEL R145, R145, RZ, !P3 ;  /* 0x000000ff91917208 */ /* 0x000fe40005800000 */
[----:B0-----:R-:W-:Y:S01]  /*50a0*/  FSEL R146, R146, 1, !P3 ;  /* 0x3f80000092927808 */ /* 0x001fe20005800000 */
[----:B------:R-:W0:Y:S01]  /*50b0*/  MUFU.EX2 R151, R151 ;  /* 0x0000009700977308 */ /* 0x000e220000000800 */
[----:B------:R-:W-:Y:S01]  /*50c0*/  FMUL.FTZ R87, R142, R87 ;  /* 0x000000578e577220 */ /* 0x000fe20000410000 */
[----:B----4-:R-:W-:-:S02]  /*50d0*/  IMAD.U32 R44, R43, 0x10000, RZ ;  /* 0x000100002b2c7824 */ /* 0x010fc400078e00ff */
[----:B------:R-:W-:Y:S01]  /*50e0*/  FMUL.FTZ R46, R3, R46 ;  /* 0x0000002e032e7220 */ /* 0x000fe20000410000 */
[----:B------:R-:W-:Y:S01]  /*50f0*/  ISETP.GE.U32.AND P5, PT, R114, UR27, PT ;  /* 0x0000001b72007c0c */ /* 0x000fe2000bfa6070 */
[----:B------:R-:W-:Y:S01]  /*5100*/  FFMA.FTZ R86, R146, R86, R145 ;  /* 0x0000005692567223 */ /* 0x000fe20000010091 */
[----:B------:R-:W-:Y:S01]  /*5110*/  FSEL R147, R45, RZ, !P6 ;  /* 0x000000ff2d937208 */ /* 0x000fe20007000000 */
[----:B------:R-:W4:Y:S01]  /*5120*/  MUFU.EX2 R152, R152 ;  /* 0x0000009800987308 */ /* 0x000f220000000800 */
[----:B-1----:R-:W-:Y:S01]  /*5130*/  FSEL R148, R148, 1, !P6 ;  /* 0x3f80000094947808 */ /* 0x002fe20007000000 */
[----:B------:R-:W-:Y:S01]  /*5140*/  FMUL.FTZ R87, R144, R87 ;  /* 0x0000005790577220 */ /* 0x000fe20000410000 */
[----:B------:R-:W-:Y:S01]  /*5150*/  SHF.L.U32 R43, R42, 0x10, RZ ;  /* 0x000000102a2b7819 */ /* 0x000fe200000006ff */
[----:B------:R-:W-:Y:S01]  /*5160*/  FMUL.FTZ R44, R15, R44 ;  /* 0x0000002c0f2c7220 */ /* 0x000fe20000410000 */
[----:B------:R-:W-:Y:S01]  /*5170*/  ISETP.GE.U32.AND P2, PT, R113, UR27, PT ;  /* 0x0000001b71007c0c */ /* 0x000fe2000bf46070 */
[----:B------:R-:W-:Y:S01]  /*5180*/  FFMA.FTZ R86, R148, R86, R147 ;  /* 0x0000005694567223 */ /* 0x000fe20000010093 */
[----:B--2---:R-:W-:Y:S01]  /*5190*/  FSEL R149, R149, 1, !P5 ;  /* 0x3f80000095957808 */ /* 0x004fe20006800000 */
[----:B------:R-:W1:Y:S01]  /*51a0*/  MUFU.EX2 R47, R47 ;  /* 0x0000002f002f7308 */ /* 0x000e620000000800 */
[----:B------:R-:W-:Y:S01]  /*51b0*/  FSEL R154, R46, RZ, !P5 ;  /* 0x000000ff2e9a7208 */ /* 0x000fe20006800000 */
[----:B------:R-:W-:Y:S01]  /*51c0*/  FMUL.FTZ R87, R146, R87 ;  /* 0x0000005792577220 */ /* 0x000fe20000410000 */
[----:B------:R-:W-:-:S02]  /*51d0*/  IMAD.U32 R41, R41, 0x10000, RZ ;  /* 0x0001000029297824 */ /* 0x000fc400078e00ff */
[----:B------:R-:W-:Y:S01]  /*51e0*/  FMUL.FTZ R156, R2, R43 ;  /* 0x0000002b029c7220 */ /* 0x000fe20000410000 */
[----:B------:R-:W-:Y:S01]  /*51f0*/  ISETP.GE.U32.AND P4, PT, R112, UR27, PT ;  /* 0x0000001b70007c0c */ /* 0x000fe2000bf86070 */
[----:B------:R-:W-:Y:S01]  /*5200*/  FFMA.FTZ R86, R149, R86, R154 ;  /* 0x0000005695567223 */ /* 0x000fe2000001009a */
[----:B---3--:R-:W-:Y:S02]  /*5210*/  FSEL R150, R150, 1, !P2 ;  /* 0x3f80000096967808 */ /* 0x008fe40005000000 */
[----:B------:R-:W-:Y:S01]  /*5220*/  FSEL R155, R44, RZ, !P2 ;  /* 0x000000ff2c9b7208 */ /* 0x000fe20005000000 */
[----:B------:R-:W-:Y:S01]  /*5230*/  FMUL.FTZ R88, R148, R87 ;  /* 0x0000005794587220 */ /* 0x000fe20000410000 */
[----:B------:R-:W-:Y:S01]  /*5240*/  SHF.L.U32 R43, R40, 0x10, RZ ;  /* 0x00000010282b7819 */ /* 0x000fe200000006ff */
[----:B------:R-:W-:Y:S01]  /*5250*/  FMUL.FTZ R41, R16, R41 ;  /* 0x0000002910297220 */ /* 0x000fe20000410000 */
[----:B------:R-:W-:Y:S01]  /*5260*/  ISETP.GE.U32.AND P3, PT, R111, UR27, PT ;  /* 0x0000001b6f007c0c */ /* 0x000fe2000bf66070 */
[----:B------:R-:W-:Y:S01]  /*5270*/  FFMA.FTZ R86, R150, R86, R155 ;  /* 0x0000005696567223 */ /* 0x000fe2000001009b */
[----:B0-----:R-:W-:-:S02]  /*5280*/  FSEL R151, R151, 1, !P4 ;  /* 0x3f80000097977808 */ /* 0x001fc40006000000 */
[----:B------:R-:W-:Y:S01]  /*5290*/  FSEL R156, R156, RZ, !P4 ;  /* 0x000000ff9c9c7208 */ /* 0x000fe20006000000 */
[----:B------:R-:W-:Y:S01]  /*52a0*/  FMUL.FTZ R45, R149, R88 ;  /* 0x00000058952d7220 */ /* 0x000fe20000410000 */
[----:B------:R-:W-:Y:S01]  /*52b0*/  FMUL.FTZ R43, R0, R43 ;  /* 0x0000002b002b7220 */ /* 0x000fe20000410000 */
[----:B------:R-:W-:Y:S02]  /*52c0*/  ISETP.GE.U32.AND P6, PT, R110, UR27, PT ;  /* 0x0000001b6e007c0c */ /* 0x000fe4000bfc6070 */
[----:B----4-:R-:W-:Y:S01]  /*52d0*/  FSEL R152, R152, 1, !P3 ;  /* 0x3f80000098987808 */ /* 0x010fe20005800000 */
[----:B------:R-:W-:Y:S01]  /*52e0*/  FFMA.FTZ R86, R151, R86, R156 ;  /* 0x0000005697567223 */ /* 0x000fe2000001009c */
[----:B------:R-:W-:Y:S01]  /*52f0*/  FSEL R157, R41, RZ, !P3 ;  /* 0x000000ff299d7208 */ /* 0x000fe20005800000 */
[----:B------:R-:W-:Y:S01]  /*5300*/  FMUL.FTZ R42, R150, R45 ;  /* 0x0000002d962a7220 */ /* 0x000fe20000410000 */
[----:B-1----:R-:W-:Y:S01]  /*5310*/  FSEL R153, R47, 1, !P6 ;  /* 0x3f8000002f997808 */ /* 0x002fe20007000000 */
[----:B------:R-:W0:Y:S01]  /*5320*/  LDC.64 R40, c[0x0][0x270] ;  /* 0x00009c00ff287b82 */ /* 0x000e220000000a00 */
[----:B------:R-:W-:Y:S01]  /*5330*/  FSEL R158, R43, RZ, !P6 ;  /* 0x000000ff2b9e7208 */ /* 0x000fe20007000000 */
[----:B------:R-:W-:Y:S01]  /*5340*/  FFMA.FTZ R87, R152, R86, R157 ;  /* 0x0000005698577223 */ /* 0x000fe2000001009d */
[----:B------:R-:W-:Y:S01]  /*5350*/  FMUL.FTZ R47, R151, R42 ;  /* 0x0000002a972f7220 */ /* 0x000fe20000410000 */
[----:B------:R-:W-:Y:S01]  /*5360*/  MOV R42, UR10 ;  /* 0x0000000a002a7c02 */ /* 0x000fe20008000f00 */
[----:B------:R-:W-:-:S02]  /*5370*/  IMAD.U32 R43, RZ, RZ, UR11 ;  /* 0x0000000bff2b7e24 */ /* 0x000fc4000f8e00ff */
[C---:B------:R-:W-:Y:S01]  /*5380*/  FFMA.FTZ R87, R153.reuse, R87, R158 ;  /* 0x0000005799577223 */ /* 0x040fe2000001009e */
[----:B------:R-:W-:Y:S01]  /*5390*/  FMUL.FTZ R86, R152, R47 ;  /* 0x0000002f98567220 */ /* 0x000fe20000410000 */
[----:B------:R-:W-:Y:S02]  /*53a0*/  MOV R44, R42 ;  /* 0x0000002a002c7202 */ /* 0x000fe40000000f00 */
[----:B------:R-:W1:Y:S01]  /*53b0*/  LDC.64 R42, c[0x0][0x2e0] ;  /* 0x0000b800ff2a7b82 */ /* 0x000e620000000a00 */
[----:B------:R-:W-:Y:S01]  /*53c0*/  FMUL.FTZ R86, R153, R86 ;  /* 0x0000005699567220 */ /* 0x000fe20000410000 */
[----:B------:R-:W2:Y:S04]  /*53d0*/  SHFL.UP PT, R46, R87, 0x1, RZ ;  /* 0x04200000572e7989 */ /* 0x000ea800000e00ff */
[----:B------:R-:W3:Y:S01]  /*53e0*/  SHFL.UP PT, R47, R86, 0x1, RZ ;  /* 0x04200000562f7989 */ /* 0x000ee200000e00ff */
[----:B------:R-:W-:Y:S01]  /*53f0*/  ISETP.GE.AND P2, PT, R126, 0x1, PT ;  /* 0x000000017e00780c */ /* 0x000fe20003f46270 */
[----:B------:R-:W-:-:S02]  /*5400*/  IMAD.U32 R45, RZ, RZ, UR14 ;  /* 0x0000000eff2d7e24 */ /* 0x000fc4000f8e00ff */
[C---:B0-----:R-:W-:Y:S02]  /*5410*/  IMAD R88, R40.reuse, UR19, RZ ;  /* 0x0000001328587c24 */ /* 0x041fe4000f8e02ff */
[----:B------:R-:W-:-:S04]  /*5420*/  IMAD.WIDE.U32 R44, R40, UR7, R44 ;  /* 0x00000007282c7c25 */ /* 0x000fc8000f8e002c */
[----:B------:R-:W-:-:S04]  /*5430*/  IMAD R41, R41, UR7, R88 ;  /* 0x0000000729297c24 */ /* 0x000fc8000f8e0258 */
[----:B------:R-:W-:Y:S01]  /*5440*/  IMAD.IADD R40, R45, 0x1, R41 ;  /* 0x000000012d287824 */ /* 0x000fe200078e0229 */
[----:B-1----:R-:W-:Y:S01]  /*5450*/  LEA R42, P3, R44, R42, 0x2 ;  /* 0x0000002a2c2a7211 */ /* 0x002fe200078610ff */
[----:B--2---:R-:W-:-:S03]  /*5460*/  @P2 FFMA.FTZ R87, R86, R46, R87 ;  /* 0x0000002e56572223 */ /* 0x004fc60000010057 */
[----:B------:R-:W-:Y:S01]  /*5470*/  LEA.HI.X R43, R44, R43, R40, 0x2, P3 ;  /* 0x0000002b2c2b7211 */ /* 0x000fe200018f1428 */
[----:B---3--:R-:W-:Y:S01]  /*5480*/  @P2 FMUL.FTZ R86, R86, R47 ;  /* 0x0000002f56562220 */ /* 0x008fe20000410000 */
[----:B------:R-:W0:Y:S04]  /*5490*/  SHFL.UP PT, R40, R87, 0x2, RZ ;  /* 0x0440000057287989 */ /* 0x000e2800000e00ff */
[----:B------:R-:W1:Y:S01]  /*54a0*/  SHFL.UP PT, R41, R86, 0x2, RZ ;  /* 0x0440000056297989 */ /* 0x000e6200000e00ff */
[C---:B------:R-:W-:Y:S01]  /*54b0*/  ISETP.GE.AND P2, PT, R126.reuse, 0x2, PT ;  /* 0x000000027e00780c */ /* 0x040fe20003f46270 */
[----:B------:R-:W2:Y:S01]  /*54c0*/  S2UR UR21, SR_CgaCtaId ;  /* 0x00000000001579c3 */ /* 0x000ea20000008800 */
[----:B------:R-:W-:Y:S01]  /*54d0*/  ISETP.NE.AND P3, PT, R126, 0x1f, PT ;  /* 0x0000001f7e00780c */ /* 0x000fe20003f65270 */
[----:B------:R-:W-:Y:S01]  /*54e0*/  UMOV UR19, 0x400 ;  /* 0x0000040000137882 */ /* 0x000fe20000000000 */
[----:B------:R-:W-:Y:S01]  /*54f0*/  HFMA2.MMA R89, -RZ, RZ, 0, 0 ;  /* 0x00000000ff597435 */ /* 0x000fe200000001ff */
[----:B------:R-:W-:Y:S01]  /*5500*/  IMAD.MOV.U32 R88, RZ, RZ, 0x3f800000 ;  /* 0x3f800000ff587424 */ /* 0x000fe200078e00ff */
[----:B------:R3:W5:Y:S07]  /*5510*/  LDG.E R159, desc[UR22][R42.64] ;  /* 0x000000162a9f7981 */ /* 0x00076e000c1e1900 */
[C---:B0-----:R-:W-:Y:S01]  /*5520*/  @P2 FFMA.FTZ R87, R86.reuse, R40, R87 ;  /* 0x0000002856572223 */ /* 0x041fe20000010057 */
[----:B-1----:R-:W-:-:S04]  /*5530*/  @P2 FMUL.FTZ R86, R86, R41 ;  /* 0x0000002956562220 */ /* 0x002fc80000410000 */
[----:B------:R-:W0:Y:S04]  /*5540*/  SHFL.UP PT, R40, R87, 0x4, RZ ;  /* 0x0480000057287989 */ /* 0x000e2800000e00ff */
[----:B------:R-:W1:Y:S01]  /*5550*/  SHFL.UP PT, R41, R86, 0x4, RZ ;  /* 0x0480000056297989 */ /* 0x000e6200000e00ff */
[----:B------:R-:W-:-:S13]  /*5560*/  ISETP.GE.AND P2, PT, R126, 0x4, PT ;  /* 0x000000047e00780c */ /* 0x000fda0003f46270 */
        /* <DEDUP_REMOVED lines=9> */
[----:B------:R-:W-:Y:S01]  /*5600*/  ISETP.GE.AND P2, PT, R126, 0x10, PT ;  /* 0x000000107e00780c */ /* 0x000fe20003f46270 */
[----:B--2---:R-:W-:-:S04]  /*5610*/  ULEA UR19, UR21, UR19, 0x18 ;  /* 0x0000001315137291 */ /* 0x004fc8000f8ec03f */
[----:B------:R-:W-:-:S09]  /*5620*/  ULEA UR31, UR7, UR19, 0x3 ;  /* 0x00000013071f7291 */ /* 0x000fd2000f8e183f */
[----:B------:R-:W-:Y:S01]  /*5630*/  @!P0 LDS.64 R88, [UR31+0x10d0] ;  /* 0x0010d01fff588984 */ /* 0x000fe20008000a00 */
[C---:B0-----:R-:W-:Y:S01]  /*5640*/  @P2 FFMA.FTZ R87, R86.reuse, R40, R87 ;  /* 0x0000002856572223 */ /* 0x041fe20000010057 */
[----:B------:R-:W-:Y:S01]  /*5650*/  @!P3 SHF.R.U32.HI R40, RZ, 0x2, R125 ;  /* 0x00000002ff28b819 */ /* 0x000fe2000001167d */
[----:B-1----:R-:W-:-:S03]  /*5660*/  @P2 FMUL.FTZ R86, R86, R41 ;  /* 0x0000002956562220 */ /* 0x002fc60000410000 */
[----:B------:R-:W-:-:S05]  /*5670*/  @!P3 LOP3.LUT R164, R40, 0x3ffffff8, RZ, 0xc0, !PT ;  /* 0x3ffffff828a4b812 */ /* 0x000fca00078ec0ff */
[----:B------:R-:W-:Y:S01]  /*5680*/  @!P3 STS.64 [R164+UR19+0x1090], R86 ;  /* 0x00109056a400b988 */ /* 0x000fe20008000a13 */
[----:B------:R-:W-:Y:S06]  /*5690*/  BAR.SYNC.DEFER_BLOCKING 0x0 ;  /* 0x0000000000007b1d */ /* 0x000fec0000010000 */
[----:B---3--:R-:W0:Y:S04]  /*56a0*/  LDS.128 R40, [UR19+0x1090] ;  /* 0x00109013ff287984 */ /* 0x008e280008000c00 */
[----:B------:R-:W1:Y:S01]  /*56b0*/  LDS.128 R44, [UR19+0x10a0] ;  /* 0x0010a013ff2c7984 */ /* 0x000e620008000c00 */
[----:B------:R-:W-:-:S03]  /*56c0*/  SHF.R.U32.HI R165, RZ, 0x5, R125 ;  /* 0x00000005ffa57819 */ /* 0x000fc6000001167d */
[----:B------:R-:W2:Y:S04]  /*56d0*/  SHFL.UP PT, R163, R86, 0x1, RZ ;  /* 0x0420000056a37989 */ /* 0x000ea800000e00ff */
[----:B------:R-:W3:Y:S01]  /*56e0*/  SHFL.UP PT, R162, R87, 0x1, RZ ;  /* 0x0420000057a27989 */ /* 0x000ee200000e00ff */
[C---:B------:R-:W-:Y:S02]  /*56f0*/  ISETP.NE.AND P4, PT, R165.reuse, RZ, PT ;  /* 0x000000ffa500720c */ /* 0x040fe40003f85270 */
[C---:B------:R-:W-:Y:S02]  /*5700*/  ISETP.NE.AND P2, PT, R165.reuse, 0x3, PT ;  /* 0x00000003a500780c */ /* 0x040fe40003f45270 */
[----:B------:R-:W-:Y:S02]  /*5710*/  ISETP.NE.AND P3, PT, R165, 0x2, PT ;  /* 0x00000002a500780c */ /* 0x000fe40003f65270 */
[----:B------:R-:W-:Y:S01]  /*5720*/  ISETP.NE.AND P5, PT, R126, RZ, P4 ;  /* 0x000000ff7e00720c */ /* 0x000fe200027a5270 */
[----:B------:R-:W-:Y:S01]  /*5730*/  BSSY B0, `(.L_x_2801) ;  /* 0x0000018000007945 */ /* 0x000fe20003800000 */
[-C--:B0-----:R-:W-:Y:S01]  /*5740*/  FFMA.FTZ R165, R41, R42.reuse, R43 ;  /* 0x0000002a29a57223 */ /* 0x081fe2000001002b */
[----:B------:R-:W-:-:S05]  /*5750*/  FMUL.FTZ R43, R40, R42 ;  /* 0x0000002a282b7220 */ /* 0x000fca0000410000 */
        /* <DEDUP_REMOVED lines=21> */
.L_x_2802:
[----:B------:R-:W-:Y:S05]  /*58b0*/  BSYNC B0 ;  /* 0x0000000000007941 */ /* 0x000fea0003800000 */
.L_x_2801:
[----:B------:R-:W-:Y:S01]  /*58c0*/  BAR.SYNC.DEFER_BLOCKING 0x0 ;  /* 0x0000000000007b1d */ /* 0x000fe20000010000 */
[----:B------:R-:W-:-:S05]  /*58d0*/  ISETP.NE.AND P2, PT, R125, RZ, PT ;  /* 0x000000ff7d00720c */ /* 0x000fca0003f45270 */
        /* <DEDUP_REMOVED lines=21> */
[----:B------:R-:W-:Y:S01]  /*5a30*/  UIMAD UR21, UR6, UR33, UR7 ;  /* 0x00000021061572a4 */ /* 0x000fe2000f8e0207 */
[----:B------:R1:W-:Y:S03]  /*5a40*/  STS.64 [UR31+0x10d0], R40 ;  /* 0x0010d028ff007988 */ /* 0x0003e60008000a1f */
[----:B------:R-:W-:Y:S02]  /*5a50*/  USHF.R.S32.HI UR24, URZ, 0x1f, UR21 ;  /* 0x0000001f3f187899 */ /* 0x000fe40008011415 */
[----:B------:R-:W-:-:S04]  /*5a60*/  UIADD3 UR21, UP0, UR12, UR21, URZ ;  /* 0x000000150c157290 */ /* 0x000fc8000ff1e03f */
[----:B------:R-:W-:Y:S02]  /*5a70*/  ULEA.HI.X.SX32 UR24, UR12, UR24, 0x1, UP0 ;  /* 0x000000180c187291 */ /* 0x000fe400080f0e3f */
[----:B------:R-:W-:-:S04]  /*5a80*/  ULEA UR30, UP0, UR21, UR28, 0x3 ;  /* 0x0000001c151e7291 */ /* 0x000fc8000f80183f */
[----:B------:R-:W-:Y:S02]  /*5a90*/  ULEA.HI.X UR21, UR21, UR29, UR24, 0x3, UP0 ;  /* 0x0000001d15157291 */ /* 0x000fe400080f1c18 */
[----:B------:R-:W-:-:S04]  /*5aa0*/  MOV R42, UR30 ;  /* 0x0000001e002a7c02 */ /* 0x000fc80008000f00 */
[----:B------:R-:W-:-:S05]  /*5ab0*/  IMAD.U32 R43, RZ, RZ, UR21 ;  /* 0x00000015ff2b7e24 */ /* 0x000fca000f8e00ff */
[----:B------:R1:W-:Y:S02]  /*5ac0*/  STG.E.64 desc[UR22][R42.64], R40 ;  /* 0x000000282a007986 */ /* 0x0003e4000c101b16 */
.L_x_2804:
[----:B------:R-:W-:Y:S05]  /*5ad0*/  BSYNC B0 ;  /* 0x0000000000007941 */ /* 0x000fea0003800000 */
.L_x_2803:
[----:B-1----:R-:W1:Y:S01]  /*5ae0*/  LDC R40, c[0x0][0x21c] ;  /* 0x00008700ff287b82 */ /* 0x002e620000000800 */
[----:B------:R-:W-:Y:S01]  /*5af0*/  UIADD3 UR7, UR7, 0x1, URZ ;  /* 0x0000000107077890 */ /* 0x000fe2000fffe03f */
[C---:B-----5:R-:W-:Y:S01]  /*5b00*/  FFMA.FTZ R32, R159.reuse, R127, R32 ;  /* 0x0000007f9f207223 */ /* 0x060fe20000010020 */
        /* <DEDUP_REMOVED lines=15> */
[----:B-1----:R-:W-:-:S13]  /*5c00*/  ISETP.LE.AND P2, PT, R40, UR7, PT ;  /* 0x0000000728007c0c */ /* 0x002fda000bf43270 */
[----:B------:R-:W-:Y:S05]  /*5c10*/  @!P2 BRA `(.L_x_2805) ;  /* 0xffffffe400f4a947 */ /* 0x000fea000383ffff */
.L_x_2800:
[----:B------:R-:W-:Y:S01]  /*5c20*/  BAR.SYNC.DEFER_BLOCKING 0x0 ;  /* 0x0000000000007b1d */ /* 0x000fe20000010000 */
[----:B------:R-:W-:Y:S01]  /*5c30*/  F2FP.BF16.F32.PACK_AB R31, R31, R32 ;  /* 0x000000201f1f723e */ /* 0x000fe200000010ff */
[----:B------:R-:W-:Y:S01]  /*5c40*/  USHF.R.S32.HI UR7, URZ, 0x1f, UR26 ;  /* 0x0000001f3f077899 */ /* 0x000fe2000801141a */
[----:B------:R-:W-:Y:S02]  /*5c50*/  F2FP.BF16.F32.PACK_AB R29, R29, R30 ;  /* 0x0000001e1d1d723e */ /* 0x000fe400000010ff */
[----:B------:R-:W-:Y:S01]  /*5c60*/  PRMT R0, R31, 0x7632, R0 ;  /* 0x000076321f007816 */ /* 0x000fe20000000000 */
[----:B------:R-:W-:Y:S01]  /*5c70*/  ULDC.64 UR28, c[0x0][0x2b0] ;  /* 0x0000ac00001c7ab9 */ /* 0x000fe20000000a00 */
[----:B------:R-:W-:Y:S01]  /*5c80*/  F2FP.BF16.F32.PACK_AB R27, R27, R28 ;  /* 0x0000001c1b1b723e */ /* 0x000fe200000010ff */
[----:B------:R-:W-:Y:S01]  /*5c90*/  UIMAD UR7, UR7, UR28, URZ ;  /* 0x0000001c070772a4 */ /* 0x000fe2000f8e023f */
[----:B------:R-:W-:Y:S01]  /*5ca0*/  PRMT R2, R29, 0x7632, R2 ;  /* 0x000076321d027816 */ /* 0x000fe20000000002 */
[----:B------:R-:W-:Y:S01]  /*5cb0*/  UIMAD.WIDE.U32 UR20, UR26, UR28, URZ ;  /* 0x0000001c1a1472a5 */ /* 0x000fe2000f8e003f */
[----:B------:R-:W-:Y:S01]  /*5cc0*/  F2FP.BF16.F32.PACK_AB R25, R25, R26 ;  /* 0x0000001a1919723e */ /* 0x000fe200000010ff */
[----:B------:R-:W-:Y:S01]  /*5cd0*/  BSSY B0, `(.L_x_2806) ;  /* 0x0000048000007945 */ /* 0x000fe20003800000 */
[----:B------:R-:W-:-:S02]  /*5ce0*/  PRMT R3, R27, 0x7632, R3 ;  /* 0x000076321b037816 */ /* 0x000fc40000000003 */
[----:B------:R-:W-:Y:S02]  /*5cf0*/  F2FP.BF16.F32.PACK_AB R23, R23, R24 ;  /* 0x000000181717723e */ /* 0x000fe400000010ff */
[----:B------:R-:W-:Y:S02]  /*5d00*/  F2FP.BF16.F32.PACK_AB R21, R21, R22 ;  /* 0x000000161515723e */ /* 0x000fe400000010ff */
[----:B------:R-:W-:Y:S02]  /*5d10*/  PRMT R4, R23, 0x7632, R4 ;  /* 0x0000763217047816 */ /* 0x000fe40000000004 */
[----:B------:R-:W-:Y:S02]  /*5d20*/  F2FP.BF16.F32.PACK_AB R19, R19, R20 ;  /* 0x000000141313723e */ /* 0x000fe400000010ff */
[----:B------:R-:W-:Y:S01]  /*5d30*/  ISETP.NE.AND P0, PT, R125, RZ, PT ;  /* 0x000000ff7d00720c */ /* 0x000fe20003f05270 */
[----:B------:R-:W-:Y:S01]  /*5d40*/  STS.U16 [R72], R31 ;  /* 0x0000001f48007388 */ /* 0x000fe20000000400 */
[----:B------:R-:W-:-:S03]  /*5d50*/  F2FP.BF16.F32.PACK_AB R17, R17, R18 ;  /* 0x000000121111723e */ /* 0x000fc600000010ff */
[----:B------:R1:W-:Y:S01]  /*5d60*/  STS.U16 [R71+0x2], R0 ;  /* 0x0000020047007388 */ /* 0x0003e20000000400 */
[----:B------:R-:W-:-:S03]  /*5d70*/  PRMT R5, R17, 0x7632, R5 ;  /* 0x0000763211057816 */ /* 0x000fc60000000005 */
[----:B------:R-:W-:Y:S04]  /*5d80*/  STS.U16 [R70+0x4], R29 ;  /* 0x0000041d46007388 */ /* 0x000fe80000000400 */
[----:B------:R2:W-:Y:S01]  /*5d90*/  STS.U16 [R69+0x6], R2 ;  /* 0x0000060245007388 */ /* 0x0005e20000000400 */
[----:B-1----:R-:W-:-:S03]  /*5da0*/  PRMT R0, R25, 0x7632, R0 ;  /* 0x0000763219007816 */ /* 0x002fc60000000000 */
[----:B------:R-:W-:Y:S04]  /*5db0*/  STS.U16 [R68+0x8], R27 ;  /* 0x0000081b44007388 */ /* 0x000fe80000000400 */
[----:B------:R1:W-:Y:S01]  /*5dc0*/  STS.U16 [R67+0xa], R3 ;  /* 0x00000a0343007388 */ /* 0x0003e20000000400 */
[----:B--2---:R-:W-:-:S03]  /*5dd0*/  PRMT R2, R21, 0x7632, R2 ;  /* 0x0000763215027816 */ /* 0x004fc60000000002 */
[----:B------:R-:W-:Y:S04]  /*5de0*/  STS.U16 [R66+0xc], R25 ;  /* 0x00000c1942007388 */ /* 0x000fe80000000400 */
[----:B------:R2:W-:Y:S01]  /*5df0*/  STS.U16 [R65+0xe], R0 ;  /* 0x00000e0041007388 */ /* 0x0005e20000000400 */
[----:B-1----:R-:W-:-:S03]  /*5e00*/  PRMT R3, R19, 0x7632, R3 ;  /* 0x0000763213037816 */ /* 0x002fc60000000003 */
[----:B------:R-:W-:Y:S04]  /*5e10*/  STS.U16 [R64+0x10], R23 ;  /* 0x0000101740007388 */ /* 0x000fe80000000400 */
[----:B------:R-:W-:Y:S01]  /*5e20*/  STS.U16 [R63+0x12], R4 ;  /* 0x000012043f007388 */ /* 0x000fe20000000400 */
[----:B--2---:R-:W-:Y:S01]  /*5e30*/  MOV R0, UR27 ;  /* 0x0000001b00007c02 */ /* 0x004fe20008000f00 */
[----:B------:R-:W-:Y:S02]  /*5e40*/  USHF.R.S32.HI UR27, URZ, 0x1f, UR25 ;  /* 0x0000001f3f1b7899 */ /* 0x000fe40008011419 */
        /* <DEDUP_REMOVED lines=26> */
[----:B------:R-:W-:-:S04]  /*5ff0*/  UIMAD UR19, UR26, UR29, UR7 ;  /* 0x0000001d1a1372a4 */ /* 0x000fc8000f8e0207 */
[----:B------:R-:W-:Y:S01]  /*6000*/  UIADD3 UR7, UR21, UR19, URZ ;  /* 0x0000001315077290 */ /* 0x000fe2000fffe03f */
[----:B-1----:R-:W-:-:S13]  /*6010*/  ISETP.GE.AND P0, PT, R160, R23, PT ;  /* 0x00000017a000720c */ /* 0x002fda0003f06270 */
[----:B------:R-:W-:Y:S05]  /*6020*/  @P0 BRA `(.L_x_2807) ;  /* 0x0000000000480947 */ /* 0x000fea0003800000 */
[----:B------:R-:W-:Y:S01]  /*6030*/  USHF.L.U32 UR24, UR6, 0xb, URZ ;  /* 0x0000000b06187899 */ /* 0x000fe2000800063f */
[----:B------:R-:W-:Y:S01]  /*6040*/  SHF.R.S32.HI R0, RZ, 0x1f, R160 ;  /* 0x0000001fff007819 */ /* 0x000fe200000114a0 */
[----:B------:R-:W-:Y:S01]  /*6050*/  ULDC.64 UR30, c[0x0][0x2b8] ;  /* 0x0000ae00001e7ab9 */ /* 0x000fe20000000a00 */
[----:B------:R-:W-:-:S03]  /*6060*/  MOV R5, UR28 ;  /* 0x0000001c00057c02 */ /* 0x000fc60008000f00 */
[----:B------:R-:W-:Y:S01]  /*6070*/  IMAD.U32 R3, RZ, RZ, UR24 ;  /* 0x00000018ff037e24 */ /* 0x000fe2000f8e00ff */
[----:B------:R-:W-:Y:S01]  /*6080*/  IADD3 R2, P0, R160, UR24, RZ ;  /* 0x00000018a0027c10 */ /* 0x000fe2000ff1e0ff */
[----:B------:R-:W-:-:S03]  /*6090*/  UIMAD UR24, UR27, UR30, URZ ;  /* 0x0000001e1b1872a4 */ /* 0x000fc6000f8e023f */
[----:B------:R-:W-:Y:S01]  /*60a0*/  LEA.HI.X.SX32 R3, R3, R0, 0x1, P0 ;  /* 0x0000000003037211 */ /* 0x000fe200000f0eff */
[----:B------:R-:W-:Y:S02]  /*60b0*/  UIMAD UR24, UR25, UR31, UR24 ;  /* 0x0000001f191872a4 */ /* 0x000fe4000f8e0218 */
[----:B------:R-:W-:Y:S01]  /*60c0*/  IMAD.WIDE.U32 R2, R5, UR26, R2 ;  /* 0x0000001a05027c25 */ /* 0x000fe2000f8e0002 */
[----:B------:R-:W-:Y:S01]  /*60d0*/  MOV R5, UR30 ;  /* 0x0000001e00057c02 */ /* 0x000fe20008000f00 */
[----:B------:R-:W-:Y:S02]  /*60e0*/  ULDC.64 UR30, c[0x0][0x308] ;  /* 0x0000c200001e7ab9 */ /* 0x000fe40000000a00 */
[----:B------:R-:W-:Y:S02]  /*60f0*/  VIADD R3, R3, UR19 ;  /* 0x0000001303037c36 */ /* 0x000fe40008000000 */
[----:B------:R-:W-:-:S04]  /*6100*/  IMAD.WIDE.U32 R2, R5, UR25, R2 ;  /* 0x0000001905027c25 */ /* 0x000fc8000f8e0002 */
[----:B------:R-:W-:Y:S01]  /*6110*/  VIADD R3, R3, UR24 ;  /* 0x0000001803037c36 */ /* 0x000fe20008000000 */
[----:B------:R-:W-:-:S04]  /*6120*/  LEA R4, P0, R2, UR30, 0x1 ;  /* 0x0000001e02047c11 */ /* 0x000fc8000f8008ff */
[----:B------:R-:W-:-:S05]  /*6130*/  LEA.HI.X R5, R2, UR31, R3, 0x1, P0 ;  /* 0x0000001f02057c11 */ /* 0x000fca00080f0c03 */
[----:B------:R1:W-:Y:S04]  /*6140*/  STG.E.U16 desc[UR22][R4.64], R7 ;  /* 0x0000000704007986 */ /* 0x0003e8000c101516 */
.L_x_2807:
[----:B------:R-:W-:Y:S05]  /*6150*/  BSYNC B0 ;  /* 0x0000000000007941 */ /* 0x000fea0003800000 */
.L_x_2806:
[----:B------:R-:W2:Y:S01]  /*6160*/  LDC.64 R2, c[0x0][0x308] ;  /* 0x0000c200ff027b82 */ /* 0x000ea20000000a00 */
[----:B------:R-:W-:Y:S01]  /*6170*/  ULDC.64 UR28, c[0x0][0x2b8] ;  /* 0x0000ae00001c7ab9 */ /* 0x000fe20000000a00 */
[----:B------:R-:W-:Y:S01]  /*6180*/  UMOV UR21, UR7 ;  /* 0x0000000700157c82 */ /* 0x000fe20008000000 */
[----:B------:R-:W-:Y:S01]  /*6190*/  UIMAD UR24, UR27, UR28, URZ ;  /* 0x0000001c1b1872a4 */ /* 0x000fe2000f8e023f */
[C---:B------:R-:W-:Y:S01]  /*61a0*/  LOP3.LUT R0, R160.reuse, 0x40, RZ, 0xfc, !PT ;  /* 0x00000040a0007812 */ /* 0x040fe200078efcff */
[----:B------:R-:W-:Y:S01]  /*61b0*/  USHF.L.U32 UR19, UR6, 0xb, URZ ;  /* 0x0000000b06137899 */ /* 0x000fe2000800063f */
[----:B-1----:R-:W-:Y:S01]  /*61c0*/  LOP3.LUT R4, R160, 0x20, RZ, 0xfc, !PT ;  /* 0x00000020a0047812 */ /* 0x002fe200078efcff */
[----:B------:R-:W-:Y:S01]  /*61d0*/  UIMAD.WIDE.U32 UR20, UR25, UR28, UR20 ;  /* 0x0000001c191472a5 */ /* 0x000fe2000f8e0014 */
[-C--:B------:R-:W-:Y:S01]  /*61e0*/  ISETP.GE.AND P4, PT, R0, R23.reuse, PT ;  /* 0x000000170000720c */ /* 0x080fe20003f86270 */
[----:B------:R-:W-:Y:S01]  /*61f0*/  UIMAD UR29, UR25, UR29, UR24 ;  /* 0x0000001d191d72a4 */ /* 0x000fe2000f8e0218 */
[-C--:B------:R-:W-:Y:S01]  /*6200*/  ISETP.GE.AND P3, PT, R4, R23.reuse, PT ;  /* 0x000000170400720c */ /* 0x080fe20003f66270 */
[----:B------:R-:W-:Y:S01]  /*6210*/  USHF.R.S32.HI UR24, URZ, 0x1f, UR19 ;  /* 0x0000001f3f187899 */ /* 0x000fe20008011413 */
[C---:B------:R-:W-:Y:S01]  /*6220*/  LOP3.LUT R0, R160.reuse, 0x80, RZ, 0xfc, !PT ;  /* 0x00000080a0007812 */ /* 0x040fe200078efcff */
[----:B------:R-:W-:Y:S01]  /*6230*/  UIADD3 UR7, UP0, UR19, UR20, URZ ;  /* 0x0000001413077290 */ /* 0x000fe2000ff1e03f */
[----:B------:R-:W-:Y:S01]  /*6240*/  LOP3.LUT R4, R160, 0x60, RZ, 0xfc, !PT ;  /* 0x00000060a0047812 */ /* 0x000fe200078efcff */
[----:B------:R-:W-:Y:S01]  /*6250*/  UIADD3 UR6, UR6, 0x1, URZ ;  /* 0x0000000106067890 */ /* 0x000fe2000fffe03f */
[-C--:B------:R-:W-:Y:S01]  /*6260*/  ISETP.GE.AND P6, PT, R0, R23.reuse, PT ;  /* 0x000000170000720c */ /* 0x080fe20003fc6270 */
[----:B------:R-:W-:Y:S01]  /*6270*/  UIADD3.X UR20, UR24, UR29, UR21, UP0, !UPT ;  /* 0x0000001d18147290 */ /* 0x000fe200087fe415 */
[-C--:B------:R-:W-:Y:S01]  /*6280*/  ISETP.GE.AND P5, PT, R4, R23.reuse, PT ;  /* 0x000000170400720c */ /* 0x080fe20003fa6270 */
[----:B------:R-:W-:Y:S01]  /*6290*/  UIADD3 UR16, UP0, UR16, 0x1000, URZ ;  /* 0x0000100010107890 */ /* 0x000fe2000ff1e03f */
[----:B------:R-:W-:Y:S01]  /*62a0*/  MOV R5, UR7 ;  /* 0x0000000700057c02 */ /* 0x000fe20008000f00 */
[----:B------:R-:W-:Y:S01]  /*62b0*/  UIADD3 UR15, UP1, UR15, 0x1000, URZ ;  /* 0x000010000f0f7890 */ /* 0x000fe2000ff3e03f */
[C---:B------:R-:W-:Y:S01]  /*62c0*/  LOP3.LUT R0, R160.reuse, 0xe0, RZ, 0xfc, !PT ;  /* 0x000000e0a0007812 */ /* 0x040fe200078efcff */
[----:B------:R-:W-:Y:S01]  /*62d0*/  IMAD.U32 R7, RZ, RZ, UR20 ;  /* 0x00000014ff077e24 */ /* 0x000fe2000f8e00ff */
[C---:B------:R-:W-:Y:S01]  /*62e0*/  LOP3.LUT R6, R160.reuse, 0xa0, RZ, 0xfc, !PT ;  /* 0x000000a0a0067812 */ /* 0x040fe200078efcff */
[----:B--2---:R-:W-:Y:S01]  /*62f0*/  IMAD.WIDE R2, R160, 0x2, R2 ;  /* 0x00000002a0027825 */ /* 0x004fe200078e0202 */
[----:B------:R-:W-:Y:S01]  /*6300*/  ISETP.GE.AND P2, PT, R0, R23, PT ;  /* 0x000000170000720c */ /* 0x000fe20003f46270 */
[----:B------:R-:W-:Y:S01]  /*6310*/  UIADD3.X UR18, URZ, UR18, URZ, UP0, !UPT ;  /* 0x000000123f127290 */ /* 0x000fe200087fe43f */
[----:B------:R-:W-:Y:S01]  /*6320*/  LOP3.LUT R0, R160, 0x100, RZ, 0xfc, !PT ;  /* 0x00000100a0007812 */ /* 0x000fe200078efcff */
[----:B------:R-:W-:Y:S01]  /*6330*/  UIADD3.X UR17, URZ, UR17, URZ, UP1, !UPT ;  /* 0x000000113f117290 */ /* 0x000fe20008ffe43f */
[----:B------:R-:W-:-:S02]  /*6340*/  LEA R2, P0, R5, R2, 0x1 ;  /* 0x0000000205027211 */ /* 0x000fc400078008ff */
[----:B------:R-:W-:Y:S02]  /*6350*/  LOP3.LUT R4, R160, 0xc0, RZ, 0xfc, !PT ;  /* 0x000000c0a0047812 */ /* 0x000fe400078efcff */
[----:B------:R-:W-:Y:S02]  /*6360*/  LEA.HI.X R3, R5, R3, R7, 0x1, P0 ;  /* 0x0000000305037211 */ /* 0x000fe400000f0c07 */
[-C--:B------:R-:W-:Y:S02]  /*6370*/  ISETP.GE.AND P0, PT, R6, R23.reuse, PT ;  /* 0x000000170600720c */ /* 0x080fe40003f06270 */
[-C--:B------:R-:W-:Y:S01]  /*6380*/  ISETP.GE.AND P1, PT, R4, R23.reuse, PT ;  /* 0x000000170400720c */ /* 0x080fe20003f26270 */
        /* <DEDUP_REMOVED lines=19> */
[----:B------:R-:W2:Y:S01]  /*64c0*/  LDC R0, c[0x0][0x224] ;  /* 0x00008900ff007b82 */ /* 0x000ea20000000800 */
[-C--:B------:R-:W-:Y:S02]  /*64d0*/  ISETP.GE.AND P1, PT, R4, R23.reuse, PT ;  /* 0x000000170400720c */ /* 0x080fe40003f26270 */
[----:B------:R-:W-:Y:S01]  /*64e0*/  LOP3.LUT R4, R160, 0x1e0, RZ, 0xfc, !PT ;  /* 0x000001e0a0047812 */ /* 0x000fe200078efcff */
[----:B------:R1:W-:Y:S03]  /*64f0*/  @!P3 STG.E.U16 desc[UR22][R2.64+0x200], R15 ;  /* 0x0002000f0200b986 */ /* 0x0003e6000c101516 */
[----:B------:R-:W-:Y:S01]  /*6500*/  ISETP.GE.AND P3, PT, R4, R23, PT ;  /* 0x000000170400720c */ /* 0x000fe20003f66270 */
[----:B------:R1:W-:Y:S04]  /*6510*/  @!P4 STG.E.U16 desc[UR22][R2.64+0x240], R79 ;  /* 0x0002404f0200c986 */ /* 0x0003e8000c101516 */
[----:B------:R1:W-:Y:S04]  /*6520*/  @!P5 STG.E.U16 desc[UR22][R2.64+0x280], R17 ;  /* 0x000280110200d986 */ /* 0x0003e8000c101516 */
[----:B------:R1:W-:Y:S04]  /*6530*/  @!P6 STG.E.U16 desc[UR22][R2.64+0x2c0], R77 ;  /* 0x0002c04d0200e986 */ /* 0x0003e8000c101516 */
[----:B------:R1:W-:Y:S04]  /*6540*/  @!P2 STG.E.U16 desc[UR22][R2.64+0x380], R21 ;  /* 0x000380150200a986 */ /* 0x0003e8000c101516 */
[----:B------:R1:W-:Y:S04]  /*6550*/  @!P3 STG.E.U16 desc[UR22][R2.64+0x3c0], R73 ;  /* 0x0003c0490200b986 */ /* 0x0003e8000c101516 */
[----:B------:R1:W-:Y:S01]  /*6560*/  @!P0 STG.E.U16 desc[UR22][R2.64+0x300], R19 ;  /* 0x0003001302008986 */ /* 0x0003e2000c101516 */
[----:B--2---:R-:W-:-:S03]  /*6570*/  ISETP.LE.AND P0, PT, R0, UR6, PT ;  /* 0x0000000600007c0c */ /* 0x004fc6000bf03270 */
[----:B------:R1:W-:Y:S01]  /*6580*/  @!P1 STG.E.U16 desc[UR22][R2.64+0x340], R75 ;  /* 0x0003404b02009986 */ /* 0x0003e2000c101516 */
[----:B------:R-:W-:-:S04]  /*6590*/  IADD3 R109, P1, R109, 0x1000, RZ ;  /* 0x000010006d6d7810 */ /* 0x000fc80007f3e0ff */
[----:B------:R-:W-:-:S05]  /*65a0*/  IADD3.X R108, RZ, R108, RZ, P1, !PT ;  /* 0x0000006cff6c7210 */ /* 0x000fca0000ffe4ff */
[----:B------:R-:W-:Y:S05]  /*65b0*/  @!P0 BRA `(.L_x_2808) ;  /* 0xffffffa0009c8947 */ /* 0x000fea000383ffff */
[----:B------:R-:W-:Y:S05]  /*65c0*/  EXIT ;  /* 0x000000000000794d */ /* 0x000fea0003800000 */
.L_x_2809:
        /* <DEDUP_REMOVED lines=11> */
.L_x_5244:


//--------------------- .text._Z25selective_scan_fwd_kernelI32Selective_Scan_fwd_kernel_traitsILi128ELi16ELi1ELb0ELb1ELb0ELb1EN3c108BFloat16EfEEv13SSMParamsBase --------------------------
	.section	.text._Z25selective_scan_fwd_kernelI32Selective_Scan_fwd_kernel_traitsILi128ELi16ELi1ELb0ELb1ELb0ELb1EN3c108BFloat16EfEEv13SSMParamsBase,"ax",@progbits
	.align	128
        .global         _Z25selective_scan_fwd_kernelI32Selective_Scan_fwd_kernel_traitsILi128ELi16ELi1ELb0ELb1ELb0ELb1EN3c108BFloat16EfEEv13SSMParamsBase
        .type           _Z25selective_scan_fwd_kernelI32Selective_Scan_fwd_kernel_traitsILi128ELi16ELi1ELb0ELb1ELb0ELb1EN3c108BFloat16EfEEv13SSMParamsBase,@function
        .size           _Z25selective_scan_fwd_kernelI32Selective_Scan_fwd_kernel_traitsILi128ELi16ELi1ELb0ELb1ELb0ELb1EN3c108BFloat16EfEEv13SSMParamsBase,(.L_x_5245 - _Z25selective_scan_fwd_kernelI32Selective_Scan_fwd_kernel_traitsILi128ELi16ELi1ELb0ELb1ELb0ELb1EN3c108BFloat16EfEEv13SSMParamsBase)
        .other          _Z25selective_scan_fwd_kernelI32Selective_Scan_fwd_kernel_traitsILi128ELi16ELi1ELb0ELb1ELb0ELb1EN3c108BFloat16EfEEv13SSMParamsBase,@"STO_CUDA_ENTRY STV_DEFAULT"
_Z25selective_scan_fwd_kernelI32Selective_Scan_fwd_kernel_traitsILi128ELi16ELi1ELb0ELb1ELb0ELb1EN3c108BFloat16EfEEv13SSMParamsBase:
.text._Z25selective_scan_fwd_kernelI32Selective_Scan_fwd_kernel_traitsILi128ELi16ELi1ELb0ELb1ELb0ELb1EN3c108BFloat16EfEEv13SSMParamsBase:
        /* <DEDUP_REMOVED lines=19> */
[----:B------:R-:W0:Y:S01]  /*0130*/  LDC.64 R106, c[0x0][0x258] ;  /* 0x00009600ff6a7b82 */ /* 0x000e220000000a00 */
[----:B------:R-:W3:Y:S01]  /*0140*/  I2F.RP R0, R9 ;  /* 0x0000000900007306 */ /* 0x000ee20000209400 */
[----:B-1----:R-:W-:Y:S02]  /*0150*/  USHF.R.S32.HI UR4, URZ, 0x1f, UR28 ;  /* 0x0000001f3f047899 */ /* 0x002fe4000801141c */
[----:B------:R-:W-:Y:S02]  /*0160*/  @UP0 ULEA UR6, UP2, UR28, UR6, 0x2 ;  /* 0x000000061c060291 */ /* 0x000fe4000f84103f */
[----:B------:R-:W-:Y:S02]  /*0170*/  @UP1 ULEA UR8, UP3, UR28, UR8, 0x2 ;  /* 0x000000081c081291 */ /* 0x000fe4000f86103f */
[----:B------:R-:W-:Y:S02]  /*0180*/  @UP0 ULEA.HI.X UR7, UR28, UR7, UR4, 0x2, UP2 ;  /* 0x000000071c070291 */ /* 0x000fe400090f1404 */
[----:B------:R-:W-:Y:S01]  /*0190*/  IMAD.U32 R2, RZ, RZ, UR6 ;  /* 0x00000006ff027e24 */ /* 0x000fe2000f8e00ff */
[----:B------:R-:W-:Y:S01]  /*01a0*/  @UP1 ULEA.HI.X UR9, UR28, UR9, UR4, 0x2, UP3 ;  /* 0x000000091c091291 */ /* 0x000fe200098f1404 */
[----:B---3--:R-:W1:Y:S02]  /*01b0*/  MUFU.RCP R0, R0 ;  /* 0x0000000000007308 */ /* 0x008e640000001000 */
        /* <DEDUP_REMOVED lines=8> */
[----:B-1----:R-:W-:Y:S01]  /*0240*/  VIADD R6, R0, 0xffffffe ;  /* 0x0ffffffe00067836 */ /* 0x002fe20000000000 */
[----:B------:R-:W-:Y:S01]  /*0250*/  IABS R0, UR28 ;  /* 0x0000001c00007c13 */ /* 0x000fe20008000000 */
[----:B------:R-:W-:Y:S02]  /*0260*/  UIMAD.WIDE.U32 UR8, UR29, UR10, URZ ;  /* 0x0000000a1d0872a5 */ /* 0x000fe4000f8e003f */
[----:B------:R1:W3:Y:S01]  /*0270*/  F2I.FTZ.U32.TRUNC.NTZ R7, R6 ;  /* 0x0000000600077305 */ /* 0x0002e2000021f000 */
[----:B------:R-:W-:Y:S01]  /*0280*/  UIMAD UR6, UR29, UR11, UR6 ;  /* 0x0000000b1d0672a4 */ /* 0x000fe2000f8e0206 */
[----:B--2---:R-:W2:Y:S01]  /*0290*/  LDC R5, c[0x0][0x224] ;  /* 0x00008900ff057b82 */ /* 0x004ea20000000800 */
[----:B------:R-:W-:-:S02]  /*02a0*/  UIMAD.WIDE.U32 UR10, UR29, UR12, URZ ;  /* 0x0000000c1d0a72a5 */ /* 0x000fc4000f8e003f */
[----:B------:R-:W-:Y:S02]  /*02b0*/  UIMAD UR12, UR29, UR13, UR7 ;  /* 0x0000000d1d0c72a4 */ /* 0x000fe4000f8e0207 */
[----:B------:R-:W-:Y:S01]  /*02c0*/  UIMAD UR13, UR5, UR14, URZ ;  /* 0x0000000e050d72a4 */ /* 0x000fe2000f8e023f */
[----:B-1----:R-:W-:Y:S01]  /*02d0*/  IMAD.MOV.U32 R6, RZ, RZ, RZ ;  /* 0x000000ffff067224 */ /* 0x002fe200078e00ff */
[----:B------:R-:W-:Y:S02]  /*02e0*/  UIADD3 UR9, UR9, UR6, URZ ;  /* 0x0000000609097290 */ /* 0x000fe4000fffe03f */
[----:B------:R-:W-:Y:S02]  /*02f0*/  UIMAD UR5, UR4, UR16, URZ ;  /* 0x00000010040572a4 */ /* 0x000fe4000f8e023f */
[----:B------:R-:W-:Y:S01]  /*0300*/  UIMAD.WIDE.U32 UR8, UR28, UR16, UR8 ;  /* 0x000000101c0872a5 */ /* 0x000fe2000f8e0008 */
[----:B---3--:R-:W-:Y:S01]  /*0310*/  IADD3 R10, RZ, -R7, RZ ;  /* 0x80000007ff0a7210 */ /* 0x008fe20007ffe0ff */
[----:B------:R-:W-:-:S02]  /*0320*/  UIMAD UR5, UR28, UR17, UR5 ;  /* 0x000000111c0572a4 */ /* 0x000fc4000f8e0205 */
[----:B------:R-:W-:Y:S02]  /*0330*/  UIMAD.WIDE.U32 UR6, UR29, UR14, URZ ;  /* 0x0000000e1d0672a5 */ /* 0x000fe4000f8e003f */
[----:B------:R-:W-:Y:S01]  /*0340*/  IMAD R3, R10, R9, RZ ;  /* 0x000000090a037224 */ /* 0x000fe200078e02ff */
[----:B------:R-:W-:Y:S01]  /*0350*/  ULDC.64 UR16, c[0x0][0x298] ;  /* 0x0000a60000107ab9 */ /* 0x000fe20000000a00 */
[----:B------:R-:W-:Y:S02]  /*0360*/  UIMAD UR14, UR29, UR15, UR13 ;  /* 0x0000000f1d0e72a4 */ /* 0x000fe4000f8e020d */
        /* <DEDUP_REMOVED lines=19> */
[----:B--2---:R-:W-:Y:S02]  /*04a0*/  ISETP.GE.AND P1, PT, R5, 0x1, PT ;  /* 0x000000010500780c */ /* 0x004fe40003f26270 */
        /* <DEDUP_REMOVED lines=8> */
[----:B------:R-:W1:Y:S01]  /*0530*/  LDC.64 R108, c[0x0][0x2d8] ;  /* 0x0000b600ff6c7b82 */ /* 0x000e620000000a00 */
[----:B------:R-:W-:Y:S01]  /*0540*/  @!P0 LOP3.LUT R7, RZ, R8, RZ, 0x33, !PT ;  /* 0x00000008ff078212 */ /* 0x000fe200078e33ff */
[----:B------:R-:W-:Y:S01]  /*0550*/  UIMAD UR5, UR29, UR5, UR28 ;  /* 0x000000051d0572a4 */ /* 0x000fe2000f8e021c */
[----:B------:R-:W2:Y:S01]  /*0560*/  S2R R126, SR_LANEID ;  /* 0x00000000007e7919 */ /* 0x000ea20000000000 */
[----:B------:R-:W-:Y:S01]  /*0570*/  UIADD3 UR7, UR7, UR14, URZ ;  /* 0x0000000e07077290 */ /* 0x000fe2000fffe03f */
[----:B------:R-:W-:Y:S01]  /*0580*/  SHF.R.S32.HI R3, RZ, 0x1f, R7 ;  /* 0x0000001fff037819 */ /* 0x000fe20000011407 */
[----:B------:R-:W-:Y:S01]  /*0590*/  ULDC.64 UR12, c[0x0][0x230] ;  /* 0x00008c00000c7ab9 */ /* 0x000fe20000000a00 */
[----:B------:R-:W-:Y:S01]  /*05a0*/  ULDC.64 UR10, c[0x0][0x268] ;  /* 0x00009a00000a7ab9 */ /* 0x000fe20000000a00 */
[----:B------:R-:W-:Y:S01]  /*05b0*/  IMAD R0, R5, UR5, RZ ;  /* 0x0000000505007c24 */ /* 0x000fe2000f8e02ff */
[----:B------:R-:W-:Y:S01]  /*05c0*/  UIMAD UR8, UR4, UR12, URZ ;  /* 0x0000000c040872a4 */ /* 0x000fe2000f8e023f */
[----:B------:R-:W-:Y:S01]  /*05d0*/  IMAD R6, R3, R106, RZ ;  /* 0x0000006a03067224 */ /* 0x000fe200078e02ff */
[----:B------:R-:W-:-:S02]  /*05e0*/  UIMAD UR5, UR4, UR10, URZ ;  /* 0x0000000a040572a4 */ /* 0x000fc4000f8e023f */
[----:B------:R-:W-:Y:S01]  /*05f0*/  R2UR UR19, R0 ;  /* 0x00000000001372ca */ /* 0x000fe200000e0000 */
[----:B------:R-:W-:Y:S01]  /*0600*/  UMOV UR4, URZ ;  /* 0x0000003f00047c82 */ /* 0x000fe20008000000 */
[----:B-----5:R-:W-:Y:S01]  /*0610*/  @P3 R2UR UR4, R2 ;  /* 0x00000000020432ca */ /* 0x020fe200000e0000 */
[C---:B------:R-:W-:Y:S01]  /*0620*/  IMAD R107, R7.reuse, R107, R6 ;  /* 0x0000006b076b7224 */ /* 0x040fe200078e0206 */
[----:B------:R-:W-:Y:S01]  /*0630*/  UIMAD UR14, UR28, UR11, UR5 ;  /* 0x0000000b1c0e72a4 */ /* 0x000fe2000f8e0205 */
[----:B------:R-:W-:Y:S01]  /*0640*/  IMAD.WIDE.U32 R2, R7, R106, UR6 ;  /* 0x0000000607027e25 */ /* 0x000fe2000f8e006a */
[----:B------:R-:W-:Y:S01]  /*0650*/  UIMAD UR13, UR28, UR13, UR8 ;  /* 0x0000000d1c0d72a4 */ /* 0x000fe2000f8e0208 */
[----:B------:R-:W-:Y:S02]  /*0660*/  UMOV UR5, URZ ;  /* 0x0000003f00057c82 */ /* 0x000fe40008000000 */
[----:B------:R-:W-:Y:S01]  /*0670*/  IMAD.IADD R107, R3, 0x1, R107 ;  /* 0x00000001036b7824 */ /* 0x000fe200078e026b */
[----:B------:R-:W-:Y:S01]  /*0680*/  @P4 R2UR UR5, R4 ;  /* 0x00000000040542ca */ /* 0x000fe200000e0000 */
[----:B------:R-:W-:Y:S01]  /*0690*/  UIMAD.WIDE.U32 UR8, UR28, UR12, URZ ;  /* 0x0000000c1c0872a5 */ /* 0x000fe2000f8e003f */
[----:B-1----:R-:W-:Y:S01]  /*06a0*/  LEA R108, P0, R2, R108, 0x1 ;  /* 0x0000006c026c7211 */ /* 0x002fe200078008ff */
[----:B------:R-:W-:Y:S01]  /*06b0*/  UIMAD.WIDE.U32 UR10, UR28, UR10, URZ ;  /* 0x0000000a1c0a72a5 */ /* 0x000fe2000f8e003f */
[----:B------:R-:W-:-:S02]  /*06c0*/  ULDC UR12, c[0x0][0x21c] ;  /* 0x00008700000c7ab9 */ /* 0x000fc40000000800 */
[----:B------:R-:W-:Y:S01]  /*06d0*/  LEA.HI.X R107, R2, R109, R107, 0x1, P0 ;  /* 0x0000006d026b7211 */ /* 0x000fe200000f0c6b */
[----:B------:R-:W-:Y:S01]  /*06e0*/  UIMAD UR12, UR19, UR12, URZ ;  /* 0x0000000c130c72a4 */ /* 0x000fe2000f8e023f */
[C---:B0-----:R-:W-:Y:S01]  /*06f0*/  IMAD.SHL.U32 R3, R125.reuse, 0x10, RZ ;  /* 0x000000107d037824 */ /* 0x041fe200078e00ff */
[----:B------:R-:W-:Y:S01]  /*0700*/  LOP3.LUT R124, R125, 0x1f, RZ, 0xc0, !PT ;  /* 0x0000001f7d7c7812 */ /* 0x000fe200078ec0ff */
[----:B------:R-:W-:Y:S01]  /*0710*/  UMOV UR6, URZ ;  /* 0x0000003f00067c82 */ /* 0x000fe20008000000 */
[----:B------:R-:W-:Y:S01]  /*0720*/  UIADD3 UR13, UR9, UR13, URZ ;  /* 0x0000000d090d7290 */ /* 0x000fe2000fffe03f */
[C---:B------:R-:W-:Y:S01]  /*0730*/  VIADD R121, R3.reuse, 0x2 ;  /* 0x0000000203797836 */ /* 0x040fe20000000000 */
[----:B------:R-:W-:Y:S01]  /*0740*/  LOP3.LUT R160, R124, 0xfffffe00, R3, 0xf8, !PT ;  /* 0xfffffe007ca07812 */ /* 0x000fe200078ef803 */
[C---:B------:R-:W-:Y:S01]  /*0750*/  VIADD R120, R3.reuse, 0x3 ;  /* 0x0000000303787836 */ /* 0x040fe20000000000 */
        /* <DEDUP_REMOVED lines=13> */
[----:B--2---:R-:W-:-:S12]  /*0830*/  UIADD3 UR14, UR11, UR14, URZ ;  /* 0x0000000e0b0e7290 */ /* 0x004fd8000fffe03f */
.L_x_2852:
[----:B------:R-:W-:Y:S01]  /*0840*/  BAR.SYNC.DEFER_BLOCKING 0x0 ;  /* 0x0000000000007b1d */ /* 0x000fe20000010000 */
[C---:B------:R-:W-:Y:S01]  /*0850*/  IMAD.SHL.U32 R28, R160.reuse, 0x2, RZ ;  /* 0x00000002a01c7824 */ /* 0x040fe200078e00ff */
[----:B------:R-:W-:Y:S02]  /*0860*/  SHF.R.S32.HI R161, RZ, 0x1f, R160 ;  /* 0x0000001fffa17819 */ /* 0x000fe400000114a0 */
[C---:B------:R-:W-:Y:S02]  /*0870*/  LOP3.LUT R106, R160.reuse, 0x40, RZ, 0xfc, !PT ;  /* 0x00000040a06a7812 */ /* 0x040fe400078efcff */
[----:B------:R-:W-:Y:S01]  /*0880*/  ULDC UR21, c[0x0][0x218] ;  /* 0x0000860000157ab9 */ /* 0x000fe20000000800 */
[----:B------:R-:W-:Y:S01]  /*0890*/  SHF.L.U64.HI R30, R160, 0x1, R161 ;  /* 0x00000001a01e7819 */ /* 0x000fe200000102a1 */
[----:B------:R-:W-:Y:S01]  /*08a0*/  UIMAD UR21, UR6, -0x800, UR21 ;  /* 0xfffff800061578a4 */ /* 0x000fe2000f8e0215 */
[----:B0-----:R-:W-:Y:S02]  /*08b0*/  IADD3 R2, P3, R28, UR15, RZ ;  /* 0x0000000f1c027c10 */ /* 0x001fe4000ff7e0ff */
        /* <DEDUP_REMOVED lines=34> */
[C---:B------:R-:W-:Y:S01]  /*0ae0*/  LOP3.LUT R95, R160.reuse, 0x1a0, RZ, 0xfc, !PT ;  /* 0x000001a0a05f7812 */ /* 0x040fe200078efcff */
        /* <DEDUP_REMOVED lines=260> */
[----:B------:R-:W-:Y:S01]  /*1b30*/  FSETP.GTU.FTZ.AND P5, PT, R55, 20, PT ;  /* 0x41a000003700780b */ /* 0x000fe20003fbc000 */
[----:B-----5:R-:W-:Y:S01]  /*1b40*/  IMAD.U32 R30, R30, 0x10000, RZ ;  /* 0x000100001e1e7824 */ /* 0x020fe200078e00ff */
[----:B0-----:R-:W-:-:S02]  /*1b50*/  ISETP.GE.AND P6, PT, R33, 0x1, PT ;  /* 0x000000012100780c */ /* 0x001fc40003fc6270 */
        /* <DEDUP_REMOVED lines=38> */
.L_x_2811:
[----:B------:R-:W-:Y:S05]  /*1dc0*/  BSYNC B0 ;  /* 0x0000000000007941 */ /* 0x000fea0003800000 */
.L_x_2810:
[----:B------:R-:W-:Y:S01]  /*1dd0*/  IMAD.U32 R31, R31, 0x10000, RZ ;  /* 0x000100001f1f7824 */ /* 0x000fe200078e00ff */
[----:B------:R-:W-:Y:S01]  /*1de0*/  BSSY B0, `(.L_x_2812) ;  /* 0x0000023000007945 */ /* 0x000fe20003800000 */
[----:B------:R-:W-:Y:S02]  /*1df0*/  FSETP.GTU.FTZ.AND P4, PT, R50, 20, PT ;  /* 0x41a000003200780b */ /* 0x000fe40003f9c000 */
[----:B------:R-:W-:Y:S01]  /*1e00*/  FADD.FTZ R49, R31, UR5 ;  /* 0x000000051f317e21 */ /* 0x000fe20008010000 */
[----:B------:R-:W-:Y:S10]  /*1e10*/  @P5 BRA `(.L_x_2813) ;  /* 0x00000000007c5947 */ /* 0x000ff40003800000 */
        /* <DEDUP_REMOVED lines=31> */
.L_x_2813:
[----:B------:R-:W-:Y:S05]  /*2010*/  BSYNC B0 ;  /* 0x0000000000007941 */ /* 0x000fea0003800000 */
.L_x_2812:
        /* <DEDUP_REMOVED lines=38> */
.L_x_2815:
[----:B------:R-:W-:Y:S05]  /*2280*/  BSYNC B0 ;  /* 0x0000000000007941 */ /* 0x000fea0003800000 */
.L_x_2814:
        /* <DEDUP_REMOVED lines=36> */
.L_x_2817:
[----:B------:R-:W-:Y:S05]  /*24d0*/  BSYNC B0 ;  /* 0x0000000000007941 */ /* 0x000fea0003800000 */
.L_x_2816:
        /* <DEDUP_REMOVED lines=38> */
.L_x_2819:
[----:B------:R-:W-:Y:S05]  /*2740*/  BSYNC B0 ;  /* 0x0000000000007941 */ /* 0x000fea0003800000 */
.L_x_2818:
        /* <DEDUP_REMOVED lines=36> */
.L_x_2821:
[----:B------:R-:W-:Y:S05]  /*2990*/  BSYNC B0 ;  /* 0x0000000000007941 */ /* 0x000fea0003800000 */
.L_x_2820:
        /* <DEDUP_REMOVED lines=38> */
.L_x_2823:
[----:B------:R-:W-:Y:S05]  /*2c00*/  BSYNC B0 ;  /* 0x0000000000007941 */ /* 0x000fea0003800000 */
.L_x_2822:
[----:B------:R-:W-:Y:S01]  /*2c10*/  IMAD.U32 R19, R19, 0x10000, RZ ;  /* 0x0001000013137824 */ /* 0x000fe200078e00ff */
[----:B------:R-:W-:Y:S01]  /*2c20*/  BSSY B0, `(.L_x_2824) ;  /* 0x0000024000007945 */ /* 0x000fe20003800000 */
[----:B------:R-:W-:Y:S01]  /*2c30*/  FSETP.GTU.FTZ.AND P4, PT, R36, 20, PT ;  /* 0x41a000002400780b */ /* 0x000fe20003f9c000 */
[----:B------:R-:W-:Y:S02]  /*2c40*/  IMAD.U32 R41, R18, 0x10000, RZ ;  /* 0x0001000012297824 */ /* 0x000fe400078e00ff */
        /* <DEDUP_REMOVED lines=33> */
.L_x_2825:
[----:B------:R-:W-:Y:S05]  /*2e60*/  BSYNC B0 ;  /* 0x0000000000007941 */ /* 0x000fea0003800000 */
.L_x_2824:
        /* <DEDUP_REMOVED lines=42> */
.L_x_2827:
[----:B------:R-:W-:Y:S05]  /*3110*/  BSYNC B0 ;  /* 0x0000000000007941 */ /* 0x000fea0003800000 */
.L_x_2826:
        /* <DEDUP_REMOVED lines=40> */
.L_x_2829:
[----:B------:R-:W-:Y:S05]  /*33a0*/  BSYNC B0 ;  /* 0x0000000000007941 */ /* 0x000fea0003800000 */
.L_x_2828:
        /* <DEDUP_REMOVED lines=46> */
.L_x_2831:
[----:B------:R-:W-:Y:S05]  /*3690*/  BSYNC B0 ;  /* 0x0000000000007941 */ /* 0x000fea0003800000 */
.L_x_2830:
        /* <DEDUP_REMOVED lines=33> */
.L_x_2833:
[----:B------:R-:W-:Y:S05]  /*38b0*/  BSYNC B0 ;  /* 0x0000000000007941 */ /* 0x000fea0003800000 */
.L_x_2832:
        /* <DEDUP_REMOVED lines=33> */
.L_x_2835:
[----:B------:R-:W-:Y:S05]  /*3ad0*/  BSYNC B0 ;  /* 0x0000000000007941 */ /* 0x000fea0003800000 */
.L_x_2834:
        /* <DEDUP_REMOVED lines=33> */
.L_x_2837:
[----:B------:R-:W-:Y:S05]  /*3cf0*/  BSYNC B0 ;  /* 0x0000000000007941 */ /* 0x000fea0003800000 */
.L_x_2836:
        /* <DEDUP_REMOVED lines=33> */
.L_x_2839:
[----:B------:R-:W-:Y:S05]  /*3f10*/  BSYNC B0 ;  /* 0x0000000000007941 */ /* 0x000fea0003800000 */
.L_x_2838:
        /* <DEDUP_REMOVED lines=33> */
.L_x_2841:
[----:B------:R-:W-:Y:S05]  /*4130*/  BSYNC B0 ;  /* 0x0000000000007941 */ /* 0x000fea0003800000 */
.L_x_2840:
        /* <DEDUP_REMOVED lines=43> */
.L_x_2847:
        /* <DEDUP_REMOVED lines=332> */
.L_x_2844:
[----:B------:R-:W-:Y:S05]  /*58b0*/  BSYNC B0 ;  /* 0x0000000000007941 */ /* 0x000fea0003800000 */
.L_x_2843:
        /* <DEDUP_REMOVED lines=33> */
.L_x_2846:
[----:B------:R-:W-:Y:S05]  /*5ad0*/  BSYNC B0 ;  /* 0x0000000000007941 */ /* 0x000fea0003800000 */
.L_x_2845:
        /* <DEDUP_REMOVED lines=20> */
.L_x_2842:
[----:B------:R-:W-:Y:S01]  /*5c20*/  BAR.SYNC.DEFER_BLOCKING 0x0 ;  /* 0x0000000000007b1d */ /* 0x000fe20000010000 */
[----:B------:R-:W-:Y:S01]  /*5c30*/  F2FP.BF16.F32.PACK_AB R0, R31, R32 ;  /* 0x000000201f00723e */ /* 0x000fe200000010ff */
[----:B------:R-:W-:Y:S01]  /*5c40*/  USHF.R.S32.HI UR23, URZ, 0x1f, UR29 ;  /* 0x0000001f3f177899 */ /* 0x000fe2000801141d */
[----:B------:R-:W-:Y:S01]  /*5c50*/  F2FP.BF16.F32.PACK_AB R2, R29, R30 ;  /* 0x0000001e1d02723e */ /* 0x000fe200000010ff */
[----:B------:R-:W-:Y:S01]  /*5c60*/  USHF.L.U32 UR19, UR6, 0xb, URZ ;  /* 0x0000000b06137899 */ /* 0x000fe2000800063f */
[C---:B------:R-:W-:Y:S01]  /*5c70*/  PRMT R36, R0.reuse, 0x7610, R36 ;  /* 0x0000761000247816 */ /* 0x040fe20000000024 */
[----:B------:R-:W-:Y:S01]  /*5c80*/  ULDC.64 UR34, c[0x0][0x2b0] ;  /* 0x0000ac0000227ab9 */ /* 0x000fe20000000a00 */
[----:B------:R-:W-:Y:S01]  /*5c90*/  PRMT R3, R0, 0x7632, R3 ;  /* 0x0000763200037816 */ /* 0x000fe20000000003 */
[----:B------:R-:W1:Y:S01]  /*5ca0*/  S2R R13, SR_CTAID.X ;  /* 0x00000000000d7919 */ /* 0x000e620000002500 */
[----:B------:R-:W-:Y:S01]  /*5cb0*/  F2FP.BF16.F32.PACK_AB R0, R27, R28 ;  /* 0x0000001c1b00723e */ /* 0x000fe200000010ff */
[----:B------:R-:W-:Y:S01]  /*5cc0*/  UIMAD UR20, UR23, UR34, URZ ;  /* 0x00000022171472a4 */ /* 0x000fe2000f8e023f */
[C---:B------:R-:W-:Y:S01]  /*5cd0*/  PRMT R35, R2.reuse, 0x7610, R35 ;  /* 0x0000761002237816 */ /* 0x040fe20000000023 */
[----:B------:R-:W-:Y:S01]  /*5ce0*/  UIMAD.WIDE.U32 UR24, UR29, UR34, URZ ;  /* 0x000000221d1872a5 */ /* 0x000fe2000f8e003f */
[----:B------:R-:W-:Y:S01]  /*5cf0*/  PRMT R4, R2, 0x7632, R4 ;  /* 0x0000763202047816 */ /* 0x000fe20000000004 */
[----:B------:R-:W-:Y:S01]  /*5d00*/  UIMAD UR31, UR29, UR35, UR20 ;  /* 0x000000231d1f72a4 */ /* 0x000fe2000f8e0214 */
[----:B------:R-:W-:Y:S01]  /*5d10*/  F2FP.BF16.F32.PACK_AB R2, R25, R26 ;  /* 0x0000001a1902723e */ /* 0x000fe200000010ff */
[----:B------:R-:W-:Y:S01]  /*5d20*/  USHF.R.S32.HI UR7, URZ, 0x1f, UR19 ;  /* 0x0000001f3f077899 */ /* 0x000fe20008011413 */
[C---:B------:R-:W-:Y:S01]  /*5d30*/  PRMT R34, R0.reuse, 0x7610, R34 ;  /* 0x0000761000227816 */ /* 0x040fe20000000022 */
[----:B------:R-:W-:Y:S01]  /*5d40*/  USHF.R.S32.HI UR20, URZ, 0x1f, UR28 ;  /* 0x0000001f3f147899 */ /* 0x000fe2000801141c */
[----:B------:R-:W-:Y:S01]  /*5d50*/  PRMT R5, R0, 0x7632, R5 ;  /* 0x0000763200057816 */ /* 0x000fe20000000005 */
[----:B------:R-:W-:Y:S01]  /*5d60*/  UIADD3 UR30, UR25, UR31, URZ ;  /* 0x0000001f191e7290 */ /* 0x000fe2000fffe03f */
[----:B------:R-:W-:Y:S01]  /*5d70*/  F2FP.BF16.F32.PACK_AB R0, R23, R24 ;  /* 0x000000181700723e */ /* 0x000fe200000010ff */
[----:B------:R-:W-:Y:S01]  /*5d80*/  BSSY B0, `(.L_x_2848) ;  /* 0x0000046000007945 */ /* 0x000fe20003800000 */
[----:B------:R-:W-:Y:S01]  /*5d90*/  PRMT R33, R2, 0x7610, R33 ;  /* 0x0000761002217816 */ /* 0x000fe20000000021 */
[----:B------:R-:W-:Y:S01]  /*5da0*/  STS.U16 [R72], R36 ;  /* 0x0000002448007388 */ /* 0x000fe20000000400 */
[----:B------:R-:W-:-:S02]  /*5db0*/  PRMT R6, R0, 0x7610, R6 ;  /* 0x0000761000067816 */ /* 0x000fc40000000006 */
[----:B------:R-:W-:Y:S01]  /*5dc0*/  PRMT R7, R0, 0x7632, R7 ;  /* 0x0000763200077816 */ /* 0x000fe20000000007 */
[----:B------:R2:W-:Y:S01]  /*5dd0*/  STS.U16 [R71+0x2], R3 ;  /* 0x0000020347007388 */ /* 0x0005e20000000400 */
[----:B------:R-:W-:Y:S02]  /*5de0*/  F2FP.BF16.F32.PACK_AB R0, R19, R20 ;  /* 0x000000141300723e */ /* 0x000fe400000010ff */
[----:B------:R-:W-:Y:S01]  /*5df0*/  ISETP.NE.AND P0, PT, R125, RZ, PT ;  /* 0x000000ff7d00720c */ /* 0x000fe20003f05270 */
[----:B------:R-:W-:Y:S01]  /*5e00*/  STS.U16 [R70+0x4], R35 ;  /* 0x0000042346007388 */ /* 0x000fe20000000400 */
[C---:B------:R-:W-:Y:S02]  /*5e10*/  PRMT R8, R0.reuse, 0x7610, R8 ;  /* 0x0000761000087816 */ /* 0x040fe40000000008 */
[----:B------:R-:W-:Y:S01]  /*5e20*/  PRMT R9, R0, 0x7632, R9 ;  /* 0x0000763200097816 */ /* 0x000fe20000000009 */
[----:B------:R3:W-:Y:S01]  /*5e30*/  STS.U16 [R69+0x6], R4 ;  /* 0x0000060445007388 */ /* 0x0007e20000000400 */
[----:B------:R-:W-:-:S02]  /*5e40*/  MOV R0, UR21 ;  /* 0x0000001500007c02 */ /* 0x000fc40008000f00 */
[----:B--2---:R-:W-:Y:S01]  /*5e50*/  PRMT R3, R2, 0x7632, R3 ;  /* 0x0000763202037816 */ /* 0x004fe20000000003 */
[----:B------:R-:W-:Y:S01]  /*5e60*/  STS.U16 [R68+0x8], R34 ;  /* 0x0000082244007388 */ /* 0x000fe20000000400 */
[----:B------:R-:W-:Y:S02]  /*5e70*/  F2FP.BF16.F32.PACK_AB R2, R21, R22 ;  /* 0x000000161502723e */ /* 0x000fe400000010ff */
[----:B------:R-:W-:Y:S01]  /*5e80*/  SHF.R.S32.HI R40, RZ, 0x1f, R160 ;  /* 0x0000001fff287819 */ /* 0x000fe200000114a0 */
[----:B------:R2:W-:Y:S01]  /*5e90*/  STS.U16 [R67+0xa], R5 ;  /* 0x00000a0543007388 */ /* 0x0005e20000000400 */
[----:B---3--:R-:W-:-:S03]  /*5ea0*/  PRMT R4, R2, 0x7610, R4 ;  /* 0x0000761002047816 */ /* 0x008fc60000000004 */
[----:B------:R-:W-:Y:S04]  /*5eb0*/  STS.U16 [R66+0xc], R33 ;  /* 0x00000c2142007388 */ /* 0x000fe80000000400 */
[----:B------:R3:W-:Y:S01]  /*5ec0*/  STS.U16 [R65+0xe], R3 ;  /* 0x00000e0341007388 */ /* 0x0007e20000000400 */
[----:B--2---:R-:W-:Y:S02]  /*5ed0*/  PRMT R5, R2, 0x7632, R5 ;  /* 0x0000763202057816 */ /* 0x004fe40000000005 */
[----:B------:R-:W-:Y:S01]  /*5ee0*/  F2FP.BF16.F32.PACK_AB R2, R17, R18 ;  /* 0x000000121102723e */ /* 0x000fe200000010ff */
[----:B------:R-:W-:Y:S04]  /*5ef0*/  STS.U16 [R64+0x10], R6 ;  /* 0x0000100640007388 */ /* 0x000fe80000000400 */
[----:B------:R-:W-:Y:S01]  /*5f00*/  STS.U16 [R63+0x12], R7 ;  /* 0x000012073f007388 */ /* 0x000fe20000000400 */
[----:B---3--:R-:W-:-:S03]  /*5f10*/  PRMT R3, R2, 0x7632, R3 ;  /* 0x0000763202037816 */ /* 0x008fc60000000003 */
[----:B------:R-:W-:Y:S04]  /*5f20*/  STS.U16 [R62+0x14], R4 ;  /* 0x000014043e007388 */ /* 0x000fe80000000400 */
[----:B------:R2:W-:Y:S04]  /*5f30*/  STS.U16 [R61+0x16], R5 ;  /* 0x000016053d007388 */ /* 0x0005e80000000400 */
[----:B------:R-:W-:Y:S04]  /*5f40*/  STS.U16 [R60+0x18], R8 ;  /* 0x000018083c007388 */ /* 0x000fe80000000400 */
[----:B------:R-:W-:Y:S01]  /*5f50*/  STS.U16 [R59+0x1a], R9 ;  /* 0x00001a093b007388 */ /* 0x000fe20000000400 */
[----:B--2---:R-:W2:Y:S03]  /*5f60*/  LDC.64 R4, c[0x0][0x308] ;  /* 0x0000c200ff047b82 */ /* 0x004ea60000000a00 */
[----:B------:R3:W-:Y:S04]  /*5f70*/  STS.U16 [R58+0x1c], R2 ;  /* 0x00001c023a007388 */ /* 0x0007e80000000400 */
[----:B------:R4:W-:Y:S01]  /*5f80*/  STS.U16 [R57+0x1e], R3 ;  /* 0x00001e0339007388 */ /* 0x0009e20000000400 */
[----:B------:R-:W-:-:S03]  /*5f90*/  NOP ;  /* 0x0000000000007918 */ /* 0x000fc60000000000 */
[----:B------:R-:W-:Y:S01]  /*5fa0*/  LDS.U16 R11, [R92] ;  /* 0x000000005c0b7984 */ /* 0x000fe20000000400 */
[----:B---3--:R-:W-:-:S03]  /*5fb0*/  IADD3 R2, P2, R160, UR19, RZ ;  /* 0x00000013a0027c10 */ /* 0x008fc6000ff5e0ff */
[----:B------:R-:W-:Y:S01]  /*5fc0*/  LDS.U16 R15, [R91+0x40] ;  /* 0x000040005b0f7984 */ /* 0x000fe20000000400 */
[----:B----4-:R-:W-:-:S03]  /*5fd0*/  IADD3.X R3, R40, UR7, RZ, P2, !PT ;  /* 0x0000000728037c10 */ /* 0x010fc600097fe4ff */
        /* <DEDUP_REMOVED lines=13> */
[----:B0-----:R-:W-:Y:S04]  /*60b0*/  LDS.U16 R89, [R73+0x3c0] ;  /* 0x0003c00049597984 */ /* 0x001fe80000000400 */
[----:B------:R-:W-:Y:S01]  /*60c0*/  @!P0 STS [UR22+0x1080], R0 ;  /* 0x00108000ff008988 */ /* 0x000fe20008000816 */
[----:B------:R-:W-:Y:S06]  /*60d0*/  BAR.SYNC.DEFER_BLOCKING 0x0 ;  /* 0x0000000000007b1d */ /* 0x000fec0000010000 */
[----:B------:R-:W0:Y:S02]  /*60e0*/  LDS R93, [UR22+0x1080] ;  /* 0x00108016ff5d7984 */ /* 0x000e240008000800 */
[----:B0-----:R-:W-:-:S13]  /*60f0*/  ISETP.GE.AND P1, PT, R160, R93, PT ;  /* 0x0000005da000720c */ /* 0x001fda0003f26270 */
[----:B-12---:R-:W-:Y:S05]  /*6100*/  @P1 BRA `(.L_x_2849) ;  /* 0x0000000000341947 */ /* 0x006fea0003800000 */
        /* <DEDUP_REMOVED lines=13> */
.L_x_2849:
[----:B------:R-:W-:Y:S05]  /*61e0*/  BSYNC B0 ;  /* 0x0000000000007941 */ /* 0x000fea0003800000 */
.L_x_2848:
[----:B------:R-:W-:Y:S01]  /*61f0*/  ULDC.64 UR32, c[0x0][0x2b8] ;  /* 0x0000ae0000207ab9 */ /* 0x000fe20000000a00 */
[----:B------:R-:W-:Y:S01]  /*6200*/  UMOV UR25, UR30 ;  /* 0x0000001e00197c82 */ /* 0x000fe20008000000 */
[----:B------:R-:W-:Y:S01]  /*6210*/  UIMAD UR31, UR20, UR32, URZ ;  /* 0x00000020141f72a4 */ /* 0x000fe2000f8e023f */
[C---:B------:R-:W-:Y:S01]  /*6220*/  LOP3.LUT R0, R160.reuse, 0x100, RZ, 0xfc, !PT ;  /* 0x00000100a0007812 */ /* 0x040fe200078efcff */
[----:B------:R-:W-:Y:S01]  /*6230*/  UIMAD.WIDE.U32 UR24, UR28, UR32, UR24 ;  /* 0x000000201c1872a5 */ /* 0x000fe2000f8e0018 */
[C---:B------:R-:W-:Y:S01]  /*6240*/  ISETP.GE.AND P1, PT, R160.reuse, UR21, PT ;  /* 0x00000015a0007c0c */ /* 0x040fe2000bf26270 */
[----:B------:R-:W-:Y:S01]  /*6250*/  UIMAD UR31, UR28, UR33, UR31 ;  /* 0x000000211c1f72a4 */ /* 0x000fe2000f8e021f */
[----:B------:R-:W-:Y:S01]  /*6260*/  IMAD.WIDE R4, R160, 0x2, R4 ;  /* 0x00000002a0047825 */ /* 0x000fe200078e0204 */
[----:B------:R-:W-:Y:S01]  /*6270*/  UIADD3 UR30, UP0, UR19, UR24, URZ ;  /* 0x00000018131e7290 */ /* 0x000fe2000ff1e03f */
[-C--:B------:R-:W-:Y:S01]  /*6280*/  ISETP.GE.AND P2, PT, R109, R93.reuse, PT ;  /* 0x0000005d6d00720c */ /* 0x080fe20003f46270 */
[----:B------:R-:W-:Y:S01]  /*6290*/  ULDC.64 UR32, c[0x0][0x2a0] ;  /* 0x0000a80000207ab9 */ /* 0x000fe20000000a00 */
[----:B------:R-:W-:Y:S01]  /*62a0*/  ISETP.GE.AND P3, PT, R0, R93, PT ;  /* 0x0000005d0000720c */ /* 0x000fe20003f66270 */
[----:B------:R-:W-:Y:S01]  /*62b0*/  UIADD3.X UR24, UR7, UR31, UR25, UP0, !UPT ;  /* 0x0000001f07187290 */ /* 0x000fe200087fe419 */
[----:B------:R-:W-:Y:S01]  /*62c0*/  MOV R6, UR19 ;  /* 0x0000001300067c02 */ /* 0x000fe20008000f00 */
[----:B------:R-:W-:Y:S01]  /*62d0*/  IMAD.U32 R7, RZ, RZ, UR30 ;  /* 0x0000001eff077e24 */ /* 0x000fe2000f8e00ff */
[----:B0-----:R-:W-:Y:S01]  /*62e0*/  MOV R8, UR30 ;  /* 0x0000001e00087c02 */ /* 0x001fe20008000f00 */
[----:B------:R-:W-:Y:S01]  /*62f0*/  ULDC.64 UR36, c[0x0][0x2a8] ;  /* 0x0000aa0000247ab9 */ /* 0x000fe20000000a00 */
[C---:B------:R-:W-:Y:S01]  /*6300*/  LOP3.LUT R10, R160.reuse, 0xc0, RZ, 0xfc, !PT ;  /* 0x000000c0a00a7812 */ /* 0x040fe200078efcff */
[----:B------:R-:W-:Y:S01]  /*6310*/  IMAD.U32 R9, RZ, RZ, UR24 ;  /* 0x00000018ff097e24 */ /* 0x000fe2000f8e00ff */
[----:B------:R-:W-:Y:S01]  /*6320*/  LEA R4, P4, R7, R4, 0x1 ;  /* 0x0000000407047211 */ /* 0x000fe200078808ff */
[----:B------:R-:W-:Y:S01]  /*6330*/  IMAD.U32 R7, RZ, RZ, UR7 ;  /* 0x00000007ff077e24 */ /* 0x000fe2000f8e00ff */
[----:B------:R-:W-:Y:S01]  /*6340*/  LOP3.LUT R11, R160, 0x180, RZ, 0xfc, !PT ;  /* 0x00000180a00b7812 */ /* 0x000fe200078efcff */
[----:B------:R-:W-:Y:S01]  /*6350*/  UIMAD UR24, UR23, UR32, URZ ;  /* 0x00000020171872a4 */ /* 0x000fe2000f8e023f */
[----:B------:R-:W-:Y:S01]  /*6360*/  LEA.HI.X R5, R8, R5, R9, 0x1, P4 ;  /* 0x0000000508057211 */ /* 0x000fe200020f0c09 */
[----:B------:R-:W-:Y:S01]  /*6370*/  @!P1 IMAD.WIDE.U32 R6, R13, UR32, R6 ;  /* 0x000000200d069c25 */ /* 0x000fe2000f8e0006 */
[C---:B------:R-:W-:Y:S01]  /*6380*/  LOP3.LUT R12, R160.reuse, 0x60, RZ, 0xfc, !PT ;  /* 0x00000060a00c7812 */ /* 0x040fe200078efcff */
[----:B------:R-:W-:Y:S01]  /*6390*/  UIMAD UR30, UR29, UR33, UR24 ;  /* 0x000000211d1e72a4 */ /* 0x000fe2000f8e0218 */
[----:B------:R-:W-:Y:S01]  /*63a0*/  LOP3.LUT R13, R160, 0x120, RZ, 0xfc, !PT ;  /* 0x00000120a00d7812 */ /* 0x000fe200078efcff */
[----:B------:R0:W-:Y:S01]  /*63b0*/  @!P2 STG.E.U16 desc[UR26][R4.64+0x40], R15 ;  /* 0x0000400f0400a986 */ /* 0x0001e2000c10151a */
[-C--:B------:R-:W-:Y:S01]  /*63c0*/  ISETP.GE.AND P5, PT, R11, R93.reuse, PT ;  /* 0x0000005d0b00720c */ /* 0x080fe20003fa6270 */
[----:B------:R-:W-:Y:S01]  /*63d0*/  UIMAD UR24, UR20, UR36, URZ ;  /* 0x00000024141872a4 */ /* 0x000fe2000f8e023f */
[-C--:B------:R-:W-:Y:S01]  /*63e0*/  ISETP.GE.AND P2, PT, R12, R93.reuse, PT ;  /* 0x0000005d0c00720c */ /* 0x080fe20003f46270 */
[----:B------:R1:W-:Y:S01]  /*63f0*/  @!P3 STG.E.U16 desc[UR26][R4.64+0x200], R33 ;  /* 0x000200210400b986 */ /* 0x0003e2000c10151a */
[-C--:B------:R-:W-:Y:S01]  /*6400*/  ISETP.GE.AND P3, PT, R10, R93.reuse, PT ;  /* 0x0000005d0a00720c */ /* 0x080fe20003f66270 */
[----:B------:R-:W-:Y:S01]  /*6410*/  IMAD.U32 R9, RZ, RZ, UR36 ;  /* 0x00000024ff097e24 */ /* 0x000fe2000f8e00ff */
[-C--:B------:R-:W-:Y:S01]  /*6420*/  ISETP.GE.AND P4, PT, R13, R93.reuse, PT ;  /* 0x0000005d0d00720c */ /* 0x080fe20003f86270 */
[----:B------:R-:W-:Y:S01]  /*6430*/  UIMAD UR31, UR28, UR37, UR24 ;  /* 0x000000251c1f72a4 */ /* 0x000fe2000f8e0218 */
[C---:B------:R-:W-:Y:S01]  /*6440*/  LOP3.LUT R16, R160.reuse, 0xe0, RZ, 0xfc, !PT ;  /* 0x000000e0a0107812 */ /* 0x040fe200078efcff */
[----:B------:R-:W-:Y:S01]  /*6450*/  UIMAD.WIDE.U32 UR24, UR29, UR32, URZ ;  /* 0x000000201d1872a5 */ /* 0x000fe2000f8e003f */
[C---:B------:R-:W-:Y:S01]  /*6460*/  LOP3.LUT R34, R160.reuse, 0x140, RZ, 0xfc, !PT ;  /* 0x00000140a0227812 */ /* 0x040fe200078efcff */
[----:B------:R-:W-:Y:S01]  /*6470*/  ULDC.64 UR34, c[0x0][0x318] ;  /* 0x0000c60000227ab9 */ /* 0x000fe20000000a00 */
[C---:B0-----:R-:W-:Y:S01]  /*6480*/  LOP3.LUT R15, R160.reuse, 0xa0, RZ, 0xfc, !PT ;  /* 0x000000a0a00f7812 */ /* 0x041fe200078efcff */
[----:B------:R-:W-:Y:S01]  /*6490*/  @!P5 STG.E.U16 desc[UR26][R4.64+0x300], R53 ;  /* 0x000300350400d986 */ /* 0x000fe2000c10151a */
[C---:B------:R-:W-:Y:S01]  /*64a0*/  LOP3.LUT R14, R160.reuse, 0x1a0, RZ, 0xfc, !PT ;  /* 0x000001a0a00e7812 */ /* 0x040fe200078efcff */
[----:B------:R-:W-:Y:S01]  /*64b0*/  UIADD3 UR25, UR25, UR30, URZ ;  /* 0x0000001e19197290 */ /* 0x000fe2000fffe03f */
[----:B-1----:R-:W-:Y:S01]  /*64c0*/  LOP3.LUT R33, R160, 0x1c0, RZ, 0xfc, !PT ;  /* 0x000001c0a0217812 */ /* 0x002fe200078efcff */
[----:B------:R0:W-:Y:S01]  /*64d0*/  @!P3 STG.E.U16 desc[UR26][R4.64+0x180], R37 ;  /* 0x000180250400b986 */ /* 0x0001e2000c10151a */
[-C--:B------:R-:W-:Y:S01]  /*64e0*/  ISETP.GE.AND P5, PT, R15, R93.reuse, PT ;  /* 0x0000005d0f00720c */ /* 0x080fe20003fa6270 */
[----:B------:R-:W-:Y:S01]  /*64f0*/  UIMAD.WIDE.U32 UR24, UR28, UR36, UR24 ;  /* 0x000000241c1872a5 */ /* 0x000fe2000f8e0018 */
[-C--:B------:R-:W-:Y:S01]  /*6500*/  ISETP.GE.AND P3, PT, R33, R93.reuse, PT ;  /* 0x0000005d2100720c */ /* 0x080fe20003f66270 */
[----:B------:R1:W-:Y:S01]  /*6510*/  @!P2 STG.E.U16 desc[UR26][R4.64+0xc0], R35 ;  /* 0x0000c0230400a986 */ /* 0x0003e2000c10151a */
[----:B------:R-:W-:-:S02]  /*6520*/  ISETP.GE.AND P2, PT, R34, R93, PT ;  /* 0x0000005d2200720c */ /* 0x000fc40003f46270 */
[----:B------:R-:W-:Y:S01]  /*6530*/  LOP3.LUT R38, R160, 0x40, RZ, 0xfc, !PT ;  /* 0x00000040a0267812 */ /* 0x000fe200078efcff */
[----:B------:R-:W-:Y:S01]  /*6540*/  @!P4 STG.E.U16 desc[UR26][R4.64+0x240], R47 ;  /* 0x0002402f0400c986 */ /* 0x000fe2000c10151a */
[-C--:B------:R-:W-:Y:S02]  /*6550*/  ISETP.GE.AND P4, PT, R16, R93.reuse, PT ;  /* 0x0000005d1000720c */ /* 0x080fe40003f86270 */
[C---:B------:R-:W-:Y:S02]  /*6560*/  LOP3.LUT R36, R160.reuse, 0x160, RZ, 0xfc, !PT ;  /* 0x00000160a0247812 */ /* 0x040fe400078efcff */
[----:B0-----:R-:W-:Y:S01]  /*6570*/  LOP3.LUT R37, R160, 0x1e0, RZ, 0xfc, !PT ;  /* 0x000001e0a0257812 */ /* 0x001fe200078efcff */
[----:B------:R0:W-:Y:S01]  /*6580*/  @!P5 STG.E.U16 desc[UR26][R4.64+0x140], R39 ;  /* 0x000140270400d986 */ /* 0x0001e2000c10151a */
[-C--:B------:R-:W-:Y:S02]  /*6590*/  ISETP.GE.AND P6, PT, R14, R93.reuse, PT ;  /* 0x0000005d0e00720c */ /* 0x080fe40003fc6270 */
[----:B-1----:R-:W-:Y:S01]  /*65a0*/  LOP3.LUT R35, R160, 0x80, RZ, 0xfc, !PT ;  /* 0x00000080a0237812 */ /* 0x002fe200078efcff */
[----:B------:R-:W-:Y:S01]  /*65b0*/  @!P3 STG.E.U16 desc[UR26][R4.64+0x380], R87 ;  /* 0x000380570400b986 */ /* 0x000fe2000c10151a */
[----:B------:R-:W-:-:S02]  /*65c0*/  ISETP.GE.AND P3, PT, R36, R93, PT ;  /* 0x0000005d2400720c */ /* 0x000fc40003f66270 */
[-C--:B------:R-:W-:Y:S01]  /*65d0*/  ISETP.GE.AND P5, PT, R35, R93.reuse, PT ;  /* 0x0000005d2300720c */ /* 0x080fe20003fa6270 */
[----:B------:R1:W-:Y:S01]  /*65e0*/  @!P4 STG.E.U16 desc[UR26][R4.64+0x1c0], R45 ;  /* 0x0001c02d0400c986 */ /* 0x0003e2000c10151a */
[-C--:B------:R-:W-:Y:S02]  /*65f0*/  ISETP.GE.AND P4, PT, R38, R93.reuse, PT ;  /* 0x0000005d2600720c */ /* 0x080fe40003f86270 */
[----:B------:R-:W-:Y:S01]  /*6600*/  @!P1 IADD3 R7, R7, UR30, RZ ;  /* 0x0000001e07079c10 */ /* 0x000fe2000fffe0ff */
[----:B------:R-:W-:Y:S01]  /*6610*/  @!P2 STG.E.U16 desc[UR26][R4.64+0x280], R49 ;  /* 0x000280310400a986 */ /* 0x000fe2000c10151a */
[----:B------:R-:W-:Y:S01]  /*6620*/  ISETP.GE.AND P2, PT, R37, R93, PT ;  /* 0x0000005d2500720c */ /* 0x000fe20003f46270 */
[----:B------:R-:W-:Y:S01]  /*6630*/  UIADD3 UR30, UP0, UR19, UR24, URZ ;  /* 0x00000018131e7290 */ /* 0x000fe2000ff1e03f */
[C---:B------:R-:W-:Y:S01]  /*6640*/  LOP3.LUT R109, R160.reuse, 0x20, RZ, 0xfc, !PT ;  /* 0x00000020a06d7812 */ /* 0x040fe200078efcff */
[----:B------:R-:W-:Y:S01]  /*6650*/  @!P1 IMAD.WIDE.U32 R6, R9, UR28, R6 ;  /* 0x0000001c09069c25 */ /* 0x000fe2000f8e0006 */
[----:B------:R-:W-:Y:S01]  /*6660*/  @!P6 STG.E.U16 desc[UR26][R4.64+0x340], R55 ;  /* 0x000340370400e986 */ /* 0x000fe2000c10151a */
[----:B------:R-:W-:Y:S01]  /*6670*/  UIADD3.X UR24, UR7, UR31, UR25, UP0, !UPT ;  /* 0x0000001f07187290 */ /* 0x000fe200087fe419 */
[----:B0-----:R-:W-:Y:S01]  /*6680*/  SHF.L.U32 R39, R109, 0x1, RZ ;  /* 0x000000016d277819 */ /* 0x001fe200000006ff */
[----:B------:R-:W-:Y:S01]  /*6690*/  IMAD.U32 R42, RZ, RZ, UR30 ;  /* 0x0000001eff2a7e24 */ /* 0x000fe2000f8e00ff */
[----:B------:R-:W-:Y:S01]  /*66a0*/  @!P5 STG.E.U16 desc[UR26][R4.64+0x100], R43 ;  /* 0x0001002b0400d986 */ /* 0x000fe2000c10151a */
[----:B------:R-:W-:-:S02]  /*66b0*/  @!P1 IADD3 R8, P6, R160, R6, RZ ;  /* 0x00000006a0089210 */ /* 0x000fc40007fde0ff */
[----:B------:R-:W-:Y:S01]  /*66c0*/  MOV R44, UR24 ;  /* 0x00000018002c7c02 */ /* 0x000fe20008000f00 */
[----:B------:R0:W-:Y:S01]  /*66d0*/  @!P4 STG.E.U16 desc[UR26][R4.64+0x80], R41 ;  /* 0x000080290400c986 */ /* 0x0001e2000c10151a */
[----:B------:R-:W-:Y:S01]  /*66e0*/  @!P1 IADD3.X R7, R40, UR31, R7, P6, !PT ;  /* 0x0000001f28079c10 */ /* 0x000fe2000b7fe407 */
[----:B------:R-:W-:Y:S01]  /*66f0*/  ULDC.64 UR30, c[0x0][0x2c0] ;  /* 0x0000b000001e7ab9 */ /* 0x000fe20000000a00 */
[C---:B------:R-:W-:Y:S01]  /*6700*/  @!P1 LEA R6, P6, R8.reuse, UR34, 0x1 ;  /* 0x0000002208069c11 */ /* 0x040fe2000f8c08ff */
[----:B------:R-:W-:Y:S01]  /*6710*/  @!P3 STG.E.U16 desc[UR26][R4.64+0x2c0], R51 ;  /* 0x0002c0330400b986 */ /* 0x000fe2000c10151a */
[----:B------:R-:W-:Y:S02]  /*6720*/  SHF.L.U64.HI R40, R109, 0x1, R40 ;  /* 0x000000016d287819 */ /* 0x000fe40000010228 */
[----:B------:R-:W-:Y:S01]  /*6730*/  @!P1 LEA.HI.X R7, R8, UR35, R7, 0x1, P6 ;  /* 0x0000002308079c11 */ /* 0x000fe2000b0f0c07 */
[----:B------:R2:W-:Y:S01]  /*6740*/  @!P2 STG.E.U16 desc[UR26][R4.64+0x3c0], R89 ;  /* 0x0003c0590400a986 */ /* 0x0005e2000c10151a */
[----:B------:R-:W-:-:S02]  /*6750*/  IADD3 R8, P6, R39, UR34, RZ ;  /* 0x0000002227087c10 */ /* 0x000fc4000ffde0ff */
[----:B------:R-:W-:Y:S02]  /*6760*/  ISETP.GE.AND P4, PT, R109, UR21, PT ;  /* 0x000000156d007c0c */ /* 0x000fe4000bf86270 */
[----:B------:R-:W-:Y:S02]  /*6770*/  IADD3.X R9, R40, UR35, RZ, P6, !PT ;  /* 0x0000002328097c10 */ /* 0x000fe4000b7fe4ff */
[----:B------:R-:W-:Y:S02]  /*6780*/  ISETP.GE.AND P3, PT, R38, UR21, PT ;  /* 0x0000001526007c0c */ /* 0x000fe4000bf66270 */
[----:B------:R-:W-:Y:S02]  /*6790*/  LEA R8, P6, R42, R8, 0x1 ;  /* 0x000000082a087211 */ /* 0x000fe400078c08ff */
[----:B------:R-:W-:Y:S02]  /*67a0*/  ISETP.GE.AND P2, PT, R12, UR21, PT ;  /* 0x000000150c007c0c */ /* 0x000fe4000bf46270 */
[----:B-1----:R-:W-:Y:S01]  /*67b0*/  PRMT R45, RZ, 0x7610, R45 ;  /* 0x00007610ff2d7816 */ /* 0x002fe2000000002d */
        /* <DEDUP_REMOVED lines=9> */
[----:B------:R0:W3:Y:S01]  /*6850*/  @!P1 LDG.E.U16 R45, desc[UR26][R6.64] ;  /* 0x0000001a062d9981 */ /* 0x0000e2000c1e1500 */
[----:B------:R-:W-:Y:S02]  /*6860*/  ISETP.GE.AND P1, PT, R35, UR21, PT ;  /* 0x0000001523007c0c */ /* 0x000fe4000bf26270 */
[----:B--2---:R-:W-:Y:S01]  /*6870*/  PRMT R5, RZ, 0x7610, R5 ;  /* 0x00007610ff057816 */ /* 0x004fe20000000005 */
[----:B------:R-:W2:Y:S01]  /*6880*/  @!P4 LDG.E.U16 R42, desc[UR26][R8.64] ;  /* 0x0000001a082ac981 */ /* 0x000ea2000c1e1500 */
        /* <DEDUP_REMOVED lines=32> */
[----:B---3--:R-:W-:Y:S04]  /*6a90*/  STS.U16 [R92], R45 ;  /* 0x0000002d5c007388 */ /* 0x008fe80000000400 */
[----:B--2---:R-:W-:Y:S04]  /*6aa0*/  STS.U16 [R91+0x40], R42 ;  /* 0x0000402a5b007388 */ /* 0x004fe80000000400 */
        /* <DEDUP_REMOVED lines=21> */
[----:B------:R-:W-:Y:S04]  /*6c00*/  LDS.U16 R47, [R64+0x10] ;  /* 0x00001000402f7984 */ /* 0x000fe80000000400 */
[----:B------:R-:W5:Y:S04]  /*6c10*/  LDS.U16 R44, [R61+0x16] ;  /* 0x000016003d2c7984 */ /* 0x000f680000000400 */
[----:B------:R-:W5:Y:S04]  /*6c20*/  LDS.U16 R41, [R66+0xc] ;  /* 0x00000c0042297984 */ /* 0x000f680000000400 */
[----:B------:R-:W5:Y:S01]  /*6c30*/  LDS.U16 R45, [R65+0xe] ;  /* 0x00000e00412d7984 */ /* 0x000f620000000400 */
[----:B0-----:R-:W-:-:S03]  /*6c40*/  IMAD.U32 R50, R5, 0x10000, RZ ;  /* 0x0001000005327824 */ /* 0x001fc600078e00ff */
[----:B------:R-:W-:Y:S01]  /*6c50*/  LDS.U16 R46, [R60+0x18] ;  /* 0x000018003c2e7984 */ /* 0x000fe20000000400 */
[----:B------:R-:W-:Y:S01]  /*6c60*/  FMUL.FTZ R43, R50, -1.4426950216293334961 ;  /* 0xbfb8aa3b322b7820 */ /* 0x000fe20000410000 */
[----:B-1----:R-:W-:Y:S02]  /*6c70*/  SHF.L.U32 R42, R42, 0x10, RZ ;  /* 0x000000102a2a7819 */ /* 0x002fe400000006ff */
[----:B------:R-:W0:Y:S01]  /*6c80*/  LDS.U16 R5, [R63+0x12] ;  /* 0x000012003f057984 */ /* 0x000e220000000400 */
[----:B------:R1:W0:Y:S01]  /*6c90*/  MUFU.EX2 R51, R43 ;  /* 0x0000002b00337308 */ /* 0x0002220000000800 */
[----:B--2---:R-:W-:Y:S02]  /*6ca0*/  SHF.L.U32 R49, R4, 0x10, RZ ;  /* 0x0000001004317819 */ /* 0x004fe400000006ff */
[----:B------:R-:W2:Y:S01]  /*6cb0*/  LDS.U16 R9, [R62+0x14] ;  /* 0x000014003e097984 */ /* 0x000ea20000000400 */
[----:B---3--:R-:W-:Y:S02]  /*6cc0*/  IMAD.U32 R48, R6, 0x10000, RZ ;  /* 0x0001000006307824 */ /* 0x008fe400078e00ff */
[----:B-1----:R-:W-:Y:S01]  /*6cd0*/  FMUL.FTZ R43, R42, -1.4426950216293334961 ;  /* 0xbfb8aa3b2a2b7820 */ /* 0x002fe20000410000 */
[----:B------:R-:W-:Y:S01]  /*6ce0*/  FMUL.FTZ R4, R49, -1.4426950216293334961 ;  /* 0xbfb8aa3b31047820 */ /* 0x000fe20000410000 */
[----:B----4-:R-:W-:-:S02]  /*6cf0*/  SHF.L.U32 R6, R8, 0x10, RZ ;  /* 0x0000001008067819 */ /* 0x010fc400000006ff */
[----:B------:R1:W-:Y:S01]  /*6d00*/  MUFU.EX2 R54, R43 ;  /* 0x0000002b00367308 */ /* 0x0003e20000000800 */
[----:B------:R-:W3:Y:S04]  /*6d10*/  LDS.U16 R8, [R58+0x1c] ;  /* 0x00001c003a087984 */ /* 0x000ee80000000400 */
[----:B-1----:R-:W1:Y:S03]  /*6d20*/  LDS.U16 R43, [R57+0x1e] ;  /* 0x00001e00392b7984 */ /* 0x002e660000000400 */
[----:B------:R4:W1:Y:S02]  /*6d30*/  MUFU.EX2 R52, R4 ;  /* 0x0000000400347308 */ /* 0x0008640000000800 */
[----:B----4-:R-:W4:Y:S01]  /*6d40*/  LDS.U16 R4, [R59+0x1a] ;  /* 0x00001a003b047984 */ /* 0x010f220000000400 */
[----:B-----5:R-:W-:Y:S01]  /*6d50*/  IMAD.U32 R7, R7, 0x10000, RZ ;  /* 0x0001000007077824 */ /* 0x020fe200078e00ff */
[----:B------:R-:W-:Y:S01]  /*6d60*/  SHF.L.U32 R44, R44, 0x10, RZ ;  /* 0x000000102c2c7819 */ /* 0x000fe200000006ff */
[----:B------:R-:W-:-:S02]  /*6d70*/  IMAD.U32 R47, R47, 0x10000, RZ ;  /* 0x000100002f2f7824 */ /* 0x000fc400078e00ff */
[----:B------:R-:W-:Y:S01]  /*6d80*/  FMUL.FTZ R55, R48, -1.4426950216293334961 ;  /* 0xbfb8aa3b30377820 */ /* 0x000fe20000410000 */
[----:B------:R-:W-:Y:S01]  /*6d90*/  FMUL.FTZ R53, R7, -1.4426950216293334961 ;  /* 0xbfb8aa3b07357820 */ /* 0x000fe20000410000 */
[----:B------:R-:W-:Y:S01]  /*6da0*/  IMAD.U32 R41, R41, 0x10000, RZ ;  /* 0x0001000029297824 */ /* 0x000fe200078e00ff */
[----:B------:R-:W-:Y:S01]  /*6db0*/  SHF.L.U32 R45, R45, 0x10, RZ ;  /* 0x000000102d2d7819 */ /* 0x000fe200000006ff */
[----:B------:R-:W-:Y:S01]  /*6dc0*/  FMUL.FTZ R88, R47, -1.4426950216293334961 ;  /* 0xbfb8aa3b2f587820 */ /* 0x000fe20000410000 */
[----:B------:R-:W-:Y:S01]  /*6dd0*/  FMUL.FTZ R94, R44, -1.4426950216293334961 ;  /* 0xbfb8aa3b2c5e7820 */ /* 0x000fe20000410000 */
[----:B0-----:R-:W-:Y:S01]  /*6de0*/  SHF.L.U32 R5, R5, 0x10, RZ ;  /* 0x0000001005057819 */ /* 0x001fe200000006ff */
[----:B------:R-:W-:Y:S01]  /*6df0*/  FMUL.FTZ R56, R6, -1.4426950216293334961 ;  /* 0xbfb8aa3b06387820 */ /* 0x000fe20000410000 */
[----:B------:R-:W-:Y:S01]  /*6e00*/  FMUL.FTZ R86, R41, -1.4426950216293334961 ;  /* 0xbfb8aa3b29567820 */ /* 0x000fe20000410000 */
[----:B------:R-:W0:Y:S01]  /*6e10*/  MUFU.EX2 R55, R55 ;  /* 0x0000003700377308 */ /* 0x000e220000000800 */
[----:B------:R-:W-:-:S02]  /*6e20*/  IMAD.U32 R46, R46, 0x10000, RZ ;  /* 0x000100002e2e7824 */ /* 0x000fc400078e00ff */
[----:B------:R-:W-:Y:S01]  /*6e30*/  FMUL.FTZ R87, R45, -1.4426950216293334961 ;  /* 0xbfb8aa3b2d577820 */ /* 0x000fe20000410000 */
[----:B--2---:R-:W-:Y:S02]  /*6e40*/  IMAD.U32 R9, R9, 0x10000, RZ ;  /* 0x0001000009097824 */ /* 0x004fe400078e00ff */
[----:B---3--:R-:W-:Y:S02]  /*6e50*/  IMAD.U32 R8, R8, 0x10000, RZ ;  /* 0x0001000008087824 */ /* 0x008fe400078e00ff */
[----:B------:R-:W2:Y:S02]  /*6e60*/  MUFU.EX2 R53, R53 ;  /* 0x0000003500357308 */ /* 0x000ea40000000800 */
[----:B------:R-:W-:Y:S01]  /*6e70*/  FMUL.FTZ R97, R8, -1.4426950216293334961 ;  /* 0xbfb8aa3b08617820 */ /* 0x000fe20000410000 */
[----:B-1----:R-:W-:-:S05]  /*6e80*/  SHF.L.U32 R43, R43, 0x10, RZ ;  /* 0x000000102b2b7819 */ /* 0x002fca00000006ff */
[----:B------:R-:W1:Y:S01]  /*6e90*/  MUFU.EX2 R88, R88 ;  /* 0x0000005800587308 */ /* 0x000e620000000800 */
[----:B------:R-:W-:Y:S01]  /*6ea0*/  FMUL.FTZ R89, R5, -1.4426950216293334961 ;  /* 0xbfb8aa3b05597820 */ /* 0x000fe20000410000 */
[----:B------:R-:W-:Y:S01]  /*6eb0*/  FMUL.FTZ R98, R43, -1.4426950216293334961 ;  /* 0xbfb8aa3b2b627820 */ /* 0x000fe20000410000 */
[----:B------:R-:W-:Y:S01]  /*6ec0*/  FMUL.FTZ R95, R46, -1.4426950216293334961 ;  /* 0xbfb8aa3b2e5f7820 */ /* 0x000fe20000410000 */
[----:B----4-:R-:W-:-:S04]  /*6ed0*/  SHF.L.U32 R4, R4, 0x10, RZ ;  /* 0x0000001004047819 */ /* 0x010fc800000006ff */
[----:B------:R-:W3:Y:S01]  /*6ee0*/  MUFU.EX2 R94, R94 ;  /* 0x0000005e005e7308 */ /* 0x000ee20000000800 */
[----:B------:R-:W-:Y:S01]  /*6ef0*/  FMUL.FTZ R93, R9, -1.4426950216293334961 ;  /* 0xbfb8aa3b095d7820 */ /* 0x000fe20000410000 */
[----:B------:R-:W-:Y:S01]  /*6f00*/  FADD.FTZ R51, R51, 1 ;  /* 0x3f80000033337421 */ /* 0x000fe20000010000 */
[----:B------:R-:W-:-:S05]  /*6f10*/  FMUL.FTZ R96, R4, -1.4426950216293334961 ;  /* 0xbfb8aa3b04607820 */ /* 0x000fca0000410000 */
        /* <DEDUP_REMOVED lines=9> */
[----:B--2---:R-:W-:-:S07]  /*6fb0*/  FADD.FTZ R53, R53, 1 ;  /* 0x3f80000035357421 */ /* 0x004fce0000010000 */
[----:B------:R-:W2:Y:S01]  /*6fc0*/  MUFU.EX2 R93, R93 ;  /* 0x0000005d005d7308 */ /* 0x000ea20000000800 */
[----:B-1----:R-:W-:-:S07]  /*6fd0*/  FADD.FTZ R88, R88, 1 ;  /* 0x3f80000058587421 */ /* 0x002fce0000010000 */
[----:B------:R-:W1:Y:S01]  /*6fe0*/  MUFU.EX2 R96, R96 ;  /* 0x0000006000607308 */ /* 0x000e620000000800 */
[----:B------:R-:W-:Y:S01]  /*6ff0*/  FADD.FTZ R54, R54, 1 ;  /* 0x3f80000036367421 */ /* 0x000fe20000010000 */
[----:B---3--:R-:W-:-:S06]  /*7000*/  FADD.FTZ R94, R94, 1 ;  /* 0x3f8000005e5e7421 */ /* 0x008fcc0000010000 */
[----:B------:R-:W3:Y:S01]  /*7010*/  MUFU.RCP R51, R51 ;  /* 0x0000003300337308 */ /* 0x000ee20000001000 */
[----:B----4-:R-:W-:-:S07]  /*7020*/  FADD.FTZ R56, R56, 1 ;  /* 0x3f80000038387421 */ /* 0x010fce0000010000 */
[----:B------:R-:W4:Y:S01]  /*7030*/  MUFU.RCP R52, R52 ;  /* 0x0000003400347308 */ /* 0x000f220000001000 */
[----:B-----5:R-:W-:Y:S01]  /*7040*/  FADD.FTZ R86, R86, 1 ;  /* 0x3f80000056567421 */ /* 0x020fe20000010000 */
[----:B------:R-:W-:Y:S01]  /*7050*/  FADD.FTZ R97, R97, 1 ;  /* 0x3f80000061617421 */ /* 0x000fe20000010000 */
[----:B------:R-:W-:Y:S01]  /*7060*/  FADD.FTZ R87, R87, 1 ;  /* 0x3f80000057577421 */ /* 0x000fe20000010000 */
[----:B------:R-:W-:Y:S01]  /*7070*/  FADD.FTZ R98, R98, 1 ;  /* 0x3f80000062627421 */ /* 0x000fe20000010000 */
[----:B------:R-:W-:-:S03]  /*7080*/  FADD.FTZ R89, R89, 1 ;  /* 0x3f80000059597421 */ /* 0x000fc60000010000 */
[----:B------:R-:W-:Y:S01]  /*7090*/  MUFU.RCP R100, R53 ;  /* 0x0000003500647308 */ /* 0x000fe20000001000 */
[----:B0-----:R-:W-:Y:S01]  /*70a0*/  FADD.FTZ R95, R95, 1 ;  /* 0x3f8000005f5f7421 */ /* 0x001fe20000010000 */
[----:B--2---:R-:W-:-:S06]  /*70b0*/  FADD.FTZ R93, R93, 1 ;  /* 0x3f8000005d5d7421 */ /* 0x004fcc0000010000 */
[----:B------:R-:W0:Y:S01]  /*70c0*/  MUFU.RCP R55, R55 ;  /* 0x0000003700377308 */ /* 0x000e220000001000 */
[----:B-1----:R-:W-:-:S07]  /*70d0*/  FADD.FTZ R96, R96, 1 ;  /* 0x3f80000060607421 */ /* 0x002fce0000010000 */
[----:B------:R-:W1:Y:S01]  /*70e0*/  MUFU.RCP R99, R54 ;  /* 0x0000003600637308 */ /* 0x000e620000001000 */
[----:B---3--:R-:W-:-:S07]  /*70f0*/  FMUL.FTZ R51, R50, R51 ;  /* 0x0000003332337220 */ /* 0x008fce0000410000 */
[----:B------:R-:W2:Y:S01]  /*7100*/  MUFU.RCP R53, R94 ;  /* 0x0000005e00357308 */ /* 0x000ea20000001000 */
[----:B----4-:R-:W-:-:S07]  /*7110*/  FMUL.FTZ R50, R49, R52 ;  /* 0x0000003431327220 */ /* 0x010fce0000410000 */
[----:B------:R-:W3:Y:S08]  /*7120*/  MUFU.RCP R88, R88 ;  /* 0x0000005800587308 */ /* 0x000ef00000001000 */
[----:B------:R-:W4:Y:S08]  /*7130*/  MUFU.RCP R101, R56 ;  /* 0x0000003800657308 */ /* 0x000f300000001000 */
[----:B------:R-:W5:Y:S08]  /*7140*/  MUFU.RCP R86, R86 ;  /* 0x0000005600567308 */ /* 0x000f700000001000 */
[----:B------:R-:W5:Y:S08]  /*7150*/  MUFU.RCP R102, R87 ;  /* 0x0000005700667308 */ /* 0x000f700000001000 */
[----:B------:R-:W5:Y:S08]  /*7160*/  MUFU.RCP R97, R97 ;  /* 0x0000006100617308 */ /* 0x000f700000001000 */
[----:B------:R-:W5:Y:S08]  /*7170*/  MUFU.RCP R54, R89 ;  /* 0x0000005900367308 */ /* 0x000f700000001000 */
[----:B------:R-:W5:Y:S01]  /*7180*/  MUFU.RCP R98, R98 ;  /* 0x0000006200627308 */ /* 0x000f620000001000 */
[----:B------:R-:W-:-:S07]  /*7190*/  FMUL.FTZ R50, R50, R31 ;  /* 0x0000001f32327220 */ /* 0x000fce0000410000 */
[----:B------:R-:W5:Y:S01]  /*71a0*/  MUFU.RCP R104, R93 ;  /* 0x0000005d00687308 */ /* 0x000f620000001000 */
[----:B0-----:R-:W-:-:S07]  /*71b0*/  FMUL.FTZ R31, R48, R55 ;  /* 0x00000037301f7220 */ /* 0x001fce0000410000 */
[----:B------:R-:W0:Y:S08]  /*71c0*/  MUFU.RCP R95, R95 ;  /* 0x0000005f005f7308 */ /* 0x000e300000001000 */
[----:B------:R-:W0:Y:S01]  /*71d0*/  MUFU.RCP R49, R96 ;  /* 0x0000006000317308 */ /* 0x000e220000001000 */
[----:B------:R-:W-:Y:S01]  /*71e0*/  FMUL.FTZ R7, R7, R100 ;  /* 0x0000006407077220 */ /* 0x000fe20000410000 */
[----:B-1----:R-:W-:Y:S01]  /*71f0*/  FMUL.FTZ R42, R42, R99 ;  /* 0x000000632a2a7220 */ /* 0x002fe20000410000 */
[----:B--2---:R-:W-:Y:S01]  /*7200*/  FMUL.FTZ R44, R44, R53 ;  /* 0x000000352c2c7220 */ /* 0x004fe20000410000 */
[----:B---3--:R-:W-:Y:S01]  /*7210*/  FMUL.FTZ R47, R47, R88 ;  /* 0x000000582f2f7220 */ /* 0x008fe20000410000 */
[----:B------:R-:W-:Y:S01]  /*7220*/  FMUL.FTZ R51, R51, R32 ;  /* 0x0000002033337220 */ /* 0x000fe20000410000 */
[----:B----4-:R-:W-:Y:S01]  /*7230*/  FMUL.FTZ R6, R6, R101 ;  /* 0x0000006506067220 */ /* 0x010fe20000410000 */
        /* <DEDUP_REMOVED lines=9> */
[----:B------:R-:W-:Y:S01]  /*72d0*/  BAR.SYNC.DEFER_BLOCKING 0x0 ;  /* 0x0000000000007b1d */ /* 0x000fe20000010000 */
[----:B------:R-:W-:Y:S01]  /*72e0*/  FMUL.FTZ R24, R5, R54 ;  /* 0x0000003605187220 */ /* 0x000fe20000410000 */
[----:B------:R-:W-:Y:S01]  /*72f0*/  FMUL.FTZ R8, R43, R98 ;  /* 0x000000622b087220 */ /* 0x000fe20000410000 */
[----:B------:R-:W-:Y:S01]  /*7300*/  F2FP.BF16.F32.PACK_AB R50, R50, R51 ;  /* 0x000000333232723e */ /* 0x000fe200000010ff */
[----:B------:R-:W-:Y:S01]  /*7310*/  FMUL.FTZ R41, R41, R26 ;  /* 0x0000001a29297220 */ /* 0x000fe20000410000 */
[----:B------:R-:W-:Y:S01]  /*7320*/  FMUL.FTZ R28, R28, R25 ;  /* 0x000000191c1c7220 */ /* 0x000fe20000410000 */
[----:B------:R-:W-:Y:S01]  /*7330*/  FMUL.FTZ R9, R9, R104 ;  /* 0x0000006809097220 */ /* 0x000fe20000410000 */
[----:B0-----:R-:W-:Y:S01]  /*7340*/  FMUL.FTZ R5, R46, R95 ;  /* 0x0000005f2e057220 */ /* 0x001fe20000410000 */
        /* <DEDUP_REMOVED lines=9> */
[----:B------:R-:W-:Y:S01]  /*73e0*/  FMUL.FTZ R4, R4, R19 ;  /* 0x0000001304047220 */ /* 0x000fe20000410000 */
[----:B------:R-:W-:-:S02]  /*73f0*/  PRMT R18, R7, 0x7632, R18 ;  /* 0x0000763207127816 */ /* 0x000fc40000000012 */
[----:B------:R-:W-:Y:S02]  /*7400*/  F2FP.BF16.F32.PACK_AB R28, R28, R41 ;  /* 0x000000291c1c723e */ /* 0x000fe400000010ff */
[----:B------:R-:W-:Y:S01]  /*7410*/  PRMT R19, R6, 0x7632, R19 ;  /* 0x0000763206137816 */ /* 0x000fe20000000013 */
[----:B------:R-:W-:Y:S01]  /*7420*/  STS.U16 [R72], R50 ;  /* 0x0000003248007388 */ /* 0x000fe20000000400 */
[----:B------:R-:W-:Y:S02]  /*7430*/  F2FP.BF16.F32.PACK_AB R24, R24, R47 ;  /* 0x0000002f1818723e */ /* 0x000fe400000010ff */
[----:B------:R-:W-:Y:S01]  /*7440*/  PRMT R20, R28, 0x7632, R20 ;  /* 0x000076321c147816 */ /* 0x000fe20000000014 */
[----:B------:R0:W-:Y:S01]  /*7450*/  STS.U16 [R71+0x2], R17 ;  /* 0x0000021147007388 */ /* 0x0001e20000000400 */
[----:B------:R-:W-:Y:S02]  /*7460*/  F2FP.BF16.F32.PACK_AB R9, R44, R9 ;  /* 0x000000092c09723e */ /* 0x000fe400000010ff */
[----:B------:R-:W-:Y:S01]  /*7470*/  F2FP.BF16.F32.PACK_AB R4, R4, R5 ;  /* 0x000000050404723e */ /* 0x000fe200000010ff */
[----:B------:R-:W-:Y:S01]  /*7480*/  STS.U16 [R70+0x4], R7 ;  /* 0x0000040746007388 */ /* 0x000fe20000000400 */
[----:B------:R-:W-:-:S03]  /*7490*/  PRMT R5, R9, 0x7632, R5 ;  /* 0x0000763209057816 */ /* 0x000fc60000000005 */
[----:B------:R-:W-:Y:S01]  /*74a0*/  STS.U16 [R69+0x6], R18 ;  /* 0x0000061245007388 */ /* 0x000fe20000000400 */
[----:B0-----:R-:W-:-:S03]  /*74b0*/  PRMT R17, R24, 0x7632, R17 ;  /* 0x0000763218117816 */ /* 0x001fc60000000011 */
[----:B------:R0:W-:Y:S01]  /*74c0*/  STS.U16 [R68+0x8], R6 ;  /* 0x0000080644007388 */ /* 0x0001e20000000400 */
[----:B------:R-:W-:-:S03]  /*74d0*/  F2FP.BF16.F32.PACK_AB R8, R8, R21 ;  /* 0x000000150808723e */ /* 0x000fc600000010ff */
[----:B------:R-:W-:Y:S01]  /*74e0*/  STS.U16 [R67+0xa], R19 ;  /* 0x00000a1343007388 */ /* 0x000fe20000000400 */
[----:B------:R-:W-:-:S03]  /*74f0*/  PRMT R30, R4, 0x7610, R30 ;  /* 0x00007610041e7816 */ /* 0x000fc6000000001e */
[----:B------:R-:W-:Y:S01]  /*7500*/  STS.U16 [R66+0xc], R28 ;  /* 0x00000c1c42007388 */ /* 0x000fe20000000400 */
[----:B0-----:R-:W-:-:S03]  /*7510*/  PRMT R6, R4, 0x7632, R6 ;  /* 0x0000763204067816 */ /* 0x001fc60000000006 */
[----:B------:R-:W-:Y:S01]  /*7520*/  STS.U16 [R65+0xe], R20 ;  /* 0x00000e1441007388 */ /* 0x000fe20000000400 */
[----:B------:R-:W-:-:S03]  /*7530*/  PRMT R18, R8, 0x7632, R18 ;  /* 0x0000763208127816 */ /* 0x000fc60000000012 */
[----:B------:R-:W-:Y:S04]  /*7540*/  STS.U16 [R64+0x10], R24 ;  /* 0x0000101840007388 */ /* 0x000fe80000000400 */
[----:B------:R-:W-:Y:S01]  /*7550*/  STS.U16 [R63+0x12], R17 ;  /* 0x000012113f007388 */ /* 0x000fe20000000400 */
[----:B------:R-:W-:-:S03]  /*7560*/  IMAD.U32 R4, RZ, RZ, UR21 ;  /* 0x00000015ff047e24 */ /* 0x000fc6000f8e00ff */
        /* <DEDUP_REMOVED lines=33> */
[----:B------:R-:W-:Y:S01]  /*7780*/  MOV R5, UR30 ;  /* 0x0000001e00057c02 */ /* 0x000fe20008000f00 */
[----:B------:R-:W-:Y:S02]  /*7790*/  ULDC.64 UR32, c[0x0][0x2c8] ;  /* 0x0000b20000207ab9 */ /* 0x000fe40000000a00 */
[----:B------:R-:W-:Y:S02]  /*77a0*/  UIMAD UR25, UR20, UR32, URZ ;  /* 0x00000020141972a4 */ /* 0x000fe4000f8e023f */
[----:B------:R-:W-:Y:S01]  /*77b0*/  IMAD.WIDE.U32 R2, R5, UR29, R2 ;  /* 0x0000001d05027c25 */ /* 0x000fe2000f8e0002 */
[----:B------:R-:W-:Y:S01]  /*77c0*/  MOV R5, UR32 ;  /* 0x0000002000057c02 */ /* 0x000fe20008000f00 */
[----:B------:R-:W-:Y:S02]  /*77d0*/  UIMAD UR25, UR28, UR33, UR25 ;  /* 0x000000211c1972a4 */ /* 0x000fe4000f8e0219 */
[----:B------:R-:W-:Y:S01]  /*77e0*/  VIADD R3, R3, UR24 ;  /* 0x0000001803037c36 */ /* 0x000fe20008000000 */
[----:B------:R-:W-:Y:S01]  /*77f0*/  ULDC.64 UR32, c[0x0][0x320] ;  /* 0x0000c80000207ab9 */ /* 0x000fe20000000a00 */
[----:B------:R-:W-:-:S04]  /*7800*/  IMAD.WIDE.U32 R2, R5, UR28, R2 ;  /* 0x0000001c05027c25 */ /* 0x000fc8000f8e0002 */
[----:B------:R-:W-:Y:S01]  /*7810*/  VIADD R3, R3, UR25 ;  /* 0x0000001903037c36 */ /* 0x000fe20008000000 */
[----:B------:R-:W-:-:S04]  /*7820*/  LEA R4, P0, R2, UR32, 0x1 ;  /* 0x0000002002047c11 */ /* 0x000fc8000f8008ff */
[----:B------:R-:W-:-:S05]  /*7830*/  LEA.HI.X R5, R2, UR33, R3, 0x1, P0 ;  /* 0x0000002102057c11 */ /* 0x000fca00080f0c03 */
[----:B------:R0:W-:Y:S04]  /*7840*/  STG.E.U16 desc[UR26][R4.64], R7 ;  /* 0x0000000704007986 */ /* 0x0001e8000c10151a */
.L_x_2851:
[----:B------:R-:W-:Y:S05]  /*7850*/  BSYNC B0 ;  /* 0x0000000000007941 */ /* 0x000fea0003800000 */
.L_x_2850:
        /* <DEDUP_REMOVED lines=14> */
[----:B------:R-:W-:Y:S01]  /*7940*/  UIADD3 UR6, UR6, 0x1, URZ ;  /* 0x0000000106067890 */ /* 0x000fe2000fffe03f */
[----:B------:R-:W-:Y:S01]  /*7950*/  MOV R3, UR19 ;  /* 0x0000001300037c02 */ /* 0x000fe20008000f00 */
[----:B------:R-:W-:Y:S01]  /*7960*/  UIADD3 UR15, UP0, UR15, 0x1000, URZ ;  /* 0x000010000f0f7890 */ /* 0x000fe2000ff1e03f */
[----:B------:R-:W-:Y:S01]  /*7970*/  IADD3.X R40, R40, UR25, RZ, P0, !PT ;  /* 0x0000001928287c10 */ /* 0x000fe200087fe4ff */
[----:B0-----:R-:W-:Y:S01]  /*7980*/  IMAD.U32 R4, RZ, RZ, UR7 ;  /* 0x00000007ff047e24 */ /* 0x001fe2000f8e00ff */
[C---:B------:R-:W-:Y:S01]  /*7990*/  LEA R2, P0, R3.reuse, R2, 0x1 ;  /* 0x0000000203027211 */ /* 0x040fe200078008ff */
[----:B------:R-:W-:Y:S01]  /*79a0*/  UIADD3 UR16, UP1, UR16, 0x1000, URZ ;  /* 0x0000100010107890 */ /* 0x000fe2000ff3e03f */
[-C--:B------:R-:W-:Y:S01]  /*79b0*/  ISETP.GE.AND P1, PT, R10, R29.reuse, PT ;  /* 0x0000001d0a00720c */ /* 0x080fe20003f26270 */
[----:B------:R-:W-:Y:S01]  /*79c0*/  UIADD3.X UR17, URZ, UR17, URZ, UP0, !UPT ;  /* 0x000000113f117290 */ /* 0x000fe200087fe43f */
[----:B------:R-:W-:Y:S01]  /*79d0*/  LEA.HI.X R3, R3, R40, R4, 0x1, P0 ;  /* 0x0000002803037211 */ /* 0x000fe200000f0c04 */
[----:B------:R-:W-:Y:S01]  /*79e0*/  UIADD3.X UR18, URZ, UR18, URZ, UP1, !UPT ;  /* 0x000000123f127290 */ /* 0x000fe20008ffe43f */
[----:B------:R-:W-:-:S03]  /*79f0*/  ISETP.GE.AND P0, PT, R15, R29, PT ;  /* 0x0000001d0f00720c */ /* 0x000fc60003f06270 */
[----:B------:R0:W-:Y:S01]  /*7a00*/  @!P3 STG.E.U16 desc[UR26][R2.64], R91 ;  /* 0x0000005b0200b986 */ /* 0x0001e2000c10151a */
[-C--:B------:R-:W-:Y:S02]  /*7a10*/  ISETP.GE.AND P3, PT, R0, R29.reuse, PT ;  /* 0x0000001d0000720c */ /* 0x080fe40003f66270 */
[----:B------:R-:W1:Y:S01]  /*7a20*/  LDC R0, c[0x0][0x224] ;  /* 0x00008900ff007b82 */ /* 0x000e620000000800 */
        /* <DEDUP_REMOVED lines=20> */
[----:B-1----:R-:W-:-:S09]  /*7b70*/  ISETP.LE.AND P0, PT, R0, UR6, PT ;  /* 0x0000000600007c0c */ /* 0x002fd2000bf03270 */
[----:B------:R0:W-:Y:S01]  /*7b80*/  @!P1 STG.E.U16 desc[UR26][R2.64+0x300], R75 ;  /* 0x0003004b02009986 */ /* 0x0001e2000c10151a */
[----:B------:R-:W-:-:S04]  /*7b90*/  IADD3 R108, P1, R108, 0x1000, RZ ;  /* 0x000010006c6c7810 */ /* 0x000fc80007f3e0ff */
[----:B------:R-:W-:Y:S01]  /*7ba0*/  IADD3.X R107, RZ, R107, RZ, P1, !PT ;  /* 0x0000006bff6b7210 */ /* 0x000fe20000ffe4ff */
[----:B------:R-:W-:Y:S08]  /*7bb0*/  @!P0 BRA `(.L_x_2852) ;  /* 0xffffff8c00208947 */ /* 0x000ff0000383ffff */
[----:B------:R-:W-:Y:S05]  /*7bc0*/  EXIT ;  /* 0x000000000000794d */ /* 0x000fea0003800000 */
.L_x_2853:
        /* <DEDUP_REMOVED lines=11> */
.L_x_5245:


//--------------------- .text._Z25selective_scan_fwd_kernelI32Selective_Scan_fwd_kernel_traitsILi128ELi16ELi1ELb0ELb1ELb1ELb0EN3c108BFloat16EfEEv13SSMParamsBase --------------------------
	.section	.text._Z25selective_scan_fwd_kernelI32Selective_Scan_fwd_kernel_traitsILi128ELi16ELi1ELb0ELb1ELb1ELb0EN3c108BFloat16EfEEv13SSMParamsBase,"ax",@progbits
	.align	128
        .global         _Z25selective_scan_fwd_kernelI32Selective_Scan_fwd_kernel_traitsILi128ELi16ELi1ELb0ELb1ELb1ELb0EN3c108BFloat16EfEEv13SSMParamsBase
        .type           _Z25selective_scan_fwd_kernelI32Selective_Scan_fwd_kernel_traitsILi128ELi16ELi1ELb0ELb1ELb1ELb0EN3c108BFloat16EfEEv13SSMParamsBase,@function
        .size           _Z25selective_scan_fwd_kernelI32Selective_Scan_fwd_kernel_traitsILi128ELi16ELi1ELb0ELb1ELb1ELb0EN3c108BFloat16EfEEv13SSMParamsBase,(.L_x_5246 - _Z25selective_scan_fwd_kernelI32Selective_Scan_fwd_kernel_traitsILi128ELi16ELi1ELb0ELb1ELb1ELb0EN3c108BFloat16EfEEv13SSMParamsBase)
        .other          _Z25selective_scan_fwd_kernelI32Selective_Scan_fwd_kernel_traitsILi128ELi16ELi1ELb0ELb1ELb1ELb0EN3c108BFloat16EfEEv13SSMParamsBase,@"STO_CUDA_ENTRY STV_DEFAULT"
_Z25selective_scan_fwd_kernelI32Selective_Scan_fwd_kernel_traitsILi128ELi16ELi1ELb0ELb1ELb1ELb0EN3c108BFloat16EfEEv13SSMParamsBase:
.text._Z25selective_scan_fwd_kernelI32Selective_Scan_fwd_kernel_traitsILi128ELi16ELi1ELb0ELb1ELb1ELb0EN3c108BFloat16EfEEv13SSMParamsBase:
[----:B------:R-:W-:Y:S08]  /*0000*/  LDC R1, c[0x0][0x28] ;  /* 0x00000a00ff017b82 */ /* 0x000ff00000000800 */
[----:B------:R-:W0:Y:S01]  /*0010*/  LDC R15, c[0x0][0x228] ;  /* 0x00008a00ff0f7b82 */ /* 0x000e220000000800 */
[----:B------:R-:W-:Y:S01]  /*0020*/  ULDC.64 UR4, c[0x0][0x2e8] ;  /* 0x0000ba0000047ab9 */ /* 0x000fe20000000a00 */
[----:B------:R-:W-:Y:S01]  /*0030*/  ULDC.64 UR14, c[0x0][0x208] ;  /* 0x00008200000e7ab9 */ /* 0x000fe20000000a00 */
[----:B------:R-:W-:Y:S01]  /*0040*/  ISETP.NE.U32.AND P0, PT, RZ, UR4, PT ;  /* 0x00000004ff007c0c */ /* 0x000fe2000bf05070 */
[----:B------:R-:W-:-:S02]  /*0050*/  ULDC.64 UR6, c[0x0][0x300] ;  /* 0x0000c00000067ab9 */ /* 0x000fc40000000a00 */
[----:B------:R-:W-:Y:S02]  /*0060*/  ISETP.NE.U32.AND P1, PT, RZ, UR6, PT ;  /* 0x00000006ff007c0c */ /* 0x000fe4000bf25070 */
[----:B------:R-:W1:Y:S01]  /*0070*/  S2UR UR8, SR_CTAID.Y ;  /* 0x00000000000879c3 */ /* 0x000e620000002600 */
[----:B------:R-:W-:Y:S02]  /*0080*/  ISETP.NE.AND.EX P0, PT, RZ, UR5, PT, P0 ;  /* 0x00000005ff007c0c */ /* 0x000fe4000bf05300 */
[----:B------:R-:W-:-:S05]  /*0090*/  ISETP.NE.AND.EX P1, PT, RZ, UR7, PT, P1 ;  /* 0x00000007ff007c0c */ /* 0x000fca000bf25310 */
[----:B------:R-:W2:Y:S01]  /*00a0*/  LDC.64 R20, c[0x0][0x2d8] ;  /* 0x0000b600ff147b82 */ /* 0x000ea20000000a00 */
[----:B0-----:R-:W-:-:S07]  /*00b0*/  IABS R9, R15 ;  /* 0x0000000f00097213 */ /* 0x001fce0000000000 */
[----:B------:R-:W0:Y:S01]  /*00c0*/  LDC.64 R22, c[0x0][0x2e0] ;  /* 0x0000b800ff167b82 */ /* 0x000e220000000a00 */
[----:B------:R-:W3:Y:S01]  /*00d0*/  I2F.RP R0, R9 ;  /* 0x0000000900007306 */ /* 0x000ee20000209400 */
[----:B-1----:R-:W-:-:S05]  /*00e0*/  IMAD.U32 R106, RZ, RZ, UR8 ;  /* 0x00000008ff6a7e24 */ /* 0x002fca000f8e00ff */
[----:B------:R-:W-:Y:S02]  /*00f0*/  SHF.R.S32.HI R103, RZ, 0x1f, R106 ;  /* 0x0000001fff677819 */ /* 0x000fe4000001146a */
[C---:B------:R-:W-:Y:S02]  /*0100*/  @P0 LEA R2, P2, R106.reuse, UR4, 0x2 ;  /* 0x000000046a020c11 */ /* 0x040fe4000f8410ff */
[C---:B------:R-:W-:Y:S01]  /*0110*/  @P1 LEA R4, P3, R106.reuse, UR6, 0x2 ;  /* 0x000000066a041c11 */ /* 0x040fe2000f8610ff */
[----:B---3--:R-:W1:Y:S01]  /*0120*/  MUFU.RCP R0, R0 ;  /* 0x0000000000007308 */ /* 0x008e620000001000 */
[C-C-:B------:R-:W-:Y:S01]  /*0130*/  @P0 LEA.HI.X R3, R106.reuse, UR5, R103.reuse, 0x2, P2 ;  /* 0x000000056a030c11 */ /* 0x140fe200090f1467 */
[----:B------:R-:W3:Y:S01]  /*0140*/  S2UR UR4, SR_CTAID.X ;  /* 0x00000000000479c3 */ /* 0x000ee20000002500 */
[----:B------:R-:W-:Y:S01]  /*0150*/  @P1 LEA.HI.X R5, R106, UR7, R103, 0x2, P3 ;  /* 0x000000076a051c11 */ /* 0x000fe200098f1467 */
[----:B------:R-:W-:Y:S02]  /*0160*/  ULDC.64 UR6, c[0x0][0x290] ;  /* 0x0000a40000067ab9 */ /* 0x000fe40000000a00 */
[----:B------:R4:W5:Y:S04]  /*0170*/  @P0 LDG.E R12, desc[UR14][R2.64] ;  /* 0x0000000e020c0981 */ /* 0x000968000c1e1900 */
[----:B------:R2:W5:Y:S01]  /*0180*/  @P1 LDG.E R14, desc[UR14][R4.64] ;  /* 0x0000000e040e1981 */ /* 0x000562000c1e1900 */
[----:B----4-:R-:W-:Y:S01]  /*0190*/  IABS R2, R106 ;  /* 0x0000006a00027213 */ /* 0x010fe20000000000 */
[----:B-1----:R-:W-:-:S04]  /*01a0*/  VIADD R6, R0, 0xffffffe ;  /* 0x0ffffffe00067836 */ /* 0x002fc80000000000 */
[----:B------:R1:W4:Y:S01]  /*01b0*/  F2I.FTZ.U32.TRUNC.NTZ R7, R6 ;  /* 0x0000000600077305 */ /* 0x000322000021f000 */
[----:B---3--:R-:W-:Y:S01]  /*01c0*/  MOV R101, UR4 ;  /* 0x0000000400657c02 */ /* 0x008fe20008000f00 */
[----:B------:R-:W-:Y:S01]  /*01d0*/  ULDC.64 UR4, c[0x0][0x240] ;  /* 0x0000900000047ab9 */ /* 0x000fe20000000a00 */
[----:B-1----:R-:W-:Y:S02]  /*01e0*/  IMAD.MOV.U32 R6, RZ, RZ, RZ ;  /* 0x000000ffff067224 */ /* 0x002fe400078e00ff */
[----:B------:R-:W-:Y:S02]  /*01f0*/  SHF.R.S32.HI R147, RZ, 0x1f, R101 ;  /* 0x0000001fff937819 */ /* 0x000fe40000011465 */
[----:B----4-:R-:W-:-:S05]  /*0200*/  IADD3 R8, RZ, -R7, RZ ;  /* 0x80000007ff087210 */ /* 0x010fca0007ffe0ff */
[----:B------:R-:W-:-:S04]  /*0210*/  IMAD R3, R8, R9, RZ ;  /* 0x0000000908037224 */ /* 0x000fc800078e02ff */
[----:B------:R-:W-:Y:S02]  /*0220*/  IMAD.HI.U32 R7, R7, R3, R6 ;  /* 0x0000000307077227 */ /* 0x000fe400078e0006 */
[----:B------:R-:W1:Y:S04]  /*0230*/  LDC R6, c[0x0][0x224] ;  /* 0x00008900ff067b82 */ /* 0x000e680000000800 */
[----:B------:R-:W-:-:S04]  /*0240*/  IMAD.HI.U32 R7, R7, R2, RZ ;  /* 0x0000000207077227 */ /* 0x000fc800078e00ff */
[----:B------:R-:W-:-:S04]  /*0250*/  IMAD.MOV R0, RZ, RZ, -R7 ;  /* 0x000000ffff007224 */ /* 0x000fc800078e0a07 */
[----:B------:R-:W-:Y:S01]  /*0260*/  IMAD R0, R9, R0, R2 ;  /* 0x0000000009007224 */ /* 0x000fe200078e0202 */
[----:B------:R-:W-:-:S04]  /*0270*/  LOP3.LUT R2, R106, R15, RZ, 0x3c, !PT ;  /* 0x0000000f6a027212 */ /* 0x000fc800078e3cff */
[----:B------:R-:W-:Y:S02]  /*0280*/  ISETP.GT.U32.AND P3, PT, R9, R0, PT ;  /* 0x000000000900720c */ /* 0x000fe40003f64070 */
[----:B------:R-:W-:Y:S01]  /*0290*/  ISETP.GE.AND P4, PT, R2, RZ, PT ;  /* 0x000000ff0200720c */ /* 0x000fe20003f86270 */
[----:B------:R-:W-:-:S04]  /*02a0*/  IMAD.WIDE.U32 R2, R101, UR4, RZ ;  /* 0x0000000465027c25 */ /* 0x000fc8000f8e00ff */
[----:B------:R-:W-:-:S06]  /*02b0*/  IMAD.MOV.U32 R8, RZ, RZ, R2 ;  /* 0x000000ffff087224 */ /* 0x000fcc00078e0002 */
[----:B------:R-:W-:Y:S02]  /*02c0*/  @!P3 IMAD.IADD R0, R0, 0x1, -R9 ;  /* 0x000000010000b824 */ /* 0x000fe400078e0a09 */
[----:B------:R-:W-:Y:S01]  /*02d0*/  @!P3 VIADD R7, R7, 0x1 ;  /* 0x000000010707b836 */ /* 0x000fe20000000000 */
[----:B------:R-:W-:Y:S02]  /*02e0*/  ISETP.NE.AND P3, PT, R15, RZ, PT ;  /* 0x000000ff0f00720c */ /* 0x000fe40003f65270 */
[----:B------:R-:W-:Y:S01]  /*02f0*/  ISETP.GE.U32.AND P2, PT, R0, R9, PT ;  /* 0x000000090000720c */ /* 0x000fe20003f46070 */
[----:B------:R-:W-:-:S04]  /*0300*/  IMAD R0, R147, UR4, RZ ;  /* 0x0000000493007c24 */ /* 0x000fc8000f8e02ff */
[----:B------:R-:W-:Y:S01]  /*0310*/  IMAD R9, R101, UR5, R0 ;  /* 0x0000000565097c24 */ /* 0x000fe2000f8e0200 */
[----:B------:R-:W-:Y:S02]  /*0320*/  ULDC.64 UR4, c[0x0][0x260] ;  /* 0x0000980000047ab9 */ /* 0x000fe40000000a00 */
[----:B------:R-:W-:Y:S02]  /*0330*/  IMAD R0, R147, UR4, RZ ;  /* 0x0000000493007c24 */ /* 0x000fe4000f8e02ff */
[----:B--2---:R-:W-:-:S03]  /*0340*/  IMAD.WIDE.U32 R4, R101, UR4, RZ ;  /* 0x0000000465047c25 */ /* 0x004fc6000f8e00ff */
[----:B------:R-:W-:Y:S01]  /*0350*/  @P2 IADD3 R7, R7, 0x1, RZ ;  /* 0x0000000107072810 */ /* 0x000fe20007ffe0ff */
[----:B------:R-:W-:Y:S01]  /*0360*/  IMAD R11, R101, UR5, R0 ;  /* 0x00000005650b7c24 */ /* 0x000fe2000f8e0200 */
[----:B-1----:R-:W-:Y:S01]  /*0370*/  ISETP.GE.AND P2, PT, R6, 0x1, PT ;  /* 0x000000010600780c */ /* 0x002fe20003f46270 */
[----:B------:R-:W-:Y:S01]  /*0380*/  ULDC.64 UR4, c[0x0][0x280] ;  /* 0x0000a00000047ab9 */ /* 0x000fe20000000a00 */
[----:B------:R-:W-:Y:S01]  /*0390*/  MOV R10, R4 ;  /* 0x00000004000a7202 */ /* 0x000fe20000000f00 */
[----:B------:R-:W-:Y:S01]  /*03a0*/  IMAD.MOV.U32 R13, RZ, RZ, R7 ;  /* 0x000000ffff0d7224 */ /* 0x000fe200078e0007 */
[----:B------:R-:W-:Y:S01]  /*03b0*/  IADD3 R11, R5, R11, RZ ;  /* 0x0000000b050b7210 */ /* 0x000fe20007ffe0ff */
[C---:B------:R-:W-:Y:S02]  /*03c0*/  IMAD R0, R147.reuse, UR4, RZ ;  /* 0x0000000493007c24 */ /* 0x040fe4000f8e02ff */
[----:B------:R-:W-:Y:S02]  /*03d0*/  IMAD R4, R147, UR6, RZ ;  /* 0x0000000693047c24 */ /* 0x000fe4000f8e02ff */
[----:B------:R-:W-:-:S02]  /*03e0*/  IMAD.IADD R9, R3, 0x1, R9 ;  /* 0x0000000103097824 */ /* 0x000fc400078e0209 */
[----:B------:R-:W-:Y:S01]  /*03f0*/  @!P4 IMAD.MOV R13, RZ, RZ, -R13 ;  /* 0x000000ffff0dc224 */ /* 0x000fe200078e0a0d */
[----:B------:R-:W-:Y:S01]  /*0400*/  @!P3 LOP3.LUT R13, RZ, R15, RZ, 0x33, !PT ;  /* 0x0000000fff0db212 */ /* 0x000fe200078e33ff */
[----:B------:R-:W-:-:S04]  /*0410*/  IMAD.WIDE.U32 R2, R101, UR4, RZ ;  /* 0x0000000465027c25 */ /* 0x000fc8000f8e00ff */
[C---:B------:R-:W-:Y:S02]  /*0420*/  IMAD R5, R101.reuse, UR5, R0 ;  /* 0x0000000565057c24 */ /* 0x040fe4000f8e0200 */
[----:B------:R-:W-:-:S04]  /*0430*/  IMAD.WIDE.U32 R6, R101, UR6, RZ ;  /* 0x0000000665067c25 */ /* 0x000fc8000f8e00ff */
[----:B------:R-:W-:Y:S02]  /*0440*/  IMAD R15, R101, UR7, R4 ;  /* 0x00000007650f7c24 */ /* 0x000fe4000f8e0204 */
[----:B------:R-:W-:Y:S01]  /*0450*/  IMAD.IADD R5, R3, 0x1, R5 ;  /* 0x0000000103057824 */ /* 0x000fe200078e0205 */
[----:B0-----:R-:W-:Y:S06]  /*0460*/  @!P2 EXIT ;  /* 0x000000000000a94d */ /* 0x001fec0003800000 */
[----:B------:R-:W0:Y:S01]  /*0470*/  S2R R99, SR_TID.X ;  /* 0x0000000000637919 */ /* 0x000e220000002100 */
[----:B------:R-:W1:Y:S01]  /*0480*/  LDC.64 R16, c[0x0][0x2f0] ;  /* 0x0000bc00ff107b82 */ /* 0x000e620000000a00 */
[----:B------:R-:W-:Y:S01]  /*0490*/  SHF.R.S32.HI R0, RZ, 0x1f, R13 ;  /* 0x0000001fff007819 */ /* 0x000fe2000001140d */
[----:B------:R-:W-:Y:S01]  /*04a0*/  ULDC.64 UR4, c[0x0][0x258] ;  /* 0x0000960000047ab9 */ /* 0x000fe20000000a00 */
[----:B------:R-:W-:Y:S01]  /*04b0*/  MOV R4, R2 ;  /* 0x0000000200047202 */ /* 0x000fe20000000f00 */
[----:B------:R-:W-:Y:S01]  /*04c0*/  IMAD.WIDE.U32 R8, R13, UR4, R8 ;  /* 0x000000040d087c25 */ /* 0x000fe2000f8e0008 */
[----:B------:R-:W-:Y:S01]  /*04d0*/  ULDC.64 UR8, c[0x0][0x278] ;  /* 0x00009e0000087ab9 */ /* 0x000fe20000000a00 */
[----:B------:R-:W2:Y:S01]  /*04e0*/  S2R R104, SR_LANEID ;  /* 0x0000000000687919 */ /* 0x000ea20000000000 */
[----:B------:R-:W-:Y:S01]  /*04f0*/  ULDC.64 UR6, c[0x0][0x298] ;  /* 0x0000a60000067ab9 */ /* 0x000fe20000000a00 */
[----:B------:R-:W3:Y:S01]  /*0500*/  LDC.64 R18, c[0x0][0x2f8] ;  /* 0x0000be00ff127b82 */ /* 0x000ee20000000a00 */
[----:B------:R-:W-:Y:S01]  /*0510*/  IMAD R2, R0, UR4, RZ ;  /* 0x0000000400027c24 */ /* 0x000fe2000f8e02ff */
[----:B------:R-:W-:Y:S01]  /*0520*/  LEA R91, P2, R8, R20, 0x1 ;  /* 0x00000014085b7211 */ /* 0x000fe200078408ff */
[----:B------:R-:W-:-:S02]  /*0530*/  IMAD R0, R0, UR8, RZ ;  /* 0x0000000800007c24 */ /* 0x000fc4000f8e02ff */
[----:B------:R-:W-:Y:S01]  /*0540*/  IMAD R87, R13, UR5, R2 ;  /* 0x000000050d577c24 */ /* 0x000fe2000f8e0202 */
[----:B------:R-:W-:Y:S01]  /*0550*/  ULDC.64 UR4, c[0x0][0x288] ;  /* 0x0000a20000047ab9 */ /* 0x000fe20000000a00 */
[----:B------:R-:W-:Y:S02]  /*0560*/  IMAD.IADD R7, R7, 0x1, R15 ;  /* 0x0000000107077824 */ /* 0x000fe400078e020f */
[----:B------:R-:W-:Y:S02]  /*0570*/  IMAD R3, R103, UR4, RZ ;  /* 0x0000000467037c24 */ /* 0x000fe4000f8e02ff */
[----:B------:R-:W-:Y:S02]  /*0580*/  IMAD.IADD R87, R9, 0x1, R87 ;  /* 0x0000000109577824 */ /* 0x000fe400078e0257 */
[----:B------:R-:W-:Y:S01]  /*0590*/  IMAD R95, R106, UR5, R3 ;  /* 0x000000056a5f7c24 */ /* 0x000fe2000f8e0203 */
[----:B------:R-:W-:Y:S01]  /*05a0*/  UMOV UR5, URZ ;  /* 0x0000003f00057c82 */ /* 0x000fe20008000000 */
[----:B------:R-:W-:Y:S01]  /*05b0*/  IMAD.WIDE.U32 R10, R13, UR8, R10 ;  /* 0x000000080d0a7c25 */ /* 0x000fe2000f8e000a */
[----:B------:R-:W-:-:S02]  /*05c0*/  LEA.HI.X R87, R8, R21, R87, 0x1, P2 ;  /* 0x0000001508577211 */ /* 0x000fc400010f0c57 */
[----:B-----5:R-:W-:Y:S01]  /*05d0*/  @P1 R2UR UR5, R14 ;  /* 0x000000000e0512ca */ /* 0x020fe200000e0000 */
[----:B------:R-:W-:Y:S01]  /*05e0*/  IMAD R85, R13, UR9, R0 ;  /* 0x000000090d557c24 */ /* 0x000fe2000f8e0200 */
[----:B------:R-:W-:Y:S01]  /*05f0*/  LEA R89, P3, R10, R22, 0x1 ;  /* 0x000000160a597211 */ /* 0x000fe200078608ff */
[----:B------:R-:W-:Y:S01]  /*0600*/  IMAD.WIDE.U32 R2, R106, UR4, R4 ;  /* 0x000000046a027c25 */ /* 0x000fe2000f8e0004 */
[----:B------:R-:W-:Y:S01]  /*0610*/  UMOV UR4, URZ ;  /* 0x0000003f00047c82 */ /* 0x000fe20008000000 */
[----:B------:R-:W-:Y:S02]  /*0620*/  @P0 R2UR UR4, R12 ;  /* 0x000000000c0402ca */ /* 0x000fe400000e0000 */
[----:B------:R-:W-:Y:S01]  /*0630*/  IMAD R15, R103, UR6, RZ ;  /* 0x00000006670f7c24 */ /* 0x000fe2000f8e02ff */
[----:B------:R-:W-:Y:S01]  /*0640*/  IADD3 R95, R3, R95, RZ ;  /* 0x0000005f035f7210 */ /* 0x000fe20007ffe0ff */
[----:B0-----:R-:W-:Y:S01]  /*0650*/  IMAD.SHL.U32 R0, R99, 0x10, RZ ;  /* 0x0000001063007824 */ /* 0x001fe200078e00ff */
[----:B-1----:R-:W-:Y:S01]  /*0660*/  LEA R102, P2, R2, R16, 0x1 ;  /* 0x0000001002667211 */ /* 0x002fe200078408ff */
[----:B------:R-:W-:-:S02]  /*0670*/  IMAD.IADD R85, R11, 0x1, R85 ;  /* 0x000000010b557824 */ /* 0x000fc400078e0255 */
[----:B------:R-:W-:Y:S01]  /*0680*/  IMAD R15, R106, UR7, R15 ;  /* 0x000000076a0f7c24 */ /* 0x000fe2000f8e020f */
[----:B------:R-:W-:Y:S01]  /*0690*/  LOP3.LUT R0, R0, 0xfffffe00, RZ, 0xc0, !PT ;  /* 0xfffffe0000007812 */ /* 0x000fe200078ec0ff */
[----:B------:R-:W-:Y:S01]  /*06a0*/  IMAD.WIDE.U32 R4, R106, UR6, R6 ;  /* 0x000000066a047c25 */ /* 0x000fe2000f8e0006 */
[----:B------:R-:W-:Y:S01]  /*06b0*/  LEA.HI.X R85, R10, R23, R85, 0x1, P3 ;  /* 0x000000170a557211 */ /* 0x000fe200018f0c55 */
[----:B------:R-:W-:Y:S01]  /*06c0*/  UMOV UR6, URZ ;  /* 0x0000003f00067c82 */ /* 0x000fe20008000000 */
[----:B------:R-:W-:Y:S01]  /*06d0*/  LEA.HI.X R95, R2, R17, R95, 0x1, P2 ;  /* 0x00000011025f7211 */ /* 0x000fe200010f0c5f */
[----:B------:R-:W-:Y:S01]  /*06e0*/  IMAD.IADD R93, R5, 0x1, R15 ;  /* 0x00000001055d7824 */ /* 0x000fe200078e020f */
[----:B---3--:R-:W-:Y:S02]  /*06f0*/  LEA R100, P3, R4, R18, 0x1 ;  /* 0x0000001204647211 */ /* 0x008fe400078608ff */
[----:B------:R-:W-:Y:S02]  /*0700*/  LOP3.LUT R2, R0, 0x1f, R99, 0xf8, !PT ;  /* 0x0000001f00027812 */ /* 0x000fe400078ef863 */
[----:B------:R-:W-:-:S02]  /*0710*/  LEA.HI.X R93, R4, R19, R93, 0x1, P3 ;  /* 0x00000013045d7211 */ /* 0x000fc400018f0c5d */
[----:B------:R-:W-:Y:S02]  /*0720*/  LOP3.LUT R99, R99, 0x1f, RZ, 0xc0, !PT ;  /* 0x0000001f63637812 */ /* 0x000fe400078ec0ff */
[C---:B------:R-:W-:Y:S02]  /*0730*/  LOP3.LUT R98, R2.reuse, 0xc0, RZ, 0xfc, !PT ;  /* 0x000000c002627812 */ /* 0x040fe400078efcff */
[C---:B------:R-:W-:Y:S02]  /*0740*/  LOP3.LUT R97, R2.reuse, 0xe0, RZ, 0xfc, !PT ;  /* 0x000000e002617812 */ /* 0x040fe400078efcff */
[C---:B------:R-:W-:Y:S02]  /*0750*/  LOP3.LUT R96, R2.reuse, 0x100, RZ, 0xfc, !PT ;  /* 0x0000010002607812 */ /* 0x040fe400078efcff */
[C---:B------:R-:W-:Y:S02]  /*0760*/  LOP3.LUT R94, R2.reuse, 0x120, RZ, 0xfc, !PT ;  /* 0x00000120025e7812 */ /* 0x040fe400078efcff */
[----:B------:R-:W-:-:S02]  /*0770*/  LOP3.LUT R92, R2, 0x140, RZ, 0xfc, !PT ;  /* 0x00000140025c7812 */ /* 0x000fc400078efcff */
[C---:B------:R-:W-:Y:S02]  /*0780*/  LOP3.LUT R90, R2.reuse, 0x160, RZ, 0xfc, !PT ;  /* 0x00000160025a7812 */ /* 0x040fe400078efcff */
[C---:B------:R-:W-:Y:S02]  /*0790*/  LOP3.LUT R88, R2.reuse, 0x180, RZ, 0xfc, !PT ;  /* 0x0000018002587812 */ /* 0x040fe400078efcff */
[C---:B------:R-:W-:Y:S02]  /*07a0*/  LOP3.LUT R86, R2.reuse, 0x1c0, RZ, 0xfc, !PT ;  /* 0x000001c002567812 */ /* 0x040fe400078efcff */
[----:B--2---:R-:W-:-:S07]  /*07b0*/  LOP3.LUT R84, R2, 0x1e0, RZ, 0xfc, !PT ;  /* 0x000001e002547812 */ /* 0x004fce00078efcff */
.L_x_2894:
[----:B------:R-:W-:Y:S01]  /*07c0*/  BAR.SYNC.DEFER_BLOCKING 0x0 ;  /* 0x0000000000007b1d */ /* 0x000fe20000010000 */
[C---:B------:R-:W-:Y:S01]  /*07d0*/  LOP3.LUT R146, R2.reuse, 0x20, RZ, 0xfc, !PT ;  /* 0x0000002002927812 */ /* 0x040fe200078efcff */
[----:B0-----:R-:W-:Y:S01]  /*07e0*/  IMAD.MOV.U32 R5, RZ, RZ, R95 ;  /* 0x000000ffff057224 */ /* 0x001fe200078e005f */
[----:B------:R-:W-:Y:S02]  /*07f0*/  MOV R4, R102 ;  /* 0x0000006600047202 */ /* 0x000fe40000000f00 */
[C---:B------:R-:W-:Y:S01]  /*0800*/  LOP3.LUT R145, R2.reuse, 0x40, RZ, 0xfc, !PT ;  /* 0x0000004002917812 */ /* 0x040fe200078efcff */
[----:B------:R-:W-:Y:S01]  /*0810*/  ULDC UR7, c[0x0][0x218] ;  /* 0x0000860000077ab9 */ /* 0x000fe20000000800 */
[C---:B------:R-:W-:Y:S01]  /*0820*/  LOP3.LUT R144, R2.reuse, 0x60, RZ, 0xfc, !PT ;  /* 0x0000006002907812 */ /* 0x040fe200078efcff */
[----:B------:R-:W-:Y:S01]  /*0830*/  UIMAD UR13, UR6, -0x800, UR7 ;  /* 0xfffff800060d78a4 */ /* 0x000fe2000f8e0207 */
[----:B------:R-:W-:Y:S01]  /*0840*/  PRMT R7, RZ, 0x7610, R7 ;  /* 0x00007610ff077816 */ /* 0x000fe20000000007 */
[C---:B------:R-:W-:Y:S01]  /*0850*/  IMAD.WIDE R4, R2.reuse, 0x2, R4 ;  /* 0x0000000202047825 */ /* 0x040fe200078e0204 */
[----:B------:R-:W-:-:S02]  /*0860*/  LOP3.LUT R108, R2, 0x80, RZ, 0xfc, !PT ;  /* 0x00000080026c7812 */ /* 0x000fc400078efcff */
[----:B------:R-:W-:Y:S02]  /*0870*/  PRMT R0, RZ, 0x7610, R0 ;  /* 0x00007610ff007816 */ /* 0x000fe40000000000 */
[----:B------:R-:W-:Y:S02]  /*0880*/  ISETP.GE.AND P2, PT, R2, UR13, PT ;  /* 0x0000000d02007c0c */ /* 0x000fe4000bf46270 */
[----:B------:R-:W-:Y:S02]  /*0890*/  ISETP.GE.AND P1, PT, R146, UR13, PT ;  /* 0x0000000d92007c0c */ /* 0x000fe4000bf26270 */
[----:B------:R-:W-:Y:S02]  /*08a0*/  LOP3.LUT R107, R2, 0xa0, RZ, 0xfc, !PT ;  /* 0x000000a0026b7812 */ /* 0x000fe400078efcff */
[----:B------:R-:W-:Y:S02]  /*08b0*/  ISETP.GE.AND P0, PT, R145, UR13, PT ;  /* 0x0000000d91007c0c */ /* 0x000fe4000bf06270 */
[----:B------:R-:W-:-:S02]  /*08c0*/  ISETP.GE.AND P4, PT, R144, UR13, PT ;  /* 0x0000000d90007c0c */ /* 0x000fc4000bf86270 */
[----:B------:R-:W-:Y:S02]  /*08d0*/  ISETP.GE.AND P6, PT, R108, UR13, PT ;  /* 0x0000000d6c007c0c */ /* 0x000fe4000bfc6270 */
[----:B------:R-:W-:Y:S01]  /*08e0*/  ISETP.GE.AND P5, PT, R107, UR13, PT ;  /* 0x0000000d6b007c0c */ /* 0x000fe2000bfa6270 */
[----:B------:R-:W2:Y:S01]  /*08f0*/  @!P2 LDG.E.U16 R7, desc[UR14][R4.64] ;  /* 0x0000000e0407a981 */ /* 0x000ea2000c1e1500 */
[----:B------:R-:W-:Y:S02]  /*0900*/  ISETP.GE.AND P3, PT, R98, UR13, PT ;  /* 0x0000000d62007c0c */ /* 0x000fe4000bf66270 */
[----:B------:R-:W-:Y:S01]  /*0910*/  ISETP.GE.AND P2, PT, R97, UR13, PT ;  /* 0x0000000d61007c0c */ /* 0x000fe2000bf46270 */
[----:B------:R-:W3:Y:S01]  /*0920*/  @!P1 LDG.E.U16 R0, desc[UR14][R4.64+0x40] ;  /* 0x0000400e04009981 */ /* 0x000ee2000c1e1500 */
        /* <DEDUP_REMOVED lines=8> */
[----:B------:R-:W5:Y:S01]  /*09b0*/  @!P4 LDG.E.U16 R6, desc[UR14][R4.64+0xc0] ;  /* 0x0000c00e0406c981 */ /* 0x000f62000c1e1500 */
[----:B------:R-:W-:-:S02]  /*09c0*/  PRMT R15, RZ, 0x7610, R15 ;  /* 0x00007610ff0f7816 */ /* 0x000fc4000000000f */
        /* <DEDUP_REMOVED lines=11> */
[----:B------:R-:W-:Y:S02]  /*0a80*/  ISETP.GE.AND P2, PT, R86, UR13, PT ;  /* 0x0000000d56007c0c */ /* 0x000fe4000bf46270 */
[----:B------:R-:W-:Y:S01]  /*0a90*/  PRMT R17, RZ, 0x7610, R17 ;  /* 0x00007610ff117816 */ /* 0x000fe20000000011 */
[----:B------:R-:W5:Y:S01]  /*0aa0*/  @!P1 LDG.E.U16 R15, desc[UR14][R4.64+0x200] ;  /* 0x0002000e040f9981 */ /* 0x000f62000c1e1500 */
[----:B------:R-:W-:Y:S02]  /*0ab0*/  ISETP.GE.AND P1, PT, R84, UR13, PT ;  /* 0x0000000d54007c0c */ /* 0x000fe4000bf26270 */
[----:B------:R-:W-:Y:S01]  /*0ac0*/  PRMT R14, RZ, 0x7610, R14 ;  /* 0x00007610ff0e7816 */ /* 0x000fe2000000000e */
[----:B------:R-:W5:Y:S01]  /*0ad0*/  @!P0 LDG.E.U16 R12, desc[UR14][R4.64+0x240] ;  /* 0x0002400e040c8981 */ /* 0x000f62000c1e1500 */
[----:B------:R-:W-:-:S02]  /*0ae0*/  PRMT R19, RZ, 0x7610, R19 ;  /* 0x00007610ff137816 */ /* 0x000fc40000000013 */
        /* <DEDUP_REMOVED lines=9> */
[----:B------:R-:W1:Y:S01]  /*0b80*/  S2R R109, SR_TID.X ;  /* 0x00000000006d7919 */ /* 0x000e620000002100 */
[----:B------:R-:W0:Y:S01]  /*0b90*/  S2UR UR8, SR_CgaCtaId ;  /* 0x00000000000879c3 */ /* 0x000e220000008800 */
[----:B------:R-:W-:Y:S01]  /*0ba0*/  UMOV UR7, 0x400 ;  /* 0x0000040000077882 */ /* 0x000fe20000000000 */
[----:B-1----:R-:W-:-:S05]  /*0bb0*/  IMAD.SHL.U32 R83, R109, 0x10, RZ ;  /* 0x000000106d537824 */ /* 0x002fca00078e00ff */
[----:B------:R-:W-:-:S04]  /*0bc0*/  LOP3.LUT R83, R83, 0xfffffe00, RZ, 0xc0, !PT ;  /* 0xfffffe0053537812 */ /* 0x000fc800078ec0ff */
[----:B------:R-:W-:Y:S01]  /*0bd0*/  IADD3 R20, R83, R104, RZ ;  /* 0x0000006853147210 */ /* 0x000fe20007ffe0ff */
[----:B0-----:R-:W-:-:S04]  /*0be0*/  ULEA UR8, UR8, UR7, 0x18 ;  /* 0x0000000708087291 */ /* 0x001fc8000f8ec03f */
        /* <DEDUP_REMOVED lines=8> */
[C---:B------:R-:W-:Y:S01]  /*0c70*/  IADD3 R31, R20.reuse, 0xc0, RZ ;  /* 0x000000c0141f7810 */ /* 0x040fe20007ffe0ff */
[----:B------:R-:W-:Y:S01]  /*0c80*/  VIADD R35, R20, 0x100 ;  /* 0x0000010014237836 */ /* 0x000fe20000000000 */
[----:B------:R-:W-:-:S02]  /*0c90*/  LEA.HI.SX32 R25, R25, R20, 0x1b ;  /* 0x0000001419197211 */ /* 0x000fc400078fdaff */
[-C--:B------:R-:W-:Y:S01]  /*0ca0*/  LEA.HI.SX32 R5, R5, R20.reuse, 0x1b ;  /* 0x0000001405057211 */ /* 0x080fe200078fdaff */
[----:B------:R-:W-:Y:S01]  /*0cb0*/  VIADD R39, R20, 0x140 ;  /* 0x0000014014277836 */ /* 0x000fe20000000000 */
[----:B------:R-:W-:Y:S02]  /*0cc0*/  LEA R82, R82, UR8, 0x1 ;  /* 0x0000000852527c11 */ /* 0x000fe4000f8e08ff */
[-C--:B------:R-:W-:Y:S01]  /*0cd0*/  LEA.HI.SX32 R27, R27, R20.reuse, 0x1b ;  /* 0x000000141b1b7211 */ /* 0x080fe200078fdaff */
[C---:B------:R-:W-:Y:S01]  /*0ce0*/  VIADD R41, R20.reuse, 0x160 ;  /* 0x0000016014297836 */ /* 0x040fe20000000000 */
[----:B------:R-:W-:Y:S02]  /*0cf0*/  IADD3 R37, R20, 0x120, RZ ;  /* 0x0000012014257810 */ /* 0x000fe40007ffe0ff */
[----:B------:R-:W-:Y:S02]  /*0d00*/  LEA.HI.SX32 R29, R29, R20, 0x1b ;  /* 0x000000141d1d7211 */ /* 0x000fe400078fdaff */
        /* <DEDUP_REMOVED lines=22> */
[----:B------:R-:W-:Y:S02]  /*0e70*/  ISETP.GE.AND P2, PT, R2, UR13, PT ;  /* 0x0000000d02007c0c */ /* 0x000fe4000bf46270 */
[----:B------:R-:W-:Y:S01]  /*0e80*/  ISETP.GE.AND P1, PT, R146, UR13, PT ;  /* 0x0000000d92007c0c */ /* 0x000fe2000bf26270 */
[----:B------:R-:W-:Y:S01]  /*0e90*/  IMAD.MOV.U32 R4, RZ, RZ, R100 ;  /* 0x000000ffff047224 */ /* 0x000fe200078e0064 */
[----:B------:R-:W-:Y:S01]  /*0ea0*/  LEA R72, R39, UR8, 0x1 ;  /* 0x0000000827487c11 */ /* 0x000fe2000f8e08ff */
[----:B------:R-:W-:Y:S01]  /*0eb0*/  IMAD.MOV.U32 R5, RZ, RZ, R93 ;  /* 0x000000ffff057224 */ /* 0x000fe200078e005d */
[----:B------:R-:W-:Y:S01]  /*0ec0*/  LEA.HI.SX32 R49, R49, R20, 0x1b ;  /* 0x0000001431317211 */ /* 0x000fe200078fdaff */
[----:B------:R-:W0:Y:S01]  /*0ed0*/  LDC R37, c[0x0][0x21c] ;  /* 0x00008700ff257b82 */ /* 0x000e220000000800 */
[----:B------:R-:W-:-:S02]  /*0ee0*/  LEA R71, R41, UR8, 0x1 ;  /* 0x0000000829477c11 */ /* 0x000fc4000f8e08ff */
[----:B------:R-:W-:Y:S02]  /*0ef0*/  LEA R70, R43, UR8, 0x1 ;  /* 0x000000082b467c11 */ /* 0x000fe4000f8e08ff */
[----:B------:R-:W-:Y:S02]  /*0f00*/  LEA R69, R45, UR8, 0x1 ;  /* 0x000000082d457c11 */ /* 0x000fe4000f8e08ff */
[----:B------:R-:W-:Y:S02]  /*0f10*/  LEA R68, R47, UR8, 0x1 ;  /* 0x000000082f447c11 */ /* 0x000fe4000f8e08ff */
[----:B------:R-:W-:Y:S01]  /*0f20*/  LEA R67, R49, UR8, 0x1 ;  /* 0x0000000831437c11 */ /* 0x000fe2000f8e08ff */
[----:B------:R-:W-:Y:S01]  /*0f30*/  IMAD.WIDE R4, R2, 0x2, R4 ;  /* 0x0000000202047825 */ /* 0x000fe200078e0204 */
[----:B------:R-:W-:Y:S02]  /*0f40*/  PRMT R23, RZ, 0x7610, R23 ;  /* 0x00007610ff177816 */ /* 0x000fe40000000017 */
[----:B------:R-:W-:-:S02]  /*0f50*/  PRMT R22, RZ, 0x7610, R22 ;  /* 0x00007610ff167816 */ /* 0x000fc40000000016 */
        /* <DEDUP_REMOVED lines=18> */
[----:B--2---:R-:W-:Y:S04]  /*1080*/  STS.U16 [R82], R7 ;  /* 0x0000000752007388 */ /* 0x004fe80000000400 */
[----:B---3--:R1:W-:Y:S04]  /*1090*/  STS.U16 [R81+0x40], R0 ;  /* 0x0000400051007388 */ /* 0x0083e80000000400 */
[----:B----4-:R-:W-:Y:S01]  /*10a0*/  STS.U16 [R80+0x80], R9 ;  /* 0x0000800950007388 */ /* 0x010fe20000000400 */
[----:B-1----:R-:W-:-:S03]  /*10b0*/  LEA R0, R104, R83, 0x4 ;  /* 0x0000005368007211 */ /* 0x002fc600078e20ff */
[----:B-----5:R-:W-:Y:S04]  /*10c0*/  STS.U16 [R79+0xc0], R6 ;  /* 0x0000c0064f007388 */ /* 0x020fe80000000400 */
        /* <DEDUP_REMOVED lines=86> */
[----:B------:R0:W2:Y:S04]  /*1630*/  LDS.U16 R34, [R66+0x10] ;  /* 0x0000100042227984 */ /* 0x0000a80000000400 */
[----:B------:R0:W3:Y:S04]  /*1640*/  LDS.U16 R25, [R66+0x12] ;  /* 0x0000120042197984 */ /* 0x0000e80000000400 */
[----:B------:R0:W4:Y:S04]  /*1650*/  LDS.U16 R24, [R66+0x14] ;  /* 0x0000140042187984 */ /* 0x0001280000000400 */
[----:B------:R0:W4:Y:S04]  /*1660*/  LDS.U16 R23, [R66+0x16] ;  /* 0x0000160042177984 */ /* 0x0001280000000400 */
[----:B------:R0:W4:Y:S04]  /*1670*/  LDS.U16 R22, [R66+0x18] ;  /* 0x0000180042167984 */ /* 0x0001280000000400 */
[----:B------:R0:W4:Y:S04]  /*1680*/  LDS.U16 R21, [R66+0x1a] ;  /* 0x00001a0042157984 */ /* 0x0001280000000400 */
[----:B------:R1:W4:Y:S04]  /*1690*/  LDS.U16 R5, [R66+0x1c] ;  /* 0x00001c0042057984 */ /* 0x0003280000000400 */
[----:B------:R1:W4:Y:S01]  /*16a0*/  LDS.U16 R4, [R66+0x1e] ;  /* 0x00001e0042047984 */ /* 0x0003220000000400 */
[----:B0-----:R-:W-:-:S04]  /*16b0*/  IMAD.U32 R26, R26, 0x10000, RZ ;  /* 0x000100001a1a7824 */ /* 0x001fc800078e00ff */
[----:B------:R-:W-:-:S05]  /*16c0*/  FADD.FTZ R65, R26, UR5 ;  /* 0x000000051a417e21 */ /* 0x000fca0008010000 */
[----:B------:R-:W-:Y:S01]  /*16d0*/  FSETP.GTU.FTZ.AND P4, PT, R65, 20, PT ;  /* 0x41a000004100780b */ /* 0x000fe20003f9c000 */
[----:B-1----:R-:W-:-:S03]  /*16e0*/  IMAD.U32 R27, R27, 0x10000, RZ ;  /* 0x000100001b1b7824 */ /* 0x002fc600078e00ff */
[----:B------:R-:W-:Y:S01]  /*16f0*/  ISETP.EQ.OR P4, PT, RZ, UR7, P4 ;  /* 0x00000007ff007c0c */ /* 0x000fe2000a782670 */
[----:B--2---:R-:W-:Y:S01]  /*1700*/  IMAD.U32 R29, R29, 0x10000, RZ ;  /* 0x000100001d1d7824 */ /* 0x004fe200078e00ff */
[----:B------:R-:W-:Y:S01]  /*1710*/  SHF.L.U32 R28, R28, 0x10, RZ ;  /* 0x000000101c1c7819 */ /* 0x000fe200000006ff */
[----:B---3--:R-:W-:Y:S01]  /*1720*/  IMAD.U32 R30, R30, 0x10000, RZ ;  /* 0x000100001e1e7824 */ /* 0x008fe200078e00ff */
[----:B------:R-:W-:Y:S01]  /*1730*/  SHF.L.U32 R31, R31, 0x10, RZ ;  /* 0x000000101f1f7819 */ /* 0x000fe200000006ff */
[----:B------:R-:W-:Y:S01]  /*1740*/  FADD.FTZ R64, R27, UR5 ;  /* 0x000000051b407e21 */ /* 0x000fe20008010000 */
[----:B------:R-:W-:Y:S01]  /*1750*/  FADD.FTZ R62, R29, UR5 ;  /* 0x000000051d3e7e21 */ /* 0x000fe20008010000 */
[----:B------:R-:W-:Y:S01]  /*1760*/  FADD.FTZ R63, R28, UR5 ;  /* 0x000000051c3f7e21 */ /* 0x000fe20008010000 */
[----:B------:R-:W-:Y:S01]  /*1770*/  FADD.FTZ R61, R30, UR5 ;  /* 0x000000051e3d7e21 */ /* 0x000fe20008010000 */
[----:B------:R-:W-:Y:S01]  /*1780*/  FADD.FTZ R60, R31, UR5 ;  /* 0x000000051f3c7e21 */ /* 0x000fe20008010000 */
[----:B------:R-:W-:Y:S01]  /*1790*/  FSETP.GTU.FTZ.AND P5, PT, R64, 20, PT ;  /* 0x41a000004000780b */ /* 0x000fe20003fbc000 */
[----:B----4-:R-:W-:Y:S01]  /*17a0*/  IMAD.U32 R32, R32, 0x10000, RZ ;  /* 0x0001000020207824 */ /* 0x010fe200078e00ff */
        /* <DEDUP_REMOVED lines=38> */
.L_x_2855:
[----:B------:R-:W-:Y:S05]  /*1a10*/  BSYNC B0 ;  /* 0x0000000000007941 */ /* 0x000fea0003800000 */
.L_x_2854:
        /* <DEDUP_REMOVED lines=36> */
.L_x_2857:
[----:B------:R-:W-:Y:S05]  /*1c60*/  BSYNC B0 ;  /* 0x0000000000007941 */ /* 0x000fea0003800000 */
.L_x_2856:
        /* <DEDUP_REMOVED lines=38> */
.L_x_2859:
[----:B------:R-:W-:Y:S05]  /*1ed0*/  BSYNC B0 ;  /* 0x0000000000007941 */ /* 0x000fea0003800000 */
.L_x_2858:
        /* <DEDUP_REMOVED lines=36> */
.L_x_2861:
[----:B------:R-:W-:Y:S05]  /*2120*/  BSYNC B0 ;  /* 0x0000000000007941 */ /* 0x000fea0003800000 */
.L_x_2860:
        /* <DEDUP_REMOVED lines=38> */
.L_x_2863:
[----:B------:R-:W-:Y:S05]  /*2390*/  BSYNC B0 ;  /* 0x0000000000007941 */ /* 0x000fea0003800000 */
.L_x_2862:
        /* <DEDUP_REMOVED lines=36> */
.L_x_2865:
[----:B------:R-:W-:Y:S05]  /*25e0*/  BSYNC B0 ;  /* 0x0000000000007941 */ /* 0x000fea0003800000 */
.L_x_2864:
        /* <DEDUP_REMOVED lines=38> */
.L_x_2867:
[----:B------:R-:W-:Y:S05]  /*2850*/  BSYNC B0 ;  /* 0x0000000000007941 */ /* 0x000fea0003800000 */
.L_x_2866:
        /* <DEDUP_REMOVED lines=37> */
.L_x_2869:
[----:B------:R-:W-:Y:S05]  /*2ab0*/  BSYNC B0 ;  /* 0x0000000000007941 */ /* 0x000fea0003800000 */
.L_x_2868:
        /* <DEDUP_REMOVED lines=42> */
.L_x_2871:
[----:B------:R-:W-:Y:S05]  /*2d60*/  BSYNC B0 ;  /* 0x0000000000007941 */ /* 0x000fea0003800000 */
.L_x_2870:
[----:B------:R-:W-:Y:S01]  /*2d70*/  SHF.L.U32 R4, R4, 0x10, RZ ;  /* 0x0000001004047819 */ /* 0x000fe200000006ff */
        /* <DEDUP_REMOVED lines=39> */
.L_x_2873:
[----:B------:R-:W-:Y:S05]  /*2ff0*/  BSYNC B0 ;  /* 0x0000000000007941 */ /* 0x000fea0003800000 */
.L_x_2872:
        /* <DEDUP_REMOVED lines=46> */
.L_x_2875:
[----:B------:R-:W-:Y:S05]  /*32e0*/  BSYNC B0 ;  /* 0x0000000000007941 */ /* 0x000fea0003800000 */
.L_x_2874:
        /* <DEDUP_REMOVED lines=33> */
.L_x_2877:
[----:B------:R-:W-:Y:S05]  /*3500*/  BSYNC B0 ;  /* 0x0000000000007941 */ /* 0x000fea0003800000 */
.L_x_2876:
        /* <DEDUP_REMOVED lines=33> */
.L_x_2879:
[----:B------:R-:W-:Y:S05]  /*3720*/  BSYNC B0 ;  /* 0x0000000000007941 */ /* 0x000fea0003800000 */
.L_x_2878:
        /* <DEDUP_REMOVED lines=33> */
.L_x_2881:
[----:B------:R-:W-:Y:S05]  /*3940*/  BSYNC B0 ;  /* 0x0000000000007941 */ /* 0x000fea0003800000 */
.L_x_2880:
        /* <DEDUP_REMOVED lines=33> */
.L_x_2883:
[----:B------:R-:W-:Y:S05]  /*3b60*/  BSYNC B0 ;  /* 0x0000000000007941 */ /* 0x000fea0003800000 */
.L_x_2882:
        /* <DEDUP_REMOVED lines=33> */
.L_x_2885:
[----:B------:R-:W-:Y:S05]  /*3d80*/  BSYNC B0 ;  /* 0x0000000000007941 */ /* 0x000fea0003800000 */
.L_x_2884:
        /* <DEDUP_REMOVED lines=21> */
[----:B------:R-:W-:Y:S02]  /*3ee0*/  IMAD R21, R103, UR8, RZ ;  /* 0x0000000867157c24 */ /* 0x000fe4000f8e02ff */
[----:B------:R-:W-:Y:S01]  /*3ef0*/  FMUL.FTZ R26, R20, R65 ;  /* 0x00000041141a7220 */ /* 0x000fe20000410000 */
[----:B------:R-:W-:-:S04]  /*3f00*/  IMAD.WIDE.U32 R12, R106, UR8, RZ ;  /* 0x000000086a0c7c25 */ /* 0x000fc8000f8e00ff */
        /* <DEDUP_REMOVED lines=16> */
[----:B------:R-:W-:Y:S01]  /*4010*/  IMAD.IADD R19, R13, 0x1, R105 ;  /* 0x000000010d137824 */ /* 0x000fe200078e0269 */
[----:B------:R-:W-:Y:S01]  /*4020*/  UMOV UR7, URZ ;  /* 0x0000003f00077c82 */ /* 0x000fe20008000000 */
[----:B------:R-:W-:Y:S01]  /*4030*/  UMOV UR9, UR13 ;  /* 0x0000000d00097c82 */ /* 0x000fe20008000000 */
        /* <DEDUP_REMOVED lines=8> */
[----:B------:R-:W-:-:S05]  /*40c0*/  ULDC.64 UR24, c[0x0][0x310] ;  /* 0x0000c40000187ab9 */ /* 0x000fca0000000a00 */
.L_x_2891:
[----:B------:R-:W-:Y:S01]  /*40d0*/  USHF.R.S32.HI UR10, URZ, 0x1f, UR7 ;  /* 0x0000001f3f0a7899 */ /* 0x000fe20008011407 */
[--C-:B------:R-:W-:Y:S02]  /*40e0*/  SHF.R.S32.HI R3, RZ, 0x1f, R2.reuse ;  /* 0x0000001fff037819 */ /* 0x100fe40000011402 */
[----:B0-----:R-:W-:Y:S01]  /*40f0*/  MOV R5, UR20 ;  /* 0x0000001400057c02 */ /* 0x001fe20008000f00 */
[----:B------:R-:W-:Y:S01]  /*4100*/  UIMAD UR8, UR10, UR20, URZ ;  /* 0x000000140a0872a4 */ /* 0x000fe2000f8e023f */
[----:B------:R-:W-:Y:S02]  /*4110*/  ISETP.GE.AND P2, PT, R145, UR9, PT ;  /* 0x0000000991007c0c */ /* 0x000fe4000bf46270 */
[----:B------:R-:W-:Y:S01]  /*4120*/  ISETP.GE.AND P4, PT, R146, UR9, PT ;  /* 0x0000000992007c0c */ /* 0x000fe2000bf86270 */
[----:B------:R-:W-:Y:S02]  /*4130*/  UIMAD UR8, UR7, UR21, UR8 ;  /* 0x00000015070872a4 */ /* 0x000fe4000f8e0208 */
[----:B------:R-:W-:Y:S01]  /*4140*/  IMAD.WIDE.U32 R4, R5, UR7, R2 ;  /* 0x0000000705047c25 */ /* 0x000fe2000f8e0002 */
[----:B------:R-:W-:-:S02]  /*4150*/  ISETP.GE.AND P3, PT, R144, UR9, PT ;  /* 0x0000000990007c0c */ /* 0x000fc4000bf66270 */
[----:B------:R-:W-:Y:S01]  /*4160*/  LOP3.LUT R108, R2, 0x80, RZ, 0xfc, !PT ;  /* 0x00000080026c7812 */ /* 0x000fe200078efcff */
[----:B------:R-:W-:Y:S01]  /*4170*/  VIADD R5, R5, UR8 ;  /* 0x0000000805057c36 */ /* 0x000fe20008000000 */
[C---:B------:R-:W-:Y:S02]  /*4180*/  LEA R6, P0, R4.reuse, R91, 0x1 ;  /* 0x0000005b04067211 */ /* 0x040fe400078008ff */
[----:B------:R-:W-:Y:S02]  /*4190*/  PRMT R15, RZ, 0x7610, R15 ;  /* 0x00007610ff0f7816 */ /* 0x000fe4000000000f */
[----:B------:R-:W-:Y:S02]  /*41a0*/  LEA.HI.X R7, R4, R87, R5, 0x1, P0 ;  /* 0x0000005704077211 */ /* 0x000fe400000f0c05 */
[----:B------:R-:W-:Y:S02]  /*41b0*/  LOP3.LUT R107, R2, 0xa0, RZ, 0xfc, !PT ;  /* 0x000000a0026b7812 */ /* 0x000fe400078efcff */
[----:B------:R-:W-:Y:S01]  /*41c0*/  PRMT R10, RZ, 0x7610, R10 ;  /* 0x00007610ff0a7816 */ /* 0x000fe2000000000a */
[----:B------:R-:W2:Y:S01]  /*41d0*/  @!P2 LDG.E.U16 R15, desc[UR14][R6.64+0x80] ;  /* 0x0000800e060fa981 */ /* 0x000ea2000c1e1500 */
[----:B------:R-:W-:-:S02]  /*41e0*/  PRMT R14, RZ, 0x7610, R14 ;  /* 0x00007610ff0e7816 */ /* 0x000fc4000000000e */
[----:B------:R-:W-:Y:S02]  /*41f0*/  ISETP.GE.AND P0, PT, R108, UR9, PT ;  /* 0x000000096c007c0c */ /* 0x000fe4000bf06270 */
[----:B------:R-:W-:Y:S01]  /*4200*/  ISETP.GE.AND P6, PT, R107, UR9, PT ;  /* 0x000000096b007c0c */ /* 0x000fe2000bfc6270 */
[----:B------:R-:W3:Y:S01]  /*4210*/  @!P4 LDG.E.U16 R10, desc[UR14][R6.64+0x40] ;  /* 0x0000400e060ac981 */ /* 0x000ee2000c1e1500 */
[----:B------:R-:W-:Y:S02]  /*4220*/  ISETP.GE.AND P5, PT, R98, UR9, PT ;  /* 0x0000000962007c0c */ /* 0x000fe4000bfa6270 */
[----:B------:R-:W-:Y:S01]  /*4230*/  ISETP.GE.AND P2, PT, R96, UR9, PT ;  /* 0x0000000960007c0c */ /* 0x000fe2000bf46270 */
[----:B------:R-:W4:Y:S01]  /*4240*/  @!P3 LDG.E.U16 R14, desc[UR14][R6.64+0xc0] ;  /* 0x0000c00e060eb981 */ /* 0x000f22000c1e1500 */
        /* <DEDUP_REMOVED lines=19> */
[----:B------:R-:W-:-:S03]  /*4380*/  ISETP.GE.AND P4, PT, R86, UR9, PT ;  /* 0x0000000956007c0c */ /* 0x000fc6000bf86270 */
[----:B------:R-:W2:Y:S01]  /*4390*/  @!P1 LDG.E.U16 R11, desc[UR14][R6.64] ;  /* 0x0000000e060b9981 */ /* 0x000ea2000c1e1500 */
[----:B------:R-:W-:-:S03]  /*43a0*/  PRMT R115, RZ, 0x7610, R115 ;  /* 0x00007610ff737816 */ /* 0x000fc60000000073 */
        /* <DEDUP_REMOVED lines=12> */
[----:B------:R0:W5:Y:S01]  /*4470*/  @!P3 LDG.E.U16 R120, desc[UR14][R6.64+0x3c0] ;  /* 0x0003c00e0678b981 */ /* 0x000162000c1e1500 */
[----:B------:R-:W-:-:S02]  /*4480*/  UIMAD UR8, UR10, UR16, URZ ;  /* 0x000000100a0872a4 */ /* 0x000fc4000f8e023f */
[----:B------:R-:W-:Y:S01]  /*4490*/  MOV R9, UR16 ;  /* 0x0000001000097c02 */ /* 0x000fe20008000f00 */
[----:B------:R-:W-:Y:S01]  /*44a0*/  IMAD.MOV.U32 R4, RZ, RZ, R12 ;  /* 0x000000ffff047224 */ /* 0x000fe200078e000c */
[----:B------:R-:W-:Y:S01]  /*44b0*/  MOV R5, R19 ;  /* 0x0000001300057202 */ /* 0x000fe20000000f00 */
[----:B------:R-:W-:Y:S02]  /*44c0*/  UIMAD UR8, UR7, UR17, UR8 ;  /* 0x00000011070872a4 */ /* 0x000fe4000f8e0208 */
[----:B------:R-:W-:-:S04]  /*44d0*/  IMAD.WIDE.U32 R4, R9, UR7, R4 ;  /* 0x0000000709047c25 */ /* 0x000fc8000f8e0004 */
[----:B------:R-:W-:Y:S01]  /*44e0*/  VIADD R5, R5, UR8 ;  /* 0x0000000805057c36 */ /* 0x000fe20008000000 */
[----:B------:R-:W-:-:S04]  /*44f0*/  LEA R8, P0, R4, UR18, 0x2 ;  /* 0x0000001204087c11 */ /* 0x000fc8000f8010ff */
[----:B------:R-:W-:-:S05]  /*4500*/  LEA.HI.X R9, R4, UR19, R5, 0x2, P0 ;  /* 0x0000001304097c11 */ /* 0x000fca00080f1405 */
[----:B------:R1:W5:Y:S01]  /*4510*/  LDG.E R8, desc[UR14][R8.64] ;  /* 0x0000000e08087981 */ /* 0x000362000c1e1900 */
[----:B------:R-:W1:Y:S01]  /*4520*/  S2R R109, SR_TID.X ;  /* 0x00000000006d7919 */ /* 0x000e620000002100 */
[----:B------:R-:W-:Y:S02]  /*4530*/  UIMAD UR8, UR10, UR22, URZ ;  /* 0x000000160a0872a4 */ /* 0x000fe4000f8e023f */
[----:B------:R-:W-:Y:S01]  /*4540*/  MOV R5, UR22 ;  /* 0x0000001600057c02 */ /* 0x000fe20008000f00 */
[----:B------:R-:W-:Y:S02]  /*4550*/  UIMAD UR13, UR6, -0x800, UR27 ;  /* 0xfffff800060d78a4 */ /* 0x000fe4000f8e021b */
[----:B------:R-:W-:Y:S02]  /*4560*/  UIMAD UR8, UR7, UR23, UR8 ;  /* 0x00000017070872a4 */ /* 0x000fe4000f8e0208 */
[----:B------:R-:W-:Y:S02]  /*4570*/  IMAD.WIDE.U32 R4, R5, UR7, R2 ;  /* 0x0000000705047c25 */ /* 0x000fe4000f8e0002 */
[----:B------:R-:W-:-:S02]  /*4580*/  ISETP.GE.AND P4, PT, R146, UR13, PT ;  /* 0x0000000d92007c0c */ /* 0x000fc4000bf86270 */
[----:B------:R-:W-:Y:S01]  /*4590*/  VIADD R5, R5, UR8 ;  /* 0x0000000805057c36 */ /* 0x000fe20008000000 */
[----:B0-----:R-:W-:Y:S02]  /*45a0*/  LEA R6, P2, R4, R89, 0x1 ;  /* 0x0000005904067211 */ /* 0x001fe400078408ff */
[----:B------:R-:W-:Y:S02]  /*45b0*/  ISETP.GE.AND P5, PT, R145, UR13, PT ;  /* 0x0000000d91007c0c */ /* 0x000fe4000bfa6270 */
[----:B------:R-:W-:Y:S02]  /*45c0*/  PRMT R148, RZ, 0x7610, R148 ;  /* 0x00007610ff947816 */ /* 0x000fe40000000094 */
[----:B------:R-:W-:Y:S02]  /*45d0*/  ISETP.GE.AND P6, PT, R144, UR13, PT ;  /* 0x0000000d90007c0c */ /* 0x000fe4000bfc6270 */
[----:B------:R-:W-:Y:S01]  /*45e0*/  ISETP.GE.AND P3, PT, R108, UR13, PT ;  /* 0x0000000d6c007c0c */ /* 0x000fe2000bf66270 */
[----:B-1----:R-:W-:-:S05]  /*45f0*/  IMAD.SHL.U32 R16, R109, 0x10, RZ ;  /* 0x000000106d107824 */ /* 0x002fca00078e00ff */
[----:B------:R-:W-:-:S04]  /*4600*/  IADD3 R7, R16, 0x1, RZ ;  /* 0x0000000110077810 */ /* 0x000fc80007ffe0ff */
[----:B------:R-:W-:Y:S02]  /*4610*/  ISETP.GE.U32.AND P0, PT, R7, UR13, PT ;  /* 0x0000000d07007c0c */ /* 0x000fe4000bf06070 */
[----:B------:R-:W-:Y:S02]  /*4620*/  LEA.HI.X R7, R4, R85, R5, 0x1, P2 ;  /* 0x0000005504077211 */ /* 0x000fe400010f0c05 */
[----:B------:R-:W-:Y:S02]  /*4630*/  ISETP.GE.AND P2, PT, R2, UR13, PT ;  /* 0x0000000d02007c0c */ /* 0x000fe4000bf46270 */
[----:B------:R-:W-:Y:S02]  /*4640*/  PRMT R143, RZ, 0x7610, R143 ;  /* 0x00007610ff8f7816 */ /* 0x000fe4000000008f */
[----:B------:R-:W-:Y:S01]  /*4650*/  PRMT R142, RZ, 0x7610, R142 ;  /* 0x00007610ff8e7816 */ /* 0x000fe2000000008e */
[C---:B------:R-:W-:Y:S01]  /*4660*/  VIADD R5, R16.reuse, 0x3 ;  /* 0x0000000310057836 */ /* 0x040fe20000000000 */
[----:B------:R-:W-:-:S02]  /*4670*/  IADD3 R4, R16, 0x2, RZ ;  /* 0x0000000210047810 */ /* 0x000fc40007ffe0ff */
[----:B------:R-:W-:Y:S01]  /*4680*/  PRMT R9, RZ, 0x7610, R9 ;  /* 0x00007610ff097816 */ /* 0x000fe20000000009 */
[----:B--2---:R-:W-:Y:S04]  /*4690*/  STS.U16 [R82], R11 ;  /* 0x0000000b52007388 */ /* 0x004fe80000000400 */
[----:B---3--:R-:W-:Y:S04]  /*46a0*/  STS.U16 [R81+0x40], R10 ;  /* 0x0000400a51007388 */ /* 0x008fe80000000400 */
[----:B------:R-:W-:Y:S04]  /*46b0*/  STS.U16 [R80+0x80], R15 ;  /* 0x0000800f50007388 */ /* 0x000fe80000000400 */
        /* <DEDUP_REMOVED lines=11> */
[----:B------:R1:W-:Y:S01]  /*4770*/  STS.U16 [R68+0x380], R119 ;  /* 0x0003807744007388 */ /* 0x0003e20000000400 */
[----:B0-----:R-:W-:-:S03]  /*4780*/  PRMT R71, RZ, 0x7610, R71 ;  /* 0x00007610ff477816 */ /* 0x001fc60000000047 */
[----:B------:R0:W-:Y:S01]  /*4790*/  STS.U16 [R67+0x3c0], R120 ;  /* 0x0003c07843007388 */ /* 0x0001e20000000400 */
[----:B------:R-:W-:-:S03]  /*47a0*/  NOP ;  /* 0x0000000000007918 */ /* 0x000fc60000000000 */
[----:B------:R-:W2:Y:S01]  /*47b0*/  @!P4 LDG.E.U16 R148, desc[UR14][R6.64+0x40] ;  /* 0x0000400e0694c981 */ /* 0x000ea2000c1e1500 */
[----:B------:R-:W-:Y:S02]  /*47c0*/  ISETP.GE.AND P4, PT, R107, UR13, PT ;  /* 0x0000000d6b007c0c */ /* 0x000fe4000bf86270 */
[----:B-1----:R-:W-:Y:S01]  /*47d0*/  PRMT R68, RZ, 0x7610, R68 ;  /* 0x00007610ff447816 */ /* 0x002fe20000000044 */
[----:B------:R-:W3:Y:S01]  /*47e0*/  @!P5 LDG.E.U16 R71, desc[UR14][R6.64+0x80] ;  /* 0x0000800e0647d981 */ /* 0x000ee2000c1e1500 */
[----:B------:R-:W-:Y:S02]  /*47f0*/  PRMT R69, RZ, 0x7610, R69 ;  /* 0x00007610ff457816 */ /* 0x000fe40000000045 */
[----:B------:R-:W-:Y:S01]  /*4800*/  ISETP.GE.AND P5, PT, R98, UR13, PT ;  /* 0x0000000d62007c0c */ /* 0x000fe2000bfa6270 */
[----:B------:R-:W1:Y:S01]  /*4810*/  LDS.U16 R72, [R66] ;  /* 0x0000000042487984 */ /* 0x000e620000000400 */
[----:B------:R-:W-:-:S03]  /*4820*/  PRMT R70, RZ, 0x7610, R70 ;  /* 0x00007610ff467816 */ /* 0x000fc60000000046 */
        /* <DEDUP_REMOVED lines=8> */
[----:B------:R-:W2:Y:S01]  /*48b0*/  @!P2 LDG.E.U16 R143, desc[UR14][R6.64] ;  /* 0x0000000e068fa981 */ /* 0x000ea2000c1e1500 */
[----:B------:R-:W-:-:S03]  /*48c0*/  PRMT R11, RZ, 0x7610, R11 ;  /* 0x00007610ff0b7816 */ /* 0x000fc6000000000b */
[----:B------:R-:W5:Y:S01]  /*48d0*/  @!P5 LDG.E.U16 R67, desc[UR14][R6.64+0x180] ;  /* 0x0001800e0643d981 */ /* 0x000f62000c1e1500 */
[----:B------:R-:W-:-:S03]  /*48e0*/  ISETP.GE.AND P5, PT, R92, UR13, PT ;  /* 0x0000000d5c007c0c */ /* 0x000fc6000bfa6270 */
[----:B------:R-:W5:Y:S01]  /*48f0*/  @!P6 LDG.E.U16 R14, desc[UR14][R6.64+0x1c0] ;  /* 0x0001c00e060ee981 */ /* 0x000f62000c1e1500 */
[----:B------:R-:W-:-:S03]  /*4900*/  ISETP.GE.AND P6, PT, R90, UR13, PT ;  /* 0x0000000d5a007c0c */ /* 0x000fc6000bfc6270 */
[----:B------:R-:W5:Y:S01]  /*4910*/  @!P3 LDG.E.U16 R11, desc[UR14][R6.64+0x200] ;  /* 0x0002000e060bb981 */ /* 0x000f62000c1e1500 */
[----:B------:R-:W-:-:S03]  /*4920*/  ISETP.GE.AND P3, PT, R88, UR13, PT ;  /* 0x0000000d58007c0c */ /* 0x000fc6000bf66270 */
[----:B------:R-:W0:Y:S01]  /*4930*/  LDS.U16 R73, [R66+0x2] ;  /* 0x0000020042497984 */ /* 0x000e220000000400 */
[----:B------:R-:W-:Y:S02]  /*4940*/  PRMT R15, RZ, 0x7610, R15 ;  /* 0x00007610ff0f7816 */ /* 0x000fe4000000000f */
[----:B------:R-:W-:Y:S01]  /*4950*/  PRMT R10, RZ, 0x7610, R10 ;  /* 0x00007610ff0a7816 */ /* 0x000fe2000000000a */
[----:B------:R-:W5:Y:S01]  /*4960*/  @!P4 LDG.E.U16 R142, desc[UR14][R6.64+0x240] ;  /* 0x0002400e068ec981 */ /* 0x000f62000c1e1500 */
[----:B------:R-:W-:Y:S02]  /*4970*/  ISETP.GE.U32.AND P4, PT, R5, UR13, PT ;  /* 0x0000000d05007c0c */ /* 0x000fe4000bf86070 */
[----:B------:R-:W-:Y:S01]  /*4980*/  PRMT R5, RZ, 0x7610, R5 ;  /* 0x00007610ff057816 */ /* 0x000fe20000000005 */
[----:B------:R-:W5:Y:S01]  /*4990*/  @!P5 LDG.E.U16 R15, desc[UR14][R6.64+0x280] ;  /* 0x0002800e060fd981 */ /* 0x000f62000c1e1500 */
[----:B------:R-:W-:Y:S01]  /*49a0*/  FMUL.FTZ R17, R8, 1.4426950216293334961 ;  /* 0x3fb8aa3b08117820 */ /* 0x000fe20000410000 */
[----:B------:R-:W-:-:S02]  /*49b0*/  ISETP.GE.AND P5, PT, R105, UR13, PT ;  /* 0x0000000d69007c0c */ /* 0x000fc4000bfa6270 */
[----:B------:R-:W5:Y:S01]  /*49c0*/  @!P6 LDG.E.U16 R10, desc[UR14][R6.64+0x2c0] ;  /* 0x0002c00e060ae981 */ /* 0x000f62000c1e1500 */
[----:B------:R-:W-:-:S03]  /*49d0*/  ISETP.GE.AND P6, PT, R86, UR13, PT ;  /* 0x0000000d56007c0c */ /* 0x000fc6000bfc6270 */
[----:B------:R-:W5:Y:S01]  /*49e0*/  @!P3 LDG.E.U16 R5, desc[UR14][R6.64+0x300] ;  /* 0x0003000e0605b981 */ /* 0x000f62000c1e1500 */
[----:B------:R-:W-:Y:S02]  /*49f0*/  ISETP.GE.AND P3, PT, R84, UR13, PT ;  /* 0x0000000d54007c0c */ /* 0x000fe4000bf66270 */
[----:B------:R-:W-:Y:S01]  /*4a00*/  ISETP.GE.U32.AND P2, PT, R4, UR13, PT ;  /* 0x0000000d04007c0c */ /* 0x000fe2000bf46070 */
[C---:B------:R-:W-:Y:S01]  /*4a10*/  FMUL.FTZ R4, R17.reuse, R65 ;  /* 0x0000004111047220 */ /* 0x040fe20000410000 */
[----:B------:R-:W-:Y:S01]  /*4a20*/  PRMT R8, RZ, 0x7610, R8 ;  /* 0x00007610ff087816 */ /* 0x000fe20000000008 */
[----:B------:R-:W0:Y:S02]  /*4a30*/  LDS.U16 R75, [R66+0x6] ;  /* 0x00000600424b7984 */ /* 0x000e240000000400 */
[----:B------:R1:W-:Y:S01]  /*4a40*/  MUFU.EX2 R141, R4 ;  /* 0x00000004008d7308 */ /* 0x0003e20000000800 */
[----:B------:R-:W-:Y:S01]  /*4a50*/  FMUL.FTZ R76, R17, R64 ;  /* 0x00000040114c7220 */ /* 0x000fe20000410000 */
[----:B------:R-:W5:Y:S04]  /*4a60*/  @!P6 LDG.E.U16 R9, desc[UR14][R6.64+0x380] ;  /* 0x0003800e0609e981 */ /* 0x000f68000c1e1500 */
[----:B------:R-:W5:Y:S01]  /*4a70*/  @!P5 LDG.E.U16 R8, desc[UR14][R6.64+0x340] ;  /* 0x0003400e0608d981 */ /* 0x000f62000c1e1500 */
[----:B-1----:R-:W-:-:S03]  /*4a80*/  PRMT R4, RZ, 0x7610, R4 ;  /* 0x00007610ff047816 */ /* 0x002fc60000000004 */
[----:B------:R-:W1:Y:S01]  /*4a90*/  LDS.U16 R74, [R66+0x4] ;  /* 0x00000400424a7984 */ /* 0x000e620000000400 */
[----:B------:R0:W0:Y:S01]  /*4aa0*/  MUFU.EX2 R138, R76 ;  /* 0x0000004c008a7308 */ /* 0x0000220000000800 */
[----:B------:R-:W-:Y:S02]  /*4ab0*/  IADD3 R77, R16, 0x4, RZ ;  /* 0x00000004104d7810 */ /* 0x000fe40007ffe0ff */
[----:B------:R0:W5:Y:S02]  /*4ac0*/  @!P3 LDG.E.U16 R4, desc[UR14][R6.64+0x3c0] ;  /* 0x0003c00e0604b981 */ /* 0x000164000c1e1500 */
[----:B------:R-:W-:Y:S02]  /*4ad0*/  ISETP.GE.U32.AND P5, PT, R77, UR13, PT ;  /* 0x0000000d4d007c0c */ /* 0x000fe4000bfa6070 */
[----:B0-----:R-:W0:Y:S01]  /*4ae0*/  LDS.U16 R76, [R66+0x8] ;  /* 0x00000800424c7984 */ /* 0x001e220000000400 */
[----:B------:R-:W-:Y:S02]  /*4af0*/  IMAD.U32 R77, R72, 0x10000, RZ ;  /* 0x00010000484d7824 */ /* 0x000fe400078e00ff */
[----:B------:R-:W-:Y:S01]  /*4b00*/  FMUL.FTZ R78, R17, R63 ;  /* 0x0000003f114e7220 */ /* 0x000fe20000410000 */
[----:B------:R-:W0:Y:S03]  /*4b10*/  LDS.U16 R72, [R66+0xa] ;  /* 0x00000a0042487984 */ /* 0x000e260000000400 */
[----:B------:R1:W-:Y:S01]  /*4b20*/  MUFU.EX2 R136, R78 ;  /* 0x0000004e00887308 */ /* 0x0003e20000000800 */
[----:B------:R-:W0:Y:S04]  /*4b30*/  LDS.U16 R6, [R66+0xc] ;  /* 0x00000c0042067984 */ /* 0x000e280000000400 */
[----:B------:R-:W0:Y:S01]  /*4b40*/  LDS.U16 R7, [R66+0xe] ;  /* 0x00000e0042077984 */ /* 0x000e220000000400 */
[----:B-1----:R-:W-:Y:S01]  /*4b50*/  SHF.L.U32 R78, R73, 0x10, RZ ;  /* 0x00000010494e7819 */ /* 0x002fe200000006ff */
[----:B------:R-:W-:-:S04]  /*4b60*/  VIADD R73, R16, 0x7 ;  /* 0x0000000710497836 */ /* 0x000fc80000000000 */
[----:B------:R-:W-:Y:S01]  /*4b70*/  FMUL.FTZ R78, R25, R78 ;  /* 0x0000004e194e7220 */ /* 0x000fe20000410000 */
[----:B------:R-:W-:-:S04]  /*4b80*/  FSEL R138, R138, 1, !P0 ;  /* 0x3f8000008a8a7808 */ /* 0x000fc80004000000 */
[----:B------:R-:W-:Y:S02]  /*4b90*/  FSEL R139, R78, RZ, !P0 ;  /* 0x000000ff4e8b7208 */ /* 0x000fe40004000000 */
[----:B------:R-:W-:Y:S02]  /*4ba0*/  ISETP.GE.U32.AND P0, PT, R73, UR13, PT ;  /* 0x0000000d49007c0c */ /* 0x000fe4000bf06070 */
[----:B------:R-:W1:Y:S01]  /*4bb0*/  LDS.U16 R73, [R66+0x10] ;  /* 0x0000100042497984 */ /* 0x000e620000000400 */
[----:B------:R-:W-:Y:S01]  /*4bc0*/  FMUL.FTZ R77, R26, R77 ;  /* 0x0000004d1a4d7220 */ /* 0x000fe20000410000 */
[C---:B------:R-:W-:Y:S02]  /*4bd0*/  ISETP.GE.U32.AND P6, PT, R16.reuse, UR13, PT ;  /* 0x0000000d10007c0c */ /* 0x040fe4000bfc6070 */
[C---:B------:R-:W-:Y:S01]  /*4be0*/  IADD3 R81, R16.reuse, 0x5, RZ ;  /* 0x0000000510517810 */ /* 0x040fe20007ffe0ff */
[----:B------:R-:W-:Y:S01]  /*4bf0*/  FMUL.FTZ R79, R17, R62 ;  /* 0x0000003e114f7220 */ /* 0x000fe20000410000 */
[----:B------:R-:W-:Y:S01]  /*4c00*/  FSEL R140, R77, RZ, !P6 ;  /* 0x000000ff4d8c7208 */ /* 0x000fe20007000000 */
[----:B------:R-:W-:Y:S01]  /*4c10*/  FMUL.FTZ R77, R17, R60 ;  /* 0x0000003c114d7220 */ /* 0x000fe20000410000 */
[----:B------:R-:W-:Y:S01]  /*4c20*/  ISETP.GE.U32.AND P3, PT, R81, UR13, PT ;  /* 0x0000000d51007c0c */ /* 0x000fe2000bf66070 */
[----:B------:R-:W-:Y:S01]  /*4c30*/  VIADD R81, R16, 0x6 ;  /* 0x0000000610517836 */ /* 0x000fe20000000000 */
[----:B------:R-:W-:Y:S01]  /*4c40*/  SHF.L.U32 R75, R75, 0x10, RZ ;  /* 0x000000104b4b7819 */ /* 0x000fe200000006ff */
[----:B------:R-:W1:Y:S01]  /*4c50*/  MUFU.EX2 R79, R79 ;  /* 0x0000004f004f7308 */ /* 0x000e620000000800 */
[----:B------:R-:W-:Y:S01]  /*4c60*/  FMUL.FTZ R80, R17, R61 ;  /* 0x0000003d11507220 */ /* 0x000fe20000410000 */
[----:B------:R-:W-:-:S02]  /*4c70*/  FSEL R141, R141, 1, !P6 ;  /* 0x3f8000008d8d7808 */ /* 0x000fc40007000000 */
[----:B------:R-:W-:Y:S01]  /*4c80*/  ISETP.GE.U32.AND P6, PT, R81, UR13, PT ;  /* 0x0000000d51007c0c */ /* 0x000fe2000bfc6070 */
[C---:B------:R-:W-:Y:S01]  /*4c90*/  FMUL.FTZ R81, R17.reuse, R59 ;  /* 0x0000003b11517220 */ /* 0x040fe20000410000 */
[----:B------:R-:W-:Y:S01]  /*4ca0*/  SHF.L.U32 R74, R74, 0x10, RZ ;  /* 0x000000104a4a7819 */ /* 0x000fe200000006ff */
[----:B------:R-:W-:Y:S01]  /*4cb0*/  FMUL.FTZ R135, R24, R75 ;  /* 0x0000004b18877220 */ /* 0x000fe20000410000 */
[----:B------:R-:W1:Y:S01]  /*4cc0*/  MUFU.EX2 R77, R77 ;  /* 0x0000004d004d7308 */ /* 0x000e620000000800 */
[----:B0-----:R-:W-:Y:S01]  /*4cd0*/  SHF.L.U32 R75, R76, 0x10, RZ ;  /* 0x000000104c4b7819 */ /* 0x001fe200000006ff */
[----:B------:R-:W-:Y:S01]  /*4ce0*/  FMUL.FTZ R78, R17, R58 ;  /* 0x0000003a114e7220 */ /* 0x000fe20000410000 */
[----:B------:R-:W-:Y:S01]  /*4cf0*/  FMUL.FTZ R74, R27, R74 ;  /* 0x0000004a1b4a7220 */ /* 0x000fe20000410000 */
[----:B------:R-:W-:-:S04]  /*4d00*/  SHF.L.U32 R72, R72, 0x10, RZ ;  /* 0x0000001048487819 */ /* 0x000fc800000006ff */
[----:B------:R-:W0:Y:S01]  /*4d10*/  MUFU.EX2 R80, R80 ;  /* 0x0000005000507308 */ /* 0x000e220000000800 */
[----:B------:R-:W-:Y:S01]  /*4d20*/  FMUL.FTZ R75, R28, R75 ;  /* 0x0000004b1c4b7220 */ /* 0x000fe20000410000 */
[----:B------:R-:W-:Y:S01]  /*4d30*/  FSEL R137, R74, RZ, !P2 ;  /* 0x000000ff4a897208 */ /* 0x000fe20005000000 */
[----:B------:R-:W-:-:S05]  /*4d40*/  VIADD R74, R16, 0x9 ;  /* 0x00000009104a7836 */ /* 0x000fca0000000000 */
[----:B------:R-:W0:Y:S01]  /*4d50*/  MUFU.EX2 R81, R81 ;  /* 0x0000005100517308 */ /* 0x000e220000000800 */
[----:B------:R-:W-:Y:S01]  /*4d60*/  FSEL R133, R75, RZ, !P5 ;  /* 0x000000ff4b857208 */ /* 0x000fe20006800000 */
[----:B------:R-:W-:Y:S01]  /*4d70*/  FMUL.FTZ R72, R23, R72 ;  /* 0x0000004817487220 */ /* 0x000fe20000410000 */
[----:B------:R-:W-:Y:S01]  /*4d80*/  VIADD R75, R16, 0xb ;  /* 0x0000000b104b7836 */ /* 0x000fe20000000000 */
[----:B------:R-:W-:-:S04]  /*4d90*/  SHF.L.U32 R6, R6, 0x10, RZ ;  /* 0x0000001006067819 */ /* 0x000fc800000006ff */
[----:B------:R-:W0:Y:S01]  /*4da0*/  MUFU.EX2 R78, R78 ;  /* 0x0000004e004e7308 */ /* 0x000e220000000800 */
[----:B------:R-:W-:Y:S02]  /*4db0*/  FSEL R135, R135, RZ, !P4 ;  /* 0x000000ff87877208 */ /* 0x000fe40006000000 */
[----:B-1----:R-:W-:Y:S02]  /*4dc0*/  FSEL R134, R79, 1, !P4 ;  /* 0x3f8000004f867808 */ /* 0x002fe40006000000 */
[----:B------:R-:W-:Y:S01]  /*4dd0*/  ISETP.GE.U32.AND P4, PT, R74, UR13, PT ;  /* 0x0000000d4a007c0c */ /* 0x000fe2000bf86070 */
[----:B------:R-:W-:Y:S01]  /*4de0*/  VIADD R74, R16, 0xa ;  /* 0x0000000a104a7836 */ /* 0x000fe20000000000 */
[----:B------:R-:W-:Y:S01]  /*4df0*/  FSEL R131, R72, RZ, !P3 ;  /* 0x000000ff48837208 */ /* 0x000fe20005800000 */
[----:B------:R-:W-:Y:S01]  /*4e00*/  FMUL.FTZ R6, R29, R6 ;  /* 0x000000061d067220 */ /* 0x000fe20000410000 */
[----:B------:R-:W-:Y:S02]  /*4e10*/  FSEL R130, R77, 1, !P3 ;  /* 0x3f8000004d827808 */ /* 0x000fe40005800000 */
[----:B------:R-:W-:Y:S01]  /*4e20*/  ISETP.GE.U32.AND P3, PT, R75, UR13, PT ;  /* 0x0000000d4b007c0c */ /* 0x000fe2000bf66070 */
[----:B------:R-:W-:Y:S01]  /*4e30*/  VIADD R75, R16, 0xc ;  /* 0x0000000c104b7836 */ /* 0x000fe20000000000 */
[----:B------:R-:W-:Y:S01]  /*4e40*/  SHF.L.U32 R7, R7, 0x10, RZ ;  /* 0x0000001007077819 */ /* 0x000fe200000006ff */
[----:B------:R-:W-:Y:S01]  /*4e50*/  FMUL.FTZ R76, R17, R57 ;  /* 0x00000039114c7220 */ /* 0x000fe20000410000 */
[----:B0-----:R-:W-:-:S02]  /*4e60*/  FSEL R132, R80, 1, !P5 ;  /* 0x3f80000050847808 */ /* 0x001fc40006800000 */
[----:B------:R-:W-:Y:S01]  /*4e70*/  ISETP.GE.U32.AND P5, PT, R74, UR13, PT ;  /* 0x0000000d4a007c0c */ /* 0x000fe2000bfa6070 */
[----:B------:R-:W-:Y:S01]  /*4e80*/  FMUL.FTZ R7, R22, R7 ;  /* 0x0000000716077220 */ /* 0x000fe20000410000 */
[----:B------:R-:W0:Y:S01]  /*4e90*/  LDS.U16 R74, [R66+0x12] ;  /* 0x00001200424a7984 */ /* 0x000e220000000400 */
[----:B------:R-:W-:Y:S02]  /*4ea0*/  FSEL R129, R6, RZ, !P6 ;  /* 0x000000ff06817208 */ /* 0x000fe40007000000 */
[----:B------:R-:W-:Y:S02]  /*4eb0*/  FSEL R128, R81, 1, !P6 ;  /* 0x3f80000051807808 */ /* 0x000fe40007000000 */
[----:B------:R-:W-:Y:S01]  /*4ec0*/  ISETP.GE.U32.AND P6, PT, R75, UR13, PT ;  /* 0x0000000d4b007c0c */ /* 0x000fe2000bfc6070 */
[C---:B------:R-:W-:Y:S01]  /*4ed0*/  VIADD R82, R16.reuse, 0x8 ;  /* 0x0000000810527836 */ /* 0x040fe20000000000 */
[----:B------:R-:W-:Y:S01]  /*4ee0*/  IADD3 R75, R16, 0xd, RZ ;  /* 0x0000000d104b7810 */ /* 0x000fe20007ffe0ff */
[----:B------:R-:W-:Y:S01]  /*4ef0*/  IMAD.U32 R73, R73, 0x10000, RZ ;  /* 0x0001000049497824 */ /* 0x000fe200078e00ff */
[----:B------:R-:W1:Y:S01]  /*4f00*/  MUFU.EX2 R76, R76 ;  /* 0x0000004c004c7308 */ /* 0x000e620000000800 */
[----:B------:R-:W-:-:S02]  /*4f10*/  FSEL R127, R7, RZ, !P0 ;  /* 0x000000ff077f7208 */ /* 0x000fc40004000000 */
[----:B------:R-:W-:Y:S01]  /*4f20*/  FSEL R126, R78, 1, !P0 ;  /* 0x3f8000004e7e7808 */ /* 0x000fe20004000000 */
[----:B------:R-:W-:Y:S01]  /*4f30*/  FMUL.FTZ R73, R30, R73 ;  /* 0x000000491e497220 */ /* 0x000fe20000410000 */
[----:B------:R-:W-:Y:S02]  /*4f40*/  FSEL R136, R136, 1, !P2 ;  /* 0x3f80000088887808 */ /* 0x000fe40005000000 */
[----:B------:R-:W-:Y:S02]  /*4f50*/  ISETP.GE.U32.AND P0, PT, R75, UR13, PT ;  /* 0x0000000d4b007c0c */ /* 0x000fe4000bf06070 */
[----:B------:R-:W-:Y:S01]  /*4f60*/  ISETP.GE.U32.AND P2, PT, R82, UR13, PT ;  /* 0x0000000d52007c0c */ /* 0x000fe2000bf46070 */
[----:B------:R-:W0:Y:S01]  /*4f70*/  LDS.U16 R75, [R66+0x14] ;  /* 0x00001400424b7984 */ /* 0x000e220000000400 */
[----:B------:R-:W-:Y:S02]  /*4f80*/  FMUL.FTZ R72, R17, R54 ;  /* 0x0000003611487220 */ /* 0x000fe40000410000 */
[----:B------:R-:W-:-:S02]  /*4f90*/  FSEL R125, R73, RZ, !P2 ;  /* 0x000000ff497d7208 */ /* 0x000fc40005000000 */
[----:B------:R-:W0:Y:S01]  /*4fa0*/  LDS.U16 R73, [R66+0x16] ;  /* 0x0000160042497984 */ /* 0x000e220000000400 */
[----:B------:R1:W-:Y:S01]  /*4fb0*/  MUFU.EX2 R120, R72 ;  /* 0x0000004800787308 */ /* 0x0003e20000000800 */
[----:B------:R-:W-:Y:S01]  /*4fc0*/  FMUL.FTZ R77, R141, R138 ;  /* 0x0000008a8d4d7220 */ /* 0x000fe20000410000 */
[C---:B------:R-:W-:Y:S02]  /*4fd0*/  VIADD R7, R16.reuse, 0xe ;  /* 0x0000000e10077836 */ /* 0x040fe40000000000 */
[C---:B------:R-:W-:Y:S01]  /*4fe0*/  FMUL.FTZ R6, R17.reuse, R53 ;  /* 0x0000003511067220 */ /* 0x040fe20000410000 */
[----:B------:R-:W-:Y:S01]  /*4ff0*/  IADD3 R78, R16, 0xf, RZ ;  /* 0x0000000f104e7810 */ /* 0x000fe20007ffe0ff */
[----:B------:R-:W-:Y:S01]  /*5000*/  FMUL.FTZ R77, R136, R77 ;  /* 0x0000004d884d7220 */ /* 0x000fe20000410000 */
[----:B-1----:R-:W-:Y:S01]  /*5010*/  FSEL R124, R76, 1, !P2 ;  /* 0x3f8000004c7c7808 */ /* 0x002fe20005000000 */
[----:B------:R-:W-:Y:S04]  /*5020*/  LDS.U16 R16, [R66+0x1a] ;  /* 0x00001a0042107984 */ /* 0x000fe80000000400 */
[----:B------:R-:W1:Y:S01]  /*5030*/  LDS.U16 R72, [R66+0x18] ;  /* 0x0000180042487984 */ /* 0x000e620000000400 */
[----:B------:R-:W-:Y:S01]  /*5040*/  FMUL.FTZ R122, R17, R56 ;  /* 0x00000038117a7220 */ /* 0x000fe20000410000 */
[----:B------:R-:W-:Y:S01]  /*5050*/  ISETP.GE.U32.AND P2, PT, R7, UR13, PT ;  /* 0x0000000d07007c0c */ /* 0x000fe2000bf46070 */
[----:B------:R0:W-:Y:S01]  /*5060*/  MUFU.EX2 R119, R6 ;  /* 0x0000000600777308 */ /* 0x0001e20000000800 */
[----:B------:R-:W-:Y:S01]  /*5070*/  FMUL.FTZ R7, R134, R77 ;  /* 0x0000004d86077220 */ /* 0x000fe20000410000 */
[C---:B------:R-:W-:Y:S01]  /*5080*/  FMUL.FTZ R121, R17.reuse, R55 ;  /* 0x0000003711797220 */ /* 0x040fe20000410000 */
[C---:B------:R-:W-:Y:S01]  /*5090*/  FMUL.FTZ R76, R17.reuse, R52 ;  /* 0x00000034114c7220 */ /* 0x040fe20000410000 */
[C---:B------:R-:W-:Y:S01]  /*50a0*/  FMUL.FTZ R77, R17.reuse, R51 ;  /* 0x00000033114d7220 */ /* 0x040fe20000410000 */
[----:B------:R-:W-:Y:S01]  /*50b0*/  FMUL.FTZ R111, R17, R50 ;  /* 0x00000032116f7220 */ /* 0x000fe20000410000 */
[----:B------:R-:W-:Y:S01]  /*50c0*/  FFMA.FTZ R17, R140, R138, R139 ;  /* 0x0000008a8c117223 */ /* 0x000fe2000001008b */
[----:B0-----:R-:W0:Y:S01]  /*50d0*/  LDS.U16 R6, [R66+0x1c] ;  /* 0x00001c0042067984 */ /* 0x001e220000000400 */
[----:B------:R-:W1:Y:S01]  /*50e0*/  MUFU.EX2 R122, R122 ;  /* 0x0000007a007a7308 */ /* 0x000e620000000800 */
[----:B------:R-:W-:-:S02]  /*50f0*/  FMUL.FTZ R79, R132, R7 ;  /* 0x00000007844f7220 */ /* 0x000fc40000410000 */
[----:B------:R1:W0:Y:S01]  /*5100*/  LDS.U16 R7, [R66+0x1e] ;  /* 0x00001e0042077984 */ /* 0x0002220000000400 */
[----:B------:R-:W-:Y:S01]  /*5110*/  FFMA.FTZ R17, R136, R17, R137 ;  /* 0x0000001188117223 */ /* 0x000fe20000010089 */
[----:B------:R-:W-:-:S03]  /*5120*/  FMUL.FTZ R79, R130, R79 ;  /* 0x0000004f824f7220 */ /* 0x000fc60000410000 */
[----:B------:R-:W1:Y:S01]  /*5130*/  MUFU.EX2 R121, R121 ;  /* 0x0000007900797308 */ /* 0x000e620000000800 */
[----:B------:R-:W-:Y:S01]  /*5140*/  FFMA.FTZ R17, R134, R17, R135 ;  /* 0x0000001186117223 */ /* 0x000fe20000010087 */
[----:B------:R-:W-:Y:S01]  /*5150*/  FMUL.FTZ R79, R128, R79 ;  /* 0x0000004f804f7220 */ /* 0x000fe20000410000 */
[----:B------:R-:W-:Y:S02]  /*5160*/  IMAD.U32 R74, R74, 0x10000, RZ ;  /* 0x000100004a4a7824 */ /* 0x000fe400078e00ff */
[----:B------:R-:W-:Y:S01]  /*5170*/  FFMA.FTZ R17, R132, R17, R133 ;  /* 0x0000001184117223 */ /* 0x000fe20000010085 */
[----:B------:R-:W-:Y:S01]  /*5180*/  FMUL.FTZ R79, R126, R79 ;  /* 0x0000004f7e4f7220 */ /* 0x000fe20000410000 */
[----:B------:R-:W-:Y:S02]  /*5190*/  FMUL.FTZ R74, R21, R74 ;  /* 0x0000004a154a7220 */ /* 0x000fe40000410000 */
[----:B------:R-:W-:Y:S01]  /*51a0*/  FFMA.FTZ R17, R130, R17, R131 ;  /* 0x0000001182117223 */ /* 0x000fe20000010083 */
[----:B-1----:R-:W-:Y:S01]  /*51b0*/  FSEL R122, R122, 1, !P4 ;  /* 0x3f8000007a7a7808 */ /* 0x002fe20006000000 */
[----:B------:R-:W-:Y:S01]  /*51c0*/  FMUL.FTZ R79, R124, R79 ;  /* 0x0000004f7c4f7220 */ /* 0x000fe20000410000 */
[----:B------:R-:W-:Y:S01]  /*51d0*/  SHF.L.U32 R66, R75, 0x10, RZ ;  /* 0x000000104b427819 */ /* 0x000fe200000006ff */
[----:B------:R-:W-:Y:S01]  /*51e0*/  FFMA.FTZ R17, R128, R17, R129 ;  /* 0x0000001180117223 */ /* 0x000fe20000010081 */
[----:B------:R-:W-:Y:S01]  /*51f0*/  FSEL R123, R74, RZ, !P4 ;  /* 0x000000ff4a7b7208 */ /* 0x000fe20006000000 */
[----:B------:R-:W-:Y:S01]  /*5200*/  FMUL.FTZ R74, R122, R79 ;  /* 0x0000004f7a4a7220 */ /* 0x000fe20000410000 */
[----:B------:R-:W-:Y:S01]  /*5210*/  FSEL R121, R121, 1, !P5 ;  /* 0x3f80000079797808 */ /* 0x000fe20006800000 */
[----:B------:R-:W-:Y:S01]  /*5220*/  FFMA.FTZ R17, R126, R17, R127 ;  /* 0x000000117e117223 */ /* 0x000fe2000001007f */
[----:B------:R-:W1:Y:S01]  /*5230*/  MUFU.EX2 R76, R76 ;  /* 0x0000004c004c7308 */ /* 0x000e620000000800 */
[----:B------:R-:W-:-:S02]  /*5240*/  IMAD.U32 R73, R73, 0x10000, RZ ;  /* 0x0001000049497824 */ /* 0x000fc400078e00ff */
[----:B------:R-:W-:Y:S01]  /*5250*/  FMUL.FTZ R66, R31, R66 ;  /* 0x000000421f427220 */ /* 0x000fe20000410000 */
[C---:B------:R-:W-:Y:S01]  /*5260*/  FMUL.FTZ R75, R121.reuse, R74 ;  /* 0x0000004a794b7220 */ /* 0x040fe20000410000 */
[----:B------:R-:W-:Y:S01]  /*5270*/  FFMA.FTZ R74, R124, R17, R125 ;  /* 0x000000117c4a7223 */ /* 0x000fe2000001007d */
[----:B------:R-:W-:Y:S01]  /*5280*/  SHF.L.U32 R17, R72, 0x10, RZ ;  /* 0x0000001048117819 */ /* 0x000fe200000006ff */
[----:B------:R-:W-:Y:S01]  /*5290*/  FMUL.FTZ R115, R20, R73 ;  /* 0x0000004914737220 */ /* 0x000fe20000410000 */
[----:B------:R-:W-:Y:S01]  /*52a0*/  FSEL R116, R66, RZ, !P5 ;  /* 0x000000ff42747208 */ /* 0x000fe20006800000 */
[----:B------:R-:W1:Y:S01]  /*52b0*/  MUFU.EX2 R77, R77 ;  /* 0x0000004d004d7308 */ /* 0x000e620000000800 */
[----:B------:R-:W-:Y:S01]  /*52c0*/  FFMA.FTZ R74, R122, R74, R123 ;  /* 0x0000004a7a4a7223 */ /* 0x000fe2000001007b */
[----:B------:R-:W-:Y:S02]  /*52d0*/  IMAD.U32 R73, R16, 0x10000, RZ ;  /* 0x0001000010497824 */ /* 0x000fe400078e00ff */
[----:B------:R-:W-:Y:S01]  /*52e0*/  FMUL.FTZ R17, R32, R17 ;  /* 0x0000001120117220 */ /* 0x000fe20000410000 */
[----:B------:R-:W-:Y:S01]  /*52f0*/  FSEL R120, R120, 1, !P3 ;  /* 0x3f80000078787808 */ /* 0x000fe20005800000 */
[----:B------:R-:W-:Y:S01]  /*5300*/  FFMA.FTZ R74, R121, R74, R116 ;  /* 0x0000004a794a7223 */ /* 0x000fe20000010074 */
[----:B------:R-:W-:Y:S01]  /*5310*/  FSEL R115, R115, RZ, !P3 ;  /* 0x000000ff73737208 */ /* 0x000fe20005800000 */
[----:B------:R-:W1:Y:S01]  /*5320*/  MUFU.EX2 R111, R111 ;  /* 0x0000006f006f7308 */ /* 0x000e620000000800 */
[----:B0-----:R-:W-:Y:S01]  /*5330*/  SHF.L.U32 R6, R6, 0x10, RZ ;  /* 0x0000001006067819 */ /* 0x001fe200000006ff */
[----:B------:R-:W-:Y:S01]  /*5340*/  FMUL.FTZ R73, R18, R73 ;  /* 0x0000004912497220 */ /* 0x000fe20000410000 */
[----:B------:R-:W-:Y:S01]  /*5350*/  FSEL R119, R119, 1, !P6 ;  /* 0x3f80000077777808 */ /* 0x000fe20007000000 */
[----:B------:R-:W-:Y:S01]  /*5360*/  FFMA.FTZ R74, R120, R74, R115 ;  /* 0x0000004a784a7223 */ /* 0x000fe20000010073 */
[----:B------:R-:W-:Y:S01]  /*5370*/  FSEL R114, R17, RZ, !P6 ;  /* 0x000000ff11727208 */ /* 0x000fe20007000000 */
[----:B------:R-:W-:Y:S01]  /*5380*/  IMAD.U32 R7, R7, 0x10000, RZ ;  /* 0x0001000007077824 */ /* 0x000fe200078e00ff */
[----:B-1----:R-:W-:Y:S01]  /*5390*/  FSEL R118, R76, 1, !P0 ;  /* 0x3f8000004c767808 */ /* 0x002fe20004000000 */
[----:B------:R-:W-:Y:S01]  /*53a0*/  FMUL.FTZ R6, R33, R6 ;  /* 0x0000000621067220 */ /* 0x000fe20000410000 */
[----:B------:R-:W-:Y:S01]  /*53b0*/  FMUL.FTZ R76, R120, R75 ;  /* 0x0000004b784c7220 */ /* 0x000fe20000410000 */
[----:B------:R-:W-:Y:S01]  /*53c0*/  FSEL R113, R73, RZ, !P0 ;  /* 0x000000ff49717208 */ /* 0x000fe20004000000 */
[C---:B------:R-:W-:Y:S01]  /*53d0*/  FFMA.FTZ R74, R119.reuse, R74, R114 ;  /* 0x0000004a774a7223 */ /* 0x040fe20000010072 */
[----:B------:R-:W-:Y:S01]  /*53e0*/  FMUL.FTZ R7, R0, R7 ;  /* 0x0000000700077220 */ /* 0x000fe20000410000 */
[----:B------:R-:W-:Y:S01]  /*53f0*/  ISETP.GE.U32.AND P4, PT, R78, UR13, PT ;  /* 0x0000000d4e007c0c */ /* 0x000fe2000bf86070 */
[----:B------:R-:W-:Y:S01]  /*5400*/  FMUL.FTZ R17, R119, R76 ;  /* 0x0000004c77117220 */ /* 0x000fe20000410000 */
[----:B------:R-:W-:Y:S01]  /*5410*/  FSEL R117, R77, 1, !P2 ;  /* 0x3f8000004d757808 */ /* 0x000fe20005000000 */
[----:B------:R-:W-:Y:S01]  /*5420*/  FFMA.FTZ R74, R118, R74, R113 ;  /* 0x0000004a764a7223 */ /* 0x000fe20000010071 */
[----:B------:R-:W-:Y:S01]  /*5430*/  FSEL R112, R6, RZ, !P2 ;  /* 0x000000ff06707208 */ /* 0x000fe20005000000 */
[----:B------:R-:W-:Y:S01]  /*5440*/  FMUL.FTZ R6, R118, R17 ;  /* 0x0000001176067220 */ /* 0x000fe20000410000 */
[----:B------:R-:W-:-:S02]  /*5450*/  FSEL R111, R111, 1, !P4 ;  /* 0x3f8000006f6f7808 */ /* 0x000fc40006000000 */
[----:B------:R-:W-:Y:S01]  /*5460*/  FSEL R110, R7, RZ, !P4 ;  /* 0x000000ff076e7208 */ /* 0x000fe20006000000 */
[C---:B------:R-:W-:Y:S01]  /*5470*/  FFMA.FTZ R74, R117.reuse, R74, R112 ;  /* 0x0000004a754a7223 */ /* 0x040fe20000010070 */
[----:B------:R-:W-:-:S03]  /*5480*/  FMUL.FTZ R6, R117, R6 ;  /* 0x0000000675067220 */ /* 0x000fc60000410000 */
[C---:B------:R-:W-:Y:S01]  /*5490*/  FFMA.FTZ R17, R111.reuse, R74, R110 ;  /* 0x0000004a6f117223 */ /* 0x040fe2000001006e */
[----:B------:R-:W-:-:S04]  /*54a0*/  FMUL.FTZ R16, R111, R6 ;  /* 0x000000066f107220 */ /* 0x000fc80000410000 */
        /* <DEDUP_REMOVED lines=13> */
[----:B------:R-:W3:-:S12]  /*5580*/  S2UR UR10, SR_CgaCtaId ;  /* 0x00000000000a79c3 */ /* 0x000ed80000008800 */
[C---:B0-----:R-:W-:Y:S01]  /*5590*/  @P0 FFMA.FTZ R17, R16.reuse, R6, R17 ;  /* 0x0000000610110223 */ /* 0x041fe20000010011 */
[----:B------:R-:W-:Y:S01]  /*55a0*/  IADD3 R6, R83, R104, RZ ;  /* 0x0000006853067210 */ /* 0x000fe20007ffe0ff */
[----:B-1----:R-:W-:-:S03]  /*55b0*/  @P0 FMUL.FTZ R16, R16, R7 ;  /* 0x0000000710100220 */ /* 0x002fc60000410000 */
[----:B------:R-:W-:Y:S01]  /*55c0*/  IADD3 R151, R6, 0x80, RZ ;  /* 0x0000008006977810 */ /* 0x000fe20007ffe0ff */
[----:B------:R-:W0:Y:S03]  /*55d0*/  SHFL.UP PT, R76, R17, 0x8, RZ ;  /* 0x05000000114c7989 */ /* 0x000e2600000e00ff */
[-C--:B------:R-:W-:Y:S02]  /*55e0*/  LEA.HI.SX32 R78, R151, R6.reuse, 0x1b ;  /* 0x00000006974e7211 */ /* 0x080fe400078fdaff */
[----:B------:R-:W1:Y:S01]  /*55f0*/  SHFL.UP PT, R151, R16, 0x8, RZ ;  /* 0x0500000010977989 */ /* 0x000e6200000e00ff */
[----:B------:R-:W-:Y:S01]  /*5600*/  ISETP.GE.AND P0, PT, R104, 0x8, PT ;  /* 0x000000086800780c */ /* 0x000fe20003f06270 */
[----:B------:R-:W-:Y:S02]  /*5610*/  UMOV UR8, 0x400 ;  /* 0x0000040000087882 */ /* 0x000fe40000000000 */
[----:B---3--:R-:W-:Y:S01]  /*5620*/  ULEA UR8, UR10, UR8, 0x18 ;  /* 0x000000080a087291 */ /* 0x008fe2000f8ec03f */
[C---:B------:R-:W-:Y:S01]  /*5630*/  LEA.HI.SX32 R82, R6.reuse, R6, 0x1b ;  /* 0x0000000606527211 */ /* 0x040fe200078fdaff */
[----:B------:R-:W-:-:S04]  /*5640*/  VIADD R81, R6, 0x20 ;  /* 0x0000002006517836 */ /* 0x000fc80000000000 */
[----:B------:R-:W-:Y:S01]  /*5650*/  LEA R82, R82, UR8, 0x1 ;  /* 0x0000000852527c11 */ /* 0x000fe2000f8e08ff */
[C---:B------:R-:W-:Y:S01]  /*5660*/  VIADD R79, R6.reuse, 0x60 ;  /* 0x00000060064f7836 */ /* 0x040fe20000000000 */
[----:B------:R-:W-:Y:S02]  /*5670*/  IADD3 R163, R6, 0x40, RZ ;  /* 0x0000004006a37810 */ /* 0x000fe40007ffe0ff */
[C---:B0-----:R-:W-:Y:S01]  /*5680*/  @P0 FFMA.FTZ R17, R16.reuse, R76, R17 ;  /* 0x0000004c10110223 */ /* 0x041fe20000010011 */
[----:B--2---:R-:W-:Y:S01]  /*5690*/  STS.U16 [R82+0x1080], R143 ;  /* 0x0010808f52007388 */ /* 0x004fe20000000400 */
[----:B-1----:R-:W-:Y:S01]  /*56a0*/  @P0 FMUL.FTZ R16, R16, R151 ;  /* 0x0000009710100220 */ /* 0x002fe20000410000 */
[----:B------:R-:W-:Y:S02]  /*56b0*/  ISETP.NE.AND P0, PT, R99, RZ, PT ;  /* 0x000000ff6300720c */ /* 0x000fe40003f05270 */
[----:B------:R-:W0:Y:S01]  /*56c0*/  SHFL.UP PT, R151, R17, 0x10, RZ ;  /* 0x0600000011977989 */ /* 0x000e2200000e00ff */
[----:B------:R-:W-:Y:S01]  /*56d0*/  VIADD R77, R6, 0xa0 ;  /* 0x000000a0064d7836 */ /* 0x000fe20000000000 */
[----:B------:R-:W-:-:S02]  /*56e0*/  LEA.HI.SX32 R81, R81, R6, 0x1b ;  /* 0x0000000651517211 */ /* 0x000fc400078fdaff */
[----:B------:R-:W1:Y:S01]  /*56f0*/  SHFL.UP PT, R143, R16, 0x10, RZ ;  /* 0x06000000108f7989 */ /* 0x000e6200000e00ff */
[----:B------:R-:W-:Y:S01]  /*5700*/  ISETP.EQ.OR P0, PT, RZ, UR6, P0 ;  /* 0x00000006ff007c0c */ /* 0x000fe20008702670 */
[C---:B------:R-:W-:Y:S01]  /*5710*/  VIADD R75, R6.reuse, 0xe0 ;  /* 0x000000e0064b7836 */ /* 0x040fe20000000000 */
[C---:B------:R-:W-:Y:S01]  /*5720*/  IADD3 R161, R6.reuse, 0xc0, RZ ;  /* 0x000000c006a17810 */ /* 0x040fe20007ffe0ff */
[C---:B------:R-:W-:Y:S01]  /*5730*/  VIADD R153, R6.reuse, 0x160 ;  /* 0x0000016006997836 */ /* 0x040fe20000000000 */
[-C--:B------:R-:W-:Y:S02]  /*5740*/  LEA.HI.SX32 R80, R163, R6.reuse, 0x1b ;  /* 0x00000006a3507211 */ /* 0x080fe400078fdaff */
[----:B------:R-:W-:Y:S01]  /*5750*/  LEA.HI.SX32 R79, R79, R6, 0x1b ;  /* 0x000000064f4f7211 */ /* 0x000fe200078fdaff */
[C---:B------:R-:W-:Y:S01]  /*5760*/  VIADD R73, R6.reuse, 0x120 ;  /* 0x0000012006497836 */ /* 0x040fe20000000000 */
[C---:B------:R-:W-:Y:S02]  /*5770*/  IADD3 R159, R6.reuse, 0x100, RZ ;  /* 0x00000100069f7810 */ /* 0x040fe40007ffe0ff */
[----:B------:R-:W-:-:S02]  /*5780*/  IADD3 R7, R6, 0x1c0, RZ ;  /* 0x000001c006077810 */ /* 0x000fc40007ffe0ff */
[-C--:B------:R-:W-:Y:S02]  /*5790*/  LEA.HI.SX32 R77, R77, R6.reuse, 0x1b ;  /* 0x000000064d4d7211 */ /* 0x080fe400078fdaff */
[----:B------:R-:W-:Y:S02]  /*57a0*/  LEA R81, R81, UR8, 0x1 ;  /* 0x0000000851517c11 */ /* 0x000fe4000f8e08ff */
[----:B------:R-:W-:Y:S02]  /*57b0*/  LEA.HI.SX32 R152, R161, R6, 0x1b ;  /* 0x00000006a1987211 */ /* 0x000fe400078fdaff */
[----:B------:R-:W-:Y:S02]  /*57c0*/  LEA R80, R80, UR8, 0x1 ;  /* 0x0000000850507c11 */ /* 0x000fe4000f8e08ff */
[----:B------:R-:W-:Y:S01]  /*57d0*/  ISETP.NE.AND P3, PT, R104, 0x1f, PT ;  /* 0x0000001f6800780c */ /* 0x000fe20003f65270 */
[C---:B------:R-:W-:Y:S01]  /*57e0*/  VIADD R155, R6.reuse, 0x1a0 ;  /* 0x000001a0069b7836 */ /* 0x040fe20000000000 */
[----:B------:R-:W-:-:S02]  /*57f0*/  IADD3 R157, R6, 0x140, RZ ;  /* 0x00000140069d7810 */ /* 0x000fc40007ffe0ff */
[-C--:B------:R-:W-:Y:S02]  /*5800*/  LEA.HI.SX32 R75, R75, R6.reuse, 0x1b ;  /* 0x000000064b4b7211 */ /* 0x080fe400078fdaff */
[----:B------:R-:W-:Y:S02]  /*5810*/  LEA R79, R79, UR8, 0x1 ;  /* 0x000000084f4f7c11 */ /* 0x000fe4000f8e08ff */
[-C--:B------:R-:W-:Y:S01]  /*5820*/  LEA.HI.SX32 R150, R153, R6.reuse, 0x1b ;  /* 0x0000000699967211 */ /* 0x080fe200078fdaff */
[----:B------:R-:W-:Y:S01]  /*5830*/  VIADD R153, R6, 0x1e0 ;  /* 0x000001e006997836 */ /* 0x000fe20000000000 */
[----:B------:R-:W-:Y:S01]  /*5840*/  LEA R78, R78, UR8, 0x1 ;  /* 0x000000084e4e7c11 */ /* 0x000fe2000f8e08ff */
[----:B------:R-:W-:Y:S01]  /*5850*/  STS.U16 [R81+0x10c0], R148 ;  /* 0x0010c09451007388 */ /* 0x000fe20000000400 */
[----:B------:R-:W-:Y:S02]  /*5860*/  IADD3 R149, R6, 0x180, RZ ;  /* 0x0000018006957810 */ /* 0x000fe40007ffe0ff */
[----:B------:R-:W-:-:S02]  /*5870*/  LEA.HI.SX32 R74, R159, R6, 0x1b ;  /* 0x000000069f4a7211 */ /* 0x000fc400078fdaff */
[-C--:B------:R-:W-:Y:S02]  /*5880*/  LEA.HI.SX32 R7, R7, R6.reuse, 0x1b ;  /* 0x0000000607077211 */ /* 0x080fe400078fdaff */
[----:B------:R-:W-:Y:S02]  /*5890*/  LEA R77, R77, UR8, 0x1 ;  /* 0x000000084d4d7c11 */ /* 0x000fe4000f8e08ff */
[----:B------:R-:W-:Y:S01]  /*58a0*/  ISETP.GE.AND P2, PT, R104, 0x10, PT ;  /* 0x000000106800780c */ /* 0x000fe20003f46270 */
[----:B------:R-:W-:Y:S01]  /*58b0*/  STS.U16 [R80+0x1100], R71 ;  /* 0x0011004750007388 */ /* 0x000fe20000000400 */
[-C--:B------:R-:W-:Y:S02]  /*58c0*/  LEA.HI.SX32 R73, R73, R6.reuse, 0x1b ;  /* 0x0000000649497211 */ /* 0x080fe400078fdaff */
[----:B------:R-:W-:Y:S01]  /*58d0*/  LEA R76, R152, UR8, 0x1 ;  /* 0x00000008984c7c11 */ /* 0x000fe2000f8e08ff */
[----:B----4-:R2:W-:Y:S01]  /*58e0*/  STS.U16 [R79+0x1140], R68 ;  /* 0x001140444f007388 */ /* 0x0105e20000000400 */
[----:B------:R-:W-:-:S02]  /*58f0*/  LEA.HI.SX32 R72, R157, R6, 0x1b ;  /* 0x000000069d487211 */ /* 0x000fc400078fdaff */
[----:B------:R-:W-:Y:S01]  /*5900*/  LEA R75, R75, UR8, 0x1 ;  /* 0x000000084b4b7c11 */ /* 0x000fe2000f8e08ff */
[----:B-----5:R-:W-:Y:S01]  /*5910*/  STS.U16 [R78+0x1180], R69 ;  /* 0x001180454e007388 */ /* 0x020fe20000000400 */
[-C--:B------:R-:W-:Y:S01]  /*5920*/  LEA.HI.SX32 R149, R149, R6.reuse, 0x1b ;  /* 0x0000000695957211 */ /* 0x080fe200078fdaff */
[----:B------:R-:W-:Y:S01]  /*5930*/  VOTEU.ALL UP0, P0 ;  /* 0x00000000003f7886 */ /* 0x000fe20000000000 */
[-C--:B------:R-:W-:Y:S01]  /*5940*/  LEA.HI.SX32 R66, R155, R6.reuse, 0x1b ;  /* 0x000000069b427211 */ /* 0x080fe200078fdaff */
[----:B------:R3:W-:Y:S01]  /*5950*/  STS.U16 [R77+0x11c0], R70 ;  /* 0x0011c0464d007388 */ /* 0x0007e20000000400 */
[----:B------:R-:W-:Y:S02]  /*5960*/  LEA R74, R74, UR8, 0x1 ;  /* 0x000000084a4a7c11 */ /* 0x000fe4000f8e08ff */
[----:B--2---:R-:W-:Y:S01]  /*5970*/  LEA R68, R7, UR8, 0x1 ;  /* 0x0000000807447c11 */ /* 0x004fe2000f8e08ff */
[----:B------:R2:W-:Y:S01]  /*5980*/  STS.U16 [R76+0x1200], R67 ;  /* 0x001200434c007388 */ /* 0x0005e20000000400 */
[----:B------:R-:W-:-:S02]  /*5990*/  LEA.HI.SX32 R6, R153, R6, 0x1b ;  /* 0x0000000699067211 */ /* 0x000fc400078fdaff */
[----:B------:R-:W-:Y:S02]  /*59a0*/  LEA R73, R73, UR8, 0x1 ;  /* 0x0000000849497c11 */ /* 0x000fe4000f8e08ff */
[----:B------:R-:W-:Y:S01]  /*59b0*/  LEA R7, R104, R83, 0x4 ;  /* 0x0000005368077211 */ /* 0x000fe200078e20ff */
[----:B------:R4:W-:Y:S01]  /*59c0*/  STS.U16 [R75+0x1240], R14 ;  /* 0x0012400e4b007388 */ /* 0x0009e20000000400 */
[----:B------:R-:W-:Y:S02]  /*59d0*/  LEA R72, R72, UR8, 0x1 ;  /* 0x0000000848487c11 */ /* 0x000fe4000f8e08ff */
[----:B------:R-:W-:Y:S01]  /*59e0*/  LEA R71, R150, UR8, 0x1 ;  /* 0x0000000896477c11 */ /* 0x000fe2000f8e08ff */
[----:B------:R-:W-:Y:S01]  /*59f0*/  STS.U16 [R74+0x1280], R11 ;  /* 0x0012800b4a007388 */ /* 0x000fe20000000400 */
[----:B---3--:R-:W-:Y:S01]  /*5a00*/  LEA R70, R149, UR8, 0x1 ;  /* 0x0000000895467c11 */ /* 0x008fe2000f8e08ff */
[----:B------:R-:W-:Y:S02]  /*5a10*/  @!UP0 ULEA UR10, UR7, UR8, 0x3 ;  /* 0x00000008070a8291 */ /* 0x000fe4000f8e183f */
[----:B------:R-:W-:Y:S01]  /*5a20*/  LEA R69, R66, UR8, 0x1 ;  /* 0x0000000842457c11 */ /* 0x000fe2000f8e08ff */
[----:B------:R-:W-:Y:S01]  /*5a30*/  STS.U16 [R73+0x12c0], R142 ;  /* 0x0012c08e49007388 */ /* 0x000fe20000000400 */
[----:B--2---:R-:W-:Y:S01]  /*5a40*/  LEA R67, R6, UR8, 0x1 ;  /* 0x0000000806437c11 */ /* 0x004fe2000f8e08ff */
[----:B----4-:R-:W-:Y:S01]  /*5a50*/  HFMA2.MMA R14, -RZ, RZ, 1.875, 0 ;  /* 0x3f800000ff0e7435 */ /* 0x010fe200000001ff */
[----:B------:R-:W-:Y:S01]  /*5a60*/  LEA.HI.SX32 R7, R7, R7, 0x1b ;  /* 0x0000000707077211 */ /* 0x000fe200078fdaff */
[----:B------:R2:W-:Y:S01]  /*5a70*/  STS.U16 [R72+0x1300], R15 ;  /* 0x0013000f48007388 */ /* 0x0005e20000000400 */
[----:B------:R-:W-:Y:S01]  /*5a80*/  @!P3 SHF.R.U32.HI R6, RZ, 0x2, R109 ;  /* 0x00000002ff06b819 */ /* 0x000fe2000001166d */
[C---:B0-----:R-:W-:Y:S01]  /*5a90*/  @P2 FFMA.FTZ R17, R16.reuse, R151, R17 ;  /* 0x0000009710112223 */ /* 0x041fe20000010011 */
[----:B------:R-:W-:Y:S01]  /*5aa0*/  LEA R66, R7, UR8, 0x1 ;  /* 0x0000000807427c11 */ /* 0x000fe2000f8e08ff */
[----:B------:R-:W-:Y:S01]  /*5ab0*/  STS.U16 [R71+0x1340], R10 ;  /* 0x0013400a47007388 */ /* 0x000fe20000000400 */
[----:B-1----:R-:W-:Y:S01]  /*5ac0*/  @P2 FMUL.FTZ R16, R16, R143 ;  /* 0x0000008f10102220 */ /* 0x002fe20000410000 */
[----:B------:R-:W-:-:S02]  /*5ad0*/  @!P3 LOP3.LUT R164, R6, 0x3ffffff8, RZ, 0xc0, !PT ;  /* 0x3ffffff806a4b812 */ /* 0x000fc400078ec0ff */
[----:B------:R-:W-:Y:S01]  /*5ae0*/  STS.U16 [R70+0x1380], R5 ;  /* 0x0013800546007388 */ /* 0x000fe20000000400 */
[----:B--2---:R-:W-:-:S03]  /*5af0*/  IMAD.MOV.U32 R15, RZ, RZ, RZ ;  /* 0x000000ffff0f7224 */ /* 0x004fc600078e00ff */
[----:B------:R-:W-:Y:S04]  /*5b00*/  STS.U16 [R69+0x13c0], R8 ;  /* 0x0013c00845007388 */ /* 0x000fe80000000400 */
[----:B------:R-:W-:Y:S04]  /*5b10*/  STS.U16 [R68+0x1400], R9 ;  /* 0x0014000944007388 */ /* 0x000fe80000000400 */
[----:B------:R-:W-:Y:S01]  /*5b20*/  STS.U16 [R67+0x1440], R4 ;  /* 0x0014400443007388 */ /* 0x000fe20000000400 */
[----:B------:R-:W-:-:S03]  /*5b30*/  NOP ;  /* 0x0000000000007918 */ /* 0x000fc60000000000 */
        /* <DEDUP_REMOVED lines=17> */
[----:B------:R-:W-:Y:S01]  /*5c50*/  @!P3 STS.64 [R164+UR8+0x2100], R16 ;  /* 0x00210010a400b988 */ /* 0x000fe20008000a08 */
[----:B------:R-:W-:Y:S06]  /*5c60*/  BAR.SYNC.DEFER_BLOCKING 0x0 ;  /* 0x0000000000007b1d */ /* 0x000fec0000010000 */
[----:B------:R-:W0:Y:S04]  /*5c70*/  LDS.128 R4, [UR8+0x2100] ;  /* 0x00210008ff047984 */ /* 0x000e280008000c00 */
[----:B------:R-:W1:Y:S01]  /*5c80*/  LDS.128 R8, [UR8+0x2110] ;  /* 0x00211008ff087984 */ /* 0x000e620008000c00 */
[----:B------:R-:W-:-:S03]  /*5c90*/  SHF.R.U32.HI R165, RZ, 0x5, R109 ;  /* 0x00000005ffa57819 */ /* 0x000fc6000001166d */
[----:B------:R-:W-:Y:S04]  /*5ca0*/  SHFL.UP PT, R162, R17, 0x1, RZ ;  /* 0x0420000011a27989 */ /* 0x000fe800000e00ff */
[----:B------:R-:W2:Y:S01]  /*5cb0*/  SHFL.UP PT, R163, R16, 0x1, RZ ;  /* 0x0420000010a37989 */ /* 0x000ea200000e00ff */
[C---:B------:R-:W-:Y:S02]  /*5cc0*/  ISETP.NE.AND P3, PT, R165.reuse, RZ, PT ;  /* 0x000000ffa500720c */ /* 0x040fe40003f65270 */
[C---:B------:R-:W-:Y:S02]  /*5cd0*/  ISETP.NE.AND P0, PT, R165.reuse, 0x3, PT ;  /* 0x00000003a500780c */ /* 0x040fe40003f05270 */
[----:B------:R-:W-:Y:S02]  /*5ce0*/  ISETP.NE.AND P2, PT, R165, 0x2, PT ;  /* 0x00000002a500780c */ /* 0x000fe40003f45270 */
[----:B------:R-:W-:Y:S01]  /*5cf0*/  ISETP.NE.AND P4, PT, R104, RZ, P3 ;  /* 0x000000ff6800720c */ /* 0x000fe20001f85270 */
[-C--:B0-----:R-:W-:Y:S01]  /*5d00*/  FFMA.FTZ R165, R5, R6.reuse, R7 ;  /* 0x0000000605a57223 */ /* 0x081fe20000010007 */
[----:B------:R-:W-:-:S05]  /*5d10*/  FMUL.FTZ R7, R4, R6 ;  /* 0x0000000604077220 */ /* 0x000fca0000410000 */
[C---:B------:R-:W-:Y:S01]  /*5d20*/  FSEL R4, R7.reuse, R4, !P2 ;  /* 0x0000000407047208 */ /* 0x040fe20005000000 */
[-C--:B-1----:R-:W-:Y:S01]  /*5d30*/  FMUL.FTZ R7, R7, R8.reuse ;  /* 0x0000000807077220 */ /* 0x082fe20000410000 */
[C---:B------:R-:W-:Y:S01]  /*5d40*/  FFMA.FTZ R8, R165.reuse, R8, R9 ;  /* 0x00000008a5087223 */ /* 0x040fe20000010009 */
[----:B------:R-:W-:-:S03]  /*5d50*/  FSEL R5, R165, R5, !P2 ;  /* 0x00000005a5057208 */ /* 0x000fc60005000000 */
[----:B------:R-:W-:Y:S02]  /*5d60*/  FSEL R4, R7, R4, !P0 ;  /* 0x0000000407047208 */ /* 0x000fe40004000000 */
[----:B------:R-:W-:Y:S01]  /*5d70*/  FSEL R5, R8, R5, !P0 ;  /* 0x0000000508057208 */ /* 0x000fe20004000000 */
[----:B------:R-:W-:Y:S02]  /*5d80*/  BSSY B0, `(.L_x_2887) ;  /* 0x0000010000007945 */ /* 0x000fe40003800000 */
[C---:B--2---:R-:W-:Y:S02]  /*5d90*/  @P4 FMUL.FTZ R4, R163.reuse, R4 ;  /* 0x00000004a3044220 */ /* 0x044fe40000410000 */
[----:B------:R-:W-:Y:S01]  /*5da0*/  @P4 FFMA.FTZ R5, R163, R5, R162 ;  /* 0x00000005a3054223 */ /* 0x000fe200000100a2 */
[C---:B------:R-:W-:Y:S01]  /*5db0*/  FFMA.FTZ R8, R10.reuse, R8, R11 ;  /* 0x000000080a087223 */ /* 0x040fe2000001000b */
[----:B------:R-:W-:Y:S02]  /*5dc0*/  @P3 IMAD.MOV.U32 R163, RZ, RZ, R4 ;  /* 0x000000ffffa33224 */ /* 0x000fe400078e0004 */
[----:B------:R-:W-:Y:S01]  /*5dd0*/  FMUL.FTZ R7, R10, R7 ;  /* 0x000000070a077220 */ /* 0x000fe20000410000 */
[----:B------:R-:W-:-:S02]  /*5de0*/  @P3 MOV R4, R14 ;  /* 0x0000000e00043202 */ /* 0x000fc40000000f00 */
        /* <DEDUP_REMOVED lines=9> */
.L_x_2888:
[----:B------:R-:W-:Y:S05]  /*5e80*/  BSYNC B0 ;  /* 0x0000000000007941 */ /* 0x000fea0003800000 */
.L_x_2887:
[----:B------:R-:W-:Y:S01]  /*5e90*/  BAR.SYNC.DEFER_BLOCKING 0x0 ;  /* 0x0000000000007b1d */ /* 0x000fe20000010000 */
[----:B------:R-:W-:Y:S01]  /*5ea0*/  ISETP.NE.AND P0, PT, R109, RZ, PT ;  /* 0x000000ff6d00720c */ /* 0x000fe20003f05270 */
[----:B------:R-:W-:Y:S01]  /*5eb0*/  IMAD.U32 R8, R161, 0x10000, RZ ;  /* 0x00010000a1087824 */ /* 0x000fe200078e00ff */
[----:B------:R-:W-:Y:S01]  /*5ec0*/  SHF.L.U32 R9, R160, 0x10, RZ ;  /* 0x00000010a0097819 */ /* 0x000fe200000006ff */
[----:B------:R-:W-:Y:S01]  /*5ed0*/  IMAD.U32 R10, R159, 0x10000, RZ ;  /* 0x000100009f0a7824 */ /* 0x000fe200078e00ff */
[----:B------:R-:W-:Y:S01]  /*5ee0*/  SHF.L.U32 R11, R158, 0x10, RZ ;  /* 0x000000109e0b7819 */ /* 0x000fe200000006ff */
[----:B------:R-:W-:Y:S01]  /*5ef0*/  BSSY B0, `(.L_x_2889) ;  /* 0x0000034000007945 */ /* 0x000fe20003800000 */
[----:B0-----:R-:W-:Y:S01]  /*5f00*/  IMAD.U32 R14, R157, 0x10000, RZ ;  /* 0x000100009d0e7824 */ /* 0x001fe200078e00ff */
[----:B------:R-:W-:Y:S01]  /*5f10*/  SHF.L.U32 R15, R156, 0x10, RZ ;  /* 0x000000109c0f7819 */ /* 0x000fe200000006ff */
[----:B------:R-:W-:Y:S01]  /*5f20*/  IMAD.U32 R16, R155, 0x10000, RZ ;  /* 0x000100009b107824 */ /* 0x000fe200078e00ff */
[----:B------:R-:W-:Y:S01]  /*5f30*/  SHF.L.U32 R17, R154, 0x10, RZ ;  /* 0x000000109a117819 */ /* 0x000fe200000006ff */
[----:B------:R-:W0:Y:S03]  /*5f40*/  LDS R6, [UR8+0x212c] ;  /* 0x00212c08ff067984 */ /* 0x000e260008000800 */
[----:B0-----:R-:W-:Y:S01]  /*5f50*/  @P0 FFMA.FTZ R162, R6, R163, R162 ;  /* 0x000000a306a20223 */ /* 0x001fe200000100a2 */
        /* <DEDUP_REMOVED lines=12> */
[----:B------:R-:W-:-:S03]  /*6020*/  IMAD.U32 R116, R143, 0x10000, RZ ;  /* 0x000100008f747824 */ /* 0x000fc600078e00ff */
[----:B------:R-:W-:Y:S01]  /*6030*/  FFMA.FTZ R120, R120, R121, R115 ;  /* 0x0000007978787223 */ /* 0x000fe20000010073 */
[----:B------:R-:W-:-:S03]  /*6040*/  SHF.L.U32 R115, R148, 0x10, RZ ;  /* 0x0000001094737819 */ /* 0x000fc600000006ff */
[----:B------:R-:W-:Y:S01]  /*6050*/  FFMA.FTZ R119, R119, R120, R114 ;  /* 0x0000007877777223 */ /* 0x000fe20000010072 */
[----:B------:R-:W-:-:S03]  /*6060*/  IMAD.U32 R114, R149, 0x10000, RZ ;  /* 0x0001000095727824 */ /* 0x000fc600078e00ff */
[----:B------:R-:W-:Y:S01]  /*6070*/  FFMA.FTZ R118, R118, R119, R113 ;  /* 0x0000007776767223 */ /* 0x000fe20000010071 */
[----:B------:R-:W-:-:S03]  /*6080*/  SHF.L.U32 R113, R150, 0x10, RZ ;  /* 0x0000001096717819 */ /* 0x000fc600000006ff */
[----:B------:R-:W-:Y:S01]  /*6090*/  FFMA.FTZ R122, R117, R118, R112 ;  /* 0x00000076757a7223 */ /* 0x000fe20000010070 */
[----:B------:R-:W-:Y:S01]  /*60a0*/  IMAD.U32 R112, R151, 0x10000, RZ ;  /* 0x0001000097707824 */ /* 0x000fe200078e00ff */
[----:B------:R-:W-:Y:S02]  /*60b0*/  SHF.L.U32 R117, R142, 0x10, RZ ;  /* 0x000000108e757819 */ /* 0x000fe400000006ff */
[----:B------:R-:W-:Y:S01]  /*60c0*/  FFMA.FTZ R125, R111, R122, R110 ;  /* 0x0000007a6f7d7223 */ /* 0x000fe2000001006e */
[----:B------:R-:W-:Y:S01]  /*60d0*/  IMAD.U32 R110, R153, 0x10000, RZ ;  /* 0x00010000996e7824 */ /* 0x000fe200078e00ff */
[----:B------:R-:W-:Y:S01]  /*60e0*/  SHF.L.U32 R111, R152, 0x10, RZ ;  /* 0x00000010986f7819 */ /* 0x000fe200000006ff */
        /* <DEDUP_REMOVED lines=18> */
[----:B------:R0:W-:Y:S04]  /*6210*/  STS.64 [UR11+0x2140], R4 ;  /* 0x00214004ff007988 */ /* 0x0001e80008000a0b */
[----:B------:R0:W-:Y:S02]  /*6220*/  STG.E.64 desc[UR14][R6.64], R4 ;  /* 0x0000000406007986 */ /* 0x0001e4000c101b0e */
.L_x_2890:
[----:B------:R-:W-:Y:S05]  /*6230*/  BSYNC B0 ;  /* 0x0000000000007941 */ /* 0x000fea0003800000 */
.L_x_2889:
[----:B------:R-:W-:Y:S01]  /*6240*/  UIADD3 UR7, UR7, 0x1, URZ ;  /* 0x0000000107077890 */ /* 0x000fe2000fffe03f */
[----:B------:R-:W-:Y:S01]  /*6250*/  FFMA.FTZ R49, R8, R140, R49 ;  /* 0x0000008c08317223 */ /* 0x000fe20000010031 */
[----:B------:R-:W-:Y:S01]  /*6260*/  FFMA.FTZ R48, R9, R139, R48 ;  /* 0x0000008b09307223 */ /* 0x000fe20000010030 */
[----:B------:R-:W-:Y:S01]  /*6270*/  FFMA.FTZ R47, R10, R136, R47 ;  /* 0x000000880a2f7223 */ /* 0x000fe2000001002f */
[----:B------:R-:W-:Y:S01]  /*6280*/  UISETP.GE.AND UP0, UPT, UR7, UR29, UPT ;  /* 0x0000001d0700728c */ /* 0x000fe2000bf06270 */
[----:B------:R-:W-:Y:S01]  /*6290*/  FFMA.FTZ R46, R11, R135, R46 ;  /* 0x000000870b2e7223 */ /* 0x000fe2000001002e */
[----:B------:R-:W-:Y:S01]  /*62a0*/  FFMA.FTZ R45, R14, R132, R45 ;  /* 0x000000840e2d7223 */ /* 0x000fe2000001002d */
[----:B------:R-:W-:Y:S01]  /*62b0*/  FFMA.FTZ R44, R15, R131, R44 ;  /* 0x000000830f2c7223 */ /* 0x000fe2000001002c */
[----:B------:R-:W-:Y:S01]  /*62c0*/  FFMA.FTZ R43, R16, R128, R43 ;  /* 0x00000080102b7223 */ /* 0x000fe2000001002b */
[----:B------:R-:W-:Y:S01]  /*62d0*/  FFMA.FTZ R42, R17, R127, R42 ;  /* 0x0000007f112a7223 */ /* 0x000fe2000001002a */
[----:B------:R-:W-:Y:S01]  /*62e0*/  PLOP3.LUT P0, PT, PT, PT, UP0, 0x80, 0x0 ;  /* 0x000000000000781c */ /* 0x000fe20003f0f008 */
[----:B------:R-:W-:Y:S01]  /*62f0*/  FFMA.FTZ R41, R110, R124, R41 ;  /* 0x0000007c6e297223 */ /* 0x000fe20000010029 */
[----:B------:R-:W-:Y:S01]  /*6300*/  FFMA.FTZ R40, R111, R123, R40 ;  /* 0x0000007b6f287223 */ /* 0x000fe20000010028 */
[----:B------:R-:W-:Y:S01]  /*6310*/  FFMA.FTZ R39, R112, R121, R39 ;  /* 0x0000007970277223 */ /* 0x000fe20000010027 */
[----:B------:R-:W-:Y:S01]  /*6320*/  FFMA.FTZ R38, R113, R120, R38 ;  /* 0x0000007871267223 */ /* 0x000fe20000010026 */
[----:B------:R-:W-:Y:S01]  /*6330*/  FFMA.FTZ R37, R114, R119, R37 ;  /* 0x0000007772257223 */ /* 0x000fe20000010025 */
[----:B------:R-:W-:Y:S01]  /*6340*/  FFMA.FTZ R36, R115, R118, R36 ;  /* 0x0000007673247223 */ /* 0x000fe20000010024 */
[----:B------:R-:W-:Y:S01]  /*6350*/  FFMA.FTZ R35, R116, R122, R35 ;  /* 0x0000007a74237223 */ /* 0x000fe20000010023 */
[----:B------:R-:W-:-:S05]  /*6360*/  FFMA.FTZ R34, R117, R125, R34 ;  /* 0x0000007d75227223 */ /* 0x000fca0000010022 */
[----:B------:R-:W-:Y:S05]  /*6370*/  @!P0 BRA `(.L_x_2891) ;  /* 0xffffffdc00548947 */ /* 0x000fea000383ffff */
.L_x_2886:
[----:B------:R-:W-:Y:S01]  /*6380*/  BAR.SYNC.DEFER_BLOCKING 0x0 ;  /* 0x0000000000007b1d */ /* 0x000fe20000010000 */
[----:B------:R-:W-:Y:S01]  /*6390*/  F2FP.BF16.F32.PACK_AB R48, R48, R49 ;  /* 0x000000313030723e */ /* 0x000fe200000010ff */
[----:B0-----:R-:W-:Y:S01]  /*63a0*/  IMAD.U32 R6, RZ, RZ, UR13 ;  /* 0x0000000dff067e24 */ /* 0x001fe2000f8e00ff */
        /* <DEDUP_REMOVED lines=24> */
[----:B------:R0:W-:Y:S04]  /*6530*/  STS.U16 [R66+0xe], R33 ;  /* 0x00000e2142007388 */ /* 0x0001e80000000400 */
[----:B------:R-:W-:Y:S04]  /*6540*/  STS.U16 [R66+0x10], R40 ;  /* 0x0000102842007388 */ /* 0x000fe80000000400 */
[----:B------:R-:W-:Y:S01]  /*6550*/  STS.U16 [R66+0x12], R5 ;  /* 0x0000120542007388 */ /* 0x000fe20000000400 */
[----:B0-----:R-:W-:-:S03]  /*6560*/  SHF.R.S32.HI R33, RZ, 0x1f, R2 ;  /* 0x0000001fff217819 */ /* 0x001fc60000011402 */
        /* <DEDUP_REMOVED lines=36> */
[----:B------:R-:W-:Y:S01]  /*67b0*/  IMAD.U32 R0, RZ, RZ, UR7 ;  /* 0x00000007ff007e24 */ /* 0x000fe2000f8e00ff */
[----:B------:R-:W-:Y:S01]  /*67c0*/  IADD3 R6, P0, R2, UR7, RZ ;  /* 0x0000000702067c10 */ /* 0x000fe2000ff1e0ff */
[----:B------:R-:W-:-:S03]  /*67d0*/  IMAD R31, R106, UR11, R31 ;  /* 0x0000000b6a1f7c24 */ /* 0x000fc6000f8e021f */
        /* <DEDUP_REMOVED lines=9> */
.L_x_2893:
[----:B------:R-:W-:Y:S05]  /*6870*/  BSYNC B0 ;  /* 0x0000000000007941 */ /* 0x000fea0003800000 */
.L_x_2892:
[----:B------:R-:W-:Y:S01]  /*6880*/  MOV R5, R29 ;  /* 0x0000001d00057202 */ /* 0x000fe20000000f00 */
[----:B------:R-:W-:Y:S01]  /*6890*/  ULDC.64 UR8, c[0x0][0x2b8] ;  /* 0x0000ae0000087ab9 */ /* 0x000fe20000000a00 */
[----:B------:R-:W-:Y:S01]  /*68a0*/  USHF.L.U32 UR7, UR6, 0xb, URZ ;  /* 0x0000000b06077899 */ /* 0x000fe2000800063f */
[----:B------:R-:W-:Y:S01]  /*68b0*/  IMAD R7, R103, UR8, RZ ;  /* 0x0000000867077c24 */ /* 0x000fe2000f8e02ff */
[----:B0-----:R-:W-:Y:S01]  /*68c0*/  LOP3.LUT R8, R2, 0x20, RZ, 0xfc, !PT ;  /* 0x0000002002087812 */ /* 0x001fe200078efcff */
[----:B------:R-:W-:Y:S01]  /*68d0*/  IMAD.WIDE.U32 R4, R106, UR8, R4 ;  /* 0x000000086a047c25 */ /* 0x000fe2000f8e0004 */
[----:B------:R-:W-:Y:S01]  /*68e0*/  USHF.R.S32.HI UR10, URZ, 0x1f, UR7 ;  /* 0x0000001f3f0a7899 */ /* 0x000fe20008011407 */
[----:B------:R-:W-:Y:S01]  /*68f0*/  LOP3.LUT R6, R2, 0x40, RZ, 0xfc, !PT ;  /* 0x0000004002067812 */ /* 0x000fe200078efcff */
[----:B------:R-:W-:Y:S01]  /*6900*/  UIADD3 UR6, UR6, 0x1, URZ ;  /* 0x0000000106067890 */ /* 0x000fe2000fffe03f */
[----:B------:R-:W-:Y:S01]  /*6910*/  IMAD R9, R106, UR9, R7 ;  /* 0x000000096a097c24 */ /* 0x000fe2000f8e0207 */
[----:B------:R-:W-:Y:S01]  /*6920*/  ULDC.64 UR8, c[0x0][0x308] ;  /* 0x0000c20000087ab9 */ /* 0x000fe20000000a00 */
[----:B------:R-:W-:Y:S01]  /*6930*/  IADD3 R0, P1, R4, UR7, RZ ;  /* 0x0000000704007c10 */ /* 0x000fe2000ff3e0ff */
[----:B------:R-:W-:Y:S01]  /*6940*/  ULDC UR7, c[0x0][0x224] ;  /* 0x0000890000077ab9 */ /* 0x000fe20000000800 */
[----:B------:R-:W-:Y:S01]  /*6950*/  ISETP.GE.AND P5, PT, R8, R27, PT ;  /* 0x0000001b0800720c */ /* 0x000fe20003fa6270 */
[----:B------:R-:W-:Y:S01]  /*6960*/  UISETP.GE.AND UP0, UPT, UR6, UR7, UPT ;  /* 0x000000070600728c */ /* 0x000fe2000bf06270 */
[----:B------:R-:W-:-:S02]  /*6970*/  LEA R7, P0, R2, UR8, 0x1 ;  /* 0x0000000802077c11 */ /* 0x000fc4000f8008ff */
[----:B------:R-:W-:Y:S02]  /*6980*/  ISETP.GE.AND P6, PT, R6, R27, PT ;  /* 0x0000001b0600720c */ /* 0x000fe40003fc6270 */
[----:B------:R-:W-:Y:S02]  /*6990*/  IADD3.X R5, R9, UR10, R5, P1, !PT ;  /* 0x0000000a09057c10 */ /* 0x000fe40008ffe405 */
[----:B------:R-:W-:Y:S02]  /*69a0*/  LEA.HI.X R6, R2, UR9, R33, 0x1, P0 ;  /* 0x0000000902067c11 */ /* 0x000fe400080f0c21 */
[C---:B------:R-:W-:Y:S02]  /*69b0*/  LEA R4, P3, R0.reuse, R7, 0x1 ;  /* 0x0000000700047211 */ /* 0x040fe400078608ff */
[----:B------:R-:W-:Y:S02]  /*69c0*/  ISETP.GE.AND P4, PT, R97, R27, PT ;  /* 0x0000001b6100720c */ /* 0x000fe40003f86270 */
[----:B------:R-:W-:-:S02]  /*69d0*/  LEA.HI.X R5, R0, R6, R5, 0x1, P3 ;  /* 0x0000000600057211 */ /* 0x000fc400018f0c05 */
[----:B------:R-:W-:Y:S02]  /*69e0*/  LOP3.LUT R8, R2, 0x60, RZ, 0xfc, !PT ;  /* 0x0000006002087812 */ /* 0x000fe400078efcff */
[-C--:B------:R-:W-:Y:S01]  /*69f0*/  ISETP.GE.AND P0, PT, R108, R27.reuse, PT ;  /* 0x0000001b6c00720c */ /* 0x080fe20003f06270 */
[----:B------:R0:W-:Y:S01]  /*6a00*/  @!P5 STG.E.U16 desc[UR14][R4.64+0x40], R81 ;  /* 0x000040510400d986 */ /* 0x0001e2000c10150e */
[-C--:B------:R-:W-:Y:S02]  /*6a10*/  ISETP.GE.AND P5, PT, R96, R27.reuse, PT ;  /* 0x0000001b6000720c */ /* 0x080fe40003fa6270 */
[-C--:B------:R-:W-:Y:S01]  /*6a20*/  ISETP.GE.AND P2, PT, R107, R27.reuse, PT ;  /* 0x0000001b6b00720c */ /* 0x080fe20003f46270 */
[----:B------:R0:W-:Y:S01]  /*6a30*/  @!P6 STG.E.U16 desc[UR14][R4.64+0x80], R13 ;  /* 0x0000800d0400e986 */ /* 0x0001e2000c10150e */
[-C--:B------:R-:W-:Y:S02]  /*6a40*/  ISETP.GE.AND P6, PT, R105, R27.reuse, PT ;  /* 0x0000001b6900720c */ /* 0x080fe40003fc6270 */
[-C--:B------:R-:W-:Y:S01]  /*6a50*/  ISETP.GE.AND P1, PT, R8, R27.reuse, PT ;  /* 0x0000001b0800720c */ /* 0x080fe20003f26270 */
[----:B------:R0:W-:Y:S01]  /*6a60*/  @!P4 STG.E.U16 desc[UR14][R4.64+0x1c0], R75 ;  /* 0x0001c04b0400c986 */ /* 0x0001e2000c10150e */
        /* <DEDUP_REMOVED lines=8> */
[----:B------:R0:W-:Y:S04]  /*6af0*/  @!P6 STG.E.U16 desc[UR14][R4.64+0x340], R69 ;  /* 0x000340450400e986 */ /* 0x0001e8000c10150e */
[----:B------:R0:W-:Y:S01]  /*6b00*/  @!P1 STG.E.U16 desc[UR14][R4.64+0xc0], R79 ;  /* 0x0000c04f04009986 */ /* 0x0001e2000c10150e */
[----:B------:R-:W-:-:S03]  /*6b10*/  ISETP.GE.AND P1, PT, R90, R27, PT ;  /* 0x0000001b5a00720c */ /* 0x000fc60003f26270 */
[----:B------:R0:W-:Y:S04]  /*6b20*/  @!P5 STG.E.U16 desc[UR14][R4.64+0x3c0], R67 ;  /* 0x0003c0430400d986 */ /* 0x0001e8000c10150e */
[----:B------:R0:W-:Y:S01]  /*6b30*/  @!P3 STG.E.U16 desc[UR14][R4.64+0x180], R17 ;  /* 0x000180110400b986 */ /* 0x0001e2000c10150e */
[----:B------:R-:W-:-:S03]  /*6b40*/  ISETP.GE.AND P3, PT, R94, R27, PT ;  /* 0x0000001b5e00720c */ /* 0x000fc60003f66270 */
[----:B------:R0:W-:Y:S01]  /*6b50*/  @!P4 STG.E.U16 desc[UR14][R4.64+0x380], R25 ;  /* 0x000380190400c986 */ /* 0x0001e2000c10150e */
[----:B------:R-:W-:-:S03]  /*6b60*/  PLOP3.LUT P4, PT, PT, PT, UP0, 0x80, 0x0 ;  /* 0x000000000000781c */ /* 0x000fc60003f8f008 */
[----:B------:R0:W-:Y:S01]  /*6b70*/  @!P2 STG.E.U16 desc[UR14][R4.64+0x280], R21 ;  /* 0x000280150400a986 */ /* 0x0001e2000c10150e */
[----:B------:R-:W-:-:S03]  /*6b80*/  IADD3 R100, P2, R100, 0x1000, RZ ;  /* 0x0000100064647810 */ /* 0x000fc60007f5e0ff */
[----:B------:R0:W-:Y:S01]  /*6b90*/  @!P0 STG.E.U16 desc[UR14][R4.64+0x300], R23 ;  /* 0x0003001704008986 */ /* 0x0001e2000c10150e */
[----:B------:R-:W-:Y:S01]  /*6ba0*/  IADD3 R91, P0, R91, 0x1000, RZ ;  /* 0x000010005b5b7810 */ /* 0x000fe20007f1e0ff */
[----:B------:R-:W-:Y:S02]  /*6bb0*/  IMAD.X R93, RZ, RZ, R93, P2 ;  /* 0x000000ffff5d7224 */ /* 0x000fe400010e065d */
[----:B------:R0:W-:Y:S01]  /*6bc0*/  @!P3 STG.E.U16 desc[UR14][R4.64+0x240], R73 ;  /* 0x000240490400b986 */ /* 0x0001e2000c10150e */
[----:B------:R-:W-:Y:S01]  /*6bd0*/  IADD3 R102, P3, R102, 0x1000, RZ ;  /* 0x0000100066667810 */ /* 0x000fe20007f7e0ff */
[----:B------:R-:W-:Y:S02]  /*6be0*/  IMAD.X R87, RZ, RZ, R87, P0 ;  /* 0x000000ffff577224 */ /* 0x000fe400000e0657 */
[----:B------:R0:W-:Y:S01]  /*6bf0*/  @!P1 STG.E.U16 desc[UR14][R4.64+0x2c0], R71 ;  /* 0x0002c04704009986 */ /* 0x0001e2000c10150e */
[----:B------:R-:W-:Y:S02]  /*6c00*/  IADD3 R89, P1, R89, 0x1000, RZ ;  /* 0x0000100059597810 */ /* 0x000fe40007f3e0ff */
[----:B------:R-:W-:-:S02]  /*6c10*/  IADD3.X R95, RZ, R95, RZ, P3, !PT ;  /* 0x0000005fff5f7210 */ /* 0x000fc40001ffe4ff */
[----:B------:R-:W-:Y:S01]  /*6c20*/  IADD3.X R85, RZ, R85, RZ, P1, !PT ;  /* 0x00000055ff557210 */ /* 0x000fe20000ffe4ff */
[----:B------:R-:W-:Y:S08]  /*6c30*/  @!P4 BRA `(.L_x_2894) ;  /* 0xffffff9800e0c947 */ /* 0x000ff0000383ffff */
[----:B------:R-:W-:Y:S05]  /*6c40*/  EXIT ;  /* 0x000000000000794d */ /* 0x000fea0003800000 */
.L_x_2895:
        /* <DEDUP_REMOVED lines=11> */
.L_x_5246:


//--------------------- .text._Z25selective_scan_fwd_kernelI32Selective_Scan_fwd_kernel_traitsILi128ELi16ELi1ELb0ELb1ELb1ELb1EN3c108BFloat16EfEEv13SSMParamsBase --------------------------
	.section	.text._Z25selective_scan_fwd_kernelI32Selective_Scan_fwd_kernel_traitsILi128ELi16ELi1ELb0ELb1ELb1ELb1EN3c108BFloat16EfEEv13SSMParamsBase,"ax",@progbits
	.align	128
        .global         _Z25selective_scan_fwd_kernelI32Selective_Scan_fwd_kernel_traitsILi128ELi16ELi1ELb0ELb1ELb1ELb1EN3c108BFloat16EfEEv13SSMParamsBase
        .type           _Z25selective_scan_fwd_kernelI32Selective_Scan_fwd_kernel_traitsILi128ELi16ELi1ELb0ELb1ELb1ELb1EN3c108BFloat16EfEEv13SSMParamsBase,@function
        .size           _Z25selective_scan_fwd_kernelI32Selective_Scan_fwd_kernel_traitsILi128ELi16ELi1ELb0ELb1ELb1ELb1EN3c108BFloat16EfEEv13SSMParamsBase,(.L_x_5247 - _Z25selective_scan_fwd_kernelI32Selective_Scan_fwd_kernel_traitsILi128ELi16ELi1ELb0ELb1ELb1ELb1EN3c108BFloat16EfEEv13SSMParamsBase)
        .other          _Z25selective_scan_fwd_kernelI32Selective_Scan_fwd_kernel_traitsILi128ELi16ELi1ELb0ELb1ELb1ELb1EN3c108BFloat16EfEEv13SSMParamsBase,@"STO_CUDA_ENTRY STV_DEFAULT"
_Z25selective_scan_fwd_kernelI32Selective_Scan_fwd_kernel_traitsILi128ELi16ELi1ELb0ELb1ELb1ELb1EN3c108BFloat16EfEEv13SSMParamsBase:
.text._Z25selective_scan_fwd_kernelI32Selective_Scan_fwd_kernel_traitsILi128ELi16ELi1ELb0ELb1ELb1ELb1EN3c108BFloat16EfEEv13SSMParamsBase:
[----:B------:R-:W-:Y:S08]  /*0000*/  LDC R1, c[0x0][0x28] ;  /* 0x00000a00ff017b82 */ /* 0x000ff00000000800 */
[----:B------:R-:W0:Y:S01]  /*0010*/  S2UR UR4, SR_CTAID.Y ;  /* 0x00000000000479c3 */ /* 0x000e220000002600 */
[----:B------:R-:W-:Y:S01]  /*0020*/  ULDC.64 UR6, c[0x0][0x300] ;  /* 0x0000c00000067ab9 */ /* 0x000fe20000000a00 */
[----:B------:R-:W-:Y:S01]  /*0030*/  ULDC.64 UR16, c[0x0][0x208] ;  /* 0x0000820000107ab9 */ /* 0x000fe20000000a00 */
[----:B------:R-:W-:Y:S01]  /*0040*/  ISETP.NE.U32.AND P1, PT, RZ, UR6, PT ;  /* 0x00000006ff007c0c */ /* 0x000fe2000bf25070 */
[----:B------:R-:W-:Y:S01]  /*0050*/  ULDC.64 UR10, c[0x0][0x240] ;  /* 0x00009000000a7ab9 */ /* 0x000fe20000000a00 */
[----:B------:R-:W-:-:S02]  /*0060*/  ULDC.64 UR14, c[0x0][0x260] ;  /* 0x00009800000e7ab9 */ /* 0x000fc40000000a00 */
[----:B------:R-:W-:Y:S01]  /*0070*/  ISETP.NE.AND.EX P1, PT, RZ, UR7, PT, P1 ;  /* 0x00000007ff007c0c */ /* 0x000fe2000bf25310 */
[----:B------:R-:W1:Y:S08]  /*0080*/  LDC R10, c[0x0][0x228] ;  /* 0x00008a00ff0a7b82 */ /* 0x000e700000000800 */
[----:B------:R-:W2:Y:S01]  /*0090*/  LDC.64 R16, c[0x0][0x2d8] ;  /* 0x0000b600ff107b82 */ /* 0x000ea20000000a00 */
[----:B0-----:R-:W-:Y:S01]  /*00a0*/  IMAD.U32 R163, RZ, RZ, UR4 ;  /* 0x00000004ffa37e24 */ /* 0x001fe2000f8e00ff */
[----:B------:R-:W-:-:S02]  /*00b0*/  ULDC.64 UR4, c[0x0][0x2e8] ;  /* 0x0000ba0000047ab9 */ /* 0x000fc40000000a00 */
[----:B------:R-:W-:Y:S02]  /*00c0*/  ISETP.NE.U32.AND P0, PT, RZ, UR4, PT ;  /* 0x00000004ff007c0c */ /* 0x000fe4000bf05070 */
[C---:B------:R-:W-:Y:S02]  /*00d0*/  R2UR UR12, R163.reuse ;  /* 0x00000000a30c72ca */ /* 0x040fe400000e0000 */
[----:B------:R-:W-:Y:S02]  /*00e0*/  ISETP.NE.AND.EX P0, PT, RZ, UR5, PT, P0 ;  /* 0x00000005ff007c0c */ /* 0x000fe4000bf05300 */
[----:B-1----:R-:W-:Y:S02]  /*00f0*/  IABS R11, R10 ;  /* 0x0000000a000b7213 */ /* 0x002fe40000000000 */
[----:B------:R-:W-:-:S07]  /*0100*/  @P1 LEA R4, P3, R163, UR6, 0x2 ;  /* 0x00000006a3041c11 */ /* 0x000fce000f8610ff */
[----:B------:R-:W-:Y:S02]  /*0110*/  USHF.R.S32.HI UR28, URZ, 0x1f, UR12 ;  /* 0x0000001f3f1c7899 */ /* 0x000fe4000801140c */
[----:B------:R-:W-:-:S04]  /*0120*/  @P0 LEA R2, P2, R163, UR4, 0x2 ;  /* 0x00000004a3020c11 */ /* 0x000fc8000f8410ff */
[----:B------:R-:W-:Y:S01]  /*0130*/  IMAD.U32 R0, RZ, RZ, UR28 ;  /* 0x0000001cff007e24 */ /* 0x000fe2000f8e00ff */
[----:B------:R-:W-:-:S04]  /*0140*/  MOV R6, UR28 ;  /* 0x0000001c00067c02 */ /* 0x000fc80008000f00 */
[C---:B------:R-:W-:Y:S02]  /*0150*/  @P0 LEA.HI.X R3, R163.reuse, UR5, R0, 0x2, P2 ;  /* 0x00000005a3030c11 */ /* 0x040fe400090f1400 */
[----:B------:R-:W0:Y:S01]  /*0160*/  I2F.RP R0, R11 ;  /* 0x0000000b00007306 */ /* 0x000e220000209400 */
[----:B------:R-:W-:Y:S01]  /*0170*/  @P1 LEA.HI.X R5, R163, UR7, R6, 0x2, P3 ;  /* 0x00000007a3051c11 */ /* 0x000fe200098f1406 */
[----:B------:R-:W1:Y:S01]  /*0180*/  S2UR UR4, SR_CTAID.X ;  /* 0x00000000000479c3 */ /* 0x000e620000002500 */
[----:B------:R3:W5:Y:S01]  /*0190*/  @P0 LDG.E R8, desc[UR16][R2.64] ;  /* 0x0000001002080981 */ /* 0x000762000c1e1900 */
[----:B------:R-:W-:-:S03]  /*01a0*/  ULDC.64 UR6, c[0x0][0x280] ;  /* 0x0000a00000067ab9 */ /* 0x000fc60000000a00 */
[----:B------:R4:W5:Y:S01]  /*01b0*/  @P1 LDG.E R9, desc[UR16][R4.64] ;  /* 0x0000001004091981 */ /* 0x000962000c1e1900 */
[----:B---3--:R-:W-:Y:S01]  /*01c0*/  IABS R2, R163 ;  /* 0x000000a300027213 */ /* 0x008fe20000000000 */
[----:B0-----:R-:W0:Y:S01]  /*01d0*/  MUFU.RCP R0, R0 ;  /* 0x0000000000007308 */ /* 0x001e220000001000 */
[----:B-1----:R-:W-:-:S04]  /*01e0*/  IMAD.U32 R162, RZ, RZ, UR4 ;  /* 0x00000004ffa27e24 */ /* 0x002fc8000f8e00ff */
[C---:B----4-:R-:W-:Y:S01]  /*01f0*/  IMAD.WIDE.U32 R4, R162.reuse, UR10, RZ ;  /* 0x0000000aa2047c25 */ /* 0x050fe2000f8e00ff */
[----:B------:R-:W-:-:S03]  /*0200*/  R2UR UR9, R162 ;  /* 0x00000000a20972ca */ /* 0x000fc600000e0000 */
[----:B0-----:R-:W-:-:S04]  /*0210*/  VIADD R6, R0, 0xffffffe ;  /* 0x0ffffffe00067836 */ /* 0x001fc80000000000 */
[----:B------:R0:W1:Y:S06]  /*0220*/  F2I.FTZ.U32.TRUNC.NTZ R7, R6 ;  /* 0x0000000600077305 */ /* 0x00006c000021f000 */
[----:B------:R-:W-:Y:S01]  /*0230*/  USHF.R.S32.HI UR29, URZ, 0x1f, UR9 ;  /* 0x0000001f3f1d7899 */ /* 0x000fe20008011409 */
[----:B0-----:R-:W-:-:S03]  /*0240*/  HFMA2.MMA R6, -RZ, RZ, 0, 0 ;  /* 0x00000000ff067435 */ /* 0x001fc600000001ff */
[----:B------:R-:W-:Y:S02]  /*0250*/  UIMAD UR4, UR29, UR10, URZ ;  /* 0x0000000a1d0472a4 */ /* 0x000fe4000f8e023f */
[----:B------:R-:W-:Y:S01]  /*0260*/  UIMAD UR5, UR29, UR14, URZ ;  /* 0x0000000e1d0572a4 */ /* 0x000fe2000f8e023f */
[----:B-1----:R-:W-:-:S03]  /*0270*/  IMAD.MOV R12, RZ, RZ, -R7 ;  /* 0x000000ffff0c7224 */ /* 0x002fc600078e0a07 */
[----:B------:R-:W-:Y:S01]  /*0280*/  IMAD.U32 R13, RZ, RZ, UR4 ;  /* 0x00000004ff0d7e24 */ /* 0x000fe2000f8e00ff */
[----:B------:R-:W-:Y:S01]  /*0290*/  UIMAD UR4, UR29, UR6, URZ ;  /* 0x000000061d0472a4 */ /* 0x000fe2000f8e023f */
[----:B------:R-:W-:Y:S02]  /*02a0*/  IMAD R3, R12, R11, RZ ;  /* 0x0000000b0c037224 */ /* 0x000fe400078e02ff */
[----:B------:R-:W0:Y:S01]  /*02b0*/  LDC R12, c[0x0][0x224] ;  /* 0x00008900ff0c7b82 */ /* 0x000e220000000800 */
[----:B------:R-:W-:Y:S01]  /*02c0*/  IMAD.U32 R15, RZ, RZ, UR5 ;  /* 0x00000005ff0f7e24 */ /* 0x000fe2000f8e00ff */
[----:B------:R-:W-:Y:S01]  /*02d0*/  UMOV UR5, URZ ;  /* 0x0000003f00057c82 */ /* 0x000fe20008000000 */
[----:B------:R-:W-:-:S04]  /*02e0*/  IMAD.HI.U32 R7, R7, R3, R6 ;  /* 0x0000000307077227 */ /* 0x000fc800078e0006 */
[----:B------:R-:W-:Y:S01]  /*02f0*/  IMAD R13, R162, UR11, R13 ;  /* 0x0000000ba20d7c24 */ /* 0x000fe2000f8e020d */
[----:B------:R-:W-:Y:S01]  /*0300*/  ULDC.64 UR10, c[0x0][0x290] ;  /* 0x0000a400000a7ab9 */ /* 0x000fe20000000a00 */
[----:B------:R-:W-:-:S03]  /*0310*/  IMAD.HI.U32 R0, R7, R2, RZ ;  /* 0x0000000207007227 */ /* 0x000fc600078e00ff */
[----:B------:R-:W-:Y:S01]  /*0320*/  IADD3 R5, R5, R13, RZ ;  /* 0x0000000d05057210 */ /* 0x000fe20007ffe0ff */
[----:B------:R-:W-:Y:S02]  /*0330*/  IMAD.MOV R3, RZ, RZ, -R0 ;  /* 0x000000ffff037224 */ /* 0x000fe400078e0a00 */
[----:B------:R-:W-:-:S04]  /*0340*/  IMAD.WIDE.U32 R6, R162, UR14, RZ ;  /* 0x0000000ea2067c25 */ /* 0x000fc8000f8e00ff */
[C---:B------:R-:W-:Y:S02]  /*0350*/  IMAD R2, R11.reuse, R3, R2 ;  /* 0x000000030b027224 */ /* 0x040fe400078e0202 */
[----:B------:R-:W-:Y:S01]  /*0360*/  IMAD R15, R162, UR15, R15 ;  /* 0x0000000fa20f7c24 */ /* 0x000fe2000f8e020f */
[----:B------:R-:W-:Y:S02]  /*0370*/  ULDC.64 UR14, c[0x0][0x258] ;  /* 0x00009600000e7ab9 */ /* 0x000fe40000000a00 */
[----:B------:R-:W-:Y:S01]  /*0380*/  ISETP.GT.U32.AND P3, PT, R11, R2, PT ;  /* 0x000000020b00720c */ /* 0x000fe20003f64070 */
[----:B------:R-:W-:-:S12]  /*0390*/  IMAD.IADD R7, R7, 0x1, R15 ;  /* 0x0000000107077824 */ /* 0x000fd800078e020f */
[-C--:B------:R-:W-:Y:S01]  /*03a0*/  @!P3 IADD3 R2, R2, -R11.reuse, RZ ;  /* 0x8000000b0202b210 */ /* 0x080fe20007ffe0ff */
[----:B------:R-:W-:Y:S01]  /*03b0*/  @!P3 VIADD R0, R0, 0x1 ;  /* 0x000000010000b836 */ /* 0x000fe20000000000 */
[----:B------:R-:W-:Y:S02]  /*03c0*/  ISETP.NE.AND P3, PT, R10, RZ, PT ;  /* 0x000000ff0a00720c */ /* 0x000fe40003f65270 */
[----:B------:R-:W-:Y:S02]  /*03d0*/  ISETP.GE.U32.AND P2, PT, R2, R11, PT ;  /* 0x0000000b0200720c */ /* 0x000fe40003f46070 */
[----:B------:R-:W-:Y:S02]  /*03e0*/  LOP3.LUT R2, R163, R10, RZ, 0x3c, !PT ;  /* 0x0000000aa3027212 */ /* 0x000fe400078e3cff */
[----:B------:R-:W-:Y:S01]  /*03f0*/  MOV R11, UR4 ;  /* 0x00000004000b7c02 */ /* 0x000fe20008000f00 */
[----:B------:R-:W-:Y:S01]  /*0400*/  UMOV UR4, URZ ;  /* 0x0000003f00047c82 */ /* 0x000fe20008000000 */
[----:B------:R-:W-:Y:S01]  /*0410*/  ISETP.GE.AND P4, PT, R2, RZ, PT ;  /* 0x000000ff0200720c */ /* 0x000fe20003f86270 */
[C---:B------:R-:W-:Y:S01]  /*0420*/  IMAD.WIDE.U32 R2, R162.reuse, UR6, RZ ;  /* 0x00000006a2027c25 */ /* 0x040fe2000f8e00ff */
[----:B------:R-:W-:-:S03]  /*0430*/  R2UR UR6, R162 ;  /* 0x00000000a20672ca */ /* 0x000fc600000e0000 */
[----:B------:R-:W-:Y:S02]  /*0440*/  IMAD R11, R162, UR7, R11 ;  /* 0x00000007a20b7c24 */ /* 0x000fe4000f8e020b */
[----:B------:R-:W-:Y:S01]  /*0450*/  @P2 VIADD R0, R0, 0x1 ;  /* 0x0000000100002836 */ /* 0x000fe20000000000 */
[----:B0-----:R-:W-:Y:S01]  /*0460*/  ISETP.GE.AND P2, PT, R12, 0x1, PT ;  /* 0x000000010c00780c */ /* 0x001fe20003f46270 */
[----:B------:R-:W-:-:S04]  /*0470*/  IMAD.IADD R3, R3, 0x1, R11 ;  /* 0x0000000103037824 */ /* 0x000fc800078e020b */
[----:B------:R-:W-:Y:S02]  /*0480*/  @!P4 IADD3 R0, -R0, RZ, RZ ;  /* 0x000000ff0000c210 */ /* 0x000fe40007ffe1ff */
[----:B------:R-:W-:-:S06]  /*0490*/  @!P3 LOP3.LUT R0, RZ, R10, RZ, 0x33, !PT ;  /* 0x0000000aff00b212 */ /* 0x000fcc00078e33ff */
[----:B--2---:R-:W-:Y:S05]  /*04a0*/  @!P2 EXIT ;  /* 0x000000000000a94d */ /* 0x004fea0003800000 */
[----:B------:R-:W0:Y:S01]  /*04b0*/  S2R R11, SR_TID.X ;  /* 0x00000000000b7919 */ /* 0x000e220000002100 */
[----:B------:R-:W1:Y:S01]  /*04c0*/  LDC.64 R18, c[0x0][0x2e0] ;  /* 0x0000b800ff127b82 */ /* 0x000e620000000a00 */
[----:B------:R-:W-:Y:S01]  /*04d0*/  SHF.R.S32.HI R10, RZ, 0x1f, R0 ;  /* 0x0000001fff0a7819 */ /* 0x000fe20000011400 */
[----:B------:R-:W-:Y:S01]  /*04e0*/  ULDC.64 UR18, c[0x0][0x288] ;  /* 0x0000a20000127ab9 */ /* 0x000fe20000000a00 */
[----:B------:R-:W-:Y:S01]  /*04f0*/  IMAD.WIDE.U32 R4, R0, UR14, R4 ;  /* 0x0000000e00047c25 */ /* 0x000fe2000f8e0004 */
[----:B------:R-:W-:Y:S01]  /*0500*/  ULDC.64 UR20, c[0x0][0x278] ;  /* 0x00009e0000147ab9 */ /* 0x000fe20000000a00 */
[----:B------:R-:W2:Y:S01]  /*0510*/  S2R R161, SR_LANEID ;  /* 0x0000000000a17919 */ /* 0x000ea20000000000 */
[----:B-----5:R-:W-:Y:S01]  /*0520*/  @P1 R2UR UR4, R9 ;  /* 0x00000000090412ca */ /* 0x020fe200000e0000 */
[C---:B------:R-:W-:Y:S01]  /*0530*/  IMAD R13, R10.reuse, UR14, RZ ;  /* 0x0000000e0a0d7c24 */ /* 0x040fe2000f8e02ff */
[----:B------:R-:W3:Y:S01]  /*0540*/  LDC.64 R14, c[0x0][0x2f0] ;  /* 0x0000bc00ff0e7b82 */ /* 0x000ee20000000a00 */
[----:B------:R-:W-:Y:S01]  /*0550*/  R2UR UR13, R163 ;  /* 0x00000000a30d72ca */ /* 0x000fe200000e0000 */
[----:B------:R-:W-:Y:S01]  /*0560*/  UIMAD UR14, UR28, UR18, URZ ;  /* 0x000000121c0e72a4 */ /* 0x000fe2000f8e023f */
[----:B------:R-:W-:Y:S01]  /*0570*/  IMAD R9, R10, UR20, RZ ;  /* 0x000000140a097c24 */ /* 0x000fe2000f8e02ff */
[----:B------:R-:W-:Y:S01]  /*0580*/  UIMAD UR8, UR29, UR10, URZ ;  /* 0x0000000a1d0872a4 */ /* 0x000fe2000f8e023f */
[C---:B------:R-:W-:Y:S01]  /*0590*/  IMAD R13, R0.reuse, UR15, R13 ;  /* 0x0000000f000d7c24 */ /* 0x040fe2000f8e020d */
[----:B------:R-:W-:Y:S01]  /*05a0*/  UIMAD.WIDE.U32 UR6, UR6, UR10, URZ ;  /* 0x0000000a060672a5 */ /* 0x000fe2000f8e003f */
[----:B------:R-:W-:Y:S01]  /*05b0*/  IMAD.WIDE.U32 R6, R0, UR20, R6 ;  /* 0x0000001400067c25 */ /* 0x000fe2000f8e0006 */
[----:B------:R-:W-:Y:S01]  /*05c0*/  UIMAD UR8, UR9, UR11, UR8 ;  /* 0x0000000b090872a4 */ /* 0x000fe2000f8e0208 */
[----:B------:R-:W-:-:S02]  /*05d0*/  @P0 R2UR UR5, R8 ;  /* 0x00000000080502ca */ /* 0x000fc400000e0000 */
[----:B------:R-:W-:Y:S01]  /*05e0*/  IMAD R9, R0, UR21, R9 ;  /* 0x0000001500097c24 */ /* 0x000fe2000f8e0209 */
[----:B------:R-:W-:Y:S01]  /*05f0*/  ULDC.64 UR10, c[0x0][0x298] ;  /* 0x0000a600000a7ab9 */ /* 0x000fe20000000a00 */
[----:B------:R-:W-:Y:S01]  /*0600*/  IMAD.U32 R0, RZ, RZ, UR14 ;  /* 0x0000000eff007e24 */ /* 0x000fe2000f8e00ff */
[----:B------:R-:W-:Y:S01]  /*0610*/  UIMAD UR9, UR28, UR10, URZ ;  /* 0x0000000a1c0972a4 */ /* 0x000fe2000f8e023f */
[----:B------:R-:W-:Y:S01]  /*0620*/  IMAD.IADD R155, R5, 0x1, R13 ;  /* 0x00000001059b7824 */ /* 0x000fe200078e020d */
[----:B------:R-:W-:Y:S01]  /*0630*/  UIADD3 UR7, UR7, UR8, URZ ;  /* 0x0000000807077290 */ /* 0x000fe2000fffe03f */
[C---:B------:R-:W-:Y:S01]  /*0640*/  LEA R157, P0, R4.reuse, R16, 0x1 ;  /* 0x00000010049d7211 */ /* 0x040fe200078008ff */
[C---:B------:R-:W-:Y:S01]  /*0650*/  IMAD R5, R163.reuse, UR19, R0 ;  /* 0x00000013a3057c24 */ /* 0x040fe2000f8e0200 */
[----:B------:R-:W-:Y:S01]  /*0660*/  UIMAD UR9, UR12, UR11, UR9 ;  /* 0x0000000b0c0972a4 */ /* 0x000fe2000f8e0209 */
[----:B------:R-:W-:Y:S01]  /*0670*/  IMAD.WIDE.U32 R2, R163, UR18, R2 ;  /* 0x00000012a3027c25 */ /* 0x000fe2000f8e0002 */
[----:B------:R-:W-:Y:S01]  /*0680*/  UIMAD.WIDE.U32 UR6, UR13, UR10, UR6 ;  /* 0x0000000a0d0672a5 */ /* 0x000fe2000f8e0006 */
[----:B------:R-:W-:-:S02]  /*0690*/  LEA.HI.X R155, R4, R17, R155, 0x1, P0 ;  /* 0x00000011049b7211 */ /* 0x000fc400000f0c9b */
[----:B0-----:R-:W-:Y:S01]  /*06a0*/  SHF.L.U32 R0, R11, 0x4, RZ ;  /* 0x000000040b007819 */ /* 0x001fe200000006ff */
[----:B------:R-:W-:Y:S01]  /*06b0*/  IMAD.IADD R154, R7, 0x1, R9 ;  /* 0x00000001079a7824 */ /* 0x000fe200078e0209 */
[----:B------:R-:W-:Y:S01]  /*06c0*/  ULDC.64 UR10, c[0x0][0x2f8] ;  /* 0x0000be00000a7ab9 */ /* 0x000fe20000000a00 */
[----:B------:R-:W-:Y:S01]  /*06d0*/  IMAD.IADD R158, R3, 0x1, R5 ;  /* 0x00000001039e7824 */ /* 0x000fe200078e0205 */
[----:B-1----:R-:W-:Y:S01]  /*06e0*/  LEA R156, P1, R6, R18, 0x1 ;  /* 0x00000012069c7211 */ /* 0x002fe200078208ff */
[----:B------:R-:W-:Y:S01]  /*06f0*/  UIADD3 UR9, UR7, UR9, URZ ;  /* 0x0000000907097290 */ /* 0x000fe2000fffe03f */
[----:B---3--:R-:W-:Y:S01]  /*0700*/  LEA R159, P0, R2, R14, 0x1 ;  /* 0x0000000e029f7211 */ /* 0x008fe200078008ff */
[----:B------:R-:W-:Y:S01]  /*0710*/  ULEA UR8, UP0, UR6, UR10, 0x1 ;  /* 0x0000000a06087291 */ /* 0x000fe2000f80083f */
[----:B------:R-:W-:Y:S02]  /*0720*/  LOP3.LUT R0, R0, 0xfffffe00, RZ, 0xc0, !PT ;  /* 0xfffffe0000007812 */ /* 0x000fe400078ec0ff */
[----:B------:R-:W-:Y:S01]  /*0730*/  LEA.HI.X R154, R6, R19, R154, 0x1, P1 ;  /* 0x00000013069a7211 */ /* 0x000fe200008f0c9a */
[----:B------:R-:W-:Y:S01]  /*0740*/  ULEA.HI.X UR9, UR6, UR11, UR9, 0x1, UP0 ;  /* 0x0000000b06097291 */ /* 0x000fe200080f0c09 */
[----:B------:R-:W-:-:S02]  /*0750*/  LEA.HI.X R158, R2, R15, R158, 0x1, P0 ;  /* 0x0000000f029e7211 */ /* 0x000fc400000f0c9e */
[----:B------:R-:W-:Y:S01]  /*0760*/  LOP3.LUT R84, R0, 0x1f, R11, 0xf8, !PT ;  /* 0x0000001f00547812 */ /* 0x000fe200078ef80b */
[----:B------:R-:W-:Y:S01]  /*0770*/  UMOV UR6, URZ ;  /* 0x0000003f00067c82 */ /* 0x000fe20008000000 */
[----:B--2---:R-:W-:-:S07]  /*0780*/  LOP3.LUT R160, R11, 0x1f, RZ, 0xc0, !PT ;  /* 0x0000001f0ba07812 */ /* 0x004fce00078ec0ff */
.L_x_2938:
        /* <DEDUP_REMOVED lines=12> */
[C---:B------:R-:W-:Y:S02]  /*0850*/  ISETP.GE.AND P2, PT, R84.reuse, UR10, PT ;  /* 0x0000000a54007c0c */ /* 0x040fe4000bf46270 */
[----:B------:R-:W-:Y:S02]  /*0860*/  ISETP.GE.AND P1, PT, R153, UR10, PT ;  /* 0x0000000a99007c0c */ /* 0x000fe4000bf26270 */
[C---:B------:R-:W-:Y:S02]  /*0870*/  LOP3.LUT R149, R84.reuse, 0xa0, RZ, 0xfc, !PT ;  /* 0x000000a054957812 */ /* 0x040fe400078efcff */
[----:B------:R-:W-:Y:S02]  /*0880*/  LOP3.LUT R148, R84, 0xc0, RZ, 0xfc, !PT ;  /* 0x000000c054947812 */ /* 0x000fe400078efcff */
[----:B------:R-:W-:-:S02]  /*0890*/  ISETP.GE.AND P0, PT, R152, UR10, PT ;  /* 0x0000000a98007c0c */ /* 0x000fc4000bf06270 */
[C---:B------:R-:W-:Y:S02]  /*08a0*/  LOP3.LUT R147, R84.reuse, 0xe0, RZ, 0xfc, !PT ;  /* 0x000000e054937812 */ /* 0x040fe400078efcff */
[----:B------:R-:W-:Y:S01]  /*08b0*/  ISETP.GE.AND P4, PT, R151, UR10, PT ;  /* 0x0000000a97007c0c */ /* 0x000fe2000bf86270 */
[----:B------:R-:W2:Y:S01]  /*08c0*/  @!P2 LDG.E.U16 R0, desc[UR16][R2.64] ;  /* 0x000000100200a981 */ /* 0x000ea2000c1e1500 */
[----:B------:R-:W-:Y:S02]  /*08d0*/  LOP3.LUT R146, R84, 0x100, RZ, 0xfc, !PT ;  /* 0x0000010054927812 */ /* 0x000fe400078efcff */
[----:B------:R-:W-:Y:S01]  /*08e0*/  ISETP.GE.AND P6, PT, R150, UR10, PT ;  /* 0x0000000a96007c0c */ /* 0x000fe2000bfc6270 */
[----:B------:R-:W3:Y:S01]  /*08f0*/  @!P1 LDG.E.U16 R4, desc[UR16][R2.64+0x40] ;  /* 0x0000401002049981 */ /* 0x000ee2000c1e1500 */
        /* <DEDUP_REMOVED lines=65> */
[C---:B------:R-:W-:Y:S01]  /*0d10*/  VIADD R133, R128.reuse, 0x140 ;  /* 0x0000014080857836 */ /* 0x040fe20000000000 */
        /* <DEDUP_REMOVED lines=23> */
[----:B------:R-:W-:Y:S02]  /*0e90*/  ISETP.GE.AND P2, PT, R84, UR10, PT ;  /* 0x0000000a54007c0c */ /* 0x000fe4000bf46270 */
[----:B------:R-:W-:Y:S01]  /*0ea0*/  ISETP.GE.AND P1, PT, R153, UR10, PT ;  /* 0x0000000a99007c0c */ /* 0x000fe2000bf26270 */
[----:B------:R-:W-:Y:S01]  /*0eb0*/  IMAD.U32 R2, RZ, RZ, UR8 ;  /* 0x00000008ff027e24 */ /* 0x000fe2000f8e00ff */
[----:B------:R-:W-:Y:S01]  /*0ec0*/  LEA.HI.SX32 R131, R131, R128, 0x1b ;  /* 0x0000008083837211 */ /* 0x000fe200078fdaff */
[----:B------:R-:W-:Y:S01]  /*0ed0*/  IMAD.U32 R3, RZ, RZ, UR9 ;  /* 0x00000009ff037e24 */ /* 0x000fe2000f8e00ff */
[----:B------:R-:W-:Y:S01]  /*0ee0*/  LEA R120, R31, UR11, 0x1 ;  /* 0x0000000b1f787c11 */ /* 0x000fe2000f8e08ff */
[----:B------:R-:W0:Y:S01]  /*0ef0*/  LDC R33, c[0x0][0x21c] ;  /* 0x00008700ff217b82 */ /* 0x000e220000000800 */
        /* <DEDUP_REMOVED lines=9> */
[----:B------:R-:W-:Y:S01]  /*0f90*/  IMAD.WIDE R2, R84, 0x2, R2 ;  /* 0x0000000254027825 */ /* 0x000fe200078e0202 */
[----:B------:R-:W-:Y:S02]  /*0fa0*/  PRMT R20, RZ, 0x7610, R20 ;  /* 0x00007610ff147816 */ /* 0x000fe40000000014 */
[----:B------:R-:W-:Y:S02]  /*0fb0*/  PRMT R22, RZ, 0x7610, R22 ;  /* 0x00007610ff167816 */ /* 0x000fe40000000016 */
        /* <DEDUP_REMOVED lines=8> */
[----:B------:R-:W-:Y:S02]  /*1040*/  PRMT R26, RZ, 0x7610, R26 ;  /* 0x00007610ff1a7816 */ /* 0x000fe4000000001a */
[----:B------:R-:W-:Y:S02]  /*1050*/  PRMT R23, RZ, 0x7610, R23 ;  /* 0x00007610ff177816 */ /* 0x000fe40000000017 */
[----:B------:R-:W-:Y:S02]  /*1060*/  PRMT R28, RZ, 0x7610, R28 ;  /* 0x00007610ff1c7816 */ /* 0x000fe4000000001c */
[----:B------:R-:W-:Y:S01]  /*1070*/  PRMT R25, RZ, 0x7610, R25 ;  /* 0x00007610ff197816 */ /* 0x000fe20000000019 */
[----:B--2---:R1:W-:Y:S04]  /*1080*/  STS.U16 [R135], R0 ;  /* 0x0000000087007388 */ /* 0x0043e80000000400 */
[----:B---3--:R-:W-:Y:S01]  /*1090*/  STS.U16 [R127+0x40], R4 ;  /* 0x000040047f007388 */ /* 0x008fe20000000400 */
[----:B-1----:R-:W-:-:S04]  /*10a0*/  LEA R0, R161, R136, 0x4 ;  /* 0x00000088a1007211 */ /* 0x002fc800078e20ff */
[----:B------:R-:W-:Y:S01]  /*10b0*/  LEA.HI.SX32 R0, R0, R0, 0x1b ;  /* 0x0000000000007211 */ /* 0x000fe200078fdaff */
[----:B----4-:R-:W-:Y:S04]  /*10c0*/  STS.U16 [R126+0x80], R5 ;  /* 0x000080057e007388 */ /* 0x010fe80000000400 */
[----:B-----5:R-:W-:Y:S04]  /*10d0*/  STS.U16 [R125+0xc0], R6 ;  /* 0x0000c0067d007388 */ /* 0x020fe80000000400 */
[----:B------:R-:W-:Y:S04]  /*10e0*/  STS.U16 [R124+0x100], R7 ;  /* 0x000100077c007388 */ /* 0x000fe80000000400 */
        /* <DEDUP_REMOVED lines=152> */
.L_x_2897:
[----:B------:R-:W-:Y:S05]  /*1a70*/  BSYNC B0 ;  /* 0x0000000000007941 */ /* 0x000fea0003800000 */
.L_x_2896:
        /* <DEDUP_REMOVED lines=36> */
.L_x_2899:
[----:B------:R-:W-:Y:S05]  /*1cc0*/  BSYNC B0 ;  /* 0x0000000000007941 */ /* 0x000fea0003800000 */
.L_x_2898:
        /* <DEDUP_REMOVED lines=38> */
.L_x_2901:
[----:B------:R-:W-:Y:S05]  /*1f30*/  BSYNC B0 ;  /* 0x0000000000007941 */ /* 0x000fea0003800000 */
.L_x_2900:
        /* <DEDUP_REMOVED lines=36> */
.L_x_2903:
[----:B------:R-:W-:Y:S05]  /*2180*/  BSYNC B0 ;  /* 0x0000000000007941 */ /* 0x000fea0003800000 */
.L_x_2902:
        /* <DEDUP_REMOVED lines=38> */
.L_x_2905:
[----:B------:R-:W-:Y:S05]  /*23f0*/  BSYNC B0 ;  /* 0x0000000000007941 */ /* 0x000fea0003800000 */
.L_x_2904:
        /* <DEDUP_REMOVED lines=36> */
.L_x_2907:
[----:B------:R-:W-:Y:S05]  /*2640*/  BSYNC B0 ;  /* 0x0000000000007941 */ /* 0x000fea0003800000 */
.L_x_2906:
        /* <DEDUP_REMOVED lines=38> */
.L_x_2909:
[----:B------:R-:W-:Y:S05]  /*28b0*/  BSYNC B0 ;  /* 0x0000000000007941 */ /* 0x000fea0003800000 */
.L_x_2908:
        /* <DEDUP_REMOVED lines=37> */
.L_x_2911:
[----:B------:R-:W-:Y:S05]  /*2b10*/  BSYNC B0 ;  /* 0x0000000000007941 */ /* 0x000fea0003800000 */
.L_x_2910:
        /* <DEDUP_REMOVED lines=42> */
.L_x_2913:
[----:B------:R-:W-:Y:S05]  /*2dc0*/  BSYNC B0 ;  /* 0x0000000000007941 */ /* 0x000fea0003800000 */
.L_x_2912:
        /* <DEDUP_REMOVED lines=40> */
.L_x_2915:
[----:B------:R-:W-:Y:S05]  /*3050*/  BSYNC B0 ;  /* 0x0000000000007941 */ /* 0x000fea0003800000 */
.L_x_2914:
        /* <DEDUP_REMOVED lines=46> */
.L_x_2917:
[----:B------:R-:W-:Y:S05]  /*3340*/  BSYNC B0 ;  /* 0x0000000000007941 */ /* 0x000fea0003800000 */
.L_x_2916:
        /* <DEDUP_REMOVED lines=33> */
.L_x_2919:
[----:B------:R-:W-:Y:S05]  /*3560*/  BSYNC B0 ;  /* 0x0000000000007941 */ /* 0x000fea0003800000 */
.L_x_2918:
        /* <DEDUP_REMOVED lines=33> */
.L_x_2921:
[----:B------:R-:W-:Y:S05]  /*3780*/  BSYNC B0 ;  /* 0x0000000000007941 */ /* 0x000fea0003800000 */
.L_x_2920:
        /* <DEDUP_REMOVED lines=33> */
.L_x_2923:
[----:B------:R-:W-:Y:S05]  /*39a0*/  BSYNC B0 ;  /* 0x0000000000007941 */ /* 0x000fea0003800000 */
.L_x_2922:
        /* <DEDUP_REMOVED lines=33> */
.L_x_2925:
[----:B------:R-:W-:Y:S05]  /*3bc0*/  BSYNC B0 ;  /* 0x0000000000007941 */ /* 0x000fea0003800000 */
.L_x_2924:
        /* <DEDUP_REMOVED lines=33> */
.L_x_2927:
[----:B------:R-:W-:Y:S05]  /*3de0*/  BSYNC B0 ;  /* 0x0000000000007941 */ /* 0x000fea0003800000 */
.L_x_2926:
        /* <DEDUP_REMOVED lines=41> */
[----:B------:R-:W-:Y:S01]  /*4080*/  UMOV UR7, URZ ;  /* 0x0000003f00077c82 */ /* 0x000fe20008000000 */
[----:B------:R-:W-:Y:S01]  /*4090*/  IADD3 R57, R165, R57, RZ ;  /* 0x00000039a5397210 */ /* 0x000fe20007ffe0ff */
        /* <DEDUP_REMOVED lines=10> */
.L_x_2933:
[----:B------:R-:W-:Y:S01]  /*4140*/  USHF.R.S32.HI UR11, URZ, 0x1f, UR7 ;  /* 0x0000001f3f0b7899 */ /* 0x000fe20008011407 */
[--C-:B------:R-:W-:Y:S01]  /*4150*/  SHF.R.S32.HI R85, RZ, 0x1f, R84.reuse ;  /* 0x0000001fff557819 */ /* 0x100fe20000011454 */
[----:B------:R-:W-:Y:S01]  /*4160*/  IMAD.U32 R5, RZ, RZ, UR22 ;  /* 0x00000016ff057e24 */ /* 0x000fe2000f8e00ff */
[----:B------:R-:W-:Y:S01]  /*4170*/  ISETP.GE.AND P5, PT, R153, UR12, PT ;  /* 0x0000000c99007c0c */ /* 0x000fe2000bfa6270 */
[----:B------:R-:W-:Y:S01]  /*4180*/  UIMAD UR10, UR11, UR22, URZ ;  /* 0x000000160b0a72a4 */ /* 0x000fe2000f8e023f */
[----:B------:R-:W-:Y:S01]  /*4190*/  ISETP.GE.AND P3, PT, R152, UR12, PT ;  /* 0x0000000c98007c0c */ /* 0x000fe2000bf66270 */
[----:B------:R-:W-:Y:S01]  /*41a0*/  IMAD.WIDE.U32 R4, R5, UR7, R84 ;  /* 0x0000000705047c25 */ /* 0x000fe2000f8e0054 */
[----:B------:R-:W-:Y:S01]  /*41b0*/  ISETP.GE.AND P2, PT, R151, UR12, PT ;  /* 0x0000000c97007c0c */ /* 0x000fe2000bf46270 */
[----:B------:R-:W-:Y:S01]  /*41c0*/  UIMAD UR10, UR7, UR23, UR10 ;  /* 0x00000017070a72a4 */ /* 0x000fe2000f8e020a */
[----:B------:R-:W-:Y:S02]  /*41d0*/  PRMT R6, RZ, 0x7610, R6 ;  /* 0x00007610ff067816 */ /* 0x000fe40000000006 */
[----:B-1----:R-:W-:-:S02]  /*41e0*/  LEA R2, P0, R4, R157, 0x1 ;  /* 0x0000009d04027211 */ /* 0x002fc400078008ff */
[C---:B------:R-:W-:Y:S01]  /*41f0*/  LOP3.LUT R150, R84.reuse, 0x80, RZ, 0xfc, !PT ;  /* 0x0000008054967812 */ /* 0x040fe200078efcff */
[----:B------:R-:W-:Y:S01]  /*4200*/  VIADD R0, R5, UR10 ;  /* 0x0000000a05007c36 */ /* 0x000fe20008000000 */
[----:B------:R-:W-:Y:S02]  /*4210*/  LOP3.LUT R149, R84, 0xa0, RZ, 0xfc, !PT ;  /* 0x000000a054957812 */ /* 0x000fe400078efcff */
[----:B------:R-:W-:Y:S02]  /*4220*/  PRMT R7, RZ, 0x7610, R7 ;  /* 0x00007610ff077816 */ /* 0x000fe40000000007 */
[----:B------:R-:W-:Y:S02]  /*4230*/  LEA.HI.X R3, R4, R155, R0, 0x1, P0 ;  /* 0x0000009b04037211 */ /* 0x000fe400000f0c00 */
[----:B------:R-:W-:Y:S02]  /*4240*/  LOP3.LUT R148, R84, 0xc0, RZ, 0xfc, !PT ;  /* 0x000000c054947812 */ /* 0x000fe400078efcff */
[----:B------:R-:W-:Y:S01]  /*4250*/  PRMT R8, RZ, 0x7610, R8 ;  /* 0x00007610ff087816 */ /* 0x000fe20000000008 */
[----:B------:R-:W2:Y:S01]  /*4260*/  @!P5 LDG.E.U16 R6, desc[UR16][R2.64+0x40] ;  /* 0x000040100206d981 */ /* 0x000ea2000c1e1500 */
[----:B------:R-:W-:-:S02]  /*4270*/  ISETP.GE.AND P0, PT, R150, UR12, PT ;  /* 0x0000000c96007c0c */ /* 0x000fc4000bf06270 */
[----:B------:R-:W-:Y:S01]  /*4280*/  ISETP.GE.AND P6, PT, R149, UR12, PT ;  /* 0x0000000c95007c0c */ /* 0x000fe2000bfc6270 */
[----:B------:R-:W3:Y:S01]  /*4290*/  @!P3 LDG.E.U16 R7, desc[UR16][R2.64+0x80] ;  /* 0x000080100207b981 */ /* 0x000ee2000c1e1500 */
[----:B------:R-:W-:Y:S02]  /*42a0*/  ISETP.GE.AND P5, PT, R148, UR12, PT ;  /* 0x0000000c94007c0c */ /* 0x000fe4000bfa6270 */
[----:B------:R-:W-:Y:S01]  /*42b0*/  ISETP.GE.AND P4, PT, R147, UR12, PT ;  /* 0x0000000c93007c0c */ /* 0x000fe2000bf86270 */
[----:B------:R-:W4:Y:S01]  /*42c0*/  @!P2 LDG.E.U16 R8, desc[UR16][R2.64+0xc0] ;  /* 0x0000c0100208a981 */ /* 0x000f22000c1e1500 */
[----:B------:R-:W-:Y:S02]  /*42d0*/  ISETP.GE.AND P3, PT, R146, UR12, PT ;  /* 0x0000000c92007c0c */ /* 0x000fe4000bf66270 */
[----:B------:R-:W-:Y:S02]  /*42e0*/  ISETP.GE.AND P2, PT, R145, UR12, PT ;  /* 0x0000000c91007c0c */ /* 0x000fe4000bf46270 */
[----:B------:R-:W-:-:S02]  /*42f0*/  PRMT R9, RZ, 0x7610, R9 ;  /* 0x00007610ff097816 */ /* 0x000fc40000000009 */
        /* <DEDUP_REMOVED lines=8> */
[----:B------:R-:W-:Y:S01]  /*4380*/  ISETP.GE.AND P0, PT, R144, UR12, PT ;  /* 0x0000000c90007c0c */ /* 0x000fe2000bf06270 */
[----:B------:R-:W5:Y:S01]  /*4390*/  @!P5 LDG.E.U16 R11, desc[UR16][R2.64+0x180] ;  /* 0x00018010020bd981 */ /* 0x000f62000c1e1500 */
[----:B------:R-:W-:Y:S02]  /*43a0*/  LOP3.LUT R140, R84, 0x1c0, RZ, 0xfc, !PT ;  /* 0x000001c0548c7812 */ /* 0x000fe400078efcff */
        /* <DEDUP_REMOVED lines=20> */
[----:B0-----:R0:W5:Y:S01]  /*44f0*/  @!P2 LDG.E.U16 R22, desc[UR16][R2.64+0x3c0] ;  /* 0x0003c0100216a981 */ /* 0x001162000c1e1500 */
[----:B------:R-:W-:Y:S01]  /*4500*/  MOV R5, UR18 ;  /* 0x0000001200057c02 */ /* 0x000fe20008000f00 */
[----:B------:R-:W-:-:S04]  /*4510*/  UIMAD UR10, UR11, UR18, URZ ;  /* 0x000000120b0a72a4 */ /* 0x000fc8000f8e023f */
[----:B------:R-:W-:Y:S01]  /*4520*/  UIMAD UR10, UR7, UR19, UR10 ;  /* 0x00000013070a72a4 */ /* 0x000fe2000f8e020a */
[----:B0-----:R-:W-:Y:S02]  /*4530*/  IMAD.MOV.U32 R2, RZ, RZ, R164 ;  /* 0x000000ffff027224 */ /* 0x001fe400078e00a4 */
[----:B------:R-:W-:Y:S02]  /*4540*/  IMAD.MOV.U32 R3, RZ, RZ, R57 ;  /* 0x000000ffff037224 */ /* 0x000fe400078e0039 */
[----:B------:R-:W-:-:S03]  /*4550*/  IMAD.WIDE.U32 R4, R5, UR7, R2 ;  /* 0x0000000705047c25 */ /* 0x000fc6000f8e0002 */
[----:B------:R-:W-:Y:S02]  /*4560*/  LEA R2, P0, R4, UR20, 0x2 ;  /* 0x0000001404027c11 */ /* 0x000fe4000f8010ff */
[----:B------:R-:W-:-:S04]  /*4570*/  IADD3 R5, R5, UR10, RZ ;  /* 0x0000000a05057c10 */ /* 0x000fc8000fffe0ff */
[----:B------:R-:W-:-:S05]  /*4580*/  LEA.HI.X R3, R4, UR21, R5, 0x2, P0 ;  /* 0x0000001504037c11 */ /* 0x000fca00080f1405 */
[----:B------:R0:W5:Y:S01]  /*4590*/  LDG.E R21, desc[UR16][R2.64] ;  /* 0x0000001002157981 */ /* 0x000162000c1e1900 */
[----:B------:R-:W1:Y:S01]  /*45a0*/  S2R R138, SR_TID.X ;  /* 0x00000000008a7919 */ /* 0x000e620000002100 */
[----:B------:R-:W-:Y:S02]  /*45b0*/  UIMAD UR10, UR11, UR24, URZ ;  /* 0x000000180b0a72a4 */ /* 0x000fe4000f8e023f */
[----:B------:R-:W-:Y:S02]  /*45c0*/  IMAD.U32 R5, RZ, RZ, UR24 ;  /* 0x00000018ff057e24 */ /* 0x000fe4000f8e00ff */
[----:B------:R-:W-:Y:S02]  /*45d0*/  UIMAD UR11, UR7, UR25, UR10 ;  /* 0x00000019070b72a4 */ /* 0x000fe4000f8e020a */
[----:B------:R-:W-:Y:S01]  /*45e0*/  UIMAD UR10, UR6, -0x800, UR31 ;  /* 0xfffff800060a78a4 */ /* 0x000fe2000f8e021f */
[----:B------:R-:W-:-:S05]  /*45f0*/  IMAD.WIDE.U32 R4, R5, UR7, R84 ;  /* 0x0000000705047c25 */ /* 0x000fca000f8e0054 */
[----:B------:R-:W-:Y:S02]  /*4600*/  ISETP.GE.AND P5, PT, R152, UR10, PT ;  /* 0x0000000a98007c0c */ /* 0x000fe4000bfa6270 */
[----:B------:R-:W-:Y:S01]  /*4610*/  ISETP.GE.AND P6, PT, R151, UR10, PT ;  /* 0x0000000a97007c0c */ /* 0x000fe2000bfc6270 */
[----:B------:R-:W-:Y:S01]  /*4620*/  VIADD R5, R5, UR11 ;  /* 0x0000000b05057c36 */ /* 0x000fe20008000000 */
[----:B------:R-:W-:Y:S02]  /*4630*/  ISETP.GE.AND P3, PT, R150, UR10, PT ;  /* 0x0000000a96007c0c */ /* 0x000fe4000bf66270 */
[----:B0-----:R-:W-:Y:S02]  /*4640*/  LEA R2, P2, R4, R156, 0x1 ;  /* 0x0000009c04027211 */ /* 0x001fe400078408ff */
[----:B------:R-:W-:Y:S02]  /*4650*/  ISETP.GE.AND P4, PT, R153, UR10, PT ;  /* 0x0000000a99007c0c */ /* 0x000fe4000bf86270 */
[----:B------:R-:W-:-:S02]  /*4660*/  PRMT R41, RZ, 0x7610, R41 ;  /* 0x00007610ff297816 */ /* 0x000fc40000000029 */
[----:B------:R-:W-:Y:S01]  /*4670*/  LEA.HI.X R3, R4, R154, R5, 0x1, P2 ;  /* 0x0000009a04037211 */ /* 0x000fe200010f0c05 */
[----:B-1----:R-:W-:-:S05]  /*4680*/  IMAD.SHL.U32 R137, R138, 0x10, RZ ;  /* 0x000000108a897824 */ /* 0x002fca00078e00ff */
[----:B------:R-:W-:-:S04]  /*4690*/  IADD3 R16, R137, 0x1, RZ ;  /* 0x0000000189107810 */ /* 0x000fc80007ffe0ff */
[----:B------:R-:W-:Y:S02]  /*46a0*/  ISETP.GE.U32.AND P0, PT, R16, UR10, PT ;  /* 0x0000000a10007c0c */ /* 0x000fe4000bf06070 */
[----:B------:R-:W-:Y:S02]  /*46b0*/  PRMT R16, RZ, 0x7610, R16 ;  /* 0x00007610ff107816 */ /* 0x000fe40000000010 */
[----:B------:R-:W-:Y:S02]  /*46c0*/  ISETP.GE.AND P2, PT, R84, UR10, PT ;  /* 0x0000000a54007c0c */ /* 0x000fe4000bf46270 */
[----:B------:R-:W-:Y:S02]  /*46d0*/  PRMT R40, RZ, 0x7610, R40 ;  /* 0x00007610ff287816 */ /* 0x000fe40000000028 */
[C---:B------:R-:W-:Y:S02]  /*46e0*/  IADD3 R4, R137.reuse, 0x3, RZ ;  /* 0x0000000389047810 */ /* 0x040fe40007ffe0ff */
[----:B------:R-:W-:Y:S01]  /*46f0*/  PRMT R5, RZ, 0x7610, R5 ;  /* 0x00007610ff057816 */ /* 0x000fe20000000005 */
[C---:B------:R-:W-:Y:S01]  /*4700*/  VIADD R23, R137.reuse, 0x4 ;  /* 0x0000000489177836 */ /* 0x040fe20000000000 */
[C---:B------:R-:W-:Y:S01]  /*4710*/  IADD3 R27, R137.reuse, 0x5, RZ ;  /* 0x00000005891b7810 */ /* 0x040fe20007ffe0ff */
[----:B------:R-:W-:Y:S01]  /*4720*/  VIADD R28, R137, 0x8 ;  /* 0x00000008891c7836 */ /* 0x000fe20000000000 */
[----:B--2---:R-:W-:Y:S04]  /*4730*/  STS.U16 [R135], R0 ;  /* 0x0000000087007388 */ /* 0x004fe80000000400 */
[----:B------:R-:W-:Y:S04]  /*4740*/  STS.U16 [R127+0x40], R6 ;  /* 0x000040067f007388 */ /* 0x000fe80000000400 */
[----:B---3--:R-:W-:Y:S04]  /*4750*/  STS.U16 [R126+0x80], R7 ;  /* 0x000080077e007388 */ /* 0x008fe80000000400 */
[----:B----4-:R-:W-:Y:S04]  /*4760*/  STS.U16 [R125+0xc0], R8 ;  /* 0x0000c0087d007388 */ /* 0x010fe80000000400 */
[----:B-----5:R-:W-:Y:S04]  /*4770*/  STS.U16 [R124+0x100], R9 ;  /* 0x000100097c007388 */ /* 0x020fe80000000400 */
[----:B------:R-:W-:Y:S04]  /*4780*/  STS.U16 [R123+0x140], R10 ;  /* 0x0001400a7b007388 */ /* 0x000fe80000000400 */
[----:B------:R-:W-:Y:S04]  /*4790*/  STS.U16 [R122+0x180], R11 ;  /* 0x0001800b7a007388 */ /* 0x000fe80000000400 */
[----:B------:R-:W-:Y:S04]  /*47a0*/  STS.U16 [R121+0x1c0], R12 ;  /* 0x0001c00c79007388 */ /* 0x000fe80000000400 */
[----:B------:R-:W-:Y:S04]  /*47b0*/  STS.U16 [R120+0x200], R13 ;  /* 0x0002000d78007388 */ /* 0x000fe80000000400 */
[----:B------:R0:W-:Y:S04]  /*47c0*/  STS.U16 [R119+0x240], R14 ;  /* 0x0002400e77007388 */ /* 0x0001e80000000400 */
[----:B------:R1:W-:Y:S04]  /*47d0*/  STS.U16 [R118+0x280], R15 ;  /* 0x0002800f76007388 */ /* 0x0003e80000000400 */
[----:B------:R-:W-:Y:S01]  /*47e0*/  STS.U16 [R117+0x2c0], R18 ;  /* 0x0002c01275007388 */ /* 0x000fe20000000400 */
[----:B0-----:R-:W-:-:S03]  /*47f0*/  PRMT R14, RZ, 0x7610, R14 ;  /* 0x00007610ff0e7816 */ /* 0x001fc6000000000e */
[----:B------:R0:W-:Y:S01]  /*4800*/  STS.U16 [R116+0x300], R17 ;  /* 0x0003001174007388 */ /* 0x0001e20000000400 */
[----:B-1----:R-:W-:-:S03]  /*4810*/  PRMT R15, RZ, 0x7610, R15 ;  /* 0x00007610ff0f7816 */ /* 0x002fc6000000000f */
[----:B------:R-:W-:Y:S04]  /*4820*/  STS.U16 [R115+0x340], R20 ;  /* 0x0003401473007388 */ /* 0x000fe80000000400 */
[----:B------:R-:W-:Y:S04]  /*4830*/  STS.U16 [R114+0x380], R19 ;  /* 0x0003801372007388 */ /* 0x000fe80000000400 */
[----:B------:R1:W-:Y:S01]  /*4840*/  STS.U16 [R113+0x3c0], R22 ;  /* 0x0003c01671007388 */ /* 0x0003e20000000400 */
[----:B------:R-:W-:-:S03]  /*4850*/  NOP ;  /* 0x0000000000007918 */ /* 0x000fc60000000000 */
[----:B------:R-:W2:Y:S01]  /*4860*/  @!P5 LDG.E.U16 R41, desc[UR16][R2.64+0x80] ;  /* 0x000080100229d981 */ /* 0x000ea2000c1e1500 */
[----:B------:R-:W-:-:S03]  /*4870*/  ISETP.GE.AND P5, PT, R148, UR10, PT ;  /* 0x0000000a94007c0c */ /* 0x000fc6000bfa6270 */
[----:B------:R-:W3:Y:S01]  /*4880*/  @!P6 LDG.E.U16 R14, desc[UR16][R2.64+0xc0] ;  /* 0x0000c010020ee981 */ /* 0x000ee2000c1e1500 */
[----:B------:R-:W-:-:S03]  /*4890*/  ISETP.GE.AND P6, PT, R147, UR10, PT ;  /* 0x0000000a93007c0c */ /* 0x000fc6000bfc6270 */
[----:B------:R-:W4:Y:S01]  /*48a0*/  @!P3 LDG.E.U16 R15, desc[UR16][R2.64+0x100] ;  /* 0x00010010020fb981 */ /* 0x000f22000c1e1500 */
[----:B------:R-:W-:-:S03]  /*48b0*/  ISETP.GE.AND P3, PT, R146, UR10, PT ;  /* 0x0000000a92007c0c */ /* 0x000fc6000bf66270 */
[----:B------:R-:W5:Y:S01]  /*48c0*/  @!P4 LDG.E.U16 R16, desc[UR16][R2.64+0x40] ;  /* 0x000040100210c981 */ /* 0x000f62000c1e1500 */
[----:B------:R-:W-:Y:S02]  /*48d0*/  ISETP.GE.AND P4, PT, R149, UR10, PT ;  /* 0x0000000a95007c0c */ /* 0x000fe4000bf86270 */
[----:B------:R-:W-:Y:S01]  /*48e0*/  PRMT R13, RZ, 0x7610, R13 ;  /* 0x00007610ff0d7816 */ /* 0x000fe2000000000d */
[----:B------:R-:W1:Y:S01]  /*48f0*/  LDS.U16 R18, [R112] ;  /* 0x0000000070127984 */ /* 0x000e620000000400 */
[----:B------:R-:W-:Y:S02]  /*4900*/  PRMT R10, RZ, 0x7610, R10 ;  /* 0x00007610ff0a7816 */ /* 0x000fe4000000000a */
[----:B------:R-:W-:Y:S01]  /*4910*/  PRMT R11, RZ, 0x7610, R11 ;  /* 0x00007610ff0b7816 */ /* 0x000fe2000000000b */
[----:B------:R-:W1:Y:S01]  /*4920*/  LDS.U16 R19, [R112+0x2] ;  /* 0x0000020070137984 */ /* 0x000e620000000400 */
[----:B------:R-:W-:-:S03]  /*4930*/  PRMT R12, RZ, 0x7610, R12 ;  /* 0x00007610ff0c7816 */ /* 0x000fc6000000000c */
        /* <DEDUP_REMOVED lines=8> */
[----:B------:R-:W-:Y:S01]  /*49c0*/  PRMT R9, RZ, 0x7610, R9 ;  /* 0x00007610ff097816 */ /* 0x000fe20000000009 */
[----:B------:R-:W-:Y:S01]  /*49d0*/  VIADD R0, R137, 0x2 ;  /* 0x0000000289007836 */ /* 0x000fe20000000000 */
[----:B------:R-:W-:Y:S01]  /*49e0*/  PRMT R6, RZ, 0x7610, R6 ;  /* 0x00007610ff067816 */ /* 0x000fe20000000006 */
[----:B------:R-:W2:Y:S01]  /*49f0*/  @!P2 LDG.E.U16 R40, desc[UR16][R2.64] ;  /* 0x000000100228a981 */ /* 0x000ea2000c1e1500 */
[----:B------:R-:W-:Y:S01]  /*4a00*/  PRMT R7, RZ, 0x7610, R7 ;  /* 0x00007610ff077816 */ /* 0x000fe20000000007 */
[----:B0-----:R-:W-:Y:S01]  /*4a10*/  FMUL.FTZ R17, R21, 1.4426950216293334961 ;  /* 0x3fb8aa3b15117820 */ /* 0x001fe20000410000 */
[----:B------:R-:W-:Y:S01]  /*4a20*/  PRMT R8, RZ, 0x7610, R8 ;  /* 0x00007610ff087816 */ /* 0x000fe20000000008 */
[----:B------:R-:W4:Y:S01]  /*4a30*/  @!P5 LDG.E.U16 R9, desc[UR16][R2.64+0x280] ;  /* 0x000280100209d981 */ /* 0x000f22000c1e1500 */
[----:B------:R-:W-:-:S03]  /*4a40*/  ISETP.GE.AND P5, PT, R141, UR10, PT ;  /* 0x0000000a8d007c0c */ /* 0x000fc6000bfa6270 */
[----:B------:R-:W4:Y:S01]  /*4a50*/  @!P6 LDG.E.U16 R6, desc[UR16][R2.64+0x2c0] ;  /* 0x0002c0100206e981 */ /* 0x000f22000c1e1500 */
[----:B------:R-:W-:-:S03]  /*4a60*/  ISETP.GE.AND P6, PT, R140, UR10, PT ;  /* 0x0000000a8c007c0c */ /* 0x000fc6000bfc6270 */
[----:B------:R-:W4:Y:S01]  /*4a70*/  @!P3 LDG.E.U16 R7, desc[UR16][R2.64+0x300] ;  /* 0x000300100207b981 */ /* 0x000f22000c1e1500 */
[----:B------:R-:W-:Y:S02]  /*4a80*/  ISETP.GE.AND P3, PT, R139, UR10, PT ;  /* 0x0000000a8b007c0c */ /* 0x000fe4000bf66270 */
[----:B------:R-:W-:Y:S01]  /*4a90*/  ISETP.GE.U32.AND P2, PT, R0, UR10, PT ;  /* 0x0000000a00007c0c */ /* 0x000fe2000bf46070 */
[C---:B------:R-:W-:Y:S01]  /*4aa0*/  FMUL.FTZ R0, R17.reuse, R111 ;  /* 0x0000006f11007220 */ /* 0x040fe20000410000 */
[----:B------:R-:W4:Y:S01]  /*4ab0*/  @!P4 LDG.E.U16 R8, desc[UR16][R2.64+0x240] ;  /* 0x000240100208c981 */ /* 0x000f22000c1e1500 */
[----:B------:R-:W-:Y:S02]  /*4ac0*/  ISETP.GE.U32.AND P4, PT, R4, UR10, PT ;  /* 0x0000000a04007c0c */ /* 0x000fe4000bf86070 */
[----:B------:R-:W-:Y:S01]  /*4ad0*/  PRMT R4, RZ, 0x7610, R4 ;  /* 0x00007610ff047816 */ /* 0x000fe20000000004 */
[----:B------:R0:W-:Y:S01]  /*4ae0*/  MUFU.EX2 R55, R0 ;  /* 0x0000000000377308 */ /* 0x0001e20000000800 */
[----:B-1----:R-:W-:Y:S01]  /*4af0*/  FMUL.FTZ R22, R17, R110 ;  /* 0x0000006e11167220 */ /* 0x002fe20000410000 */
[----:B------:R-:W1:Y:S04]  /*4b00*/  LDS.U16 R21, [R112+0x6] ;  /* 0x0000060070157984 */ /* 0x000e680000000400 */
[----:B------:R-:W4:Y:S01]  /*4b10*/  @!P5 LDG.E.U16 R4, desc[UR16][R2.64+0x340] ;  /* 0x000340100204d981 */ /* 0x000f22000c1e1500 */
[----:B0-----:R-:W-:-:S03]  /*4b20*/  PRMT R0, RZ, 0x7610, R0 ;  /* 0x00007610ff007816 */ /* 0x001fc60000000000 */
[----:B------:R-:W4:Y:S01]  /*4b30*/  @!P6 LDG.E.U16 R5, desc[UR16][R2.64+0x380] ;  /* 0x000380100205e981 */ /* 0x000f22000c1e1500 */
[----:B------:R0:W0:Y:S03]  /*4b40*/  MUFU.EX2 R53, R22 ;  /* 0x0000001600357308 */ /* 0x0000260000000800 */
[----:B------:R-:W1:Y:S04]  /*4b50*/  LDS.U16 R20, [R112+0x4] ;  /* 0x0000040070147984 */ /* 0x000e680000000400 */
[----:B------:R0:W4:Y:S01]  /*4b60*/  @!P3 LDG.E.U16 R0, desc[UR16][R2.64+0x3c0] ;  /* 0x0003c0100200b981 */ /* 0x000122000c1e1500 */
[----:B------:R-:W-:-:S03]  /*4b70*/  FMUL.FTZ R24, R17, R109 ;  /* 0x0000006d11187220 */ /* 0x000fc60000410000 */
[----:B0-----:R-:W0:Y:S01]  /*4b80*/  LDS.U16 R22, [R112+0x8] ;  /* 0x0000080070167984 */ /* 0x001e220000000400 */
[----:B------:R-:W-:Y:S01]  /*4b90*/  ISETP.GE.U32.AND P5, PT, R23, UR10, PT ;  /* 0x0000000a17007c0c */ /* 0x000fe2000bfa6070 */
[----:B------:R-:W-:Y:S02]  /*4ba0*/  IMAD.U32 R23, R18, 0x10000, RZ ;  /* 0x0001000012177824 */ /* 0x000fe400078e00ff */
[----:B------:R-:W0:Y:S01]  /*4bb0*/  LDS.U16 R18, [R112+0xa] ;  /* 0x00000a0070127984 */ /* 0x000e220000000400 */
[----:B------:R1:W-:Y:S03]  /*4bc0*/  MUFU.EX2 R51, R24 ;  /* 0x0000001800337308 */ /* 0x0003e60000000800 */
[----:B------:R-:W0:Y:S01]  /*4bd0*/  LDS.U16 R2, [R112+0xc] ;  /* 0x00000c0070027984 */ /* 0x000e220000000400 */
[----:B------:R-:W-:-:S03]  /*4be0*/  FSEL R53, R53, 1, !P0 ;  /* 0x3f80000035357808 */ /* 0x000fc60004000000 */
[----:B------:R-:W0:Y:S01]  /*4bf0*/  LDS.U16 R3, [R112+0xe] ;  /* 0x00000e0070037984 */ /* 0x000e220000000400 */
[----:B-1----:R-:W-:Y:S01]  /*4c00*/  IMAD.U32 R24, R19, 0x10000, RZ ;  /* 0x0001000013187824 */ /* 0x002fe200078e00ff */
[----:B------:R-:W-:-:S03]  /*4c10*/  IADD3 R19, R137, 0x7, RZ ;  /* 0x0000000789137810 */ /* 0x000fc60007ffe0ff */
[----:B------:R-:W-:-:S05]  /*4c20*/  FMUL.FTZ R24, R65, R24 ;  /* 0x0000001841187220 */ /* 0x000fca0000410000 */
[----:B------:R-:W-:Y:S02]  /*4c30*/  FSEL R54, R24, RZ, !P0 ;  /* 0x000000ff18367208 */ /* 0x000fe40004000000 */
[----:B------:R-:W-:Y:S02]  /*4c40*/  ISETP.GE.U32.AND P0, PT, R19, UR10, PT ;  /* 0x0000000a13007c0c */ /* 0x000fe4000bf06070 */
[----:B------:R-:W1:Y:S01]  /*4c50*/  LDS.U16 R19, [R112+0x10] ;  /* 0x0000100070137984 */ /* 0x000e620000000400 */
[----:B------:R-:W-:Y:S01]  /*4c60*/  FMUL.FTZ R23, R66, R23 ;  /* 0x0000001742177220 */ /* 0x000fe20000410000 */
[----:B------:R-:W-:Y:S01]  /*4c70*/  ISETP.GE.U32.AND P6, PT, R137, UR10, PT ;  /* 0x0000000a89007c0c */ /* 0x000fe2000bfc6070 */
[----:B------:R-:W-:Y:S01]  /*4c80*/  FMUL.FTZ R26, R17, R107 ;  /* 0x0000006b111a7220 */ /* 0x000fe20000410000 */
[----:B------:R-:W-:Y:S01]  /*4c90*/  ISETP.GE.U32.AND P3, PT, R27, UR10, PT ;  /* 0x0000000a1b007c0c */ /* 0x000fe2000bf66070 */
[----:B------:R-:W-:Y:S01]  /*4ca0*/  VIADD R27, R137, 0x6 ;  /* 0x00000006891b7836 */ /* 0x000fe20000000000 */
[----:B------:R-:W-:Y:S01]  /*4cb0*/  FSEL R56, R23, RZ, !P6 ;  /* 0x000000ff17387208 */ /* 0x000fe20007000000 */
[----:B------:R-:W-:Y:S01]  /*4cc0*/  FMUL.FTZ R23, R17, R106 ;  /* 0x0000006a11177220 */ /* 0x000fe20000410000 */
[----:B------:R-:W-:Y:S01]  /*4cd0*/  SHF.L.U32 R21, R21, 0x10, RZ ;  /* 0x0000001015157819 */ /* 0x000fe200000006ff */
[----:B------:R-:W1:Y:S01]  /*4ce0*/  MUFU.EX2 R26, R26 ;  /* 0x0000001a001a7308 */ /* 0x000e620000000800 */
[----:B------:R-:W-:-:S02]  /*4cf0*/  FSEL R55, R55, 1, !P6 ;  /* 0x3f80000037377808 */ /* 0x000fc40007000000 */
[----:B------:R-:W-:Y:S01]  /*4d00*/  ISETP.GE.U32.AND P6, PT, R27, UR10, PT ;  /* 0x0000000a1b007c0c */ /* 0x000fe2000bfc6070 */
[----:B------:R-:W-:Y:S01]  /*4d10*/  FMUL.FTZ R27, R17, R105 ;  /* 0x00000069111b7220 */ /* 0x000fe20000410000 */
[----:B------:R-:W-:Y:S02]  /*4d20*/  IMAD.U32 R20, R20, 0x10000, RZ ;  /* 0x0001000014147824 */ /* 0x000fe400078e00ff */
[----:B------:R-:W-:Y:S01]  /*4d30*/  FMUL.FTZ R50, R64, R21 ;  /* 0x0000001540327220 */ /* 0x000fe20000410000 */
[----:B------:R-:W1:Y:S01]  /*4d40*/  MUFU.EX2 R23, R23 ;  /* 0x0000001700177308 */ /* 0x000e620000000800 */
[----:B0-----:R-:W-:Y:S02]  /*4d50*/  IMAD.U32 R21, R22, 0x10000, RZ ;  /* 0x0001000016157824 */ /* 0x001fe400078e00ff */
[----:B------:R-:W-:Y:S01]  /*4d60*/  FMUL.FTZ R20, R67, R20 ;  /* 0x0000001443147220 */ /* 0x000fe20000410000 */
[----:B------:R-:W-:Y:S01]  /*4d70*/  FMUL.FTZ R24, R17, R104 ;  /* 0x0000006811187220 */ /* 0x000fe20000410000 */
[----:B------:R-:W-:-:S02]  /*4d80*/  IMAD.U32 R18, R18, 0x10000, RZ ;  /* 0x0001000012127824 */ /* 0x000fc400078e00ff */
[----:B------:R-:W-:Y:S01]  /*4d90*/  FMUL.FTZ R21, R68, R21 ;  /* 0x0000001544157220 */ /* 0x000fe20000410000 */
[----:B------:R-:W0:Y:S01]  /*4da0*/  MUFU.EX2 R27, R27 ;  /* 0x0000001b001b7308 */ /* 0x000e220000000800 */
[C---:B------:R-:W-:Y:S01]  /*4db0*/  FMUL.FTZ R25, R17.reuse, R108 ;  /* 0x0000006c11197220 */ /* 0x040fe20000410000 */
[----:B------:R-:W-:Y:S01]  /*4dc0*/  FSEL R52, R20, RZ, !P2 ;  /* 0x000000ff14347208 */ /* 0x000fe20005000000 */
[----:B------:R-:W-:Y:S01]  /*4dd0*/  FMUL.FTZ R20, R17, R103 ;  /* 0x0000006711147220 */ /* 0x000fe20000410000 */
[----:B------:R-:W-:Y:S01]  /*4de0*/  IADD3 R22, R137, 0xa, RZ ;  /* 0x0000000a89167810 */ /* 0x000fe20007ffe0ff */
[----:B------:R-:W-:Y:S01]  /*4df0*/  FMUL.FTZ R18, R63, R18 ;  /* 0x000000123f127220 */ /* 0x000fe20000410000 */
[----:B------:R-:W-:Y:S01]  /*4e00*/  FSEL R48, R21, RZ, !P5 ;  /* 0x000000ff15307208 */ /* 0x000fe20006800000 */
[----:B------:R-:W-:Y:S01]  /*4e10*/  VIADD R21, R137, 0xb ;  /* 0x0000000b89157836 */ /* 0x000fe20000000000 */
[----:B------:R-:W0:Y:S01]  /*4e20*/  MUFU.EX2 R24, R24 ;  /* 0x0000001800187308 */ /* 0x000e220000000800 */
[----:B------:R-:W-:-:S02]  /*4e30*/  SHF.L.U32 R2, R2, 0x10, RZ ;  /* 0x0000001002027819 */ /* 0x000fc400000006ff */
[----:B-1----:R-:W-:Y:S02]  /*4e40*/  FSEL R39, R26, 1, !P5 ;  /* 0x3f8000001a277808 */ /* 0x002fe40006800000 */
[----:B------:R-:W-:Y:S01]  /*4e50*/  ISETP.GE.U32.AND P5, PT, R22, UR10, PT ;  /* 0x0000000a16007c0c */ /* 0x000fe2000bfa6070 */
[----:B------:R-:W-:Y:S01]  /*4e60*/  FMUL.FTZ R2, R69, R2 ;  /* 0x0000000245027220 */ /* 0x000fe20000410000 */
[----:B------:R-:W-:Y:S01]  /*4e70*/  FSEL R38, R18, RZ, !P3 ;  /* 0x000000ff12267208 */ /* 0x000fe20005800000 */
[----:B------:R-:W1:Y:S01]  /*4e80*/  MUFU.EX2 R25, R25 ;  /* 0x0000001900197308 */ /* 0x000e620000000800 */
[----:B------:R-:W-:Y:S01]  /*4e90*/  FSEL R37, R23, 1, !P3 ;  /* 0x3f80000017257808 */ /* 0x000fe20005800000 */
[----:B------:R-:W1:Y:S01]  /*4ea0*/  LDS.U16 R22, [R112+0x12] ;  /* 0x0000120070167984 */ /* 0x000e620000000400 */
[----:B------:R-:W-:Y:S01]  /*4eb0*/  ISETP.GE.U32.AND P3, PT, R21, UR10, PT ;  /* 0x0000000a15007c0c */ /* 0x000fe2000bf66070 */
[----:B------:R-:W-:Y:S02]  /*4ec0*/  VIADD R21, R137, 0xc ;  /* 0x0000000c89157836 */ /* 0x000fe40000000000 */
[----:B------:R-:W-:-:S02]  /*4ed0*/  IMAD.U32 R3, R3, 0x10000, RZ ;  /* 0x0001000003037824 */ /* 0x000fc400078e00ff */
[----:B------:R-:W1:Y:S01]  /*4ee0*/  MUFU.EX2 R20, R20 ;  /* 0x0000001400147308 */ /* 0x000e620000000800 */
[----:B------:R-:W-:Y:S01]  /*4ef0*/  SHF.L.U32 R19, R19, 0x10, RZ ;  /* 0x0000001013137819 */ /* 0x000fe200000006ff */
[----:B------:R-:W-:Y:S01]  /*4f00*/  FMUL.FTZ R3, R62, R3 ;  /* 0x000000033e037220 */ /* 0x000fe20000410000 */
[----:B------:R-:W-:Y:S02]  /*4f10*/  FSEL R36, R2, RZ, !P6 ;  /* 0x000000ff02247208 */ /* 0x000fe40007000000 */
[----:B0-----:R-:W-:Y:S01]  /*4f20*/  FSEL R35, R27, 1, !P6 ;  /* 0x3f8000001b237808 */ /* 0x001fe20007000000 */
[----:B------:R-:W-:Y:S01]  /*4f30*/  FMUL.FTZ R18, R17, R100 ;  /* 0x0000006411127220 */ /* 0x000fe20000410000 */
[----:B------:R-:W-:Y:S01]  /*4f40*/  ISETP.GE.U32.AND P6, PT, R21, UR10, PT ;  /* 0x0000000a15007c0c */ /* 0x000fe2000bfc6070 */
[----:B------:R-:W-:Y:S02]  /*4f50*/  VIADD R21, R137, 0xd ;  /* 0x0000000d89157836 */ /* 0x000fe40000000000 */
[----:B------:R-:W-:Y:S01]  /*4f60*/  FMUL.FTZ R32, R70, R19 ;  /* 0x0000001346207220 */ /* 0x000fe20000410000 */
[----:B------:R-:W-:Y:S01]  /*4f70*/  FSEL R51, R51, 1, !P2 ;  /* 0x3f80000033337808 */ /* 0x000fe20005000000 */
[----:B------:R-:W0:Y:S01]  /*4f80*/  LDS.U16 R19, [R112+0x14] ;  /* 0x0000140070137984 */ /* 0x000e220000000400 */
[----:B------:R1:W-:Y:S01]  /*4f90*/  MUFU.EX2 R27, R18 ;  /* 0x00000012001b7308 */ /* 0x0003e20000000800 */
[----:B------:R-:W-:-:S02]  /*4fa0*/  FSEL R34, R3, RZ, !P0 ;  /* 0x000000ff03227208 */ /* 0x000fc40004000000 */
[----:B------:R-:W-:Y:S02]  /*4fb0*/  FSEL R33, R24, 1, !P0 ;  /* 0x3f80000018217808 */ /* 0x000fe40004000000 */
[----:B------:R-:W-:Y:S02]  /*4fc0*/  ISETP.GE.U32.AND P0, PT, R21, UR10, PT ;  /* 0x0000000a15007c0c */ /* 0x000fe4000bf06070 */
[----:B------:R-:W-:Y:S01]  /*4fd0*/  ISETP.GE.U32.AND P2, PT, R28, UR10, PT ;  /* 0x0000000a1c007c0c */ /* 0x000fe2000bf46070 */
[----:B------:R-:W0:Y:S01]  /*4fe0*/  LDS.U16 R21, [R112+0x16] ;  /* 0x0000160070157984 */ /* 0x000e220000000400 */
[----:B-1----:R-:W-:Y:S01]  /*4ff0*/  FMUL.FTZ R18, R55, R53 ;  /* 0x0000003537127220 */ /* 0x002fe20000410000 */
[----:B------:R-:W-:Y:S02]  /*5000*/  FSEL R49, R25, 1, !P4 ;  /* 0x3f80000019317808 */ /* 0x000fe40006000000 */
[----:B------:R-:W-:Y:S01]  /*5010*/  FSEL R31, R20, 1, !P2 ;  /* 0x3f800000141f7808 */ /* 0x000fe20005000000 */
[----:B------:R-:W-:Y:S01]  /*5020*/  FMUL.FTZ R18, R51, R18 ;  /* 0x0000001233127220 */ /* 0x000fe20000410000 */
[----:B------:R-:W1:Y:S01]  /*5030*/  LDS.U16 R20, [R112+0x18] ;  /* 0x0000180070147984 */ /* 0x000e620000000400 */
[----:B------:R-:W-:-:S02]  /*5040*/  FMUL.FTZ R2, R17, R99 ;  /* 0x0000006311027220 */ /* 0x000fc40000410000 */
[----:B------:R-:W-:Y:S02]  /*5050*/  FMUL.FTZ R30, R49, R18 ;  /* 0x00000012311e7220 */ /* 0x000fe40000410000 */
[----:B------:R-:W1:Y:S01]  /*5060*/  LDS.U16 R18, [R112+0x1a] ;  /* 0x00001a0070127984 */ /* 0x000e620000000400 */
[C---:B------:R-:W-:Y:S01]  /*5070*/  VIADD R28, R137.reuse, 0x9 ;  /* 0x00000009891c7836 */ /* 0x040fe20000000000 */
[----:B------:R0:W-:Y:S01]  /*5080*/  MUFU.EX2 R26, R2 ;  /* 0x00000002001a7308 */ /* 0x0001e20000000800 */
[----:B------:R-:W-:Y:S02]  /*5090*/  VIADD R3, R137, 0xe ;  /* 0x0000000e89037836 */ /* 0x000fe40000000000 */
[----:B------:R-:W-:Y:S01]  /*50a0*/  FMUL.FTZ R29, R17, R102 ;  /* 0x00000066111d7220 */ /* 0x000fe20000410000 */
[----:B------:R-:W-:Y:S01]  /*50b0*/  FMUL.FTZ R42, R39, R30 ;  /* 0x0000001e272a7220 */ /* 0x000fe20000410000 */
[----:B------:R-:W-:Y:S01]  /*50c0*/  FSEL R50, R50, RZ, !P4 ;  /* 0x000000ff32327208 */ /* 0x000fe20006000000 */
[----:B------:R-:W-:Y:S01]  /*50d0*/  FFMA.FTZ R30, R56, R53, R54 ;  /* 0x00000035381e7223 */ /* 0x000fe20000010036 */
[----:B------:R-:W-:Y:S01]  /*50e0*/  FSEL R32, R32, RZ, !P2 ;  /* 0x000000ff20207208 */ /* 0x000fe20005000000 */
[----:B0-----:R-:W0:Y:S01]  /*50f0*/  LDS.U16 R2, [R112+0x1c] ;  /* 0x00001c0070027984 */ /* 0x001e220000000400 */
[----:B------:R-:W-:Y:S01]  /*5100*/  ISETP.GE.U32.AND P4, PT, R28, UR10, PT ;  /* 0x0000000a1c007c0c */ /* 0x000fe2000bf86070 */
[----:B------:R-:W-:Y:S01]  /*5110*/  FMUL.FTZ R28, R17, R101 ;  /* 0x00000065111c7220 */ /* 0x000fe20000410000 */
[----:B------:R-:W-:Y:S01]  /*5120*/  ISETP.GE.U32.AND P2, PT, R3, UR10, PT ;  /* 0x0000000a03007c0c */ /* 0x000fe2000bf46070 */
[----:B------:R-:W-:Y:S01]  /*5130*/  FMUL.FTZ R23, R17, R98 ;  /* 0x0000006211177220 */ /* 0x000fe20000410000 */
[----:B------:R-:W0:Y:S01]  /*5140*/  LDS.U16 R3, [R112+0x1e] ;  /* 0x00001e0070037984 */ /* 0x000e220000000400 */
[----:B------:R-:W-:Y:S01]  /*5150*/  FMUL.FTZ R44, R37, R42 ;  /* 0x0000002a252c7220 */ /* 0x000fe20000410000 */
[----:B------:R-:W1:Y:S01]  /*5160*/  MUFU.EX2 R29, R29 ;  /* 0x0000001d001d7308 */ /* 0x000e620000000800 */
[----:B------:R-:W-:-:S04]  /*5170*/  FFMA.FTZ R42, R51, R30, R52 ;  /* 0x0000001e332a7223 */ /* 0x000fc80000010034 */
[----:B------:R-:W-:-:S03]  /*5180*/  FFMA.FTZ R42, R49, R42, R50 ;  /* 0x0000002a312a7223 */ /* 0x000fc60000010032 */
[----:B------:R-:W1:Y:S01]  /*5190*/  MUFU.EX2 R28, R28 ;  /* 0x0000001c001c7308 */ /* 0x000e620000000800 */
[----:B------:R-:W-:Y:S02]  /*51a0*/  IMAD.U32 R22, R22, 0x10000, RZ ;  /* 0x0001000016167824 */ /* 0x000fe400078e00ff */
[----:B------:R-:W-:-:S05]  /*51b0*/  FFMA.FTZ R42, R39, R42, R48 ;  /* 0x0000002a272a7223 */ /* 0x000fca0000010030 */
[----:B------:R-:W0:Y:S01]  /*51c0*/  MUFU.EX2 R23, R23 ;  /* 0x0000001700177308 */ /* 0x000e220000000800 */
[----:B------:R-:W-:Y:S01]  /*51d0*/  FMUL.FTZ R44, R35, R44 ;  /* 0x0000002c232c7220 */ /* 0x000fe20000410000 */
[----:B------:R-:W-:Y:S01]  /*51e0*/  FMUL.FTZ R22, R61, R22 ;  /* 0x000000163d167220 */ /* 0x000fe20000410000 */
[----:B------:R-:W-:Y:S02]  /*51f0*/  FFMA.FTZ R42, R37, R42, R38 ;  /* 0x0000002a252a7223 */ /* 0x000fe40000010026 */
[----:B------:R-:W-:Y:S01]  /*5200*/  FMUL.FTZ R44, R33, R44 ;  /* 0x0000002c212c7220 */ /* 0x000fe20000410000 */
[----:B------:R-:W-:Y:S01]  /*5210*/  IADD3 R25, R137, 0xf, RZ ;  /* 0x0000000f89197810 */ /* 0x000fe20007ffe0ff */
[----:B------:R-:W-:Y:S01]  /*5220*/  FFMA.FTZ R42, R35, R42, R36 ;  /* 0x0000002a232a7223 */ /* 0x000fe20000010024 */
[----:B------:R-:W-:Y:S01]  /*5230*/  FSEL R30, R22, RZ, !P4 ;  /* 0x000000ff161e7208 */ /* 0x000fe20006000000 */
[----:B------:R-:W-:Y:S01]  /*5240*/  FMUL.FTZ R44, R31, R44 ;  /* 0x0000002c1f2c7220 */ /* 0x000fe20000410000 */
[----:B-1----:R-:W-:Y:S01]  /*5250*/  FSEL R29, R29, 1, !P4 ;  /* 0x3f8000001d1d7808 */ /* 0x002fe20006000000 */
[----:B------:R-:W-:-:S02]  /*5260*/  IMAD.U32 R22, R19, 0x10000, RZ ;  /* 0x0001000013167824 */ /* 0x000fc400078e00ff */
[----:B------:R-:W-:Y:S01]  /*5270*/  FMUL.FTZ R24, R17, R97 ;  /* 0x0000006111187220 */ /* 0x000fe20000410000 */
[----:B------:R-:W-:Y:S01]  /*5280*/  ISETP.GE.U32.AND P4, PT, R25, UR10, PT ;  /* 0x0000000a19007c0c */ /* 0x000fe2000bf86070 */
[----:B------:R-:W-:Y:S01]  /*5290*/  FFMA.FTZ R42, R33, R42, R34 ;  /* 0x0000002a212a7223 */ /* 0x000fe20000010022 */
[----:B------:R-:W-:Y:S01]  /*52a0*/  FSEL R28, R28, 1, !P5 ;  /* 0x3f8000001c1c7808 */ /* 0x000fe20006800000 */
[----:B------:R-:W-:Y:S01]  /*52b0*/  FMUL.FTZ R22, R71, R22 ;  /* 0x0000001647167220 */ /* 0x000fe20000410000 */
[----:B0-----:R-:W-:Y:S01]  /*52c0*/  FSEL R25, R23, 1, !P0 ;  /* 0x3f80000017197808 */ /* 0x001fe20004000000 */
[----:B------:R-:W-:Y:S01]  /*52d0*/  FMUL.FTZ R23, R29, R44 ;  /* 0x0000002c1d177220 */ /* 0x000fe20000410000 */
[----:B------:R-:W-:Y:S01]  /*52e0*/  SHF.L.U32 R21, R21, 0x10, RZ ;  /* 0x0000001015157819 */ /* 0x000fe200000006ff */
[----:B------:R-:W-:Y:S01]  /*52f0*/  FMUL.FTZ R17, R17, R96 ;  /* 0x0000006011117220 */ /* 0x000fe20000410000 */
[----:B------:R-:W-:Y:S01]  /*5300*/  FFMA.FTZ R42, R31, R42, R32 ;  /* 0x0000002a1f2a7223 */ /* 0x000fe20000010020 */
[----:B------:R-:W0:Y:S01]  /*5310*/  MUFU.EX2 R24, R24 ;  /* 0x0000001800187308 */ /* 0x000e220000000800 */
[----:B------:R-:W-:Y:S01]  /*5320*/  FMUL.FTZ R44, R28, R23 ;  /* 0x000000171c2c7220 */ /* 0x000fe20000410000 */
[----:B------:R-:W-:-:S02]  /*5330*/  IMAD.U32 R19, R20, 0x10000, RZ ;  /* 0x0001000014137824 */ /* 0x000fc400078e00ff */
[----:B------:R-:W-:Y:S01]  /*5340*/  FMUL.FTZ R21, R60, R21 ;  /* 0x000000153c157220 */ /* 0x000fe20000410000 */
[----:B------:R-:W-:Y:S01]  /*5350*/  FSEL R23, R22, RZ, !P5 ;  /* 0x000000ff16177208 */ /* 0x000fe20006800000 */
[----:B------:R-:W-:Y:S01]  /*5360*/  FFMA.FTZ R42, R29, R42, R30 ;  /* 0x0000002a1d2a7223 */ /* 0x000fe2000001001e */
[----:B------:R-:W-:Y:S02]  /*5370*/  IMAD.U32 R18, R18, 0x10000, RZ ;  /* 0x0001000012127824 */ /* 0x000fe400078e00ff */
[----:B------:R-:W-:Y:S01]  /*5380*/  FMUL.FTZ R19, R72, R19 ;  /* 0x0000001348137220 */ /* 0x000fe20000410000 */
[----:B------:R-:W1:Y:S01]  /*5390*/  MUFU.EX2 R17, R17 ;  /* 0x0000001100117308 */ /* 0x000e620000000800 */
[----:B------:R-:W-:Y:S01]  /*53a0*/  FSEL R27, R27, 1, !P3 ;  /* 0x3f8000001b1b7808 */ /* 0x000fe20005800000 */
[----:B------:R-:W-:Y:S01]  /*53b0*/  FFMA.FTZ R42, R28, R42, R23 ;  /* 0x0000002a1c2a7223 */ /* 0x000fe20000010017 */
[----:B------:R-:W-:Y:S01]  /*53c0*/  FSEL R22, R21, RZ, !P3 ;  /* 0x000000ff15167208 */ /* 0x000fe20005800000 */
[----:B------:R-:W-:Y:S01]  /*53d0*/  FMUL.FTZ R18, R59, R18 ;  /* 0x000000123b127220 */ /* 0x000fe20000410000 */
[----:B------:R-:W-:-:S02]  /*53e0*/  SHF.L.U32 R2, R2, 0x10, RZ ;  /* 0x0000001002027819 */ /* 0x000fc400000006ff */
[----:B------:R-:W-:Y:S01]  /*53f0*/  FSEL R26, R26, 1, !P6 ;  /* 0x3f8000001a1a7808 */ /* 0x000fe20007000000 */
[----:B------:R-:W-:Y:S01]  /*5400*/  FFMA.FTZ R42, R27, R42, R22 ;  /* 0x0000002a1b2a7223 */ /* 0x000fe20000010016 */
[----:B------:R-:W-:Y:S01]  /*5410*/  FSEL R21, R19, RZ, !P6 ;  /* 0x000000ff13157208 */ /* 0x000fe20007000000 */
[----:B------:R-:W-:Y:S01]  /*5420*/  FMUL.FTZ R43, R27, R44 ;  /* 0x0000002c1b2b7220 */ /* 0x000fe20000410000 */
[----:B------:R-:W-:Y:S02]  /*5430*/  IMAD.U32 R3, R3, 0x10000, RZ ;  /* 0x0001000003037824 */ /* 0x000fe400078e00ff */
[----:B------:R-:W-:Y:S01]  /*5440*/  FMUL.FTZ R2, R73, R2 ;  /* 0x0000000249027220 */ /* 0x000fe20000410000 */
[----:B------:R-:W-:Y:S01]  /*5450*/  FSEL R20, R18, RZ, !P0 ;  /* 0x000000ff12147208 */ /* 0x000fe20004000000 */
[C---:B------:R-:W-:Y:S01]  /*5460*/  FFMA.FTZ R18, R26.reuse, R42, R21 ;  /* 0x0000002a1a127223 */ /* 0x040fe20000010015 */
[----:B------:R-:W-:Y:S01]  /*5470*/  FMUL.FTZ R42, R26, R43 ;  /* 0x0000002b1a2a7220 */ /* 0x000fe20000410000 */
[----:B------:R-:W-:Y:S01]  /*5480*/  FMUL.FTZ R3, R58, R3 ;  /* 0x000000033a037220 */ /* 0x000fe20000410000 */
[----:B0-----:R-:W-:-:S02]  /*5490*/  FSEL R24, R24, 1, !P2 ;  /* 0x3f80000018187808 */ /* 0x001fc40005000000 */
[----:B------:R-:W-:Y:S01]  /*54a0*/  FSEL R19, R2, RZ, !P2 ;  /* 0x000000ff02137208 */ /* 0x000fe20005000000 */
[C---:B------:R-:W-:Y:S01]  /*54b0*/  FFMA.FTZ R2, R25.reuse, R18, R20 ;  /* 0x0000001219027223 */ /* 0x040fe20000010014 */
[----:B------:R-:W-:Y:S01]  /*54c0*/  FMUL.FTZ R43, R25, R42 ;  /* 0x0000002a192b7220 */ /* 0x000fe20000410000 */
[----:B-1----:R-:W-:Y:S02]  /*54d0*/  FSEL R18, R17, 1, !P4 ;  /* 0x3f80000011127808 */ /* 0x002fe40006000000 */
        /* <DEDUP_REMOVED lines=17> */
[----:B------:R-:W-:Y:S02]  /*55f0*/  ISETP.GE.AND P0, PT, R161, 0x4, PT ;  /* 0x00000004a100780c */ /* 0x000fe40003f06270 */
[----:B------:R-:W-:-:S11]  /*5600*/  IADD3 R42, R136, R161, RZ ;  /* 0x000000a1882a7210 */ /* 0x000fd60007ffe0ff */
[----:B0-----:R-:W-:Y:S01]  /*5610*/  @P0 FFMA.FTZ R87, R86, R2, R87 ;  /* 0x0000000256570223 */ /* 0x001fe20000010057 */
[----:B------:R-:W-:Y:S02]  /*5620*/  IMAD.IADD R2, R136, 0x1, R161 ;  /* 0x0000000188027824 */ /* 0x000fe400078e02a1 */
[----:B-1----:R-:W-:Y:S01]  /*5630*/  @P0 FMUL.FTZ R86, R86, R3 ;  /* 0x0000000356560220 */ /* 0x002fe20000410000 */
[----:B------:R-:W-:Y:S02]  /*5640*/  VIADD R3, R42, 0x20 ;  /* 0x000000202a037836 */ /* 0x000fe40000000000 */
[----:B------:R-:W-:Y:S02]  /*5650*/  LEA.HI.SX32 R135, R2, R2, 0x1b ;  /* 0x0000000202877211 */ /* 0x000fe400078fdaff */
[----:B------:R-:W0:Y:S01]  /*5660*/  SHFL.UP PT, R2, R87, 0x8, RZ ;  /* 0x0500000057027989 */ /* 0x000e2200000e00ff */
[----:B------:R-:W-:-:S03]  /*5670*/  LEA.HI.SX32 R127, R3, R42, 0x1b ;  /* 0x0000002a037f7211 */ /* 0x000fc600078fdaff */
[----:B------:R-:W1:Y:S01]  /*5680*/  SHFL.UP PT, R3, R86, 0x8, RZ ;  /* 0x0500000056037989 */ /* 0x000e6200000e00ff */
[----:B------:R-:W-:Y:S01]  /*5690*/  ISETP.GE.AND P0, PT, R161, 0x8, PT ;  /* 0x00000008a100780c */ /* 0x000fe20003f06270 */
[----:B------:R-:W3:Y:S01]  /*56a0*/  S2UR UR13, SR_CgaCtaId ;  /* 0x00000000000d79c3 */ /* 0x000ee20000008800 */
[----:B------:R-:W-:Y:S01]  /*56b0*/  UMOV UR11, 0x400 ;  /* 0x00000400000b7882 */ /* 0x000fe20000000000 */
[----:B------:R-:W-:-:S10]  /*56c0*/  VIADD R43, R42, 0x40 ;  /* 0x000000402a2b7836 */ /* 0x000fd40000000000 */
[C---:B0-----:R-:W-:Y:S01]  /*56d0*/  @P0 FFMA.FTZ R87, R86.reuse, R2, R87 ;  /* 0x0000000256570223 */ /* 0x041fe20000010057 */
[----:B-1----:R-:W-:-:S04]  /*56e0*/  @P0 FMUL.FTZ R86, R86, R3 ;  /* 0x0000000356560220 */ /* 0x002fc80000410000 */
[----:B------:R-:W0:Y:S04]  /*56f0*/  SHFL.UP PT, R2, R87, 0x10, RZ ;  /* 0x0600000057027989 */ /* 0x000e2800000e00ff */
[----:B------:R-:W1:Y:S01]  /*5700*/  SHFL.UP PT, R3, R86, 0x10, RZ ;  /* 0x0600000056037989 */ /* 0x000e6200000e00ff */
[----:B------:R-:W-:Y:S01]  /*5710*/  ISETP.NE.AND P0, PT, R160, RZ, PT ;  /* 0x000000ffa000720c */ /* 0x000fe20003f05270 */
[----:B---3--:R-:W-:Y:S01]  /*5720*/  ULEA UR11, UR13, UR11, 0x18 ;  /* 0x0000000b0d0b7291 */ /* 0x008fe2000f8ec03f */
[----:B------:R-:W-:Y:S01]  /*5730*/  ISETP.GE.AND P6, PT, R161, 0x10, PT ;  /* 0x00000010a100780c */ /* 0x000fe20003fc6270 */
[C---:B------:R-:W-:Y:S01]  /*5740*/  VIADD R47, R42.reuse, 0x80 ;  /* 0x000000802a2f7836 */ /* 0x040fe20000000000 */
[C---:B------:R-:W-:Y:S01]  /*5750*/  IADD3 R45, R42.reuse, 0x60, RZ ;  /* 0x000000602a2d7810 */ /* 0x040fe20007ffe0ff */
[C---:B------:R-:W-:Y:S01]  /*5760*/  VIADD R89, R42.reuse, 0xa0 ;  /* 0x000000a02a597836 */ /* 0x040fe20000000000 */
[----:B------:R-:W-:Y:S01]  /*5770*/  ISETP.EQ.OR P0, PT, RZ, UR6, P0 ;  /* 0x00000006ff007c0c */ /* 0x000fe20008702670 */
[C---:B------:R-:W-:Y:S01]  /*5780*/  VIADD R115, R42.reuse, 0xe0 ;  /* 0x000000e02a737836 */ /* 0x040fe20000000000 */
[C---:B------:R-:W-:Y:S01]  /*5790*/  IADD3 R113, R42.reuse, 0xc0, RZ ;  /* 0x000000c02a717810 */ /* 0x040fe20007ffe0ff */
[----:B------:R-:W-:Y:S01]  /*57a0*/  VIADD R117, R42, 0x100 ;  /* 0x000001002a757836 */ /* 0x000fe20000000000 */
[----:B------:R-:W-:-:S02]  /*57b0*/  LEA.HI.SX32 R43, R43, R42, 0x1b ;  /* 0x0000002a2b2b7211 */ /* 0x000fc400078fdaff */
[-C--:B------:R-:W-:Y:S02]  /*57c0*/  LEA.HI.SX32 R45, R45, R42.reuse, 0x1b ;  /* 0x0000002a2d2d7211 */ /* 0x080fe400078fdaff */
[-C--:B------:R-:W-:Y:S02]  /*57d0*/  LEA.HI.SX32 R47, R47, R42.reuse, 0x1b ;  /* 0x0000002a2f2f7211 */ /* 0x080fe400078fdaff */
[----:B------:R-:W-:Y:S02]  /*57e0*/  LEA R135, R135, UR11, 0x1 ;  /* 0x0000000b87877c11 */ /* 0x000fe4000f8e08ff */
[----:B------:R-:W-:Y:S02]  /*57f0*/  LEA.HI.SX32 R89, R89, R42, 0x1b ;  /* 0x0000002a59597211 */ /* 0x000fe400078fdaff */
[----:B------:R-:W-:Y:S02]  /*5800*/  LEA R127, R127, UR11, 0x1 ;  /* 0x0000000b7f7f7c11 */ /* 0x000fe4000f8e08ff */
[----:B------:R-:W-:-:S02]  /*5810*/  ISETP.NE.AND P5, PT, R161, 0x1f, PT ;  /* 0x0000001fa100780c */ /* 0x000fc40003fa5270 */
[-C--:B------:R-:W-:Y:S02]  /*5820*/  LEA.HI.SX32 R113, R113, R42.reuse, 0x1b ;  /* 0x0000002a71717211 */ /* 0x080fe400078fdaff */
[----:B------:R-:W-:Y:S02]  /*5830*/  LEA R126, R43, UR11, 0x1 ;  /* 0x0000000b2b7e7c11 */ /* 0x000fe4000f8e08ff */
[-C--:B------:R-:W-:Y:S02]  /*5840*/  LEA.HI.SX32 R115, R115, R42.reuse, 0x1b ;  /* 0x0000002a73737211 */ /* 0x080fe400078fdaff */
[----:B------:R-:W-:Y:S01]  /*5850*/  LEA R125, R45, UR11, 0x1 ;  /* 0x0000000b2d7d7c11 */ /* 0x000fe2000f8e08ff */
[----:B--2---:R-:W-:Y:S01]  /*5860*/  STS.U16 [R135+0x1080], R40 ;  /* 0x0010802887007388 */ /* 0x004fe20000000400 */
[----:B------:R-:W-:Y:S02]  /*5870*/  LEA.HI.SX32 R117, R117, R42, 0x1b ;  /* 0x0000002a75757211 */ /* 0x000fe400078fdaff */
[----:B------:R-:W-:Y:S01]  /*5880*/  LEA R124, R47, UR11, 0x1 ;  /* 0x0000000b2f7c7c11 */ /* 0x000fe2000f8e08ff */
[----:B-----5:R-:W-:Y:S01]  /*5890*/  STS.U16 [R127+0x10c0], R16 ;  /* 0x0010c0107f007388 */ /* 0x020fe20000000400 */
[----:B------:R-:W-:Y:S01]  /*58a0*/  LEA R123, R89, UR11, 0x1 ;  /* 0x0000000b597b7c11 */ /* 0x000fe2000f8e08ff */
[C---:B0-----:R-:W-:Y:S01]  /*58b0*/  @P6 FFMA.FTZ R87, R86.reuse, R2, R87 ;  /* 0x0000000256576223 */ /* 0x041fe20000010057 */
[----:B------:R-:W-:Y:S01]  /*58c0*/  LEA R122, R113, UR11, 0x1 ;  /* 0x0000000b717a7c11 */ /* 0x000fe2000f8e08ff */
[----:B------:R-:W-:Y:S01]  /*58d0*/  STS.U16 [R126+0x1100], R41 ;  /* 0x001100297e007388 */ /* 0x000fe20000000400 */
[----:B------:R-:W-:Y:S01]  /*58e0*/  LEA R121, R115, UR11, 0x1 ;  /* 0x0000000b73797c11 */ /* 0x000fe2000f8e08ff */
[----:B-1----:R-:W-:Y:S01]  /*58f0*/  @P6 FMUL.FTZ R86, R86, R3 ;  /* 0x0000000356566220 */ /* 0x002fe20000410000 */
[----:B------:R-:W-:Y:S01]  /*5900*/  LEA R120, R117, UR11, 0x1 ;  /* 0x0000000b75787c11 */ /* 0x000fe2000f8e08ff */
[----:B------:R-:W-:Y:S01]  /*5910*/  STS.U16 [R125+0x1140], R14 ;  /* 0x0011400e7d007388 */ /* 0x000fe20000000400 */
[----:B------:R-:W-:Y:S01]  /*5920*/  VOTEU.ALL UP0, P0 ;  /* 0x00000000003f7886 */ /* 0x000fe20000000000 */
[----:B------:R-:W-:-:S02]  /*5930*/  LEA R119, R134, UR11, 0x1 ;  /* 0x0000000b86777c11 */ /* 0x000fc4000f8e08ff */
[----:B----4-:R-:W-:Y:S01]  /*5940*/  STS.U16 [R124+0x1180], R15 ;  /* 0x0011800f7c007388 */ /* 0x010fe20000000400 */
[----:B------:R-:W-:Y:S02]  /*5950*/  LEA R3, R161, R136, 0x4 ;  /* 0x00000088a1037211 */ /* 0x000fe400078e20ff */
[----:B------:R-:W-:Y:S01]  /*5960*/  LEA R118, R133, UR11, 0x1 ;  /* 0x0000000b85767c11 */ /* 0x000fe2000f8e08ff */
[----:B------:R-:W-:Y:S01]  /*5970*/  STS.U16 [R123+0x11c0], R12 ;  /* 0x0011c00c7b007388 */ /* 0x000fe20000000400 */
[----:B------:R-:W-:Y:S01]  /*5980*/  LEA R117, R132, UR11, 0x1 ;  /* 0x0000000b84757c11 */ /* 0x000fe2000f8e08ff */
[----:B------:R-:W-:Y:S02]  /*5990*/  @!UP0 ULEA UR13, UR7, UR11, 0x3 ;  /* 0x0000000b070d8291 */ /* 0x000fe4000f8e183f */
[----:B------:R-:W-:Y:S01]  /*59a0*/  LEA R116, R131, UR11, 0x1 ;  /* 0x0000000b83747c11 */ /* 0x000fe2000f8e08ff */
[----:B------:R-:W-:Y:S01]  /*59b0*/  STS.U16 [R122+0x1200], R13 ;  /* 0x0012000d7a007388 */ /* 0x000fe20000000400 */
[----:B------:R-:W-:-:S02]  /*59c0*/  SHF.R.U32.HI R44, RZ, 0x5, R138 ;  /* 0x00000005ff2c7819 */ /* 0x000fc4000001168a */
[----:B------:R-:W-:Y:S01]  /*59d0*/  LEA R115, R130, UR11, 0x1 ;  /* 0x0000000b82737c11 */ /* 0x000fe2000f8e08ff */
[----:B------:R-:W-:Y:S01]  /*59e0*/  STS.U16 [R121+0x1240], R10 ;  /* 0x0012400a79007388 */ /* 0x000fe20000000400 */
[----:B------:R-:W-:Y:S02]  /*59f0*/  LEA.HI.SX32 R3, R3, R3, 0x1b ;  /* 0x0000000303037211 */ /* 0x000fe400078fdaff */
[----:B------:R-:W-:Y:S01]  /*5a00*/  LEA R114, R129, UR11, 0x1 ;  /* 0x0000000b81727c11 */ /* 0x000fe2000f8e08ff */
[----:B------:R-:W-:Y:S01]  /*5a10*/  STS.U16 [R120+0x1280], R11 ;  /* 0x0012800b78007388 */ /* 0x000fe20000000400 */
[----:B------:R-:W-:Y:S01]  /*5a20*/  @!P5 SHF.R.U32.HI R2, RZ, 0x2, R138 ;  /* 0x00000002ff02d819 */ /* 0x000fe2000001168a */
[----:B------:R-:W-:Y:S01]  /*5a30*/  IMAD.MOV.U32 R89, RZ, RZ, RZ ;  /* 0x000000ffff597224 */ /* 0x000fe200078e00ff */
[----:B------:R-:W-:Y:S01]  /*5a40*/  LEA R113, R128, UR11, 0x1 ;  /* 0x0000000b80717c11 */ /* 0x000fe2000f8e08ff */
[----:B------:R-:W-:Y:S01]  /*5a50*/  STS.U16 [R119+0x12c0], R8 ;  /* 0x0012c00877007388 */ /* 0x000fe20000000400 */
[----:B------:R-:W-:Y:S01]  /*5a60*/  IMAD.MOV.U32 R88, RZ, RZ, 0x3f800000 ;  /* 0x3f800000ff587424 */ /* 0x000fe200078e00ff */
[----:B------:R-:W-:-:S02]  /*5a70*/  ISETP.NE.AND P2, PT, R44, RZ, PT ;  /* 0x000000ff2c00720c */ /* 0x000fc40003f45270 */
[----:B------:R-:W-:Y:S01]  /*5a80*/  STS.U16 [R118+0x1300], R9 ;  /* 0x0013000976007388 */ /* 0x000fe20000000400 */
[C---:B------:R-:W-:Y:S02]  /*5a90*/  ISETP.NE.AND P3, PT, R44.reuse, 0x3, PT ;  /* 0x000000032c00780c */ /* 0x040fe40003f65270 */
[----:B------:R-:W-:Y:S01]  /*5aa0*/  ISETP.NE.AND P4, PT, R44, 0x2, PT ;  /* 0x000000022c00780c */ /* 0x000fe20003f85270 */
[----:B------:R-:W-:Y:S01]  /*5ab0*/  STS.U16 [R117+0x1340], R6 ;  /* 0x0013400675007388 */ /* 0x000fe20000000400 */
[----:B------:R-:W-:Y:S02]  /*5ac0*/  LEA R112, R3, UR11, 0x1 ;  /* 0x0000000b03707c11 */ /* 0x000fe4000f8e08ff */
[----:B------:R-:W-:Y:S01]  /*5ad0*/  @!P5 LOP3.LUT R44, R2, 0x3ffffff8, RZ, 0xc0, !PT ;  /* 0x3ffffff8022cd812 */ /* 0x000fe200078ec0ff */
[----:B------:R-:W-:Y:S04]  /*5ae0*/  STS.U16 [R116+0x1380], R7 ;  /* 0x0013800774007388 */ /* 0x000fe80000000400 */
        /* <DEDUP_REMOVED lines=21> */
[----:B------:R-:W-:Y:S01]  /*5c40*/  @!P5 STS.64 [R44+UR11+0x2100], R86 ;  /* 0x002100562c00d988 */ /* 0x000fe20008000a0b */
[----:B------:R-:W-:Y:S06]  /*5c50*/  BAR.SYNC.DEFER_BLOCKING 0x0 ;  /* 0x0000000000007b1d */ /* 0x000fec0000010000 */
[----:B------:R-:W0:Y:S04]  /*5c60*/  LDS.128 R40, [UR11+0x2100] ;  /* 0x0021000bff287984 */ /* 0x000e280008000c00 */
[----:B------:R-:W1:Y:S04]  /*5c70*/  LDS.128 R44, [UR11+0x2110] ;  /* 0x0021100bff2c7984 */ /* 0x000e680008000c00 */
[----:B------:R-:W-:Y:S04]  /*5c80*/  SHFL.UP PT, R87, R87, 0x1, RZ ;  /* 0x0420000057577989 */ /* 0x000fe800000e00ff */
[----:B------:R-:W2:Y:S01]  /*5c90*/  SHFL.UP PT, R86, R86, 0x1, RZ ;  /* 0x0420000056567989 */ /* 0x000ea200000e00ff */
        /* <DEDUP_REMOVED lines=11> */
[----:B------:R-:W-:Y:S01]  /*5d50*/  @P0 FFMA.FTZ R41, R86, R41, R87 ;  /* 0x0000002956290223 */ /* 0x000fe20000010057 */
        /* <DEDUP_REMOVED lines=11> */
[----:B------:R-:W-:Y:S02]  /*5e10*/  @!P0 IMAD.MOV.U32 R86, RZ, RZ, R88 ;  /* 0x000000ffff568224 */ /* 0x000fe400078e0058 */
[----:B------:R-:W-:-:S07]  /*5e20*/  @!P0 IMAD.MOV.U32 R87, RZ, RZ, R89 ;  /* 0x000000ffff578224 */ /* 0x000fce00078e0059 */
.L_x_2930:
[----:B------:R-:W-:Y:S05]  /*5e30*/  BSYNC B0 ;  /* 0x0000000000007941 */ /* 0x000fea0003800000 */
.L_x_2929:
[----:B------:R-:W-:Y:S01]  /*5e40*/  BAR.SYNC.DEFER_BLOCKING 0x0 ;  /* 0x0000000000007b1d */ /* 0x000fe20000010000 */
[----:B------:R-:W-:Y:S01]  /*5e50*/  ISETP.NE.AND P0, PT, R138, RZ, PT ;  /* 0x000000ff8a00720c */ /* 0x000fe20003f05270 */
[----:B------:R-:W-:Y:S01]  /*5e60*/  IMAD.U32 R15, R15, 0x10000, RZ ;  /* 0x000100000f0f7824 */ /* 0x000fe200078e00ff */
[----:B------:R-:W-:Y:S01]  /*5e70*/  SHF.L.U32 R16, R16, 0x10, RZ ;  /* 0x0000001010107819 */ /* 0x000fe200000006ff */
[----:B------:R-:W-:Y:S01]  /*5e80*/  IMAD.U32 R14, R14, 0x10000, RZ ;  /* 0x000100000e0e7824 */ /* 0x000fe200078e00ff */
[----:B------:R-:W-:Y:S01]  /*5e90*/  SHF.L.U32 R13, R13, 0x10, RZ ;  /* 0x000000100d0d7819 */ /* 0x000fe200000006ff */
[----:B------:R-:W-:Y:S01]  /*5ea0*/  BSSY B0, `(.L_x_2931) ;  /* 0x0000034000007945 */ /* 0x000fe20003800000 */
[----:B------:R-:W-:Y:S01]  /*5eb0*/  IMAD.U32 R12, R12, 0x10000, RZ ;  /* 0x000100000c0c7824 */ /* 0x000fe200078e00ff */
[----:B------:R-:W-:Y:S01]  /*5ec0*/  SHF.L.U32 R10, R10, 0x10, RZ ;  /* 0x000000100a0a7819 */ /* 0x000fe200000006ff */
[----:B------:R-:W-:Y:S01]  /*5ed0*/  IMAD.U32 R11, R11, 0x10000, RZ ;  /* 0x000100000b0b7824 */ /* 0x000fe200078e00ff */
[----:B------:R-:W-:Y:S01]  /*5ee0*/  SHF.L.U32 R7, R7, 0x10, RZ ;  /* 0x0000001007077819 */ /* 0x000fe200000006ff */
[----:B------:R-:W-:Y:S01]  /*5ef0*/  IMAD.U32 R9, R9, 0x10000, RZ ;  /* 0x0001000009097824 */ /* 0x000fe200078e00ff */
[----:B------:R-:W-:Y:S01]  /*5f00*/  SHF.L.U32 R4, R4, 0x10, RZ ;  /* 0x0000001004047819 */ /* 0x000fe200000006ff */
[----:B------:R-:W-:-:S02]  /*5f10*/  IMAD.U32 R8, R8, 0x10000, RZ ;  /* 0x0001000008087824 */ /* 0x000fc400078e00ff */
[----:B------:R-:W-:Y:S02]  /*5f20*/  IMAD.U32 R6, R6, 0x10000, RZ ;  /* 0x0001000006067824 */ /* 0x000fe400078e00ff */
[----:B------:R-:W-:Y:S01]  /*5f30*/  IMAD.U32 R5, R5, 0x10000, RZ ;  /* 0x0001000005057824 */ /* 0x000fe200078e00ff */
[----:B------:R-:W1:Y:S02]  /*5f40*/  LDS R43, [UR11+0x212c] ;  /* 0x00212c0bff2b7984 */ /* 0x000e640008000800 */
        /* <DEDUP_REMOVED lines=18> */
[----:B------:R-:W-:Y:S01]  /*6070*/  FFMA.FTZ R22, R18, R24, R17 ;  /* 0x0000001812167223 */ /* 0x000fe20000010011 */
[----:B------:R-:W-:Y:S02]  /*6080*/  IMAD.U32 R17, R3, 0x10000, RZ ;  /* 0x0001000003117824 */ /* 0x000fe400078e00ff */
[----:B------:R-:W-:Y:S01]  /*6090*/  IMAD.U32 R18, R2, 0x10000, RZ ;  /* 0x0001000002127824 */ /* 0x000fe200078e00ff */
[----:B------:R-:W-:Y:S06]  /*60a0*/  @P0 BRA `(.L_x_2932) ;  /* 0x00000000004c0947 */ /* 0x000fec0003800000 */
[----:B------:R-:W1:Y:S08]  /*60b0*/  S2UR UR13, SR_CTAID.Y ;  /* 0x00000000000d79c3 */ /* 0x000e700000002600 */
[----:B------:R-:W2:Y:S01]  /*60c0*/  S2UR UR14, SR_CTAID.X ;  /* 0x00000000000e79c3 */ /* 0x000ea20000002500 */
[----:B-1----:R-:W-:Y:S02]  /*60d0*/  IMAD.U32 R163, RZ, RZ, UR13 ;  /* 0x0000000dffa37e24 */ /* 0x002fe4000f8e00ff */
        /* <DEDUP_REMOVED lines=16> */
.L_x_2932:
[----:B------:R-:W-:Y:S05]  /*61e0*/  BSYNC B0 ;  /* 0x0000000000007941 */ /* 0x000fea0003800000 */
.L_x_2931:
        /* <DEDUP_REMOVED lines=20> */
.L_x_2928:
[----:B------:R-:W-:Y:S01]  /*6330*/  BAR.SYNC.DEFER_BLOCKING 0x0 ;  /* 0x0000000000007b1d */ /* 0x000fe20000010000 */
[----:B------:R-:W-:Y:S01]  /*6340*/  F2FP.BF16.F32.PACK_AB R0, R94, R95 ;  /* 0x0000005f5e00723e */ /* 0x000fe200000010ff */
[----:B------:R-:W-:Y:S01]  /*6350*/  USHF.L.U32 UR18, UR6, 0xb, URZ ;  /* 0x0000000b06127899 */ /* 0x000fe2000800063f */
[----:B-1----:R-:W-:Y:S02]  /*6360*/  F2FP.BF16.F32.PACK_AB R2, R92, R93 ;  /* 0x0000005d5c02723e */ /* 0x002fe400000010ff */
[C---:B------:R-:W-:Y:S01]  /*6370*/  PRMT R56, R0.reuse, 0x7610, R56 ;  /* 0x0000761000387816 */ /* 0x040fe20000000038 */
[----:B------:R-:W-:Y:S01]  /*6380*/  ULDC.64 UR12, c[0x0][0x2b0] ;  /* 0x0000ac00000c7ab9 */ /* 0x000fe20000000a00 */
[----:B------:R-:W-:Y:S01]  /*6390*/  PRMT R4, R0, 0x7632, R4 ;  /* 0x0000763200047816 */ /* 0x000fe20000000004 */
[----:B------:R-:W-:Y:S01]  /*63a0*/  UIMAD UR7, UR29, UR12, URZ ;  /* 0x0000000c1d0772a4 */ /* 0x000fe2000f8e023f */
[----:B------:R-:W-:Y:S01]  /*63b0*/  F2FP.BF16.F32.PACK_AB R0, R90, R91 ;  /* 0x0000005b5a00723e */ /* 0x000fe200000010ff */
[----:B------:R-:W-:Y:S01]  /*63c0*/  USHF.R.S32.HI UR19, URZ, 0x1f, UR18 ;  /* 0x0000001f3f137899 */ /* 0x000fe20008011412 */
[----:B------:R-:W-:Y:S01]  /*63d0*/  PRMT R5, R2, 0x7610, R5 ;  /* 0x0000761002057816 */ /* 0x000fe20000000005 */
[----:B------:R-:W-:Y:S01]  /*63e0*/  BSSY B0, `(.L_x_2934) ;  /* 0x000004b000007945 */ /* 0x000fe20003800000 */
[----:B------:R-:W-:-:S02]  /*63f0*/  PRMT R7, R0, 0x7610, R7 ;  /* 0x0000761000077816 */ /* 0x000fc40000000007 */
[----:B------:R-:W-:Y:S02]  /*6400*/  PRMT R8, R0, 0x7632, R8 ;  /* 0x0000763200087816 */ /* 0x000fe40000000008 */
[----:B------:R-:W-:Y:S02]  /*6410*/  PRMT R6, R2, 0x7632, R6 ;  /* 0x0000763202067816 */ /* 0x000fe40000000006 */
[----:B------:R-:W-:Y:S02]  /*6420*/  F2FP.BF16.F32.PACK_AB R0, R82, R83 ;  /* 0x000000535200723e */ /* 0x000fe400000010ff */
[----:B------:R-:W-:Y:S02]  /*6430*/  F2FP.BF16.F32.PACK_AB R2, R80, R81 ;  /* 0x000000515002723e */ /* 0x000fe400000010ff */
[----:B------:R-:W-:Y:S01]  /*6440*/  ISETP.NE.AND P0, PT, R138, RZ, PT ;  /* 0x000000ff8a00720c */ /* 0x000fe20003f05270 */
[----:B------:R1:W-:Y:S01]  /*6450*/  STS.U16 [R112], R56 ;  /* 0x0000003870007388 */ /* 0x0003e20000000400 */
[----:B------:R-:W-:-:S02]  /*6460*/  PRMT R9, R2, 0x7610, R9 ;  /* 0x0000761002097816 */ /* 0x000fc40000000009 */
[----:B------:R-:W-:Y:S01]  /*6470*/  PRMT R10, R2, 0x7632, R10 ;  /* 0x00007632020a7816 */ /* 0x000fe2000000000a */
[----:B------:R2:W-:Y:S01]  /*6480*/  STS.U16 [R112+0x2], R4 ;  /* 0x0000020470007388 */ /* 0x0005e20000000400 */
[----:B------:R-:W-:Y:S02]  /*6490*/  F2FP.BF16.F32.PACK_AB R3, R78, R79 ;  /* 0x0000004f4e03723e */ /* 0x000fe400000010ff */
[----:B------:R-:W-:Y:S01]  /*64a0*/  F2FP.BF16.F32.PACK_AB R2, R74, R75 ;  /* 0x0000004b4a02723e */ /* 0x000fe200000010ff */
[----:B------:R3:W-:Y:S01]  /*64b0*/  STS.U16 [R112+0x4], R5 ;  /* 0x0000040570007388 */ /* 0x0007e20000000400 */
[----:B------:R-:W-:Y:S02]  /*64c0*/  MOV R45, UR7 ;  /* 0x00000007002d7c02 */ /* 0x000fe40008000f00 */
[----:B-1----:R-:W-:Y:S01]  /*64d0*/  PRMT R56, R0, 0x7610, R56 ;  /* 0x0000761000387816 */ /* 0x002fe20000000038 */
[----:B------:R1:W-:Y:S01]  /*64e0*/  STS.U16 [R112+0x6], R6 ;  /* 0x0000060670007388 */ /* 0x0003e20000000400 */
[----:B------:R-:W-:Y:S01]  /*64f0*/  SHF.R.S32.HI R47, RZ, 0x1f, R84 ;  /* 0x0000001fff2f7819 */ /* 0x000fe20000011454 */
[----:B------:R-:W-:Y:S01]  /*6500*/  IMAD R45, R162, UR13, R45 ;  /* 0x0000000da22d7c24 */ /* 0x000fe2000f8e022d */
[----:B--2---:R-:W-:Y:S01]  /*6510*/  PRMT R4, R0, 0x7632, R4 ;  /* 0x0000763200047816 */ /* 0x004fe20000000004 */
[----:B------:R2:W-:Y:S01]  /*6520*/  STS.U16 [R112+0x8], R7 ;  /* 0x0000080770007388 */ /* 0x0005e20000000400 */
[----:B------:R-:W-:-:S02]  /*6530*/  F2FP.BF16.F32.PACK_AB R0, R76, R77 ;  /* 0x0000004d4c00723e */ /* 0x000fc400000010ff */
[----:B---3--:R-:W-:Y:S01]  /*6540*/  PRMT R5, R3, 0x7632, R5 ;  /* 0x0000763203057816 */ /* 0x008fe20000000005 */
[----:B------:R3:W-:Y:S01]  /*6550*/  STS.U16 [R112+0xc], R56 ;  /* 0x00000c3870007388 */ /* 0x0007e20000000400 */
[----:B-1----:R-:W-:-:S03]  /*6560*/  PRMT R6, R0, 0x7610, R6 ;  /* 0x0000761000067816 */ /* 0x002fc60000000006 */
[----:B------:R-:W-:Y:S01]  /*6570*/  STS.U16 [R112+0xa], R8 ;  /* 0x00000a0870007388 */ /* 0x000fe20000000400 */
[----:B--2---:R-:W-:Y:S01]  /*6580*/  PRMT R7, R0, 0x7632, R7 ;  /* 0x0000763200077816 */ /* 0x004fe20000000007 */
[----:B------:R-:W-:Y:S02]  /*6590*/  IMAD.U32 R0, RZ, RZ, UR10 ;  /* 0x0000000aff007e24 */ /* 0x000fe4000f8e00ff */
[----:B------:R-:W-:Y:S01]  /*65a0*/  STS.U16 [R112+0xe], R4 ;  /* 0x00000e0470007388 */ /* 0x000fe20000000400 */
[----:B---3--:R-:W-:-:S03]  /*65b0*/  PRMT R56, R2, 0x7632, R56 ;  /* 0x0000763202387816 */ /* 0x008fc60000000038 */
[----:B------:R-:W-:Y:S04]  /*65c0*/  STS.U16 [R112+0x10], R9 ;  /* 0x0000100970007388 */ /* 0x000fe80000000400 */
[----:B------:R-:W-:Y:S04]  /*65d0*/  STS.U16 [R112+0x12], R10 ;  /* 0x0000120a70007388 */ /* 0x000fe80000000400 */
[----:B------:R-:W-:Y:S04]  /*65e0*/  STS.U16 [R112+0x14], R3 ;  /* 0x0000140370007388 */ /* 0x000fe80000000400 */
[----:B------:R1:W-:Y:S04]  /*65f0*/  STS.U16 [R112+0x16], R5 ;  /* 0x0000160570007388 */ /* 0x0003e80000000400 */
[----:B------:R-:W-:Y:S04]  /*6600*/  STS.U16 [R112+0x18], R6 ;  /* 0x0000180670007388 */ /* 0x000fe80000000400 */
[----:B------:R-:W-:Y:S01]  /*6610*/  STS.U16 [R112+0x1a], R7 ;  /* 0x00001a0770007388 */ /* 0x000fe20000000400 */
[----:B-1----:R-:W-:-:S03]  /*6620*/  IMAD.WIDE.U32 R4, R162, UR12, RZ ;  /* 0x0000000ca2047c25 */ /* 0x002fc6000f8e00ff */
[----:B------:R1:W-:Y:S04]  /*6630*/  STS.U16 [R112+0x1c], R2 ;  /* 0x00001c0270007388 */ /* 0x0003e80000000400 */
[----:B------:R-:W-:Y:S01]  /*6640*/  STS.U16 [R112+0x1e], R56 ;  /* 0x00001e3870007388 */ /* 0x000fe20000000400 */
[----:B------:R-:W-:-:S03]  /*6650*/  NOP ;  /* 0x0000000000007918 */ /* 0x000fc60000000000 */
[----:B------:R-:W-:Y:S01]  /*6660*/  LDS.U16 R11, [R135] ;  /* 0x00000000870b7984 */ /* 0x000fe20000000400 */
[----:B-1----:R-:W-:-:S03]  /*6670*/  IADD3 R2, P2, R84, UR18, RZ ;  /* 0x0000001254027c10 */ /* 0x002fc6000ff5e0ff */
        /* <DEDUP_REMOVED lines=20> */
[----:B------:R-:W-:Y:S05]  /*67c0*/  @P1 BRA `(.L_x_2935) ;  /* 0x0000000000301947 */ /* 0x000fea0003800000 */
[----:B------:R-:W-:Y:S01]  /*67d0*/  ULDC.64 UR14, c[0x0][0x2b8] ;  /* 0x0000ae00000e7ab9 */ /* 0x000fe20000000a00 */
[----:B------:R-:W-:Y:S01]  /*67e0*/  IMAD.WIDE.U32 R6, R162, UR12, R2 ;  /* 0x0000000ca2067c25 */ /* 0x000fe2000f8e0002 */
[----:B------:R-:W-:-:S03]  /*67f0*/  UIMAD UR7, UR28, UR14, URZ ;  /* 0x0000000e1c0772a4 */ /* 0x000fc6000f8e023f */
[----:B------:R-:W-:-:S03]  /*6800*/  IMAD.IADD R7, R45, 0x1, R7 ;  /* 0x000000012d077824 */ /* 0x000fc600078e0207 */
        /* <DEDUP_REMOVED lines=8> */
.L_x_2935:
[----:B------:R-:W-:Y:S05]  /*6890*/  BSYNC B0 ;  /* 0x0000000000007941 */ /* 0x000fea0003800000 */
.L_x_2934:
[----:B------:R-:W-:Y:S01]  /*68a0*/  ULDC.64 UR14, c[0x0][0x2b8] ;  /* 0x0000ae00000e7ab9 */ /* 0x000fe20000000a00 */
[----:B------:R-:W-:Y:S01]  /*68b0*/  IMAD.IADD R5, R5, 0x1, R45 ;  /* 0x0000000105057824 */ /* 0x000fe200078e022d */
[----:B------:R-:W-:Y:S01]  /*68c0*/  UIMAD UR7, UR28, UR14, URZ ;  /* 0x0000000e1c0772a4 */ /* 0x000fe2000f8e023f */
[-C--:B------:R-:W-:Y:S01]  /*68d0*/  ISETP.GE.AND P1, PT, R150, R43.reuse, PT ;  /* 0x0000002b9600720c */ /* 0x080fe20003f26270 */
[----:B------:R-:W-:Y:S01]  /*68e0*/  ULDC.64 UR12, c[0x0][0x308] ;  /* 0x0000c200000c7ab9 */ /* 0x000fe20000000a00 */
[C---:B------:R-:W-:Y:S01]  /*68f0*/  IMAD.WIDE.U32 R4, R163.reuse, UR14, R4 ;  /* 0x0000000ea3047c25 */ /* 0x040fe2000f8e0004 */
[----:B------:R-:W-:Y:S02]  /*6900*/  LEA R7, P3, R84, UR12, 0x1 ;  /* 0x0000000c54077c11 */ /* 0x000fe4000f8608ff */
[-C--:B------:R-:W-:Y:S01]  /*6910*/  ISETP.GE.AND P6, PT, R140, R43.reuse, PT ;  /* 0x0000002b8c00720c */ /* 0x080fe20003fc6270 */
[----:B------:R-:W-:Y:S01]  /*6920*/  IMAD.U32 R0, RZ, RZ, UR7 ;  /* 0x00000007ff007e24 */ /* 0x000fe2000f8e00ff */
[----:B------:R-:W-:Y:S01]  /*6930*/  LEA.HI.X R6, R84, UR13, R47, 0x1, P3 ;  /* 0x0000000d54067c11 */ /* 0x000fe200098f0c2f */
[----:B------:R-:W-:Y:S01]  /*6940*/  ULDC.64 UR12, c[0x0][0x2a0] ;  /* 0x0000a800000c7ab9 */ /* 0x000fe20000000a00 */
[----:B------:R-:W-:Y:S01]  /*6950*/  ISETP.GE.AND P5, PT, R148, R43, PT ;  /* 0x0000002b9400720c */ /* 0x000fe20003fa6270 */
[----:B-1----:R-:W-:Y:S01]  /*6960*/  IMAD R9, R163, UR15, R0 ;  /* 0x0000000fa3097c24 */ /* 0x002fe2000f8e0200 */
[----:B------:R-:W-:Y:S01]  /*6970*/  IADD3 R0, P2, R4, UR18, RZ ;  /* 0x0000001204007c10 */ /* 0x000fe2000ff5e0ff */
[----:B------:R-:W-:Y:S01]  /*6980*/  UIMAD UR7, UR29, UR12, URZ ;  /* 0x0000000c1d0772a4 */ /* 0x000fe2000f8e023f */
[----:B------:R-:W-:-:S02]  /*6990*/  LOP3.LUT R12, R84, 0x60, RZ, 0xfc, !PT ;  /* 0x00000060540c7812 */ /* 0x000fc400078efcff */
[----:B------:R-:W-:Y:S02]  /*69a0*/  IADD3.X R5, R9, UR19, R5, P2, !PT ;  /* 0x0000001309057c10 */ /* 0x000fe400097fe405 */
[C---:B------:R-:W-:Y:S02]  /*69b0*/  LEA R4, P3, R0.reuse, R7, 0x1 ;  /* 0x0000000700047211 */ /* 0x040fe400078608ff */
[-C--:B------:R-:W-:Y:S02]  /*69c0*/  ISETP.GE.AND P2, PT, R149, R43.reuse, PT ;  /* 0x0000002b9500720c */ /* 0x080fe40003f46270 */
[----:B------:R-:W-:Y:S01]  /*69d0*/  LEA.HI.X R5, R0, R6, R5, 0x1, P3 ;  /* 0x0000000600057211 */ /* 0x000fe200018f0c05 */
[----:B------:R-:W-:Y:S01]  /*69e0*/  IMAD.WIDE.U32 R6, R162, UR12, RZ ;  /* 0x0000000ca2067c25 */ /* 0x000fe2000f8e00ff */
[C---:B------:R-:W-:Y:S02]  /*69f0*/  LOP3.LUT R0, R84.reuse, 0x40, RZ, 0xfc, !PT ;  /* 0x0000004054007812 */ /* 0x040fe400078efcff */
[----:B------:R-:W-:Y:S01]  /*6a00*/  LOP3.LUT R9, R84, 0xe0, RZ, 0xfc, !PT ;  /* 0x000000e054097812 */ /* 0x000fe200078efcff */
[----:B------:R1:W-:Y:S01]  /*6a10*/  @!P1 STG.E.U16 desc[UR16][R4.64+0x100], R15 ;  /* 0x0001000f04009986 */ /* 0x0003e2000c101510 */
[----:B------:R-:W-:-:S02]  /*6a20*/  ISETP.GE.AND P1, PT, R0, R43, PT ;  /* 0x0000002b0000720c */ /* 0x000fc40003f26270 */
[-C--:B------:R-:W-:Y:S01]  /*6a30*/  ISETP.GE.AND P3, PT, R9, R43.reuse, PT ;  /* 0x0000002b0900720c */ /* 0x080fe20003f66270 */
[----:B------:R-:W-:Y:S01]  /*6a40*/  @!P6 STG.E.U16 desc[UR16][R4.64+0x380], R39 ;  /* 0x000380270400e986 */ /* 0x000fe2000c101510 */
[C---:B------:R-:W-:Y:S02]  /*6a50*/  LOP3.LUT R8, R84.reuse, 0x160, RZ, 0xfc, !PT ;  /* 0x0000016054087812 */ /* 0x040fe400078efcff */
[C---:B------:R-:W-:Y:S01]  /*6a60*/  LOP3.LUT R10, R84.reuse, 0x120, RZ, 0xfc, !PT ;  /* 0x00000120540a7812 */ /* 0x040fe200078efcff */
[----:B------:R2:W-:Y:S01]  /*6a70*/  @!P2 STG.E.U16 desc[UR16][R4.64+0x140], R17 ;  /* 0x000140110400a986 */ /* 0x0005e2000c101510 */
[----:B------:R-:W-:Y:S02]  /*6a80*/  LOP3.LUT R11, R84, 0x180, RZ, 0xfc, !PT ;  /* 0x00000180540b7812 */ /* 0x000fe400078efcff */
[-C--:B------:R-:W-:Y:S01]  /*6a90*/  ISETP.GE.AND P6, PT, R12, R43.reuse, PT ;  /* 0x0000002b0c00720c */ /* 0x080fe20003fc6270 */
[----:B------:R3:W-:Y:S01]  /*6aa0*/  @!P5 STG.E.U16 desc[UR16][R4.64+0x180], R19 ;  /* 0x000180130400d986 */ /* 0x0007e2000c101510 */
[-C--:B------:R-:W-:Y:S01]  /*6ab0*/  ISETP.GE.AND P2, PT, R8, R43.reuse, PT ;  /* 0x0000002b0800720c */ /* 0x080fe20003f46270 */
[----:B-1----:R-:W-:Y:S01]  /*6ac0*/  IMAD.U32 R15, RZ, RZ, UR7 ;  /* 0x00000007ff0f7e24 */ /* 0x002fe2000f8e00ff */
[-C--:B------:R-:W-:Y:S01]  /*6ad0*/  ISETP.GE.AND P4, PT, R10, R43.reuse, PT ;  /* 0x0000002b0a00720c */ /* 0x080fe20003f86270 */
[----:B------:R1:W-:Y:S01]  /*6ae0*/  @!P1 STG.E.U16 desc[UR16][R4.64+0x80], R13 ;  /* 0x0000800d04009986 */ /* 0x0003e2000c101510 */
[----:B------:R-:W-:-:S02]  /*6af0*/  ISETP.GE.AND P5, PT, R11, R43, PT ;  /* 0x0000002b0b00720c */ /* 0x000fc40003fa6270 */
[C---:B------:R-:W-:Y:S01]  /*6b00*/  ISETP.GE.AND P1, PT, R84.reuse, UR10, PT ;  /* 0x0000000a54007c0c */ /* 0x040fe2000bf26270 */
[----:B------:R4:W-:Y:S01]  /*6b10*/  @!P3 STG.E.U16 desc[UR16][R4.64+0x1c0], R25 ;  /* 0x0001c0190400b986 */ /* 0x0009e2000c101510 */
[C---:B------:R-:W-:Y:S02]  /*6b20*/  LOP3.LUT R14, R84.reuse, 0x1a0, RZ, 0xfc, !PT ;  /* 0x000001a0540e7812 */ /* 0x040fe400078efcff */
[C---:B------:R-:W-:Y:S01]  /*6b30*/  LOP3.LUT R16, R84.reuse, 0x100, RZ, 0xfc, !PT ;  /* 0x0000010054107812 */ /* 0x040fe200078efcff */
[----:B------:R5:W-:Y:S01]  /*6b40*/  @!P6 STG.E.U16 desc[UR16][R4.64+0xc0], R21 ;  /* 0x0000c0150400e986 */ /* 0x000be2000c101510 */
[----:B--2---:R-:W-:Y:S01]  /*6b50*/  LOP3.LUT R17, R84, 0x1e0, RZ, 0xfc, !PT ;  /* 0x000001e054117812 */ /* 0x004fe200078efcff */
[----:B---3--:R-:W-:Y:S01]  /*6b60*/  IMAD.U32 R19, RZ, RZ, UR19 ;  /* 0x00000013ff137e24 */ /* 0x008fe2000f8e00ff */
[----:B------:R-:W-:Y:S01]  /*6b70*/  ISETP.GE.AND P3, PT, R16, R43, PT ;  /* 0x0000002b1000720c */ /* 0x000fe20003f66270 */
[----:B------:R-:W-:Y:S01]  /*6b80*/  @!P2 STG.E.U16 desc[UR16][R4.64+0x2c0], R33 ;  /* 0x0002c0210400a986 */ /* 0x000fe2000c101510 */
[----:B-1----:R-:W-:-:S02]  /*6b90*/  LOP3.LUT R13, R84, 0x20, RZ, 0xfc, !PT ;  /* 0x00000020540d7812 */ /* 0x002fc400078efcff */
[-C--:B------:R-:W-:Y:S01]  /*6ba0*/  ISETP.GE.AND P2, PT, R17, R43.reuse, PT ;  /* 0x0000002b1100720c */ /* 0x080fe20003f46270 */
[----:B----4-:R-:W-:Y:S01]  /*6bb0*/  IMAD R25, R162, UR13, R15 ;  /* 0x0000000da2197c24 */ /* 0x010fe2000f8e020f */
[----:B------:R-:W-:Y:S01]  /*6bc0*/  LOP3.LUT R15, R84, 0x140, RZ, 0xfc, !PT ;  /* 0x00000140540f7812 */ /* 0x000fe200078efcff */
[----:B------:R1:W-:Y:S01]  /*6bd0*/  @!P4 STG.E.U16 desc[UR16][R4.64+0x240], R29 ;  /* 0x0002401d0400c986 */ /* 0x0003e2000c101510 */
[-C--:B------:R-:W-:Y:S01]  /*6be0*/  ISETP.GE.AND P6, PT, R13, R43.reuse, PT ;  /* 0x0000002b0d00720c */ /* 0x080fe20003fc6270 */
[----:B-----5:R-:W-:Y:S01]  /*6bf0*/  IMAD.IADD R21, R7, 0x1, R25 ;  /* 0x0000000107157824 */ /* 0x020fe200078e0219 */
[-C--:B------:R-:W-:Y:S01]  /*6c00*/  ISETP.GE.AND P4, PT, R15, R43.reuse, PT ;  /* 0x0000002b0f00720c */ /* 0x080fe20003f86270 */
[----:B------:R-:W-:Y:S01]  /*6c10*/  @!P5 STG.E.U16 desc[UR16][R4.64+0x300], R35 ;  /* 0x000300230400d986 */ /* 0x000fe2000c101510 */
[----:B------:R-:W-:Y:S02]  /*6c20*/  ISETP.GE.AND P5, PT, R14, R43, PT ;  /* 0x0000002b0e00720c */ /* 0x000fe40003fa6270 */
[----:B------:R-:W-:Y:S01]  /*6c30*/  MOV R18, UR18 ;  /* 0x0000001200127c02 */ /* 0x000fe20008000f00 */
[----:B------:R-:W-:Y:S01]  /*6c40*/  @!P3 STG.E.U16 desc[UR16][R4.64+0x200], R27 ;  /* 0x0002001b0400b986 */ /* 0x000fe2000c101510 */
[----:B------:R-:W-:-:S03]  /*6c50*/  MOV R20, R6 ;  /* 0x0000000600147202 */ /* 0x000fc60000000f00 */
[----:B------:R-:W-:Y:S01]  /*6c60*/  @!P1 IMAD.WIDE.U32 R18, R162, UR12, R18 ;  /* 0x0000000ca2129c25 */ /* 0x000fe2000f8e0012 */
[----:B------:R-:W-:Y:S01]  /*6c70*/  ULDC.64 UR12, c[0x0][0x2a8] ;  /* 0x0000aa00000c7ab9 */ /* 0x000fe20000000a00 */
[----:B------:R2:W-:Y:S01]  /*6c80*/  @!P6 STG.E.U16 desc[UR16][R4.64+0x40], R23 ;  /* 0x000040170400e986 */ /* 0x0005e2000c101510 */
[----:B------:R-:W-:Y:S01]  /*6c90*/  UIMAD UR7, UR28, UR12, URZ ;  /* 0x0000000c1c0772a4 */ /* 0x000fe2000f8e023f */
[----:B------:R-:W-:Y:S01]  /*6ca0*/  IADD3 R22, P6, R84, 0x20, RZ ;  /* 0x0000002054167810 */ /* 0x000fe20007fde0ff */
[----:B------:R-:W-:Y:S01]  /*6cb0*/  IMAD.WIDE.U32 R20, R163, UR12, R20 ;  /* 0x0000000ca3147c25 */ /* 0x000fe2000f8e0014 */
[----:B------:R-:W-:Y:S01]  /*6cc0*/  @!P1 IADD3 R19, R25, R19, RZ ;  /* 0x0000001319139210 */ /* 0x000fe20007ffe0ff */
[----:B------:R-:W-:Y:S02]  /*6cd0*/  @!P5 STG.E.U16 desc[UR16][R4.64+0x340], R37 ;  /* 0x000340250400d986 */ /* 0x000fe4000c101510 */
[----:B------:R-:W-:Y:S02]  /*6ce0*/  IMAD.X R25, RZ, RZ, R47, P6 ;  /* 0x000000ffff197224 */ /* 0x000fe400030e062f */
[----:B------:R-:W-:Y:S01]  /*6cf0*/  @!P4 STG.E.U16 desc[UR16][R4.64+0x280], R31 ;  /* 0x0002801f0400c986 */ /* 0x000fe2000c101510 */
[----:B------:R-:W-:-:S02]  /*6d00*/  IMAD.U32 R24, RZ, RZ, UR7 ;  /* 0x00000007ff187e24 */ /* 0x000fc4000f8e00ff */
[C---:B------:R-:W-:Y:S01]  /*6d10*/  @!P1 IMAD.WIDE.U32 R6, R163.reuse, UR12, R18 ;  /* 0x0000000ca3069c25 */ /* 0x040fe2000f8e0012 */
[----:B------:R3:W-:Y:S01]  /*6d20*/  @!P2 STG.E.U16 desc[UR16][R4.64+0x3c0], R41 ;  /* 0x0003c0290400a986 */ /* 0x0007e2000c101510 */
[C---:B------:R-:W-:Y:S02]  /*6d30*/  SHF.L.U64.HI R18, R22.reuse, 0x1, R25 ;  /* 0x0000000116127819 */ /* 0x040fe40000010219 */
[----:B-1----:R-:W-:Y:S01]  /*6d40*/  IMAD R29, R163, UR13, R24 ;  /* 0x0000000da31d7c24 */ /* 0x002fe2000f8e0218 */
[----:B------:R-:W-:Y:S01]  /*6d50*/  ULDC.64 UR12, c[0x0][0x318] ;  /* 0x0000c600000c7ab9 */ /* 0x000fe20000000a00 */
[----:B------:R-:W-:Y:S01]  /*6d60*/  IMAD.SHL.U32 R19, R22, 0x2, RZ ;  /* 0x0000000216137824 */ /* 0x000fe200078e00ff */
[----:B------:R-:W-:Y:S02]  /*6d70*/  @!P1 IADD3 R22, P4, R84, R6, RZ ;  /* 0x0000000654169210 */ /* 0x000fe40007f9e0ff */
[----:B--2---:R-:W-:Y:S02]  /*6d80*/  IADD3 R23, P5, R20, UR18, RZ ;  /* 0x0000001214177c10 */ /* 0x004fe4000ffbe0ff */
[----:B------:R-:W-:-:S02]  /*6d90*/  @!P1 IADD3.X R25, R47, R7, R29, P4, !PT ;  /* 0x000000072f199210 */ /* 0x000fc400027fe41d */
[C---:B------:R-:W-:Y:S02]  /*6da0*/  @!P1 LEA R20, P3, R22.reuse, UR12, 0x1 ;  /* 0x0000000c16149c11 */ /* 0x040fe4000f8608ff */
[----:B------:R-:W-:Y:S02]  /*6db0*/  IADD3.X R24, R29, UR19, R21, P5, !PT ;  /* 0x000000131d187c10 */ /* 0x000fe4000affe415 */
[----:B------:R-:W-:Y:S02]  /*6dc0*/  @!P1 LEA.HI.X R21, R22, UR13, R25, 0x1, P3 ;  /* 0x0000000d16159c11 */ /* 0x000fe400098f0c19 */
[----:B------:R-:W-:Y:S01]  /*6dd0*/  PRMT R22, RZ, 0x7610, R22 ;  /* 0x00007610ff167816 */ /* 0x000fe20000000016 */
[----:B------:R-:W-:Y:S01]  /*6de0*/  BAR.SYNC.DEFER_BLOCKING 0x0 ;  /* 0x0000000000007b1d */ /* 0x000fe20000010000 */
[----:B------:R-:W-:Y:S02]  /*6df0*/  IADD3 R6, P6, R19, UR12, RZ ;  /* 0x0000000c13067c10 */ /* 0x000fe4000ffde0ff */
[----:B------:R-:W-:-:S02]  /*6e00*/  ISETP.GE.AND P3, PT, R13, UR10, PT ;  /* 0x0000000a0d007c0c */ /* 0x000fc4000bf66270 */
[----:B------:R-:W-:Y:S02]  /*6e10*/  ISETP.GE.AND P2, PT, R0, UR10, PT ;  /* 0x0000000a00007c0c */ /* 0x000fe4000bf46270 */
[----:B------:R-:W-:Y:S02]  /*6e20*/  IADD3.X R7, R18, UR13, RZ, P6, !PT ;  /* 0x0000000d12077c10 */ /* 0x000fe4000b7fe4ff */
[C---:B------:R-:W-:Y:S02]  /*6e30*/  LEA R6, P4, R23.reuse, R6, 0x1 ;  /* 0x0000000617067211 */ /* 0x040fe400078808ff */
[----:B---3--:R-:W-:Y:S02]  /*6e40*/  PRMT R4, RZ, 0x7610, R4 ;  /* 0x00007610ff047816 */ /* 0x008fe40000000004 */
[----:B------:R-:W-:Y:S02]  /*6e50*/  LEA.HI.X R7, R23, R7, R24, 0x1, P4 ;  /* 0x0000000717077211 */ /* 0x000fe400020f0c18 */
[----:B------:R-:W-:Y:S01]  /*6e60*/  PRMT R5, RZ, 0x7610, R5 ;  /* 0x00007610ff057816 */ /* 0x000fe20000000005 */
[----:B------:R1:W2:Y:S01]  /*6e70*/  @!P1 LDG.E.U16 R22, desc[UR16][R20.64] ;  /* 0x0000001014169981 */ /* 0x0002a2000c1e1500 */
[----:B------:R-:W-:-:S02]  /*6e80*/  ISETP.GE.AND P1, PT, R12, UR10, PT ;  /* 0x0000000a0c007c0c */ /* 0x000fc4000bf26270 */
[----:B------:R-:W-:Y:S01]  /*6e90*/  PRMT R24, RZ, 0x7610, R24 ;  /* 0x00007610ff187816 */ /* 0x000fe20000000018 */
[----:B------:R-:W3:Y:S01]  /*6ea0*/  @!P3 LDG.E.U16 R4, desc[UR16][R6.64] ;  /* 0x000000100604b981 */ /* 0x000ee2000c1e1500 */
[----:B------:R-:W-:Y:S02]  /*6eb0*/  ISETP.GE.AND P6, PT, R150, UR10, PT ;  /* 0x0000000a96007c0c */ /* 0x000fe4000bfc6270 */
[----:B------:R-:W-:Y:S01]  /*6ec0*/  ISETP.GE.AND P5, PT, R149, UR10, PT ;  /* 0x0000000a95007c0c */ /* 0x000fe2000bfa6270 */
[----:B------:R-:W4:Y:S01]  /*6ed0*/  @!P2 LDG.E.U16 R5, desc[UR16][R6.64+0x40] ;  /* 0x000040100605a981 */ /* 0x000f22000c1e1500 */
[----:B------:R-:W-:Y:S02]  /*6ee0*/  ISETP.GE.AND P4, PT, R148, UR10, PT ;  /* 0x0000000a94007c0c */ /* 0x000fe4000bf86270 */
[----:B------:R-:W-:Y:S02]  /*6ef0*/  ISETP.GE.AND P3, PT, R9, UR10, PT ;  /* 0x0000000a09007c0c */ /* 0x000fe4000bf66270 */
[----:B------:R-:W-:Y:S01]  /*6f00*/  ISETP.GE.AND P2, PT, R16, UR10, PT ;  /* 0x0000000a10007c0c */ /* 0x000fe2000bf46270 */
[----:B------:R-:W5:Y:S01]  /*6f10*/  @!P1 LDG.E.U16 R24, desc[UR16][R6.64+0x80] ;  /* 0x0000801006189981 */ /* 0x000f62000c1e1500 */
[----:B------:R-:W-:-:S02]  /*6f20*/  ISETP.GE.AND P1, PT, R10, UR10, PT ;  /* 0x0000000a0a007c0c */ /* 0x000fc4000bf26270 */
[----:B------:R-:W-:Y:S02]  /*6f30*/  PRMT R23, RZ, 0x7610, R23 ;  /* 0x00007610ff177816 */ /* 0x000fe40000000017 */
[----:B------:R-:W-:Y:S02]  /*6f40*/  PRMT R26, RZ, 0x7610, R26 ;  /* 0x00007610ff1a7816 */ /* 0x000fe4000000001a */
[----:B-1----:R-:W-:Y:S02]  /*6f50*/  PRMT R21, RZ, 0x7610, R21 ;  /* 0x00007610ff157816 */ /* 0x002fe40000000015 */
[----:B------:R-:W-:Y:S01]  /*6f60*/  PRMT R20, RZ, 0x7610, R20 ;  /* 0x00007610ff147816 */ /* 0x000fe20000000014 */
[----:B------:R-:W5:Y:S01]  /*6f70*/  @!P6 LDG.E.U16 R23, desc[UR16][R6.64+0xc0] ;  /* 0x0000c0100617e981 */ /* 0x000f62000c1e1500 */
[----:B------:R-:W-:Y:S02]  /*6f80*/  PRMT R25, RZ, 0x7610, R25 ;  /* 0x00007610ff197816 */ /* 0x000fe40000000019 */
[----:B------:R-:W-:Y:S01]  /*6f90*/  PRMT R28, RZ, 0x7610, R28 ;  /* 0x00007610ff1c7816 */ /* 0x000fe2000000001c */
        /* <DEDUP_REMOVED lines=25> */
[----:B-1----:R-:W-:-:S04]  /*7130*/  IADD3 R6, R41, 0x3, RZ ;  /* 0x0000000329067810 */ /* 0x002fc80007ffe0ff */
[----:B------:R-:W-:-:S04]  /*7140*/  LEA.HI.SX32 R6, R6, R41, 0x1b ;  /* 0x0000002906067211 */ /* 0x000fc800078fdaff */
[----:B------:R-:W-:Y:S01]  /*7150*/  LEA R6, R6, UR11, 0x1 ;  /* 0x0000000b06067c11 */ /* 0x000fe2000f8e08ff */
[----:B------:R-:W-:-:S05]  /*7160*/  VIADD R7, R41, 0x4 ;  /* 0x0000000429077836 */ /* 0x000fca0000000000 */
[----:B------:R-:W-:-:S04]  /*7170*/  LEA.HI.SX32 R7, R7, R41, 0x1b ;  /* 0x0000002907077211 */ /* 0x000fc800078fdaff */
[----:B------:R-:W-:Y:S01]  /*7180*/  LEA R7, R7, UR11, 0x1 ;  /* 0x0000000b07077c11 */ /* 0x000fe2000f8e08ff */
[----:B--2---:R-:W-:Y:S04]  /*7190*/  STS.U16 [R135], R22 ;  /* 0x0000001687007388 */ /* 0x004fe80000000400 */
[----:B---3--:R1:W-:Y:S04]  /*71a0*/  STS.U16 [R127+0x40], R4 ;  /* 0x000040047f007388 */ /* 0x0083e80000000400 */
[----:B----4-:R2:W-:Y:S04]  /*71b0*/  STS.U16 [R126+0x80], R5 ;  /* 0x000080057e007388 */ /* 0x0105e80000000400 */
[----:B-----5:R3:W-:Y:S04]  /*71c0*/  STS.U16 [R125+0xc0], R24 ;  /* 0x0000c0187d007388 */ /* 0x0207e80000000400 */
[----:B------:R-:W-:Y:S04]  /*71d0*/  STS.U16 [R124+0x100], R23 ;  /* 0x000100177c007388 */ /* 0x000fe80000000400 */
[----:B------:R-:W-:Y:S04]  /*71e0*/  STS.U16 [R123+0x140], R26 ;  /* 0x0001401a7b007388 */ /* 0x000fe80000000400 */
[----:B------:R-:W-:Y:S04]  /*71f0*/  STS.U16 [R122+0x180], R21 ;  /* 0x000180157a007388 */ /* 0x000fe80000000400 */
[----:B------:R4:W-:Y:S04]  /*7200*/  STS.U16 [R121+0x1c0], R20 ;  /* 0x0001c01479007388 */ /* 0x0009e80000000400 */
[----:B------:R5:W-:Y:S04]  /*7210*/  STS.U16 [R120+0x200], R25 ;  /* 0x0002001978007388 */ /* 0x000be80000000400 */
[----:B------:R0:W-:Y:S01]  /*7220*/  STS.U16 [R119+0x240], R28 ;  /* 0x0002401c77007388 */ /* 0x0001e20000000400 */
[----:B-1----:R-:W-:-:S03]  /*7230*/  VIADD R4, R41, 0x1 ;  /* 0x0000000129047836 */ /* 0x002fc60000000000 */
[----:B------:R1:W-:Y:S04]  /*7240*/  STS.U16 [R118+0x280], R27 ;  /* 0x0002801b76007388 */ /* 0x0003e80000000400 */
[----:B------:R-:W-:Y:S04]  /*7250*/  STS.U16 [R117+0x2c0], R30 ;  /* 0x0002c01e75007388 */ /* 0x000fe80000000400 */
[----:B------:R-:W-:Y:S04]  /*7260*/  STS.U16 [R116+0x300], R29 ;  /* 0x0003001d74007388 */ /* 0x000fe80000000400 */
[----:B------:R1:W-:Y:S04]  /*7270*/  STS.U16 [R115+0x340], R32 ;  /* 0x0003402073007388 */ /* 0x0003e80000000400 */
[----:B------:R-:W-:Y:S04]  /*7280*/  STS.U16 [R114+0x380], R31 ;  /* 0x0003801f72007388 */ /* 0x000fe80000000400 */
[----:B------:R-:W-:Y:S01]  /*7290*/  STS.U16 [R113+0x3c0], R34 ;  /* 0x0003c02271007388 */ /* 0x000fe20000000400 */
[----:B------:R-:W-:-:S03]  /*72a0*/  NOP ;  /* 0x0000000000007918 */ /* 0x000fc60000000000 */
[----:B------:R-:W1:Y:S01]  /*72b0*/  LDS.U16 R21, [R112] ;  /* 0x0000000070157984 */ /* 0x000e620000000400 */
[-C--:B------:R-:W-:Y:S01]  /*72c0*/  LEA.HI.SX32 R4, R4, R41.reuse, 0x1b ;  /* 0x0000002904047211 */ /* 0x080fe200078fdaff */
[----:B--2---:R-:W-:Y:S02]  /*72d0*/  VIADD R5, R41, 0x2 ;  /* 0x0000000229057836 */ /* 0x004fe40000000000 */
[----:B------:R-:W-:Y:S01]  /*72e0*/  LDS.U16 R34, [R6+0x6] ;  /* 0x0000060006227984 */ /* 0x000fe20000000400 */
[----:B------:R-:W-:Y:S02]  /*72f0*/  LEA R4, R4, UR11, 0x1 ;  /* 0x0000000b04047c11 */ /* 0x000fe4000f8e08ff */
[----:B------:R-:W-:Y:S02]  /*7300*/  LEA.HI.SX32 R5, R5, R41, 0x1b ;  /* 0x0000002905057211 */ /* 0x000fe400078fdaff */
[----:B------:R-:W-:Y:S01]  /*7310*/  IADD3 R22, R41, 0x6, RZ ;  /* 0x0000000629167810 */ /* 0x000fe20007ffe0ff */
[----:B------:R-:W2:Y:S01]  /*7320*/  LDS.U16 R23, [R4+0x2] ;  /* 0x0000020004177984 */ /* 0x000ea20000000400 */
[----:B------:R-:W-:Y:S01]  /*7330*/  LEA R5, R5, UR11, 0x1 ;  /* 0x0000000b05057c11 */ /* 0x000fe2000f8e08ff */
[----:B---3--:R-:W-:-:S02]  /*7340*/  VIADD R24, R41, 0x7 ;  /* 0x0000000729187836 */ /* 0x008fc40000000000 */
[C---:B----4-:R-:W-:Y:S01]  /*7350*/  VIADD R20, R41.reuse, 0x5 ;  /* 0x0000000529147836 */ /* 0x050fe20000000000 */
[C---:B------:R-:W-:Y:S01]  /*7360*/  IADD3 R26, R41.reuse, 0x9, RZ ;  /* 0x00000009291a7810 */ /* 0x040fe20007ffe0ff */
[----:B------:R-:W3:Y:S01]  /*7370*/  LDS.U16 R33, [R5+0x4] ;  /* 0x0000040005217984 */ /* 0x000ee20000000400 */
[-C--:B------:R-:W-:Y:S01]  /*7380*/  LEA.HI.SX32 R22, R22, R41.reuse, 0x1b ;  /* 0x0000002916167211 */ /* 0x080fe200078fdaff */
[C---:B-----5:R-:W-:Y:S01]  /*7390*/  VIADD R25, R41.reuse, 0x8 ;  /* 0x0000000829197836 */ /* 0x060fe20000000000 */
[----:B------:R-:W-:Y:S01]  /*73a0*/  LEA.HI.SX32 R20, R20, R41, 0x1b ;  /* 0x0000002914147211 */ /* 0x000fe200078fdaff */
[C---:B0-----:R-:W-:Y:S01]  /*73b0*/  VIADD R28, R41.reuse, 0xb ;  /* 0x0000000b291c7836 */ /* 0x041fe20000000000 */
[----:B------:R-:W-:Y:S01]  /*73c0*/  LDS.U16 R36, [R7+0x8] ;  /* 0x0000080007247984 */ /* 0x000fe20000000400 */
[C---:B-1----:R-:W-:Y:S02]  /*73d0*/  VIADD R27, R41.reuse, 0xa ;  /* 0x0000000a291b7836 */ /* 0x042fe40000000000 */
[----:B------:R-:W-:-:S02]  /*73e0*/  VIADD R32, R41, 0xd ;  /* 0x0000000d29207836 */ /* 0x000fc40000000000 */
[----:B------:R-:W-:Y:S01]  /*73f0*/  VIADD R30, R41, 0xc ;  /* 0x0000000c291e7836 */ /* 0x000fe20000000000 */
[----:B------:R-:W-:-:S05]  /*7400*/  LEA R20, R20, UR11, 0x1 ;  /* 0x0000000b14147c11 */ /* 0x000fca000f8e08ff */
[----:B------:R-:W-:Y:S01]  /*7410*/  LDS.U16 R35, [R20+0xa] ;  /* 0x00000a0014237984 */ /* 0x000fe20000000400 */
[----:B------:R-:W-:Y:S02]  /*7420*/  SHF.L.U32 R29, R21, 0x10, RZ ;  /* 0x00000010151d7819 */ /* 0x000fe400000006ff */
[----:B------:R-:W-:Y:S02]  /*7430*/  LEA R21, R22, UR11, 0x1 ;  /* 0x0000000b16157c11 */ /* 0x000fe4000f8e08ff */
[-C--:B------:R-:W-:Y:S02]  /*7440*/  LEA.HI.SX32 R22, R24, R41.reuse, 0x1b ;  /* 0x0000002918167211 */ /* 0x080fe400078fdaff */
[----:B--2---:R-:W-:Y:S01]  /*7450*/  SHF.L.U32 R31, R23, 0x10, RZ ;  /* 0x00000010171f7819 */ /* 0x004fe200000006ff */
[----:B------:R-:W-:Y:S01]  /*7460*/  FMUL.FTZ R38, R29, -1.4426950216293334961 ;  /* 0xbfb8aa3b1d267820 */ /* 0x000fe20000410000 */
[----:B------:R-:W-:Y:S01]  /*7470*/  LEA R22, R22, UR11, 0x1 ;  /* 0x0000000b16167c11 */ /* 0x000fe2000f8e08ff */
[----:B------:R-:W-:Y:S01]  /*7480*/  IMAD.U32 R34, R34, 0x10000, RZ ;  /* 0x0001000022227824 */ /* 0x000fe200078e00ff */
[-C--:B------:R-:W-:Y:S01]  /*7490*/  LEA.HI.SX32 R24, R26, R41.reuse, 0x1b ;  /* 0x000000291a187211 */ /* 0x080fe200078fdaff */
[----:B------:R-:W-:Y:S01]  /*74a0*/  LDS.U16 R37, [R21+0xc] ;  /* 0x00000c0015257984 */ /* 0x000fe20000000400 */
[----:B------:R-:W-:-:S03]  /*74b0*/  LEA.HI.SX32 R23, R25, R41, 0x1b ;  /* 0x0000002919177211 */ /* 0x000fc600078fdaff */
[----:B------:R-:W0:Y:S01]  /*74c0*/  LDS.U16 R44, [R22+0xe] ;  /* 0x00000e00162c7984 */ /* 0x000e220000000400 */
[-C--:B------:R-:W-:Y:S02]  /*74d0*/  LEA.HI.SX32 R26, R28, R41.reuse, 0x1b ;  /* 0x000000291c1a7211 */ /* 0x080fe400078fdaff */
[-C--:B------:R-:W-:Y:S02]  /*74e0*/  LEA.HI.SX32 R25, R27, R41.reuse, 0x1b ;  /* 0x000000291b197211 */ /* 0x080fe400078fdaff */
[-C--:B------:R-:W-:Y:S01]  /*74f0*/  LEA.HI.SX32 R28, R32, R41.reuse, 0x1b ;  /* 0x00000029201c7211 */ /* 0x080fe200078fdaff */
[C---:B------:R-:W-:Y:S01]  /*7500*/  VIADD R32, R41.reuse, 0xf ;  /* 0x0000000f29207836 */ /* 0x040fe20000000000 */
[----:B------:R-:W-:Y:S01]  /*7510*/  LEA.HI.SX32 R27, R30, R41, 0x1b ;  /* 0x000000291e1b7211 */ /* 0x000fe200078fdaff */
[----:B------:R-:W-:Y:S01]  /*7520*/  VIADD R30, R41, 0xe ;  /* 0x0000000e291e7836 */ /* 0x000fe20000000000 */
[----:B------:R-:W-:Y:S01]  /*7530*/  LEA R23, R23, UR11, 0x1 ;  /* 0x0000000b17177c11 */ /* 0x000fe2000f8e08ff */
[----:B------:R-:W-:Y:S01]  /*7540*/  FMUL.FTZ R40, R31, -1.4426950216293334961 ;  /* 0xbfb8aa3b1f287820 */ /* 0x000fe20000410000 */
[----:B------:R-:W-:Y:S01]  /*7550*/  LEA R24, R24, UR11, 0x1 ;  /* 0x0000000b18187c11 */ /* 0x000fe2000f8e08ff */
[----:B---3--:R-:W-:Y:S01]  /*7560*/  IMAD.U32 R33, R33, 0x10000, RZ ;  /* 0x0001000021217824 */ /* 0x008fe200078e00ff */
[----:B------:R-:W-:-:S02]  /*7570*/  LEA R26, R26, UR11, 0x1 ;  /* 0x0000000b1a1a7c11 */ /* 0x000fc4000f8e08ff */
[----:B------:R-:W-:Y:S02]  /*7580*/  LEA R25, R25, UR11, 0x1 ;  /* 0x0000000b19197c11 */ /* 0x000fe4000f8e08ff */
[-C--:B------:R-:W-:Y:S01]  /*7590*/  LEA.HI.SX32 R32, R32, R41.reuse, 0x1b ;  /* 0x0000002920207211 */ /* 0x080fe200078fdaff */
[----:B------:R1:W2:Y:S01]  /*75a0*/  MUFU.EX2 R47, R38 ;  /* 0x00000026002f7308 */ /* 0x0002a20000000800 */
[----:B------:R-:W-:Y:S01]  /*75b0*/  LEA.HI.SX32 R30, R30, R41, 0x1b ;  /* 0x000000291e1e7211 */ /* 0x000fe200078fdaff */
[----:B------:R-:W3:Y:S01]  /*75c0*/  LDS.U16 R46, [R23+0x10] ;  /* 0x00001000172e7984 */ /* 0x000ee20000000400 */
[----:B------:R-:W-:Y:S02]  /*75d0*/  LEA R27, R27, UR11, 0x1 ;  /* 0x0000000b1b1b7c11 */ /* 0x000fe4000f8e08ff */
[----:B------:R-:W-:Y:S01]  /*75e0*/  LEA R28, R28, UR11, 0x1 ;  /* 0x0000000b1c1c7c11 */ /* 0x000fe2000f8e08ff */
[----:B------:R-:W4:Y:S02]  /*75f0*/  LDS.U16 R39, [R24+0x12] ;  /* 0x0000120018277984 */ /* 0x000f240000000400 */
[----:B------:R5:W-:Y:S01]  /*7600*/  MUFU.EX2 R48, R40 ;  /* 0x0000002800307308 */ /* 0x000be20000000800 */
[----:B-1----:R-:W-:Y:S01]  /*7610*/  FMUL.FTZ R38, R33, -1.4426950216293334961 ;  /* 0xbfb8aa3b21267820 */ /* 0x002fe20000410000 */
[----:B------:R-:W1:Y:S01]  /*7620*/  LDS.U16 R43, [R26+0x16] ;  /* 0x000016001a2b7984 */ /* 0x000e620000000400 */
[----:B------:R-:W-:-:S02]  /*7630*/  LEA R32, R32, UR11, 0x1 ;  /* 0x0000000b20207c11 */ /* 0x000fc4000f8e08ff */
[----:B------:R-:W-:Y:S01]  /*7640*/  LEA R30, R30, UR11, 0x1 ;  /* 0x0000000b1e1e7c11 */ /* 0x000fe2000f8e08ff */
[----:B------:R-:W2:Y:S01]  /*7650*/  LDS.U16 R42, [R25+0x14] ;  /* 0x00001400192a7984 */ /* 0x000ea20000000400 */
[----:B-----5:R-:W-:Y:S01]  /*7660*/  FMUL.FTZ R40, R34, -1.4426950216293334961 ;  /* 0xbfb8aa3b22287820 */ /* 0x020fe20000410000 */
[----:B------:R5:W2:Y:S02]  /*7670*/  MUFU.EX2 R49, R38 ;  /* 0x0000002600317308 */ /* 0x000aa40000000800 */
[----:B------:R-:W2:Y:S04]  /*7680*/  LDS.U16 R45, [R27+0x18] ;  /* 0x000018001b2d7984 */ /* 0x000ea80000000400 */
[----:B------:R-:W2:Y:S02]  /*7690*/  LDS.U16 R41, [R30+0x1c] ;  /* 0x00001c001e297984 */ /* 0x000ea40000000400 */
[----:B------:R0:W-:Y:S02]  /*76a0*/  MUFU.EX2 R50, R40 ;  /* 0x0000002800327308 */ /* 0x0001e40000000800 */
[----:B-----5:R-:W5:Y:S04]  /*76b0*/  LDS.U16 R38, [R28+0x1a] ;  /* 0x00001a001c267984 */ /* 0x020f680000000400 */
[----:B0-----:R-:W0:Y:S01]  /*76c0*/  LDS.U16 R40, [R32+0x1e] ;  /* 0x00001e0020287984 */ /* 0x001e220000000400 */
[----:B------:R-:W-:Y:S01]  /*76d0*/  IMAD.U32 R44, R44, 0x10000, RZ ;  /* 0x000100002c2c7824 */ /* 0x000fe200078e00ff */
[----:B------:R-:W-:-:S03]  /*76e0*/  SHF.L.U32 R36, R36, 0x10, RZ ;  /* 0x0000001024247819 */ /* 0x000fc600000006ff */
[----:B------:R-:W-:Y:S01]  /*76f0*/  FMUL.FTZ R54, R44, -1.4426950216293334961 ;  /* 0xbfb8aa3b2c367820 */ /* 0x000fe20000410000 */
[----:B------:R-:W-:Y:S01]  /*7700*/  SHF.L.U32 R35, R35, 0x10, RZ ;  /* 0x0000001023237819 */ /* 0x000fe200000006ff */
[----:B------:R-:W-:Y:S01]  /*7710*/  FMUL.FTZ R51, R36, -1.4426950216293334961 ;  /* 0xbfb8aa3b24337820 */ /* 0x000fe20000410000 */
[----:B---3--:R-:W-:Y:S01]  /*7720*/  SHF.L.U32 R46, R46, 0x10, RZ ;  /* 0x000000102e2e7819 */ /* 0x008fe200000006ff */
[----:B------:R-:W-:Y:S02]  /*7730*/  IMAD.U32 R37, R37, 0x10000, RZ ;  /* 0x0001000025257824 */ /* 0x000fe400078e00ff */
[----:B------:R-:W3:Y:S01]  /*7740*/  MUFU.EX2 R54, R54 ;  /* 0x0000003600367308 */ /* 0x000ee20000000800 */
[----:B------:R-:W-:Y:S01]  /*7750*/  FMUL.FTZ R52, R35, -1.4426950216293334961 ;  /* 0xbfb8aa3b23347820 */ /* 0x000fe20000410000 */
[----:B----4-:R-:W-:Y:S01]  /*7760*/  IMAD.U32 R39, R39, 0x10000, RZ ;  /* 0x0001000027277824 */ /* 0x010fe200078e00ff */
[----:B-1----:R-:W-:Y:S01]  /*7770*/  SHF.L.U32 R43, R43, 0x10, RZ ;  /* 0x000000102b2b7819 */ /* 0x002fe200000006ff */
[----:B------:R-:W-:Y:S01]  /*7780*/  FMUL.FTZ R53, R37, -1.4426950216293334961 ;  /* 0xbfb8aa3b25357820 */ /* 0x000fe20000410000 */
[----:B------:R-:W-:Y:S01]  /*7790*/  FMUL.FTZ R55, R46, -1.4426950216293334961 ;  /* 0xbfb8aa3b2e377820 */ /* 0x000fe20000410000 */
[----:B--2---:R-:W-:-:S02]  /*77a0*/  IMAD.U32 R42, R42, 0x10000, RZ ;  /* 0x000100002a2a7824 */ /* 0x004fc400078e00ff */
[----:B------:R-:W-:Y:S01]  /*77b0*/  FMUL.FTZ R56, R39, -1.4426950216293334961 ;  /* 0xbfb8aa3b27387820 */ /* 0x000fe20000410000 */
[----:B------:R-:W1:Y:S01]  /*77c0*/  MUFU.EX2 R51, R51 ;  /* 0x0000003300337308 */ /* 0x000e620000000800 */
[----:B------:R-:W-:Y:S01]  /*77d0*/  FMUL.FTZ R58, R43, -1.4426950216293334961 ;  /* 0xbfb8aa3b2b3a7820 */ /* 0x000fe20000410000 */
[----:B------:R-:W-:Y:S01]  /*77e0*/  FMUL.FTZ R57, R42, -1.4426950216293334961 ;  /* 0xbfb8aa3b2a397820 */ /* 0x000fe20000410000 */
[----:B------:R-:W-:Y:S01]  /*77f0*/  IMAD.U32 R45, R45, 0x10000, RZ ;  /* 0x000100002d2d7824 */ /* 0x000fe200078e00ff */
[----:B------:R-:W-:-:S04]  /*7800*/  SHF.L.U32 R41, R41, 0x10, RZ ;  /* 0x0000001029297819 */ /* 0x000fc800000006ff */
[----:B------:R-:W2:Y:S01]  /*7810*/  MUFU.EX2 R52, R52 ;  /* 0x0000003400347308 */ /* 0x000ea20000000800 */
[----:B-----5:R-:W-:Y:S02]  /*7820*/  IMAD.U32 R38, R38, 0x10000, RZ ;  /* 0x0001000026267824 */ /* 0x020fe400078e00ff */
[----:B------:R-:W-:Y:S01]  /*7830*/  FMUL.FTZ R59, R45, -1.4426950216293334961 ;  /* 0xbfb8aa3b2d3b7820 */ /* 0x000fe20000410000 */
[----:B------:R-:W-:Y:S01]  /*7840*/  FMUL.FTZ R61, R41, -1.4426950216293334961 ;  /* 0xbfb8aa3b293d7820 */ /* 0x000fe20000410000 */
[----:B------:R-:W-:Y:S01]  /*7850*/  FMUL.FTZ R60, R38, -1.4426950216293334961 ;  /* 0xbfb8aa3b263c7820 */ /* 0x000fe20000410000 */
[----:B0-----:R-:W-:Y:S02]  /*7860*/  IMAD.U32 R40, R40, 0x10000, RZ ;  /* 0x0001000028287824 */ /* 0x001fe400078e00ff */
[----:B------:R-:W0:Y:S02]  /*7870*/  MUFU.EX2 R53, R53 ;  /* 0x0000003500357308 */ /* 0x000e240000000800 */
[----:B------:R-:W-:Y:S01]  /*7880*/  FMUL.FTZ R62, R40, -1.4426950216293334961 ;  /* 0xbfb8aa3b283e7820 */ /* 0x000fe20000410000 */
[----:B------:R-:W-:-:S05]  /*7890*/  FADD.FTZ R47, R47, 1 ;  /* 0x3f8000002f2f7421 */ /* 0x000fca0000010000 */
[----:B------:R-:W4:Y:S01]  /*78a0*/  MUFU.EX2 R55, R55 ;  /* 0x0000003700377308 */ /* 0x000f220000000800 */
[----:B------:R-:W-:Y:S01]  /*78b0*/  FADD.FTZ R49, R49, 1 ;  /* 0x3f80000031317421 */ /* 0x000fe20000010000 */
[----:B---3--:R-:W-:-:S06]  /*78c0*/  FADD.FTZ R54, R54, 1 ;  /* 0x3f80000036367421 */ /* 0x008fcc0000010000 */
[----:B------:R-:W3:Y:S08]  /*78d0*/  MUFU.EX2 R56, R56 ;  /* 0x0000003800387308 */ /* 0x000ef00000000800 */
[----:B------:R-:W5:Y:S08]  /*78e0*/  MUFU.EX2 R57, R57 ;  /* 0x0000003900397308 */ /* 0x000f700000000800 */
[----:B------:R-:W5:Y:S01]  /*78f0*/  MUFU.EX2 R58, R58 ;  /* 0x0000003a003a7308 */ /* 0x000f620000000800 */
[----:B------:R-:W-:-:S07]  /*7900*/  FADD.FTZ R48, R48, 1 ;  /* 0x3f80000030307421 */ /* 0x000fce0000010000 */
[----:B------:R-:W5:Y:S01]  /*7910*/  MUFU.EX2 R59, R59 ;  /* 0x0000003b003b7308 */ /* 0x000f620000000800 */
[----:B------:R-:W-:-:S07]  /*7920*/  FADD.FTZ R50, R50, 1 ;  /* 0x3f80000032327421 */ /* 0x000fce0000010000 */
[----:B------:R-:W5:Y:S01]  /*7930*/  MUFU.EX2 R60, R60 ;  /* 0x0000003c003c7308 */ /* 0x000f620000000800 */
[----:B-1----:R-:W-:-:S07]  /*7940*/  FADD.FTZ R51, R51, 1 ;  /* 0x3f80000033337421 */ /* 0x002fce0000010000 */
[----:B------:R-:W1:Y:S01]  /*7950*/  MUFU.EX2 R62, R62 ;  /* 0x0000003e003e7308 */ /* 0x000e620000000800 */
[----:B--2---:R-:W-:-:S07]  /*7960*/  FADD.FTZ R52, R52, 1 ;  /* 0x3f80000034347421 */ /* 0x004fce0000010000 */
[----:B------:R-:W2:Y:S08]  /*7970*/  MUFU.EX2 R61, R61 ;  /* 0x0000003d003d7308 */ /* 0x000eb00000000800 */
[----:B------:R-:W-:Y:S08]  /*7980*/  MUFU.RCP R64, R47 ;  /* 0x0000002f00407308 */ /* 0x000ff00000001000 */
[----:B------:R-:W2:Y:S08]  /*7990*/  MUFU.RCP R68, R49 ;  /* 0x0000003100447308 */ /* 0x000eb00000001000 */
[----:B------:R-:W2:Y:S01]  /*79a0*/  MUFU.RCP R47, R54 ;  /* 0x00000036002f7308 */ /* 0x000ea20000001000 */
[----:B0-----:R-:W-:Y:S01]  /*79b0*/  FADD.FTZ R53, R53, 1 ;  /* 0x3f80000035357421 */ /* 0x001fe20000010000 */
[----:B----4-:R-:W-:Y:S01]  /*79c0*/  FADD.FTZ R55, R55, 1 ;  /* 0x3f80000037377421 */ /* 0x010fe20000010000 */
[----:B---3--:R-:W-:Y:S01]  /*79d0*/  FADD.FTZ R56, R56, 1 ;  /* 0x3f80000038387421 */ /* 0x008fe20000010000 */
[----:B-----5:R-:W-:-:S04]  /*79e0*/  FADD.FTZ R57, R57, 1 ;  /* 0x3f80000039397421 */ /* 0x020fc80000010000 */
[----:B------:R-:W0:Y:S01]  /*79f0*/  MUFU.RCP R66, R48 ;  /* 0x0000003000427308 */ /* 0x000e220000001000 */
[----:B------:R-:W-:Y:S01]  /*7a00*/  FADD.FTZ R58, R58, 1 ;  /* 0x3f8000003a3a7421 */ /* 0x000fe20000010000 */
[----:B------:R-:W-:-:S06]  /*7a10*/  FADD.FTZ R59, R59, 1 ;  /* 0x3f8000003b3b7421 */ /* 0x000fcc0000010000 */
[----:B------:R3:W4:Y:S01]  /*7a20*/  MUFU.RCP R63, R50 ;  /* 0x00000032003f7308 */ /* 0x0007220000001000 */
[----:B------:R-:W-:Y:S01]  /*7a30*/  FADD.FTZ R60, R60, 1 ;  /* 0x3f8000003c3c7421 */ /* 0x000fe20000010000 */
[----:B-1----:R-:W-:-:S06]  /*7a40*/  FADD.FTZ R62, R62, 1 ;  /* 0x3f8000003e3e7421 */ /* 0x002fcc0000010000 */
[----:B------:R-:W1:Y:S01]  /*7a50*/  MUFU.RCP R51, R51 ;  /* 0x0000003300337308 */ /* 0x000e620000001000 */
[----:B--2---:R-:W-:Y:S01]  /*7a60*/  FADD.FTZ R61, R61, 1 ;  /* 0x3f8000003d3d7421 */ /* 0x004fe20000010000 */
[----:B---3--:R-:W-:-:S06]  /*7a70*/  FMUL.FTZ R50, R33, R68 ;  /* 0x0000004421327220 */ /* 0x008fcc0000410000 */
[----:B------:R-:W2:Y:S01]  /*7a80*/  MUFU.RCP R52, R52 ;  /* 0x0000003400347308 */ /* 0x000ea20000001000 */
[----:B------:R-:W-:-:S07]  /*7a90*/  FMUL.FTZ R33, R44, R47 ;  /* 0x0000002f2c217220 */ /* 0x000fce0000410000 */
[----:B------:R-:W3:Y:S08]  /*7aa0*/  MUFU.RCP R70, R53 ;  /* 0x0000003500467308 */ /* 0x000ef00000001000 */
[----:B------:R-:W5:Y:S08]  /*7ab0*/  MUFU.RCP R55, R55 ;  /* 0x0000003700377308 */ /* 0x000f700000001000 */
[----:B------:R-:W5:Y:S01]  /*7ac0*/  MUFU.RCP R56, R56 ;  /* 0x0000003800387308 */ /* 0x000f620000001000 */
[----:B------:R-:W-:-:S07]  /*7ad0*/  FMUL.FTZ R48, R29, R64 ;  /* 0x000000401d307220 */ /* 0x000fce0000410000 */
[----:B------:R-:W5:Y:S01]  /*7ae0*/  MUFU.RCP R57, R57 ;  /* 0x0000003900397308 */ /* 0x000f620000001000 */
[----:B0-----:R-:W-:-:S07]  /*7af0*/  FMUL.FTZ R31, R31, R66 ;  /* 0x000000421f1f7220 */ /* 0x001fce0000410000 */
[----:B------:R-:W0:Y:S01]  /*7b00*/  MUFU.RCP R58, R58 ;  /* 0x0000003a003a7308 */ /* 0x000e220000001000 */
[----:B----4-:R-:W-:-:S07]  /*7b10*/  FMUL.FTZ R29, R34, R63 ;  /* 0x0000003f221d7220 */ /* 0x010fce0000410000 */
[----:B------:R-:W4:Y:S08]  /*7b20*/  MUFU.RCP R72, R59 ;  /* 0x0000003b00487308 */ /* 0x000f300000001000 */
[----:B------:R-:W4:Y:S08]  /*7b30*/  MUFU.RCP R49, R60 ;  /* 0x0000003c00317308 */ /* 0x000f300000001000 */
[----:B------:R-:W4:Y:S01]  /*7b40*/  MUFU.RCP R47, R62 ;  /* 0x0000003e002f7308 */ /* 0x000f220000001000 */
[----:B------:R-:W-:-:S07]  /*7b50*/  FMUL.FTZ R48, R48, R95 ;  /* 0x0000005f30307220 */ /* 0x000fce0000410000 */
[----:B------:R-:W4:Y:S01]  /*7b60*/  MUFU.RCP R54, R61 ;  /* 0x0000003d00367308 */ /* 0x000f220000001000 */
[----:B------:R-:W-:Y:S01]  /*7b70*/  FMUL.FTZ R31, R31, R94 ;  /* 0x0000005e1f1f7220 */ /* 0x000fe20000410000 */
[----:B-1----:R-:W-:Y:S01]  /*7b80*/  FMUL.FTZ R36, R36, R51 ;  /* 0x0000003324247220 */ /* 0x002fe20000410000 */
[----:B--2---:R-:W-:Y:S01]  /*7b90*/  FMUL.FTZ R35, R35, R52 ;  /* 0x0000003423237220 */ /* 0x004fe20000410000 */
[----:B------:R-:W-:Y:S01]  /*7ba0*/  FMUL.FTZ R50, R50, R93 ;  /* 0x0000005d32327220 */ /* 0x000fe20000410000 */
[----:B------:R-:W-:Y:S01]  /*7bb0*/  FMUL.FTZ R29, R29, R92 ;  /* 0x0000005c1d1d7220 */ /* 0x000fe20000410000 */
[----:B---3--:R-:W-:Y:S01]  /*7bc0*/  FMUL.FTZ R34, R37, R70 ;  /* 0x0000004625227220 */ /* 0x008fe20000410000 */
[----:B------:R-:W-:Y:S01]  /*7bd0*/  FMUL.FTZ R36, R36, R91 ;  /* 0x0000005b24247220 */ /* 0x000fe20000410000 */
[----:B-----5:R-:W-:Y:S01]  /*7be0*/  FMUL.FTZ R46, R46, R55 ;  /* 0x000000372e2e7220 */ /* 0x020fe20000410000 */
[----:B------:R-:W-:Y:S01]  /*7bf0*/  FMUL.FTZ R35, R35, R90 ;  /* 0x0000005a23237220 */ /* 0x000fe20000410000 */
[----:B------:R-:W-:Y:S01]  /*7c00*/  FMUL.FTZ R39, R39, R56 ;  /* 0x0000003827277220 */ /* 0x000fe20000410000 */
[----:B------:R-:W-:Y:S01]  /*7c10*/  F2FP.BF16.F32.PACK_AB R48, R31, R48 ;  /* 0x000000301f30723e */ /* 0x000fe200000010ff */
[----:B------:R-:W-:Y:S01]  /*7c20*/  BAR.SYNC.DEFER_BLOCKING 0x0 ;  /* 0x0000000000007b1d */ /* 0x000fe20000010000 */
[----:B------:R-:W-:Y:S01]  /*7c30*/  FMUL.FTZ R34, R34, R83 ;  /* 0x0000005322227220 */ /* 0x000fe20000410000 */
[----:B------:R-:W-:Y:S01]  /*7c40*/  FMUL.FTZ R33, R33, R82 ;  /* 0x0000005221217220 */ /* 0x000fe20000410000 */
[----:B------:R-:W-:Y:S01]  /*7c50*/  FMUL.FTZ R42, R42, R57 ;  /* 0x000000392a2a7220 */ /* 0x000fe20000410000 */
[----:B0-----:R-:W-:Y:S01]  /*7c60*/  FMUL.FTZ R43, R43, R58 ;  /* 0x0000003a2b2b7220 */ /* 0x001fe20000410000 */
[----:B------:R-:W-:Y:S01]  /*7c70*/  F2FP.BF16.F32.PACK_AB R29, R29, R50 ;  /* 0x000000321d1d723e */ /* 0x000fe200000010ff */
[----:B------:R-:W-:Y:S01]  /*7c80*/  FMUL.FTZ R46, R46, R81 ;  /* 0x000000512e2e7220 */ /* 0x000fe20000410000 */
[----:B----4-:R-:W-:Y:S01]  /*7c90*/  FMUL.FTZ R44, R45, R72 ;  /* 0x000000482d2c7220 */ /* 0x010fe20000410000 */
        /* <DEDUP_REMOVED lines=20> */
[----:B------:R-:W-:-:S03]  /*7de0*/  F2FP.BF16.F32.PACK_AB R37, R37, R44 ;  /* 0x0000002c2525723e */ /* 0x000fc600000010ff */
[----:B------:R1:W-:Y:S01]  /*7df0*/  STS.U16 [R5+0x4], R29 ;  /* 0x0000041d05007388 */ /* 0x0003e20000000400 */
[----:B------:R-:W-:-:S03]  /*7e00*/  F2FP.BF16.F32.PACK_AB R31, R31, R38 ;  /* 0x000000261f1f723e */ /* 0x000fc600000010ff */
[----:B------:R-:W-:Y:S01]  /*7e10*/  STS.U16 [R6+0x6], R36 ;  /* 0x0000062406007388 */ /* 0x000fe20000000400 */
[----:B0-----:R-:W-:-:S03]  /*7e20*/  PRMT R4, R39, 0x7632, R4 ;  /* 0x0000763227047816 */ /* 0x001fc60000000004 */
[----:B------:R0:W-:Y:S01]  /*7e30*/  STS.U16 [R7+0x8], R35 ;  /* 0x0000082307007388 */ /* 0x0001e20000000400 */
[----:B-1----:R-:W-:-:S03]  /*7e40*/  PRMT R5, R42, 0x7632, R5 ;  /* 0x000076322a057816 */ /* 0x002fc60000000005 */
[----:B------:R1:W-:Y:S04]  /*7e50*/  STS.U16 [R20+0xa], R41 ;  /* 0x00000a2914007388 */ /* 0x0003e80000000400 */
[----:B------:R-:W-:Y:S01]  /*7e60*/  STS.U16 [R21+0xc], R33 ;  /* 0x00000c2115007388 */ /* 0x000fe20000000400 */
[----:B0-----:R-:W-:-:S03]  /*7e70*/  PRMT R7, R37, 0x7632, R7 ;  /* 0x0000763225077816 */ /* 0x001fc60000000007 */
[----:B------:R-:W-:Y:S01]  /*7e80*/  STS.U16 [R22+0xe], R34 ;  /* 0x00000e2216007388 */ /* 0x000fe20000000400 */
[----:B-1----:R-:W-:-:S03]  /*7e90*/  PRMT R20, R31, 0x7632, R20 ;  /* 0x000076321f147816 */ /* 0x002fc60000000014 */
[----:B------:R-:W-:Y:S04]  /*7ea0*/  STS.U16 [R23+0x10], R39 ;  /* 0x0000102717007388 */ /* 0x000fe80000000400 */
[----:B------:R-:W-:Y:S01]  /*7eb0*/  STS.U16 [R24+0x12], R4 ;  /* 0x0000120418007388 */ /* 0x000fe20000000400 */
[----:B------:R-:W-:-:S03]  /*7ec0*/  IMAD.U32 R6, RZ, RZ, UR10 ;  /* 0x0000000aff067e24 */ /* 0x000fc6000f8e00ff */
        /* <DEDUP_REMOVED lines=31> */
[----:B------:R-:W-:-:S04]  /*80c0*/  IMAD R7, R162, UR11, R7 ;  /* 0x0000000ba2077c24 */ /* 0x000fc8000f8e0207 */
[----:B------:R-:W-:Y:S01]  /*80d0*/  IMAD.IADD R37, R5, 0x1, R7 ;  /* 0x0000000105257824 */ /* 0x000fe200078e0207 */
[----:B--2---:R-:W-:-:S13]  /*80e0*/  ISETP.GE.AND P0, PT, R84, R35, PT ;  /* 0x000000235400720c */ /* 0x004fda0003f06270 */
        /* <DEDUP_REMOVED lines=13> */
.L_x_2937:
[----:B------:R-:W-:Y:S05]  /*81c0*/  BSYNC B0 ;  /* 0x0000000000007941 */ /* 0x000fea0003800000 */
.L_x_2936:
[----:B------:R-:W-:Y:S01]  /*81d0*/  ULDC.64 UR10, c[0x0][0x2c8] ;  /* 0x0000b200000a7ab9 */ /* 0x000fe20000000a00 */
[----:B------:R-:W-:Y:S01]  /*81e0*/  MOV R3, R37 ;  /* 0x0000002500037202 */ /* 0x000fe20000000f00 */
[----:B------:R-:W-:Y:S01]  /*81f0*/  UIMAD UR7, UR28, UR10, URZ ;  /* 0x0000000a1c0772a4 */ /* 0x000fe2000f8e023f */
[----:B------:R-:W-:Y:S01]  /*8200*/  IMAD.MOV.U32 R2, RZ, RZ, R4 ;  /* 0x000000ffff027224 */ /* 0x000fe200078e0004 */
[----:B------:R-:W-:Y:S01]  /*8210*/  ULDC.64 UR12, c[0x0][0x320] ;  /* 0x0000c800000c7ab9 */ /* 0x000fe20000000a00 */
[-C--:B------:R-:W-:Y:S01]  /*8220*/  ISETP.GE.AND P4, PT, R0, R35.reuse, PT ;  /* 0x000000230000720c */ /* 0x080fe20003f86270 */
[----:B------:R-:W-:Y:S01]  /*8230*/  UIADD3 UR6, UR6, 0x1, URZ ;  /* 0x0000000106067890 */ /* 0x000fe2000fffe03f */
[----:B------:R-:W-:Y:S01]  /*8240*/  IMAD.WIDE.U32 R2, R163, UR10, R2 ;  /* 0x0000000aa3027c25 */ /* 0x000fe2000f8e0002 */
[-C--:B------:R-:W-:Y:S01]  /*8250*/  ISETP.GE.AND P5, PT, R12, R35.reuse, PT ;  /* 0x000000230c00720c */ /* 0x080fe20003fa6270 */
[----:B------:R-:W1:Y:S01]  /*8260*/  LDC R0, c[0x0][0x224] ;  /* 0x00008900ff007b82 */ /* 0x000e620000000800 */
[-C--:B------:R-:W-:Y:S01]  /*8270*/  ISETP.GE.AND P6, PT, R150, R35.reuse, PT ;  /* 0x000000239600720c */ /* 0x080fe20003fc6270 */
[----:B------:R-:W-:Y:S01]  /*8280*/  IMAD.U32 R4, RZ, RZ, UR7 ;  /* 0x00000007ff047e24 */ /* 0x000fe2000f8e00ff */
[----:B------:R-:W-:Y:S01]  /*8290*/  IADD3 R5, P0, R2, UR18, RZ ;  /* 0x0000001202057c10 */ /* 0x000fe2000ff1e0ff */
[----:B------:R-:W-:Y:S01]  /*82a0*/  UIADD3 UR8, UP0, UR8, 0x1000, URZ ;  /* 0x0000100008087890 */ /* 0x000fe2000ff1e03f */
[----:B------:R-:W-:Y:S01]  /*82b0*/  IADD3 R2, P1, R19, UR12, RZ ;  /* 0x0000000c13027c10 */ /* 0x000fe2000ff3e0ff */
[----:B0-----:R-:W-:Y:S01]  /*82c0*/  IMAD R7, R163, UR11, R4 ;  /* 0x0000000ba3077c24 */ /* 0x001fe2000f8e0204 */
[----:B------:R-:W-:Y:S01]  /*82d0*/  ISETP.GE.AND P3, PT, R13, R35, PT ;  /* 0x000000230d00720c */ /* 0x000fe20003f66270 */
[----:B------:R-:W-:Y:S01]  /*82e0*/  UIADD3.X UR9, URZ, UR9, URZ, UP0, !UPT ;  /* 0x000000093f097290 */ /* 0x000fe200087fe43f */
[----:B------:R-:W-:-:S02]  /*82f0*/  IADD3.X R18, R18, UR13, RZ, P1, !PT ;  /* 0x0000000d12127c10 */ /* 0x000fc40008ffe4ff */
[----:B------:R-:W-:Y:S02]  /*8300*/  IADD3.X R3, R7, UR19, R3, P0, !PT ;  /* 0x0000001307037c10 */ /* 0x000fe400087fe403 */
[----:B------:R-:W-:Y:S02]  /*8310*/  LEA R2, P0, R5, R2, 0x1 ;  /* 0x0000000205027211 */ /* 0x000fe400078008ff */
[-C--:B------:R-:W-:Y:S02]  /*8320*/  ISETP.GE.AND P2, PT, R9, R35.reuse, PT ;  /* 0x000000230900720c */ /* 0x080fe40003f46270 */
        /* <DEDUP_REMOVED lines=23> */
[----:B-1----:R-:W-:-:S03]  /*84a0*/  ISETP.LE.AND P0, PT, R0, UR6, PT ;  /* 0x0000000600007c0c */ /* 0x002fc6000bf03270 */
[----:B------:R0:W-:Y:S01]  /*84b0*/  @!P2 STG.E.U16 desc[UR16][R2.64+0x340], R33 ;  /* 0x000340210200a986 */ /* 0x0001e2000c101510 */
[----:B------:R-:W-:-:S03]  /*84c0*/  IADD3 R156, P2, R156, 0x1000, RZ ;  /* 0x000010009c9c7810 */ /* 0x000fc60007f5e0ff */
[----:B------:R0:W-:Y:S01]  /*84d0*/  @!P1 STG.E.U16 desc[UR16][R2.64+0x300], R115 ;  /* 0x0003007302009986 */ /* 0x0001e2000c101510 */
[----:B------:R-:W-:Y:S01]  /*84e0*/  IADD3 R157, P1, R157, 0x1000, RZ ;  /* 0x000010009d9d7810 */ /* 0x000fe20007f3e0ff */
[----:B------:R-:W-:Y:S02]  /*84f0*/  IMAD.X R154, RZ, RZ, R154, P2 ;  /* 0x000000ffff9a7224 */ /* 0x000fe400010e069a */
[----:B------:R0:W-:Y:S01]  /*8500*/  @!P3 STG.E.U16 desc[UR16][R2.64+0x380], R113 ;  /* 0x000380710200b986 */ /* 0x0001e2000c101510 */
[----:B------:R-:W-:Y:S02]  /*8510*/  IADD3 R159, P3, R159, 0x1000, RZ ;  /* 0x000010009f9f7810 */ /* 0x000fe40007f7e0ff */
[----:B------:R-:W-:Y:S02]  /*8520*/  IADD3.X R155, RZ, R155, RZ, P1, !PT ;  /* 0x0000009bff9b7210 */ /* 0x000fe40000ffe4ff */
[----:B------:R-:W-:Y:S01]  /*8530*/  IADD3.X R158, RZ, R158, RZ, P3, !PT ;  /* 0x0000009eff9e7210 */ /* 0x000fe20001ffe4ff */
[----:B------:R-:W-:Y:S08]  /*8540*/  @!P0 BRA `(.L_x_2938) ;  /* 0xffffff8000908947 */ /* 0x000ff0000383ffff */
[----:B------:R-:W-:Y:S05]  /*8550*/  EXIT ;  /* 0x000000000000794d */ /* 0x000fea0003800000 */
.L_x_2939:
        /* <DEDUP_REMOVED lines=10> */
.L_x_5247:


//--------------------- .text._Z25selective_scan_fwd_kernelI32Selective_Scan_fwd_kernel_traitsILi128ELi16ELi1ELb1ELb0ELb0ELb0EN3c108BFloat16EfEEv13SSMParamsBase --------------------------
	.section	.text._Z25selective_scan_fwd_kernelI32Selective_Scan_fwd_kernel_traitsILi128ELi16ELi1ELb1ELb0ELb0ELb0EN3c108BFloat16EfEEv13SSMParamsBase,"ax",@progbits
	.align	128
        .global         _Z25selective_scan_fwd_kernelI32Selective_Scan_fwd_kernel_traitsILi128ELi16ELi1ELb1ELb0ELb0ELb0EN3c108BFloat16EfEEv13SSMParamsBase
        .type           _Z25selective_scan_fwd_kernelI32Selective_Scan_fwd_kernel_traitsILi128ELi16ELi1ELb1ELb0ELb0ELb0EN3c108BFloat16EfEEv13SSMParamsBase,@function
        .size           _Z25selective_scan_fwd_kernelI32Selective_Scan_fwd_kernel_traitsILi128ELi16ELi1ELb1ELb0ELb0ELb0EN3c108BFloat16EfEEv13SSMParamsBase,(.L_x_5248 - _Z25selective_scan_fwd_kernelI32Selective_Scan_fwd_kernel_traitsILi128ELi16ELi1ELb1ELb0ELb0ELb0EN3c108BFloat16EfEEv13SSMParamsBase)
        .other          _Z25selective_scan_fwd_kernelI32Selective_Scan_fwd_kernel_traitsILi128ELi16ELi1ELb1ELb0ELb0ELb0EN3c108BFloat16EfEEv13SSMParamsBase,@"STO_CUDA_ENTRY STV_DEFAULT"
_Z25selective_scan_fwd_kernelI32Selective_Scan_fwd_kernel_traitsILi128ELi16ELi1ELb1ELb0ELb0ELb0EN3c108BFloat16EfEEv13SSMParamsBase:
.text._Z25selective_scan_fwd_kernelI32Selective_Scan_fwd_kernel_traitsILi128ELi16ELi1ELb1ELb0ELb0ELb0EN3c108BFloat16EfEEv13SSMParamsBase:
[----:B------:R-:W-:Y:S08]  /*0000*/  LDC R1, c[0x0][0x28] ;  /* 0x00000a00ff017b82 */ /* 0x000ff00000000800 */
[----:B------:R-:W0:Y:S01]  /*0010*/  LDC.64 R4, c[0x0][0x300] ;  /* 0x0000c000ff047b82 */ /* 0x000e220000000a00 */
[----:B------:R-:W1:Y:S01]  /*0020*/  S2R R42, SR_CTAID.Y ;  /* 0x00000000002a7919 */ /* 0x000e620000002600 */
[----:B------:R-:W-:Y:S01]  /*0030*/  MOV R39, RZ ;  /* 0x000000ff00277202 */ /* 0x000fe20000000f00 */
[----:B------:R-:W-:Y:S01]  /*0040*/  ULDC.64 UR12, c[0x0][0x208] ;  /* 0x00008200000c7ab9 */ /* 0x000fe20000000a00 */
[----:B------:R-:W-:Y:S01]  /*0050*/  HFMA2.MMA R40, -RZ, RZ, 0, 0 ;  /* 0x00000000ff287435 */ /* 0x000fe200000001ff */
[----:B------:R-:W-:Y:S01]  /*0060*/  ULDC.64 UR8, c[0x0][0x280] ;  /* 0x0000a00000087ab9 */ /* 0x000fe20000000a00 */
[----:B------:R-:W-:-:S02]  /*0070*/  ULDC.64 UR10, c[0x0][0x290] ;  /* 0x0000a400000a7ab9 */ /* 0x000fc40000000a00 */
[----:B------:R-:W2:Y:S08]  /*0080*/  LDC.64 R2, c[0x0][0x2e8] ;  /* 0x0000ba00ff027b82 */ /* 0x000eb00000000a00 */
[----:B------:R-:W3:Y:S01]  /*0090*/  S2UR UR14, SR_CTAID.X ;  /* 0x00000000000e79c3 */ /* 0x000ee20000002500 */
[----:B0-----:R-:W-:-:S07]  /*00a0*/  ISETP.NE.U32.AND P1, PT, R4, RZ, PT ;  /* 0x000000ff0400720c */ /* 0x001fce0003f25070 */
[----:B------:R-:W0:Y:S01]  /*00b0*/  LDC R13, c[0x0][0x224] ;  /* 0x00008900ff0d7b82 */ /* 0x000e220000000800 */
[----:B------:R-:W-:Y:S02]  /*00c0*/  ISETP.NE.AND.EX P1, PT, R5, RZ, PT, P1 ;  /* 0x000000ff0500720c */ /* 0x000fe40003f25310 */
[----:B--2---:R-:W-:-:S05]  /*00d0*/  ISETP.NE.U32.AND P0, PT, R2, RZ, PT ;  /* 0x000000ff0200720c */ /* 0x004fca0003f05070 */
[----:B------:R-:W2:Y:S01]  /*00e0*/  LDC.64 R30, c[0x0][0x288] ;  /* 0x0000a200ff1e7b82 */ /* 0x000ea20000000a00 */
[----:B-1----:R-:W-:Y:S02]  /*00f0*/  SHF.R.S32.HI R41, RZ, 0x1f, R42 ;  /* 0x0000001fff297819 */ /* 0x002fe4000001142a */
[----:B------:R-:W-:-:S03]  /*0100*/  ISETP.NE.AND.EX P0, PT, R3, RZ, PT, P0 ;  /* 0x000000ff0300720c */ /* 0x000fc60003f05300 */
[C---:B------:R-:W-:Y:S02]  /*0110*/  @P1 LEA R4, P3, R42.reuse, R4, 0x2 ;  /* 0x000000042a041211 */ /* 0x040fe400078610ff */
[----:B------:R-:W1:Y:S02]  /*0120*/  LDC.64 R28, c[0x0][0x298] ;  /* 0x0000a600ff1c7b82 */ /* 0x000e640000000a00 */
[----:B------:R-:W-:-:S06]  /*0130*/  @P1 LEA.HI.X R5, R42, R5, R41, 0x2, P3 ;  /* 0x000000052a051211 */ /* 0x000fcc00018f1429 */
[C---:B------:R-:W-:Y:S01]  /*0140*/  @P0 LEA R2, P2, R42.reuse, R2, 0x2 ;  /* 0x000000022a020211 */ /* 0x040fe200078410ff */
[----:B------:R4:W5:Y:S01]  /*0150*/  @P1 LDG.E R39, desc[UR12][R4.64] ;  /* 0x0000000c04271981 */ /* 0x000962000c1e1900 */
[----:B------:R-:W4:Y:S02]  /*0160*/  LDC.64 R6, c[0x0][0x2f0] ;  /* 0x0000bc00ff067b82 */ /* 0x000f240000000a00 */
[----:B------:R-:W-:Y:S01]  /*0170*/  @P0 LEA.HI.X R3, R42, R3, R41, 0x2, P2 ;  /* 0x000000032a030211 */ /* 0x000fe200010f1429 */
[----:B---3--:R-:W-:-:S04]  /*0180*/  USHF.R.S32.HI UR15, URZ, 0x1f, UR14 ;  /* 0x0000001f3f0f7899 */ /* 0x008fc8000801140e */
[----:B------:R3:W5:Y:S01]  /*0190*/  @P0 LDG.E R40, desc[UR12][R2.64] ;  /* 0x0000000c02280981 */ /* 0x000762000c1e1900 */
[----:B------:R-:W3:Y:S01]  /*01a0*/  LDC.64 R8, c[0x0][0x2f8] ;  /* 0x0000be00ff087b82 */ /* 0x000ee20000000a00 */
[----:B0-----:R-:W-:-:S07]  /*01b0*/  ISETP.GE.AND P0, PT, R13, 0x1, PT ;  /* 0x000000010d00780c */ /* 0x001fce0003f06270 */
[----:B------:R-:W0:Y:S01]  /*01c0*/  LDC R11, c[0x0][0x214] ;  /* 0x00008500ff0b7b82 */ /* 0x000e220000000800 */
[----:B------:R-:W-:Y:S02]  /*01d0*/  UIMAD UR6, UR15, UR8, URZ ;  /* 0x000000080f0672a4 */ /* 0x000fe4000f8e023f */
[----:B------:R-:W-:Y:S02]  /*01e0*/  UIMAD.WIDE.U32 UR4, UR14, UR8, URZ ;  /* 0x000000080e0472a5 */ /* 0x000fe4000f8e003f */
[----:B------:R-:W-:Y:S02]  /*01f0*/  UIMAD UR8, UR15, UR10, URZ ;  /* 0x0000000a0f0872a4 */ /* 0x000fe4000f8e023f */
[----:B------:R-:W-:Y:S02]  /*0200*/  UIMAD UR9, UR14, UR9, UR6 ;  /* 0x000000090e0972a4 */ /* 0x000fe4000f8e0206 */
[----:B------:R-:W-:Y:S02]  /*0210*/  UIMAD.WIDE.U32 UR6, UR14, UR10, URZ ;  /* 0x0000000a0e0672a5 */ /* 0x000fe4000f8e003f */
[----:B------:R-:W-:Y:S01]  /*0220*/  UIMAD UR8, UR14, UR11, UR8 ;  /* 0x0000000b0e0872a4 */ /* 0x000fe2000f8e0208 */
[----:B--2---:R-:W-:Y:S01]  /*0230*/  IMAD R0, R41, R30, RZ ;  /* 0x0000001e29007224 */ /* 0x004fe200078e02ff */
[----:B------:R-:W-:-:S02]  /*0240*/  UIADD3 UR9, UR5, UR9, URZ ;  /* 0x0000000905097290 */ /* 0x000fc4000fffe03f */
[----:B------:R-:W-:Y:S01]  /*0250*/  UIADD3 UR8, UR7, UR8, URZ ;  /* 0x0000000807087290 */ /* 0x000fe2000fffe03f */
[----:B------:R-:W-:Y:S02]  /*0260*/  IMAD R31, R42, R31, R0 ;  /* 0x0000001f2a1f7224 */ /* 0x000fe400078e0200 */
[----:B-1----:R-:W-:Y:S01]  /*0270*/  IMAD R0, R41, R28, RZ ;  /* 0x0000001c29007224 */ /* 0x002fe200078e02ff */
[----:B----4-:R-:W-:Y:S08]  /*0280*/  @!P0 EXIT ;  /* 0x000000000000894d */ /* 0x010ff00003800000 */
[----:B------:R-:W1:Y:S01]  /*0290*/  S2R R38, SR_TID.X ;  /* 0x0000000000267919 */ /* 0x000e620000002100 */
[----:B------:R-:W-:Y:S01]  /*02a0*/  UMOV UR5, UR9 ;  /* 0x0000000900057c82 */ /* 0x000fe20008000000 */
[----:B------:R-:W-:Y:S01]  /*02b0*/  UMOV UR7, UR8 ;  /* 0x0000000800077c82 */ /* 0x000fe20008000000 */
[C---:B---3--:R-:W-:Y:S01]  /*02c0*/  IMAD.WIDE.U32 R2, R42.reuse, R30, UR4 ;  /* 0x000000042a027e25 */ /* 0x048fe2000f8e001e */
[----:B------:R-:W2:Y:S01]  /*02d0*/  S2R R36, SR_LANEID ;  /* 0x0000000000247919 */ /* 0x000ea20000000000 */
[----:B------:R-:W-:Y:S01]  /*02e0*/  ULDC.64 UR4, c[0x0][0x230] ;  /* 0x00008c0000047ab9 */ /* 0x000fe20000000a00 */
[----:B------:R-:W-:Y:S01]  /*02f0*/  ULDC.64 UR8, c[0x0][0x268] ;  /* 0x00009a0000087ab9 */ /* 0x000fe20000000a00 */
[C---:B------:R-:W-:Y:S01]  /*0300*/  IMAD R29, R42.reuse, R29, R0 ;  /* 0x0000001d2a1d7224 */ /* 0x040fe200078e0200 */
[----:B------:R-:W-:Y:S01]  /*0310*/  IADD3 R31, R3, R31, RZ ;  /* 0x0000001f031f7210 */ /* 0x000fe20007ffe0ff */
[----:B------:R-:W-:Y:S01]  /*0320*/  IMAD.WIDE.U32 R4, R42, R28, UR6 ;  /* 0x000000062a047e25 */ /* 0x000fe2000f8e001c */
[----:B------:R-:W-:Y:S01]  /*0330*/  ULDC.64 UR6, c[0x0][0x248] ;  /* 0x0000920000067ab9 */ /* 0x000fe20000000a00 */
[----:B------:R-:W-:-:S02]  /*0340*/  LEA R30, P0, R2, R6, 0x1 ;  /* 0x00000006021e7211 */ /* 0x000fc400078008ff */
[----:B0-----:R-:W-:Y:S01]  /*0350*/  IMAD R0, R11, UR14, R42 ;  /* 0x0000000e0b007c24 */ /* 0x001fe2000f8e022a */
[----:B------:R-:W-:Y:S01]  /*0360*/  IADD3 R29, R5, R29, RZ ;  /* 0x0000001d051d7210 */ /* 0x000fe20007ffe0ff */
[C---:B------:R-:W-:Y:S01]  /*0370*/  IMAD R3, R41.reuse, UR4, RZ ;  /* 0x0000000429037c24 */ /* 0x040fe2000f8e02ff */
[----:B------:R-:W-:Y:S01]  /*0380*/  LEA.HI.X R31, R2, R7, R31, 0x1, P0 ;  /* 0x00000007021f7211 */ /* 0x000fe200000f0c1f */
[----:B------:R-:W-:Y:S01]  /*0390*/  IMAD R5, R41, UR6, RZ ;  /* 0x0000000629057c24 */ /* 0x000fe2000f8e02ff */
[----:B------:R-:W-:Y:S01]  /*03a0*/  LEA R28, P1, R4, R8, 0x1 ;  /* 0x00000008041c7211 */ /* 0x000fe200078208ff */
[----:B------:R-:W-:Y:S01]  /*03b0*/  IMAD R0, R0, R13, RZ ;  /* 0x0000000d00007224 */ /* 0x000fe200078e02ff */
[----:B------:R-:W-:Y:S01]  /*03c0*/  MOV R32, RZ ;  /* 0x000000ff00207202 */ /* 0x000fe20000000f00 */
[----:B------:R-:W-:Y:S01]  /*03d0*/  IMAD.WIDE.U32 R22, R42, UR4, RZ ;  /* 0x000000042a167c25 */ /* 0x000fe2000f8e00ff */
[----:B------:R-:W-:Y:S01]  /*03e0*/  ULDC UR4, c[0x0][0x21c] ;  /* 0x0000870000047ab9 */ /* 0x000fe20000000800 */
[----:B------:R-:W-:-:S02]  /*03f0*/  LEA.HI.X R29, R4, R9, R29, 0x1, P1 ;  /* 0x00000009041d7211 */ /* 0x000fc400008f0c1d */
[C---:B------:R-:W-:Y:S02]  /*0400*/  IMAD R37, R42.reuse, UR5, R3 ;  /* 0x000000052a257c24 */ /* 0x040fe4000f8e0203 */
[----:B------:R-:W-:Y:S02]  /*0410*/  IMAD R3, R41, UR8, RZ ;  /* 0x0000000829037c24 */ /* 0x000fe4000f8e02ff */
[C---:B------:R-:W-:Y:S01]  /*0420*/  IMAD R5, R42.reuse, UR7, R5 ;  /* 0x000000072a057c24 */ /* 0x040fe2000f8e0205 */
[----:B------:R-:W-:Y:S01]  /*0430*/  IADD3 R37, R23, R37, RZ ;  /* 0x0000002517257210 */ /* 0x000fe20007ffe0ff */
[----:B------:R-:W-:Y:S01]  /*0440*/  IMAD.WIDE.U32 R20, R42, UR6, RZ ;  /* 0x000000062a147c25 */ /* 0x000fe2000f8e00ff */
[----:B-1----:R-:W-:-:S03]  /*0450*/  LOP3.LUT R83, R38, 0x1f, RZ, 0xc0, !PT ;  /* 0x0000001f26537812 */ /* 0x002fc600078ec0ff */
[----:B------:R-:W-:Y:S01]  /*0460*/  IMAD R34, R0, UR4, RZ ;  /* 0x0000000400227c24 */ /* 0x000fe2000f8e02ff */
[----:B------:R-:W-:Y:S01]  /*0470*/  SHF.L.U32 R0, R38, 0x1, RZ ;  /* 0x0000000126007819 */ /* 0x000fe200000006ff */
[C---:B------:R-:W-:Y:S01]  /*0480*/  IMAD R33, R42.reuse, UR9, R3 ;  /* 0x000000092a217c24 */ /* 0x040fe2000f8e0203 */
[----:B------:R-:W-:Y:S01]  /*0490*/  IADD3 R35, R21, R5, RZ ;  /* 0x0000000515237210 */ /* 0x000fe20007ffe0ff */
[----:B------:R-:W-:Y:S01]  /*04a0*/  IMAD.WIDE.U32 R2, R42, UR8, RZ ;  /* 0x000000082a027c25 */ /* 0x000fe2000f8e00ff */
[----:B------:R-:W-:-:S04]  /*04b0*/  LOP3.LUT R5, R0, 0xffffffc0, RZ, 0xc0, !PT ;  /* 0xffffffc000057812 */ /* 0x000fc800078ec0ff */
[----:B------:R-:W-:Y:S02]  /*04c0*/  IADD3 R33, R3, R33, RZ ;  /* 0x0000002103217210 */ /* 0x000fe40007ffe0ff */
[C---:B------:R-:W-:Y:S02]  /*04d0*/  LOP3.LUT R0, R5.reuse, 0x1f, R38, 0xf8, !PT ;  /* 0x0000001f05007812 */ /* 0x040fe400078ef826 */
[----:B--2---:R-:W-:-:S07]  /*04e0*/  IADD3 R27, R5, R36, RZ ;  /* 0x00000024051b7210 */ /* 0x004fce0007ffe0ff */
.L_x_2978:
[----:B------:R-:W-:Y:S01]  /*04f0*/  BAR.SYNC.DEFER_BLOCKING 0x0 ;  /* 0x0000000000007b1d */ /* 0x000fe20000010000 */
[----:B-1----:R-:W-:-:S05]  /*0500*/  IMAD.WIDE R4, R0, 0x10, R30 ;  /* 0x0000001000047825 */ /* 0x002fca00078e021e */
[----:B------:R-:W0:Y:S01]  /*0510*/  S2R R7, SR_CgaCtaId ;  /* 0x0000000000077919 */ /* 0x000e220000008800 */
[----:B------:R-:W-:Y:S01]  /*0520*/  MOV R66, 0x400 ;  /* 0x0000040000427802 */ /* 0x000fe20000000f00 */
[----:B------:R-:W-:Y:S01]  /*0530*/  IMAD.WIDE R24, R0, 0x10, R28 ;  /* 0x0000001000187825 */ /* 0x000fe200078e021c */
[----:B------:R-:W1:Y:S01]  /*0540*/  LDC R43, c[0x0][0x21c] ;  /* 0x00008700ff2b7b82 */ /* 0x000e620000000800 */
[----:B------:R-:W2:Y:S04]  /*0550*/  LDG.E.128 R8, desc[UR12][R4.64] ;  /* 0x0000000c04087981 */ /* 0x000ea8000c1e1d00 */
[----:B------:R-:W3:Y:S01]  /*0560*/  LDG.E.128 R44, desc[UR12][R4.64+0x200] ;  /* 0x0002000c042c7981 */ /* 0x000ee2000c1e1d00 */
[----:B0-----:R-:W-:-:S04]  /*0570*/  LEA R66, R7, R66, 0x18 ;  /* 0x0000004207427211 */ /* 0x001fc800078ec0ff */
[C---:B------:R-:W-:Y:S02]  /*0580*/  LEA R26, R27.reuse, R66, 0x4 ;  /* 0x000000421b1a7211 */ /* 0x040fe400078e20ff */
[----:B------:R-:W-:-:S04]  /*0590*/  IADD3 R27, R27, R36, RZ ;  /* 0x000000241b1b7210 */ /* 0x000fc80007ffe0ff */
[----:B------:R-:W-:Y:S01]  /*05a0*/  LEA R27, R27, R66, 0x4 ;  /* 0x000000421b1b7211 */ /* 0x000fe200078e20ff */
        /* <DEDUP_REMOVED lines=9> */
[----:B-1----:R-:W-:Y:S01]  /*0640*/  ISETP.GE.AND P6, PT, R43, 0x1, PT ;  /* 0x000000012b00780c */ /* 0x002fe20003fc6270 */
[----:B------:R-:W-:Y:S01]  /*0650*/  BSSY B0, `(.L_x_2940) ;  /* 0x000003f000007945 */ /* 0x000fe20003800000 */
[----:B0-----:R-:W-:-:S02]  /*0660*/  SHF.L.U32 R87, R16, 0x10, RZ ;  /* 0x0000001010577819 */ /* 0x001fc400000006ff */
        /* <DEDUP_REMOVED lines=61> */
.L_x_2941:
[----:B------:R-:W-:Y:S05]  /*0a40*/  BSYNC B0 ;  /* 0x0000000000007941 */ /* 0x000fea0003800000 */
.L_x_2940:
[----:B------:R-:W-:Y:S01]  /*0a50*/  ISETP.EQ.OR P4, PT, RZ, UR4, P4 ;  /* 0x00000004ff007c0c */ /* 0x000fe2000a782670 */
[----:B------:R-:W-:Y:S01]  /*0a60*/  BSSY B0, `(.L_x_2942) ;  /* 0x0000029000007945 */ /* 0x000fe20003800000 */
[----:B------:R-:W-:Y:S02]  /*0a70*/  SHF.L.U32 R50, R25, 0x10, RZ ;  /* 0x0000001019327819 */ /* 0x000fe400000006ff */
[----:B------:R-:W-:Y:S02]  /*0a80*/  SHF.L.U32 R9, R18, 0x10, RZ ;  /* 0x0000001012097819 */ /* 0x000fe400000006ff */
[----:B------:R-:W-:Y:S01]  /*0a90*/  FSETP.GTU.FTZ.AND P0, PT, R49, 20, PT ;  /* 0x41a000003100780b */ /* 0x000fe20003f1c000 */
[----:B------:R-:W-:Y:S01]  /*0aa0*/  FADD.FTZ R50, R50, R39 ;  /* 0x0000002732327221 */ /* 0x000fe20000010000 */
[----:B------:R-:W-:Y:S02]  /*0ab0*/  ISETP.EQ.OR P1, PT, RZ, UR4, P1 ;  /* 0x00000004ff007c0c */ /* 0x000fe40008f22670 */
        /* <DEDUP_REMOVED lines=35> */
.L_x_2943:
[----:B------:R-:W-:Y:S05]  /*0cf0*/  BSYNC B0 ;  /* 0x0000000000007941 */ /* 0x000fea0003800000 */
.L_x_2942:
        /* <DEDUP_REMOVED lines=40> */
.L_x_2945:
[----:B------:R-:W-:Y:S05]  /*0f80*/  BSYNC B0 ;  /* 0x0000000000007941 */ /* 0x000fea0003800000 */
.L_x_2944:
        /* <DEDUP_REMOVED lines=42> */
.L_x_2947:
[----:B------:R-:W-:Y:S05]  /*1230*/  BSYNC B0 ;  /* 0x0000000000007941 */ /* 0x000fea0003800000 */
.L_x_2946:
        /* <DEDUP_REMOVED lines=40> */
.L_x_2949:
[----:B------:R-:W-:Y:S05]  /*14c0*/  BSYNC B0 ;  /* 0x0000000000007941 */ /* 0x000fea0003800000 */
.L_x_2948:
        /* <DEDUP_REMOVED lines=42> */
.L_x_2951:
[----:B------:R-:W-:Y:S05]  /*1770*/  BSYNC B0 ;  /* 0x0000000000007941 */ /* 0x000fea0003800000 */
.L_x_2950:
        /* <DEDUP_REMOVED lines=41> */
.L_x_2953:
[----:B------:R-:W-:Y:S05]  /*1a10*/  BSYNC B0 ;  /* 0x0000000000007941 */ /* 0x000fea0003800000 */
.L_x_2952:
        /* <DEDUP_REMOVED lines=42> */
.L_x_2955:
[----:B------:R-:W-:Y:S05]  /*1cc0*/  BSYNC B0 ;  /* 0x0000000000007941 */ /* 0x000fea0003800000 */
.L_x_2954:
        /* <DEDUP_REMOVED lines=42> */
.L_x_2957:
[----:B------:R-:W-:Y:S05]  /*1f70*/  BSYNC B0 ;  /* 0x0000000000007941 */ /* 0x000fea0003800000 */
.L_x_2956:
        /* <DEDUP_REMOVED lines=40> */
.L_x_2959:
[----:B------:R-:W-:Y:S05]  /*2200*/  BSYNC B0 ;  /* 0x0000000000007941 */ /* 0x000fea0003800000 */
.L_x_2958:
        /* <DEDUP_REMOVED lines=44> */
.L_x_2961:
[----:B------:R-:W-:Y:S05]  /*24d0*/  BSYNC B0 ;  /* 0x0000000000007941 */ /* 0x000fea0003800000 */
.L_x_2960:
        /* <DEDUP_REMOVED lines=33> */
.L_x_2963:
[----:B------:R-:W-:Y:S05]  /*26f0*/  BSYNC B0 ;  /* 0x0000000000007941 */ /* 0x000fea0003800000 */
.L_x_2962:
        /* <DEDUP_REMOVED lines=33> */
.L_x_2965:
[----:B------:R-:W-:Y:S05]  /*2910*/  BSYNC B0 ;  /* 0x0000000000007941 */ /* 0x000fea0003800000 */
.L_x_2964:
        /* <DEDUP_REMOVED lines=33> */
.L_x_2967:
[----:B------:R-:W-:Y:S05]  /*2b30*/  BSYNC B0 ;  /* 0x0000000000007941 */ /* 0x000fea0003800000 */
.L_x_2966:
        /* <DEDUP_REMOVED lines=33> */
.L_x_2969:
[----:B------:R-:W-:Y:S05]  /*2d50*/  BSYNC B0 ;  /* 0x0000000000007941 */ /* 0x000fea0003800000 */
.L_x_2968:
        /* <DEDUP_REMOVED lines=33> */
.L_x_2971:
[----:B------:R-:W-:Y:S05]  /*2f70*/  BSYNC B0 ;  /* 0x0000000000007941 */ /* 0x000fea0003800000 */
.L_x_2970:
        /* <DEDUP_REMOVED lines=20> */
[----:B------:R-:W-:Y:S01]  /*30c0*/  ISETP.NE.AND P0, PT, R83, RZ, PT ;  /* 0x000000ff5300720c */ /* 0x000fe20003f05270 */
[----:B------:R-:W-:Y:S01]  /*30d0*/  HFMA2.MMA R69, -RZ, RZ, 0, 0 ;  /* 0x00000000ff457435 */ /* 0x000fe200000001ff */
[----:B------:R-:W-:Y:S01]  /*30e0*/  FMUL.FTZ R70, R70, R89 ;  /* 0x0000005946467220 */ /* 0x000fe20000410000 */
[----:B------:R-:W-:Y:S01]  /*30f0*/  ULDC UR10, c[0x0][0x21c] ;  /* 0x00008700000a7ab9 */ /* 0x000fe20000000800 */
[----:B------:R-:W-:Y:S01]  /*3100*/  ISETP.EQ.OR P0, PT, R32, RZ, P0 ;  /* 0x000000ff2000720c */ /* 0x000fe20000702670 */
[----:B------:R-:W-:Y:S01]  /*3110*/  ULDC.64 UR4, c[0x0][0x238] ;  /* 0x00008e0000047ab9 */ /* 0x000fe20000000a00 */
[----:B------:R-:W-:Y:S01]  /*3120*/  ULDC.64 UR6, c[0x0][0x250] ;  /* 0x0000940000067ab9 */ /* 0x000fe20000000a00 */
[----:B------:R-:W1:Y:S01]  /*3130*/  LDC.64 R12, c[0x0][0x2d0] ;  /* 0x0000b400ff0c7b82 */ /* 0x000e620000000a00 */
[----:B------:R-:W-:-:S07]  /*3140*/  ULDC.64 UR8, c[0x0][0x270] ;  /* 0x00009c0000087ab9 */ /* 0x000fce0000000a00 */
[----:B------:R-:W2:Y:S08]  /*3150*/  LDC.64 R14, c[0x0][0x2d8] ;  /* 0x0000b600ff0e7b82 */ /* 0x000eb00000000a00 */
[----:B------:R-:W3:Y:S08]  /*3160*/  LDC.64 R16, c[0x0][0x2e0] ;  /* 0x0000b800ff107b82 */ /* 0x000ef00000000a00 */
[----:B------:R-:W4:Y:S02]  /*3170*/  LDC.64 R18, c[0x0][0x310] ;  /* 0x0000c400ff127b82 */ /* 0x000f240000000a00 */
.L_x_2977:
[----:B------:R-:W-:Y:S02]  /*3180*/  SHF.R.S32.HI R8, RZ, 0x1f, R69 ;  /* 0x0000001fff087819 */ /* 0x000fe40000011445 */
[----:B0-----:R-:W-:Y:S02]  /*3190*/  MOV R4, R22 ;  /* 0x0000001600047202 */ /* 0x001fe40000000f00 */
[----:B------:R-:W-:Y:S01]  /*31a0*/  MOV R5, R37 ;  /* 0x0000002500057202 */ /* 0x000fe20000000f00 */
[----:B------:R-:W-:Y:S02]  /*31b0*/  IMAD R6, R8, UR4, RZ ;  /* 0x0000000408067c24 */ /* 0x000fe4000f8e02ff */
[----:B------:R-:W-:-:S04]  /*31c0*/  IMAD.WIDE.U32 R4, R69, UR4, R4 ;  /* 0x0000000445047c25 */ /* 0x000fc8000f8e0004 */
[----:B------:R-:W-:Y:S01]  /*31d0*/  IMAD R7, R69, UR5, R6 ;  /* 0x0000000545077c24 */ /* 0x000fe2000f8e0206 */
[----:B-1----:R-:W-:-:S04]  /*31e0*/  LEA R6, P1, R4, R12, 0x2 ;  /* 0x0000000c04067211 */ /* 0x002fc800078210ff */
[----:B------:R-:W-:-:S04]  /*31f0*/  IADD3 R5, R5, R7, RZ ;  /* 0x0000000705057210 */ /* 0x000fc80007ffe0ff */
[----:B------:R-:W-:-:S05]  /*3200*/  LEA.HI.X R7, R4, R13, R5, 0x2, P1 ;  /* 0x0000000d04077211 */ /* 0x000fca00008f1405 */
[----:B------:R-:W2:Y:S01]  /*3210*/  LDG.E R4, desc[UR12][R6.64] ;  /* 0x0000000c06047981 */ /* 0x000ea2000c1e1900 */
[----:B------:R-:W-:Y:S01]  /*3220*/  ISETP.GE.AND P1, PT, R36, 0x1, PT ;  /* 0x000000012400780c */ /* 0x000fe20003f26270 */
[C---:B------:R-:W-:Y:S02]  /*3230*/  IMAD R10, R8.reuse, UR6, RZ ;  /* 0x00000006080a7c24 */ /* 0x040fe4000f8e02ff */
[----:B------:R-:W-:Y:S02]  /*3240*/  IMAD R8, R8, UR8, RZ ;  /* 0x0000000808087c24 */ /* 0x000fe4000f8e02ff */
[C---:B------:R-:W-:Y:S02]  /*3250*/  IMAD R9, R69.reuse, UR7, R10 ;  /* 0x0000000745097c24 */ /* 0x040fe4000f8e020a */
[----:B------:R-:W-:Y:S01]  /*3260*/  IMAD R11, R69, UR9, R8 ;  /* 0x00000009450b7c24 */ /* 0x000fe2000f8e0208 */
[----:B------:R-:W-:Y:S01]  /*3270*/  MOV R66, 0x400 ;  /* 0x0000040000427802 */ /* 0x000fe20000000f00 */
        /* <DEDUP_REMOVED lines=10> */
[C---:B------:R-:W-:Y:S01]  /*3320*/  FMUL.FTZ R101, R4.reuse, R44 ;  /* 0x0000002c04657220 */ /* 0x040fe20000410000 */
[C---:B------:R-:W-:Y:S01]  /*3330*/  FMUL.FTZ R100, R4.reuse, R92 ;  /* 0x0000005c04647220 */ /* 0x040fe20000410000 */
[C---:B------:R-:W-:Y:S01]  /*3340*/  FMUL.FTZ R99, R4.reuse, R49 ;  /* 0x0000003104637220 */ /* 0x040fe20000410000 */
[C---:B------:R-:W-:Y:S01]  /*3350*/  FMUL.FTZ R98, R4.reuse, R91 ;  /* 0x0000005b04627220 */ /* 0x040fe20000410000 */
[C---:B------:R-:W-:Y:S01]  /*3360*/  FMUL.FTZ R97, R4.reuse, R51 ;  /* 0x0000003304617220 */ /* 0x040fe20000410000 */
[----:B------:R-:W2:Y:S01]  /*3370*/  MUFU.EX2 R108, R108 ;  /* 0x0000006c006c7308 */ /* 0x000ea20000000800 */
[C---:B------:R-:W-:Y:S01]  /*3380*/  FMUL.FTZ R96, R4.reuse, R90 ;  /* 0x0000005a04607220 */ /* 0x040fe20000410000 */
[C---:B------:R-:W-:Y:S01]  /*3390*/  FMUL.FTZ R95, R4.reuse, R61 ;  /* 0x0000003d045f7220 */ /* 0x040fe20000410000 */
[----:B------:R-:W-:-:S05]  /*33a0*/  FMUL.FTZ R111, R4, R89 ;  /* 0x00000059046f7220 */ /* 0x000fca0000410000 */
[----:B------:R-:W0:Y:S01]  /*33b0*/  MUFU.EX2 R106, R106 ;  /* 0x0000006a006a7308 */ /* 0x000e220000000800 */
[----:B-1----:R-:W-:-:S07]  /*33c0*/  FFMA.FTZ R5, R87, R109, R86 ;  /* 0x0000006d57057223 */ /* 0x002fce0000010056 */
[----:B------:R-:W1:Y:S01]  /*33d0*/  MUFU.EX2 R107, R107 ;  /* 0x0000006b006b7308 */ /* 0x000e620000000800 */
[----:B--2---:R-:W-:-:S07]  /*33e0*/  FMUL.FTZ R7, R108, R109 ;  /* 0x0000006d6c077220 */ /* 0x004fce0000410000 */
[----:B------:R-:W2:Y:S01]  /*33f0*/  MUFU.EX2 R105, R105 ;  /* 0x0000006900697308 */ /* 0x000ea20000000800 */
[C---:B0-----:R-:W-:Y:S01]  /*3400*/  FFMA.FTZ R5, R106.reuse, R5, R85 ;  /* 0x000000056a057223 */ /* 0x041fe20000010055 */
[----:B------:R-:W-:-:S06]  /*3410*/  FMUL.FTZ R6, R106, R7 ;  /* 0x000000076a067220 */ /* 0x000fcc0000410000 */
[----:B------:R-:W0:Y:S01]  /*3420*/  MUFU.EX2 R104, R104 ;  /* 0x0000006800687308 */ /* 0x000e220000000800 */
[C---:B-1----:R-:W-:Y:S01]  /*3430*/  FFMA.FTZ R5, R107.reuse, R5, R84 ;  /* 0x000000056b057223 */ /* 0x042fe20000010054 */
[----:B------:R-:W-:-:S06]  /*3440*/  FMUL.FTZ R6, R107, R6 ;  /* 0x000000066b067220 */ /* 0x000fcc0000410000 */
[----:B------:R-:W1:Y:S01]  /*3450*/  MUFU.EX2 R103, R103 ;  /* 0x0000006700677308 */ /* 0x000e620000000800 */
[C---:B--2---:R-:W-:Y:S01]  /*3460*/  FFMA.FTZ R7, R105.reuse, R5, R82 ;  /* 0x0000000569077223 */ /* 0x044fe20000010052 */
[----:B------:R-:W-:-:S06]  /*3470*/  FMUL.FTZ R5, R105, R6 ;  /* 0x0000000669057220 */ /* 0x000fcc0000410000 */
        /* <DEDUP_REMOVED lines=17> */
[----:B------:R-:W-:Y:S01]  /*3590*/  FMUL.FTZ R5, R99, R6 ;  /* 0x0000000663057220 */ /* 0x000fe20000410000 */
[----:B------:R-:W-:-:S05]  /*35a0*/  MOV R6, R2 ;  /* 0x0000000200067202 */ /* 0x000fca0000000f00 */
        /* <DEDUP_REMOVED lines=9> */
[----:B------:R-:W-:Y:S02]  /*3640*/  MOV R5, R35 ;  /* 0x0000002300057202 */ /* 0x000fe40000000f00 */
[C---:B0-----:R-:W-:Y:S01]  /*3650*/  FFMA.FTZ R7, R95.reuse, R7, R72 ;  /* 0x000000075f077223 */ /* 0x041fe20000010048 */
[----:B------:R-:W-:-:S03]  /*3660*/  FMUL.FTZ R4, R95, R4 ;  /* 0x000000045f047220 */ /* 0x000fc60000410000 */
[C---:B-1----:R-:W-:Y:S01]  /*3670*/  FFMA.FTZ R25, R111.reuse, R7, R70 ;  /* 0x000000076f197223 */ /* 0x042fe20000010046 */
[----:B------:R-:W-:Y:S01]  /*3680*/  FMUL.FTZ R24, R111, R4 ;  /* 0x000000046f187220 */ /* 0x000fe20000410000 */
[----:B------:R-:W-:Y:S02]  /*3690*/  MOV R4, R20 ;  /* 0x0000001400047202 */ /* 0x000fe40000000f00 */
[----:B------:R-:W-:Y:S01]  /*36a0*/  MOV R7, R33 ;  /* 0x0000002100077202 */ /* 0x000fe20000000f00 */
[----:B------:R-:W0:Y:S02]  /*36b0*/  SHFL.UP PT, R26, R25, 0x1, RZ ;  /* 0x04200000191a7989 */ /* 0x000e2400000e00ff */
[C---:B------:R-:W-:Y:S02]  /*36c0*/  IMAD.WIDE.U32 R4, R69.reuse, UR6, R4 ;  /* 0x0000000645047c25 */ /* 0x040fe4000f8e0004 */
[----:B------:R-:W1:Y:S02]  /*36d0*/  SHFL.UP PT, R27, R24, 0x1, RZ ;  /* 0x04200000181b7989 */ /* 0x000e6400000e00ff */
[----:B------:R-:W-:Y:S01]  /*36e0*/  IMAD.WIDE.U32 R6, R69, UR8, R6 ;  /* 0x0000000845067c25 */ /* 0x000fe2000f8e0006 */
[----:B------:R-:W-:-:S02]  /*36f0*/  IADD3 R9, R5, R9, RZ ;  /* 0x0000000905097210 */ /* 0x000fc40007ffe0ff */
[----:B------:R-:W-:Y:S02]  /*3700*/  LEA R8, P2, R4, R14, 0x2 ;  /* 0x0000000e04087211 */ /* 0x000fe400078410ff */
[----:B------:R-:W-:Y:S02]  /*3710*/  IADD3 R5, R7, R11, RZ ;  /* 0x0000000b07057210 */ /* 0x000fe40007ffe0ff */
[----:B---3--:R-:W-:Y:S02]  /*3720*/  LEA R10, P3, R6, R16, 0x2 ;  /* 0x00000010060a7211 */ /* 0x008fe400078610ff */
[----:B------:R-:W-:Y:S02]  /*3730*/  LEA.HI.X R9, R4, R15, R9, 0x2, P2 ;  /* 0x0000000f04097211 */ /* 0x000fe400010f1409 */
[----:B------:R-:W-:Y:S01]  /*3740*/  LEA.HI.X R11, R6, R17, R5, 0x2, P3 ;  /* 0x00000011060b7211 */ /* 0x000fe200018f1405 */
[C---:B0-----:R-:W-:Y:S01]  /*3750*/  @P1 FFMA.FTZ R25, R24.reuse, R26, R25 ;  /* 0x0000001a18191223 */ /* 0x041fe20000010019 */
[----:B------:R-:W0:Y:S01]  /*3760*/  S2R R7, SR_CgaCtaId ;  /* 0x0000000000077919 */ /* 0x000e220000008800 */
[----:B-1----:R-:W-:-:S03]  /*3770*/  @P1 FMUL.FTZ R24, R24, R27 ;  /* 0x0000001b18181220 */ /* 0x002fc60000410000 */
[----:B------:R-:W1:Y:S04]  /*3780*/  SHFL.UP PT, R4, R25, 0x2, RZ ;  /* 0x0440000019047989 */ /* 0x000e6800000e00ff */
[----:B------:R-:W2:Y:S01]  /*3790*/  SHFL.UP PT, R5, R24, 0x2, RZ ;  /* 0x0440000018057989 */ /* 0x000ea200000e00ff */
[C---:B------:R-:W-:Y:S02]  /*37a0*/  ISETP.GE.AND P1, PT, R36.reuse, 0x2, PT ;  /* 0x000000022400780c */ /* 0x040fe40003f26270 */
[----:B------:R-:W-:Y:S01]  /*37b0*/  ISETP.NE.AND P2, PT, R36, 0x1f, PT ;  /* 0x0000001f2400780c */ /* 0x000fe20003f45270 */
[----:B------:R-:W5:Y:S04]  /*37c0*/  LDG.E R110, desc[UR12][R8.64] ;  /* 0x0000000c086e7981 */ /* 0x000f68000c1e1900 */
[----:B------:R3:W5:Y:S01]  /*37d0*/  LDG.E R113, desc[UR12][R10.64] ;  /* 0x0000000c0a717981 */ /* 0x000762000c1e1900 */
[----:B------:R-:W-:Y:S01]  /*37e0*/  MOV R27, RZ ;  /* 0x000000ff001b7202 */ /* 0x000fe20000000f00 */
[----:B------:R-:W-:Y:S01]  /*37f0*/  BSSY B0, `(.L_x_2973) ;  /* 0x000003b000007945 */ /* 0x000fe20003800000 */
[----:B------:R-:W-:-:S02]  /*3800*/  MOV R26, 0x3f800000 ;  /* 0x3f800000001a7802 */ /* 0x000fc40000000f00 */
[----:B------:R-:W-:-:S03]  /*3810*/  SHF.R.U32.HI R117, RZ, 0x5, R38 ;  /* 0x00000005ff757819 */ /* 0x000fc60000011626 */
[----:B------:R-:W-:Y:S02]  /*3820*/  @!P2 SHF.R.U32.HI R6, RZ, 0x2, R38 ;  /* 0x00000002ff06a819 */ /* 0x000fe40000011626 */
[----:B------:R-:W-:Y:S01]  /*3830*/  ISETP.NE.AND P3, PT, R117, RZ, PT ;  /* 0x000000ff7500720c */ /* 0x000fe20003f65270 */
[----:B-1----:R-:W-:-:S03]  /*3840*/  @P1 FFMA.FTZ R25, R24, R4, R25 ;  /* 0x0000000418191223 */ /* 0x002fc60000010019 */
[----:B------:R-:W-:Y:S01]  /*3850*/  ISETP.NE.AND P4, PT, R36, RZ, P3 ;  /* 0x000000ff2400720c */ /* 0x000fe20001f85270 */
[----:B--2---:R-:W-:Y:S01]  /*3860*/  @P1 FMUL.FTZ R24, R24, R5 ;  /* 0x0000000518181220 */ /* 0x004fe20000410000 */
[----:B------:R-:W1:Y:S01]  /*3870*/  SHFL.UP PT, R4, R25, 0x4, RZ ;  /* 0x0480000019047989 */ /* 0x000e6200000e00ff */
[----:B------:R-:W-:Y:S02]  /*3880*/  ISETP.GE.AND P1, PT, R36, 0x4, PT ;  /* 0x000000042400780c */ /* 0x000fe40003f26270 */
[----:B0-----:R-:W-:Y:S01]  /*3890*/  LEA R66, R7, R66, 0x18 ;  /* 0x0000004207427211 */ /* 0x001fe200078ec0ff */
[----:B------:R-:W0:Y:S03]  /*38a0*/  SHFL.UP PT, R5, R24, 0x4, RZ ;  /* 0x0480000018057989 */ /* 0x000e2600000e00ff */
[----:B------:R-:W-:-:S05]  /*38b0*/  @!P0 LEA R114, R69, R66, 0x3 ;  /* 0x0000004245728211 */ /* 0x000fca00078e18ff */
[----:B------:R-:W-:Y:S02]  /*38c0*/  @!P0 LDS.64 R26, [R114+0x10d0] ;  /* 0x0010d000721a8984 */ /* 0x000fe40000000a00 */
[C---:B-1----:R-:W-:Y:S01]  /*38d0*/  @P1 FFMA.FTZ R25, R24.reuse, R4, R25 ;  /* 0x0000000418191223 */ /* 0x042fe20000010019 */
[----:B0-----:R-:W-:-:S04]  /*38e0*/  @P1 FMUL.FTZ R24, R24, R5 ;  /* 0x0000000518181220 */ /* 0x001fc80000410000 */
[----:B------:R-:W0:Y:S01]  /*38f0*/  SHFL.UP PT, R4, R25, 0x8, RZ ;  /* 0x0500000019047989 */ /* 0x000e2200000e00ff */
[----:B------:R-:W-:-:S03]  /*3900*/  ISETP.GE.AND P1, PT, R36, 0x8, PT ;  /* 0x000000082400780c */ /* 0x000fc60003f26270 */
[----:B------:R-:W1:Y:S10]  /*3910*/  SHFL.UP PT, R5, R24, 0x8, RZ ;  /* 0x0500000018057989 */ /* 0x000e7400000e00ff */
[C---:B0-----:R-:W-:Y:S01]  /*3920*/  @P1 FFMA.FTZ R25, R24.reuse, R4, R25 ;  /* 0x0000000418191223 */ /* 0x041fe20000010019 */
[----:B-1----:R-:W-:-:S04]  /*3930*/  @P1 FMUL.FTZ R24, R24, R5 ;  /* 0x0000000518181220 */ /* 0x002fc80000410000 */
[----:B------:R-:W0:Y:S01]  /*3940*/  SHFL.UP PT, R4, R25, 0x10, RZ ;  /* 0x0600000019047989 */ /* 0x000e2200000e00ff */
[----:B------:R-:W-:-:S03]  /*3950*/  ISETP.GE.AND P1, PT, R36, 0x10, PT ;  /* 0x000000102400780c */ /* 0x000fc60003f26270 */
[----:B------:R-:W1:Y:S10]  /*3960*/  SHFL.UP PT, R5, R24, 0x10, RZ ;  /* 0x0600000018057989 */ /* 0x000e7400000e00ff */
[C---:B0-----:R-:W-:Y:S01]  /*3970*/  @P1 FFMA.FTZ R25, R24.reuse, R4, R25 ;  /* 0x0000000418191223 */ /* 0x041fe20000010019 */
[----:B-1----:R-:W-:Y:S01]  /*3980*/  @P1 FMUL.FTZ R24, R24, R5 ;  /* 0x0000000518181220 */ /* 0x002fe20000410000 */
[----:B------:R-:W-:-:S03]  /*3990*/  @!P2 LOP3.LUT R5, R6, 0x3ffffff8, RZ, 0xc0, !PT ;  /* 0x3ffffff80605a812 */ /* 0x000fc600078ec0ff */
[----:B------:R-:W-:Y:S01]  /*39a0*/  SHFL.UP PT, R115, R25, 0x1, RZ ;  /* 0x0420000019737989 */ /* 0x000fe200000e00ff */
[C---:B------:R-:W-:Y:S02]  /*39b0*/  ISETP.NE.AND P1, PT, R117.reuse, 0x3, PT ;  /* 0x000000037500780c */ /* 0x040fe40003f25270 */
[----:B------:R-:W-:Y:S01]  /*39c0*/  @!P2 IADD3 R116, R66, R5, RZ ;  /* 0x000000054274a210 */ /* 0x000fe20007ffe0ff */
[----:B------:R-:W-:Y:S04]  /*39d0*/  SHFL.UP PT, R112, R24, 0x1, RZ ;  /* 0x0420000018707989 */ /* 0x000fe800000e00ff */
[----:B------:R-:W-:Y:S01]  /*39e0*/  @!P2 STS.64 [R116+0x1090], R24 ;  /* 0x001090187400a388 */ /* 0x000fe20000000a00 */
[----:B------:R-:W-:Y:S01]  /*39f0*/  BAR.SYNC.DEFER_BLOCKING 0x0 ;  /* 0x0000000000007b1d */ /* 0x000fe20000010000 */
[----:B------:R-:W-:-:S05]  /*3a00*/  ISETP.NE.AND P2, PT, R117, 0x2, PT ;  /* 0x000000027500780c */ /* 0x000fca0003f45270 */
[----:B------:R-:W0:Y:S04]  /*3a10*/  LDS.128 R4, [R66+0x1090] ;  /* 0x0010900042047984 */ /* 0x000e280000000c00 */
[----:B---3--:R-:W1:Y:S01]  /*3a20*/  LDS.128 R8, [R66+0x10a0] ;  /* 0x0010a00042087984 */ /* 0x008e620000000c00 */
[-C--:B0-----:R-:W-:Y:S01]  /*3a30*/  FMUL.FTZ R119, R4, R6.reuse ;  /* 0x0000000604777220 */ /* 0x081fe20000410000 */
[----:B------:R-:W-:-:S04]  /*3a40*/  FFMA.FTZ R6, R5, R6, R7 ;  /* 0x0000000605067223 */ /* 0x000fc80000010007 */
[C---:B------:R-:W-:Y:S01]  /*3a50*/  FSEL R4, R119.reuse, R4, !P2 ;  /* 0x0000000477047208 */ /* 0x040fe20005000000 */
[-C--:B-1----:R-:W-:Y:S01]  /*3a60*/  FMUL.FTZ R119, R119, R8.reuse ;  /* 0x0000000877777220 */ /* 0x082fe20000410000 */
[C---:B------:R-:W-:Y:S01]  /*3a70*/  FFMA.FTZ R8, R6.reuse, R8, R9 ;  /* 0x0000000806087223 */ /* 0x040fe20000010009 */
[----:B------:R-:W-:-:S03]  /*3a80*/  FSEL R5, R6, R5, !P2 ;  /* 0x0000000506057208 */ /* 0x000fc60005000000 */
[----:B------:R-:W-:Y:S01]  /*3a90*/  FSEL R7, R119, R4, !P1 ;  /* 0x0000000477077208 */ /* 0x000fe20004800000 */
[----:B------:R-:W-:Y:S01]  /*3aa0*/  FFMA.FTZ R11, R10, R8, R11 ;  /* 0x000000080a0b7223 */ /* 0x000fe2000001000b */
[----:B------:R-:W-:Y:S01]  /*3ab0*/  FSEL R5, R8, R5, !P1 ;  /* 0x0000000508057208 */ /* 0x000fe20004800000 */
[----:B------:R-:W-:Y:S01]  /*3ac0*/  FMUL.FTZ R10, R10, R119 ;  /* 0x000000770a0a7220 */ /* 0x000fe20000410000 */
[----:B------:R-:W-:Y:S01]  /*3ad0*/  @P3 MOV R4, R26 ;  /* 0x0000001a00043202 */ /* 0x000fe20000000f00 */
[C---:B------:R-:W-:Y:S02]  /*3ae0*/  @P4 FMUL.FTZ R7, R112.reuse, R7 ;  /* 0x0000000770074220 */ /* 0x040fe40000410000 */
[----:B------:R-:W-:-:S03]  /*3af0*/  @P4 FFMA.FTZ R5, R112, R5, R115 ;  /* 0x0000000570054223 */ /* 0x000fc60000010073 */
[----:B------:R-:W-:Y:S02]  /*3b00*/  @P3 MOV R112, R7 ;  /* 0x0000000700703202 */ /* 0x000fe40000000f00 */
[----:B------:R-:W-:Y:S02]  /*3b10*/  @P3 MOV R115, R5 ;  /* 0x0000000500733202 */ /* 0x000fe40000000f00 */
[----:B------:R-:W-:Y:S01]  /*3b20*/  @P3 MOV R5, R27 ;  /* 0x0000001b00053202 */ /* 0x000fe20000000f00 */
[----:B------:R-:W-:Y:S06]  /*3b30*/  @P3 BRA `(.L_x_2974) ;  /* 0x0000000000183947 */ /* 0x000fec0003800000 */
[----:B------:R-:W-:Y:S01]  /*3b40*/  ISETP.NE.AND P1, PT, R36, RZ, PT ;  /* 0x000000ff2400720c */ /* 0x000fe20003f25270 */
[C---:B------:R-:W-:Y:S01]  /*3b50*/  FMUL.FTZ R4, R10.reuse, R26 ;  /* 0x0000001a0a047220 */ /* 0x040fe20000410000 */
[----:B------:R-:W-:-:S11]  /*3b60*/  FFMA.FTZ R5, R10, R27, R11 ;  /* 0x0000001b0a057223 */ /* 0x000fd6000001000b */
[----:B------:R0:W-:Y:S01]  /*3b70*/  @!P1 STS.64 [R66+0x10b8], R26 ;  /* 0x0010b81a42009388 */ /* 0x0001e20000000a00 */
[----:B------:R-:W-:Y:S02]  /*3b80*/  @!P1 MOV R112, R26 ;  /* 0x0000001a00709202 */ /* 0x000fe40000000f00 */
[----:B------:R-:W-:-:S07]  /*3b90*/  @!P1 MOV R115, R27 ;  /* 0x0000001b00739202 */ /* 0x000fce0000000f00 */
.L_x_2974:
[----:B------:R-:W-:Y:S05]  /*3ba0*/  BSYNC B0 ;  /* 0x0000000000007941 */ /* 0x000fea0003800000 */
.L_x_2973:
[----:B------:R-:W-:Y:S01]  /*3bb0*/  BAR.SYNC.DEFER_BLOCKING 0x0 ;  /* 0x0000000000007b1d */ /* 0x000fe20000010000 */
[----:B------:R-:W-:Y:S01]  /*3bc0*/  ISETP.NE.AND P1, PT, R38, RZ, PT ;  /* 0x000000ff2600720c */ /* 0x000fe20003f25270 */
[----:B-----5:R-:W-:-:S04]  /*3bd0*/  FMUL.FTZ R110, R110, R113 ;  /* 0x000000716e6e7220 */ /* 0x020fc80000410000 */
[----:B------:R-:W-:Y:S01]  /*3be0*/  BSSY B0, `(.L_x_2975) ;  /* 0x000001e000007945 */ /* 0x000fe20003800000 */
[----:B------:R-:W1:Y:S07]  /*3bf0*/  LDS R7, [R66+0x10bc] ;  /* 0x0010bc0042077984 */ /* 0x000e6e0000000800 */
        /* <DEDUP_REMOVED lines=14> */
[----:B0-----:R-:W-:-:S04]  /*3ce0*/  FFMA.FTZ R26, R97, R98, R74 ;  /* 0x00000062611a7223 */ /* 0x001fc8000001004a */
[----:B------:R-:W-:-:S04]  /*3cf0*/  FFMA.FTZ R27, R96, R26, R73 ;  /* 0x0000001a601b7223 */ /* 0x000fc80000010049 */
[----:B------:R-:W-:-:S04]  /*3d00*/  FFMA.FTZ R95, R95, R27, R72 ;  /* 0x0000001b5f5f7223 */ /* 0x000fc80000010048 */
[----:B------:R-:W-:Y:S01]  /*3d10*/  FFMA.FTZ R96, R111, R95, R70 ;  /* 0x0000005f6f607223 */ /* 0x000fe20000010046 */
[----:B------:R-:W-:Y:S06]  /*3d20*/  @P1 BRA `(.L_x_2976) ;  /* 0x0000000000241947 */ /* 0x000fec0003800000 */
[----:B------:R-:W-:-:S05]  /*3d30*/  IMAD R7, R32, R71, R69 ;  /* 0x0000004720077224 */ /* 0x000fca00078e0245 */
[----:B------:R-:W-:Y:S02]  /*3d40*/  SHF.R.S32.HI R9, RZ, 0x1f, R7 ;  /* 0x0000001fff097819 */ /* 0x000fe40000011407 */
[----:B------:R-:W-:-:S04]  /*3d50*/  IADD3 R7, P1, R34, R7, RZ ;  /* 0x0000000722077210 */ /* 0x000fc80007f3e0ff */
[----:B------:R-:W-:Y:S02]  /*3d60*/  LEA.HI.X.SX32 R8, R34, R9, 0x1, P1 ;  /* 0x0000000922087211 */ /* 0x000fe400008f0eff */
[----:B----4-:R-:W-:Y:S02]  /*3d70*/  LEA R6, P1, R7, R18, 0x3 ;  /* 0x0000001207067211 */ /* 0x010fe400078218ff */
[----:B------:R-:W-:Y:S02]  /*3d80*/  LEA R9, R69, R66, 0x3 ;  /* 0x0000004245097211 */ /* 0x000fe400078e18ff */
[----:B------:R-:W-:-:S03]  /*3d90*/  LEA.HI.X R7, R7, R19, R8, 0x3, P1 ;  /* 0x0000001307077211 */ /* 0x000fc600008f1c08 */
[----:B------:R0:W-:Y:S04]  /*3da0*/  STS.64 [R9+0x10d0], R4 ;  /* 0x0010d00409007388 */ /* 0x0001e80000000a00 */
[----:B------:R0:W-:Y:S02]  /*3db0*/  STG.E.64 desc[UR12][R6.64], R4 ;  /* 0x0000000406007986 */ /* 0x0001e4000c101b0c */
.L_x_2976:
[----:B------:R-:W-:Y:S05]  /*3dc0*/  BSYNC B0 ;  /* 0x0000000000007941 */ /* 0x000fea0003800000 */
.L_x_2975:
[----:B------:R-:W-:Y:S01]  /*3dd0*/  IADD3 R69, R69, 0x1, RZ ;  /* 0x0000000145457810 */ /* 0x000fe20007ffe0ff */
[C---:B------:R-:W-:Y:S01]  /*3de0*/  FFMA.FTZ R63, R110.reuse, R108, R63 ;  /* 0x0000006c6e3f7223 */ /* 0x040fe2000001003f */
[C---:B------:R-:W-:Y:S01]  /*3df0*/  FFMA.FTZ R62, R110.reuse, R109, R62 ;  /* 0x0000006d6e3e7223 */ /* 0x040fe2000001003e */
[C---:B------:R-:W-:Y:S01]  /*3e00*/  FFMA.FTZ R65, R110.reuse, R106, R65 ;  /* 0x0000006a6e417223 */ /* 0x040fe20000010041 */
        /* <DEDUP_REMOVED lines=15> */
.L_x_2972:
[----:B------:R-:W-:Y:S01]  /*3f00*/  BAR.SYNC.DEFER_BLOCKING 0x0 ;  /* 0x0000000000007b1d */ /* 0x000fe20000010000 */
[----:B0-----:R-:W-:Y:S02]  /*3f10*/  SHF.L.U32 R4, R38, 0x1, RZ ;  /* 0x0000000126047819 */ /* 0x001fe400000006ff */
[----:B------:R-:W-:Y:S02]  /*3f20*/  F2FP.BF16.F32.PACK_AB R7, R88, R93 ;  /* 0x0000005d5807723e */ /* 0x000fe400000010ff */
[----:B------:R-:W-:-:S03]  /*3f30*/  LOP3.LUT R27, R4, 0xffffffc0, RZ, 0xc0, !PT ;  /* 0xffffffc0041b7812 */ /* 0x000fc600078ec0ff */
[----:B------:R-:W0:Y:S01]  /*3f40*/  LDC.64 R46, c[0x0][0x2b0] ;  /* 0x0000ac00ff2e7b82 */ /* 0x000e220000000a00 */
[----:B------:R-:W-:Y:S01]  /*3f50*/  F2FP.BF16.F32.PACK_AB R6, R67, R68 ;  /* 0x000000444306723e */ /* 0x000fe200000010ff */
[----:B------:R-:W-:Y:S01]  /*3f60*/  ULDC.64 UR4, c[0x0][0x2b8] ;  /* 0x0000ae0000047ab9 */ /* 0x000fe20000000a00 */
[----:B------:R-:W-:Y:S02]  /*3f70*/  LEA R9, R36, R27, 0x1 ;  /* 0x0000001b24097211 */ /* 0x000fe400078e08ff */
[----:B------:R-:W-:Y:S02]  /*3f80*/  IADD3 R27, R27, R36, RZ ;  /* 0x000000241b1b7210 */ /* 0x000fe40007ffe0ff */
[----:B------:R-:W-:Y:S01]  /*3f90*/  LEA R26, R9, R66, 0x4 ;  /* 0x00000042091a7211 */ /* 0x000fe200078e20ff */
[----:B------:R-:W1:Y:S01]  /*3fa0*/  LDC.64 R48, c[0x0][0x308] ;  /* 0x0000c200ff307b82 */ /* 0x000e620000000a00 */
[----:B------:R-:W-:Y:S02]  /*3fb0*/  F2FP.BF16.F32.PACK_AB R5, R64, R65 ;  /* 0x000000414005723e */ /* 0x000fe400000010ff */
[----:B------:R-:W-:-:S02]  /*3fc0*/  F2FP.BF16.F32.PACK_AB R4, R62, R63 ;  /* 0x0000003f3e04723e */ /* 0x000fc400000010ff */
[----:B------:R-:W-:Y:S02]  /*3fd0*/  F2FP.BF16.F32.PACK_AB R11, R53, R58 ;  /* 0x0000003a350b723e */ /* 0x000fe400000010ff */
[----:B------:R-:W-:Y:S02]  /*3fe0*/  F2FP.BF16.F32.PACK_AB R10, R54, R57 ;  /* 0x00000039360a723e */ /* 0x000fe400000010ff */
[----:B------:R-:W-:Y:S01]  /*3ff0*/  F2FP.BF16.F32.PACK_AB R9, R55, R60 ;  /* 0x0000003c3709723e */ /* 0x000fe200000010ff */
[----:B------:R2:W-:Y:S01]  /*4000*/  STS.128 [R26], R4 ;  /* 0x000000041a007388 */ /* 0x0005e20000000c00 */
[----:B------:R-:W-:Y:S02]  /*4010*/  F2FP.BF16.F32.PACK_AB R8, R56, R59 ;  /* 0x0000003b3808723e */ /* 0x000fe400000010ff */
[----:B------:R-:W-:Y:S02]  /*4020*/  LEA R66, R27, R66, 0x4 ;  /* 0x000000421b427211 */ /* 0x000fe400078e20ff */
[----:B------:R-:W-:Y:S01]  /*4030*/  SHF.L.U32 R24, R32, 0xb, RZ ;  /* 0x0000000b20187819 */ /* 0x000fe200000006ff */
[----:B------:R-:W-:Y:S01]  /*4040*/  STS.128 [R26+0x10], R8 ;  /* 0x000010081a007388 */ /* 0x000fe20000000c00 */
[----:B------:R-:W-:-:S03]  /*4050*/  NOP ;  /* 0x0000000000007918 */ /* 0x000fc60000000000 */
[----:B------:R-:W3:Y:S01]  /*4060*/  LDS.128 R12, [R66] ;  /* 0x00000000420c7984 */ /* 0x000ee20000000c00 */
[----:B------:R-:W-:Y:S01]  /*4070*/  SHF.R.S32.HI R25, RZ, 0x1f, R24 ;  /* 0x0000001fff197819 */ /* 0x000fe20000011418 */
[----:B0-----:R-:W-:Y:S01]  /*4080*/  IMAD R44, R46, UR15, RZ ;  /* 0x0000000f2e2c7c24 */ /* 0x001fe2000f8e02ff */
[----:B------:R-:W-:Y:S01]  /*4090*/  IADD3 R32, R32, 0x1, RZ ;  /* 0x0000000120207810 */ /* 0x000fe20007ffe0ff */
[----:B----4-:R-:W0:Y:S01]  /*40a0*/  LDS.128 R16, [R66+0x200] ;  /* 0x0002000042107984 */ /* 0x010e220000000c00 */
[----:B------:R-:W-:Y:S01]  /*40b0*/  IADD3 R30, P1, R30, 0x1000, RZ ;  /* 0x000010001e1e7810 */ /* 0x000fe20007f3e0ff */
[----:B--2---:R-:W-:Y:S01]  /*40c0*/  IMAD R7, R47, UR14, R44 ;  /* 0x0000000e2f077c24 */ /* 0x004fe2000f8e022c */
[----:B------:R-:W-:Y:S01]  /*40d0*/  IADD3 R28, P2, R28, 0x1000, RZ ;  /* 0x000010001c1c7810 */ /* 0x000fe20007f5e0ff */
[----:B------:R-:W-:Y:S01]  /*40e0*/  IMAD.WIDE.U32 R4, R46, UR14, R24 ;  /* 0x0000000e2e047c25 */ /* 0x000fe2000f8e0018 */
[----:B------:R-:W-:Y:S02]  /*40f0*/  IADD3.X R31, RZ, R31, RZ, P1, !PT ;  /* 0x0000001fff1f7210 */ /* 0x000fe40000ffe4ff */
[----:B------:R-:W-:-:S02]  /*4100*/  IADD3.X R29, RZ, R29, RZ, P2, !PT ;  /* 0x0000001dff1d7210 */ /* 0x000fc400017fe4ff */
[----:B------:R-:W-:Y:S01]  /*4110*/  IADD3 R5, R5, R7, RZ ;  /* 0x0000000705057210 */ /* 0x000fe20007ffe0ff */
[----:B------:R-:W-:-:S04]  /*4120*/  IMAD R7, R41, UR4, RZ ;  /* 0x0000000429077c24 */ /* 0x000fc8000f8e02ff */
[C---:B------:R-:W-:Y:S02]  /*4130*/  IMAD R7, R42.reuse, UR5, R7 ;  /* 0x000000052a077c24 */ /* 0x040fe4000f8e0207 */
[----:B------:R-:W-:Y:S01]  /*4140*/  IMAD.WIDE.U32 R4, R42, UR4, R4 ;  /* 0x000000042a047c25 */ /* 0x000fe2000f8e0004 */
[----:B------:R-:W-:-:S04]  /*4150*/  ULDC UR4, c[0x0][0x224] ;  /* 0x0000890000047ab9 */ /* 0x000fc80000000800 */
[----:B------:R-:W-:Y:S02]  /*4160*/  IADD3 R5, R5, R7, RZ ;  /* 0x0000000705057210 */ /* 0x000fe40007ffe0ff */
[----:B-1----:R-:W-:-:S04]  /*4170*/  LEA R6, P0, R4, R48, 0x1 ;  /* 0x0000003004067211 */ /* 0x002fc800078008ff */
[----:B------:R-:W-:Y:S02]  /*4180*/  LEA.HI.X R7, R4, R49, R5, 0x1, P0 ;  /* 0x0000003104077211 */ /* 0x000fe400000f0c05 */
[----:B------:R-:W-:Y:S01]  /*4190*/  ISETP.GE.AND P0, PT, R32, UR4, PT ;  /* 0x0000000420007c0c */ /* 0x000fe2000bf06270 */
[----:B------:R-:W-:-:S05]  /*41a0*/  IMAD.WIDE R4, R0, 0x10, R6 ;  /* 0x0000001000047825 */ /* 0x000fca00078e0206 */
[----:B---3--:R1:W-:Y:S04]  /*41b0*/  STG.E.128 desc[UR12][R4.64], R12 ;  /* 0x0000000c04007986 */ /* 0x0083e8000c101d0c */
[----:B0-----:R1:W-:Y:S03]  /*41c0*/  STG.E.128 desc[UR12][R4.64+0x200], R16 ;  /* 0x0002001004007986 */ /* 0x0013e6000c101d0c */
[----:B------:R-:W-:Y:S05]  /*41d0*/  @!P0 BRA `(.L_x_2978) ;  /* 0xffffffc000c48947 */ /* 0x000fea000383ffff */
[----:B------:R-:W-:Y:S05]  /*41e0*/  EXIT ;  /* 0x000000000000794d */ /* 0x000fea0003800000 */
.L_x_2979:
        /* <DEDUP_REMOVED lines=9> */
.L_x_5248:


//--------------------- .text._Z25selective_scan_fwd_kernelI32Selective_Scan_fwd_kernel_traitsILi128ELi16ELi1ELb1ELb0ELb0ELb1EN3c108BFloat16EfEEv13SSMParamsBase --------------------------
	.section	.text._Z25selective_scan_fwd_kernelI32Selective_Scan_fwd_kernel_traitsILi128ELi16ELi1ELb1ELb0ELb0ELb1EN3c108BFloat16EfEEv13SSMParamsBase,"ax",@progbits
	.align	128
        .global         _Z25selective_scan_fwd_kernelI32Selective_Scan_fwd_kernel_traitsILi128ELi16ELi1ELb1ELb0ELb0ELb1EN3c108BFloat16EfEEv13SSMParamsBase
        .type           _Z25selective_scan_fwd_kernelI32Selective_Scan_fwd_kernel_traitsILi128ELi16ELi1ELb1ELb0ELb0ELb1EN3c108BFloat16EfEEv13SSMParamsBase,@function
        .size           _Z25selective_scan_fwd_kernelI32Selective_Scan_fwd_kernel_traitsILi128ELi16ELi1ELb1ELb0ELb0ELb1EN3c108BFloat16EfEEv13SSMParamsBase,(.L_x_5249 - _Z25selective_scan_fwd_kernelI32Selective_Scan_fwd_kernel_traitsILi128ELi16ELi1ELb1ELb0ELb0ELb1EN3c108BFloat16EfEEv13SSMParamsBase)
        .other          _Z25selective_scan_fwd_kernelI32Selective_Scan_fwd_kernel_traitsILi128ELi16ELi1ELb1ELb0ELb0ELb1EN3c108BFloat16EfEEv13SSMParamsBase,@"STO_CUDA_ENTRY STV_DEFAULT"
_Z25selective_scan_fwd_kernelI32Selective_Scan_fwd_kernel_traitsILi128ELi16ELi1ELb1ELb0ELb0ELb1EN3c108BFloat16EfEEv13SSMParamsBase:
.text._Z25selective_scan_fwd_kernelI32Selective_Scan_fwd_kernel_traitsILi128ELi16ELi1ELb1ELb0ELb0ELb1EN3c108BFloat16EfEEv13SSMParamsBase:
        /* <DEDUP_REMOVED lines=21> */
[----:B------:R-:W5:Y:S01]  /*0150*/  @P1 LDG.E R30, desc[UR12][R4.64] ;  /* 0x0000000c041e1981 */ /* 0x000f62000c1e1900 */
        /* <DEDUP_REMOVED lines=21> */
[C---:B------:R-:W-:Y:S01]  /*02b0*/  IMAD R43, R0.reuse, R43, R2 ;  /* 0x0000002b002b7224 */ /* 0x040fe200078e0202 */
[----:B------:R-:W-:Y:S01]  /*02c0*/  UMOV UR7, UR8 ;  /* 0x0000000800077c82 */ /* 0x000fe20008000000 */
[----:B------:R-:W2:Y:S01]  /*02d0*/  S2R R32, SR_LANEID ;  /* 0x0000000000207919 */ /* 0x000ea20000000000 */
[C---:B------:R-:W-:Y:S01]  /*02e0*/  IMAD.WIDE.U32 R2, R0.reuse, R40, UR4 ;  /* 0x0000000400027e25 */ /* 0x040fe2000f8e0028 */
[----:B------:R-:W-:Y:S01]  /*02f0*/  ULDC.64 UR4, c[0x0][0x230] ;  /* 0x00008c0000047ab9 */ /* 0x000fe20000000a00 */
[----:B------:R-:W-:Y:S01]  /*0300*/  ULDC.64 UR8, c[0x0][0x268] ;  /* 0x00009a0000087ab9 */ /* 0x000fe20000000a00 */
[----:B------:R-:W-:Y:S01]  /*0310*/  MOV R34, RZ ;  /* 0x000000ff00227202 */ /* 0x000fe20000000f00 */
[----:B------:R-:W-:Y:S01]  /*0320*/  IMAD.WIDE.U32 R4, R0, R42, UR6 ;  /* 0x0000000600047e25 */ /* 0x000fe2000f8e002a */
[----:B------:R-:W-:Y:S01]  /*0330*/  IADD3 R41, R3, R41, RZ ;  /* 0x0000002903297210 */ /* 0x000fe20007ffe0ff */
[----:B------:R-:W-:Y:S01]  /*0340*/  ULDC.64 UR6, c[0x0][0x248] ;  /* 0x0000920000067ab9 */ /* 0x000fe20000000a00 */
[----:B------:R-:W-:Y:S01]  /*0350*/  LEA R36, P0, R2, R36, 0x1 ;  /* 0x0000002402247211 */ /* 0x000fe200078008ff */
[----:B0-----:R-:W-:Y:S01]  /*0360*/  IMAD R3, R7, UR14, R0 ;  /* 0x0000000e07037c24 */ /* 0x001fe2000f8e0200 */
[----:B------:R-:W-:Y:S01]  /*0370*/  IADD3 R43, R5, R43, RZ ;  /* 0x0000002b052b7210 */ /* 0x000fe20007ffe0ff */
[----:B------:R-:W-:Y:S01]  /*0380*/  IMAD R5, R29, UR6, RZ ;  /* 0x000000061d057c24 */ /* 0x000fe2000f8e02ff */
[----:B---3--:R-:W-:Y:S01]  /*0390*/  LEA R38, P1, R4, R38, 0x1 ;  /* 0x0000002604267211 */ /* 0x008fe200078208ff */
[----:B------:R-:W-:Y:S01]  /*03a0*/  IMAD R33, R3, R6, RZ ;  /* 0x0000000603217224 */ /* 0x000fe200078e02ff */
[----:B------:R-:W-:Y:S01]  /*03b0*/  LEA.HI.X R41, R2, R37, R41, 0x1, P0 ;  /* 0x0000002502297211 */ /* 0x000fe200000f0c29 */
[----:B------:R-:W-:Y:S01]  /*03c0*/  IMAD R3, R29, UR4, RZ ;  /* 0x000000041d037c24 */ /* 0x000fe2000f8e02ff */
[----:B------:R-:W-:Y:S01]  /*03d0*/  LEA.HI.X R43, R4, R39, R43, 0x1, P1 ;  /* 0x00000027042b7211 */ /* 0x000fe200008f0c2b */
[----:B------:R-:W-:Y:S01]  /*03e0*/  IMAD.WIDE.U32 R26, R0, UR4, RZ ;  /* 0x00000004001a7c25 */ /* 0x000fe2000f8e00ff */
[----:B------:R-:W-:-:S03]  /*03f0*/  ULDC UR4, c[0x0][0x21c] ;  /* 0x0000870000047ab9 */ /* 0x000fc60000000800 */
[C---:B------:R-:W-:Y:S02]  /*0400*/  IMAD R35, R0.reuse, UR5, R3 ;  /* 0x0000000500237c24 */ /* 0x040fe4000f8e0203 */
[----:B------:R-:W-:Y:S02]  /*0410*/  IMAD R3, R29, UR8, RZ ;  /* 0x000000081d037c24 */ /* 0x000fe4000f8e02ff */
[C---:B------:R-:W-:Y:S01]  /*0420*/  IMAD R5, R0.reuse, UR7, R5 ;  /* 0x0000000700057c24 */ /* 0x040fe2000f8e0205 */
[----:B------:R-:W-:Y:S01]  /*0430*/  IADD3 R35, R27, R35, RZ ;  /* 0x000000231b237210 */ /* 0x000fe20007ffe0ff */
[C---:B------:R-:W-:Y:S01]  /*0440*/  IMAD R39, R0.reuse, UR9, R3 ;  /* 0x0000000900277c24 */ /* 0x040fe2000f8e0203 */
[C---:B-1----:R-:W-:Y:S01]  /*0450*/  SHF.L.U32 R4, R31.reuse, 0x1, RZ ;  /* 0x000000011f047819 */ /* 0x042fe200000006ff */
[----:B------:R-:W-:Y:S01]  /*0460*/  IMAD.WIDE.U32 R24, R0, UR6, RZ ;  /* 0x0000000600187c25 */ /* 0x000fe2000f8e00ff */
[----:B------:R-:W-:Y:S02]  /*0470*/  LOP3.LUT R58, R31, 0x1f, RZ, 0xc0, !PT ;  /* 0x0000001f1f3a7812 */ /* 0x000fe400078ec0ff */
[----:B------:R-:W-:Y:S01]  /*0480*/  LOP3.LUT R4, R4, 0xffffffc0, RZ, 0xc0, !PT ;  /* 0xffffffc004047812 */ /* 0x000fe200078ec0ff */
[----:B------:R-:W-:Y:S01]  /*0490*/  IMAD.WIDE.U32 R2, R0, UR8, RZ ;  /* 0x0000000800027c25 */ /* 0x000fe2000f8e00ff */
[----:B------:R-:W-:-:S02]  /*04a0*/  IADD3 R37, R25, R5, RZ ;  /* 0x0000000519257210 */ /* 0x000fc40007ffe0ff */
[C---:B------:R-:W-:Y:S01]  /*04b0*/  LOP3.LUT R40, R4.reuse, 0x1f, R31, 0xf8, !PT ;  /* 0x0000001f04287812 */ /* 0x040fe200078ef81f */
[----:B------:R-:W-:Y:S01]  /*04c0*/  IMAD R33, R33, UR4, RZ ;  /* 0x0000000421217c24 */ /* 0x000fe2000f8e02ff */
[----:B------:R-:W-:Y:S02]  /*04d0*/  IADD3 R39, R3, R39, RZ ;  /* 0x0000002703277210 */ /* 0x000fe40007ffe0ff */
[----:B--2---:R-:W-:-:S07]  /*04e0*/  IADD3 R61, R4, R32, RZ ;  /* 0x00000020043d7210 */ /* 0x004fce0007ffe0ff */
.L_x_3018:
[----:B------:R-:W-:Y:S01]  /*04f0*/  BAR.SYNC.DEFER_BLOCKING 0x0 ;  /* 0x0000000000007b1d */ /* 0x000fe20000010000 */
[----:B0-----:R-:W-:Y:S02]  /*0500*/  MOV R4, R36 ;  /* 0x0000002400047202 */ /* 0x001fe40000000f00 */
[----:B------:R-:W-:-:S03]  /*0510*/  MOV R5, R41 ;  /* 0x0000002900057202 */ /* 0x000fc60000000f00 */
[----:B------:R-:W0:Y:S01]  /*0520*/  S2R R7, SR_CgaCtaId ;  /* 0x0000000000077919 */ /* 0x000e220000008800 */
[----:B------:R-:W-:Y:S01]  /*0530*/  IMAD.WIDE R4, R40, 0x10, R4 ;  /* 0x0000001028047825 */ /* 0x000fe200078e0204 */
[----:B------:R-:W-:Y:S01]  /*0540*/  MOV R60, 0x400 ;  /* 0x00000400003c7802 */ /* 0x000fe20000000f00 */
[----:B------:R-:W1:Y:S03]  /*0550*/  LDC R23, c[0x0][0x21c] ;  /* 0x00008700ff177b82 */ /* 0x000e660000000800 */
[----:B------:R-:W2:Y:S04]  /*0560*/  LDG.E.128 R16, desc[UR12][R4.64] ;  /* 0x0000000c04107981 */ /* 0x000ea8000c1e1d00 */
[----:B------:R-:W3:Y:S01]  /*0570*/  LDG.E.128 R44, desc[UR12][R4.64+0x200] ;  /* 0x0002000c042c7981 */ /* 0x000ee2000c1e1d00 */
[----:B------:R-:W-:-:S05]  /*0580*/  MOV R42, R38 ;  /* 0x00000026002a7202 */ /* 0x000fca0000000f00 */
[----:B------:R-:W-:Y:S01]  /*0590*/  IMAD.WIDE R20, R40, 0x10, R42 ;  /* 0x0000001028147825 */ /* 0x000fe200078e022a */
        /* <DEDUP_REMOVED lines=12> */
[----:B-1----:R-:W-:Y:S01]  /*0660*/  ISETP.GE.AND P6, PT, R23, 0x1, PT ;  /* 0x000000011700780c */ /* 0x002fe20003fc6270 */
[----:B------:R-:W-:Y:S01]  /*0670*/  ULDC.U8 UR4, c[0x0][0x22e] ;  /* 0x00008b8000047ab9 */ /* 0x000fe20000000000 */
        /* <DEDUP_REMOVED lines=63> */
.L_x_2981:
[----:B------:R-:W-:Y:S05]  /*0a70*/  BSYNC B0 ;  /* 0x0000000000007941 */ /* 0x000fea0003800000 */
.L_x_2980:
        /* <DEDUP_REMOVED lines=42> */
.L_x_2983:
[----:B------:R-:W-:Y:S05]  /*0d20*/  BSYNC B0 ;  /* 0x0000000000007941 */ /* 0x000fea0003800000 */
.L_x_2982:
[----:B------:R-:W-:Y:S01]  /*0d30*/  SHF.L.U32 R69, R6, 0x10, RZ ;  /* 0x0000001006457819 */ /* 0x000fe200000006ff */
[----:B------:R-:W-:Y:S01]  /*0d40*/  BSSY B0, `(.L_x_2984) ;  /* 0x0000027000007945 */ /* 0x000fe20003800000 */
[----:B------:R-:W-:Y:S02]  /*0d50*/  SHF.L.U32 R83, R15, 0x10, RZ ;  /* 0x000000100f537819 */ /* 0x000fe400000006ff */
        /* <DEDUP_REMOVED lines=37> */
.L_x_2985:
[----:B------:R-:W-:Y:S05]  /*0fb0*/  BSYNC B0 ;  /* 0x0000000000007941 */ /* 0x000fea0003800000 */
.L_x_2984:
        /* <DEDUP_REMOVED lines=42> */
.L_x_2987:
[----:B------:R-:W-:Y:S05]  /*1260*/  BSYNC B0 ;  /* 0x0000000000007941 */ /* 0x000fea0003800000 */
.L_x_2986:
[----:B------:R-:W-:Y:S01]  /*1270*/  SHF.L.U32 R71, R7, 0x10, RZ ;  /* 0x0000001007477819 */ /* 0x000fe200000006ff */
[----:B------:R-:W-:Y:S01]  /*1280*/  BSSY B0, `(.L_x_2988) ;  /* 0x0000027000007945 */ /* 0x000fe20003800000 */
[----:B------:R-:W-:Y:S02]  /*1290*/  SHF.L.U32 R75, R11, 0x10, RZ ;  /* 0x000000100b4b7819 */ /* 0x000fe400000006ff */
        /* <DEDUP_REMOVED lines=37> */
.L_x_2989:
[----:B------:R-:W-:Y:S05]  /*14f0*/  BSYNC B0 ;  /* 0x0000000000007941 */ /* 0x000fea0003800000 */
.L_x_2988:
        /* <DEDUP_REMOVED lines=42> */
.L_x_2991:
[----:B------:R-:W-:Y:S05]  /*17a0*/  BSYNC B0 ;  /* 0x0000000000007941 */ /* 0x000fea0003800000 */
.L_x_2990:
        /* <DEDUP_REMOVED lines=41> */
.L_x_2993:
[----:B------:R-:W-:Y:S05]  /*1a40*/  BSYNC B0 ;  /* 0x0000000000007941 */ /* 0x000fea0003800000 */
.L_x_2992:
        /* <DEDUP_REMOVED lines=42> */
.L_x_2995:
[----:B------:R-:W-:Y:S05]  /*1cf0*/  BSYNC B0 ;  /* 0x0000000000007941 */ /* 0x000fea0003800000 */
.L_x_2994:
        /* <DEDUP_REMOVED lines=42> */
.L_x_2997:
[----:B------:R-:W-:Y:S05]  /*1fa0*/  BSYNC B0 ;  /* 0x0000000000007941 */ /* 0x000fea0003800000 */
.L_x_2996:
        /* <DEDUP_REMOVED lines=40> */
.L_x_2999:
[----:B------:R-:W-:Y:S05]  /*2230*/  BSYNC B0 ;  /* 0x0000000000007941 */ /* 0x000fea0003800000 */
.L_x_2998:
        /* <DEDUP_REMOVED lines=44> */
.L_x_3001:
[----:B------:R-:W-:Y:S05]  /*2500*/  BSYNC B0 ;  /* 0x0000000000007941 */ /* 0x000fea0003800000 */
.L_x_3000:
        /* <DEDUP_REMOVED lines=33> */
.L_x_3003:
[----:B------:R-:W-:Y:S05]  /*2720*/  BSYNC B0 ;  /* 0x0000000000007941 */ /* 0x000fea0003800000 */
.L_x_3002:
        /* <DEDUP_REMOVED lines=33> */
.L_x_3005:
[----:B------:R-:W-:Y:S05]  /*2940*/  BSYNC B0 ;  /* 0x0000000000007941 */ /* 0x000fea0003800000 */
.L_x_3004:
        /* <DEDUP_REMOVED lines=33> */
.L_x_3007:
[----:B------:R-:W-:Y:S05]  /*2b60*/  BSYNC B0 ;  /* 0x0000000000007941 */ /* 0x000fea0003800000 */
.L_x_3006:
        /* <DEDUP_REMOVED lines=33> */
.L_x_3009:
[----:B------:R-:W-:Y:S05]  /*2d80*/  BSYNC B0 ;  /* 0x0000000000007941 */ /* 0x000fea0003800000 */
.L_x_3008:
        /* <DEDUP_REMOVED lines=33> */
.L_x_3011:
[----:B------:R-:W-:Y:S05]  /*2fa0*/  BSYNC B0 ;  /* 0x0000000000007941 */ /* 0x000fea0003800000 */
.L_x_3010:
        /* <DEDUP_REMOVED lines=32> */
.L_x_3017:
        /* <DEDUP_REMOVED lines=62> */
[----:B------:R-:W-:Y:S01]  /*3590*/  FMUL.FTZ R5, R99, R6 ;  /* 0x0000000663057220 */ /* 0x000fe20000410000 */
[----:B------:R-:W-:-:S05]  /*35a0*/  MOV R6, R2 ;  /* 0x0000000200067202 */ /* 0x000fca0000000f00 */
        /* <DEDUP_REMOVED lines=14> */
[----:B------:R-:W-:Y:S01]  /*3690*/  FMUL.FTZ R20, R96, R5 ;  /* 0x0000000560147220 */ /* 0x000fe20000410000 */
[----:B------:R-:W-:-:S03]  /*36a0*/  MOV R5, R37 ;  /* 0x0000002500057202 */ /* 0x000fc60000000f00 */
[----:B------:R-:W-:-:S04]  /*36b0*/  IMAD.WIDE.U32 R4, R73, UR6, R4 ;  /* 0x0000000649047c25 */ /* 0x000fc8000f8e0004 */
[C---:B-1----:R-:W-:Y:S01]  /*36c0*/  FFMA.FTZ R21, R109.reuse, R7, R72 ;  /* 0x000000076d157223 */ /* 0x042fe20000010048 */
[----:B------:R-:W-:Y:S01]  /*36d0*/  FMUL.FTZ R20, R109, R20 ;  /* 0x000000146d147220 */ /* 0x000fe20000410000 */
[----:B------:R-:W-:Y:S02]  /*36e0*/  MOV R7, R39 ;  /* 0x0000002700077202 */ /* 0x000fe40000000f00 */
[----:B------:R-:W-:Y:S01]  /*36f0*/  IADD3 R9, R5, R9, RZ ;  /* 0x0000000905097210 */ /* 0x000fe20007ffe0ff */
[----:B------:R-:W0:Y:S01]  /*3700*/  SHFL.UP PT, R22, R21, 0x1, RZ ;  /* 0x0420000015167989 */ /* 0x000e2200000e00ff */
[C---:B------:R-:W-:Y:S01]  /*3710*/  LEA R8, P2, R4.reuse, R14, 0x2 ;  /* 0x0000000e04087211 */ /* 0x040fe200078410ff */
[----:B------:R-:W-:Y:S02]  /*3720*/  IMAD.WIDE.U32 R6, R73, UR8, R6 ;  /* 0x0000000849067c25 */ /* 0x000fe4000f8e0006 */
[----:B------:R-:W1:Y:S01]  /*3730*/  SHFL.UP PT, R23, R20, 0x1, RZ ;  /* 0x0420000014177989 */ /* 0x000e6200000e00ff */
[----:B------:R-:W-:-:S02]  /*3740*/  LEA.HI.X R9, R4, R15, R9, 0x2, P2 ;  /* 0x0000000f04097211 */ /* 0x000fc400010f1409 */
[----:B------:R-:W-:Y:S02]  /*3750*/  IADD3 R5, R7, R11, RZ ;  /* 0x0000000b07057210 */ /* 0x000fe40007ffe0ff */
[C---:B---3--:R-:W-:Y:S01]  /*3760*/  LEA R10, P3, R6.reuse, R16, 0x2 ;  /* 0x00000010060a7211 */ /* 0x048fe200078610ff */
[----:B------:R-:W5:Y:S03]  /*3770*/  LDG.E R111, desc[UR12][R8.64] ;  /* 0x0000000c086f7981 */ /* 0x000f66000c1e1900 */
        /* <DEDUP_REMOVED lines=8> */
[----:B------:R3:W5:Y:S10]  /*3800*/  LDG.E R112, desc[UR12][R10.64] ;  /* 0x0000000c0a707981 */ /* 0x000774000c1e1900 */
        /* <DEDUP_REMOVED lines=14> */
[----:B------:R-:W-:Y:S02]  /*38f0*/  ISETP.GE.AND P1, PT, R32, 0x10, PT ;  /* 0x000000102000780c */ /* 0x000fe40003f26270 */
[----:B------:R-:W-:Y:S02]  /*3900*/  @!P2 SHF.R.U32.HI R6, RZ, 0x2, R31 ;  /* 0x00000002ff06a819 */ /* 0x000fe4000001161f */
[----:B0-----:R-:W-:Y:S02]  /*3910*/  LEA R60, R7, R60, 0x18 ;  /* 0x0000003c073c7211 */ /* 0x001fe400078ec0ff */
[----:B------:R-:W-:-:S02]  /*3920*/  MOV R23, RZ ;  /* 0x000000ff00177202 */ /* 0x000fc40000000f00 */
[----:B------:R-:W-:Y:S02]  /*3930*/  MOV R22, 0x3f800000 ;  /* 0x3f80000000167802 */ /* 0x000fe40000000f00 */
[----:B------:R-:W-:-:S05]  /*3940*/  @!P0 LEA R115, R73, R60, 0x3 ;  /* 0x0000003c49738211 */ /* 0x000fca00078e18ff */
[----:B------:R-:W-:Y:S01]  /*3950*/  @!P0 LDS.64 R22, [R115+0x10d0] ;  /* 0x0010d00073168984 */ /* 0x000fe20000000a00 */
[C---:B-1----:R-:W-:Y:S01]  /*3960*/  @P1 FFMA.FTZ R21, R20.reuse, R4, R21 ;  /* 0x0000000414151223 */ /* 0x042fe20000010015 */
[----:B--2---:R-:W-:Y:S01]  /*3970*/  @P1 FMUL.FTZ R20, R20, R5 ;  /* 0x0000000514141220 */ /* 0x004fe20000410000 */
[----:B------:R-:W-:-:S04]  /*3980*/  @!P2 LOP3.LUT R5, R6, 0x3ffffff8, RZ, 0xc0, !PT ;  /* 0x3ffffff80605a812 */ /* 0x000fc800078ec0ff */
[----:B------:R-:W-:-:S05]  /*3990*/  @!P2 IADD3 R116, R60, R5, RZ ;  /* 0x000000053c74a210 */ /* 0x000fca0007ffe0ff */
[----:B------:R-:W-:Y:S01]  /*39a0*/  @!P2 STS.64 [R116+0x1090], R20 ;  /* 0x001090147400a388 */ /* 0x000fe20000000a00 */
[----:B------:R-:W-:Y:S06]  /*39b0*/  BAR.SYNC.DEFER_BLOCKING 0x0 ;  /* 0x0000000000007b1d */ /* 0x000fec0000010000 */
[----:B------:R-:W0:Y:S04]  /*39c0*/  LDS.128 R4, [R60+0x1090] ;  /* 0x001090003c047984 */ /* 0x000e280000000c00 */
[----:B---3--:R-:W1:Y:S01]  /*39d0*/  LDS.128 R8, [R60+0x10a0] ;  /* 0x0010a0003c087984 */ /* 0x008e620000000c00 */
        /* <DEDUP_REMOVED lines=20> */
[----:B------:R-:W-:Y:S02]  /*3b20*/  @P3 MOV R113, R4 ;  /* 0x0000000400713202 */ /* 0x000fe40000000f00 */
        /* <DEDUP_REMOVED lines=10> */
.L_x_3014:
[----:B------:R-:W-:Y:S05]  /*3bd0*/  BSYNC B0 ;  /* 0x0000000000007941 */ /* 0x000fea0003800000 */
.L_x_3013:
        /* <DEDUP_REMOVED lines=21> */
[----:B------:R-:W-:-:S04]  /*3d30*/  FFMA.FTZ R96, R96, R95, R75 ;  /* 0x0000005f60607223 */ /* 0x000fc8000001004b */
[----:B------:R-:W-:Y:S01]  /*3d40*/  FFMA.FTZ R109, R109, R96, R72 ;  /* 0x000000606d6d7223 */ /* 0x000fe20000010048 */
[----:B------:R-:W-:Y:S06]  /*3d50*/  @P1 BRA `(.L_x_3016) ;  /* 0x0000000000241947 */ /* 0x000fec0003800000 */
[----:B------:R-:W-:Y:S01]  /*3d60*/  IMAD R6, R34, R74, R73 ;  /* 0x0000004a22067224 */ /* 0x000fe200078e0249 */
[----:B------:R-:W-:-:S04]  /*3d70*/  LEA R23, R73, R60, 0x3 ;  /* 0x0000003c49177211 */ /* 0x000fc800078e18ff */
[----:B------:R-:W-:Y:S01]  /*3d80*/  SHF.R.S32.HI R8, RZ, 0x1f, R6 ;  /* 0x0000001fff087819 */ /* 0x000fe20000011406 */
[----:B------:R0:W-:Y:S01]  /*3d90*/  STS.64 [R23+0x10d0], R4 ;  /* 0x0010d00417007388 */ /* 0x0001e20000000a00 */
[----:B------:R-:W-:-:S04]  /*3da0*/  IADD3 R7, P1, R33, R6, RZ ;  /* 0x0000000621077210 */ /* 0x000fc80007f3e0ff */
[----:B------:R-:W-:Y:S02]  /*3db0*/  LEA.HI.X.SX32 R8, R33, R8, 0x1, P1 ;  /* 0x0000000821087211 */ /* 0x000fe400008f0eff */
[----:B----4-:R-:W-:-:S04]  /*3dc0*/  LEA R6, P1, R7, R18, 0x3 ;  /* 0x0000001207067211 */ /* 0x010fc800078218ff */
[----:B------:R-:W-:-:S05]  /*3dd0*/  LEA.HI.X R7, R7, R19, R8, 0x3, P1 ;  /* 0x0000001307077211 */ /* 0x000fca00008f1c08 */
[----:B------:R0:W-:Y:S04]  /*3de0*/  STG.E.64 desc[UR12][R6.64], R4 ;  /* 0x0000000406007986 */ /* 0x0001e8000c101b0c */
.L_x_3016:
[----:B------:R-:W-:Y:S05]  /*3df0*/  BSYNC B0 ;  /* 0x0000000000007941 */ /* 0x000fea0003800000 */
.L_x_3015:
        /* <DEDUP_REMOVED lines=19> */
.L_x_3012:
[----:B------:R-:W-:Y:S01]  /*3f30*/  BAR.SYNC.DEFER_BLOCKING 0x0 ;  /* 0x0000000000007b1d */ /* 0x000fe20000010000 */
[----:B0-----:R-:W-:Y:S02]  /*3f40*/  SHF.L.U32 R4, R31, 0x1, RZ ;  /* 0x000000011f047819 */ /* 0x001fe400000006ff */
[----:B------:R-:W-:Y:S02]  /*3f50*/  F2FP.BF16.F32.PACK_AB R7, R47, R54 ;  /* 0x000000362f07723e */ /* 0x000fe400000010ff */
[----:B------:R-:W-:-:S03]  /*3f60*/  LOP3.LUT R61, R4, 0xffffffc0, RZ, 0xc0, !PT ;  /* 0xffffffc0043d7812 */ /* 0x000fc600078ec0ff */
[----:B------:R-:W0:Y:S01]  /*3f70*/  LDC.64 R66, c[0x0][0x2b0] ;  /* 0x0000ac00ff427b82 */ /* 0x000e220000000a00 */
[----:B------:R-:W-:Y:S01]  /*3f80*/  F2FP.BF16.F32.PACK_AB R6, R48, R57 ;  /* 0x000000393006723e */ /* 0x000fe200000010ff */
[----:B------:R-:W-:Y:S01]  /*3f90*/  ULDC.64 UR4, c[0x0][0x2b8] ;  /* 0x0000ae0000047ab9 */ /* 0x000fe20000000a00 */
[----:B------:R-:W-:Y:S01]  /*3fa0*/  LEA R9, R32, R61, 0x1 ;  /* 0x0000003d20097211 */ /* 0x000fe200078e08ff */
[----:B------:R-:W-:Y:S01]  /*3fb0*/  ULDC.64 UR6, c[0x0][0x2a8] ;  /* 0x0000aa0000067ab9 */ /* 0x000fe20000000a00 */
[----:B------:R-:W-:Y:S02]  /*3fc0*/  IADD3 R61, R61, R32, RZ ;  /* 0x000000203d3d7210 */ /* 0x000fe40007ffe0ff */
[----:B------:R-:W-:Y:S01]  /*3fd0*/  LEA R64, R9, R60, 0x4 ;  /* 0x0000003c09407211 */ /* 0x000fe200078e20ff */
[----:B------:R-:W1:Y:S01]  /*3fe0*/  LDC.64 R68, c[0x0][0x2a0] ;  /* 0x0000a800ff447b82 */ /* 0x000e620000000a00 */
[----:B------:R-:W-:Y:S02]  /*3ff0*/  F2FP.BF16.F32.PACK_AB R5, R49, R56 ;  /* 0x000000383105723e */ /* 0x000fe400000010ff */
[----:B------:R-:W-:-:S02]  /*4000*/  F2FP.BF16.F32.PACK_AB R4, R50, R59 ;  /* 0x0000003b3204723e */ /* 0x000fc400000010ff */
[----:B------:R-:W-:Y:S02]  /*4010*/  F2FP.BF16.F32.PACK_AB R11, R42, R51 ;  /* 0x000000332a0b723e */ /* 0x000fe400000010ff */
[----:B------:R-:W-:Y:S01]  /*4020*/  F2FP.BF16.F32.PACK_AB R10, R44, R53 ;  /* 0x000000352c0a723e */ /* 0x000fe200000010ff */
[----:B------:R-:W2:Y:S01]  /*4030*/  LDC.64 R20, c[0x0][0x308] ;  /* 0x0000c200ff147b82 */ /* 0x000ea20000000a00 */
[----:B------:R-:W-:Y:S01]  /*4040*/  F2FP.BF16.F32.PACK_AB R9, R45, R52 ;  /* 0x000000342d09723e */ /* 0x000fe200000010ff */
[----:B------:R3:W-:Y:S01]  /*4050*/  STS.128 [R64], R4 ;  /* 0x0000000440007388 */ /* 0x0007e20000000c00 */
[----:B------:R-:W-:Y:S02]  /*4060*/  F2FP.BF16.F32.PACK_AB R8, R46, R55 ;  /* 0x000000372e08723e */ /* 0x000fe400000010ff */
[----:B------:R-:W-:Y:S02]  /*4070*/  LEA R65, R61, R60, 0x4 ;  /* 0x0000003c3d417211 */ /* 0x000fe400078e20ff */
[----:B------:R-:W-:Y:S01]  /*4080*/  SHF.L.U32 R62, R34, 0xb, RZ ;  /* 0x0000000b223e7819 */ /* 0x000fe200000006ff */
[----:B------:R5:W-:Y:S01]  /*4090*/  STS.128 [R64+0x10], R8 ;  /* 0x0000100840007388 */ /* 0x000be20000000c00 */
[----:B------:R-:W-:-:S03]  /*40a0*/  NOP ;  /* 0x0000000000007918 */ /* 0x000fc60000000000 */
[----:B------:R-:W2:Y:S01]  /*40b0*/  LDS.128 R12, [R65] ;  /* 0x00000000410c7984 */ /* 0x000ea20000000c00 */
[----:B------:R-:W-:Y:S01]  /*40c0*/  SHF.R.S32.HI R63, RZ, 0x1f, R62 ;  /* 0x0000001fff3f7819 */ /* 0x000fe2000001143e */
[C---:B0-----:R-:W-:Y:S01]  /*40d0*/  IMAD R22, R66.reuse, UR15, RZ ;  /* 0x0000000f42167c24 */ /* 0x041fe2000f8e02ff */
[----:B---3--:R-:W0:Y:S01]  /*40e0*/  LDC.64 R4, c[0x0][0x318] ;  /* 0x0000c600ff047b82 */ /* 0x008e220000000a00 */
[----:B----4-:R-:W3:Y:S02]  /*40f0*/  LDS.128 R16, [R65+0x200] ;  /* 0x0002000041107984 */ /* 0x010ee40000000c00 */
[----:B------:R-:W-:Y:S02]  /*4100*/  IMAD R23, R67, UR14, R22 ;  /* 0x0000000e43177c24 */ /* 0x000fe4000f8e0216 */
[----:B------:R-:W-:-:S04]  /*4110*/  IMAD.WIDE.U32 R6, R66, UR14, R62 ;  /* 0x0000000e42067c25 */ /* 0x000fc8000f8e003e */
[----:B-----5:R-:W-:Y:S01]  /*4120*/  IMAD R11, R29, UR4, RZ ;  /* 0x000000041d0b7c24 */ /* 0x020fe2000f8e02ff */
[----:B------:R-:W-:Y:S01]  /*4130*/  IADD3 R7, R7, R23, RZ ;  /* 0x0000001707077210 */ /* 0x000fe20007ffe0ff */
[----:B-1----:R-:W-:Y:S02]  /*4140*/  IMAD R8, R68, UR15, RZ ;  /* 0x0000000f44087c24 */ /* 0x002fe4000f8e02ff */
[C---:B------:R-:W-:Y:S02]  /*4150*/  IMAD R11, R0.reuse, UR5, R11 ;  /* 0x00000005000b7c24 */ /* 0x040fe4000f8e020b */
[----:B------:R-:W-:Y:S01]  /*4160*/  IMAD.WIDE.U32 R6, R0, UR4, R6 ;  /* 0x0000000400067c25 */ /* 0x000fe2000f8e0006 */
[----:B------:R-:W-:-:S03]  /*4170*/  ULDC.64 UR4, c[0x0][0x2c8] ;  /* 0x0000b20000047ab9 */ /* 0x000fc60000000a00 */
[----:B------:R-:W-:Y:S01]  /*4180*/  IMAD R67, R69, UR14, R8 ;  /* 0x0000000e45437c24 */ /* 0x000fe2000f8e0208 */
[----:B------:R-:W-:Y:S01]  /*4190*/  IADD3 R10, R7, R11, RZ ;  /* 0x0000000b070a7210 */ /* 0x000fe20007ffe0ff */
[----:B------:R-:W-:Y:S01]  /*41a0*/  IMAD.WIDE.U32 R8, R68, UR14, R62 ;  /* 0x0000000e44087c25 */ /* 0x000fe2000f8e003e */
[----:B--2---:R-:W-:-:S03]  /*41b0*/  LEA R66, P0, R6, R20, 0x1 ;  /* 0x0000001406427211 */ /* 0x004fc600078008ff */
[----:B------:R-:W-:Y:S01]  /*41c0*/  IMAD R23, R29, UR6, RZ ;  /* 0x000000061d177c24 */ /* 0x000fe2000f8e02ff */
[----:B------:R-:W-:Y:S02]  /*41d0*/  IADD3 R9, R9, R67, RZ ;  /* 0x0000004309097210 */ /* 0x000fe40007ffe0ff */
[----:B------:R-:W-:Y:S01]  /*41e0*/  LEA.HI.X R67, R6, R21, R10, 0x1, P0 ;  /* 0x0000001506437211 */ /* 0x000fe200000f0c0a */
[C---:B------:R-:W-:Y:S02]  /*41f0*/  IMAD R23, R0.reuse, UR7, R23 ;  /* 0x0000000700177c24 */ /* 0x040fe4000f8e0217 */
[----:B------:R-:W-:-:S04]  /*4200*/  IMAD.WIDE.U32 R8, R0, UR6, R8 ;  /* 0x0000000600087c25 */ /* 0x000fc8000f8e0008 */
[----:B------:R-:W-:Y:S01]  /*4210*/  IMAD.WIDE R66, R40, 0x10, R66 ;  /* 0x0000001028427825 */ /* 0x000fe200078e0242 */
[----:B------:R-:W-:Y:S02]  /*4220*/  IADD3 R7, R9, R23, RZ ;  /* 0x0000001709077210 */ /* 0x000fe40007ffe0ff */
[C---:B0-----:R-:W-:Y:S02]  /*4230*/  LEA R68, P1, R8.reuse, R4, 0x1 ;  /* 0x0000000408447211 */ /* 0x041fe400078208ff */
[----:B------:R-:W-:Y:S02]  /*4240*/  STG.E.128 desc[UR12][R66.64], R12 ;  /* 0x0000000c42007986 */ /* 0x000fe4000c101d0c */
[----:B------:R-:W-:Y:S02]  /*4250*/  LEA.HI.X R69, R8, R5, R7, 0x1, P1 ;  /* 0x0000000508457211 */ /* 0x000fe400008f0c07 */
[----:B---3--:R-:W-:Y:S01]  /*4260*/  STG.E.128 desc[UR12][R66.64+0x200], R16 ;  /* 0x0002001042007986 */ /* 0x008fe2000c101d0c */
[----:B------:R-:W-:Y:S01]  /*4270*/  IMAD.WIDE R68, R40, 0x10, R68 ;  /* 0x0000001028447825 */ /* 0x000fe200078e0244 */
[----:B------:R-:W-:Y:S06]  /*4280*/  BAR.SYNC.DEFER_BLOCKING 0x0 ;  /* 0x0000000000007b1d */ /* 0x000fec0000010000 */
[----:B------:R-:W2:Y:S04]  /*4290*/  LDG.E.128 R4, desc[UR12][R68.64] ;  /* 0x0000000c44047981 */ /* 0x000ea8000c1e1d00 */
[----:B------:R-:W3:Y:S01]  /*42a0*/  LDG.E.128 R8, desc[UR12][R68.64+0x200] ;  /* 0x0002000c44087981 */ /* 0x000ee2000c1e1d00 */
[----:B------:R-:W-:-:S02]  /*42b0*/  IADD3 R21, R61, R32, RZ ;  /* 0x000000203d157210 */ /* 0x000fc40007ffe0ff */
[----:B------:R-:W-:Y:S02]  /*42c0*/  IADD3 R34, R34, 0x1, RZ ;  /* 0x0000000122227810 */ /* 0x000fe40007ffe0ff */
[----:B------:R-:W-:Y:S02]  /*42d0*/  LEA R70, R21, R60, 0x4 ;  /* 0x0000003c15467211 */ /* 0x000fe400078e20ff */
[----:B------:R-:W-:Y:S02]  /*42e0*/  IADD3 R36, P1, R36, 0x1000, RZ ;  /* 0x0000100024247810 */ /* 0x000fe40007f3e0ff */
        /* <DEDUP_REMOVED lines=12> */
[----:B------:R-:W-:Y:S01]  /*43b0*/  SHF.L.U32 R16, R22, 0x10, RZ ;  /* 0x0000001016107819 */ /* 0x000fe200000006ff */
[----:B------:R-:W-:Y:S01]  /*43c0*/  FMUL.FTZ R8, R9, -1.4426950216293334961 ;  /* 0xbfb8aa3b09087820 */ /* 0x000fe20000410000 */
[----:B-1----:R-:W-:Y:S01]  /*43d0*/  SHF.L.U32 R6, R12, 0x10, RZ ;  /* 0x000000100c067819 */ /* 0x002fe200000006ff */
[----:B------:R0:W1:Y:S01]  /*43e0*/  MUFU.EX2 R60, R19 ;  /* 0x00000013003c7308 */ /* 0x0000620000000800 */
[----:B------:R-:W-:Y:S01]  /*43f0*/  PRMT R21, R21, 0x7632, R21 ;  /* 0x0000763215157816 */ /* 0x000fe20000000015 */
[----:B------:R-:W-:Y:S01]  /*4400*/  FMUL.FTZ R66, R17, -1.4426950216293334961 ;  /* 0xbfb8aa3b11427820 */ /* 0x000fe20000410000 */
[----:B------:R-:W-:Y:S01]  /*4410*/  SHF.L.U32 R4, R14, 0x10, RZ ;  /* 0x000000100e047819 */ /* 0x000fe200000006ff */
[----:B------:R-:W-:Y:S01]  /*4420*/  FMUL.FTZ R7, R16, -1.4426950216293334961 ;  /* 0xbfb8aa3b10077820 */ /* 0x000fe20000410000 */
[----:B------:R-:W-:Y:S01]  /*4430*/  FMUL.FTZ R10, R6, -1.4426950216293334961 ;  /* 0xbfb8aa3b060a7820 */ /* 0x000fe20000410000 */
[----:B------:R-:W-:-:S02]  /*4440*/  SHF.L.U32 R21, R21, 0x10, RZ ;  /* 0x0000001015157819 */ /* 0x000fc400000006ff */
[----:B------:R2:W3:Y:S01]  /*4450*/  MUFU.EX2 R70, R8 ;  /* 0x0000000800467308 */ /* 0x0004e20000000800 */
[----:B0-----:R-:W-:Y:S01]  /*4460*/  PRMT R19, R20, 0x7632, R19 ;  /* 0x0000763214137816 */ /* 0x001fe20000000013 */
[----:B------:R-:W-:Y:S01]  /*4470*/  FMUL.FTZ R68, R4, -1.4426950216293334961 ;  /* 0xbfb8aa3b04447820 */ /* 0x000fe20000410000 */
[----:B------:R-:W-:Y:S02]  /*4480*/  PRMT R12, R12, 0x7632, R12 ;  /* 0x000076320c0c7816 */ /* 0x000fe4000000000c */
[----:B------:R-:W-:Y:S02]  /*4490*/  SHF.L.U32 R19, R19, 0x10, RZ ;  /* 0x0000001013137819 */ /* 0x000fe400000006ff */
[----:B------:R-:W-:Y:S01]  /*44a0*/  SHF.L.U32 R5, R13, 0x10, RZ ;  /* 0x000000100d057819 */ /* 0x000fe200000006ff */
[----:B------:R-:W0:Y:S01]  /*44b0*/  MUFU.EX2 R67, R66 ;  /* 0x0000004200437308 */ /* 0x000e220000000800 */
[----:B------:R-:W-:Y:S01]  /*44c0*/  PRMT R20, R22, 0x7632, R20 ;  /* 0x0000763216147816 */ /* 0x000fe20000000014 */
[----:B--2---:R-:W-:Y:S01]  /*44d0*/  FMUL.FTZ R8, R19, -1.4426950216293334961 ;  /* 0xbfb8aa3b13087820 */ /* 0x004fe20000410000 */
[----:B------:R-:W-:Y:S01]  /*44e0*/  PRMT R22, R23, 0x7632, R22 ;  /* 0x0000763217167816 */ /* 0x000fe20000000016 */
[----:B------:R-:W-:Y:S01]  /*44f0*/  FMUL.FTZ R11, R5, -1.4426950216293334961 ;  /* 0xbfb8aa3b050b7820 */ /* 0x000fe20000410000 */
[----:B------:R-:W-:Y:S01]  /*4500*/  SHF.L.U32 R20, R20, 0x10, RZ ;  /* 0x0000001014147819 */ /* 0x000fe200000006ff */
[----:B-1----:R-:W-:Y:S01]  /*4510*/  FADD.FTZ R60, R60, 1 ;  /* 0x3f8000003c3c7421 */ /* 0x002fe20000010000 */
[----:B------:R-:W-:Y:S01]  /*4520*/  SHF.L.U32 R22, R22, 0x10, RZ ;  /* 0x0000001016167819 */ /* 0x000fe200000006ff */
[----:B------:R1:W2:Y:S01]  /*4530*/  MUFU.EX2 R69, R7 ;  /* 0x0000000700457308 */ /* 0x0002a20000000800 */
[----:B------:R-:W-:Y:S01]  /*4540*/  PRMT R75, R15, 0x7632, R75 ;  /* 0x000076320f4b7816 */ /* 0x000fe2000000004b */
[----:B---3--:R-:W-:-:S06]  /*4550*/  FADD.FTZ R70, R70, 1 ;  /* 0x3f80000046467421 */ /* 0x008fcc0000010000 */
[----:B------:R3:W4:Y:S01]  /*4560*/  MUFU.EX2 R72, R10 ;  /* 0x0000000a00487308 */ /* 0x0007220000000800 */
[----:B-1----:R-:W-:Y:S01]  /*4570*/  SHF.L.U32 R7, R15, 0x10, RZ ;  /* 0x000000100f077819 */ /* 0x002fe200000006ff */
[----:B0-----:R-:W-:-:S04]  /*4580*/  FADD.FTZ R67, R67, 1 ;  /* 0x3f80000043437421 */ /* 0x001fc80000010000 */
[----:B------:R-:W-:Y:S02]  /*4590*/  FMUL.FTZ R71, R7, -1.4426950216293334961 ;  /* 0xbfb8aa3b07477820 */ /* 0x000fe40000410000 */
[----:B------:R0:W1:Y:S01]  /*45a0*/  MUFU.EX2 R66, R8 ;  /* 0x0000000800427308 */ /* 0x0000620000000800 */
[----:B---3--:R-:W-:Y:S01]  /*45b0*/  FMUL.FTZ R10, R21, -1.4426950216293334961 ;  /* 0xbfb8aa3b150a7820 */ /* 0x008fe20000410000 */
[----:B--2---:R-:W-:-:S06]  /*45c0*/  FADD.FTZ R69, R69, 1 ;  /* 0x3f80000045457421 */ /* 0x004fcc0000010000 */
[----:B------:R-:W2:Y:S01]  /*45d0*/  MUFU.EX2 R74, R68 ;  /* 0x00000044004a7308 */ /* 0x000ea20000000800 */
[----:B0-----:R-:W-:Y:S01]  /*45e0*/  SHF.L.U32 R8, R12, 0x10, RZ ;  /* 0x000000100c087819 */ /* 0x001fe200000006ff */
[----:B----4-:R-:W-:Y:S01]  /*45f0*/  FADD.FTZ R72, R72, 1 ;  /* 0x3f80000048487421 */ /* 0x010fe20000010000 */
[----:B------:R-:W-:-:S03]  /*4600*/  PRMT R12, R13, 0x7632, R12 ;  /* 0x000076320d0c7816 */ /* 0x000fc6000000000c */
[----:B------:R-:W-:Y:S02]  /*4610*/  FMUL.FTZ R13, R8, -1.4426950216293334961 ;  /* 0xbfb8aa3b080d7820 */ /* 0x000fe40000410000 */
[----:B------:R0:W3:Y:S01]  /*4620*/  MUFU.EX2 R68, R10 ;  /* 0x0000000a00447308 */ /* 0x0000e20000000800 */
[----:B-1----:R-:W-:-:S07]  /*4630*/  FADD.FTZ R66, R66, 1 ;  /* 0x3f80000042427421 */ /* 0x002fce0000010000 */
[----:B------:R1:W4:Y:S01]  /*4640*/  MUFU.EX2 R73, R11 ;  /* 0x0000000b00497308 */ /* 0x0003220000000800 */
[----:B0-----:R-:W-:Y:S01]  /*4650*/  SHF.L.U32 R10, R12, 0x10, RZ ;  /* 0x000000100c0a7819 */ /* 0x001fe200000006ff */
[----:B--2---:R-:W-:Y:S01]  /*4660*/  FADD.FTZ R74, R74, 1 ;  /* 0x3f8000004a4a7421 */ /* 0x004fe20000010000 */
[----:B------:R-:W-:-:S03]  /*4670*/  PRMT R12, R14, 0x7632, R12 ;  /* 0x000076320e0c7816 */ /* 0x000fc6000000000c */
[----:B------:R-:W-:Y:S01]  /*4680*/  FMUL.FTZ R14, R10, -1.4426950216293334961 ;  /* 0xbfb8aa3b0a0e7820 */ /* 0x000fe20000410000 */
[----:B------:R-:W-:Y:S01]  /*4690*/  SHF.L.U32 R12, R12, 0x10, RZ ;  /* 0x000000100c0c7819 */ /* 0x000fe200000006ff */
[----:B------:R0:W2:Y:S01]  /*46a0*/  MUFU.EX2 R76, R71 ;  /* 0x00000047004c7308 */ /* 0x0000a20000000800 */
[----:B-1----:R-:W-:Y:S01]  /*46b0*/  FMUL.FTZ R11, R20, -1.4426950216293334961 ;  /* 0xbfb8aa3b140b7820 */ /* 0x002fe20000410000 */
[----:B---3--:R-:W-:-:S06]  /*46c0*/  FADD.FTZ R68, R68, 1 ;  /* 0x3f80000044447421 */ /* 0x008fcc0000010000 */
[----:B------:R1:W3:Y:S01]  /*46d0*/  MUFU.EX2 R23, R11 ;  /* 0x0000000b00177308 */ /* 0x0002e20000000800 */
[----:B0-----:R-:W-:Y:S01]  /*46e0*/  FMUL.FTZ R71, R22, -1.4426950216293334961 ;  /* 0xbfb8aa3b16477820 */ /* 0x001fe20000410000 */
[----:B----4-:R-:W-:-:S06]  /*46f0*/  FADD.FTZ R73, R73, 1 ;  /* 0x3f80000049497421 */ /* 0x010fcc0000010000 */
[----:B------:R-:W0:Y:S01]  /*4700*/  MUFU.EX2 R71, R71 ;  /* 0x0000004700477308 */ /* 0x000e220000000800 */
[----:B-1----:R-:W-:Y:S01]  /*4710*/  SHF.L.U32 R11, R75, 0x10, RZ ;  /* 0x000000104b0b7819 */ /* 0x002fe200000006ff */
[----:B------:R-:W-:Y:S01]  /*4720*/  FMUL.FTZ R75, R12, -1.4426950216293334961 ;  /* 0xbfb8aa3b0c4b7820 */ /* 0x000fe20000410000 */
[----:B--2---:R-:W-:-:S03]  /*4730*/  FADD.FTZ R76, R76, 1 ;  /* 0x3f8000004c4c7421 */ /* 0x004fc60000010000 */
[----:B------:R-:W-:Y:S02]  /*4740*/  FMUL.FTZ R77, R11, -1.4426950216293334961 ;  /* 0xbfb8aa3b0b4d7820 */ /* 0x000fe40000410000 */
[----:B------:R-:W1:Y:S01]  /*4750*/  MUFU.EX2 R13, R13 ;  /* 0x0000000d000d7308 */ /* 0x000e620000000800 */
[----:B---3--:R-:W-:-:S07]  /*4760*/  FADD.FTZ R23, R23, 1 ;  /* 0x3f80000017177421 */ /* 0x008fce0000010000 */
[----:B------:R-:W2:Y:S01]  /*4770*/  MUFU.EX2 R75, R75 ;  /* 0x0000004b004b7308 */ /* 0x000ea20000000800 */
[----:B0-----:R-:W-:-:S07]  /*4780*/  FADD.FTZ R71, R71, 1 ;  /* 0x3f80000047477421 */ /* 0x001fce0000010000 */
[----:B------:R1:W0:Y:S08]  /*4790*/  MUFU.EX2 R15, R14 ;  /* 0x0000000e000f7308 */ /* 0x0002300000000800 */
[----:B------:R-:W3:Y:S01]  /*47a0*/  MUFU.RCP R70, R70 ;  /* 0x0000004600467308 */ /* 0x000ee20000001000 */
[----:B-1----:R-:W-:Y:S01]  /*47b0*/  FADD.FTZ R14, R13, 1 ;  /* 0x3f8000000d0e7421 */ /* 0x002fe20000010000 */
[----:B--2---:R-:W-:-:S06]  /*47c0*/  FADD.FTZ R75, R75, 1 ;  /* 0x3f8000004b4b7421 */ /* 0x004fcc0000010000 */
[----:B------:R-:W1:Y:S01]  /*47d0*/  MUFU.EX2 R77, R77 ;  /* 0x0000004d004d7308 */ /* 0x000e620000000800 */
[----:B0-----:R-:W-:-:S07]  /*47e0*/  FADD.FTZ R15, R15, 1 ;  /* 0x3f8000000f0f7421 */ /* 0x001fce0000010000 */
[----:B------:R-:W0:Y:S01]  /*47f0*/  MUFU.RCP R78, R67 ;  /* 0x00000043004e7308 */ /* 0x000e220000001000 */
[----:B---3--:R-:W-:-:S04]  /*4800*/  FMUL.FTZ R13, R9, R70 ;  /* 0x00000046090d7220 */ /* 0x008fc80000410000 */
[----:B------:R-:W-:-:S03]  /*4810*/  FMUL.FTZ R13, R13, R54 ;  /* 0x000000360d0d7220 */ /* 0x000fc60000410000 */
[----:B------:R-:W-:Y:S01]  /*4820*/  MUFU.RCP R80, R73 ;  /* 0x0000004900507308 */ /* 0x000fe20000001000 */
[----:B-1----:R-:W-:-:S07]  /*4830*/  FADD.FTZ R77, R77, 1 ;  /* 0x3f8000004d4d7421 */ /* 0x002fce0000010000 */
[----:B------:R-:W1:Y:S01]  /*4840*/  MUFU.RCP R71, R71 ;  /* 0x0000004700477308 */ /* 0x000e620000001000 */
[----:B0-----:R-:W-:-:S04]  /*4850*/  FMUL.FTZ R17, R17, R78 ;  /* 0x0000004e11117220 */ /* 0x001fc80000410000 */
[----:B------:R-:W-:-:S03]  /*4860*/  FMUL.FTZ R17, R17, R56 ;  /* 0x0000003811117220 */ /* 0x000fc60000410000 */
[----:B------:R-:W-:Y:S08]  /*4870*/  MUFU.RCP R67, R14 ;  /* 0x0000000e00437308 */ /* 0x000ff00000001000 */
[----:B------:R-:W0:Y:S01]  /*4880*/  MUFU.RCP R69, R69 ;  /* 0x0000004500457308 */ /* 0x000e220000001000 */
[----:B-1----:R-:W-:-:S04]  /*4890*/  FMUL.FTZ R22, R22, R71 ;  /* 0x0000004716167220 */ /* 0x002fc80000410000 */
[----:B------:R-:W-:-:S03]  /*48a0*/  FMUL.FTZ R22, R22, R47 ;  /* 0x0000002f16167220 */ /* 0x000fc60000410000 */
[----:B------:R-:W1:Y:S08]  /*48b0*/  MUFU.RCP R23, R23 ;  /* 0x0000001700177308 */ /* 0x000e700000001000 */
[----:B------:R-:W2:Y:S01]  /*48c0*/  MUFU.RCP R76, R76 ;  /* 0x0000004c004c7308 */ /* 0x000ea20000001000 */
[----:B0-----:R-:W-:-:S04]  /*48d0*/  FMUL.FTZ R16, R16, R69 ;  /* 0x0000004510107220 */ /* 0x001fc80000410000 */
[----:B------:R-:W-:-:S03]  /*48e0*/  FMUL.FTZ R16, R16, R57 ;  /* 0x0000003910107220 */ /* 0x000fc60000410000 */
[----:B------:R0:W3:Y:S01]  /*48f0*/  MUFU.RCP R73, R15 ;  /* 0x0000000f00497308 */ /* 0x0000e20000001000 */
[----:B-1----:R-:W-:-:S04]  /*4900*/  FMUL.FTZ R9, R20, R23 ;  /* 0x0000001714097220 */ /* 0x002fc80000410000 */
[----:B------:R-:W-:-:S03]  /*4910*/  FMUL.FTZ R9, R9, R48 ;  /* 0x0000003009097220 */ /* 0x000fc60000410000 */
[----:B------:R-:W1:Y:S01]  /*4920*/  MUFU.RCP R79, R60 ;  /* 0x0000003c004f7308 */ /* 0x000e620000001000 */
[----:B0-----:R-:W-:Y:S01]  /*4930*/  FMUL.FTZ R15, R5, R80 ;  /* 0x00000050050f7220 */ /* 0x001fe20000410000 */
[----:B------:R-:W-:Y:S01]  /*4940*/  FMUL.FTZ R5, R8, R67 ;  /* 0x0000004308057220 */ /* 0x000fe20000410000 */
[----:B--2---:R-:W-:Y:S02]  /*4950*/  FMUL.FTZ R20, R7, R76 ;  /* 0x0000004c07147220 */ /* 0x004fe40000410000 */
[----:B------:R-:W-:Y:S01]  /*4960*/  FMUL.FTZ R15, R15, R52 ;  /* 0x000000340f0f7220 */ /* 0x000fe20000410000 */
[----:B------:R-:W-:Y:S01]  /*4970*/  FMUL.FTZ R8, R5, R46 ;  /* 0x0000002e05087220 */ /* 0x000fe20000410000 */
[----:B------:R-:W-:Y:S01]  /*4980*/  FMUL.FTZ R20, R20, R51 ;  /* 0x0000003314147220 */ /* 0x000fe20000410000 */
[----:B------:R-:W0:Y:S01]  /*4990*/  MUFU.RCP R81, R72 ;  /* 0x0000004800517308 */ /* 0x000e220000001000 */
[----:B---3--:R-:W-:Y:S01]  /*49a0*/  FMUL.FTZ R10, R10, R73 ;  /* 0x000000490a0a7220 */ /* 0x008fe20000410000 */
[----:B------:R-:W2:Y:S03]  /*49b0*/  LDC.64 R46, c[0x0][0x2c0] ;  /* 0x0000b000ff2e7b82 */ /* 0x000ea60000000a00 */
[----:B------:R-:W-:-:S03]  /*49c0*/  FMUL.FTZ R10, R10, R45 ;  /* 0x0000002d0a0a7220 */ /* 0x000fc60000410000 */
[----:B------:R-:W3:Y:S01]  /*49d0*/  MUFU.RCP R83, R74 ;  /* 0x0000004a00537308 */ /* 0x000ee20000001000 */
[----:B-1----:R-:W-:-:S04]  /*49e0*/  FMUL.FTZ R18, R18, R79 ;  /* 0x0000004f12127220 */ /* 0x002fc80000410000 */
[----:B------:R-:W-:-:S03]  /*49f0*/  FMUL.FTZ R18, R18, R59 ;  /* 0x0000003b12127220 */ /* 0x000fc60000410000 */
[----:B------:R-:W1:Y:S01]  /*4a00*/  MUFU.RCP R66, R66 ;  /* 0x0000004200427308 */ /* 0x000e620000001000 */
[----:B0-----:R-:W-:-:S04]  /*4a10*/  FMUL.FTZ R6, R6, R81 ;  /* 0x0000005106067220 */ /* 0x001fc80000410000 */
[----:B------:R-:W-:Y:S01]  /*4a20*/  FMUL.FTZ R55, R6, R55 ;  /* 0x0000003706377220 */ /* 0x000fe20000410000 */
[----:B------:R-:W-:Y:S02]  /*4a30*/  F2FP.BF16.F32.PACK_AB R6, R9, R16 ;  /* 0x000000100906723e */ /* 0x000fe400000010ff */
[----:B------:R-:W0:Y:S01]  /*4a40*/  MUFU.RCP R68, R68 ;  /* 0x0000004400447308 */ /* 0x000e220000001000 */
[----:B---3--:R-:W-:Y:S01]  /*4a50*/  FMUL.FTZ R4, R4, R83 ;  /* 0x0000005304047220 */ /* 0x008fe20000410000 */
[----:B------:R-:W-:Y:S01]  /*4a60*/  F2FP.BF16.F32.PACK_AB R9, R10, R15 ;  /* 0x0000000f0a09723e */ /* 0x000fe200000010ff */
[----:B--2---:R-:W-:Y:S01]  /*4a70*/  IMAD.WIDE.U32 R62, R46, UR14, R62 ;  /* 0x0000000e2e3e7c25 */ /* 0x004fe2000f8e003e */
[----:B------:R-:W-:-:S03]  /*4a80*/  F2FP.BF16.F32.PACK_AB R8, R8, R55 ;  /* 0x000000370808723e */ /* 0x000fc600000010ff */
[----:B------:R-:W-:Y:S01]  /*4a90*/  FMUL.FTZ R53, R4, R53 ;  /* 0x0000003504357220 */ /* 0x000fe20000410000 */
[----:B------:R-:W2:Y:S01]  /*4aa0*/  MUFU.RCP R75, R75 ;  /* 0x0000004b004b7308 */ /* 0x000ea20000001000 */
[----:B-1----:R-:W-:-:S04]  /*4ab0*/  FMUL.FTZ R19, R19, R66 ;  /* 0x0000004213137220 */ /* 0x002fc80000410000 */
[----:B------:R-:W-:-:S03]  /*4ac0*/  FMUL.FTZ R19, R19, R50 ;  /* 0x0000003213137220 */ /* 0x000fc60000410000 */
[----:B------:R-:W1:Y:S01]  /*4ad0*/  MUFU.RCP R54, R77 ;  /* 0x0000004d00367308 */ /* 0x000e620000001000 */
[----:B0-----:R-:W-:Y:S01]  /*4ae0*/  FMUL.FTZ R14, R21, R68 ;  /* 0x00000044150e7220 */ /* 0x001fe20000410000 */
[----:B------:R-:W-:-:S03]  /*4af0*/  F2FP.BF16.F32.PACK_AB R4, R19, R18 ;  /* 0x000000121304723e */ /* 0x000fc600000010ff */
[----:B------:R-:W-:Y:S01]  /*4b00*/  FMUL.FTZ R14, R14, R49 ;  /* 0x000000310e0e7220 */ /* 0x000fe20000410000 */
[----:B--2---:R-:W-:-:S04]  /*4b10*/  FMUL.FTZ R7, R12, R75 ;  /* 0x0000004b0c077220 */ /* 0x004fc80000410000 */
[----:B------:R-:W-:Y:S01]  /*4b20*/  F2FP.BF16.F32.PACK_AB R5, R14, R17 ;  /* 0x000000110e05723e */ /* 0x000fe200000010ff */
[----:B------:R-:W-:Y:S01]  /*4b30*/  BAR.SYNC.DEFER_BLOCKING 0x0 ;  /* 0x0000000000007b1d */ /* 0x000fe20000010000 */
[----:B------:R-:W-:Y:S01]  /*4b40*/  FMUL.FTZ R44, R7, R44 ;  /* 0x0000002c072c7220 */ /* 0x000fe20000410000 */
[----:B------:R-:W-:Y:S01]  /*4b50*/  F2FP.BF16.F32.PACK_AB R7, R22, R13 ;  /* 0x0000000d1607723e */ /* 0x000fe200000010ff */
[----:B-1----:R-:W-:-:S03]  /*4b60*/  FMUL.FTZ R11, R11, R54 ;  /* 0x000000360b0b7220 */ /* 0x002fc60000410000 */
[----:B------:R-:W-:Y:S02]  /*4b70*/  F2FP.BF16.F32.PACK_AB R10, R44, R53 ;  /* 0x000000352c0a723e */ /* 0x000fe400000010ff */
[----:B------:R-:W0:Y:S01]  /*4b80*/  LDC.64 R22, c[0x0][0x320] ;  /* 0x0000c800ff167b82 */ /* 0x000e220000000a00 */
[----:B------:R-:W-:-:S05]  /*4b90*/  FMUL.FTZ R11, R11, R42 ;  /* 0x0000002a0b0b7220 */ /* 0x000fca0000410000 */
[----:B------:R-:W-:Y:S01]  /*4ba0*/  F2FP.BF16.F32.PACK_AB R11, R11, R20 ;  /* 0x000000140b0b723e */ /* 0x000fe200000010ff */
[----:B------:R-:W-:-:S04]  /*4bb0*/  IMAD R20, R46, UR15, RZ ;  /* 0x0000000f2e147c24 */ /* 0x000fc8000f8e02ff */
[----:B------:R-:W-:Y:S01]  /*4bc0*/  IMAD R21, R47, UR14, R20 ;  /* 0x0000000e2f157c24 */ /* 0x000fe2000f8e0214 */
[----:B------:R1:W-:Y:S04]  /*4bd0*/  STS.128 [R64], R4 ;  /* 0x0000000440007388 */ /* 0x0003e80000000c00 */
[----:B------:R-:W-:Y:S01]  /*4be0*/  IADD3 R63, R63, R21, RZ ;  /* 0x000000153f3f7210 */ /* 0x000fe20007ffe0ff */
[----:B------:R-:W-:Y:S01]  /*4bf0*/  STS.128 [R64+0x10], R8 ;  /* 0x0000100840007388 */ /* 0x000fe20000000c00 */
[----:B------:R-:W-:-:S03]  /*4c00*/  NOP ;  /* 0x0000000000007918 */ /* 0x000fc60000000000 */
[----:B------:R-:W2:Y:S04]  /*4c10*/  LDS.128 R12, [R65] ;  /* 0x00000000410c7984 */ /* 0x000ea80000000c00 */
[----:B------:R-:W3:Y:S01]  /*4c20*/  LDS.128 R16, [R65+0x200] ;  /* 0x0002000041107984 */ /* 0x000ee20000000c00 */
[----:B-1----:R-:W-:-:S04]  /*4c30*/  IMAD R5, R29, UR4, RZ ;  /* 0x000000041d057c24 */ /* 0x002fc8000f8e02ff */
[C---:B------:R-:W-:Y:S02]  /*4c40*/  IMAD R7, R0.reuse, UR5, R5 ;  /* 0x0000000500077c24 */ /* 0x040fe4000f8e0205 */
[----:B------:R-:W-:Y:S01]  /*4c50*/  IMAD.WIDE.U32 R4, R0, UR4, R62 ;  /* 0x0000000400047c25 */ /* 0x000fe2000f8e003e */
[----:B------:R-:W-:-:S04]  /*4c60*/  ULDC UR4, c[0x0][0x224] ;  /* 0x0000890000047ab9 */ /* 0x000fc80000000800 */
[----:B------:R-:W-:Y:S02]  /*4c70*/  IADD3 R5, R5, R7, RZ ;  /* 0x0000000705057210 */ /* 0x000fe40007ffe0ff */
[----:B0-----:R-:W-:-:S04]  /*4c80*/  LEA R6, P0, R4, R22, 0x1 ;  /* 0x0000001604067211 */ /* 0x001fc800078008ff */
[----:B------:R-:W-:Y:S02]  /*4c90*/  LEA.HI.X R7, R4, R23, R5, 0x1, P0 ;  /* 0x0000001704077211 */ /* 0x000fe400000f0c05 */
[----:B------:R-:W-:Y:S01]  /*4ca0*/  ISETP.GE.AND P0, PT, R34, UR4, PT ;  /* 0x0000000422007c0c */ /* 0x000fe2000bf06270 */
[----:B------:R-:W-:-:S05]  /*4cb0*/  IMAD.WIDE R4, R40, 0x10, R6 ;  /* 0x0000001028047825 */ /* 0x000fca00078e0206 */
[----:B--2---:R0:W-:Y:S04]  /*4cc0*/  STG.E.128 desc[UR12][R4.64], R12 ;  /* 0x0000000c04007986 */ /* 0x0041e8000c101d0c */
[----:B---3--:R0:W-:Y:S03]  /*4cd0*/  STG.E.128 desc[UR12][R4.64+0x200], R16 ;  /* 0x0002001004007986 */ /* 0x0081e6000c101d0c */
[----:B------:R-:W-:Y:S05]  /*4ce0*/  @!P0 BRA `(.L_x_3018) ;  /* 0xffffffb800008947 */ /* 0x000fea000383ffff */
[----:B------:R-:W-:Y:S05]  /*4cf0*/  EXIT ;  /* 0x000000000000794d */ /* 0x000fea0003800000 */
.L_x_3019:
        /* <DEDUP_REMOVED lines=16> */
.L_x_5249:


//--------------------- .text._Z25selective_scan_fwd_kernelI32Selective_Scan_fwd_kernel_traitsILi128ELi16ELi1ELb1ELb0ELb1ELb0EN3c108BFloat16EfEEv13SSMParamsBase --------------------------
	.section	.text._Z25selective_scan_fwd_kernelI32Selective_Scan_fwd_kernel_traitsILi128ELi16ELi1ELb1ELb0ELb1ELb0EN3c108BFloat16EfEEv13SSMParamsBase,"ax",@progbits
	.align	128
        .global         _Z25selective_scan_fwd_kernelI32Selective_Scan_fwd_kernel_traitsILi128ELi16ELi1ELb1ELb0ELb1ELb0EN3c108BFloat16EfEEv13SSMParamsBase
        .type           _Z25selective_scan_fwd_kernelI32Selective_Scan_fwd_kernel_traitsILi128ELi16ELi1ELb1ELb0ELb1ELb0EN3c108BFloat16EfEEv13SSMParamsBase,@function
        .size           _Z25selective_scan_fwd_kernelI32Selective_Scan_fwd_kernel_traitsILi128ELi16ELi1ELb1ELb0ELb1ELb0EN3c108BFloat16EfEEv13SSMParamsBase,(.L_x_5250 - _Z25selective_scan_fwd_kernelI32Selective_Scan_fwd_kernel_traitsILi128ELi16ELi1ELb1ELb0ELb1ELb0EN3c108BFloat16EfEEv13SSMParamsBase)
        .other          _Z25selective_scan_fwd_kernelI32Selective_Scan_fwd_kernel_traitsILi128ELi16ELi1ELb1ELb0ELb1ELb0EN3c108BFloat16EfEEv13SSMParamsBase,@"STO_CUDA_ENTRY STV_DEFAULT"
_Z25selective_scan_fwd_kernelI32Selective_Scan_fwd_kernel_traitsILi128ELi16ELi1ELb1ELb0ELb1ELb0EN3c108BFloat16EfEEv13SSMParamsBase:
.text._Z25selective_scan_fwd_kernelI32Selective_Scan_fwd_kernel_traitsILi128ELi16ELi1ELb1ELb0ELb1ELb0EN3c108BFloat16EfEEv13SSMParamsBase:
        /* <DEDUP_REMOVED lines=30> */
[----:B0-----:R-:W-:-:S04]  /*01e0*/  HFMA2.MMA R6, -RZ, RZ, 0, 0 ;  /* 0x00000000ff067435 */ /* 0x001fc800000001ff */
[----:B---3--:R-:W-:Y:S01]  /*01f0*/  IMAD R5, R13, UR4, RZ ;  /* 0x000000040d057c24 */ /* 0x008fe2000f8e02ff */
[----:B--2---:R-:W-:-:S03]  /*0200*/  IADD3 R8, RZ, -R7, RZ ;  /* 0x80000007ff087210 */ /* 0x004fc60007ffe0ff */
[----:B------:R-:W-:Y:S02]  /*0210*/  IMAD R11, R12, UR5, R5 ;  /* 0x000000050c0b7c24 */ /* 0x000fe4000f8e0205 */
        /* <DEDUP_REMOVED lines=9> */
[----:B------:R-:W-:Y:S02]  /*02b0*/  ISETP.GE.AND P2, PT, R2, RZ, PT ;  /* 0x000000ff0200720c */ /* 0x000fe40003f46270 */
[----:B0-----:R-:W-:Y:S01]  /*02c0*/  ISETP.GE.AND P3, PT, R3, 0x1, PT ;  /* 0x000000010300780c */ /* 0x001fe20003f66270 */
[----:B------:R-:W-:-:S04]  /*02d0*/  IMAD R3, R13, UR6, RZ ;  /* 0x000000060d037c24 */ /* 0x000fc8000f8e02ff */
[C---:B------:R-:W-:Y:S01]  /*02e0*/  IMAD R21, R12.reuse, UR7, R3 ;  /* 0x000000070c157c24 */ /* 0x040fe2000f8e0203 */
[----:B------:R-:W-:Y:S01]  /*02f0*/  ULDC.64 UR6, c[0x0][0x290] ;  /* 0x0000a40000067ab9 */ /* 0x000fe20000000a00 */
[----:B------:R-:W-:Y:S02]  /*0300*/  IMAD.WIDE.U32 R2, R12, UR4, RZ ;  /* 0x000000040c027c25 */ /* 0x000fe4000f8e00ff */
[-C--:B------:R-:W-:Y:S02]  /*0310*/  @!P1 IADD3 R0, R0, -R9.reuse, RZ ;  /* 0x8000000900009210 */ /* 0x080fe40007ffe0ff */
[----:B------:R-:W-:Y:S02]  /*0320*/  IMAD R19, R13, UR6, RZ ;  /* 0x000000060d137c24 */ /* 0x000fe4000f8e02ff */
[----:B------:R-:W-:Y:S01]  /*0330*/  ISETP.GE.U32.AND P0, PT, R0, R9, PT ;  /* 0x000000090000720c */ /* 0x000fe20003f06070 */
[----:B------:R-:W-:-:S12]  /*0340*/  @!P3 EXIT ;  /* 0x000000000000b94d */ /* 0x000fd80003800000 */
[----:B------:R-:W0:Y:S01]  /*0350*/  S2R R9, SR_TID.X ;  /* 0x0000000000097919 */ /* 0x000e220000002100 */
[----:B------:R-:W-:Y:S01]  /*0360*/  @!P1 IADD3 R8, R8, 0x1, RZ ;  /* 0x0000000108089810 */ /* 0x000fe20007ffe0ff */
[----:B------:R-:W1:Y:S01]  /*0370*/  LDC.64 R26, c[0x0][0x2f8] ;  /* 0x0000be00ff1a7b82 */ /* 0x000e620000000a00 */
[----:B------:R-:W-:Y:S01]  /*0380*/  ISETP.NE.AND P1, PT, R10, RZ, PT ;  /* 0x000000ff0a00720c */ /* 0x000fe20003f25270 */
[----:B------:R-:W-:Y:S01]  /*0390*/  IMAD.WIDE.U32 R4, R12, UR6, RZ ;  /* 0x000000060c047c25 */ /* 0x000fe2000f8e00ff */
[----:B------:R-:W-:Y:S01]  /*03a0*/  @P0 IADD3 R8, R8, 0x1, RZ ;  /* 0x0000000108080810 */ /* 0x000fe20007ffe0ff */
[----:B------:R-:W-:Y:S01]  /*03b0*/  ULDC.64 UR4, c[0x0][0x288] ;  /* 0x0000a20000047ab9 */ /* 0x000fe20000000a00 */
[----:B------:R-:W-:Y:S01]  /*03c0*/  IADD3 R3, R3, R11, RZ ;  /* 0x0000000b03037210 */ /* 0x000fe20007ffe0ff */
[----:B------:R-:W-:Y:S01]  /*03d0*/  IMAD R19, R12, UR7, R19 ;  /* 0x000000070c137c24 */ /* 0x000fe2000f8e0213 */
[----:B------:R-:W-:Y:S01]  /*03e0*/  @!P2 IADD3 R8, -R8, RZ, RZ ;  /* 0x000000ff0808a210 */ /* 0x000fe20007ffe1ff */
[----:B------:R-:W2:Y:S01]  /*03f0*/  LDC.64 R28, c[0x0][0x2e0] ;  /* 0x0000b800ff1c7b82 */ /* 0x000ea20000000a00 */
[----:B------:R-:W-:Y:S01]  /*0400*/  ULDC.64 UR6, c[0x0][0x298] ;  /* 0x0000a60000067ab9 */ /* 0x000fe20000000a00 */
[----:B------:R-:W-:Y:S01]  /*0410*/  ULDC.64 UR10, c[0x0][0x278] ;  /* 0x00009e00000a7ab9 */ /* 0x000fe20000000a00 */
[----:B------:R-:W-:Y:S01]  /*0420*/  IADD3 R5, R5, R19, RZ ;  /* 0x0000001305057210 */ /* 0x000fe20007ffe0ff */
[C---:B------:R-:W-:Y:S01]  /*0430*/  IMAD R18, R16.reuse, UR6, RZ ;  /* 0x0000000610127c24 */ /* 0x040fe2000f8e02ff */
[----:B------:R-:W3:Y:S01]  /*0440*/  S2R R11, SR_LANEID ;  /* 0x00000000000b7919 */ /* 0x000ee20000000000 */
[----:B------:R-:W-:Y:S01]  /*0450*/  @!P1 LOP3.LUT R8, RZ, R10, RZ, 0x33, !PT ;  /* 0x0000000aff089212 */ /* 0x000fe200078e33ff */
[----:B------:R-:W-:Y:S01]  /*0460*/  IMAD R10, R16, UR4, RZ ;  /* 0x00000004100a7c24 */ /* 0x000fe2000f8e02ff */
[----:B------:R-:W4:Y:S01]  /*0470*/  LDC.64 R24, c[0x0][0x2f0] ;  /* 0x0000bc00ff187b82 */ /* 0x000f220000000a00 */
[----:B------:R-:W-:Y:S01]  /*0480*/  IADD3 R7, R7, R21, RZ ;  /* 0x0000001507077210 */ /* 0x000fe20007ffe0ff */
[C---:B------:R-:W-:Y:S01]  /*0490*/  IMAD R21, R17.reuse, UR7, R18 ;  /* 0x0000000711157c24 */ /* 0x040fe2000f8e0212 */
[----:B------:R-:W-:Y:S01]  /*04a0*/  SHF.R.S32.HI R0, RZ, 0x1f, R8 ;  /* 0x0000001fff007819 */ /* 0x000fe20000011408 */
[----:B------:R-:W-:-:S04]  /*04b0*/  IMAD.WIDE.U32 R4, R17, UR6, R4 ;  /* 0x0000000611047c25 */ /* 0x000fc8000f8e0004 */
[----:B------:R-:W-:Y:S02]  /*04c0*/  IMAD R23, R0, UR10, RZ ;  /* 0x0000000a00177c24 */ /* 0x000fe4000f8e02ff */
[C---:B------:R-:W-:Y:S02]  /*04d0*/  IMAD R19, R17.reuse, UR5, R10 ;  /* 0x0000000511137c24 */ /* 0x040fe4000f8e020a */
[----:B------:R-:W-:Y:S01]  /*04e0*/  IMAD.WIDE.U32 R2, R17, UR4, R2 ;  /* 0x0000000411027c25 */ /* 0x000fe2000f8e0002 */
[----:B------:R-:W-:Y:S01]  /*04f0*/  UMOV UR4, URZ ;  /* 0x0000003f00047c82 */ /* 0x000fe20008000000 */
[----:B0-----:R-:W-:Y:S02]  /*0500*/  SHF.L.U32 R0, R9, 0x1, RZ ;  /* 0x0000000109007819 */ /* 0x001fe400000006ff */
[----:B------:R-:W-:Y:S01]  /*0510*/  IMAD.WIDE.U32 R6, R8, UR10, R6 ;  /* 0x0000000a08067c25 */ /* 0x000fe2000f8e0006 */
[----:B------:R-:W-:Y:S02]  /*0520*/  IADD3 R10, R3, R19, RZ ;  /* 0x00000013030a7210 */ /* 0x000fe40007ffe0ff */
[----:B------:R-:W-:Y:S01]  /*0530*/  LOP3.LUT R0, R0, 0xffffffc0, RZ, 0xc0, !PT ;  /* 0xffffffc000007812 */ /* 0x000fe200078ec0ff */
[----:B------:R-:W-:Y:S01]  /*0540*/  IMAD R23, R8, UR11, R23 ;  /* 0x0000000b08177c24 */ /* 0x000fe2000f8e0217 */
[----:B------:R-:W-:-:S02]  /*0550*/  IADD3 R8, R5, R21, RZ ;  /* 0x0000001505087210 */ /* 0x000fc40007ffe0ff */
[----:B-1----:R-:W-:Y:S02]  /*0560*/  LEA R5, P1, R4, R26, 0x1 ;  /* 0x0000001a04057211 */ /* 0x002fe400078208ff */
[----:B------:R-:W-:Y:S02]  /*0570*/  IADD3 R18, R7, R23, RZ ;  /* 0x0000001707127210 */ /* 0x000fe40007ffe0ff */
[----:B--2---:R-:W-:Y:S02]  /*0580*/  LEA R3, P2, R6, R28, 0x1 ;  /* 0x0000001c06037211 */ /* 0x004fe400078408ff */
[----:B----4-:R-:W-:Y:S02]  /*0590*/  LEA R7, P0, R2, R24, 0x1 ;  /* 0x0000001802077211 */ /* 0x010fe400078008ff */
[----:B------:R-:W-:Y:S02]  /*05a0*/  LEA.HI.X R4, R4, R27, R8, 0x1, P1 ;  /* 0x0000001b04047211 */ /* 0x000fe400008f0c08 */
[----:B------:R-:W-:-:S02]  /*05b0*/  LEA.HI.X R18, R6, R29, R18, 0x1, P2 ;  /* 0x0000001d06127211 */ /* 0x000fc400010f0c12 */
[----:B------:R-:W-:Y:S02]  /*05c0*/  LEA.HI.X R2, R2, R25, R10, 0x1, P0 ;  /* 0x0000001902027211 */ /* 0x000fe400000f0c0a */
[----:B------:R-:W-:Y:S02]  /*05d0*/  MOV R6, R5 ;  /* 0x0000000500067202 */ /* 0x000fe40000000f00 */
[----:B------:R-:W-:Y:S02]  /*05e0*/  MOV R5, R4 ;  /* 0x0000000400057202 */ /* 0x000fe40000000f00 */
[----:B------:R-:W-:Y:S02]  /*05f0*/  LOP3.LUT R10, R0, 0x1f, R9, 0xf8, !PT ;  /* 0x0000001f000a7812 */ /* 0x000fe400078ef809 */
[----:B------:R-:W-:Y:S02]  /*0600*/  MOV R8, R7 ;  /* 0x0000000700087202 */ /* 0x000fe40000000f00 */
[----:B------:R-:W-:-:S02]  /*0610*/  MOV R4, R3 ;  /* 0x0000000300047202 */ /* 0x000fc40000000f00 */
[----:B------:R-:W-:Y:S02]  /*0620*/  LOP3.LUT R9, R9, 0x1f, RZ, 0xc0, !PT ;  /* 0x0000001f09097812 */ /* 0x000fe400078ec0ff */
[----:B------:R-:W-:Y:S02]  /*0630*/  MOV R7, R2 ;  /* 0x0000000200077202 */ /* 0x000fe40000000f00 */
[----:B---3--:R-:W-:-:S07]  /*0640*/  MOV R3, R18 ;  /* 0x0000001200037202 */ /* 0x008fce0000000f00 */
.L_x_3058:
[----:B------:R-:W-:Y:S01]  /*0650*/  BAR.SYNC.DEFER_BLOCKING 0x0 ;  /* 0x0000000000007b1d */ /* 0x000fe20000010000 */
[----:B-1----:R-:W-:Y:S02]  /*0660*/  MOV R18, R8 ;  /* 0x0000000800127202 */ /* 0x002fe40000000f00 */
[----:B------:R-:W-:-:S05]  /*0670*/  MOV R19, R7 ;  /* 0x0000000700137202 */ /* 0x000fca0000000f00 */
[----:B------:R-:W0:Y:S01]  /*0680*/  S2UR UR6, SR_CgaCtaId ;  /* 0x00000000000679c3 */ /* 0x000e220000008800 */
[----:B------:R-:W-:Y:S01]  /*0690*/  IMAD.WIDE R20, R10, 0x10, R18 ;  /* 0x000000100a147825 */ /* 0x000fe200078e0212 */
[----:B------:R-:W-:-:S06]  /*06a0*/  UMOV UR5, 0x400 ;  /* 0x0000040000057882 */ /* 0x000fcc0000000000 */
[----:B------:R-:W1:Y:S01]  /*06b0*/  LDC R23, c[0x0][0x21c] ;  /* 0x00008700ff177b82 */ /* 0x000e620000000800 */
[----:B------:R-:W2:Y:S04]  /*06c0*/  LDG.E.128 R24, desc[UR8][R20.64] ;  /* 0x0000000814187981 */ /* 0x000ea8000c1e1d00 */
[----:B------:R3:W4:Y:S01]  /*06d0*/  LDG.E.128 R28, desc[UR8][R20.64+0x200] ;  /* 0x00020008141c7981 */ /* 0x000722000c1e1d00 */
[----:B0-----:R-:W-:Y:S01]  /*06e0*/  ULEA UR5, UR6, UR5, 0x18 ;  /* 0x0000000506057291 */ /* 0x001fe2000f8ec03f */
[----:B------:R-:W0:Y:S01]  /*06f0*/  S2R R19, SR_TID.X ;  /* 0x0000000000137919 */ /* 0x000e220000002100 */
[----:B---3--:R-:W-:Y:S02]  /*0700*/  MOV R20, R6 ;  /* 0x0000000600147202 */ /* 0x008fe40000000f00 */
[----:B------:R-:W-:-:S03]  /*0710*/  MOV R21, R5 ;  /* 0x0000000500157202 */ /* 0x000fc60000000f00 */
[----:B------:R-:W-:Y:S01]  /*0720*/  IMAD.WIDE R20, R10, 0x10, R20 ;  /* 0x000000100a147825 */ /* 0x000fe200078e0214 */
[----:B0-----:R-:W-:-:S04]  /*0730*/  SHF.L.U32 R2, R19, 0x1, RZ ;  /* 0x0000000113027819 */ /* 0x001fc800000006ff */
[----:B------:R-:W-:-:S04]  /*0740*/  LOP3.LUT R2, R2, 0xffffffc0, RZ, 0xc0, !PT ;  /* 0xffffffc002027812 */ /* 0x000fc800078ec0ff */
[----:B------:R-:W-:-:S04]  /*0750*/  IADD3 R18, R2, R11, RZ ;  /* 0x0000000b02127210 */ /* 0x000fc80007ffe0ff */
[C---:B------:R-:W-:Y:S02]  /*0760*/  IADD3 R22, R18.reuse, R11, RZ ;  /* 0x0000000b12167210 */ /* 0x040fe40007ffe0ff */
[----:B------:R-:W-:Y:S02]  /*0770*/  LEA R0, R18, UR5, 0x4 ;  /* 0x0000000512007c11 */ /* 0x000fe4000f8e20ff */
[----:B------:R-:W-:-:S03]  /*0780*/  LEA R22, R22, UR5, 0x4 ;  /* 0x0000000516167c11 */ /* 0x000fc6000f8e20ff */
[----:B--2---:R-:W-:Y:S04]  /*0790*/  STS.128 [R0], R24 ;  /* 0x0000001800007388 */ /* 0x004fe80000000c00 */
[----:B----4-:R-:W-:Y:S01]  /*07a0*/  STS.128 [R0+0x200], R28 ;  /* 0x0002001c00007388 */ /* 0x010fe20000000c00 */
[----:B------:R-:W-:-:S03]  /*07b0*/  NOP ;  /* 0x0000000000007918 */ /* 0x000fc60000000000 */
[----:B------:R-:W-:Y:S04]  /*07c0*/  LDS.128 R40, [R22] ;  /* 0x0000000016287984 */ /* 0x000fe80000000c00 */
[----:B------:R-:W-:Y:S01]  /*07d0*/  LDS.128 R36, [R22+0x10] ;  /* 0x0000100016247984 */ /* 0x000fe20000000c00 */
[----:B------:R-:W-:Y:S06]  /*07e0*/  BAR.SYNC.DEFER_BLOCKING 0x0 ;  /* 0x0000000000007b1d */ /* 0x000fec0000010000 */
[----:B------:R-:W2:Y:S04]  /*07f0*/  LDG.E.128 R44, desc[UR8][R20.64] ;  /* 0x00000008142c7981 */ /* 0x000ea8000c1e1d00 */
[----:B------:R-:W3:Y:S01]  /*0800*/  LDG.E.128 R48, desc[UR8][R20.64+0x200] ;  /* 0x0002000814307981 */ /* 0x000ee2000c1e1d00 */
[----:B------:R-:W-:Y:S01]  /*0810*/  ULDC.U8 UR6, c[0x0][0x22e] ;  /* 0x00008b8000067ab9 */ /* 0x000fe20000000000 */
[----:B-1----:R-:W-:Y:S01]  /*0820*/  ISETP.GE.AND P6, PT, R23, 0x1, PT ;  /* 0x000000011700780c */ /* 0x002fe20003fc6270 */
        /* <DEDUP_REMOVED lines=21> */
[----:B------:R-:W-:Y:S01]  /*0980*/  SHF.L.U32 R32, R40, 0x10, RZ ;  /* 0x0000001028207819 */ /* 0x000fe200000006ff */
[--C-:B------:R-:W-:Y:S01]  /*0990*/  FADD.FTZ R21, R47, R14.reuse ;  /* 0x0000000e2f157221 */ /* 0x100fe20000010000 */
[----:B------:R-:W-:Y:S01]  /*09a0*/  FSETP.GTU.FTZ.AND P1, PT, R24, 20, PT ;  /* 0x41a000001800780b */ /* 0x000fe20003f3c000 */
[----:B------:R-:W-:Y:S01]  /*09b0*/  FADD.FTZ R26, R27, R14 ;  /* 0x0000000e1b1a7221 */ /* 0x000fe20000010000 */
[----:B------:R-:W-:Y:S02]  /*09c0*/  FSETP.GTU.FTZ.AND P2, PT, R23, 20, PT ;  /* 0x41a000001700780b */ /* 0x000fe40003f5c000 */
[----:B------:R-:W-:Y:S02]  /*09d0*/  FSETP.GTU.FTZ.AND P3, PT, R22, 20, PT ;  /* 0x41a000001600780b */ /* 0x000fe40003f7c000 */
[----:B------:R-:W-:Y:S02]  /*09e0*/  FSETP.GTU.FTZ.AND P5, PT, R21, 20, PT ;  /* 0x41a000001500780b */ /* 0x000fe40003fbc000 */
[----:B------:R-:W-:-:S02]  /*09f0*/  FSETP.GTU.FTZ.AND P4, PT, R20, 20, PT ;  /* 0x41a000001400780b */ /* 0x000fc40003f9c000 */
        /* <DEDUP_REMOVED lines=34> */
.L_x_3021:
[----:B------:R-:W-:Y:S05]  /*0c20*/  BSYNC B0 ;  /* 0x0000000000007941 */ /* 0x000fea0003800000 */
.L_x_3020:
        /* <DEDUP_REMOVED lines=42> */
.L_x_3023:
[----:B------:R-:W-:Y:S05]  /*0ed0*/  BSYNC B0 ;  /* 0x0000000000007941 */ /* 0x000fea0003800000 */
.L_x_3022:
        /* <DEDUP_REMOVED lines=40> */
.L_x_3025:
[----:B------:R-:W-:Y:S05]  /*1160*/  BSYNC B0 ;  /* 0x0000000000007941 */ /* 0x000fea0003800000 */
.L_x_3024:
        /* <DEDUP_REMOVED lines=42> */
.L_x_3027:
[----:B------:R-:W-:Y:S05]  /*1410*/  BSYNC B0 ;  /* 0x0000000000007941 */ /* 0x000fea0003800000 */
.L_x_3026:
        /* <DEDUP_REMOVED lines=40> */
.L_x_3029:
[----:B------:R-:W-:Y:S05]  /*16a0*/  BSYNC B0 ;  /* 0x0000000000007941 */ /* 0x000fea0003800000 */
.L_x_3028:
        /* <DEDUP_REMOVED lines=42> */
.L_x_3031:
[----:B------:R-:W-:Y:S05]  /*1950*/  BSYNC B0 ;  /* 0x0000000000007941 */ /* 0x000fea0003800000 */
.L_x_3030:
        /* <DEDUP_REMOVED lines=41> */
.L_x_3033:
[----:B------:R-:W-:Y:S05]  /*1bf0*/  BSYNC B0 ;  /* 0x0000000000007941 */ /* 0x000fea0003800000 */
.L_x_3032:
        /* <DEDUP_REMOVED lines=42> */
.L_x_3035:
[----:B------:R-:W-:Y:S05]  /*1ea0*/  BSYNC B0 ;  /* 0x0000000000007941 */ /* 0x000fea0003800000 */
.L_x_3034:
        /* <DEDUP_REMOVED lines=42> */
.L_x_3037:
[----:B------:R-:W-:Y:S05]  /*2150*/  BSYNC B0 ;  /* 0x0000000000007941 */ /* 0x000fea0003800000 */
.L_x_3036:
        /* <DEDUP_REMOVED lines=40> */
.L_x_3039:
[----:B------:R-:W-:Y:S05]  /*23e0*/  BSYNC B0 ;  /* 0x0000000000007941 */ /* 0x000fea0003800000 */
.L_x_3038:
        /* <DEDUP_REMOVED lines=44> */
.L_x_3041:
[----:B------:R-:W-:Y:S05]  /*26b0*/  BSYNC B0 ;  /* 0x0000000000007941 */ /* 0x000fea0003800000 */
.L_x_3040:
        /* <DEDUP_REMOVED lines=33> */
.L_x_3043:
[----:B------:R-:W-:Y:S05]  /*28d0*/  BSYNC B0 ;  /* 0x0000000000007941 */ /* 0x000fea0003800000 */
.L_x_3042:
        /* <DEDUP_REMOVED lines=33> */
.L_x_3045:
[----:B------:R-:W-:Y:S05]  /*2af0*/  BSYNC B0 ;  /* 0x0000000000007941 */ /* 0x000fea0003800000 */
.L_x_3044:
        /* <DEDUP_REMOVED lines=33> */
.L_x_3047:
[----:B------:R-:W-:Y:S05]  /*2d10*/  BSYNC B0 ;  /* 0x0000000000007941 */ /* 0x000fea0003800000 */
.L_x_3046:
        /* <DEDUP_REMOVED lines=33> */
.L_x_3049:
[----:B------:R-:W-:Y:S05]  /*2f30*/  BSYNC B0 ;  /* 0x0000000000007941 */ /* 0x000fea0003800000 */
.L_x_3048:
        /* <DEDUP_REMOVED lines=33> */
.L_x_3051:
[----:B------:R-:W-:Y:S05]  /*3150*/  BSYNC B0 ;  /* 0x0000000000007941 */ /* 0x000fea0003800000 */
.L_x_3050:
        /* <DEDUP_REMOVED lines=33> */
.L_x_3057:
[----:B------:R-:W-:Y:S01]  /*3370*/  IMAD R30, R16, UR10, RZ ;  /* 0x0000000a101e7c24 */ /* 0x000fe2000f8e02ff */
[----:B------:R-:W-:Y:S01]  /*3380*/  SHF.R.S32.HI R40, RZ, 0x1f, R93 ;  /* 0x0000001fff287819 */ /* 0x000fe2000001145d */
[----:B0-----:R-:W-:-:S04]  /*3390*/  IMAD.WIDE.U32 R28, R17, UR10, RZ ;  /* 0x0000000a111c7c25 */ /* 0x001fc8000f8e00ff */
        /* <DEDUP_REMOVED lines=8> */
[----:B------:R-:W3:Y:S01]  /*3420*/  LDG.E R38, desc[UR8][R38.64] ;  /* 0x0000000826267981 */ /* 0x000ee2000c1e1900 */
[----:B------:R-:W-:Y:S02]  /*3430*/  IMAD R30, R40, UR16, RZ ;  /* 0x00000010281e7c24 */ /* 0x000fe4000f8e02ff */
[----:B------:R-:W-:-:S04]  /*3440*/  IMAD.WIDE.U32 R28, R93, UR16, RZ ;  /* 0x000000105d1c7c25 */ /* 0x000fc8000f8e00ff */
[----:B------:R-:W-:Y:S01]  /*3450*/  IMAD R31, R93, UR17, R30 ;  /* 0x000000115d1f7c24 */ /* 0x000fe2000f8e021e */
[----:B------:R-:W-:-:S04]  /*3460*/  LEA R36, P0, R28, R4, 0x1 ;  /* 0x000000041c247211 */ /* 0x000fc800078008ff */
[----:B------:R-:W-:-:S04]  /*3470*/  IADD3 R29, R29, R31, RZ ;  /* 0x0000001f1d1d7210 */ /* 0x000fc80007ffe0ff */
[----:B------:R-:W-:-:S03]  /*3480*/  LEA.HI.X R37, R28, R3, R29, 0x1, P0 ;  /* 0x000000031c257211 */ /* 0x000fc600000f0c1d */
[----:B------:R-:W-:-:S05]  /*3490*/  IMAD.WIDE R36, R10, 0x10, R36 ;  /* 0x000000100a247825 */ /* 0x000fca00078e0224 */
[----:B------:R-:W4:Y:S04]  /*34a0*/  LDG.E.128 R28, desc[UR8][R36.64] ;  /* 0x00000008241c7981 */ /* 0x000f28000c1e1d00 */
[----:B------:R0:W2:Y:S01]  /*34b0*/  LDG.E.128 R32, desc[UR8][R36.64+0x200] ;  /* 0x0002000824207981 */ /* 0x0000a2000c1e1d00 */
[C---:B------:R-:W-:Y:S01]  /*34c0*/  ISETP.GE.AND P0, PT, R11.reuse, 0x1, PT ;  /* 0x000000010b00780c */ /* 0x040fe20003f06270 */
[----:B------:R-:W-:Y:S01]  /*34d0*/  IMAD R40, R40, UR20, RZ ;  /* 0x0000001428287c24 */ /* 0x000fe2000f8e02ff */
[----:B------:R-:W1:Y:S01]  /*34e0*/  S2UR UR6, SR_CgaCtaId ;  /* 0x00000000000679c3 */ /* 0x000e620000008800 */
[----:B------:R-:W-:Y:S01]  /*34f0*/  ISETP.NE.AND P2, PT, R11, 0x1f, PT ;  /* 0x0000001f0b00780c */ /* 0x000fe20003f45270 */
[----:B------:R-:W-:Y:S01]  /*3500*/  UMOV UR5, 0x400 ;  /* 0x0000040000057882 */ /* 0x000fe20000000000 */
[----:B------:R-:W-:-:S02]  /*3510*/  MOV R75, RZ ;  /* 0x000000ff004b7202 */ /* 0x000fc40000000f00 */
[----:B------:R-:W-:Y:S01]  /*3520*/  MOV R74, 0x3f800000 ;  /* 0x3f800000004a7802 */ /* 0x000fe20000000f00 */
[----:B-1----:R-:W-:Y:S01]  /*3530*/  ULEA UR5, UR6, UR5, 0x18 ;  /* 0x0000000506057291 */ /* 0x002fe2000f8ec03f */
[----:B---3--:R-:W-:-:S04]  /*3540*/  FMUL.FTZ R41, R38, 1.4426950216293334961 ;  /* 0x3fb8aa3b26297820 */ /* 0x008fc80000410000 */
[C---:B------:R-:W-:Y:S01]  /*3550*/  FMUL.FTZ R95, R41.reuse, R20 ;  /* 0x00000014295f7220 */ /* 0x040fe20000410000 */
[C---:B------:R-:W-:Y:S01]  /*3560*/  FMUL.FTZ R94, R41.reuse, R24 ;  /* 0x00000018295e7220 */ /* 0x040fe20000410000 */
[C---:B------:R-:W-:Y:S01]  /*3570*/  FMUL.FTZ R92, R41.reuse, R25 ;  /* 0x00000019295c7220 */ /* 0x040fe20000410000 */
[C---:B------:R-:W-:Y:S01]  /*3580*/  FMUL.FTZ R96, R41.reuse, R27 ;  /* 0x0000001b29607220 */ /* 0x040fe20000410000 */
[C---:B------:R-:W-:Y:S01]  /*3590*/  FMUL.FTZ R97, R41.reuse, R23 ;  /* 0x0000001729617220 */ /* 0x040fe20000410000 */
[C---:B------:R-:W-:Y:S01]  /*35a0*/  FMUL.FTZ R98, R41.reuse, R45 ;  /* 0x0000002d29627220 */ /* 0x040fe20000410000 */
[----:B------:R-:W0:Y:S01]  /*35b0*/  MUFU.EX2 R95, R95 ;  /* 0x0000005f005f7308 */ /* 0x000e220000000800 */
[C---:B------:R-:W-:Y:S01]  /*35c0*/  FMUL.FTZ R99, R41.reuse, R22 ;  /* 0x0000001629637220 */ /* 0x040fe20000410000 */
        /* <DEDUP_REMOVED lines=10> */
[----:B------:R-:W3:Y:S01]  /*3670*/  MUFU.EX2 R92, R92 ;  /* 0x0000005c005c7308 */ /* 0x000ee20000000800 */
[----:B0-----:R-:W-:Y:S01]  /*3680*/  FFMA.FTZ R36, R71, R95, R76 ;  /* 0x0000005f47247223 */ /* 0x001fe2000001004c */
[----:B----4-:R-:W-:Y:S04]  /*3690*/  STS.128 [R0], R28 ;  /* 0x0000001c00007388 */ /* 0x010fe80000000c00 */
[----:B--2---:R-:W-:Y:S02]  /*36a0*/  STS.128 [R0+0x200], R32 ;  /* 0x0002002000007388 */ /* 0x004fe40000000c00 */
[----:B------:R-:W0:Y:S01]  /*36b0*/  MUFU.EX2 R96, R96 ;  /* 0x0000006000607308 */ /* 0x000e220000000800 */
[----:B-1----:R-:W-:-:S07]  /*36c0*/  FFMA.FTZ R36, R94, R36, R73 ;  /* 0x000000245e247223 */ /* 0x002fce0000010049 */
[----:B------:R-:W1:Y:S01]  /*36d0*/  MUFU.EX2 R97, R97 ;  /* 0x0000006100617308 */ /* 0x000e620000000800 */
[----:B---3--:R-:W-:-:S04]  /*36e0*/  FMUL.FTZ R37, R92, R95 ;  /* 0x0000005f5c257220 */ /* 0x008fc80000410000 */
[----:B------:R-:W-:-:S03]  /*36f0*/  FMUL.FTZ R37, R94, R37 ;  /* 0x000000255e257220 */ /* 0x000fc60000410000 */
        /* <DEDUP_REMOVED lines=32> */
[----:B------:R-:W-:-:S03]  /*3900*/  FMUL.FTZ R36, R106, R37 ;  /* 0x000000256a247220 */ /* 0x000fc60000410000 */
[C---:B--2---:R-:W-:Y:S01]  /*3910*/  FFMA.FTZ R38, R107.reuse, R38, R88 ;  /* 0x000000266b267223 */ /* 0x044fe20000010058 */
[----:B------:R-:W-:-:S03]  /*3920*/  FMUL.FTZ R37, R107, R36 ;  /* 0x000000246b257220 */ /* 0x000fc60000410000 */
[C---:B0-----:R-:W-:Y:S01]  /*3930*/  FFMA.FTZ R69, R108.reuse, R38, R91 ;  /* 0x000000266c457223 */ /* 0x041fe2000001005b */
[----:B------:R-:W-:Y:S01]  /*3940*/  FMUL.FTZ R68, R108, R37 ;  /* 0x000000256c447220 */ /* 0x000fe20000410000 */
[----:B------:R-:W-:Y:S02]  /*3950*/  IMAD R38, R16, UR18, RZ ;  /* 0x0000001210267c24 */ /* 0x000fe4000f8e02ff */
[C---:B------:R-:W-:Y:S01]  /*3960*/  IMAD.WIDE.U32 R36, R17.reuse, UR18, RZ ;  /* 0x0000001211247c25 */ /* 0x040fe2000f8e00ff */
[----:B------:R-:W0:Y:S03]  /*3970*/  SHFL.UP PT, R39, R69, 0x1, RZ ;  /* 0x0420000045277989 */ /* 0x000e2600000e00ff */
[----:B------:R-:W-:Y:S01]  /*3980*/  IMAD R43, R17, UR19, R38 ;  /* 0x00000013112b7c24 */ /* 0x000fe2000f8e0226 */
[----:B------:R-:W1:Y:S04]  /*3990*/  SHFL.UP PT, R41, R68, 0x1, RZ ;  /* 0x0420000044297989 */ /* 0x000e6800000e00ff */
[----:B------:R-:W-:Y:S01]  /*39a0*/  IADD3 R37, R37, R43, RZ ;  /* 0x0000002b25257210 */ /* 0x000fe20007ffe0ff */
[----:B------:R-:W-:-:S02]  /*39b0*/  IMAD R43, R93, UR21, R40 ;  /* 0x000000155d2b7c24 */ /* 0x000fc4000f8e0228 */
[----:B------:R-:W-:-:S05]  /*39c0*/  IMAD.WIDE.U32 R36, R93, UR20, R36 ;  /* 0x000000145d247c25 */ /* 0x000fca000f8e0024 */
[----:B------:R-:W-:Y:S02]  /*39d0*/  IADD3 R37, R37, R43, RZ ;  /* 0x0000002b25257210 */ /* 0x000fe40007ffe0ff */
[----:B------:R-:W-:Y:S01]  /*39e0*/  LEA R38, P1, R36, UR22, 0x2 ;  /* 0x0000001624267c11 */ /* 0x000fe2000f8210ff */
[----:B0-----:R-:W-:-:S03]  /*39f0*/  @P0 FFMA.FTZ R69, R68, R39, R69 ;  /* 0x0000002744450223 */ /* 0x001fc60000010045 */
[----:B------:R-:W-:Y:S01]  /*3a00*/  LEA.HI.X R39, R36, UR23, R37, 0x2, P1 ;  /* 0x0000001724277c11 */ /* 0x000fe200088f1425 */
[----:B------:R-:W-:Y:S01]  /*3a10*/  NOP ;  /* 0x0000000000007918 */ /* 0x000fe20000000000 */
[----:B-1----:R-:W-:Y:S01]  /*3a20*/  @P0 FMUL.FTZ R68, R68, R41 ;  /* 0x0000002944440220 */ /* 0x002fe20000410000 */
[----:B------:R-:W0:Y:S04]  /*3a30*/  SHFL.UP PT, R36, R69, 0x2, RZ ;  /* 0x0440000045247989 */ /* 0x000e2800000e00ff */
[----:B------:R-:W1:Y:S01]  /*3a40*/  SHFL.UP PT, R37, R68, 0x2, RZ ;  /* 0x0440000044257989 */ /* 0x000e6200000e00ff */
[C---:B------:R-:W-:Y:S02]  /*3a50*/  ISETP.GE.AND P0, PT, R11.reuse, 0x2, PT ;  /* 0x000000020b00780c */ /* 0x040fe40003f06270 */
[----:B------:R-:W-:Y:S01]  /*3a60*/  ISETP.GE.AND P1, PT, R11, 0x10, PT ;  /* 0x000000100b00780c */ /* 0x000fe20003f26270 */
[----:B------:R2:W5:Y:S01]  /*3a70*/  LDG.E R109, desc[UR8][R38.64] ;  /* 0x00000008266d7981 */ /* 0x000562000c1e1900 */
[----:B------:R-:W-:Y:S01]  /*3a80*/  IADD3 R30, R18, R11, RZ ;  /* 0x0000000b121e7210 */ /* 0x000fe20007ffe0ff */
[----:B------:R-:W-:Y:S01]  /*3a90*/  BSSY B0, `(.L_x_3053) ;  /* 0x000003c000007945 */ /* 0x000fe20003800000 */
[----:B------:R-:W-:-:S02]  /*3aa0*/  SHF.R.U32.HI R114, RZ, 0x5, R19 ;  /* 0x00000005ff727819 */ /* 0x000fc40000011613 */
[----:B------:R-:W-:-:S05]  /*3ab0*/  LEA R116, R30, UR5, 0x4 ;  /* 0x000000051e747c11 */ /* 0x000fca000f8e20ff */
[----:B------:R-:W-:Y:S01]  /*3ac0*/  LDS.128 R32, [R116+0x10] ;  /* 0x0000100074207984 */ /* 0x000fe20000000c00 */
[C---:B0-----:R-:W-:Y:S01]  /*3ad0*/  @P0 FFMA.FTZ R69, R68.reuse, R36, R69 ;  /* 0x0000002444450223 */ /* 0x041fe20000010045 */
[----:B-1----:R-:W-:-:S04]  /*3ae0*/  @P0 FMUL.FTZ R68, R68, R37 ;  /* 0x0000002544440220 */ /* 0x002fc80000410000 */
        /* <DEDUP_REMOVED lines=11> */
[----:B------:R-:W-:-:S03]  /*3ba0*/  ISETP.NE.AND P0, PT, R9, RZ, PT ;  /* 0x000000ff0900720c */ /* 0x000fc60003f05270 */
[----:B------:R-:W1:Y:S01]  /*3bb0*/  SHFL.UP PT, R29, R68, 0x10, RZ ;  /* 0x06000000441d7989 */ /* 0x000e6200000e00ff */
[----:B------:R-:W-:-:S13]  /*3bc0*/  ISETP.EQ.OR P0, PT, RZ, UR4, P0 ;  /* 0x00000004ff007c0c */ /* 0x000fda0008702670 */
[----:B------:R-:W-:-:S05]  /*3bd0*/  @!P0 LEA R110, R93, UR5, 0x3 ;  /* 0x000000055d6e8c11 */ /* 0x000fca000f8e18ff */
[----:B------:R-:W-:Y:S01]  /*3be0*/  @!P0 LDS.64 R74, [R110+0x10d0] ;  /* 0x0010d0006e4a8984 */ /* 0x000fe20000000a00 */
[----:B0-----:R-:W-:Y:S01]  /*3bf0*/  @P1 FFMA.FTZ R69, R68, R28, R69 ;  /* 0x0000001c44451223 */ /* 0x001fe20000010045 */
[----:B------:R-:W-:Y:S02]  /*3c00*/  @!P2 SHF.R.U32.HI R28, RZ, 0x2, R19 ;  /* 0x00000002ff1ca819 */ /* 0x000fe40000011613 */
[----:B------:R-:W-:Y:S01]  /*3c10*/  ISETP.NE.AND P0, PT, R114, 0x3, PT ;  /* 0x000000037200780c */ /* 0x000fe20003f05270 */
[----:B-1----:R-:W-:Y:S01]  /*3c20*/  @P1 FMUL.FTZ R68, R68, R29 ;  /* 0x0000001d44441220 */ /* 0x002fe20000410000 */
[----:B------:R-:W-:Y:S01]  /*3c30*/  @!P2 LOP3.LUT R113, R28, 0x3ffffff8, RZ, 0xc0, !PT ;  /* 0x3ffffff81c71a812 */ /* 0x000fe200078ec0ff */
[----:B------:R-:W-:Y:S01]  /*3c40*/  SHFL.UP PT, R112, R69, 0x1, RZ ;  /* 0x0420000045707989 */ /* 0x000fe200000e00ff */
[----:B------:R-:W-:-:S03]  /*3c50*/  ISETP.NE.AND P1, PT, R114, 0x2, PT ;  /* 0x000000027200780c */ /* 0x000fc60003f25270 */
[----:B------:R-:W-:Y:S04]  /*3c60*/  LDS.128 R28, [R116] ;  /* 0x00000000741c7984 */ /* 0x000fe80000000c00 */
[----:B------:R-:W-:Y:S01]  /*3c70*/  @!P2 STS.64 [R113+UR5+0x1090], R68 ;  /* 0x001090447100a988 */ /* 0x000fe20008000a05 */
[----:B------:R-:W-:Y:S01]  /*3c80*/  BAR.SYNC.DEFER_BLOCKING 0x0 ;  /* 0x0000000000007b1d */ /* 0x000fe20000010000 */
[----:B------:R-:W-:-:S04]  /*3c90*/  ISETP.NE.AND P2, PT, R114, RZ, PT ;  /* 0x000000ff7200720c */ /* 0x000fc80003f45270 */
[----:B------:R-:W-:Y:S01]  /*3ca0*/  ISETP.NE.AND P3, PT, R11, RZ, P2 ;  /* 0x000000ff0b00720c */ /* 0x000fe20001765270 */
[----:B------:R-:W-:Y:S04]  /*3cb0*/  SHFL.UP PT, R111, R68, 0x1, RZ ;  /* 0x04200000446f7989 */ /* 0x000fe800000e00ff */
[----:B--2---:R-:W0:Y:S04]  /*3cc0*/  LDS.128 R36, [UR5+0x1090] ;  /* 0x00109005ff247984 */ /* 0x004e280008000c00 */
[----:B------:R-:W1:Y:S01]  /*3cd0*/  LDS.128 R40, [UR5+0x10a0] ;  /* 0x0010a005ff287984 */ /* 0x000e620008000c00 */
        /* <DEDUP_REMOVED lines=9> */
[----:B------:R-:W-:Y:S02]  /*3d70*/  FMUL.FTZ R42, R42, R115 ;  /* 0x000000732a2a7220 */ /* 0x000fe40000410000 */
[C---:B------:R-:W-:Y:S02]  /*3d80*/  @P3 FMUL.FTZ R36, R111.reuse, R36 ;  /* 0x000000246f243220 */ /* 0x040fe40000410000 */
[----:B------:R-:W-:-:S03]  /*3d90*/  @P3 FFMA.FTZ R37, R111, R37, R112 ;  /* 0x000000256f253223 */ /* 0x000fc60000010070 */
        /* <DEDUP_REMOVED lines=11> */
.L_x_3054:
[----:B------:R-:W-:Y:S05]  /*3e50*/  BSYNC B0 ;  /* 0x0000000000007941 */ /* 0x000fea0003800000 */
.L_x_3053:
[----:B------:R-:W-:Y:S01]  /*3e60*/  BAR.SYNC.DEFER_BLOCKING 0x0 ;  /* 0x0000000000007b1d */ /* 0x000fe20000010000 */
[----:B------:R-:W-:Y:S02]  /*3e70*/  ISETP.NE.AND P0, PT, R19, RZ, PT ;  /* 0x000000ff1300720c */ /* 0x000fe40003f05270 */
[C---:B------:R-:W-:Y:S02]  /*3e80*/  PRMT R122, R28.reuse, 0x7632, R122 ;  /* 0x000076321c7a7816 */ /* 0x040fe4000000007a */
[----:B------:R-:W-:Y:S01]  /*3e90*/  SHF.L.U32 R68, R28, 0x10, RZ ;  /* 0x000000101c447819 */ /* 0x000fe200000006ff */
[----:B------:R-:W-:Y:S01]  /*3ea0*/  BSSY B0, `(.L_x_3055) ;  /* 0x000003b000007945 */ /* 0x000fe20003800000 */
[----:B------:R-:W-:Y:S02]  /*3eb0*/  PRMT R28, R31, 0x7632, R28 ;  /* 0x000076321f1c7816 */ /* 0x000fe4000000001c */
[----:B------:R-:W-:Y:S02]  /*3ec0*/  PRMT R118, R29, 0x7632, R118 ;  /* 0x000076321d767816 */ /* 0x000fe40000000076 */
[----:B------:R-:W-:-:S02]  /*3ed0*/  PRMT R120, R30, 0x7632, R120 ;  /* 0x000076321e787816 */ /* 0x000fc40000000078 */
[----:B------:R-:W-:Y:S02]  /*3ee0*/  PRMT R110, R32, 0x7632, R110 ;  /* 0x00007632206e7816 */ /* 0x000fe4000000006e */
[----:B------:R-:W-:Y:S02]  /*3ef0*/  PRMT R114, R34, 0x7632, R114 ;  /* 0x0000763222727816 */ /* 0x000fe40000000072 */
[----:B------:R-:W-:Y:S02]  /*3f00*/  PRMT R116, R35, 0x7632, R116 ;  /* 0x0000763223747816 */ /* 0x000fe40000000074 */
[----:B0-----:R-:W-:Y:S02]  /*3f10*/  SHF.L.U32 R74, R29, 0x10, RZ ;  /* 0x000000101d4a7819 */ /* 0x001fe400000006ff */
[----:B------:R-:W-:Y:S02]  /*3f20*/  SHF.L.U32 R30, R30, 0x10, RZ ;  /* 0x000000101e1e7819 */ /* 0x000fe400000006ff */
[----:B------:R-:W-:Y:S01]  /*3f30*/  SHF.L.U32 R32, R32, 0x10, RZ ;  /* 0x0000001020207819 */ /* 0x000fe200000006ff */
[----:B------:R-:W0:Y:S01]  /*3f40*/  LDS R38, [UR5+0x10bc] ;  /* 0x0010bc05ff267984 */ /* 0x000e220008000800 */
[----:B------:R-:W-:-:S02]  /*3f50*/  SHF.L.U32 R34, R34, 0x10, RZ ;  /* 0x0000001022227819 */ /* 0x000fc400000006ff */
[----:B------:R-:W-:Y:S02]  /*3f60*/  SHF.L.U32 R122, R122, 0x10, RZ ;  /* 0x000000107a7a7819 */ /* 0x000fe400000006ff */
[----:B------:R-:W-:Y:S02]  /*3f70*/  SHF.L.U32 R118, R118, 0x10, RZ ;  /* 0x0000001076767819 */ /* 0x000fe400000006ff */
[----:B------:R-:W-:Y:S02]  /*3f80*/  SHF.L.U32 R120, R120, 0x10, RZ ;  /* 0x0000001078787819 */ /* 0x000fe400000006ff */
[----:B------:R-:W-:Y:S02]  /*3f90*/  SHF.L.U32 R110, R110, 0x10, RZ ;  /* 0x000000106e6e7819 */ /* 0x000fe400000006ff */
[----:B------:R-:W-:Y:S02]  /*3fa0*/  SHF.L.U32 R114, R114, 0x10, RZ ;  /* 0x0000001072727819 */ /* 0x000fe400000006ff */
[----:B------:R-:W-:Y:S01]  /*3fb0*/  SHF.L.U32 R116, R116, 0x10, RZ ;  /* 0x0000001074747819 */ /* 0x000fe200000006ff */
[----:B0-----:R-:W-:Y:S01]  /*3fc0*/  @P0 FFMA.FTZ R112, R38, R111, R112 ;  /* 0x0000006f26700223 */ /* 0x001fe20000010070 */
[----:B------:R-:W-:-:S03]  /*3fd0*/  ISETP.NE.AND P0, PT, R19, RZ, PT ;  /* 0x000000ff1300720c */ /* 0x000fc60003f05270 */
[----:B------:R-:W-:Y:S01]  /*3fe0*/  FFMA.FTZ R39, R92, R112, R71 ;  /* 0x000000705c277223 */ /* 0x000fe20000010047 */
[----:B------:R-:W-:-:S03]  /*3ff0*/  PRMT R112, R33, 0x7632, R112 ;  /* 0x0000763221707816 */ /* 0x000fc60000000070 */
[----:B------:R-:W-:Y:S01]  /*4000*/  FFMA.FTZ R38, R95, R39, R76 ;  /* 0x000000275f267223 */ /* 0x000fe2000001004c */
[----:B------:R-:W-:-:S03]  /*4010*/  SHF.L.U32 R112, R112, 0x10, RZ ;  /* 0x0000001070707819 */ /* 0x000fc600000006ff */
[----:B------:R-:W-:Y:S01]  /*4020*/  FFMA.FTZ R41, R94, R38, R73 ;  /* 0x000000265e297223 */ /* 0x000fe20000010049 */
[----:B------:R-:W-:-:S03]  /*4030*/  SHF.L.U32 R94, R31, 0x10, RZ ;  /* 0x000000101f5e7819 */ /* 0x000fc600000006ff */
        /* <DEDUP_REMOVED lines=16> */
[----:B------:R-:W-:Y:S06]  /*4140*/  @P0 BRA `(.L_x_3056) ;  /* 0x0000000000400947 */ /* 0x000fec0003800000 */
[----:B------:R-:W0:Y:S08]  /*4150*/  S2UR UR6, SR_CTAID.Y ;  /* 0x00000000000679c3 */ /* 0x000e300000002600 */
[----:B------:R-:W1:Y:S01]  /*4160*/  S2UR UR25, SR_CTAID.X ;  /* 0x00000000001979c3 */ /* 0x000e620000002500 */
[----:B0-----:R-:W-:Y:S02]  /*4170*/  MOV R17, UR6 ;  /* 0x0000000600117c02 */ /* 0x001fe40008000f00 */
[----:B-1----:R-:W-:-:S05]  /*4180*/  MOV R12, UR25 ;  /* 0x00000019000c7c02 */ /* 0x002fca0008000f00 */
[----:B------:R-:W-:-:S04]  /*4190*/  IMAD R28, R12, UR7, R17 ;  /* 0x000000070c1c7c24 */ /* 0x000fc8000f8e0211 */
[----:B------:R-:W-:Y:S02]  /*41a0*/  IMAD R29, R28, R89, RZ ;  /* 0x000000591c1d7224 */ /* 0x000fe400078e02ff */
[----:B------:R-:W-:Y:S02]  /*41b0*/  IMAD R28, R90, UR4, R93 ;  /* 0x000000045a1c7c24 */ /* 0x000fe4000f8e025d */
[----:B------:R-:W-:-:S05]  /*41c0*/  IMAD R29, R29, R90, RZ ;  /* 0x0000005a1d1d7224 */ /* 0x000fca00078e02ff */
[----:B------:R-:W-:Y:S02]  /*41d0*/  SHF.R.S32.HI R33, RZ, 0x1f, R29 ;  /* 0x0000001fff217819 */ /* 0x000fe4000001141d */
[----:B------:R-:W-:-:S04]  /*41e0*/  IADD3 R29, P0, R28, R29, RZ ;  /* 0x0000001d1c1d7210 */ /* 0x000fc80007f1e0ff */
[----:B------:R-:W-:Y:S02]  /*41f0*/  LEA.HI.X.SX32 R124, R28, R33, 0x1, P0 ;  /* 0x000000211c7c7211 */ /* 0x000fe400000f0eff */
[----:B------:R-:W-:Y:S02]  /*4200*/  LEA R28, P0, R29, R66, 0x3 ;  /* 0x000000421d1c7211 */ /* 0x000fe400078018ff */
[----:B------:R-:W-:Y:S02]  /*4210*/  LEA R33, R93, UR5, 0x3 ;  /* 0x000000055d217c11 */ /* 0x000fe4000f8e18ff */
[----:B------:R-:W-:-:S03]  /*4220*/  LEA.HI.X R29, R29, R67, R124, 0x3, P0 ;  /* 0x000000431d1d7211 */ /* 0x000fc600000f1c7c */
[----:B------:R0:W-:Y:S04]  /*4230*/  STS.64 [R33+0x10d0], R36 ;  /* 0x0010d02421007388 */ /* 0x0001e80000000a00 */
[----:B------:R0:W-:Y:S02]  /*4240*/  STG.E.64 desc[UR8][R28.64], R36 ;  /* 0x000000241c007986 */ /* 0x0001e4000c101b08 */
.L_x_3056:
[----:B------:R-:W-:Y:S05]  /*4250*/  BSYNC B0 ;  /* 0x0000000000007941 */ /* 0x000fea0003800000 */
.L_x_3055:
[----:B------:R-:W-:Y:S01]  /*4260*/  IADD3 R93, R93, 0x1, RZ ;  /* 0x000000015d5d7810 */ /* 0x000fe20007ffe0ff */
[-C--:B-----5:R-:W-:Y:S01]  /*4270*/  FMUL.FTZ R68, R68, R109.reuse ;  /* 0x0000006d44447220 */ /* 0x0a0fe20000410000 */
[-C--:B------:R-:W-:Y:S01]  /*4280*/  FMUL.FTZ R122, R122, R109.reuse ;  /* 0x0000006d7a7a7220 */ /* 0x080fe20000410000 */
[-C--:B------:R-:W-:Y:S01]  /*4290*/  FMUL.FTZ R74, R74, R109.reuse ;  /* 0x0000006d4a4a7220 */ /* 0x080fe20000410000 */
[----:B------:R-:W-:Y:S01]  /*42a0*/  ISETP.GE.AND P0, PT, R93, UR24, PT ;  /* 0x000000185d007c0c */ /* 0x000fe2000bf06270 */
        /* <DEDUP_REMOVED lines=30> */
.L_x_3052:
[----:B------:R-:W-:Y:S01]  /*4490*/  BAR.SYNC.DEFER_BLOCKING 0x0 ;  /* 0x0000000000007b1d */ /* 0x000fe20000010000 */
[----:B------:R-:W-:Y:S01]  /*44a0*/  LEA R2, R11, R2, 0x1 ;  /* 0x000000020b027211 */ /* 0x000fe200078e08ff */
[----:B------:R-:W-:Y:S01]  /*44b0*/  USHF.L.U32 UR6, UR4, 0xb, URZ ;  /* 0x0000000b04067899 */ /* 0x000fe2000800063f */
[----:B------:R-:W-:Y:S01]  /*44c0*/  F2FP.BF16.F32.PACK_AB R23, R72, R63 ;  /* 0x0000003f4817723e */ /* 0x000fe200000010ff */
[----:B------:R-:W-:Y:S01]  /*44d0*/  UIADD3 UR4, UR4, 0x1, URZ ;  /* 0x0000000104047890 */ /* 0x000fe2000fffe03f */
[----:B------:R-:W-:-:S03]  /*44e0*/  F2FP.BF16.F32.PACK_AB R22, R60, R59 ;  /* 0x0000003b3c16723e */ /* 0x000fc600000010ff */
[----:B0-----:R-:W0:Y:S01]  /*44f0*/  LDC.64 R32, c[0x0][0x2b0] ;  /* 0x0000ac00ff207b82 */ /* 0x001e220000000a00 */
[----:B------:R-:W-:Y:S01]  /*4500*/  F2FP.BF16.F32.PACK_AB R21, R57, R58 ;  /* 0x0000003a3915723e */ /* 0x000fe200000010ff */
[----:B------:R-:W-:Y:S01]  /*4510*/  USHF.R.S32.HI UR7, URZ, 0x1f, UR6 ;  /* 0x0000001f3f077899 */ /* 0x000fe20008011406 */
[----:B------:R-:W-:Y:S02]  /*4520*/  F2FP.BF16.F32.PACK_AB R20, R55, R56 ;  /* 0x000000383714723e */ /* 0x000fe400000010ff */
[----:B------:R-:W-:Y:S02]  /*4530*/  F2FP.BF16.F32.PACK_AB R47, R47, R52 ;  /* 0x000000342f2f723e */ /* 0x000fe400000010ff */
[----:B------:R-:W-:Y:S02]  /*4540*/  F2FP.BF16.F32.PACK_AB R46, R48, R51 ;  /* 0x00000033302e723e */ /* 0x000fe400000010ff */
[----:B------:R-:W-:Y:S02]  /*4550*/  F2FP.BF16.F32.PACK_AB R45, R49, R54 ;  /* 0x00000036312d723e */ /* 0x000fe400000010ff */
[----:B------:R-:W-:-:S02]  /*4560*/  LEA R2, R2, UR5, 0x4 ;  /* 0x0000000502027c11 */ /* 0x000fc4000f8e20ff */
[----:B------:R-:W-:Y:S02]  /*4570*/  F2FP.BF16.F32.PACK_AB R44, R50, R53 ;  /* 0x00000035322c723e */ /* 0x000fe400000010ff */
        /* <DEDUP_REMOVED lines=8> */
[-C--:B0-----:R-:W-:Y:S01]  /*4600*/  IMAD R18, R13, R32.reuse, RZ ;  /* 0x000000200d127224 */ /* 0x081fe200078e02ff */
[----:B------:R-:W-:Y:S02]  /*4610*/  IADD3.X R7, RZ, R7, RZ, P2, !PT ;  /* 0x00000007ff077210 */ /* 0x000fe400017fe4ff */
[----:B------:R-:W0:Y:S01]  /*4620*/  LDS.128 R28, [R0+0x200] ;  /* 0x00020000001c7984 */ /* 0x000e220000000c00 */
[C---:B------:R-:W-:Y:S01]  /*4630*/  IMAD R33, R12.reuse, R33, R18 ;  /* 0x000000210c217224 */ /* 0x040fe200078e0212 */
[----:B------:R-:W-:Y:S01]  /*4640*/  IADD3.X R5, RZ, R5, RZ, P3, !PT ;  /* 0x00000005ff057210 */ /* 0x000fe20001ffe4ff */
[----:B------:R-:W-:Y:S01]  /*4650*/  IMAD.WIDE.U32 R18, R12, R32, UR6 ;  /* 0x000000060c127e25 */ /* 0x000fe2000f8e0020 */
[----:B------:R-:W-:Y:S01]  /*4660*/  ULDC.64 UR6, c[0x0][0x2b8] ;  /* 0x0000ae0000067ab9 */ /* 0x000fe20000000a00 */
[----:B-1----:R-:W1:Y:S02]  /*4670*/  LDC R2, c[0x0][0x224] ;  /* 0x00008900ff027b82 */ /* 0x002e640000000800 */
        /* <DEDUP_REMOVED lines=14> */
.L_x_3059:
        /* <DEDUP_REMOVED lines=10> */
.L_x_5250:


//--------------------- .text._Z25selective_scan_fwd_kernelI32Selective_Scan_fwd_kernel_traitsILi128ELi16ELi1ELb1ELb0ELb1ELb1EN3c108BFloat16EfEEv13SSMParamsBase --------------------------
	.section	.text._Z25selective_scan_fwd_kernelI32Selective_Scan_fwd_kernel_traitsILi128ELi16ELi1ELb1ELb0ELb1ELb1EN3c108BFloat16EfEEv13SSMParamsBase,"ax",@progbits
	.align	128
        .global         _Z25selective_scan_fwd_kernelI32Selective_Scan_fwd_kernel_traitsILi128ELi16ELi1ELb1ELb0ELb1ELb1EN3c108BFloat16EfEEv13SSMParamsBase
        .type           _Z25selective_scan_fwd_kernelI32Selective_Scan_fwd_kernel_traitsILi128ELi16ELi1ELb1ELb0ELb1ELb1EN3c108BFloat16EfEEv13SSMParamsBase,@function
        .size           _Z25selective_scan_fwd_kernelI32Selective_Scan_fwd_kernel_traitsILi128ELi16ELi1ELb1ELb0ELb1ELb1EN3c108BFloat16EfEEv13SSMParamsBase,(.L_x_5251 - _Z25selective_scan_fwd_kernelI32Selective_Scan_fwd_kernel_traitsILi128ELi16ELi1ELb1ELb0ELb1ELb1EN3c108BFloat16EfEEv13SSMParamsBase)
        .other          _Z25selective_scan_fwd_kernelI32Selective_Scan_fwd_kernel_traitsILi128ELi16ELi1ELb1ELb0ELb1ELb1EN3c108BFloat16EfEEv13SSMParamsBase,@"STO_CUDA_ENTRY STV_DEFAULT"
_Z25selective_scan_fwd_kernelI32Selective_Scan_fwd_kernel_traitsILi128ELi16ELi1ELb1ELb0ELb1ELb1EN3c108BFloat16EfEEv13SSMParamsBase:
.text._Z25selective_scan_fwd_kernelI32Selective_Scan_fwd_kernel_traitsILi128ELi16ELi1ELb1ELb0ELb1ELb1EN3c108BFloat16EfEEv13SSMParamsBase:
        /* <DEDUP_REMOVED lines=25> */
[----:B0-----:R-:W-:Y:S01]  /*0190*/  IADD3 R6, R0, 0xffffffe, RZ ;  /* 0x0ffffffe00067810 */ /* 0x001fe20007ffe0ff */
[----:B---3--:R-:W0:Y:S03]  /*01a0*/  LDC R4, c[0x0][0x224] ;  /* 0x00008900ff047b82 */ /* 0x008e260000000800 */
[----:B------:R2:W3:Y:S01]  /*01b0*/  F2I.FTZ.U32.TRUNC.NTZ R7, R6 ;  /* 0x0000000600077305 */ /* 0x0004e2000021f000 */
[----:B-1----:R-:W-:Y:S01]  /*01c0*/  MOV R15, UR4 ;  /* 0x00000004000f7c02 */ /* 0x002fe20008000f00 */
[----:B------:R-:W-:Y:S01]  /*01d0*/  ULDC.64 UR4, c[0x0][0x280] ;  /* 0x0000a00000047ab9 */ /* 0x000fe20000000a00 */
[----:B--2---:R-:W-:Y:S02]  /*01e0*/  HFMA2.MMA R6, -RZ, RZ, 0, 0 ;  /* 0x00000000ff067435 */ /* 0x004fe400000001ff */
[----:B------:R-:W-:Y:S02]  /*01f0*/  SHF.R.S32.HI R13, RZ, 0x1f, R15 ;  /* 0x0000001fff0d7819 */ /* 0x000fe4000001140f */
[----:B---3--:R-:W-:-:S05]  /*0200*/  IADD3 R8, RZ, -R7, RZ ;  /* 0x80000007ff087210 */ /* 0x008fca0007ffe0ff */
[----:B------:R-:W-:Y:S01]  /*0210*/  IMAD R3, R8, R9, RZ ;  /* 0x0000000908037224 */ /* 0x000fe200078e02ff */
[----:B0-----:R-:W-:Y:S01]  /*0220*/  ISETP.GE.AND P3, PT, R4, 0x1, PT ;  /* 0x000000010400780c */ /* 0x001fe20003f66270 */
[----:B------:R-:W-:Y:S02]  /*0230*/  IMAD R4, R13, UR4, RZ ;  /* 0x000000040d047c24 */ /* 0x000fe4000f8e02ff */
[----:B------:R-:W-:-:S04]  /*0240*/  IMAD.HI.U32 R7, R7, R3, R6 ;  /* 0x0000000307077227 */ /* 0x000fc800078e0006 */
[----:B------:R-:W-:Y:S02]  /*0250*/  IMAD R8, R13, UR6, RZ ;  /* 0x000000060d087c24 */ /* 0x000fe4000f8e02ff */
[----:B------:R-:W-:-:S04]  /*0260*/  IMAD.HI.U32 R0, R7, R2, RZ ;  /* 0x0000000207007227 */ /* 0x000fc800078e00ff */
[----:B------:R-:W-:Y:S01]  /*0270*/  IMAD.WIDE.U32 R6, R15, UR6, RZ ;  /* 0x000000060f067c25 */ /* 0x000fe2000f8e00ff */
[----:B------:R-:W-:-:S03]  /*0280*/  IADD3 R3, -R0, RZ, RZ ;  /* 0x000000ff00037210 */ /* 0x000fc60007ffe1ff */
[----:B------:R-:W-:Y:S02]  /*0290*/  IMAD R21, R15, UR7, R8 ;  /* 0x000000070f157c24 */ /* 0x000fe4000f8e0208 */
[----:B------:R-:W-:Y:S01]  /*02a0*/  IMAD R2, R9, R3, R2 ;  /* 0x0000000309027224 */ /* 0x000fe200078e0202 */
[----:B------:R-:W-:-:S04]  /*02b0*/  LOP3.LUT R3, R19, R10, RZ, 0x3c, !PT ;  /* 0x0000000a13037212 */ /* 0x000fc800078e3cff */
[----:B------:R-:W-:Y:S02]  /*02c0*/  ISETP.GT.U32.AND P1, PT, R9, R2, PT ;  /* 0x000000020900720c */ /* 0x000fe40003f24070 */
[----:B------:R-:W-:-:S11]  /*02d0*/  ISETP.GE.AND P2, PT, R3, RZ, PT ;  /* 0x000000ff0300720c */ /* 0x000fd60003f46270 */
[----:B------:R-:W-:-:S04]  /*02e0*/  @!P1 IADD3 R2, R2, -R9, RZ ;  /* 0x8000000902029210 */ /* 0x000fc80007ffe0ff */
[----:B------:R-:W-:Y:S01]  /*02f0*/  ISETP.GE.U32.AND P0, PT, R2, R9, PT ;  /* 0x000000090200720c */ /* 0x000fe20003f06070 */
[----:B------:R-:W-:-:S04]  /*0300*/  IMAD.WIDE.U32 R2, R15, UR4, RZ ;  /* 0x000000040f027c25 */ /* 0x000fc8000f8e00ff */
[----:B------:R-:W-:Y:S01]  /*0310*/  IMAD R9, R15, UR5, R4 ;  /* 0x000000050f097c24 */ /* 0x000fe2000f8e0204 */
[----:B------:R-:W-:Y:S01]  /*0320*/  ULDC.64 UR4, c[0x0][0x290] ;  /* 0x0000a40000047ab9 */ /* 0x000fe20000000a00 */
[----:B------:R-:W-:Y:S06]  /*0330*/  @!P3 EXIT ;  /* 0x000000000000b94d */ /* 0x000fec0003800000 */
[----:B------:R-:W-:Y:S01]  /*0340*/  @!P1 IADD3 R0, R0, 0x1, RZ ;  /* 0x0000000100009810 */ /* 0x000fe20007ffe0ff */
[----:B------:R-:W0:Y:S01]  /*0350*/  S2R R14, SR_TID.X ;  /* 0x00000000000e7919 */ /* 0x000e220000002100 */
[----:B------:R-:W-:Y:S01]  /*0360*/  ISETP.NE.AND P1, PT, R10, RZ, PT ;  /* 0x000000ff0a00720c */ /* 0x000fe20003f25270 */
[----:B------:R-:W1:Y:S01]  /*0370*/  LDC.64 R24, c[0x0][0x2f0] ;  /* 0x0000bc00ff187b82 */ /* 0x000e620000000a00 */
[----:B------:R-:W-:Y:S01]  /*0380*/  @P0 IADD3 R0, R0, 0x1, RZ ;  /* 0x0000000100000810 */ /* 0x000fe20007ffe0ff */
[----:B------:R-:W2:Y:S01]  /*0390*/  S2R R12, SR_LANEID ;  /* 0x00000000000c7919 */ /* 0x000ea20000000000 */
[----:B------:R-:W-:Y:S01]  /*03a0*/  IMAD R8, R13, UR4, RZ ;  /* 0x000000040d087c24 */ /* 0x000fe2000f8e02ff */
[----:B------:R-:W-:Y:S01]  /*03b0*/  ULDC.64 UR10, c[0x0][0x278] ;  /* 0x00009e00000a7ab9 */ /* 0x000fe20000000a00 */
[----:B------:R-:W-:Y:S01]  /*03c0*/  @!P2 IADD3 R0, -R0, RZ, RZ ;  /* 0x000000ff0000a210 */ /* 0x000fe20007ffe1ff */
[----:B------:R-:W-:Y:S01]  /*03d0*/  IMAD.WIDE.U32 R4, R15, UR4, RZ ;  /* 0x000000040f047c25 */ /* 0x000fe2000f8e00ff */
[----:B------:R-:W-:Y:S01]  /*03e0*/  IADD3 R7, R7, R21, RZ ;  /* 0x0000001507077210 */ /* 0x000fe20007ffe0ff */
[----:B------:R-:W3:Y:S01]  /*03f0*/  LDC.64 R26, c[0x0][0x2f8] ;  /* 0x0000be00ff1a7b82 */ /* 0x000ee20000000a00 */
[----:B------:R-:W-:Y:S01]  /*0400*/  IADD3 R3, R3, R9, RZ ;  /* 0x0000000903037210 */ /* 0x000fe20007ffe0ff */
[----:B------:R-:W-:Y:S01]  /*0410*/  IMAD R11, R15, UR5, R8 ;  /* 0x000000050f0b7c24 */ /* 0x000fe2000f8e0208 */
[----:B------:R-:W-:Y:S01]  /*0420*/  ULDC.64 UR4, c[0x0][0x288] ;  /* 0x0000a20000047ab9 */ /* 0x000fe20000000a00 */
[----:B------:R-:W-:Y:S01]  /*0430*/  @!P1 LOP3.LUT R0, RZ, R10, RZ, 0x33, !PT ;  /* 0x0000000aff009212 */ /* 0x000fe200078e33ff */
[----:B------:R-:W-:Y:S01]  /*0440*/  ULDC.64 UR6, c[0x0][0x298] ;  /* 0x0000a60000067ab9 */ /* 0x000fe20000000a00 */
[C---:B------:R-:W-:Y:S01]  /*0450*/  IMAD R10, R18.reuse, UR4, RZ ;  /* 0x00000004120a7c24 */ /* 0x040fe2000f8e02ff */
[----:B------:R-:W-:Y:S01]  /*0460*/  IADD3 R5, R5, R11, RZ ;  /* 0x0000000b05057210 */ /* 0x000fe20007ffe0ff */
[----:B------:R-:W4:Y:S01]  /*0470*/  LDC.64 R28, c[0x0][0x2e0] ;  /* 0x0000b800ff1c7b82 */ /* 0x000f220000000a00 */
[----:B------:R-:W-:Y:S01]  /*0480*/  SHF.R.S32.HI R8, RZ, 0x1f, R0 ;  /* 0x0000001fff087819 */ /* 0x000fe20000011400 */
[----:B------:R-:W-:-:S02]  /*0490*/  IMAD R20, R18, UR6, RZ ;  /* 0x0000000612147c24 */ /* 0x000fc4000f8e02ff */
[----:B------:R-:W-:-:S04]  /*04a0*/  IMAD.WIDE.U32 R6, R0, UR10, R6 ;  /* 0x0000000a00067c25 */ /* 0x000fc8000f8e0006 */
[----:B------:R-:W-:Y:S02]  /*04b0*/  IMAD R9, R8, UR10, RZ ;  /* 0x0000000a08097c24 */ /* 0x000fe4000f8e02ff */
[C---:B------:R-:W-:Y:S02]  /*04c0*/  IMAD R21, R19.reuse, UR5, R10 ;  /* 0x0000000513157c24 */ /* 0x040fe4000f8e020a */
[----:B------:R-:W-:Y:S02]  /*04d0*/  IMAD R23, R0, UR11, R9 ;  /* 0x0000000b00177c24 */ /* 0x000fe4000f8e0209 */
[----:B------:R-:W-:Y:S01]  /*04e0*/  IMAD.WIDE.U32 R2, R19, UR4, R2 ;  /* 0x0000000413027c25 */ /* 0x000fe2000f8e0002 */
[----:B0-----:R-:W-:Y:S01]  /*04f0*/  SHF.L.U32 R11, R14, 0x1, RZ ;  /* 0x000000010e0b7819 */ /* 0x001fe200000006ff */
[----:B------:R-:W-:Y:S01]  /*0500*/  UMOV UR4, URZ ;  /* 0x0000003f00047c82 */ /* 0x000fe20008000000 */
[----:B------:R-:W-:Y:S01]  /*0510*/  IADD3 R0, R7, R23, RZ ;  /* 0x0000001707007210 */ /* 0x000fe20007ffe0ff */
[----:B------:R-:W-:Y:S01]  /*0520*/  IMAD R9, R19, UR7, R20 ;  /* 0x0000000713097c24 */ /* 0x000fe2000f8e0214 */
[----:B------:R-:W-:Y:S01]  /*0530*/  IADD3 R21, R3, R21, RZ ;  /* 0x0000001503157210 */ /* 0x000fe20007ffe0ff */
[----:B------:R-:W-:Y:S01]  /*0540*/  IMAD.WIDE.U32 R4, R19, UR6, R4 ;  /* 0x0000000613047c25 */ /* 0x000fe2000f8e0004 */
[----:B-1----:R-:W-:-:S02]  /*0550*/  LEA R20, P0, R2, R24, 0x1 ;  /* 0x0000001802147211 */ /* 0x002fc400078008ff */
[----:B------:R-:W-:Y:S02]  /*0560*/  LOP3.LUT R11, R11, 0xffffffc0, RZ, 0xc0, !PT ;  /* 0xffffffc00b0b7812 */ /* 0x000fe400078ec0ff */
[----:B------:R-:W-:Y:S02]  /*0570*/  IADD3 R7, R5, R9, RZ ;  /* 0x0000000905077210 */ /* 0x000fe40007ffe0ff */
[----:B---3--:R-:W-:Y:S02]  /*0580*/  LEA R5, P1, R4, R26, 0x1 ;  /* 0x0000001a04057211 */ /* 0x008fe400078208ff */
[----:B----4-:R-:W-:Y:S02]  /*0590*/  LEA R3, P2, R6, R28, 0x1 ;  /* 0x0000001c06037211 */ /* 0x010fe400078408ff */
[----:B------:R-:W-:Y:S02]  /*05a0*/  LEA.HI.X R21, R2, R25, R21, 0x1, P0 ;  /* 0x0000001902157211 */ /* 0x000fe400000f0c15 */
[----:B------:R-:W-:-:S02]  /*05b0*/  LEA.HI.X R2, R4, R27, R7, 0x1, P1 ;  /* 0x0000001b04027211 */ /* 0x000fc400008f0c07 */
[----:B------:R-:W-:Y:S02]  /*05c0*/  LEA.HI.X R0, R6, R29, R0, 0x1, P2 ;  /* 0x0000001d06007211 */ /* 0x000fe400010f0c00 */
[----:B------:R-:W-:Y:S02]  /*05d0*/  MOV R4, R5 ;  /* 0x0000000500047202 */ /* 0x000fe40000000f00 */
[----:B------:R-:W-:Y:S02]  /*05e0*/  MOV R5, R2 ;  /* 0x0000000200057202 */ /* 0x000fe40000000f00 */
[----:B------:R-:W-:Y:S02]  /*05f0*/  LOP3.LUT R10, R14, 0x1f, RZ, 0xc0, !PT ;  /* 0x0000001f0e0a7812 */ /* 0x000fe400078ec0ff */
[C---:B------:R-:W-:Y:S02]  /*0600*/  LOP3.LUT R9, R11.reuse, 0x1f, R14, 0xf8, !PT ;  /* 0x0000001f0b097812 */ /* 0x040fe400078ef80e */
[----:B--2---:R-:W-:-:S02]  /*0610*/  IADD3 R8, R11, R12, RZ ;  /* 0x0000000c0b087210 */ /* 0x004fc40007ffe0ff */
[----:B------:R-:W-:Y:S02]  /*0620*/  MOV R6, R20 ;  /* 0x0000001400067202 */ /* 0x000fe40000000f00 */
[----:B------:R-:W-:Y:S02]  /*0630*/  MOV R7, R21 ;  /* 0x0000001500077202 */ /* 0x000fe40000000f00 */
[----:B------:R-:W-:-:S07]  /*0640*/  MOV R2, R0 ;  /* 0x0000000000027202 */ /* 0x000fce0000000f00 */
.L_x_3098:
[----:B------:R-:W-:Y:S01]  /*0650*/  BAR.SYNC.DEFER_BLOCKING 0x0 ;  /* 0x0000000000007b1d */ /* 0x000fe20000010000 */
[----:B0-----:R-:W-:-:S07]  /*0660*/  IMAD.WIDE R20, R9, 0x10, R6 ;  /* 0x0000001009147825 */ /* 0x001fce00078e0206 */
[----:B------:R-:W0:Y:S01]  /*0670*/  S2UR UR6, SR_CgaCtaId ;  /* 0x00000000000679c3 */ /* 0x000e220000008800 */
[----:B------:R-:W-:Y:S01]  /*0680*/  UMOV UR5, 0x400 ;  /* 0x0000040000057882 */ /* 0x000fe20000000000 */
[----:B------:R-:W-:Y:S01]  /*0690*/  IADD3 R60, R8, R12, RZ ;  /* 0x0000000c083c7210 */ /* 0x000fe20007ffe0ff */
[----:B------:R-:W-:-:S05]  /*06a0*/  IMAD.WIDE R36, R9, 0x10, R4 ;  /* 0x0000001009247825 */ /* 0x000fca00078e0204 */
[----:B-1----:R-:W1:Y:S01]  /*06b0*/  LDC R38, c[0x0][0x21c] ;  /* 0x00008700ff267b82 */ /* 0x002e620000000800 */
[----:B------:R-:W2:Y:S04]  /*06c0*/  LDG.E.128 R24, desc[UR8][R20.64] ;  /* 0x0000000814187981 */ /* 0x000ea8000c1e1d00 */
[----:B------:R-:W3:Y:S01]  /*06d0*/  LDG.E.128 R40, desc[UR8][R20.64+0x200] ;  /* 0x0002000814287981 */ /* 0x000ee2000c1e1d00 */
[----:B0-----:R-:W-:-:S06]  /*06e0*/  ULEA UR5, UR6, UR5, 0x18 ;  /* 0x0000000506057291 */ /* 0x001fcc000f8ec03f */
[----:B------:R-:W-:Y:S02]  /*06f0*/  LEA R0, R8, UR5, 0x4 ;  /* 0x0000000508007c11 */ /* 0x000fe4000f8e20ff */
[----:B------:R-:W-:-:S03]  /*0700*/  LEA R60, R60, UR5, 0x4 ;  /* 0x000000053c3c7c11 */ /* 0x000fc6000f8e20ff */
[----:B--2---:R-:W-:Y:S04]  /*0710*/  STS.128 [R0], R24 ;  /* 0x0000001800007388 */ /* 0x004fe80000000c00 */
[----:B---3--:R-:W-:Y:S01]  /*0720*/  STS.128 [R0+0x200], R40 ;  /* 0x0002002800007388 */ /* 0x008fe20000000c00 */
[----:B------:R-:W-:-:S03]  /*0730*/  NOP ;  /* 0x0000000000007918 */ /* 0x000fc60000000000 */
[----:B------:R-:W0:Y:S04]  /*0740*/  LDS.128 R32, [R60] ;  /* 0x000000003c207984 */ /* 0x000e280000000c00 */
[----:B------:R-:W-:Y:S01]  /*0750*/  LDS.128 R28, [R60+0x10] ;  /* 0x000010003c1c7984 */ /* 0x000fe20000000c00 */
[----:B------:R-:W-:Y:S06]  /*0760*/  BAR.SYNC.DEFER_BLOCKING 0x0 ;  /* 0x0000000000007b1d */ /* 0x000fec0000010000 */
[----:B------:R-:W2:Y:S04]  /*0770*/  LDG.E.128 R44, desc[UR8][R36.64] ;  /* 0x00000008242c7981 */ /* 0x000ea8000c1e1d00 */
[----:B------:R0:W3:Y:S01]  /*0780*/  LDG.E.128 R48, desc[UR8][R36.64+0x200] ;  /* 0x0002000824307981 */ /* 0x0000e2000c1e1d00 */
[----:B------:R-:W-:Y:S01]  /*0790*/  ULDC.U8 UR6, c[0x0][0x22e] ;  /* 0x00008b8000067ab9 */ /* 0x000fe20000000000 */
[----:B------:R-:W-:Y:S01]  /*07a0*/  BSSY B0, `(.L_x_3060) ;  /* 0x0000040000007945 */ /* 0x000fe20003800000 */
[----:B-1----:R-:W-:-:S02]  /*07b0*/  ISETP.GE.AND P6, PT, R38, 0x1, PT ;  /* 0x000000012600780c */ /* 0x002fc40003fc6270 */
[----:B0-----:R-:W-:Y:S01]  /*07c0*/  SHF.L.U32 R36, R32, 0x10, RZ ;  /* 0x0000001020247819 */ /* 0x001fe200000006ff */
        /* <DEDUP_REMOVED lines=27> */
[----:B------:R-:W-:-:S02]  /*0980*/  PRMT R24, R32, 0x7632, R24 ;  /* 0x0000763220187816 */ /* 0x000fc40000000018 */
        /* <DEDUP_REMOVED lines=33> */
.L_x_3061:
[----:B------:R-:W-:Y:S05]  /*0ba0*/  BSYNC B0 ;  /* 0x0000000000007941 */ /* 0x000fea0003800000 */
.L_x_3060:
        /* <DEDUP_REMOVED lines=42> */
.L_x_3063:
[----:B------:R-:W-:Y:S05]  /*0e50*/  BSYNC B0 ;  /* 0x0000000000007941 */ /* 0x000fea0003800000 */
.L_x_3062:
        /* <DEDUP_REMOVED lines=40> */
.L_x_3065:
[----:B------:R-:W-:Y:S05]  /*10e0*/  BSYNC B0 ;  /* 0x0000000000007941 */ /* 0x000fea0003800000 */
.L_x_3064:
[----:B------:R-:W-:Y:S01]  /*10f0*/  ISETP.EQ.OR P4, PT, RZ, UR6, P4 ;  /* 0x00000006ff007c0c */ /* 0x000fe2000a782670 */
[----:B------:R-:W-:Y:S01]  /*1100*/  BSSY B0, `(.L_x_3066) ;  /* 0x0000029000007945 */ /* 0x000fe20003800000 */
[----:B------:R-:W-:Y:S02]  /*1110*/  SHF.L.U32 R39, R39, 0x10, RZ ;  /* 0x0000001027277819 */ /* 0x000fe400000006ff */
[----:B------:R-:W-:Y:S02]  /*1120*/  PRMT R26, R28, 0x7632, R26 ;  /* 0x000076321c1a7816 */ /* 0x000fe4000000001a */
[----:B------:R-:W-:Y:S01]  /*1130*/  SHF.L.U32 R85, R29, 0x10, RZ ;  /* 0x000000101d557819 */ /* 0x000fe200000006ff */
[----:B------:R-:W-:Y:S01]  /*1140*/  FADD.FTZ R62, R39, R16 ;  /* 0x00000010273e7221 */ /* 0x000fe20000010000 */
[----:B------:R-:W-:Y:S02]  /*1150*/  FSETP.GTU.FTZ.AND P1, PT, R61, 20, PT ;  /* 0x41a000003d00780b */ /* 0x000fe40003f3c000 */
        /* <DEDUP_REMOVED lines=35> */
.L_x_3067:
[----:B------:R-:W-:Y:S05]  /*1390*/  BSYNC B0 ;  /* 0x0000000000007941 */ /* 0x000fea0003800000 */
.L_x_3066:
[----:B------:R-:W-:Y:S01]  /*13a0*/  SHF.L.U32 R63, R23, 0x10, RZ ;  /* 0x00000010173f7819 */ /* 0x000fe200000006ff */
[----:B------:R-:W-:Y:S01]  /*13b0*/  BSSY B0, `(.L_x_3068) ;  /* 0x0000027000007945 */ /* 0x000fe20003800000 */
[----:B------:R-:W-:Y:S02]  /*13c0*/  PRMT R27, R30, 0x7632, R27 ;  /* 0x000076321e1b7816 */ /* 0x000fe4000000001b */
[----:B------:R-:W-:Y:S01]  /*13d0*/  SHF.L.U32 R30, R31, 0x10, RZ ;  /* 0x000000101f1e7819 */ /* 0x000fe200000006ff */
[----:B------:R-:W-:Y:S01]  /*13e0*/  FADD.FTZ R63, R63, R16 ;  /* 0x000000103f3f7221 */ /* 0x000fe20000010000 */
[----:B------:R-:W-:Y:S02]  /*13f0*/  FSETP.GTU.FTZ.AND P4, PT, R62, 20, PT ;  /* 0x41a000003e00780b */ /* 0x000fe40003f9c000 */
        /* <DEDUP_REMOVED lines=34> */
.L_x_3069:
[----:B------:R-:W-:Y:S05]  /*1620*/  BSYNC B0 ;  /* 0x0000000000007941 */ /* 0x000fea0003800000 */
.L_x_3068:
        /* <DEDUP_REMOVED lines=42> */
.L_x_3071:
[----:B------:R-:W-:Y:S05]  /*18d0*/  BSYNC B0 ;  /* 0x0000000000007941 */ /* 0x000fea0003800000 */
.L_x_3070:
        /* <DEDUP_REMOVED lines=41> */
.L_x_3073:
[----:B------:R-:W-:Y:S05]  /*1b70*/  BSYNC B0 ;  /* 0x0000000000007941 */ /* 0x000fea0003800000 */
.L_x_3072:
        /* <DEDUP_REMOVED lines=42> */
.L_x_3075:
[----:B------:R-:W-:Y:S05]  /*1e20*/  BSYNC B0 ;  /* 0x0000000000007941 */ /* 0x000fea0003800000 */
.L_x_3074:
        /* <DEDUP_REMOVED lines=42> */
.L_x_3077:
[----:B------:R-:W-:Y:S05]  /*20d0*/  BSYNC B0 ;  /* 0x0000000000007941 */ /* 0x000fea0003800000 */
.L_x_3076:
        /* <DEDUP_REMOVED lines=40> */
.L_x_3079:
[----:B------:R-:W-:Y:S05]  /*2360*/  BSYNC B0 ;  /* 0x0000000000007941 */ /* 0x000fea0003800000 */
.L_x_3078:
        /* <DEDUP_REMOVED lines=44> */
.L_x_3081:
[----:B------:R-:W-:Y:S05]  /*2630*/  BSYNC B0 ;  /* 0x0000000000007941 */ /* 0x000fea0003800000 */
.L_x_3080:
        /* <DEDUP_REMOVED lines=33> */
.L_x_3083:
[----:B------:R-:W-:Y:S05]  /*2850*/  BSYNC B0 ;  /* 0x0000000000007941 */ /* 0x000fea0003800000 */
.L_x_3082:
        /* <DEDUP_REMOVED lines=33> */
.L_x_3085:
[----:B------:R-:W-:Y:S05]  /*2a70*/  BSYNC B0 ;  /* 0x0000000000007941 */ /* 0x000fea0003800000 */
.L_x_3084:
        /* <DEDUP_REMOVED lines=33> */
.L_x_3087:
[----:B------:R-:W-:Y:S05]  /*2c90*/  BSYNC B0 ;  /* 0x0000000000007941 */ /* 0x000fea0003800000 */
.L_x_3086:
        /* <DEDUP_REMOVED lines=33> */
.L_x_3089:
[----:B------:R-:W-:Y:S05]  /*2eb0*/  BSYNC B0 ;  /* 0x0000000000007941 */ /* 0x000fea0003800000 */
.L_x_3088:
        /* <DEDUP_REMOVED lines=33> */
.L_x_3091:
[----:B------:R-:W-:Y:S05]  /*30d0*/  BSYNC B0 ;  /* 0x0000000000007941 */ /* 0x000fea0003800000 */
.L_x_3090:
        /* <DEDUP_REMOVED lines=33> */
.L_x_3097:
[----:B------:R-:W-:Y:S01]  /*32f0*/  IMAD R30, R18, UR10, RZ ;  /* 0x0000000a121e7c24 */ /* 0x000fe2000f8e02ff */
[----:B------:R-:W-:Y:S01]  /*3300*/  SHF.R.S32.HI R40, RZ, 0x1f, R93 ;  /* 0x0000001fff287819 */ /* 0x000fe2000001145d */
[----:B--2---:R-:W-:-:S04]  /*3310*/  IMAD.WIDE.U32 R28, R19, UR10, RZ ;  /* 0x0000000a131c7c25 */ /* 0x004fc8000f8e00ff */
        /* <DEDUP_REMOVED lines=8> */
[----:B------:R3:W4:Y:S01]  /*33a0*/  LDG.E R38, desc[UR8][R38.64] ;  /* 0x0000000826267981 */ /* 0x000722000c1e1900 */
[----:B------:R-:W-:Y:S02]  /*33b0*/  IMAD R30, R40, UR16, RZ ;  /* 0x00000010281e7c24 */ /* 0x000fe4000f8e02ff */
[----:B------:R-:W-:-:S04]  /*33c0*/  IMAD.WIDE.U32 R28, R93, UR16, RZ ;  /* 0x000000105d1c7c25 */ /* 0x000fc8000f8e00ff */
[----:B------:R-:W-:Y:S01]  /*33d0*/  IMAD R31, R93, UR17, R30 ;  /* 0x000000115d1f7c24 */ /* 0x000fe2000f8e021e */
[----:B------:R-:W-:-:S04]  /*33e0*/  LEA R36, P0, R28, R3, 0x1 ;  /* 0x000000031c247211 */ /* 0x000fc800078008ff */
[----:B------:R-:W-:-:S04]  /*33f0*/  IADD3 R29, R29, R31, RZ ;  /* 0x0000001f1d1d7210 */ /* 0x000fc80007ffe0ff */
[----:B------:R-:W-:-:S03]  /*3400*/  LEA.HI.X R37, R28, R2, R29, 0x1, P0 ;  /* 0x000000021c257211 */ /* 0x000fc600000f0c1d */
[----:B------:R-:W-:-:S05]  /*3410*/  IMAD.WIDE R36, R9, 0x10, R36 ;  /* 0x0000001009247825 */ /* 0x000fca00078e0224 */
[----:B------:R-:W2:Y:S04]  /*3420*/  LDG.E.128 R28, desc[UR8][R36.64] ;  /* 0x00000008241c7981 */ /* 0x000ea8000c1e1d00 */
[----:B------:R0:W2:Y:S01]  /*3430*/  LDG.E.128 R32, desc[UR8][R36.64+0x200] ;  /* 0x0002000824207981 */ /* 0x0000a2000c1e1d00 */
[----:B------:R-:W-:Y:S01]  /*3440*/  IMAD R42, R18, UR18, RZ ;  /* 0x00000012122a7c24 */ /* 0x000fe2000f8e02ff */
[----:B------:R-:W-:Y:S01]  /*3450*/  ISETP.GE.AND P0, PT, R12, 0x1, PT ;  /* 0x000000010c00780c */ /* 0x000fe20003f06270 */
[----:B------:R-:W-:Y:S02]  /*3460*/  IMAD R40, R40, UR20, RZ ;  /* 0x0000001428287c24 */ /* 0x000fe4000f8e02ff */
[----:B---3--:R-:W-:Y:S01]  /*3470*/  IMAD R39, R19, UR19, R42 ;  /* 0x0000001313277c24 */ /* 0x008fe2000f8e022a */
[----:B------:R-:W-:Y:S01]  /*3480*/  ISETP.NE.AND P2, PT, R12, 0x1f, PT ;  /* 0x0000001f0c00780c */ /* 0x000fe20003f45270 */
[----:B------:R-:W3:Y:S01]  /*3490*/  S2UR UR6, SR_CgaCtaId ;  /* 0x00000000000679c3 */ /* 0x000ee20000008800 */
[----:B------:R-:W-:Y:S01]  /*34a0*/  UMOV UR5, 0x400 ;  /* 0x0000040000057882 */ /* 0x000fe20000000000 */
[----:B------:R-:W-:-:S02]  /*34b0*/  MOV R73, RZ ;  /* 0x000000ff00497202 */ /* 0x000fc40000000f00 */
[----:B------:R-:W-:Y:S01]  /*34c0*/  MOV R72, 0x3f800000 ;  /* 0x3f80000000487802 */ /* 0x000fe20000000f00 */
[----:B---3--:R-:W-:Y:S01]  /*34d0*/  ULEA UR5, UR6, UR5, 0x18 ;  /* 0x0000000506057291 */ /* 0x008fe2000f8ec03f */
[----:B----4-:R-:W-:-:S04]  /*34e0*/  FMUL.FTZ R41, R38, 1.4426950216293334961 ;  /* 0x3fb8aa3b26297820 */ /* 0x010fc80000410000 */
        /* <DEDUP_REMOVED lines=14> */
[----:B------:R-:W3:Y:S01]  /*35d0*/  MUFU.EX2 R94, R94 ;  /* 0x0000005e005e7308 */ /* 0x000ee20000000800 */
[C---:B------:R-:W-:Y:S01]  /*35e0*/  FMUL.FTZ R107, R41.reuse, R71 ;  /* 0x00000047296b7220 */ /* 0x040fe20000410000 */
[C---:B------:R-:W-:Y:S01]  /*35f0*/  FMUL.FTZ R108, R41.reuse, R63 ;  /* 0x0000003f296c7220 */ /* 0x040fe20000410000 */
[----:B------:R-:W-:-:S05]  /*3600*/  FMUL.FTZ R109, R41, R74 ;  /* 0x0000004a296d7220 */ /* 0x000fca0000410000 */
[----:B------:R-:W4:Y:S01]  /*3610*/  MUFU.EX2 R96, R96 ;  /* 0x0000006000607308 */ /* 0x000f220000000800 */
[-C--:B0-----:R-:W-:Y:S01]  /*3620*/  FFMA.FTZ R36, R75, R95.reuse, R76 ;  /* 0x0000005f4b247223 */ /* 0x081fe2000001004c */
[----:B--2---:R-:W-:Y:S04]  /*3630*/  STS.128 [R0], R28 ;  /* 0x0000001c00007388 */ /* 0x004fe80000000c00 */
[----:B------:R0:W-:Y:S02]  /*3640*/  STS.128 [R0+0x200], R32 ;  /* 0x0002002000007388 */ /* 0x0001e40000000c00 */
[----:B------:R-:W2:Y:S01]  /*3650*/  MUFU.EX2 R97, R97 ;  /* 0x0000006100617308 */ /* 0x000ea20000000800 */
[----:B---3--:R-:W-:-:S07]  /*3660*/  FMUL.FTZ R37, R94, R95 ;  /* 0x0000005f5e257220 */ /* 0x008fce0000410000 */
[----:B------:R-:W3:Y:S01]  /*3670*/  MUFU.EX2 R98, R98 ;  /* 0x0000006200627308 */ /* 0x000ee20000000800 */
[C---:B----4-:R-:W-:Y:S01]  /*3680*/  FFMA.FTZ R38, R96.reuse, R36, R77 ;  /* 0x0000002460267223 */ /* 0x050fe2000001004d */
[----:B------:R-:W-:-:S06]  /*3690*/  FMUL.FTZ R36, R96, R37 ;  /* 0x0000002560247220 */ /* 0x000fcc0000410000 */
[----:B------:R-:W4:Y:S01]  /*36a0*/  MUFU.EX2 R99, R99 ;  /* 0x0000006300637308 */ /* 0x000f220000000800 */
[C---:B--2---:R-:W-:Y:S01]  /*36b0*/  FFMA.FTZ R38, R97.reuse, R38, R78 ;  /* 0x0000002661267223 */ /* 0x044fe2000001004e */
[----:B------:R-:W-:-:S06]  /*36c0*/  FMUL.FTZ R37, R97, R36 ;  /* 0x0000002461257220 */ /* 0x000fcc0000410000 */
[----:B------:R-:W2:Y:S01]  /*36d0*/  MUFU.EX2 R100, R100 ;  /* 0x0000006400647308 */ /* 0x000ea20000000800 */
[C---:B---3--:R-:W-:Y:S01]  /*36e0*/  FFMA.FTZ R38, R98.reuse, R38, R79 ;  /* 0x0000002662267223 */ /* 0x048fe2000001004f */
[----:B------:R-:W-:-:S06]  /*36f0*/  FMUL.FTZ R36, R98, R37 ;  /* 0x0000002562247220 */ /* 0x000fcc0000410000 */
        /* <DEDUP_REMOVED lines=26> */
[----:B------:R-:W-:-:S03]  /*38a0*/  FMUL.FTZ R37, R107, R36 ;  /* 0x000000246b257220 */ /* 0x000fc60000410000 */
[C---:B----4-:R-:W-:Y:S01]  /*38b0*/  FFMA.FTZ R38, R108.reuse, R38, R89 ;  /* 0x000000266c267223 */ /* 0x050fe20000010059 */
[----:B------:R-:W-:Y:S01]  /*38c0*/  FMUL.FTZ R68, R108, R37 ;  /* 0x000000256c447220 */ /* 0x000fe20000410000 */
[----:B------:R-:W-:-:S05]  /*38d0*/  IMAD.WIDE.U32 R36, R19, UR18, RZ ;  /* 0x0000001213247c25 */ /* 0x000fca000f8e00ff */
[----:B------:R-:W-:Y:S01]  /*38e0*/  IADD3 R37, R37, R39, RZ ;  /* 0x0000002725257210 */ /* 0x000fe20007ffe0ff */
[C---:B--2---:R-:W-:Y:S01]  /*38f0*/  FFMA.FTZ R69, R109.reuse, R38, R92 ;  /* 0x000000266d457223 */ /* 0x044fe2000001005c */
[----:B------:R-:W-:Y:S01]  /*3900*/  FMUL.FTZ R68, R109, R68 ;  /* 0x000000446d447220 */ /* 0x000fe20000410000 */
[C---:B------:R-:W-:Y:S02]  /*3910*/  IMAD R39, R93.reuse, UR21, R40 ;  /* 0x000000155d277c24 */ /* 0x040fe4000f8e0228 */
[----:B------:R-:W-:Y:S01]  /*3920*/  IMAD.WIDE.U32 R36, R93, UR20, R36 ;  /* 0x000000145d247c25 */ /* 0x000fe2000f8e0024 */
[----:B------:R-:W2:Y:S04]  /*3930*/  SHFL.UP PT, R42, R69, 0x1, RZ ;  /* 0x04200000452a7989 */ /* 0x000ea800000e00ff */
[----:B------:R-:W3:Y:S01]  /*3940*/  SHFL.UP PT, R41, R68, 0x1, RZ ;  /* 0x0420000044297989 */ /* 0x000ee200000e00ff */
[----:B------:R-:W-:-:S02]  /*3950*/  IADD3 R37, R37, R39, RZ ;  /* 0x0000002725257210 */ /* 0x000fc40007ffe0ff */
[----:B------:R-:W-:-:S04]  /*3960*/  LEA R38, P1, R36, UR22, 0x2 ;  /* 0x0000001624267c11 */ /* 0x000fc8000f8210ff */
[----:B------:R-:W-:Y:S01]  /*3970*/  LEA.HI.X R39, R36, UR23, R37, 0x2, P1 ;  /* 0x0000001724277c11 */ /* 0x000fe200088f1425 */
[----:B0-----:R-:W0:Y:S01]  /*3980*/  @!P2 S2R R32, SR_CgaCtaId ;  /* 0x000000000020a919 */ /* 0x001e220000008800 */
[----:B------:R-:W-:Y:S01]  /*3990*/  @!P2 MOV R31, 0x400 ;  /* 0x00000400001fa802 */ /* 0x000fe20000000f00 */
[----:B------:R-:W-:Y:S01]  /*39a0*/  NOP ;  /* 0x0000000000007918 */ /* 0x000fe20000000000 */
[----:B--2---:R-:W-:Y:S01]  /*39b0*/  @P0 FFMA.FTZ R69, R68, R42, R69 ;  /* 0x0000002a44450223 */ /* 0x004fe20000010045 */
[----:B------:R-:W-:Y:S01]  /*39c0*/  ISETP.GE.AND P1, PT, R12, 0x10, PT ;  /* 0x000000100c00780c */ /* 0x000fe20003f26270 */
[----:B------:R2:W5:Y:S01]  /*39d0*/  LDG.E R110, desc[UR8][R38.64] ;  /* 0x00000008266e7981 */ /* 0x000562000c1e1900 */
[----:B---3--:R-:W-:-:S03]  /*39e0*/  @P0 FMUL.FTZ R68, R68, R41 ;  /* 0x0000002944440220 */ /* 0x008fc60000410000 */
        /* <DEDUP_REMOVED lines=17> */
[----:B------:R-:W-:-:S04]  /*3b00*/  ISETP.NE.AND P0, PT, R10, RZ, PT ;  /* 0x000000ff0a00720c */ /* 0x000fc80003f05270 */
[----:B------:R-:W-:Y:S02]  /*3b10*/  ISETP.EQ.OR P0, PT, RZ, UR4, P0 ;  /* 0x00000004ff007c0c */ /* 0x000fe40008702670 */
[----:B------:R-:W-:Y:S02]  /*3b20*/  @!P2 SHF.R.U32.HI R30, RZ, 0x2, R14 ;  /* 0x00000002ff1ea819 */ /* 0x000fe4000001160e */
[----:B0-----:R-:W-:Y:S02]  /*3b30*/  @!P2 LEA R31, R32, R31, 0x18 ;  /* 0x0000001f201fa211 */ /* 0x001fe400078ec0ff */
[----:B------:R-:W-:Y:S01]  /*3b40*/  @!P2 LOP3.LUT R30, R30, 0x3ffffff8, RZ, 0xc0, !PT ;  /* 0x3ffffff81e1ea812 */ /* 0x000fe200078ec0ff */
[----:B------:R-:W-:Y:S03]  /*3b50*/  LDS.128 R32, [R60+0x10] ;  /* 0x000010003c207984 */ /* 0x000fe60000000c00 */
[----:B------:R-:W-:-:S03]  /*3b60*/  @!P2 IADD3 R113, R31, R30, RZ ;  /* 0x0000001e1f71a210 */ /* 0x000fc60007ffe0ff */
[----:B------:R-:W-:Y:S01]  /*3b70*/  @!P0 LEA R112, R93, UR5, 0x3 ;  /* 0x000000055d708c11 */ /* 0x000fe2000f8e18ff */
[----:B---3--:R-:W-:-:S04]  /*3b80*/  @P1 FFMA.FTZ R69, R68, R28, R69 ;  /* 0x0000001c44451223 */ /* 0x008fc80000010045 */
[----:B------:R-:W-:Y:S01]  /*3b90*/  @!P0 LDS.64 R72, [R112+0x10d0] ;  /* 0x0010d00070488984 */ /* 0x000fe20000000a00 */
[----:B----4-:R-:W-:-:S03]  /*3ba0*/  @P1 FMUL.FTZ R68, R68, R29 ;  /* 0x0000001d44441220 */ /* 0x010fc60000410000 */
[----:B------:R-:W-:Y:S04]  /*3bb0*/  LDS.128 R28, [R60] ;  /* 0x000000003c1c7984 */ /* 0x000fe80000000c00 */
[----:B------:R-:W-:Y:S01]  /*3bc0*/  @!P2 STS.64 [R113+0x1090], R68 ;  /* 0x001090447100a388 */ /* 0x000fe20000000a00 */
[----:B------:R-:W-:Y:S06]  /*3bd0*/  BAR.SYNC.DEFER_BLOCKING 0x0 ;  /* 0x0000000000007b1d */ /* 0x000fec0000010000 */
[----:B--2---:R-:W0:Y:S04]  /*3be0*/  LDS.128 R36, [UR5+0x1090] ;  /* 0x00109005ff247984 */ /* 0x004e280008000c00 */
[----:B------:R-:W2:Y:S01]  /*3bf0*/  LDS.128 R40, [UR5+0x10a0] ;  /* 0x0010a005ff287984 */ /* 0x000ea20008000c00 */
[----:B------:R-:W-:-:S03]  /*3c00*/  SHF.R.U32.HI R115, RZ, 0x5, R14 ;  /* 0x00000005ff737819 */ /* 0x000fc6000001160e */
[----:B------:R-:W3:Y:S04]  /*3c10*/  SHFL.UP PT, R111, R68, 0x1, RZ ;  /* 0x04200000446f7989 */ /* 0x000ee800000e00ff */
[----:B------:R-:W4:Y:S01]  /*3c20*/  SHFL.UP PT, R114, R69, 0x1, RZ ;  /* 0x0420000045727989 */ /* 0x000f2200000e00ff */
        /* <DEDUP_REMOVED lines=8> */
[-C--:B--2---:R-:W-:Y:S01]  /*3cb0*/  FMUL.FTZ R117, R117, R40.reuse ;  /* 0x0000002875757220 */ /* 0x084fe20000410000 */
[C---:B------:R-:W-:Y:S01]  /*3cc0*/  FFMA.FTZ R40, R38.reuse, R40, R41 ;  /* 0x0000002826287223 */ /* 0x040fe20000010029 */
[----:B------:R-:W-:-:S03]  /*3cd0*/  FSEL R37, R38, R37, !P1 ;  /* 0x0000002526257208 */ /* 0x000fc60004800000 */
[----:B------:R-:W-:Y:S02]  /*3ce0*/  FSEL R36, R117, R36, !P0 ;  /* 0x0000002475247208 */ /* 0x000fe40004000000 */
[----:B------:R-:W-:-:S03]  /*3cf0*/  FSEL R37, R40, R37, !P0 ;  /* 0x0000002528257208 */ /* 0x000fc60004000000 */
[C---:B---3--:R-:W-:Y:S02]  /*3d00*/  @P3 FMUL.FTZ R36, R111.reuse, R36 ;  /* 0x000000246f243220 */ /* 0x048fe40000410000 */
[----:B----4-:R-:W-:Y:S01]  /*3d10*/  @P3 FFMA.FTZ R37, R111, R37, R114 ;  /* 0x000000256f253223 */ /* 0x010fe20000010072 */
        /* <DEDUP_REMOVED lines=13> */
.L_x_3094:
[----:B------:R-:W-:Y:S05]  /*3df0*/  BSYNC B0 ;  /* 0x0000000000007941 */ /* 0x000fea0003800000 */
.L_x_3093:
        /* <DEDUP_REMOVED lines=11> */
[----:B------:R-:W-:Y:S02]  /*3eb0*/  PRMT R123, R35, 0x7632, R123 ;  /* 0x00007632237b7816 */ /* 0x000fe4000000007b */
[----:B------:R-:W-:Y:S02]  /*3ec0*/  SHF.L.U32 R69, R29, 0x10, RZ ;  /* 0x000000101d457819 */ /* 0x000fe400000006ff */
[----:B------:R-:W-:Y:S01]  /*3ed0*/  SHF.L.U32 R31, R31, 0x10, RZ ;  /* 0x000000101f1f7819 */ /* 0x000fe200000006ff */
[----:B------:R-:W2:Y:S01]  /*3ee0*/  LDS R38, [UR5+0x10bc] ;  /* 0x0010bc05ff267984 */ /* 0x000ea20008000800 */
        /* <DEDUP_REMOVED lines=9> */
[----:B--2---:R-:W-:Y:S01]  /*3f80*/  @P0 FFMA.FTZ R114, R38, R111, R114 ;  /* 0x0000006f26720223 */ /* 0x004fe20000010072 */
[----:B------:R-:W-:-:S03]  /*3f90*/  ISETP.NE.AND P0, PT, R14, RZ, PT ;  /* 0x000000ff0e00720c */ /* 0x000fc60003f05270 */
[----:B------:R-:W-:-:S04]  /*3fa0*/  FFMA.FTZ R39, R94, R114, R75 ;  /* 0x000000725e277223 */ /* 0x000fc8000001004b */
[----:B------:R-:W-:Y:S01]  /*3fb0*/  FFMA.FTZ R38, R95, R39, R76 ;  /* 0x000000275f267223 */ /* 0x000fe2000001004c */
[----:B------:R-:W-:-:S03]  /*3fc0*/  SHF.L.U32 R95, R30, 0x10, RZ ;  /* 0x000000101e5f7819 */ /* 0x000fc600000006ff */
[----:B------:R-:W-:-:S04]  /*3fd0*/  FFMA.FTZ R96, R96, R38, R77 ;  /* 0x0000002660607223 */ /* 0x000fc8000001004d */
[----:B------:R-:W-:-:S04]  /*3fe0*/  FFMA.FTZ R97, R97, R96, R78 ;  /* 0x0000006061617223 */ /* 0x000fc8000001004e */
[----:B------:R-:W-:-:S04]  /*3ff0*/  FFMA.FTZ R41, R98, R97, R79 ;  /* 0x0000006162297223 */ /* 0x000fc8000001004f */
[----:B------:R-:W-:Y:S01]  /*4000*/  FFMA.FTZ R40, R99, R41, R80 ;  /* 0x0000002963287223 */ /* 0x000fe20000010050 */
[----:B------:R-:W-:-:S03]  /*4010*/  SHF.L.U32 R99, R32, 0x10, RZ ;  /* 0x0000001020637819 */ /* 0x000fc600000006ff */
[----:B------:R-:W-:-:S04]  /*4020*/  FFMA.FTZ R100, R100, R40, R81 ;  /* 0x0000002864647223 */ /* 0x000fc80000010051 */
[----:B------:R-:W-:-:S04]  /*4030*/  FFMA.FTZ R101, R101, R100, R82 ;  /* 0x0000006465657223 */ /* 0x000fc80000010052 */
[----:B0-----:R-:W-:-:S04]  /*4040*/  FFMA.FTZ R73, R102, R101, R83 ;  /* 0x0000006566497223 */ /* 0x001fc80000010053 */
        /* <DEDUP_REMOVED lines=10> */
[----:B------:R-:W0:Y:S01]  /*40f0*/  S2UR UR6, SR_CTAID.Y ;  /* 0x00000000000679c3 */ /* 0x000e220000002600 */
[----:B------:R-:W-:-:S05]  /*4100*/  LEA R42, R93, UR5, 0x3 ;  /* 0x000000055d2a7c11 */ /* 0x000fca000f8e18ff */
[----:B------:R2:W-:Y:S02]  /*4110*/  STS.64 [R42+0x10d0], R36 ;  /* 0x0010d0242a007388 */ /* 0x0005e40000000a00 */
[----:B------:R-:W3:Y:S01]  /*4120*/  S2UR UR25, SR_CTAID.X ;  /* 0x00000000001979c3 */ /* 0x000ee20000002500 */
[----:B0-----:R-:W-:Y:S02]  /*4130*/  MOV R19, UR6 ;  /* 0x0000000600137c02 */ /* 0x001fe40008000f00 */
[----:B---3--:R-:W-:-:S05]  /*4140*/  MOV R15, UR25 ;  /* 0x00000019000f7c02 */ /* 0x008fca0008000f00 */
[----:B------:R-:W-:-:S04]  /*4150*/  IMAD R29, R15, UR7, R19 ;  /* 0x000000070f1d7c24 */ /* 0x000fc8000f8e0213 */
[----:B------:R-:W-:-:S04]  /*4160*/  IMAD R28, R29, R90, RZ ;  /* 0x0000005a1d1c7224 */ /* 0x000fc800078e02ff */
[----:B-1----:R-:W-:Y:S02]  /*4170*/  IMAD R29, R28, R91, RZ ;  /* 0x0000005b1c1d7224 */ /* 0x002fe400078e02ff */
[----:B------:R-:W-:-:S03]  /*4180*/  IMAD R28, R91, UR4, R93 ;  /* 0x000000045b1c7c24 */ /* 0x000fc6000f8e025d */
[----:B------:R-:W-:Y:S02]  /*4190*/  SHF.R.S32.HI R34, RZ, 0x1f, R29 ;  /* 0x0000001fff227819 */ /* 0x000fe4000001141d */
[----:B------:R-:W-:-:S04]  /*41a0*/  IADD3 R29, P0, R28, R29, RZ ;  /* 0x0000001d1c1d7210 */ /* 0x000fc80007f1e0ff */
[----:B------:R-:W-:Y:S02]  /*41b0*/  LEA.HI.X.SX32 R34, R28, R34, 0x1, P0 ;  /* 0x000000221c227211 */ /* 0x000fe400000f0eff */
[----:B------:R-:W-:-:S04]  /*41c0*/  LEA R28, P0, R29, R66, 0x3 ;  /* 0x000000421d1c7211 */ /* 0x000fc800078018ff */
[----:B------:R-:W-:-:S05]  /*41d0*/  LEA.HI.X R29, R29, R67, R34, 0x3, P0 ;  /* 0x000000431d1d7211 */ /* 0x000fca00000f1c22 */
[----:B------:R2:W-:Y:S04]  /*41e0*/  STG.E.64 desc[UR8][R28.64], R36 ;  /* 0x000000241c007986 */ /* 0x0005e8000c101b08 */
.L_x_3096:
[----:B------:R-:W-:Y:S05]  /*41f0*/  BSYNC B0 ;  /* 0x0000000000007941 */ /* 0x000fea0003800000 */
.L_x_3095:
        /* <DEDUP_REMOVED lines=35> */
.L_x_3092:
[----:B------:R-:W-:Y:S01]  /*4430*/  BAR.SYNC.DEFER_BLOCKING 0x0 ;  /* 0x0000000000007b1d */ /* 0x000fe20000010000 */
[----:B------:R-:W-:Y:S01]  /*4440*/  LEA R61, R12, R11, 0x1 ;  /* 0x0000000b0c3d7211 */ /* 0x000fe200078e08ff */
[----:B------:R-:W-:Y:S01]  /*4450*/  USHF.L.U32 UR6, UR4, 0xb, URZ ;  /* 0x0000000b04067899 */ /* 0x000fe2000800063f */
[----:B------:R-:W-:Y:S02]  /*4460*/  F2FP.BF16.F32.PACK_AB R31, R24, R57 ;  /* 0x00000039181f723e */ /* 0x000fe400000010ff */
[----:B------:R-:W-:-:S03]  /*4470*/  F2FP.BF16.F32.PACK_AB R30, R25, R56 ;  /* 0x00000038191e723e */ /* 0x000fc600000010ff */
[----:B------:R-:W0:Y:S01]  /*4480*/  LDC.64 R52, c[0x0][0x2b0] ;  /* 0x0000ac00ff347b82 */ /* 0x000e220000000a00 */
[----:B--2---:R-:W-:Y:S01]  /*4490*/  F2FP.BF16.F32.PACK_AB R29, R26, R59 ;  /* 0x0000003b1a1d723e */ /* 0x004fe200000010ff */
[----:B------:R-:W-:Y:S01]  /*44a0*/  USHF.R.S32.HI UR7, URZ, 0x1f, UR6 ;  /* 0x0000001f3f077899 */ /* 0x000fe20008011406 */
[----:B------:R-:W-:Y:S01]  /*44b0*/  F2FP.BF16.F32.PACK_AB R28, R27, R58 ;  /* 0x0000003a1b1c723e */ /* 0x000fe200000010ff */
[----:B------:R-:W-:Y:S01]  /*44c0*/  ULDC.64 UR10, c[0x0][0x2b8] ;  /* 0x0000ae00000a7ab9 */ /* 0x000fe20000000a00 */
[----:B------:R-:W-:Y:S01]  /*44d0*/  F2FP.BF16.F32.PACK_AB R35, R20, R45 ;  /* 0x0000002d1423723e */ /* 0x000fe200000010ff */
[----:B------:R-:W-:Y:S01]  /*44e0*/  ULDC.64 UR12, c[0x0][0x2a8] ;  /* 0x0000aa00000c7ab9 */ /* 0x000fe20000000a00 */
[----:B------:R-:W-:Y:S01]  /*44f0*/  F2FP.BF16.F32.PACK_AB R34, R21, R44 ;  /* 0x0000002c1522723e */ /* 0x000fe200000010ff */
[----:B------:R-:W2:Y:S01]  /*4500*/  LDC.64 R54, c[0x0][0x2a0] ;  /* 0x0000a800ff367b82 */ /* 0x000ea20000000a00 */
[----:B------:R-:W-:Y:S02]  /*4510*/  F2FP.BF16.F32.PACK_AB R33, R22, R47 ;  /* 0x0000002f1621723e */ /* 0x000fe400000010ff */
[----:B------:R-:W-:-:S02]  /*4520*/  LEA R61, R61, UR5, 0x4 ;  /* 0x000000053d3d7c11 */ /* 0x000fc4000f8e20ff */
[----:B------:R-:W-:-:S03]  /*4530*/  F2FP.BF16.F32.PACK_AB R32, R23, R46 ;  /* 0x0000002e1720723e */ /* 0x000fc600000010ff */
[----:B------:R3:W-:Y:S04]  /*4540*/  STS.128 [R61], R28 ;  /* 0x0000001c3d007388 */ /* 0x0007e80000000c00 */
[----:B------:R4:W-:Y:S01]  /*4550*/  STS.128 [R61+0x10], R32 ;  /* 0x000010203d007388 */ /* 0x0009e20000000c00 */
[----:B------:R-:W-:-:S03]  /*4560*/  NOP ;  /* 0x0000000000007918 */ /* 0x000fc60000000000 */
[----:B------:R-:W5:Y:S01]  /*4570*/  LDS.128 R36, [R0] ;  /* 0x0000000000247984 */ /* 0x000f620000000c00 */
[C---:B0-----:R-:W-:Y:S02]  /*4580*/  IMAD R48, R13.reuse, R52, RZ ;  /* 0x000000340d307224 */ /* 0x041fe400078e02ff */
[----:B--2---:R-:W-:Y:S01]  /*4590*/  IMAD R50, R13, R54, RZ ;  /* 0x000000360d327224 */ /* 0x004fe200078e02ff */
[----:B------:R-:W0:Y:S01]  /*45a0*/  LDS.128 R40, [R0+0x200] ;  /* 0x0002000000287984 */ /* 0x000e220000000c00 */
[C---:B------:R-:W-:Y:S02]  /*45b0*/  IMAD R51, R15.reuse, R53, R48 ;  /* 0x000000350f337224 */ /* 0x040fe400078e0230 */
[----:B------:R-:W-:-:S04]  /*45c0*/  IMAD.WIDE.U32 R48, R15, R52, UR6 ;  /* 0x000000060f307e25 */ /* 0x000fc8000f8e0034 */
[----:B---3--:R-:W-:Y:S01]  /*45d0*/  IMAD R28, R18, UR10, RZ ;  /* 0x0000000a121c7c24 */ /* 0x008fe2000f8e02ff */
[----:B------:R-:W-:Y:S01]  /*45e0*/  IADD3 R49, R49, R51, RZ ;  /* 0x0000003331317210 */ /* 0x000fe20007ffe0ff */
[----:B------:R-:W-:Y:S02]  /*45f0*/  IMAD R53, R15, R55, R50 ;  /* 0x000000370f357224 */ /* 0x000fe400078e0232 */
[C---:B----4-:R-:W-:Y:S02]  /*4600*/  IMAD R33, R19.reuse, UR11, R28 ;  /* 0x0000000b13217c24 */ /* 0x050fe4000f8e021c */
[----:B------:R-:W-:Y:S01]  /*4610*/  IMAD.WIDE.U32 R28, R19, UR10, R48 ;  /* 0x0000000a131c7c25 */ /* 0x000fe2000f8e0030 */
[----:B------:R-:W-:-:S03]  /*4620*/  ULDC.64 UR10, c[0x0][0x308] ;  /* 0x0000c200000a7ab9 */ /* 0x000fc60000000a00 */
[----:B------:R-:W-:Y:S01]  /*4630*/  IMAD.WIDE.U32 R30, R15, R54, UR6 ;  /* 0x000000060f1e7e25 */ /* 0x000fe2000f8e0036 */
[----:B------:R-:W-:Y:S02]  /*4640*/  IADD3 R33, R29, R33, RZ ;  /* 0x000000211d217210 */ /* 0x000fe40007ffe0ff */
[----:B------:R-:W-:Y:S01]  /*4650*/  LEA R64, P0, R28, UR10, 0x1 ;  /* 0x0000000a1c407c11 */ /* 0x000fe2000f8008ff */
[----:B------:R-:W-:Y:S01]  /*4660*/  IMAD R32, R18, UR12, RZ ;  /* 0x0000000c12207c24 */ /* 0x000fe2000f8e02ff */
[----:B------:R-:W-:Y:S02]  /*4670*/  IADD3 R31, R31, R53, RZ ;  /* 0x000000351f1f7210 */ /* 0x000fe40007ffe0ff */
[----:B------:R-:W-:Y:S01]  /*4680*/  LEA.HI.X R65, R28, UR11, R33, 0x1, P0 ;  /* 0x0000000b1c417c11 */ /* 0x000fe200080f0c21 */
[C---:B------:R-:W-:Y:S02]  /*4690*/  IMAD R35, R19.reuse, UR13, R32 ;  /* 0x0000000d13237c24 */ /* 0x040fe4000f8e0220 */
[----:B------:R-:W-:Y:S01]  /*46a0*/  IMAD.WIDE.U32 R30, R19, UR12, R30 ;  /* 0x0000000c131e7c25 */ /* 0x000fe2000f8e001e */
[----:B------:R-:W-:-:S03]  /*46b0*/  ULDC.64 UR12, c[0x0][0x318] ;  /* 0x0000c600000c7ab9 */ /* 0x000fc60000000a00 */
[----:B------:R-:W-:Y:S01]  /*46c0*/  IMAD.WIDE R64, R9, 0x10, R64 ;  /* 0x0000001009407825 */ /* 0x000fe200078e0240 */
[----:B------:R-:W-:Y:S02]  /*46d0*/  IADD3 R29, R31, R35, RZ ;  /* 0x000000231f1d7210 */ /* 0x000fe40007ffe0ff */
[C---:B------:R-:W-:Y:S02]  /*46e0*/  LEA R66, P1, R30.reuse, UR12, 0x1 ;  /* 0x0000000c1e427c11 */ /* 0x040fe4000f8208ff */
[----:B-----5:R-:W-:Y:S02]  /*46f0*/  STG.E.128 desc[UR8][R64.64], R36 ;  /* 0x0000002440007986 */ /* 0x020fe4000c101d08 */
[----:B------:R-:W-:Y:S02]  /*4700*/  LEA.HI.X R67, R30, UR13, R29, 0x1, P1 ;  /* 0x0000000d1e437c11 */ /* 0x000fe400088f0c1d */
[----:B0-----:R-:W-:Y:S01]  /*4710*/  STG.E.128 desc[UR8][R64.64+0x200], R40 ;  /* 0x0002002840007986 */ /* 0x001fe2000c101d08 */
[----:B------:R-:W-:Y:S01]  /*4720*/  IMAD.WIDE R66, R9, 0x10, R66 ;  /* 0x0000001009427825 */ /* 0x000fe200078e0242 */
        /* <DEDUP_REMOVED lines=14> */
[----:B------:R-:W2:Y:S01]  /*4810*/  LDS.128 R52, [R60+0x10] ;  /* 0x000010003c347984 */ /* 0x000ea20000000c00 */
[----:B0-----:R-:W-:Y:S02]  /*4820*/  SHF.L.U32 R37, R49, 0x10, RZ ;  /* 0x0000001031257819 */ /* 0x001fe400000006ff */
[----:B------:R-:W-:Y:S02]  /*4830*/  SHF.L.U32 R62, R48, 0x10, RZ ;  /* 0x00000010303e7819 */ /* 0x000fe400000006ff */
[----:B------:R-:W-:Y:S01]  /*4840*/  SHF.L.U32 R33, R51, 0x10, RZ ;  /* 0x0000001033217819 */ /* 0x000fe200000006ff */
[----:B------:R-:W-:Y:S01]  /*4850*/  FMUL.FTZ R39, R37, -1.4426950216293334961 ;  /* 0xbfb8aa3b25277820 */ /* 0x000fe20000410000 */
[----:B--2---:R-:W-:Y:S01]  /*4860*/  SHF.L.U32 R29, R54, 0x10, RZ ;  /* 0x00000010361d7819 */ /* 0x004fe200000006ff */
[----:B------:R-:W-:Y:S01]  /*4870*/  FMUL.FTZ R38, R62, -1.4426950216293334961 ;  /* 0xbfb8aa3b3e267820 */ /* 0x000fe20000410000 */
[----:B------:R-:W-:Y:S01]  /*4880*/  SHF.L.U32 R36, R50, 0x10, RZ ;  /* 0x0000001032247819 */ /* 0x000fe200000006ff */
[----:B------:R0:W2:Y:S01]  /*4890*/  MUFU.EX2 R42, R39 ;  /* 0x00000027002a7308 */ /* 0x0000a20000000800 */
[----:B------:R-:W-:Y:S01]  /*48a0*/  SHF.L.U32 R31, R52, 0x10, RZ ;  /* 0x00000010341f7819 */ /* 0x000fe200000006ff */
[----:B------:R-:W-:Y:S01]  /*48b0*/  FMUL.FTZ R32, R33, -1.4426950216293334961 ;  /* 0xbfb8aa3b21207820 */ /* 0x000fe20000410000 */
[----:B------:R-:W-:Y:S01]  /*48c0*/  PRMT R49, R49, 0x7632, R49 ;  /* 0x0000763231317816 */ /* 0x000fe20000000031 */
[----:B------:R-:W-:Y:S01]  /*48d0*/  FMUL.FTZ R28, R36, -1.4426950216293334961 ;  /* 0xbfb8aa3b241c7820 */ /* 0x000fe20000410000 */
[----:B------:R-:W-:Y:S01]  /*48e0*/  SHF.L.U32 R30, R53, 0x10, RZ ;  /* 0x00000010351e7819 */ /* 0x000fe200000006ff */
[----:B------:R-:W-:Y:S01]  /*48f0*/  FMUL.FTZ R34, R31, -1.4426950216293334961 ;  /* 0xbfb8aa3b1f227820 */ /* 0x000fe20000410000 */
[----:B------:R-:W-:Y:S01]  /*4900*/  SHF.L.U32 R49, R49, 0x10, RZ ;  /* 0x0000001031317819 */ /* 0x000fe200000006ff */
[----:B------:R3:W4:Y:S01]  /*4910*/  MUFU.EX2 R40, R38 ;  /* 0x0000002600287308 */ /* 0x0007220000000800 */
[----:B0-----:R-:W-:Y:S01]  /*4920*/  PRMT R39, R48, 0x7632, R39 ;  /* 0x0000763230277816 */ /* 0x001fe20000000027 */
[----:B------:R-:W-:Y:S01]  /*4930*/  FMUL.FTZ R35, R30, -1.4426950216293334961 ;  /* 0xbfb8aa3b1e237820 */ /* 0x000fe20000410000 */
[----:B------:R-:W-:-:S02]  /*4940*/  PRMT R50, R50, 0x7632, R50 ;  /* 0x0000763232327816 */ /* 0x000fc40000000032 */
[----:B------:R-:W-:Y:S02]  /*4950*/  SHF.L.U32 R39, R39, 0x10, RZ ;  /* 0x0000001027277819 */ /* 0x000fe400000006ff */
[----:B------:R-:W-:Y:S01]  /*4960*/  SHF.L.U32 R50, R50, 0x10, RZ ;  /* 0x0000001032327819 */ /* 0x000fe200000006ff */
[----:B------:R0:W5:Y:S01]  /*4970*/  MUFU.EX2 R60, R32 ;  /* 0x00000020003c7308 */ /* 0x0001620000000800 */
[----:B---3--:R-:W-:Y:S01]  /*4980*/  FMUL.FTZ R38, R29, -1.4426950216293334961 ;  /* 0xbfb8aa3b1d267820 */ /* 0x008fe20000410000 */
[----:B------:R-:W-:Y:S01]  /*4990*/  PRMT R51, R51, 0x7632, R51 ;  /* 0x0000763233337816 */ /* 0x000fe20000000033 */
[----:B--2---:R-:W-:-:S03]  /*49a0*/  FADD.FTZ R42, R42, 1 ;  /* 0x3f8000002a2a7421 */ /* 0x004fc60000010000 */
[----:B------:R-:W-:Y:S02]  /*49b0*/  SHF.L.U32 R51, R51, 0x10, RZ ;  /* 0x0000001033337819 */ /* 0x000fe400000006ff */
[----:B------:R2:W3:Y:S01]  /*49c0*/  MUFU.EX2 R66, R38 ;  /* 0x0000002600427308 */ /* 0x0004e20000000800 */
[----:B0-----:R-:W-:Y:S01]  /*49d0*/  FMUL.FTZ R32, R39, -1.4426950216293334961 ;  /* 0xbfb8aa3b27207820 */ /* 0x001fe20000410000 */
[----:B----4-:R-:W-:-:S06]  /*49e0*/  FADD.FTZ R40, R40, 1 ;  /* 0x3f80000028287421 */ /* 0x010fcc0000010000 */
[----:B------:R0:W4:Y:S01]  /*49f0*/  MUFU.EX2 R63, R28 ;  /* 0x0000001c003f7308 */ /* 0x0001220000000800 */
[----:B--2---:R-:W-:Y:S01]  /*4a00*/  PRMT R38, R52, 0x7632, R38 ;  /* 0x0000763234267816 */ /* 0x004fe20000000026 */
[----:B------:R-:W-:Y:S01]  /*4a10*/  FMUL.FTZ R52, R51, -1.4426950216293334961 ;  /* 0xbfb8aa3b33347820 */ /* 0x000fe20000410000 */
[----:B-----5:R-:W-:-:S05]  /*4a20*/  FADD.FTZ R60, R60, 1 ;  /* 0x3f8000003c3c7421 */ /* 0x020fca0000010000 */
[----:B------:R2:W5:Y:S01]  /*4a30*/  MUFU.EX2 R64, R34 ;  /* 0x0000002200407308 */ /* 0x0005620000000800 */
[C---:B0-----:R-:W-:Y:S01]  /*4a40*/  SHF.L.U32 R28, R55.reuse, 0x10, RZ ;  /* 0x00000010371c7819 */ /* 0x041fe200000006ff */
[----:B---3--:R-:W-:Y:S01]  /*4a50*/  FADD.FTZ R66, R66, 1 ;  /* 0x3f80000042427421 */ /* 0x008fe20000010000 */
[----:B------:R-:W-:-:S03]  /*4a60*/  PRMT R55, R55, 0x7632, R55 ;  /* 0x0000763237377816 */ /* 0x000fc60000000037 */
[----:B------:R-:W-:Y:S02]  /*4a70*/  FMUL.FTZ R48, R28, -1.4426950216293334961 ;  /* 0xbfb8aa3b1c307820 */ /* 0x000fe40000410000 */
[----:B------:R0:W3:Y:S01]  /*4a80*/  MUFU.EX2 R41, R32 ;  /* 0x0000002000297308 */ /* 0x0000e20000000800 */
[----:B--2---:R-:W-:Y:S01]  /*4a90*/  FMUL.FTZ R34, R49, -1.4426950216293334961 ;  /* 0xbfb8aa3b31227820 */ /* 0x004fe20000410000 */
[----:B----4-:R-:W-:-:S06]  /*4aa0*/  FADD.FTZ R63, R63, 1 ;  /* 0x3f8000003f3f7421 */ /* 0x010fcc0000010000 */
[----:B------:R2:W4:Y:S01]  /*4ab0*/  MUFU.EX2 R65, R35 ;  /* 0x0000002300417308 */ /* 0x0005220000000800 */
[----:B0-----:R-:W-:Y:S01]  /*4ac0*/  SHF.L.U32 R32, R38, 0x10, RZ ;  /* 0x0000001026207819 */ /* 0x001fe200000006ff */
[----:B-----5:R-:W-:Y:S01]  /*4ad0*/  FADD.FTZ R64, R64, 1 ;  /* 0x3f80000040407421 */ /* 0x020fe20000010000 */
[----:B------:R-:W-:-:S03]  /*4ae0*/  PRMT R38, R53, 0x7632, R38 ;  /* 0x0000763235267816 */ /* 0x000fc60000000026 */
[----:B------:R-:W-:Y:S02]  /*4af0*/  FMUL.FTZ R53, R32, -1.4426950216293334961 ;  /* 0xbfb8aa3b20357820 */ /* 0x000fe40000410000 */
[----:B------:R0:W5:Y:S01]  /*4b00*/  MUFU.EX2 R43, R34 ;  /* 0x00000022002b7308 */ /* 0x0001620000000800 */
[----:B--2---:R-:W-:Y:S01]  /*4b10*/  FMUL.FTZ R35, R50, -1.4426950216293334961 ;  /* 0xbfb8aa3b32237820 */ /* 0x004fe20000410000 */
[----:B---3--:R-:W-:-:S06]  /*4b20*/  FADD.FTZ R41, R41, 1 ;  /* 0x3f80000029297421 */ /* 0x008fcc0000010000 */
[----:B------:R-:W2:Y:S01]  /*4b30*/  MUFU.EX2 R67, R48 ;  /* 0x0000003000437308 */ /* 0x000ea20000000800 */
[----:B0-----:R-:W-:Y:S01]  /*4b40*/  SHF.L.U32 R34, R38, 0x10, RZ ;  /* 0x0000001026227819 */ /* 0x001fe200000006ff */
[----:B----4-:R-:W-:Y:S01]  /*4b50*/  FADD.FTZ R65, R65, 1 ;  /* 0x3f80000041417421 */ /* 0x010fe20000010000 */
[----:B------:R-:W-:-:S03]  /*4b60*/  PRMT R38, R54, 0x7632, R38 ;  /* 0x0000763236267816 */ /* 0x000fc60000000026 */
[----:B------:R-:W-:Y:S01]  /*4b70*/  FMUL.FTZ R54, R34, -1.4426950216293334961 ;  /* 0xbfb8aa3b22367820 */ /* 0x000fe20000410000 */
[----:B------:R-:W-:Y:S01]  /*4b80*/  SHF.L.U32 R38, R38, 0x10, RZ ;  /* 0x0000001026267819 */ /* 0x000fe200000006ff */
[----:B------:R0:W3:Y:S01]  /*4b90*/  MUFU.EX2 R48, R35 ;  /* 0x0000002300307308 */ /* 0x0000e20000000800 */
[----:B-----5:R-:W-:-:S07]  /*4ba0*/  FADD.FTZ R43, R43, 1 ;  /* 0x3f8000002b2b7421 */ /* 0x020fce0000010000 */
[----:B------:R-:W4:Y:S01]  /*4bb0*/  MUFU.EX2 R52, R52 ;  /* 0x0000003400347308 */ /* 0x000f220000000800 */
[----:B0-----:R-:W-:Y:S01]  /*4bc0*/  SHF.L.U32 R35, R55, 0x10, RZ ;  /* 0x0000001037237819 */ /* 0x001fe200000006ff */
[----:B------:R-:W-:Y:S01]  /*4bd0*/  FMUL.FTZ R55, R38, -1.4426950216293334961 ;  /* 0xbfb8aa3b26377820 */ /* 0x000fe20000410000 */
[----:B--2---:R-:W-:-:S03]  /*4be0*/  FADD.FTZ R67, R67, 1 ;  /* 0x3f80000043437421 */ /* 0x004fc60000010000 */
[----:B------:R-:W-:Y:S02]  /*4bf0*/  FMUL.FTZ R68, R35, -1.4426950216293334961 ;  /* 0xbfb8aa3b23447820 */ /* 0x000fe40000410000 */
[----:B------:R-:W0:Y:S01]  /*4c00*/  MUFU.EX2 R53, R53 ;  /* 0x0000003500357308 */ /* 0x000e220000000800 */
[----:B---3--:R-:W-:-:S07]  /*4c10*/  FADD.FTZ R48, R48, 1 ;  /* 0x3f80000030307421 */ /* 0x008fce0000010000 */
[----:B------:R-:W2:Y:S01]  /*4c20*/  MUFU.EX2 R55, R55 ;  /* 0x0000003700377308 */ /* 0x000ea20000000800 */
[----:B----4-:R-:W-:-:S07]  /*4c30*/  FADD.FTZ R52, R52, 1 ;  /* 0x3f80000034347421 */ /* 0x010fce0000010000 */
[----:B------:R-:W3:Y:S01]  /*4c40*/  MUFU.EX2 R68, R68 ;  /* 0x0000004400447308 */ /* 0x000ee20000000800 */
[----:B0-----:R-:W-:-:S07]  /*4c50*/  FADD.FTZ R53, R53, 1 ;  /* 0x3f80000035357421 */ /* 0x001fce0000010000 */
[----:B------:R-:W0:Y:S01]  /*4c60*/  MUFU.EX2 R54, R54 ;  /* 0x0000003600367308 */ /* 0x000e220000000800 */
[----:B--2---:R-:W-:-:S07]  /*4c70*/  FADD.FTZ R55, R55, 1 ;  /* 0x3f80000037377421 */ /* 0x004fce0000010000 */
[----:B------:R-:W2:Y:S01]  /*4c80*/  MUFU.RCP R66, R66 ;  /* 0x0000004200427308 */ /* 0x000ea20000001000 */
[----:B---3--:R-:W-:-:S07]  /*4c90*/  FADD.FTZ R68, R68, 1 ;  /* 0x3f80000044447421 */ /* 0x008fce0000010000 */
[----:B------:R-:W3:Y:S01]  /*4ca0*/  MUFU.RCP R73, R67 ;  /* 0x0000004300497308 */ /* 0x000ee20000001000 */
[----:B0-----:R-:W-:-:S07]  /*4cb0*/  FADD.FTZ R54, R54, 1 ;  /* 0x3f80000036367421 */ /* 0x001fce0000010000 */
[----:B------:R-:W0:Y:S01]  /*4cc0*/  MUFU.RCP R71, R48 ;  /* 0x0000003000477308 */ /* 0x000e220000001000 */
[----:B--2---:R-:W-:-:S04]  /*4cd0*/  FMUL.FTZ R29, R29, R66 ;  /* 0x000000421d1d7220 */ /* 0x004fc80000410000 */
[----:B------:R-:W-:-:S03]  /*4ce0*/  FMUL.FTZ R29, R29, R44 ;  /* 0x0000002c1d1d7220 */ /* 0x000fc60000410000 */
[----:B------:R-:W2:Y:S01]  /*4cf0*/  MUFU.RCP R42, R42 ;  /* 0x0000002a002a7308 */ /* 0x000ea20000001000 */
[----:B---3--:R-:W-:-:S04]  /*4d00*/  FMUL.FTZ R28, R28, R73 ;  /* 0x000000491c1c7220 */ /* 0x008fc80000410000 */
[----:B------:R-:W-:Y:S02]  /*4d10*/  FMUL.FTZ R28, R28, R45 ;  /* 0x0000002d1c1c7220 */ /* 0x000fe40000410000 */
[----:B------:R-:W3:Y:S01]  /*4d20*/  LDC.64 R44, c[0x0][0x2c0] ;  /* 0x0000b000ff2c7b82 */ /* 0x000ee20000000a00 */
[----:B------:R-:W4:Y:S01]  /*4d30*/  MUFU.RCP R63, R63 ;  /* 0x0000003f003f7308 */ /* 0x000f220000001000 */
[----:B0-----:R-:W-:-:S04]  /*4d40*/  FMUL.FTZ R50, R50, R71 ;  /* 0x0000004732327220 */ /* 0x001fc80000410000 */
[----:B------:R-:W-:-:S03]  /*4d50*/  FMUL.FTZ R50, R50, R25 ;  /* 0x0000001932327220 */ /* 0x000fc60000410000 */
[----:B------:R2:W0:Y:S08]  /*4d60*/  MUFU.RCP R69, R40 ;  /* 0x0000002800457308 */ /* 0x0004300000001000 */
[----:B------:R-:W5:Y:S01]  /*4d70*/  MUFU.RCP R72, R60 ;  /* 0x0000003c00487308 */ /* 0x000f620000001000 */
[----:B--2---:R-:W-:Y:S01]  /*4d80*/  FMUL.FTZ R40, R37, R42 ;  /* 0x0000002a25287220 */ /* 0x004fe20000410000 */
[----:B----4-:R-:W-:-:S03]  /*4d90*/  FMUL.FTZ R37, R36, R63 ;  /* 0x0000003f24257220 */ /* 0x010fc60000410000 */
[----:B------:R-:W-:Y:S01]  /*4da0*/  FMUL.FTZ R40, R40, R59 ;  /* 0x0000003b28287220 */ /* 0x000fe20000410000 */
[----:B------:R-:W-:Y:S02]  /*4db0*/  FMUL.FTZ R37, R37, R56 ;  /* 0x0000003825257220 */ /* 0x000fe40000410000 */
[----:B------:R0:W2:Y:S08]  /*4dc0*/  MUFU.RCP R70, R41 ;  /* 0x0000002900467308 */ /* 0x0000b00000001000 */
[----:B------:R-:W4:Y:S01]  /*4dd0*/  MUFU.RCP R64, R64 ;  /* 0x0000004000407308 */ /* 0x000f220000001000 */
[----:B0-----:R-:W-:Y:S01]  /*4de0*/  FMUL.FTZ R41, R62, R69 ;  /* 0x000000453e297220 */ /* 0x001fe20000410000 */
[----:B-----5:R-:W-:-:S03]  /*4df0*/  FMUL.FTZ R42, R33, R72 ;  /* 0x00000048212a7220 */ /* 0x020fc60000410000 */
[----:B------:R-:W-:Y:S01]  /*4e00*/  FMUL.FTZ R41, R41, R58 ;  /* 0x0000003a29297220 */ /* 0x000fe20000410000 */
[----:B------:R-:W-:Y:S02]  /*4e10*/  FMUL.FTZ R42, R42, R57 ;  /* 0x000000392a2a7220 */ /* 0x000fe40000410000 */
[----:B------:R-:W0:Y:S01]  /*4e20*/  MUFU.RCP R65, R65 ;  /* 0x0000004100417308 */ /* 0x000e220000001000 */
[----:B--2---:R-:W-:-:S04]  /*4e30*/  FMUL.FTZ R36, R39, R70 ;  /* 0x0000004627247220 */ /* 0x004fc80000410000 */
[----:B------:R-:W-:-:S03]  /*4e40*/  FMUL.FTZ R36, R36, R27 ;  /* 0x0000001b24247220 */ /* 0x000fc60000410000 */
[----:B------:R-:W2:Y:S01]  /*4e50*/  MUFU.RCP R60, R43 ;  /* 0x0000002b003c7308 */ /* 0x000ea20000001000 */
[----:B----4-:R-:W-:-:S04]  /*4e60*/  FMUL.FTZ R31, R31, R64 ;  /* 0x000000401f1f7220 */ /* 0x010fc80000410000 */
[----:B------:R-:W-:-:S03]  /*4e70*/  FMUL.FTZ R31, R31, R46 ;  /* 0x0000002e1f1f7220 */ /* 0x000fc60000410000 */
[----:B------:R-:W4:Y:S01]  /*4e80*/  MUFU.RCP R52, R52 ;  /* 0x0000003400347308 */ /* 0x000f220000001000 */
[----:B0-----:R-:W-:-:S04]  /*4e90*/  FMUL.FTZ R30, R30, R65 ;  /* 0x000000411e1e7220 */ /* 0x001fc80000410000 */
[----:B------:R-:W-:-:S03]  /*4ea0*/  FMUL.FTZ R30, R30, R47 ;  /* 0x0000002f1e1e7220 */ /* 0x000fc60000410000 */
        /* <DEDUP_REMOVED lines=8> */
[----:B------:R-:W-:Y:S01]  /*4f30*/  FMUL.FTZ R32, R32, R23 ;  /* 0x0000001720207220 */ /* 0x000fe20000410000 */
[----:B------:R-:W-:Y:S02]  /*4f40*/  F2FP.BF16.F32.PACK_AB R23, R51, R42 ;  /* 0x0000002a3317723e */ /* 0x000fe400000010ff */
[----:B------:R-:W0:Y:S01]  /*4f50*/  MUFU.RCP R68, R68 ;  /* 0x0000004400447308 */ /* 0x000e220000001000 */
[----:B--2---:R-:W-:-:S04]  /*4f60*/  FMUL.FTZ R25, R34, R67 ;  /* 0x0000004322197220 */ /* 0x004fc80000410000 */
[----:B------:R-:W-:Y:S01]  /*4f70*/  FMUL.FTZ R25, R25, R22 ;  /* 0x0000001619197220 */ /* 0x000fe20000410000 */
[----:B------:R-:W-:Y:S01]  /*4f80*/  F2FP.BF16.F32.PACK_AB R22, R50, R37 ;  /* 0x000000253216723e */ /* 0x000fe200000010ff */
[----:B----4-:R-:W-:-:S03]  /*4f90*/  FMUL.FTZ R38, R38, R55 ;  /* 0x0000003726267220 */ /* 0x010fc60000410000 */
[----:B------:R-:W-:Y:S01]  /*4fa0*/  F2FP.BF16.F32.PACK_AB R37, R25, R30 ;  /* 0x0000001e1925723e */ /* 0x000fe200000010ff */
[----:B------:R-:W-:Y:S01]  /*4fb0*/  BAR.SYNC.DEFER_BLOCKING 0x0 ;  /* 0x0000000000007b1d */ /* 0x000fe20000010000 */
[----:B------:R-:W-:Y:S01]  /*4fc0*/  FMUL.FTZ R38, R38, R21 ;  /* 0x0000001526267220 */ /* 0x000fe20000410000 */
[----:B------:R-:W-:Y:S01]  /*4fd0*/  F2FP.BF16.F32.PACK_AB R21, R49, R40 ;  /* 0x000000283115723e */ /* 0x000fe200000010ff */
[----:B0-----:R-:W-:-:S03]  /*4fe0*/  FMUL.FTZ R35, R35, R68 ;  /* 0x0000004423237220 */ /* 0x001fc60000410000 */
[----:B------:R-:W-:Y:S01]  /*4ff0*/  F2FP.BF16.F32.PACK_AB R38, R38, R29 ;  /* 0x0000001d2626723e */ /* 0x000fe200000010ff */
[----:B------:R-:W-:Y:S01]  /*5000*/  FMUL.FTZ R35, R35, R20 ;  /* 0x0000001423237220 */ /* 0x000fe20000410000 */
[----:B------:R-:W-:Y:S02]  /*5010*/  F2FP.BF16.F32.PACK_AB R20, R36, R41 ;  /* 0x000000292414723e */ /* 0x000fe400000010ff */
[----:B------:R-:W-:Y:S01]  /*5020*/  F2FP.BF16.F32.PACK_AB R36, R32, R31 ;  /* 0x0000001f2024723e */ /* 0x000fe200000010ff */
[----:B---3--:R-:W-:Y:S01]  /*5030*/  IMAD R32, R13, R44, RZ ;  /* 0x0000002c0d207224 */ /* 0x008fe200078e02ff */
[----:B------:R-:W-:-:S03]  /*5040*/  F2FP.BF16.F32.PACK_AB R39, R35, R28 ;  /* 0x0000001c2327723e */ /* 0x000fc600000010ff */
[C---:B------:R-:W-:Y:S02]  /*5050*/  IMAD R35, R15.reuse, R45, R32 ;  /* 0x0000002d0f237224 */ /* 0x040fe400078e0220 */
[----:B------:R-:W-:Y:S01]  /*5060*/  IMAD.WIDE.U32 R32, R15, R44, UR6 ;  /* 0x000000060f207e25 */ /* 0x000fe2000f8e002c */
[----:B------:R-:W-:Y:S01]  /*5070*/  ULDC.64 UR6, c[0x0][0x2c8] ;  /* 0x0000b20000067ab9 */ /* 0x000fe20000000a00 */
[----:B------:R0:W-:Y:S03]  /*5080*/  STS.128 [R61], R20 ;  /* 0x000000143d007388 */ /* 0x0001e60000000c00 */
[----:B------:R-:W-:Y:S01]  /*5090*/  IADD3 R33, R33, R35, RZ ;  /* 0x0000002321217210 */ /* 0x000fe20007ffe0ff */
[----:B------:R-:W-:Y:S01]  /*50a0*/  IMAD R34, R18, UR6, RZ ;  /* 0x0000000612227c24 */ /* 0x000fe2000f8e02ff */
[----:B------:R-:W-:Y:S01]  /*50b0*/  STS.128 [R61+0x10], R36 ;  /* 0x000010243d007388 */ /* 0x000fe20000000c00 */
[----:B------:R-:W-:-:S03]  /*50c0*/  NOP ;  /* 0x0000000000007918 */ /* 0x000fc60000000000 */
[----:B------:R-:W2:Y:S04]  /*50d0*/  LDS.128 R24, [R0] ;  /* 0x0000000000187984 */ /* 0x000ea80000000c00 */
[----:B------:R-:W3:Y:S01]  /*50e0*/  LDS.128 R28, [R0+0x200] ;  /* 0x00020000001c7984 */ /* 0x000ee20000000c00 */
[C---:B0-----:R-:W-:Y:S02]  /*50f0*/  IMAD.WIDE.U32 R20, R19.reuse, UR6, R32 ;  /* 0x0000000613147c25 */ /* 0x041fe4000f8e0020 */
[----:B------:R-:W0:Y:S02]  /*5100*/  LDC R32, c[0x0][0x224] ;  /* 0x00008900ff207b82 */ /* 0x000e240000000800 */
[----:B------:R-:W-:Y:S01]  /*5110*/  IMAD R23, R19, UR7, R34 ;  /* 0x0000000713177c24 */ /* 0x000fe2000f8e0222 */
[----:B------:R-:W-:-:S02]  /*5120*/  ULDC.64 UR6, c[0x0][0x320] ;  /* 0x0000c80000067ab9 */ /* 0x000fc40000000a00 */
[----:B------:R-:W-:Y:S02]  /*5130*/  LEA R22, P0, R20, UR6, 0x1 ;  /* 0x0000000614167c11 */ /* 0x000fe4000f8008ff */
[----:B------:R-:W-:-:S04]  /*5140*/  IADD3 R21, R21, R23, RZ ;  /* 0x0000001715157210 */ /* 0x000fc80007ffe0ff */
[----:B------:R-:W-:-:S03]  /*5150*/  LEA.HI.X R23, R20, UR7, R21, 0x1, P0 ;  /* 0x0000000714177c11 */ /* 0x000fc600080f0c15 */
[----:B------:R-:W-:Y:S01]  /*5160*/  IMAD.WIDE R20, R9, 0x10, R22 ;  /* 0x0000001009147825 */ /* 0x000fe200078e0216 */
[----:B0-----:R-:W-:-:S04]  /*5170*/  ISETP.LE.AND P0, PT, R32, UR4, PT ;  /* 0x0000000420007c0c */ /* 0x001fc8000bf03270 */
[----:B--2---:R0:W-:Y:S04]  /*5180*/  STG.E.128 desc[UR8][R20.64], R24 ;  /* 0x0000001814007986 */ /* 0x0041e8000c101d08 */
[----:B---3--:R0:W-:Y:S05]  /*5190*/  STG.E.128 desc[UR8][R20.64+0x200], R28 ;  /* 0x0002001c14007986 */ /* 0x0081ea000c101d08 */
[----:B------:R-:W-:Y:S05]  /*51a0*/  @!P0 BRA `(.L_x_3098) ;  /* 0xffffffb400288947 */ /* 0x000fea000383ffff */
[----:B------:R-:W-:Y:S05]  /*51b0*/  EXIT ;  /* 0x000000000000794d */ /* 0x000fea0003800000 */
.L_x_3099:
        /* <DEDUP_REMOVED lines=12> */
.L_x_5251:


//--------------------- .text._Z25selective_scan_fwd_kernelI32Selective_Scan_fwd_kernel_traitsILi128ELi16ELi1ELb1ELb1ELb0ELb0EN3c108BFloat16EfEEv13SSMParamsBase --------------------------
	.section	.text._Z25selective_scan_fwd_kernelI32Selective_Scan_fwd_kernel_traitsILi128ELi16ELi1ELb1ELb1ELb0ELb0EN3c108BFloat16EfEEv13SSMParamsBase,"ax",@progbits
	.align	128
        .global         _Z25selective_scan_fwd_kernelI32Selective_Scan_fwd_kernel_traitsILi128ELi16ELi1ELb1ELb1ELb0ELb0EN3c108BFloat16EfEEv13SSMParamsBase
        .type           _Z25selective_scan_fwd_kernelI32Selective_Scan_fwd_kernel_traitsILi128ELi16ELi1ELb1ELb1ELb0ELb0EN3c108BFloat16EfEEv13SSMParamsBase,@function
        .size           _Z25selective_scan_fwd_kernelI32Selective_Scan_fwd_kernel_traitsILi128ELi16ELi1ELb1ELb1ELb0ELb0EN3c108BFloat16EfEEv13SSMParamsBase,(.L_x_5252 - _Z25selective_scan_fwd_kernelI32Selective_Scan_fwd_kernel_traitsILi128ELi16ELi1ELb1ELb1ELb0ELb0EN3c108BFloat16EfEEv13SSMParamsBase)
        .other          _Z25selective_scan_fwd_kernelI32Selective_Scan_fwd_kernel_traitsILi128ELi16ELi1ELb1ELb1ELb0ELb0EN3c108BFloat16EfEEv13SSMParamsBase,@"STO_CUDA_ENTRY STV_DEFAULT"
_Z25selective_scan_fwd_kernelI32Selective_Scan_fwd_kernel_traitsILi128ELi16ELi1ELb1ELb1ELb0ELb0EN3c108BFloat16EfEEv13SSMParamsBase:
.text._Z25selective_scan_fwd_kernelI32Selective_Scan_fwd_kernel_traitsILi128ELi16ELi1ELb1ELb1ELb0ELb0EN3c108BFloat16EfEEv13SSMParamsBase:
        /* <DEDUP_REMOVED lines=101> */
.L_x_3138:
[----:B------:R-:W-:Y:S01]  /*0650*/  BAR.SYNC.DEFER_BLOCKING 0x0 ;  /* 0x0000000000007b1d */ /* 0x000fe20000010000 */
[----:B--2---:R-:W-:Y:S02]  /*0660*/  MOV R18, R8 ;  /* 0x0000000800127202 */ /* 0x004fe40000000f00 */
[----:B------:R-:W-:-:S05]  /*0670*/  MOV R19, R7 ;  /* 0x0000000700137202 */ /* 0x000fca0000000f00 */
[----:B0-----:R-:W0:Y:S01]  /*0680*/  S2UR UR6, SR_CgaCtaId ;  /* 0x00000000000679c3 */ /* 0x001e220000008800 */
        /* <DEDUP_REMOVED lines=87> */
.L_x_3101:
[----:B------:R-:W-:Y:S05]  /*0c00*/  BSYNC B0 ;  /* 0x0000000000007941 */ /* 0x000fea0003800000 */
.L_x_3100:
        /* <DEDUP_REMOVED lines=38> */
.L_x_3103:
[----:B------:R-:W-:Y:S05]  /*0e70*/  BSYNC B0 ;  /* 0x0000000000007941 */ /* 0x000fea0003800000 */
.L_x_3102:
        /* <DEDUP_REMOVED lines=37> */
.L_x_3105:
[----:B------:R-:W-:Y:S05]  /*10d0*/  BSYNC B0 ;  /* 0x0000000000007941 */ /* 0x000fea0003800000 */
.L_x_3104:
        /* <DEDUP_REMOVED lines=38> */
.L_x_3107:
[----:B------:R-:W-:Y:S05]  /*1340*/  BSYNC B0 ;  /* 0x0000000000007941 */ /* 0x000fea0003800000 */
.L_x_3106:
        /* <DEDUP_REMOVED lines=38> */
.L_x_3109:
[----:B------:R-:W-:Y:S05]  /*15b0*/  BSYNC B0 ;  /* 0x0000000000007941 */ /* 0x000fea0003800000 */
.L_x_3108:
        /* <DEDUP_REMOVED lines=42> */
.L_x_3111:
[----:B------:R-:W-:Y:S05]  /*1860*/  BSYNC B0 ;  /* 0x0000000000007941 */ /* 0x000fea0003800000 */
.L_x_3110:
[----:B------:R-:W-:Y:S01]  /*1870*/  SHF.L.U32 R45, R46, 0x10, RZ ;  /* 0x000000102e2d7819 */ /* 0x000fe200000006ff */
[----:B------:R-:W-:Y:S01]  /*1880*/  BSSY B0, `(.L_x_3112) ;  /* 0x0000028000007945 */ /* 0x000fe20003800000 */
[C---:B------:R-:W-:Y:S02]  /*1890*/  SHF.L.U32 R28, R42.reuse, 0x10, RZ ;  /* 0x000000102a1c7819 */ /* 0x040fe400000006ff */
        /* <DEDUP_REMOVED lines=38> */
.L_x_3113:
[----:B------:R-:W-:Y:S05]  /*1b00*/  BSYNC B0 ;  /* 0x0000000000007941 */ /* 0x000fea0003800000 */
.L_x_3112:
        /* <DEDUP_REMOVED lines=42> */
.L_x_3115:
[----:B------:R-:W-:Y:S05]  /*1db0*/  BSYNC B0 ;  /* 0x0000000000007941 */ /* 0x000fea0003800000 */
.L_x_3114:
[----:B------:R-:W-:Y:S01]  /*1dc0*/  SHF.L.U32 R31, R48, 0x10, RZ ;  /* 0x00000010301f7819 */ /* 0x000fe200000006ff */
[----:B------:R-:W-:Y:S01]  /*1dd0*/  BSSY B0, `(.L_x_3116) ;  /* 0x0000029000007945 */ /* 0x000fe20003800000 */
[----:B------:R-:W-:Y:S02]  /*1de0*/  PRMT R29, R36, 0x7632, R29 ;  /* 0x00007632241d7816 */ /* 0x000fe4000000001d */
[----:B------:R-:W-:Y:S01]  /*1df0*/  SHF.L.U32 R80, R37, 0x10, RZ ;  /* 0x0000001025507819 */ /* 0x000fe200000006ff */
[----:B------:R-:W-:Y:S01]  /*1e00*/  FADD.FTZ R46, R31, R14 ;  /* 0x0000000e1f2e7221 */ /* 0x000fe20000010000 */
        /* <DEDUP_REMOVED lines=37> */
.L_x_3117:
[----:B------:R-:W-:Y:S05]  /*2060*/  BSYNC B0 ;  /* 0x0000000000007941 */ /* 0x000fea0003800000 */
.L_x_3116:
        /* <DEDUP_REMOVED lines=40> */
.L_x_3119:
[----:B------:R-:W-:Y:S05]  /*22f0*/  BSYNC B0 ;  /* 0x0000000000007941 */ /* 0x000fea0003800000 */
.L_x_3118:
        /* <DEDUP_REMOVED lines=44> */
.L_x_3121:
[----:B------:R-:W-:Y:S05]  /*25c0*/  BSYNC B0 ;  /* 0x0000000000007941 */ /* 0x000fea0003800000 */
.L_x_3120:
        /* <DEDUP_REMOVED lines=33> */
.L_x_3123:
[----:B------:R-:W-:Y:S05]  /*27e0*/  BSYNC B0 ;  /* 0x0000000000007941 */ /* 0x000fea0003800000 */
.L_x_3122:
        /* <DEDUP_REMOVED lines=33> */
.L_x_3125:
[----:B------:R-:W-:Y:S05]  /*2a00*/  BSYNC B0 ;  /* 0x0000000000007941 */ /* 0x000fea0003800000 */
.L_x_3124:
        /* <DEDUP_REMOVED lines=33> */
.L_x_3127:
[----:B------:R-:W-:Y:S05]  /*2c20*/  BSYNC B0 ;  /* 0x0000000000007941 */ /* 0x000fea0003800000 */
.L_x_3126:
        /* <DEDUP_REMOVED lines=33> */
.L_x_3129:
[----:B------:R-:W-:Y:S05]  /*2e40*/  BSYNC B0 ;  /* 0x0000000000007941 */ /* 0x000fea0003800000 */
.L_x_3128:
        /* <DEDUP_REMOVED lines=33> */
.L_x_3131:
[----:B------:R-:W-:Y:S05]  /*3060*/  BSYNC B0 ;  /* 0x0000000000007941 */ /* 0x000fea0003800000 */
.L_x_3130:
        /* <DEDUP_REMOVED lines=20> */
[----:B------:R-:W-:Y:S01]  /*31b0*/  FMUL.FTZ R73, R64, R25 ;  /* 0x0000001940497220 */ /* 0x000fe20000410000 */
[----:B------:R-:W-:Y:S01]  /*31c0*/  HFMA2.MMA R64, -RZ, RZ, 0, 0 ;  /* 0x00000000ff407435 */ /* 0x000fe200000001ff */
        /* <DEDUP_REMOVED lines=26> */
.L_x_3137:
[----:B-1----:R-:W-:Y:S01]  /*3370*/  IMAD R30, R16, UR10, RZ ;  /* 0x0000000a101e7c24 */ /* 0x002fe2000f8e02ff */
[----:B------:R-:W-:Y:S01]  /*3380*/  SHF.R.S32.HI R117, RZ, 0x1f, R64 ;  /* 0x0000001fff757819 */ /* 0x000fe20000011440 */
[----:B------:R-:W-:-:S04]  /*3390*/  IMAD.WIDE.U32 R28, R17, UR10, RZ ;  /* 0x0000000a111c7c25 */ /* 0x000fc8000f8e00ff */
[----:B------:R-:W-:Y:S02]  /*33a0*/  IMAD R31, R17, UR11, R30 ;  /* 0x0000000b111f7c24 */ /* 0x000fe4000f8e021e */
[C---:B------:R-:W-:Y:S02]  /*33b0*/  IMAD R37, R117.reuse, UR12, RZ ;  /* 0x0000000c75257c24 */ /* 0x040fe4000f8e02ff */
[----:B------:R-:W-:Y:S01]  /*33c0*/  IMAD R39, R117, UR16, RZ ;  /* 0x0000001075277c24 */ /* 0x000fe2000f8e02ff */
[----:B------:R-:W-:Y:S01]  /*33d0*/  IADD3 R29, R29, R31, RZ ;  /* 0x0000001f1d1d7210 */ /* 0x000fe20007ffe0ff */
[C---:B------:R-:W-:Y:S02]  /*33e0*/  IMAD R37, R64.reuse, UR13, R37 ;  /* 0x0000000d40257c24 */ /* 0x040fe4000f8e0225 */
[----:B------:R-:W-:-:S04]  /*33f0*/  IMAD.WIDE.U32 R30, R64, UR16, RZ ;  /* 0x00000010401e7c25 */ /* 0x000fc8000f8e00ff */
[----:B------:R-:W-:-:S04]  /*3400*/  IMAD.WIDE.U32 R28, R64, UR12, R28 ;  /* 0x0000000c401c7c25 */ /* 0x000fc8000f8e001c */
[----:B------:R-:W-:Y:S01]  /*3410*/  IMAD R39, R64, UR17, R39 ;  /* 0x0000001140277c24 */ /* 0x000fe2000f8e0227 */
[----:B------:R-:W-:Y:S02]  /*3420*/  IADD3 R29, R29, R37, RZ ;  /* 0x000000251d1d7210 */ /* 0x000fe40007ffe0ff */
[----:B------:R-:W-:-:S04]  /*3430*/  LEA R40, P0, R28, UR14, 0x2 ;  /* 0x0000000e1c287c11 */ /* 0x000fc8000f8010ff */
[----:B------:R-:W-:Y:S02]  /*3440*/  LEA.HI.X R41, R28, UR15, R29, 0x2, P0 ;  /* 0x0000000f1c297c11 */ /* 0x000fe400080f141d */
[C---:B------:R-:W-:Y:S02]  /*3450*/  LEA R28, P0, R30.reuse, R4, 0x1 ;  /* 0x000000041e1c7211 */ /* 0x040fe400078008ff */
[----:B------:R-:W-:Y:S01]  /*3460*/  IADD3 R29, R31, R39, RZ ;  /* 0x000000271f1d7210 */ /* 0x000fe20007ffe0ff */
[----:B------:R-:W3:Y:S03]  /*3470*/  LDG.E R40, desc[UR8][R40.64] ;  /* 0x0000000828287981 */ /* 0x000ee6000c1e1900 */
[----:B------:R-:W-:-:S03]  /*3480*/  LEA.HI.X R29, R30, R3, R29, 0x1, P0 ;  /* 0x000000031e1d7211 */ /* 0x000fc600000f0c1d */
[----:B0-----:R-:W-:-:S05]  /*3490*/  IMAD.WIDE R42, R10, 0x10, R28 ;  /* 0x000000100a2a7825 */ /* 0x001fca00078e021c */
[----:B------:R-:W4:Y:S04]  /*34a0*/  LDG.E.128 R28, desc[UR8][R42.64] ;  /* 0x000000082a1c7981 */ /* 0x000f28000c1e1d00 */
[----:B------:R-:W2:Y:S01]  /*34b0*/  LDG.E.128 R36, desc[UR8][R42.64+0x200] ;  /* 0x000200082a247981 */ /* 0x000ea2000c1e1d00 */
[----:B------:R-:W0:Y:S01]  /*34c0*/  S2UR UR6, SR_CgaCtaId ;  /* 0x00000000000679c3 */ /* 0x000e220000008800 */
[----:B------:R-:W-:Y:S01]  /*34d0*/  UMOV UR5, 0x400 ;  /* 0x0000040000057882 */ /* 0x000fe20000000000 */
[----:B------:R-:W-:Y:S01]  /*34e0*/  ISETP.GE.AND P0, PT, R11, 0x1, PT ;  /* 0x000000010b00780c */ /* 0x000fe20003f06270 */
[----:B------:R-:W-:-:S04]  /*34f0*/  IMAD R117, R117, UR20, RZ ;  /* 0x0000001475757c24 */ /* 0x000fc8000f8e02ff */
[----:B------:R-:W-:Y:S01]  /*3500*/  IMAD R117, R64, UR21, R117 ;  /* 0x0000001540757c24 */ /* 0x000fe2000f8e0275 */
[----:B0-----:R-:W-:Y:S01]  /*3510*/  ULEA UR5, UR6, UR5, 0x18 ;  /* 0x0000000506057291 */ /* 0x001fe2000f8ec03f */
[----:B------:R-:W-:Y:S01]  /*3520*/  ISETP.NE.AND P2, PT, R11, 0x1f, PT ;  /* 0x0000001f0b00780c */ /* 0x000fe20003f45270 */
[----:B---3--:R-:W-:Y:S01]  /*3530*/  FMUL.FTZ R103, R40, 1.4426950216293334961 ;  /* 0x3fb8aa3b28677820 */ /* 0x008fe20000410000 */
[----:B------:R-:W-:-:S03]  /*3540*/  IADD3 R40, R18, R11, RZ ;  /* 0x0000000b12287210 */ /* 0x000fc60007ffe0ff */
[C---:B------:R-:W-:Y:S01]  /*3550*/  FMUL.FTZ R94, R103.reuse, R20 ;  /* 0x00000014675e7220 */ /* 0x040fe20000410000 */
[----:B------:R-:W-:Y:S01]  /*3560*/  LEA R95, R40, UR5, 0x4 ;  /* 0x00000005285f7c11 */ /* 0x000fe2000f8e20ff */
[C---:B------:R-:W-:Y:S01]  /*3570*/  FMUL.FTZ R61, R103.reuse, R25 ;  /* 0x00000019673d7220 */ /* 0x040fe20000410000 */
[C---:B------:R-:W-:Y:S01]  /*3580*/  FMUL.FTZ R92, R103.reuse, R24 ;  /* 0x00000018675c7220 */ /* 0x040fe20000410000 */
[C---:B------:R-:W-:Y:S01]  /*3590*/  FMUL.FTZ R91, R103.reuse, R26 ;  /* 0x0000001a675b7220 */ /* 0x040fe20000410000 */
[C---:B------:R-:W-:Y:S01]  /*35a0*/  FMUL.FTZ R90, R103.reuse, R23 ;  /* 0x00000017675a7220 */ /* 0x040fe20000410000 */
[----:B------:R-:W0:Y:S01]  /*35b0*/  MUFU.EX2 R94, R94 ;  /* 0x0000005e005e7308 */ /* 0x000e220000000800 */
[C---:B------:R-:W-:Y:S01]  /*35c0*/  FMUL.FTZ R89, R103.reuse, R32 ;  /* 0x0000002067597220 */ /* 0x040fe20000410000 */
[C---:B------:R-:W-:Y:S01]  /*35d0*/  FMUL.FTZ R88, R103.reuse, R22 ;  /* 0x0000001667587220 */ /* 0x040fe20000410000 */
[----:B----4-:R-:W-:Y:S01]  /*35e0*/  STS.128 [R0], R28 ;  /* 0x0000001c00007388 */ /* 0x010fe20000000c00 */
[C---:B------:R-:W-:Y:S01]  /*35f0*/  FMUL.FTZ R87, R103.reuse, R35 ;  /* 0x0000002367577220 */ /* 0x040fe20000410000 */
[C---:B------:R-:W-:Y:S01]  /*3600*/  FMUL.FTZ R86, R103.reuse, R21 ;  /* 0x0000001567567220 */ /* 0x040fe20000410000 */
[----:B------:R-:W-:Y:S01]  /*3610*/  FMUL.FTZ R93, R103, R44 ;  /* 0x0000002c675d7220 */ /* 0x000fe20000410000 */
[----:B--2---:R-:W-:Y:S01]  /*3620*/  STS.128 [R0+0x200], R36 ;  /* 0x0002002400007388 */ /* 0x004fe20000000c00 */
[----:B------:R-:W-:-:S03]  /*3630*/  NOP ;  /* 0x0000000000007918 */ /* 0x000fc60000000000 */
[----:B------:R-:W2:Y:S01]  /*3640*/  LDS.128 R40, [R95] ;  /* 0x000000005f287984 */ /* 0x000ea20000000c00 */
[----:B------:R-:W-:Y:S01]  /*3650*/  MUFU.EX2 R61, R61 ;  /* 0x0000003d003d7308 */ /* 0x000fe20000000800 */
[C---:B------:R-:W-:Y:S01]  /*3660*/  FMUL.FTZ R98, R103.reuse, R45 ;  /* 0x0000002d67627220 */ /* 0x040fe20000410000 */
[C---:B------:R-:W-:Y:S01]  /*3670*/  FMUL.FTZ R112, R103.reuse, R33 ;  /* 0x0000002167707220 */ /* 0x040fe20000410000 */
[----:B------:R3:W4:Y:S01]  /*3680*/  LDS.128 R28, [R95+0x10] ;  /* 0x000010005f1c7984 */ /* 0x0007220000000c00 */
[C---:B------:R-:W-:Y:S01]  /*3690*/  FMUL.FTZ R109, R103.reuse, R46 ;  /* 0x0000002e676d7220 */ /* 0x040fe20000410000 */
[----:B------:R-:W-:-:S03]  /*36a0*/  FMUL.FTZ R106, R103, R34 ;  /* 0x00000022676a7220 */ /* 0x000fc60000410000 */
[----:B------:R-:W1:Y:S01]  /*36b0*/  MUFU.EX2 R92, R92 ;  /* 0x0000005c005c7308 */ /* 0x000e620000000800 */
[C---:B---3--:R-:W-:Y:S01]  /*36c0*/  FMUL.FTZ R95, R103.reuse, R27 ;  /* 0x0000001b675f7220 */ /* 0x048fe20000410000 */
[----:B------:R-:W-:-:S06]  /*36d0*/  FMUL.FTZ R103, R103, R85 ;  /* 0x0000005567677220 */ /* 0x000fcc0000410000 */
[----:B------:R-:W3:Y:S08]  /*36e0*/  MUFU.EX2 R91, R91 ;  /* 0x0000005b005b7308 */ /* 0x000ef00000000800 */
[----:B------:R-:W4:Y:S08]  /*36f0*/  MUFU.EX2 R90, R90 ;  /* 0x0000005a005a7308 */ /* 0x000f300000000800 */
[----:B------:R-:W4:Y:S01]  /*3700*/  MUFU.EX2 R89, R89 ;  /* 0x0000005900597308 */ /* 0x000f220000000800 */
[----:B--2---:R-:W-:-:S07]  /*3710*/  PRMT R96, R40, 0x7632, R96 ;  /* 0x0000763228607816 */ /* 0x004fce0000000060 */
[----:B------:R-:W2:Y:S01]  /*3720*/  MUFU.EX2 R88, R88 ;  /* 0x0000005800587308 */ /* 0x000ea20000000800 */
[----:B------:R-:W-:Y:S02]  /*3730*/  SHF.L.U32 R40, R40, 0x10, RZ ;  /* 0x0000001028287819 */ /* 0x000fe400000006ff */
[----:B------:R-:W-:Y:S02]  /*3740*/  SHF.L.U32 R97, R96, 0x10, RZ ;  /* 0x0000001060617819 */ /* 0x000fe400000006ff */
[----:B------:R-:W-:Y:S01]  /*3750*/  PRMT R99, R41, 0x7632, R99 ;  /* 0x0000763229637816 */ /* 0x000fe20000000063 */
[----:B------:R-:W-:Y:S01]  /*3760*/  FMUL.FTZ R96, R73, R40 ;  /* 0x0000002849607220 */ /* 0x000fe20000410000 */
[----:B------:R-:W-:Y:S01]  /*3770*/  SHF.L.U32 R113, R41, 0x10, RZ ;  /* 0x0000001029717819 */ /* 0x000fe200000006ff */
[----:B------:R-:W-:Y:S01]  /*3780*/  FMUL.FTZ R97, R72, R97 ;  /* 0x0000006148617220 */ /* 0x000fe20000410000 */
[----:B------:R-:W-:Y:S01]  /*3790*/  SHF.L.U32 R110, R99, 0x10, RZ ;  /* 0x00000010636e7819 */ /* 0x000fe200000006ff */
[----:B------:R-:W2:Y:S01]  /*37a0*/  MUFU.EX2 R87, R87 ;  /* 0x0000005700577308 */ /* 0x000ea20000000800 */
[----:B------:R-:W-:Y:S01]  /*37b0*/  PRMT R41, R42, 0x7632, R41 ;  /* 0x000076322a297816 */ /* 0x000fe20000000029 */
[----:B------:R-:W-:Y:S01]  /*37c0*/  FMUL.FTZ R113, R76, R113 ;  /* 0x000000714c717220 */ /* 0x000fe20000410000 */
[----:B0-----:R-:W-:Y:S01]  /*37d0*/  FFMA.FTZ R40, R96, R94, R97 ;  /* 0x0000005e60287223 */ /* 0x001fe20000010061 */
[----:B------:R-:W-:Y:S01]  /*37e0*/  SHF.L.U32 R42, R42, 0x10, RZ ;  /* 0x000000102a2a7819 */ /* 0x000fe200000006ff */
[----:B------:R-:W-:Y:S01]  /*37f0*/  FMUL.FTZ R110, R71, R110 ;  /* 0x0000006e476e7220 */ /* 0x000fe20000410000 */
[C---:B------:R-:W-:Y:S01]  /*3800*/  PRMT R39, R43.reuse, 0x7632, R39 ;  /* 0x000076322b277816 */ /* 0x040fe20000000027 */
[C---:B-1----:R-:W-:Y:S01]  /*3810*/  FFMA.FTZ R99, R92.reuse, R40, R113 ;  /* 0x000000285c637223 */ /* 0x042fe20000010071 */
[----:B------:R-:W-:Y:S01]  /*3820*/  SHF.L.U32 R107, R43, 0x10, RZ ;  /* 0x000000102b6b7819 */ /* 0x000fe200000006ff */
[----:B------:R-:W-:Y:S01]  /*3830*/  FMUL.FTZ R43, R61, R94 ;  /* 0x0000005e3d2b7220 */ /* 0x000fe20000410000 */
[----:B------:R-:W-:Y:S01]  /*3840*/  SHF.L.U32 R41, R41, 0x10, RZ ;  /* 0x0000001029297819 */ /* 0x000fe200000006ff */
[----:B------:R-:W-:Y:S01]  /*3850*/  FMUL.FTZ R111, R77, R42 ;  /* 0x0000002a4d6f7220 */ /* 0x000fe20000410000 */
[C---:B---3--:R-:W-:Y:S01]  /*3860*/  FFMA.FTZ R99, R91.reuse, R99, R110 ;  /* 0x000000635b637223 */ /* 0x048fe2000001006e */
[----:B------:R-:W-:Y:S01]  /*3870*/  FMUL.FTZ R40, R92, R43 ;  /* 0x0000002b5c287220 */ /* 0x000fe20000410000 */
[----:B------:R-:W0:Y:S01]  /*3880*/  MUFU.EX2 R86, R86 ;  /* 0x0000005600567308 */ /* 0x000e220000000800 */
[----:B------:R-:W-:Y:S01]  /*3890*/  FMUL.FTZ R108, R70, R41 ;  /* 0x00000029466c7220 */ /* 0x000fe20000410000 */
[----:B----4-:R-:W-:Y:S01]  /*38a0*/  FFMA.FTZ R99, R90, R99, R111 ;  /* 0x000000635a637223 */ /* 0x010fe2000001006f */
[----:B------:R-:W-:Y:S01]  /*38b0*/  FMUL.FTZ R43, R91, R40 ;  /* 0x000000285b2b7220 */ /* 0x000fe20000410000 */
[----:B------:R-:W-:Y:S01]  /*38c0*/  SHF.L.U32 R104, R39, 0x10, RZ ;  /* 0x0000001027687819 */ /* 0x000fe200000006ff */
[----:B------:R-:W-:Y:S01]  /*38d0*/  FMUL.FTZ R107, R78, R107 ;  /* 0x0000006b4e6b7220 */ /* 0x000fe20000410000 */
[----:B------:R-:W-:Y:S01]  /*38e0*/  FFMA.FTZ R99, R89, R99, R108 ;  /* 0x0000006359637223 */ /* 0x000fe2000001006c */
[----:B------:R-:W-:Y:S01]  /*38f0*/  FMUL.FTZ R40, R90, R43 ;  /* 0x0000002b5a287220 */ /* 0x000fe20000410000 */
[----:B------:R-:W1:Y:S01]  /*3900*/  MUFU.EX2 R93, R93 ;  /* 0x0000005d005d7308 */ /* 0x000e620000000800 */
[C---:B------:R-:W-:Y:S01]  /*3910*/  PRMT R37, R28.reuse, 0x7632, R37 ;  /* 0x000076321c257816 */ /* 0x040fe20000000025 */
[----:B------:R-:W-:Y:S01]  /*3920*/  FMUL.FTZ R104, R69, R104 ;  /* 0x0000006845687220 */ /* 0x000fe20000410000 */
[----:B------:R-:W-:Y:S01]  /*3930*/  SHF.L.U32 R38, R28, 0x10, RZ ;  /* 0x000000101c267819 */ /* 0x000fe200000006ff */
[----:B------:R-:W-:Y:S01]  /*3940*/  FMUL.FTZ R39, R89, R40 ;  /* 0x0000002859277220 */ /* 0x000fe20000410000 */
[----:B--2---:R-:W-:Y:S01]  /*3950*/  FFMA.FTZ R99, R88, R99, R107 ;  /* 0x0000006358637223 */ /* 0x004fe2000001006b */
[----:B------:R-:W-:-:S02]  /*3960*/  SHF.L.U32 R37, R37, 0x10, RZ ;  /* 0x0000001025257819 */ /* 0x000fc400000006ff */
[----:B------:R-:W2:Y:S01]  /*3970*/  MUFU.EX2 R95, R95 ;  /* 0x0000005f005f7308 */ /* 0x000ea20000000800 */
[----:B------:R-:W-:Y:S01]  /*3980*/  FMUL.FTZ R40, R88, R39 ;  /* 0x0000002758287220 */ /* 0x000fe20000410000 */
[----:B------:R-:W-:Y:S01]  /*3990*/  FMUL.FTZ R105, R79, R38 ;  /* 0x000000264f697220 */ /* 0x000fe20000410000 */
[----:B------:R-:W-:Y:S01]  /*39a0*/  FFMA.FTZ R99, R87, R99, R104 ;  /* 0x0000006357637223 */ /* 0x000fe20000010068 */
[----:B------:R-:W-:Y:S01]  /*39b0*/  PRMT R36, R29, 0x7632, R36 ;  /* 0x000076321d247816 */ /* 0x000fe20000000024 */
[----:B------:R-:W-:Y:S01]  /*39c0*/  FMUL.FTZ R39, R87, R40 ;  /* 0x0000002857277220 */ /* 0x000fe20000410000 */
[----:B------:R-:W-:Y:S01]  /*39d0*/  SHF.L.U32 R29, R29, 0x10, RZ ;  /* 0x000000101d1d7819 */ /* 0x000fe200000006ff */
[----:B------:R-:W-:Y:S01]  /*39e0*/  FMUL.FTZ R102, R68, R37 ;  /* 0x0000002544667220 */ /* 0x000fe20000410000 */
[----:B------:R-:W3:Y:S01]  /*39f0*/  MUFU.EX2 R98, R98 ;  /* 0x0000006200627308 */ /* 0x000ee20000000800 */
[----:B0-----:R-:W-:Y:S01]  /*3a00*/  FFMA.FTZ R99, R86, R99, R105 ;  /* 0x0000006356637223 */ /* 0x001fe20000010069 */
[----:B------:R-:W-:Y:S01]  /*3a10*/  SHF.L.U32 R36, R36, 0x10, RZ ;  /* 0x0000001024247819 */ /* 0x000fe200000006ff */
[----:B------:R-:W-:Y:S01]  /*3a20*/  FMUL.FTZ R38, R86, R39 ;  /* 0x0000002756267220 */ /* 0x000fe20000410000 */
[----:B------:R-:W-:Y:S01]  /*3a30*/  FMUL.FTZ R100, R80, R29 ;  /* 0x0000001d50647220 */ /* 0x000fe20000410000 */
[----:B-1----:R-:W-:Y:S01]  /*3a40*/  FFMA.FTZ R99, R93, R99, R102 ;  /* 0x000000635d637223 */ /* 0x002fe20000010066 */
[C---:B------:R-:W-:Y:S01]  /*3a50*/  PRMT R28, R30.reuse, 0x7632, R28 ;  /* 0x000076321e1c7816 */ /* 0x040fe2000000001c */
[----:B------:R-:W-:Y:S01]  /*3a60*/  FMUL.FTZ R101, R67, R36 ;  /* 0x0000002443657220 */ /* 0x000fe20000410000 */
[----:B------:R-:W0:Y:S01]  /*3a70*/  MUFU.EX2 R112, R112 ;  /* 0x0000007000707308 */ /* 0x000e220000000800 */
[----:B------:R-:W-:Y:S01]  /*3a80*/  SHF.L.U32 R30, R30, 0x10, RZ ;  /* 0x000000101e1e7819 */ /* 0x000fe200000006ff */
[----:B------:R-:W-:Y:S01]  /*3a90*/  FMUL.FTZ R38, R93, R38 ;  /* 0x000000265d267220 */ /* 0x000fe20000410000 */
[----:B--2---:R-:W-:Y:S01]  /*3aa0*/  FFMA.FTZ R36, R95, R99, R100 ;  /* 0x000000635f247223 */ /* 0x004fe20000010064 */
[----:B------:R-:W-:-:S02]  /*3ab0*/  SHF.L.U32 R29, R28, 0x10, RZ ;  /* 0x000000101c1d7819 */ /* 0x000fc400000006ff */
[----:B------:R-:W-:Y:S01]  /*3ac0*/  FMUL.FTZ R39, R95, R38 ;  /* 0x000000265f277220 */ /* 0x000fe20000410000 */
[----:B------:R-:W-:Y:S01]  /*3ad0*/  FMUL.FTZ R99, R81, R30 ;  /* 0x0000001e51637220 */ /* 0x000fe20000410000 */
[----:B------:R-:W1:Y:S01]  /*3ae0*/  MUFU.EX2 R109, R109 ;  /* 0x0000006d006d7308 */ /* 0x000e620000000800 */
[C---:B---3--:R-:W-:Y:S01]  /*3af0*/  FFMA.FTZ R36, R98.reuse, R36, R101 ;  /* 0x0000002462247223 */ /* 0x048fe20000010065 */
[C---:B------:R-:W-:Y:S01]  /*3b00*/  PRMT R37, R31.reuse, 0x7632, R37 ;  /* 0x000076321f257816 */ /* 0x040fe20000000025 */
[----:B------:R-:W-:Y:S01]  /*3b10*/  FMUL.FTZ R39, R98, R39 ;  /* 0x0000002762277220 */ /* 0x000fe20000410000 */
[----:B------:R-:W-:Y:S01]  /*3b20*/  SHF.L.U32 R115, R31, 0x10, RZ ;  /* 0x000000101f737819 */ /* 0x000fe200000006ff */
[----:B------:R-:W-:Y:S01]  /*3b30*/  FMUL.FTZ R114, R66, R29 ;  /* 0x0000001d42727220 */ /* 0x000fe20000410000 */
[----:B------:R-:W-:Y:S02]  /*3b40*/  SHF.L.U32 R116, R37, 0x10, RZ ;  /* 0x0000001025747819 */ /* 0x000fe400000006ff */
[----:B------:R-:W2:Y:S01]  /*3b50*/  MUFU.EX2 R106, R106 ;  /* 0x0000006a006a7308 */ /* 0x000ea20000000800 */
[C---:B0-----:R-:W-:Y:S01]  /*3b60*/  FFMA.FTZ R36, R112.reuse, R36, R99 ;  /* 0x0000002470247223 */ /* 0x041fe20000010063 */
[----:B------:R-:W-:Y:S01]  /*3b70*/  FMUL.FTZ R28, R112, R39 ;  /* 0x00000027701c7220 */ /* 0x000fe20000410000 */
[----:B------:R-:W-:Y:S01]  /*3b80*/  FMUL.FTZ R115, R82, R115 ;  /* 0x0000007352737220 */ /* 0x000fe20000410000 */
[----:B------:R-:W-:-:S04]  /*3b90*/  FMUL.FTZ R116, R65, R116 ;  /* 0x0000007441747220 */ /* 0x000fc80000410000 */
[----:B------:R-:W0:Y:S01]  /*3ba0*/  MUFU.EX2 R103, R103 ;  /* 0x0000006700677308 */ /* 0x000e220000000800 */
[C---:B-1----:R-:W-:Y:S01]  /*3bb0*/  FFMA.FTZ R36, R109.reuse, R36, R114 ;  /* 0x000000246d247223 */ /* 0x042fe20000010072 */
[----:B------:R-:W-:-:S03]  /*3bc0*/  FMUL.FTZ R29, R109, R28 ;  /* 0x0000001c6d1d7220 */ /* 0x000fc60000410000 */
[C---:B--2---:R-:W-:Y:S01]  /*3bd0*/  FFMA.FTZ R36, R106.reuse, R36, R115 ;  /* 0x000000246a247223 */ /* 0x044fe20000010073 */
[----:B------:R-:W-:Y:S01]  /*3be0*/  FMUL.FTZ R40, R106, R29 ;  /* 0x0000001d6a287220 */ /* 0x000fe20000410000 */
[----:B------:R-:W-:-:S04]  /*3bf0*/  IMAD.WIDE.U32 R28, R17, UR18, RZ ;  /* 0x00000012111c7c25 */ /* 0x000fc8000f8e00ff */
[C---:B0-----:R-:W-:Y:S01]  /*3c00*/  FFMA.FTZ R41, R103.reuse, R36, R116 ;  /* 0x0000002467297223 */ /* 0x041fe20000010074 */
[----:B------:R-:W-:Y:S01]  /*3c10*/  FMUL.FTZ R40, R103, R40 ;  /* 0x0000002867287220 */ /* 0x000fe20000410000 */
[----:B------:R-:W-:-:S03]  /*3c20*/  IMAD R36, R16, UR18, RZ ;  /* 0x0000001210247c24 */ /* 0x000fc6000f8e02ff */
[----:B------:R-:W0:Y:S01]  /*3c30*/  SHFL.UP PT, R30, R41, 0x1, RZ ;  /* 0x04200000291e7989 */ /* 0x000e2200000e00ff */
[----:B------:R-:W-:-:S03]  /*3c40*/  IMAD R37, R17, UR19, R36 ;  /* 0x0000001311257c24 */ /* 0x000fc6000f8e0224 */
[----:B------:R-:W1:Y:S02]  /*3c50*/  SHFL.UP PT, R31, R40, 0x1, RZ ;  /* 0x04200000281f7989 */ /* 0x000e6400000e00ff */
[----:B------:R-:W-:-:S03]  /*3c60*/  IADD3 R29, R29, R37, RZ ;  /* 0x000000251d1d7210 */ /* 0x000fc60007ffe0ff */
[----:B------:R-:W-:-:S05]  /*3c70*/  IMAD.WIDE.U32 R28, R64, UR20, R28 ;  /* 0x00000014401c7c25 */ /* 0x000fca000f8e001c */
[----:B------:R-:W-:Y:S01]  /*3c80*/  IADD3 R29, R29, R117, RZ ;  /* 0x000000751d1d7210 */ /* 0x000fe20007ffe0ff */
[----:B0-----:R-:W-:Y:S01]  /*3c90*/  @P0 FFMA.FTZ R41, R40, R30, R41 ;  /* 0x0000001e28290223 */ /* 0x001fe20000010029 */
[----:B------:R-:W-:Y:S01]  /*3ca0*/  LEA R30, P1, R28, UR22, 0x2 ;  /* 0x000000161c1e7c11 */ /* 0x000fe2000f8210ff */
[----:B-1----:R-:W-:-:S03]  /*3cb0*/  @P0 FMUL.FTZ R40, R40, R31 ;  /* 0x0000001f28280220 */ /* 0x002fc60000410000 */
[----:B------:R-:W-:Y:S02]  /*3cc0*/  LEA.HI.X R31, R28, UR23, R29, 0x2, P1 ;  /* 0x000000171c1f7c11 */ /* 0x000fe400088f141d */
[----:B------:R-:W0:Y:S04]  /*3cd0*/  SHFL.UP PT, R28, R41, 0x2, RZ ;  /* 0x04400000291c7989 */ /* 0x000e2800000e00ff */
[----:B------:R-:W1:Y:S01]  /*3ce0*/  SHFL.UP PT, R29, R40, 0x2, RZ ;  /* 0x04400000281d7989 */ /* 0x000e6200000e00ff */
[C---:B------:R-:W-:Y:S02]  /*3cf0*/  ISETP.GE.AND P0, PT, R11.reuse, 0x2, PT ;  /* 0x000000020b00780c */ /* 0x040fe40003f06270 */
[----:B------:R-:W-:Y:S01]  /*3d00*/  ISETP.GE.AND P1, PT, R11, 0x10, PT ;  /* 0x000000100b00780c */ /* 0x000fe20003f26270 */
[----:B------:R2:W5:Y:S01]  /*3d10*/  LDG.E R117, desc[UR8][R30.64] ;  /* 0x000000081e757981 */ /* 0x000562000c1e1900 */
[----:B------:R-:W-:Y:S01]  /*3d20*/  MOV R43, RZ ;  /* 0x000000ff002b7202 */ /* 0x000fe20000000f00 */
[----:B------:R-:W-:Y:S01]  /*3d30*/  BSSY B0, `(.L_x_3133) ;  /* 0x000003a000007945 */ /* 0x000fe20003800000 */
[----:B------:R-:W-:-:S02]  /*3d40*/  MOV R42, 0x3f800000 ;  /* 0x3f800000002a7802 */ /* 0x000fc40000000f00 */
[----:B------:R-:W-:-:S05]  /*3d50*/  SHF.R.U32.HI R122, RZ, 0x5, R19 ;  /* 0x00000005ff7a7819 */ /* 0x000fca0000011613 */
        /* <DEDUP_REMOVED lines=55> */
.L_x_3134:
[----:B------:R-:W-:Y:S05]  /*40d0*/  BSYNC B0 ;  /* 0x0000000000007941 */ /* 0x000fea0003800000 */
.L_x_3133:
        /* <DEDUP_REMOVED lines=23> */
[----:B------:R-:W1:Y:S08]  /*4250*/  S2UR UR6, SR_CTAID.Y ;  /* 0x00000000000679c3 */ /* 0x000e700000002600 */
[----:B------:R-:W2:Y:S01]  /*4260*/  S2UR UR25, SR_CTAID.X ;  /* 0x00000000001979c3 */ /* 0x000ea20000002500 */
[----:B-1----:R-:W-:Y:S02]  /*4270*/  MOV R17, UR6 ;  /* 0x0000000600117c02 */ /* 0x002fe40008000f00 */
        /* <DEDUP_REMOVED lines=11> */
[----:B------:R1:W-:Y:S04]  /*4330*/  STS.64 [R37+0x10d0], R28 ;  /* 0x0010d01c25007388 */ /* 0x0003e80000000a00 */
[----:B------:R1:W-:Y:S02]  /*4340*/  STG.E.64 desc[UR8][R30.64], R28 ;  /* 0x0000001c1e007986 */ /* 0x0003e4000c101b08 */
.L_x_3136:
[----:B------:R-:W-:Y:S05]  /*4350*/  BSYNC B0 ;  /* 0x0000000000007941 */ /* 0x000fea0003800000 */
.L_x_3135:
[----:B------:R-:W-:Y:S01]  /*4360*/  IADD3 R64, R64, 0x1, RZ ;  /* 0x0000000140407810 */ /* 0x000fe20007ffe0ff */
[C---:B-----5:R-:W-:Y:S01]  /*4370*/  FFMA.FTZ R56, R117.reuse, R61, R56 ;  /* 0x0000003d75387223 */ /* 0x060fe20000010038 */
        /* <DEDUP_REMOVED lines=17> */
.L_x_3132:
[----:B------:R-:W-:Y:S01]  /*4490*/  BAR.SYNC.DEFER_BLOCKING 0x0 ;  /* 0x0000000000007b1d */ /* 0x000fe20000010000 */
[----:B------:R-:W-:Y:S01]  /*44a0*/  LEA R2, R11, R2, 0x1 ;  /* 0x000000020b027211 */ /* 0x000fe200078e08ff */
[----:B------:R-:W-:Y:S01]  /*44b0*/  USHF.L.U32 UR6, UR4, 0xb, URZ ;  /* 0x0000000b04067899 */ /* 0x000fe2000800063f */
[----:B------:R-:W-:Y:S01]  /*44c0*/  F2FP.BF16.F32.PACK_AB R23, R83, R84 ;  /* 0x000000545317723e */ /* 0x000fe200000010ff */
[----:B------:R-:W-:Y:S01]  /*44d0*/  UIADD3 UR4, UR4, 0x1, URZ ;  /* 0x0000000104047890 */ /* 0x000fe2000fffe03f */
[----:B------:R-:W-:-:S03]  /*44e0*/  F2FP.BF16.F32.PACK_AB R22, R59, R60 ;  /* 0x0000003c3b16723e */ /* 0x000fc600000010ff */
[----:B------:R-:W2:Y:S01]  /*44f0*/  LDC.64 R32, c[0x0][0x2b0] ;  /* 0x0000ac00ff207b82 */ /* 0x000ea20000000a00 */
        /* <DEDUP_REMOVED lines=15> */
[----:B------:R-:W4:Y:S01]  /*45f0*/  LDS.128 R24, [R0] ;  /* 0x0000000000187984 */ /* 0x000f220000000c00 */
[-C--:B--2---:R-:W-:Y:S01]  /*4600*/  IMAD R18, R13, R32.reuse, RZ ;  /* 0x000000200d127224 */ /* 0x084fe200078e02ff */
[----:B------:R-:W-:Y:S02]  /*4610*/  IADD3.X R7, RZ, R7, RZ, P2, !PT ;  /* 0x00000007ff077210 */ /* 0x000fe400017fe4ff */
[----:B-1----:R-:W1:Y:S01]  /*4620*/  LDS.128 R28, [R0+0x200] ;  /* 0x00020000001c7984 */ /* 0x002e620000000c00 */
[C---:B------:R-:W-:Y:S01]  /*4630*/  IMAD R33, R12.reuse, R33, R18 ;  /* 0x000000210c217224 */ /* 0x040fe200078e0212 */
[----:B------:R-:W-:Y:S01]  /*4640*/  IADD3.X R5, RZ, R5, RZ, P3, !PT ;  /* 0x00000005ff057210 */ /* 0x000fe20001ffe4ff */
[----:B------:R-:W-:Y:S01]  /*4650*/  IMAD.WIDE.U32 R18, R12, R32, UR6 ;  /* 0x000000060c127e25 */ /* 0x000fe2000f8e0020 */
[----:B------:R-:W-:Y:S01]  /*4660*/  ULDC.64 UR6, c[0x0][0x2b8] ;  /* 0x0000ae0000067ab9 */ /* 0x000fe20000000a00 */
[----:B---3--:R-:W2:Y:S02]  /*4670*/  LDC R2, c[0x0][0x224] ;  /* 0x00008900ff027b82 */ /* 0x008ea40000000800 */
        /* <DEDUP_REMOVED lines=9> */
[----:B--2---:R-:W-:-:S04]  /*4710*/  ISETP.LE.AND P0, PT, R2, UR4, PT ;  /* 0x0000000402007c0c */ /* 0x004fc8000bf03270 */
[----:B----4-:R2:W-:Y:S04]  /*4720*/  STG.E.128 desc[UR8][R18.64], R24 ;  /* 0x0000001812007986 */ /* 0x0105e8000c101d08 */
[----:B-1----:R2:W-:Y:S05]  /*4730*/  STG.E.128 desc[UR8][R18.64+0x200], R28 ;  /* 0x0002001c12007986 */ /* 0x0025ea000c101d08 */
[----:B------:R-:W-:Y:S05]  /*4740*/  @!P0 BRA `(.L_x_3138) ;  /* 0xffffffbc00c08947 */ /* 0x000fea000383ffff */
[----:B------:R-:W-:Y:S05]  /*4750*/  EXIT ;  /* 0x000000000000794d */ /* 0x000fea0003800000 */
.L_x_3139:
        /* <DEDUP_REMOVED lines=10> */
.L_x_5252:


//--------------------- .text._Z25selective_scan_fwd_kernelI32Selective_Scan_fwd_kernel_traitsILi128ELi16ELi1ELb1ELb1ELb0ELb1EN3c108BFloat16EfEEv13SSMParamsBase --------------------------
	.section	.text._Z25selective_scan_fwd_kernelI32Selective_Scan_fwd_kernel_traitsILi128ELi16ELi1ELb1ELb1ELb0ELb1EN3c108BFloat16EfEEv13SSMParamsBase,"ax",@progbits
	.align	128
        .global         _Z25selective_scan_fwd_kernelI32Selective_Scan_fwd_kernel_traitsILi128ELi16ELi1ELb1ELb1ELb0ELb1EN3c108BFloat16EfEEv13SSMParamsBase
        .type           _Z25selective_scan_fwd_kernelI32Selective_Scan_fwd_kernel_traitsILi128ELi16ELi1ELb1ELb1ELb0ELb1EN3c108BFloat16EfEEv13SSMParamsBase,@function
        .size           _Z25selective_scan_fwd_kernelI32Selective_Scan_fwd_kernel_traitsILi128ELi16ELi1ELb1ELb1ELb0ELb1EN3c108BFloat16EfEEv13SSMParamsBase,(.L_x_5253 - _Z25selective_scan_fwd_kernelI32Selective_Scan_fwd_kernel_traitsILi128ELi16ELi1ELb1ELb1ELb0ELb1EN3c108BFloat16EfEEv13SSMParamsBase)
        .other          _Z25selective_scan_fwd_kernelI32Selective_Scan_fwd_kernel_traitsILi128ELi16ELi1ELb1ELb1ELb0ELb1EN3c108BFloat16EfEEv13SSMParamsBase,@"STO_CUDA_ENTRY STV_DEFAULT"
_Z25selective_scan_fwd_kernelI32Selective_Scan_fwd_kernel_traitsILi128ELi16ELi1ELb1ELb1ELb0ELb1EN3c108BFloat16EfEEv13SSMParamsBase:
.text._Z25selective_scan_fwd_kernelI32Selective_Scan_fwd_kernel_traitsILi128ELi16ELi1ELb1ELb1ELb0ELb1EN3c108BFloat16EfEEv13SSMParamsBase:
        /* <DEDUP_REMOVED lines=101> */
.L_x_3178:
[----:B------:R-:W-:Y:S01]  /*0650*/  BAR.SYNC.DEFER_BLOCKING 0x0 ;  /* 0x0000000000007b1d */ /* 0x000fe20000010000 */
[----:B0-----:R-:W-:-:S07]  /*0660*/  IMAD.WIDE R20, R9, 0x10, R6 ;  /* 0x0000001009147825 */ /* 0x001fce00078e0206 */
[----:B------:R-:W0:Y:S01]  /*0670*/  S2UR UR6, SR_CgaCtaId ;  /* 0x00000000000679c3 */ /* 0x000e220000008800 */
[----:B------:R-:W-:Y:S01]  /*0680*/  UMOV UR5, 0x400 ;  /* 0x0000040000057882 */ /* 0x000fe20000000000 */
[----:B------:R-:W-:Y:S01]  /*0690*/  IADD3 R60, R8, R12, RZ ;  /* 0x0000000c083c7210 */ /* 0x000fe20007ffe0ff */
[----:B------:R-:W-:-:S05]  /*06a0*/  IMAD.WIDE R36, R9, 0x10, R4 ;  /* 0x0000001009247825 */ /* 0x000fca00078e0204 */
[----:B------:R-:W1:Y:S01]  /*06b0*/  LDC R38, c[0x0][0x21c] ;  /* 0x00008700ff267b82 */ /* 0x000e620000000800 */
        /* <DEDUP_REMOVED lines=76> */
.L_x_3141:
[----:B------:R-:W-:Y:S05]  /*0b80*/  BSYNC B0 ;  /* 0x0000000000007941 */ /* 0x000fea0003800000 */
.L_x_3140:
        /* <DEDUP_REMOVED lines=38> */
.L_x_3143:
[----:B------:R-:W-:Y:S05]  /*0df0*/  BSYNC B0 ;  /* 0x0000000000007941 */ /* 0x000fea0003800000 */
.L_x_3142:
        /* <DEDUP_REMOVED lines=37> */
.L_x_3145:
[----:B------:R-:W-:Y:S05]  /*1050*/  BSYNC B0 ;  /* 0x0000000000007941 */ /* 0x000fea0003800000 */
.L_x_3144:
        /* <DEDUP_REMOVED lines=38> */
.L_x_3147:
[----:B------:R-:W-:Y:S05]  /*12c0*/  BSYNC B0 ;  /* 0x0000000000007941 */ /* 0x000fea0003800000 */
.L_x_3146:
        /* <DEDUP_REMOVED lines=38> */
.L_x_3149:
[----:B------:R-:W-:Y:S05]  /*1530*/  BSYNC B0 ;  /* 0x0000000000007941 */ /* 0x000fea0003800000 */
.L_x_3148:
        /* <DEDUP_REMOVED lines=42> */
.L_x_3151:
[----:B------:R-:W-:Y:S05]  /*17e0*/  BSYNC B0 ;  /* 0x0000000000007941 */ /* 0x000fea0003800000 */
.L_x_3150:
        /* <DEDUP_REMOVED lines=41> */
.L_x_3153:
[----:B------:R-:W-:Y:S05]  /*1a80*/  BSYNC B0 ;  /* 0x0000000000007941 */ /* 0x000fea0003800000 */
.L_x_3152:
        /* <DEDUP_REMOVED lines=42> */
.L_x_3155:
[----:B------:R-:W-:Y:S05]  /*1d30*/  BSYNC B0 ;  /* 0x0000000000007941 */ /* 0x000fea0003800000 */
.L_x_3154:
        /* <DEDUP_REMOVED lines=42> */
.L_x_3157:
[----:B------:R-:W-:Y:S05]  /*1fe0*/  BSYNC B0 ;  /* 0x0000000000007941 */ /* 0x000fea0003800000 */
.L_x_3156:
        /* <DEDUP_REMOVED lines=40> */
.L_x_3159:
[----:B------:R-:W-:Y:S05]  /*2270*/  BSYNC B0 ;  /* 0x0000000000007941 */ /* 0x000fea0003800000 */
.L_x_3158:
        /* <DEDUP_REMOVED lines=44> */
.L_x_3161:
[----:B------:R-:W-:Y:S05]  /*2540*/  BSYNC B0 ;  /* 0x0000000000007941 */ /* 0x000fea0003800000 */
.L_x_3160:
        /* <DEDUP_REMOVED lines=33> */
.L_x_3163:
[----:B------:R-:W-:Y:S05]  /*2760*/  BSYNC B0 ;  /* 0x0000000000007941 */ /* 0x000fea0003800000 */
.L_x_3162:
        /* <DEDUP_REMOVED lines=33> */
.L_x_3165:
[----:B------:R-:W-:Y:S05]  /*2980*/  BSYNC B0 ;  /* 0x0000000000007941 */ /* 0x000fea0003800000 */
.L_x_3164:
        /* <DEDUP_REMOVED lines=33> */
.L_x_3167:
[----:B------:R-:W-:Y:S05]  /*2ba0*/  BSYNC B0 ;  /* 0x0000000000007941 */ /* 0x000fea0003800000 */
.L_x_3166:
        /* <DEDUP_REMOVED lines=33> */
.L_x_3169:
[----:B------:R-:W-:Y:S05]  /*2dc0*/  BSYNC B0 ;  /* 0x0000000000007941 */ /* 0x000fea0003800000 */
.L_x_3168:
        /* <DEDUP_REMOVED lines=33> */
.L_x_3171:
[----:B------:R-:W-:Y:S05]  /*2fe0*/  BSYNC B0 ;  /* 0x0000000000007941 */ /* 0x000fea0003800000 */
.L_x_3170:
        /* <DEDUP_REMOVED lines=48> */
.L_x_3177:
        /* <DEDUP_REMOVED lines=9> */
[----:B------:R-:W-:Y:S01]  /*3380*/  IMAD.WIDE.U32 R36, R67, UR12, R36 ;  /* 0x0000000c43247c25 */ /* 0x000fe2000f8e0024 */
[----:B------:R-:W-:-:S03]  /*3390*/  LEA R32, P1, R34, R3, 0x1 ;  /* 0x0000000322207211 */ /* 0x000fc600078208ff */
[----:B------:R-:W-:Y:S01]  /*33a0*/  IMAD R39, R67, UR17, R38 ;  /* 0x0000001143277c24 */ /* 0x000fe2000f8e0226 */
[----:B------:R-:W-:Y:S02]  /*33b0*/  IADD3 R37, R37, R33, RZ ;  /* 0x0000002125257210 */ /* 0x000fe40007ffe0ff */
[C---:B------:R-:W-:Y:S02]  /*33c0*/  LEA R40, P0, R36.reuse, UR14, 0x2 ;  /* 0x0000000e24287c11 */ /* 0x040fe4000f8010ff */
[----:B------:R-:W-:Y:S02]  /*33d0*/  IADD3 R33, R35, R39, RZ ;  /* 0x0000002723217210 */ /* 0x000fe40007ffe0ff */
[----:B------:R-:W-:Y:S02]  /*33e0*/  LEA.HI.X R41, R36, UR15, R37, 0x2, P0 ;  /* 0x0000000f24297c11 */ /* 0x000fe400080f1425 */
[----:B------:R-:W-:-:S03]  /*33f0*/  LEA.HI.X R33, R34, R2, R33, 0x1, P1 ;  /* 0x0000000222217211 */ /* 0x000fc600008f0c21 */
[----:B------:R-:W3:Y:S01]  /*3400*/  LDG.E R40, desc[UR8][R40.64] ;  /* 0x0000000828287981 */ /* 0x000ee2000c1e1900 */
[----:B------:R-:W-:-:S05]  /*3410*/  IMAD.WIDE R88, R9, 0x10, R32 ;  /* 0x0000001009587825 */ /* 0x000fca00078e0220 */
[----:B------:R-:W4:Y:S04]  /*3420*/  LDG.E.128 R32, desc[UR8][R88.64] ;  /* 0x0000000858207981 */ /* 0x000f28000c1e1d00 */
[----:B------:R-:W2:Y:S01]  /*3430*/  LDG.E.128 R36, desc[UR8][R88.64+0x200] ;  /* 0x0002000858247981 */ /* 0x000ea2000c1e1d00 */
[----:B------:R-:W-:Y:S01]  /*3440*/  ISETP.GE.AND P0, PT, R12, 0x1, PT ;  /* 0x000000010c00780c */ /* 0x000fe20003f06270 */
[----:B------:R-:W-:Y:S01]  /*3450*/  IMAD R100, R100, UR20, RZ ;  /* 0x0000001464647c24 */ /* 0x000fe2000f8e02ff */
[----:B------:R-:W-:Y:S01]  /*3460*/  ISETP.NE.AND P2, PT, R12, 0x1f, PT ;  /* 0x0000001f0c00780c */ /* 0x000fe20003f45270 */
[----:B0-----:R-:W0:Y:S01]  /*3470*/  S2UR UR6, SR_CgaCtaId ;  /* 0x00000000000679c3 */ /* 0x001e220000008800 */
[----:B------:R-:W-:Y:S02]  /*3480*/  UMOV UR5, 0x400 ;  /* 0x0000040000057882 */ /* 0x000fe40000000000 */
[----:B0-----:R-:W-:Y:S01]  /*3490*/  ULEA UR5, UR6, UR5, 0x18 ;  /* 0x0000000506057291 */ /* 0x001fe2000f8ec03f */
[----:B---3--:R-:W-:-:S04]  /*34a0*/  FMUL.FTZ R111, R40, 1.4426950216293334961 ;  /* 0x3fb8aa3b286f7820 */ /* 0x008fc80000410000 */
[C---:B------:R-:W-:Y:S01]  /*34b0*/  FMUL.FTZ R95, R111.reuse, R44 ;  /* 0x0000002c6f5f7220 */ /* 0x040fe20000410000 */
[C---:B------:R-:W-:Y:S01]  /*34c0*/  FMUL.FTZ R66, R111.reuse, R49 ;  /* 0x000000316f427220 */ /* 0x040fe20000410000 */
[C---:B------:R-:W-:Y:S01]  /*34d0*/  FMUL.FTZ R93, R111.reuse, R48 ;  /* 0x000000306f5d7220 */ /* 0x040fe20000410000 */
[----:B----4-:R-:W-:Y:S01]  /*34e0*/  STS.128 [R0], R32 ;  /* 0x0000002000007388 */ /* 0x010fe20000000c00 */
[C---:B------:R-:W-:Y:S01]  /*34f0*/  FMUL.FTZ R92, R111.reuse, R50 ;  /* 0x000000326f5c7220 */ /* 0x040fe20000410000 */
[----:B------:R-:W-:Y:S01]  /*3500*/  FMUL.FTZ R91, R111, R47 ;  /* 0x0000002f6f5b7220 */ /* 0x000fe20000410000 */
[----:B------:R-:W-:Y:S01]  /*3510*/  MUFU.EX2 R95, R95 ;  /* 0x0000005f005f7308 */ /* 0x000fe20000000800 */
[----:B--2---:R-:W-:Y:S01]  /*3520*/  STS.128 [R0+0x200], R36 ;  /* 0x0002002400007388 */ /* 0x004fe20000000c00 */
[----:B------:R-:W-:-:S03]  /*3530*/  NOP ;  /* 0x0000000000007918 */ /* 0x000fc60000000000 */
[----:B------:R-:W0:Y:S03]  /*3540*/  LDS.128 R40, [R60] ;  /* 0x000000003c287984 */ /* 0x000e260000000c00 */
[----:B------:R-:W2:Y:S01]  /*3550*/  MUFU.EX2 R66, R66 ;  /* 0x0000004200427308 */ /* 0x000ea20000000800 */
[C---:B------:R-:W-:Y:S01]  /*3560*/  FMUL.FTZ R90, R111.reuse, R52 ;  /* 0x000000346f5a7220 */ /* 0x040fe20000410000 */
[C---:B------:R-:W-:Y:S01]  /*3570*/  FMUL.FTZ R89, R111.reuse, R46 ;  /* 0x0000002e6f597220 */ /* 0x040fe20000410000 */
[----:B------:R-:W3:Y:S01]  /*3580*/  LDS.128 R32, [R60+0x10] ;  /* 0x000010003c207984 */ /* 0x000ee20000000c00 */
[C---:B------:R-:W-:Y:S01]  /*3590*/  FMUL.FTZ R88, R111.reuse, R55 ;  /* 0x000000376f587220 */ /* 0x040fe20000410000 */
[C---:B------:R-:W-:Y:S01]  /*35a0*/  FMUL.FTZ R87, R111.reuse, R45 ;  /* 0x0000002d6f577220 */ /* 0x040fe20000410000 */
[C---:B------:R-:W-:Y:S01]  /*35b0*/  FMUL.FTZ R94, R111.reuse, R61 ;  /* 0x0000003d6f5e7220 */ /* 0x040fe20000410000 */
[C---:B------:R-:W-:Y:S01]  /*35c0*/  FMUL.FTZ R96, R111.reuse, R51 ;  /* 0x000000336f607220 */ /* 0x040fe20000410000 */
[----:B------:R-:W4:Y:S01]  /*35d0*/  MUFU.EX2 R93, R93 ;  /* 0x0000005d005d7308 */ /* 0x000f220000000800 */
[C---:B------:R-:W-:Y:S01]  /*35e0*/  FMUL.FTZ R99, R111.reuse, R64 ;  /* 0x000000406f637220 */ /* 0x040fe20000410000 */
[----:B------:R-:W-:-:S06]  /*35f0*/  FMUL.FTZ R108, R111, R54 ;  /* 0x000000366f6c7220 */ /* 0x000fcc0000410000 */
[----:B------:R-:W1:Y:S01]  /*3600*/  MUFU.EX2 R92, R92 ;  /* 0x0000005c005c7308 */ /* 0x000e620000000800 */
[----:B--2---:R-:W-:-:S07]  /*3610*/  FMUL.FTZ R110, R66, R95 ;  /* 0x0000005f426e7220 */ /* 0x004fce0000410000 */
[----:B------:R-:W2:Y:S08]  /*3620*/  MUFU.EX2 R91, R91 ;  /* 0x0000005b005b7308 */ /* 0x000eb00000000800 */
[----:B------:R-:W2:Y:S01]  /*3630*/  MUFU.EX2 R90, R90 ;  /* 0x0000005a005a7308 */ /* 0x000ea20000000800 */
[----:B0-----:R-:W-:-:S07]  /*3640*/  PRMT R38, R40, 0x7632, R38 ;  /* 0x0000763228267816 */ /* 0x001fce0000000026 */
[----:B------:R-:W0:Y:S01]  /*3650*/  MUFU.EX2 R89, R89 ;  /* 0x0000005900597308 */ /* 0x000e220000000800 */
[----:B------:R-:W-:Y:S02]  /*3660*/  SHF.L.U32 R97, R40, 0x10, RZ ;  /* 0x0000001028617819 */ /* 0x000fe400000006ff */
[----:B------:R-:W-:Y:S02]  /*3670*/  SHF.L.U32 R98, R38, 0x10, RZ ;  /* 0x0000001026627819 */ /* 0x000fe400000006ff */
[C---:B------:R-:W-:Y:S01]  /*3680*/  SHF.L.U32 R102, R41.reuse, 0x10, RZ ;  /* 0x0000001029667819 */ /* 0x040fe200000006ff */
[----:B------:R-:W-:Y:S01]  /*3690*/  FMUL.FTZ R97, R76, R97 ;  /* 0x000000614c617220 */ /* 0x000fe20000410000 */
[----:B------:R-:W-:Y:S01]  /*36a0*/  PRMT R101, R41, 0x7632, R101 ;  /* 0x0000763229657816 */ /* 0x000fe20000000065 */
[----:B------:R-:W-:Y:S01]  /*36b0*/  FMUL.FTZ R98, R75, R98 ;  /* 0x000000624b627220 */ /* 0x000fe20000410000 */
[C---:B---3--:R-:W-:Y:S01]  /*36c0*/  PRMT R39, R32.reuse, 0x7632, R39 ;  /* 0x0000763220277816 */ /* 0x048fe20000000027 */
[----:B------:R-:W-:Y:S01]  /*36d0*/  FMUL.FTZ R102, R79, R102 ;  /* 0x000000664f667220 */ /* 0x000fe20000410000 */
[----:B------:R-:W-:Y:S01]  /*36e0*/  SHF.L.U32 R37, R32, 0x10, RZ ;  /* 0x0000001020257819 */ /* 0x000fe200000006ff */
[----:B------:R-:W3:Y:S01]  /*36f0*/  MUFU.EX2 R88, R88 ;  /* 0x0000005800587308 */ /* 0x000ee20000000800 */
[----:B------:R-:W-:-:S02]  /*3700*/  PRMT R36, R33, 0x7632, R36 ;  /* 0x0000763221247816 */ /* 0x000fc40000000024 */
[----:B------:R-:W-:Y:S02]  /*3710*/  SHF.L.U32 R38, R33, 0x10, RZ ;  /* 0x0000001021267819 */ /* 0x000fe400000006ff */
[C---:B------:R-:W-:Y:S02]  /*3720*/  PRMT R32, R34.reuse, 0x7632, R32 ;  /* 0x0000763222207816 */ /* 0x040fe40000000020 */
[----:B------:R-:W-:Y:S01]  /*3730*/  SHF.L.U32 R33, R34, 0x10, RZ ;  /* 0x0000001022217819 */ /* 0x000fe200000006ff */
[----:B------:R-:W-:Y:S01]  /*3740*/  FFMA.FTZ R34, R97, R95, R98 ;  /* 0x0000005f61227223 */ /* 0x000fe20000010062 */
[----:B------:R-:W-:Y:S01]  /*3750*/  SHF.L.U32 R103, R101, 0x10, RZ ;  /* 0x0000001065677819 */ /* 0x000fe200000006ff */
[----:B------:R-:W3:Y:S01]  /*3760*/  MUFU.EX2 R87, R87 ;  /* 0x0000005700577308 */ /* 0x000ee20000000800 */
[C---:B------:R-:W-:Y:S01]  /*3770*/  PRMT R41, R42.reuse, 0x7632, R41 ;  /* 0x000076322a297816 */ /* 0x040fe20000000029 */
[----:B----4-:R-:W-:Y:S01]  /*3780*/  FFMA.FTZ R107, R93, R34, R102 ;  /* 0x000000225d6b7223 */ /* 0x010fe20000010066 */
[----:B------:R-:W-:Y:S01]  /*3790*/  SHF.L.U32 R105, R42, 0x10, RZ ;  /* 0x000000102a697819 */ /* 0x000fe200000006ff */
[----:B------:R-:W-:Y:S01]  /*37a0*/  FMUL.FTZ R103, R74, R103 ;  /* 0x000000674a677220 */ /* 0x000fe20000410000 */
[----:B------:R-:W-:Y:S01]  /*37b0*/  SHF.L.U32 R34, R41, 0x10, RZ ;  /* 0x0000001029227819 */ /* 0x000fe200000006ff */
[----:B------:R-:W-:Y:S01]  /*37c0*/  FMUL.FTZ R41, R93, R110 ;  /* 0x0000006e5d297220 */ /* 0x000fe20000410000 */
[----:B------:R-:W-:Y:S01]  /*37d0*/  FMUL.FTZ R42, R111, R53 ;  /* 0x000000356f2a7220 */ /* 0x000fe20000410000 */
[----:B-1----:R-:W-:Y:S01]  /*37e0*/  FFMA.FTZ R109, R92, R107, R103 ;  /* 0x0000006b5c6d7223 */ /* 0x002fe20000010067 */
[----:B------:R-:W-:Y:S01]  /*37f0*/  FMUL.FTZ R104, R80, R105 ;  /* 0x0000006950687220 */ /* 0x000fe20000410000 */
[----:B------:R-:W-:Y:S01]  /*3800*/  FMUL.FTZ R107, R73, R34 ;  /* 0x00000022496b7220 */ /* 0x000fe20000410000 */
[----:B------:R-:W-:Y:S01]  /*3810*/  FMUL.FTZ R34, R92, R41 ;  /* 0x000000295c227220 */ /* 0x000fe20000410000 */
[C---:B------:R-:W-:Y:S01]  /*3820*/  PRMT R40, R43.reuse, 0x7632, R40 ;  /* 0x000076322b287816 */ /* 0x040fe20000000028 */
[----:B------:R1:W-:Y:S01]  /*3830*/  MUFU.EX2 R101, R42 ;  /* 0x0000002a00657308 */ /* 0x0003e20000000800 */
[----:B------:R-:W-:Y:S01]  /*3840*/  SHF.L.U32 R106, R43, 0x10, RZ ;  /* 0x000000102b6a7819 */ /* 0x000fe200000006ff */
[----:B--2---:R-:W-:Y:S01]  /*3850*/  FMUL.FTZ R41, R91, R34 ;  /* 0x000000225b297220 */ /* 0x004fe20000410000 */
[----:B------:R-:W-:Y:S01]  /*3860*/  SHF.L.U32 R34, R39, 0x10, RZ ;  /* 0x0000001027227819 */ /* 0x000fe200000006ff */
[----:B------:R-:W-:Y:S01]  /*3870*/  FMUL.FTZ R110, R82, R37 ;  /* 0x00000025526e7220 */ /* 0x000fe20000410000 */
[----:B------:R-:W-:Y:S01]  /*3880*/  FMUL.FTZ R43, R111, R65 ;  /* 0x000000416f2b7220 */ /* 0x000fe20000410000 */
[----:B------:R-:W-:Y:S01]  /*3890*/  FMUL.FTZ R106, R81, R106 ;  /* 0x0000006a516a7220 */ /* 0x000fe20000410000 */
[----:B------:R-:W-:Y:S01]  /*38a0*/  FMUL.FTZ R115, R83, R38 ;  /* 0x0000002653737220 */ /* 0x000fe20000410000 */
[----:B------:R-:W2:Y:S01]  /*38b0*/  MUFU.EX2 R94, R94 ;  /* 0x0000005e005e7308 */ /* 0x000ea20000000800 */
[----:B-1----:R-:W-:Y:S01]  /*38c0*/  FFMA.FTZ R42, R91, R109, R104 ;  /* 0x0000006d5b2a7223 */ /* 0x002fe20000010068 */
[----:B------:R-:W-:Y:S01]  /*38d0*/  SHF.L.U32 R109, R40, 0x10, RZ ;  /* 0x00000010286d7819 */ /* 0x000fe200000006ff */
[C---:B------:R-:W-:Y:S01]  /*38e0*/  FMUL.FTZ R40, R90.reuse, R41 ;  /* 0x000000295a287220 */ /* 0x040fe20000410000 */
[----:B------:R-:W-:Y:S01]  /*38f0*/  FMUL.FTZ R113, R71, R34 ;  /* 0x0000002247717220 */ /* 0x000fe20000410000 */
[----:B------:R-:W-:Y:S01]  /*3900*/  FFMA.FTZ R42, R90, R42, R107 ;  /* 0x0000002a5a2a7223 */ /* 0x000fe2000001006b */
[----:B------:R-:W-:Y:S01]  /*3910*/  FMUL.FTZ R111, R111, R86 ;  /* 0x000000566f6f7220 */ /* 0x000fe20000410000 */
[----:B------:R-:W-:Y:S01]  /*3920*/  FMUL.FTZ R109, R72, R109 ;  /* 0x0000006d486d7220 */ /* 0x000fe20000410000 */
[----:B------:R-:W1:Y:S01]  /*3930*/  MUFU.EX2 R96, R96 ;  /* 0x0000006000607308 */ /* 0x000e620000000800 */
[C---:B0-----:R-:W-:Y:S01]  /*3940*/  FFMA.FTZ R42, R89.reuse, R42, R106 ;  /* 0x0000002a592a7223 */ /* 0x041fe2000001006a */
[----:B------:R-:W-:Y:S01]  /*3950*/  FMUL.FTZ R37, R89, R40 ;  /* 0x0000002859257220 */ /* 0x000fe20000410000 */
[----:B------:R-:W-:Y:S01]  /*3960*/  SHF.L.U32 R32, R32, 0x10, RZ ;  /* 0x0000001020207819 */ /* 0x000fe200000006ff */
[----:B------:R-:W-:Y:S01]  /*3970*/  FMUL.FTZ R114, R84, R33 ;  /* 0x0000002154727220 */ /* 0x000fe20000410000 */
[C---:B---3--:R-:W-:Y:S01]  /*3980*/  FFMA.FTZ R42, R88.reuse, R42, R109 ;  /* 0x0000002a582a7223 */ /* 0x048fe2000001006d */
[----:B------:R-:W-:Y:S01]  /*3990*/  FMUL.FTZ R34, R88, R37 ;  /* 0x0000002558227220 */ /* 0x000fe20000410000 */
[----:B------:R-:W-:Y:S01]  /*39a0*/  SHF.L.U32 R37, R36, 0x10, RZ ;  /* 0x0000001024257819 */ /* 0x000fe200000006ff */
[----:B------:R-:W0:Y:S01]  /*39b0*/  MUFU.EX2 R99, R99 ;  /* 0x0000006300637308 */ /* 0x000e220000000800 */
[C---:B------:R-:W-:Y:S01]  /*39c0*/  FFMA.FTZ R42, R87.reuse, R42, R110 ;  /* 0x0000002a572a7223 */ /* 0x040fe2000001006e */
[----:B------:R-:W-:Y:S01]  /*39d0*/  FMUL.FTZ R39, R87, R34 ;  /* 0x0000002257277220 */ /* 0x000fe20000410000 */
[C---:B------:R-:W-:Y:S01]  /*39e0*/  PRMT R34, R35.reuse, 0x7632, R34 ;  /* 0x0000763223227816 */ /* 0x040fe20000000022 */
[----:B------:R-:W-:Y:S01]  /*39f0*/  FMUL.FTZ R112, R70, R37 ;  /* 0x0000002546707220 */ /* 0x000fe20000410000 */
[C---:B--2---:R-:W-:Y:S01]  /*3a00*/  FFMA.FTZ R42, R94.reuse, R42, R113 ;  /* 0x0000002a5e2a7223 */ /* 0x044fe20000010071 */
[----:B------:R-:W-:Y:S01]  /*3a10*/  FMUL.FTZ R39, R94, R39 ;  /* 0x000000275e277220 */ /* 0x000fe20000410000 */
[----:B------:R-:W-:Y:S01]  /*3a20*/  SHF.L.U32 R36, R35, 0x10, RZ ;  /* 0x0000001023247819 */ /* 0x000fe200000006ff */
[----:B------:R-:W2:Y:S01]  /*3a30*/  MUFU.EX2 R105, R43 ;  /* 0x0000002b00697308 */ /* 0x000ea20000000800 */
[C---:B-1----:R-:W-:Y:S01]  /*3a40*/  FFMA.FTZ R42, R96.reuse, R42, R115 ;  /* 0x0000002a602a7223 */ /* 0x042fe20000010073 */
[----:B------:R-:W-:Y:S01]  /*3a50*/  FMUL.FTZ R38, R96, R39 ;  /* 0x0000002760267220 */ /* 0x000fe20000410000 */
[----:B------:R-:W-:Y:S01]  /*3a60*/  SHF.L.U32 R33, R34, 0x10, RZ ;  /* 0x0000001022217819 */ /* 0x000fe200000006ff */
[----:B------:R-:W-:Y:S01]  /*3a70*/  FMUL.FTZ R116, R69, R32 ;  /* 0x0000002045747220 */ /* 0x000fe20000410000 */
[----:B------:R-:W-:Y:S01]  /*3a80*/  FMUL.FTZ R117, R85, R36 ;  /* 0x0000002455757220 */ /* 0x000fe20000410000 */
[----:B------:R-:W-:-:S02]  /*3a90*/  IMAD R34, R18, UR18, RZ ;  /* 0x0000001212227c24 */ /* 0x000fc4000f8e02ff */
[----:B------:R-:W1:Y:S01]  /*3aa0*/  MUFU.EX2 R108, R108 ;  /* 0x0000006c006c7308 */ /* 0x000e620000000800 */
[C---:B0-----:R-:W-:Y:S01]  /*3ab0*/  FFMA.FTZ R42, R99.reuse, R42, R112 ;  /* 0x0000002a632a7223 */ /* 0x041fe20000010070 */
[----:B------:R-:W-:Y:S01]  /*3ac0*/  FMUL.FTZ R38, R99, R38 ;  /* 0x0000002663267220 */ /* 0x000fe20000410000 */
[----:B------:R-:W-:Y:S01]  /*3ad0*/  FMUL.FTZ R118, R68, R33 ;  /* 0x0000002144767220 */ /* 0x000fe20000410000 */
[----:B------:R-:W-:Y:S02]  /*3ae0*/  IMAD R35, R19, UR19, R34 ;  /* 0x0000001313237c24 */ /* 0x000fe4000f8e0222 */
[C---:B------:R-:W-:Y:S01]  /*3af0*/  FFMA.FTZ R42, R101.reuse, R42, R114 ;  /* 0x0000002a652a7223 */ /* 0x040fe20000010072 */
[----:B------:R-:W-:Y:S01]  /*3b00*/  FMUL.FTZ R38, R101, R38 ;  /* 0x0000002665267220 */ /* 0x000fe20000410000 */
[----:B------:R-:W-:Y:S01]  /*3b10*/  IMAD R39, R67, UR21, R100 ;  /* 0x0000001543277c24 */ /* 0x000fe2000f8e0264 */
[----:B------:R-:W0:Y:S01]  /*3b20*/  MUFU.EX2 R111, R111 ;  /* 0x0000006f006f7308 */ /* 0x000e220000000800 */
[C---:B--2---:R-:W-:Y:S01]  /*3b30*/  FFMA.FTZ R42, R105.reuse, R42, R116 ;  /* 0x0000002a692a7223 */ /* 0x044fe20000010074 */
[----:B------:R-:W-:-:S03]  /*3b40*/  FMUL.FTZ R33, R105, R38 ;  /* 0x0000002669217220 */ /* 0x000fc60000410000 */
[C---:B-1----:R-:W-:Y:S01]  /*3b50*/  FFMA.FTZ R42, R108.reuse, R42, R117 ;  /* 0x0000002a6c2a7223 */ /* 0x042fe20000010075 */
[----:B------:R-:W-:Y:S01]  /*3b60*/  FMUL.FTZ R40, R108, R33 ;  /* 0x000000216c287220 */ /* 0x000fe20000410000 */
[----:B------:R-:W-:-:S05]  /*3b70*/  IMAD.WIDE.U32 R32, R19, UR18, RZ ;  /* 0x0000001213207c25 */ /* 0x000fca000f8e00ff */
[----:B------:R-:W-:Y:S01]  /*3b80*/  IADD3 R33, R33, R35, RZ ;  /* 0x0000002321217210 */ /* 0x000fe20007ffe0ff */
[C---:B0-----:R-:W-:Y:S01]  /*3b90*/  FFMA.FTZ R41, R111.reuse, R42, R118 ;  /* 0x0000002a6f297223 */ /* 0x041fe20000010076 */
[----:B------:R-:W-:Y:S01]  /*3ba0*/  FMUL.FTZ R40, R111, R40 ;  /* 0x000000286f287220 */ /* 0x000fe20000410000 */
[----:B------:R-:W-:-:S03]  /*3bb0*/  IMAD.WIDE.U32 R34, R67, UR20, R32 ;  /* 0x0000001443227c25 */ /* 0x000fc6000f8e0020 */
[----:B------:R-:W0:Y:S04]  /*3bc0*/  SHFL.UP PT, R36, R41, 0x1, RZ ;  /* 0x0420000029247989 */ /* 0x000e2800000e00ff */
[----:B------:R-:W1:Y:S01]  /*3bd0*/  SHFL.UP PT, R37, R40, 0x1, RZ ;  /* 0x0420000028257989 */ /* 0x000e6200000e00ff */
[----:B------:R-:W-:Y:S02]  /*3be0*/  IADD3 R33, R35, R39, RZ ;  /* 0x0000002723217210 */ /* 0x000fe40007ffe0ff */
[----:B------:R-:W-:-:S04]  /*3bf0*/  LEA R32, P1, R34, UR22, 0x2 ;  /* 0x0000001622207c11 */ /* 0x000fc8000f8210ff */
[----:B------:R-:W-:-:S05]  /*3c00*/  LEA.HI.X R33, R34, UR23, R33, 0x2, P1 ;  /* 0x0000001722217c11 */ /* 0x000fca00088f1421 */
[----:B------:R2:W5:Y:S01]  /*3c10*/  LDG.E R119, desc[UR8][R32.64] ;  /* 0x0000000820777981 */ /* 0x000562000c1e1900 */
        /* <DEDUP_REMOVED lines=13> */
[----:B--2---:R-:W1:Y:S01]  /*3cf0*/  SHFL.UP PT, R33, R40, 0x8, RZ ;  /* 0x0500000028217989 */ /* 0x004e6200000e00ff */
[----:B------:R-:W-:Y:S01]  /*3d00*/  ISETP.GE.AND P0, PT, R12, 0x8, PT ;  /* 0x000000080c00780c */ /* 0x000fe20003f06270 */
[----:B------:R-:W2:-:S12]  /*3d10*/  @!P2 S2R R36, SR_CgaCtaId ;  /* 0x000000000024a919 */ /* 0x000e980000008800 */
[C---:B0-----:R-:W-:Y:S01]  /*3d20*/  @P0 FFMA.FTZ R41, R40.reuse, R34, R41 ;  /* 0x0000002228290223 */ /* 0x041fe20000010029 */
[----:B-1----:R-:W-:-:S04]  /*3d30*/  @P0 FMUL.FTZ R40, R40, R33 ;  /* 0x0000002128280220 */ /* 0x002fc80000410000 */
[----:B------:R-:W0:Y:S04]  /*3d40*/  SHFL.UP PT, R32, R41, 0x10, RZ ;  /* 0x0600000029207989 */ /* 0x000e2800000e00ff */
[----:B------:R-:W1:Y:S01]  /*3d50*/  SHFL.UP PT, R33, R40, 0x10, RZ ;  /* 0x0600000028217989 */ /* 0x000e6200000e00ff */
[----:B------:R-:W-:Y:S02]  /*3d60*/  ISETP.NE.AND P0, PT, R10, RZ, PT ;  /* 0x000000ff0a00720c */ /* 0x000fe40003f05270 */
[----:B------:R-:W-:Y:S02]  /*3d70*/  ISETP.GE.AND P1, PT, R12, 0x10, PT ;  /* 0x000000100c00780c */ /* 0x000fe40003f26270 */
[----:B------:R-:W-:Y:S02]  /*3d80*/  ISETP.EQ.OR P0, PT, RZ, UR4, P0 ;  /* 0x00000004ff007c0c */ /* 0x000fe40008702670 */
[----:B------:R-:W-:-:S02]  /*3d90*/  @!P2 MOV R35, 0x400 ;  /* 0x000004000023a802 */ /* 0x000fc40000000f00 */
[----:B------:R-:W-:Y:S02]  /*3da0*/  @!P2 SHF.R.U32.HI R34, RZ, 0x2, R14 ;  /* 0x00000002ff22a819 */ /* 0x000fe4000001160e */
[----:B--2---:R-:W-:Y:S02]  /*3db0*/  @!P2 LEA R35, R36, R35, 0x18 ;  /* 0x000000232423a211 */ /* 0x004fe400078ec0ff */
[----:B------:R-:W-:Y:S02]  /*3dc0*/  @!P2 LOP3.LUT R34, R34, 0x3ffffff8, RZ, 0xc0, !PT ;  /* 0x3ffffff82222a812 */ /* 0x000fe400078ec0ff */
[----:B------:R-:W-:Y:S02]  /*3dd0*/  MOV R43, RZ ;  /* 0x000000ff002b7202 */ /* 0x000fe40000000f00 */
[----:B------:R-:W-:Y:S02]  /*3de0*/  MOV R42, 0x3f800000 ;  /* 0x3f800000002a7802 */ /* 0x000fe40000000f00 */
[----:B------:R-:W-:Y:S01]  /*3df0*/  @!P0 LEA R120, R67, UR5, 0x3 ;  /* 0x0000000543788c11 */ /* 0x000fe2000f8e18ff */
[C---:B0-----:R-:W-:Y:S01]  /*3e00*/  @P1 FFMA.FTZ R41, R40.reuse, R32, R41 ;  /* 0x0000002028291223 */ /* 0x041fe20000010029 */
[----:B------:R-:W-:Y:S01]  /*3e10*/  @!P2 IADD3 R122, R35, R34, RZ ;  /* 0x00000022237aa210 */ /* 0x000fe20007ffe0ff */
[----:B-1----:R-:W-:-:S02]  /*3e20*/  @P1 FMUL.FTZ R40, R40, R33 ;  /* 0x0000002128281220 */ /* 0x002fc40000410000 */
[----:B------:R-:W-:Y:S04]  /*3e30*/  @!P0 LDS.64 R42, [R120+0x10d0] ;  /* 0x0010d000782a8984 */ /* 0x000fe80000000a00 */
[----:B------:R-:W-:Y:S01]  /*3e40*/  @!P2 STS.64 [R122+0x1090], R40 ;  /* 0x001090287a00a388 */ /* 0x000fe20000000a00 */
[----:B------:R-:W-:Y:S06]  /*3e50*/  BAR.SYNC.DEFER_BLOCKING 0x0 ;  /* 0x0000000000007b1d */ /* 0x000fec0000010000 */
        /* <DEDUP_REMOVED lines=33> */
.L_x_3174:
[----:B------:R-:W-:Y:S05]  /*4070*/  BSYNC B0 ;  /* 0x0000000000007941 */ /* 0x000fea0003800000 */
.L_x_3173:
        /* <DEDUP_REMOVED lines=39> */
.L_x_3176:
[----:B------:R-:W-:Y:S05]  /*42f0*/  BSYNC B0 ;  /* 0x0000000000007941 */ /* 0x000fea0003800000 */
.L_x_3175:
[----:B------:R-:W-:Y:S01]  /*4300*/  IADD3 R67, R67, 0x1, RZ ;  /* 0x0000000143437810 */ /* 0x000fe20007ffe0ff */
[C---:B-----5:R-:W-:Y:S01]  /*4310*/  FFMA.FTZ R20, R119.reuse, R66, R20 ;  /* 0x0000004277147223 */ /* 0x060fe20000010014 */
        /* <DEDUP_REMOVED lines=17> */
.L_x_3172:
[----:B------:R-:W-:Y:S01]  /*4430*/  BAR.SYNC.DEFER_BLOCKING 0x0 ;  /* 0x0000000000007b1d */ /* 0x000fe20000010000 */
[----:B------:R-:W-:Y:S01]  /*4440*/  LEA R61, R12, R11, 0x1 ;  /* 0x0000000b0c3d7211 */ /* 0x000fe200078e08ff */
[----:B------:R-:W-:Y:S01]  /*4450*/  USHF.L.U32 UR6, UR4, 0xb, URZ ;  /* 0x0000000b04067899 */ /* 0x000fe2000800063f */
[----:B-1----:R-:W-:Y:S02]  /*4460*/  F2FP.BF16.F32.PACK_AB R35, R30, R23 ;  /* 0x000000171e23723e */ /* 0x002fe400000010ff */
[----:B------:R-:W-:-:S03]  /*4470*/  F2FP.BF16.F32.PACK_AB R34, R31, R22 ;  /* 0x000000161f22723e */ /* 0x000fc600000010ff */
[----:B------:R-:W1:Y:S01]  /*4480*/  LDC.64 R52, c[0x0][0x2b0] ;  /* 0x0000ac00ff347b82 */ /* 0x000e620000000a00 */
[----:B------:R-:W-:Y:S01]  /*4490*/  F2FP.BF16.F32.PACK_AB R33, R28, R21 ;  /* 0x000000151c21723e */ /* 0x000fe200000010ff */
        /* <DEDUP_REMOVED lines=13> */
[----:B0-----:R-:W0:Y:S01]  /*4570*/  LDS.128 R40, [R0] ;  /* 0x0000000000287984 */ /* 0x001e220000000c00 */
[C---:B-1----:R-:W-:Y:S02]  /*4580*/  IMAD R48, R13.reuse, R52, RZ ;  /* 0x000000340d307224 */ /* 0x042fe400078e02ff */
[----:B--2---:R-:W-:Y:S01]  /*4590*/  IMAD R50, R13, R54, RZ ;  /* 0x000000360d327224 */ /* 0x004fe200078e02ff */
[----:B------:R-:W1:Y:S01]  /*45a0*/  LDS.128 R44, [R0+0x200] ;  /* 0x00020000002c7984 */ /* 0x000e620000000c00 */
        /* <DEDUP_REMOVED lines=20> */
[----:B0-----:R-:W-:Y:S02]  /*46f0*/  STG.E.128 desc[UR8][R64.64], R40 ;  /* 0x0000002840007986 */ /* 0x001fe4000c101d08 */
[----:B------:R-:W-:Y:S02]  /*4700*/  LEA.HI.X R67, R34, UR13, R33, 0x1, P1 ;  /* 0x0000000d22437c11 */ /* 0x000fe400088f0c21 */
[----:B-1----:R-:W-:Y:S01]  /*4710*/  STG.E.128 desc[UR8][R64.64+0x200], R44 ;  /* 0x0002002c40007986 */ /* 0x002fe2000c101d08 */
        /* <DEDUP_REMOVED lines=22> */
[----:B------:R-:W-:Y:S01]  /*4880*/  SHF.L.U32 R40, R50, 0x10, RZ ;  /* 0x0000001032287819 */ /* 0x000fe200000006ff */
[----:B------:R0:W1:Y:S01]  /*4890*/  MUFU.EX2 R46, R43 ;  /* 0x0000002b002e7308 */ /* 0x0000620000000800 */
[----:B------:R-:W-:Y:S01]  /*48a0*/  SHF.L.U32 R35, R52, 0x10, RZ ;  /* 0x0000001034237819 */ /* 0x000fe200000006ff */
[----:B------:R-:W-:Y:S01]  /*48b0*/  FMUL.FTZ R36, R37, -1.4426950216293334961 ;  /* 0xbfb8aa3b25247820 */ /* 0x000fe20000410000 */
[----:B------:R-:W-:Y:S01]  /*48c0*/  PRMT R49, R49, 0x7632, R49 ;  /* 0x0000763231317816 */ /* 0x000fe20000000031 */
[----:B------:R-:W-:Y:S01]  /*48d0*/  FMUL.FTZ R32, R40, -1.4426950216293334961 ;  /* 0xbfb8aa3b28207820 */ /* 0x000fe20000410000 */
[----:B------:R-:W-:Y:S01]  /*48e0*/  SHF.L.U32 R34, R53, 0x10, RZ ;  /* 0x0000001035227819 */ /* 0x000fe200000006ff */
[----:B------:R-:W-:Y:S01]  /*48f0*/  FMUL.FTZ R38, R35, -1.4426950216293334961 ;  /* 0xbfb8aa3b23267820 */ /* 0x000fe20000410000 */
[----:B------:R-:W-:Y:S01]  /*4900*/  SHF.L.U32 R49, R49, 0x10, RZ ;  /* 0x0000001031317819 */ /* 0x000fe200000006ff */
[----:B------:R2:W3:Y:S01]  /*4910*/  MUFU.EX2 R44, R42 ;  /* 0x0000002a002c7308 */ /* 0x0004e20000000800 */
[----:B0-----:R-:W-:Y:S01]  /*4920*/  PRMT R43, R48, 0x7632, R43 ;  /* 0x00007632302b7816 */ /* 0x001fe2000000002b */
[----:B------:R-:W-:Y:S01]  /*4930*/  FMUL.FTZ R39, R34, -1.4426950216293334961 ;  /* 0xbfb8aa3b22277820 */ /* 0x000fe20000410000 */
[----:B------:R-:W-:-:S02]  /*4940*/  PRMT R50, R50, 0x7632, R50 ;  /* 0x0000763232327816 */ /* 0x000fc40000000032 */
[----:B------:R-:W-:Y:S02]  /*4950*/  SHF.L.U32 R43, R43, 0x10, RZ ;  /* 0x000000102b2b7819 */ /* 0x000fe400000006ff */
[----:B------:R-:W-:Y:S01]  /*4960*/  SHF.L.U32 R50, R50, 0x10, RZ ;  /* 0x0000001032327819 */ /* 0x000fe200000006ff */
[----:B------:R0:W4:Y:S01]  /*4970*/  MUFU.EX2 R60, R36 ;  /* 0x00000024003c7308 */ /* 0x0001220000000800 */
[----:B--2---:R-:W-:Y:S01]  /*4980*/  FMUL.FTZ R42, R33, -1.4426950216293334961 ;  /* 0xbfb8aa3b212a7820 */ /* 0x004fe20000410000 */
[----:B------:R-:W-:Y:S01]  /*4990*/  PRMT R51, R51, 0x7632, R51 ;  /* 0x0000763233337816 */ /* 0x000fe20000000033 */
[----:B-1----:R-:W-:-:S03]  /*49a0*/  FADD.FTZ R46, R46, 1 ;  /* 0x3f8000002e2e7421 */ /* 0x002fc60000010000 */
[----:B------:R-:W-:Y:S02]  /*49b0*/  SHF.L.U32 R51, R51, 0x10, RZ ;  /* 0x0000001033337819 */ /* 0x000fe400000006ff */
[----:B------:R1:W2:Y:S01]  /*49c0*/  MUFU.EX2 R66, R42 ;  /* 0x0000002a00427308 */ /* 0x0002a20000000800 */
[----:B0-----:R-:W-:Y:S01]  /*49d0*/  FMUL.FTZ R36, R43, -1.4426950216293334961 ;  /* 0xbfb8aa3b2b247820 */ /* 0x001fe20000410000 */
[----:B---3--:R-:W-:-:S06]  /*49e0*/  FADD.FTZ R44, R44, 1 ;  /* 0x3f8000002c2c7421 */ /* 0x008fcc0000010000 */
[----:B------:R0:W3:Y:S01]  /*49f0*/  MUFU.EX2 R63, R32 ;  /* 0x00000020003f7308 */ /* 0x0000e20000000800 */
[----:B-1----:R-:W-:Y:S01]  /*4a00*/  PRMT R42, R52, 0x7632, R42 ;  /* 0x00007632342a7816 */ /* 0x002fe2000000002a */
[----:B------:R-:W-:Y:S01]  /*4a10*/  FMUL.FTZ R52, R51, -1.4426950216293334961 ;  /* 0xbfb8aa3b33347820 */ /* 0x000fe20000410000 */
[----:B----4-:R-:W-:-:S05]  /*4a20*/  FADD.FTZ R60, R60, 1 ;  /* 0x3f8000003c3c7421 */ /* 0x010fca0000010000 */
[----:B------:R1:W4:Y:S01]  /*4a30*/  MUFU.EX2 R64, R38 ;  /* 0x0000002600407308 */ /* 0x0003220000000800 */
[C---:B0-----:R-:W-:Y:S01]  /*4a40*/  SHF.L.U32 R32, R55.reuse, 0x10, RZ ;  /* 0x0000001037207819 */ /* 0x041fe200000006ff */
[----:B--2---:R-:W-:Y:S01]  /*4a50*/  FADD.FTZ R66, R66, 1 ;  /* 0x3f80000042427421 */ /* 0x004fe20000010000 */
[----:B------:R-:W-:-:S03]  /*4a60*/  PRMT R55, R55, 0x7632, R55 ;  /* 0x0000763237377816 */ /* 0x000fc60000000037 */
[----:B------:R-:W-:Y:S02]  /*4a70*/  FMUL.FTZ R48, R32, -1.4426950216293334961 ;  /* 0xbfb8aa3b20307820 */ /* 0x000fe40000410000 */
[----:B------:R0:W2:Y:S01]  /*4a80*/  MUFU.EX2 R45, R36 ;  /* 0x00000024002d7308 */ /* 0x0000a20000000800 */
[----:B-1----:R-:W-:Y:S01]  /*4a90*/  FMUL.FTZ R38, R49, -1.4426950216293334961 ;  /* 0xbfb8aa3b31267820 */ /* 0x002fe20000410000 */
[----:B---3--:R-:W-:-:S06]  /*4aa0*/  FADD.FTZ R63, R63, 1 ;  /* 0x3f8000003f3f7421 */ /* 0x008fcc0000010000 */
[----:B------:R1:W3:Y:S01]  /*4ab0*/  MUFU.EX2 R65, R39 ;  /* 0x0000002700417308 */ /* 0x0002e20000000800 */
[----:B0-----:R-:W-:Y:S01]  /*4ac0*/  SHF.L.U32 R36, R42, 0x10, RZ ;  /* 0x000000102a247819 */ /* 0x001fe200000006ff */
[----:B----4-:R-:W-:Y:S01]  /*4ad0*/  FADD.FTZ R64, R64, 1 ;  /* 0x3f80000040407421 */ /* 0x010fe20000010000 */
[----:B------:R-:W-:-:S03]  /*4ae0*/  PRMT R42, R53, 0x7632, R42 ;  /* 0x00007632352a7816 */ /* 0x000fc6000000002a */
[----:B------:R-:W-:Y:S02]  /*4af0*/  FMUL.FTZ R53, R36, -1.4426950216293334961 ;  /* 0xbfb8aa3b24357820 */ /* 0x000fe40000410000 */
[----:B------:R0:W4:Y:S01]  /*4b00*/  MUFU.EX2 R47, R38 ;  /* 0x00000026002f7308 */ /* 0x0001220000000800 */
[----:B-1----:R-:W-:Y:S01]  /*4b10*/  FMUL.FTZ R39, R50, -1.4426950216293334961 ;  /* 0xbfb8aa3b32277820 */ /* 0x002fe20000410000 */
[----:B--2---:R-:W-:-:S06]  /*4b20*/  FADD.FTZ R45, R45, 1 ;  /* 0x3f8000002d2d7421 */ /* 0x004fcc0000010000 */
[----:B------:R-:W1:Y:S01]  /*4b30*/  MUFU.EX2 R67, R48 ;  /* 0x0000003000437308 */ /* 0x000e620000000800 */
[----:B0-----:R-:W-:Y:S01]  /*4b40*/  SHF.L.U32 R38, R42, 0x10, RZ ;  /* 0x000000102a267819 */ /* 0x001fe200000006ff */
[----:B---3--:R-:W-:Y:S01]  /*4b50*/  FADD.FTZ R65, R65, 1 ;  /* 0x3f80000041417421 */ /* 0x008fe20000010000 */
[----:B------:R-:W-:-:S03]  /*4b60*/  PRMT R42, R54, 0x7632, R42 ;  /* 0x00007632362a7816 */ /* 0x000fc6000000002a */
[----:B------:R-:W-:Y:S01]  /*4b70*/  FMUL.FTZ R54, R38, -1.4426950216293334961 ;  /* 0xbfb8aa3b26367820 */ /* 0x000fe20000410000 */
[----:B------:R-:W-:Y:S01]  /*4b80*/  SHF.L.U32 R42, R42, 0x10, RZ ;  /* 0x000000102a2a7819 */ /* 0x000fe200000006ff */
[----:B------:R0:W2:Y:S01]  /*4b90*/  MUFU.EX2 R48, R39 ;  /* 0x0000002700307308 */ /* 0x0000a20000000800 */
[----:B----4-:R-:W-:-:S07]  /*4ba0*/  FADD.FTZ R47, R47, 1 ;  /* 0x3f8000002f2f7421 */ /* 0x010fce0000010000 */
[----:B------:R-:W3:Y:S01]  /*4bb0*/  MUFU.EX2 R52, R52 ;  /* 0x0000003400347308 */ /* 0x000ee20000000800 */
[----:B0-----:R-:W-:Y:S01]  /*4bc0*/  SHF.L.U32 R39, R55, 0x10, RZ ;  /* 0x0000001037277819 */ /* 0x001fe200000006ff */
[----:B------:R-:W-:Y:S01]  /*4bd0*/  FMUL.FTZ R55, R42, -1.4426950216293334961 ;  /* 0xbfb8aa3b2a377820 */ /* 0x000fe20000410000 */
[----:B-1----:R-:W-:-:S03]  /*4be0*/  FADD.FTZ R67, R67, 1 ;  /* 0x3f80000043437421 */ /* 0x002fc60000010000 */
[----:B------:R-:W-:Y:S02]  /*4bf0*/  FMUL.FTZ R68, R39, -1.4426950216293334961 ;  /* 0xbfb8aa3b27447820 */ /* 0x000fe40000410000 */
[----:B------:R-:W0:Y:S01]  /*4c00*/  MUFU.EX2 R53, R53 ;  /* 0x0000003500357308 */ /* 0x000e220000000800 */
[----:B--2---:R-:W-:-:S07]  /*4c10*/  FADD.FTZ R48, R48, 1 ;  /* 0x3f80000030307421 */ /* 0x004fce0000010000 */
[----:B------:R-:W1:Y:S01]  /*4c20*/  MUFU.EX2 R55, R55 ;  /* 0x0000003700377308 */ /* 0x000e620000000800 */
[----:B---3--:R-:W-:-:S07]  /*4c30*/  FADD.FTZ R52, R52, 1 ;  /* 0x3f80000034347421 */ /* 0x008fce0000010000 */
[----:B------:R-:W2:Y:S01]  /*4c40*/  MUFU.EX2 R68, R68 ;  /* 0x0000004400447308 */ /* 0x000ea20000000800 */
[----:B0-----:R-:W-:-:S07]  /*4c50*/  FADD.FTZ R53, R53, 1 ;  /* 0x3f80000035357421 */ /* 0x001fce0000010000 */
[----:B------:R-:W0:Y:S01]  /*4c60*/  MUFU.EX2 R54, R54 ;  /* 0x0000003600367308 */ /* 0x000e220000000800 */
[----:B-1----:R-:W-:-:S07]  /*4c70*/  FADD.FTZ R55, R55, 1 ;  /* 0x3f80000037377421 */ /* 0x002fce0000010000 */
[----:B------:R-:W-:Y:S01]  /*4c80*/  MUFU.RCP R46, R46 ;  /* 0x0000002e002e7308 */ /* 0x000fe20000001000 */
[----:B--2---:R-:W-:-:S07]  /*4c90*/  FADD.FTZ R68, R68, 1 ;  /* 0x3f80000044447421 */ /* 0x004fce0000010000 */
[----:B------:R-:W-:Y:S01]  /*4ca0*/  MUFU.RCP R63, R63 ;  /* 0x0000003f003f7308 */ /* 0x000fe20000001000 */
[----:B0-----:R-:W-:-:S07]  /*4cb0*/  FADD.FTZ R54, R54, 1 ;  /* 0x3f80000036367421 */ /* 0x001fce0000010000 */
[----:B------:R-:W-:Y:S08]  /*4cc0*/  MUFU.RCP R70, R45 ;  /* 0x0000002d00467308 */ /* 0x000ff00000001000 */
[----:B------:R-:W0:Y:S08]  /*4cd0*/  MUFU.RCP R65, R65 ;  /* 0x0000004100417308 */ /* 0x000e300000001000 */
[----:B------:R-:W1:Y:S08]  /*4ce0*/  MUFU.RCP R72, R60 ;  /* 0x0000003c00487308 */ /* 0x000e700000001000 */
[----:B------:R-:W2:Y:S01]  /*4cf0*/  MUFU.RCP R73, R67 ;  /* 0x0000004300497308 */ /* 0x000ea20000001000 */
[----:B0-----:R-:W-:-:S04]  /*4d00*/  FMUL.FTZ R34, R34, R65 ;  /* 0x0000004122227220 */ /* 0x001fc80000410000 */
[----:B------:R-:W-:-:S03]  /*4d10*/  FMUL.FTZ R34, R34, R25 ;  /* 0x0000001922227220 */ /* 0x000fc60000410000 */
[----:B------:R0:W3:Y:S08]  /*4d20*/  MUFU.RCP R69, R44 ;  /* 0x0000002c00457308 */ /* 0x0000f00000001000 */
[----:B------:R-:W4:Y:S01]  /*4d30*/  MUFU.RCP R64, R64 ;  /* 0x0000004000407308 */ /* 0x000f220000001000 */
[----:B0-----:R-:W-:Y:S01]  /*4d40*/  FMUL.FTZ R44, R41, R46 ;  /* 0x0000002e292c7220 */ /* 0x001fe20000410000 */
[----:B------:R-:W-:Y:S01]  /*4d50*/  FMUL.FTZ R41, R40, R63 ;  /* 0x0000003f28297220 */ /* 0x000fe20000410000 */
[----:B------:R-:W-:Y:S01]  /*4d60*/  FMUL.FTZ R40, R43, R70 ;  /* 0x000000462b287220 */ /* 0x000fe20000410000 */
[----:B-1----:R-:W-:Y:S01]  /*4d70*/  FMUL.FTZ R46, R37, R72 ;  /* 0x00000048252e7220 */ /* 0x002fe20000410000 */
[----:B--2---:R-:W-:Y:S01]  /*4d80*/  FMUL.FTZ R32, R32, R73 ;  /* 0x0000004920207220 */ /* 0x004fe20000410000 */
[----:B------:R-:W-:Y:S01]  /*4d90*/  FMUL.FTZ R22, R41, R22 ;  /* 0x0000001629167220 */ /* 0x000fe20000410000 */
[----:B------:R-:W-:Y:S01]  /*4da0*/  FMUL.FTZ R29, R40, R29 ;  /* 0x0000001d281d7220 */ /* 0x000fe20000410000 */
[----:B------:R-:W0:Y:S01]  /*4db0*/  MUFU.RCP R66, R66 ;  /* 0x0000004200427308 */ /* 0x000e220000001000 */
[----:B------:R-:W1:Y:S01]  /*4dc0*/  LDC.64 R40, c[0x0][0x2c0] ;  /* 0x0000b000ff287b82 */ /* 0x000e620000000a00 */
[----:B---3--:R-:W-:Y:S01]  /*4dd0*/  FMUL.FTZ R45, R62, R69 ;  /* 0x000000453e2d7220 */ /* 0x008fe20000410000 */
[----:B------:R-:W-:Y:S01]  /*4de0*/  FMUL.FTZ R21, R44, R21 ;  /* 0x000000152c157220 */ /* 0x000fe20000410000 */
[----:B------:R-:W-:Y:S01]  /*4df0*/  FMUL.FTZ R23, R46, R23 ;  /* 0x000000172e177220 */ /* 0x000fe20000410000 */
[----:B------:R-:W-:Y:S01]  /*4e00*/  FMUL.FTZ R32, R32, R27 ;  /* 0x0000001b20207220 */ /* 0x000fe20000410000 */
[----:B------:R-:W-:-:S02]  /*4e10*/  FMUL.FTZ R20, R45, R20 ;  /* 0x000000142d147220 */ /* 0x000fc40000410000 */
[----:B------:R-:W2:Y:S01]  /*4e20*/  MUFU.RCP R60, R47 ;  /* 0x0000002f003c7308 */ /* 0x000ea20000001000 */
[----:B----4-:R-:W-:Y:S02]  /*4e30*/  FMUL.FTZ R35, R35, R64 ;  /* 0x0000004023237220 */ /* 0x010fe40000410000 */
[----:B------:R-:W-:Y:S02]  /*4e40*/  F2FP.BF16.F32.PACK_AB R20, R29, R20 ;  /* 0x000000141d14723e */ /* 0x000fe400000010ff */
[----:B------:R-:W-:-:S03]  /*4e50*/  FMUL.FTZ R35, R35, R24 ;  /* 0x0000001823237220 */ /* 0x000fc60000410000 */
[----:B------:R-:W3:Y:S01]  /*4e60*/  MUFU.RCP R71, R48 ;  /* 0x0000003000477308 */ /* 0x000ee20000001000 */
[----:B0-----:R-:W-:-:S04]  /*4e70*/  FMUL.FTZ R33, R33, R66 ;  /* 0x0000004221217220 */ /* 0x001fc80000410000 */
[----:B------:R-:W-:-:S03]  /*4e80*/  FMUL.FTZ R33, R33, R26 ;  /* 0x0000001a21217220 */ /* 0x000fc60000410000 */
[----:B------:R-:W0:Y:S01]  /*4e90*/  MUFU.RCP R52, R52 ;  /* 0x0000003400347308 */ /* 0x000e220000001000 */
[----:B--2---:R-:W-:-:S04]  /*4ea0*/  FMUL.FTZ R49, R49, R60 ;  /* 0x0000003c31317220 */ /* 0x004fc80000410000 */
[----:B------:R-:W-:-:S03]  /*4eb0*/  FMUL.FTZ R28, R49, R28 ;  /* 0x0000001c311c7220 */ /* 0x000fc60000410000 */
[----:B------:R-:W2:Y:S01]  /*4ec0*/  MUFU.RCP R53, R53 ;  /* 0x0000003500357308 */ /* 0x000ea20000001000 */
[----:B---3--:R-:W-:Y:S01]  /*4ed0*/  FMUL.FTZ R50, R50, R71 ;  /* 0x0000004732327220 */ /* 0x008fe20000410000 */
[----:B------:R-:W-:-:S03]  /*4ee0*/  F2FP.BF16.F32.PACK_AB R21, R28, R21 ;  /* 0x000000151c15723e */ /* 0x000fc600000010ff */
[----:B------:R-:W-:-:S03]  /*4ef0*/  FMUL.FTZ R31, R50, R31 ;  /* 0x0000001f321f7220 */ /* 0x000fc60000410000 */
[----:B------:R-:W3:Y:S01]  /*4f00*/  MUFU.RCP R67, R54 ;  /* 0x0000003600437308 */ /* 0x000ee20000001000 */
[----:B0-----:R-:W-:Y:S01]  /*4f10*/  FMUL.FTZ R51, R51, R52 ;  /* 0x0000003433337220 */ /* 0x001fe20000410000 */
[----:B------:R-:W-:-:S03]  /*4f20*/  F2FP.BF16.F32.PACK_AB R22, R31, R22 ;  /* 0x000000161f16723e */ /* 0x000fc600000010ff */
[----:B------:R-:W-:-:S03]  /*4f30*/  FMUL.FTZ R30, R51, R30 ;  /* 0x0000001e331e7220 */ /* 0x000fc60000410000 */
[----:B------:R-:W0:Y:S01]  /*4f40*/  MUFU.RCP R55, R55 ;  /* 0x0000003700377308 */ /* 0x000e220000001000 */
[----:B--2---:R-:W-:Y:S01]  /*4f50*/  FMUL.FTZ R36, R36, R53 ;  /* 0x0000003524247220 */ /* 0x004fe20000410000 */
[----:B------:R-:W-:Y:S01]  /*4f60*/  F2FP.BF16.F32.PACK_AB R23, R30, R23 ;  /* 0x000000171e17723e */ /* 0x000fe200000010ff */
[----:B------:R-:W-:Y:S02]  /*4f70*/  BAR.SYNC.DEFER_BLOCKING 0x0 ;  /* 0x0000000000007b1d */ /* 0x000fe40000010000 */
[----:B------:R-:W-:-:S04]  /*4f80*/  FMUL.FTZ R36, R36, R57 ;  /* 0x0000003924247220 */ /* 0x000fc80000410000 */
[----:B------:R-:W2:Y:S01]  /*4f90*/  MUFU.RCP R68, R68 ;  /* 0x0000004400447308 */ /* 0x000ea20000001000 */
[----:B---3--:R-:W-:Y:S01]  /*4fa0*/  FMUL.FTZ R25, R38, R67 ;  /* 0x0000004326197220 */ /* 0x008fe20000410000 */
[----:B------:R-:W-:-:S03]  /*4fb0*/  F2FP.BF16.F32.PACK_AB R36, R36, R35 ;  /* 0x000000232424723e */ /* 0x000fc600000010ff */
[----:B------:R-:W-:Y:S01]  /*4fc0*/  FMUL.FTZ R25, R25, R56 ;  /* 0x0000003819197220 */ /* 0x000fe20000410000 */
[----:B0-----:R-:W-:-:S04]  /*4fd0*/  FMUL.FTZ R42, R42, R55 ;  /* 0x000000372a2a7220 */ /* 0x001fc80000410000 */
[----:B------:R-:W-:Y:S01]  /*4fe0*/  F2FP.BF16.F32.PACK_AB R37, R25, R34 ;  /* 0x000000221925723e */ /* 0x000fe200000010ff */
[----:B------:R-:W-:Y:S01]  /*4ff0*/  FMUL.FTZ R42, R42, R59 ;  /* 0x0000003b2a2a7220 */ /* 0x000fe20000410000 */
[----:B--2---:R-:W-:-:S04]  /*5000*/  FMUL.FTZ R39, R39, R68 ;  /* 0x0000004427277220 */ /* 0x004fc80000410000 */
[----:B------:R-:W-:Y:S01]  /*5010*/  F2FP.BF16.F32.PACK_AB R38, R42, R33 ;  /* 0x000000212a26723e */ /* 0x000fe200000010ff */
[----:B------:R0:W-:Y:S01]  /*5020*/  STS.128 [R61], R20 ;  /* 0x000000143d007388 */ /* 0x0001e20000000c00 */
[----:B------:R-:W-:-:S05]  /*5030*/  FMUL.FTZ R39, R39, R58 ;  /* 0x0000003a27277220 */ /* 0x000fca0000410000 */
[----:B------:R-:W-:Y:S01]  /*5040*/  F2FP.BF16.F32.PACK_AB R39, R39, R32 ;  /* 0x000000202727723e */ /* 0x000fe200000010ff */
[----:B-1----:R-:W-:-:S04]  /*5050*/  IMAD R32, R13, R40, RZ ;  /* 0x000000280d207224 */ /* 0x002fc800078e02ff */
[----:B------:R-:W-:Y:S01]  /*5060*/  STS.128 [R61+0x10], R36 ;  /* 0x000010243d007388 */ /* 0x000fe20000000c00 */
[----:B------:R-:W-:-:S03]  /*5070*/  NOP ;  /* 0x0000000000007918 */ /* 0x000fc60000000000 */
[----:B------:R-:W1:Y:S01]  /*5080*/  LDS.128 R24, [R0] ;  /* 0x0000000000187984 */ /* 0x000e620000000c00 */
[C---:B------:R-:W-:Y:S02]  /*5090*/  IMAD R35, R15.reuse, R41, R32 ;  /* 0x000000290f237224 */ /* 0x040fe400078e0220 */
[----:B------:R-:W-:Y:S01]  /*50a0*/  IMAD.WIDE.U32 R32, R15, R40, UR6 ;  /* 0x000000060f207e25 */ /* 0x000fe2000f8e0028 */
[----:B------:R-:W2:Y:S01]  /*50b0*/  LDS.128 R28, [R0+0x200] ;  /* 0x00020000001c7984 */ /* 0x000ea20000000c00 */
[----:B------:R-:W-:Y:S02]  /*50c0*/  ULDC.64 UR6, c[0x0][0x2c8] ;  /* 0x0000b20000067ab9 */ /* 0x000fe40000000a00 */
[----:B------:R-:W-:Y:S01]  /*50d0*/  IMAD R34, R18, UR6, RZ ;  /* 0x0000000612227c24 */ /* 0x000fe2000f8e02ff */
[----:B------:R-:W-:-:S03]  /*50e0*/  IADD3 R33, R33, R35, RZ ;  /* 0x0000002321217210 */ /* 0x000fc60007ffe0ff */
[C---:B0-----:R-:W-:Y:S02]  /*50f0*/  IMAD R23, R19.reuse, UR7, R34 ;  /* 0x0000000713177c24 */ /* 0x041fe4000f8e0222 */
[----:B------:R-:W-:Y:S01]  /*5100*/  IMAD.WIDE.U32 R20, R19, UR6, R32 ;  /* 0x0000000613147c25 */ /* 0x000fe2000f8e0020 */
[----:B------:R-:W-:Y:S01]  /*5110*/  ULDC.64 UR6, c[0x0][0x320] ;  /* 0x0000c80000067ab9 */ /* 0x000fe20000000a00 */
[----:B------:R-:W0:Y:S03]  /*5120*/  LDC R32, c[0x0][0x224] ;  /* 0x00008900ff207b82 */ /* 0x000e260000000800 */
[----:B------:R-:W-:Y:S02]  /*5130*/  IADD3 R21, R21, R23, RZ ;  /* 0x0000001715157210 */ /* 0x000fe40007ffe0ff */
        /* <DEDUP_REMOVED lines=8> */
.L_x_3179:
        /* <DEDUP_REMOVED lines=12> */
.L_x_5253:


//--------------------- .text._Z25selective_scan_fwd_kernelI32Selective_Scan_fwd_kernel_traitsILi128ELi16ELi1ELb1ELb1ELb1ELb0EN3c108BFloat16EfEEv13SSMParamsBase --------------------------
	.section	.text._Z25selective_scan_fwd_kernelI32Selective_Scan_fwd_kernel_traitsILi128ELi16ELi1ELb1ELb1ELb1ELb0EN3c108BFloat16EfEEv13SSMParamsBase,"ax",@progbits
	.align	128
        .global         _Z25selective_scan_fwd_kernelI32Selective_Scan_fwd_kernel_traitsILi128ELi16ELi1ELb1ELb1ELb1ELb0EN3c108BFloat16EfEEv13SSMParamsBase
        .type           _Z25selective_scan_fwd_kernelI32Selective_Scan_fwd_kernel_traitsILi128ELi16ELi1ELb1ELb1ELb1ELb0EN3c108BFloat16EfEEv13SSMParamsBase,@function
        .size           _Z25selective_scan_fwd_kernelI32Selective_Scan_fwd_kernel_traitsILi128ELi16ELi1ELb1ELb1ELb1ELb0EN3c108BFloat16EfEEv13SSMParamsBase,(.L_x_5254 - _Z25selective_scan_fwd_kernelI32Selective_Scan_fwd_kernel_traitsILi128ELi16ELi1ELb1ELb1ELb1ELb0EN3c108BFloat16EfEEv13SSMParamsBase)
        .other          _Z25selective_scan_fwd_kernelI32Selective_Scan_fwd_kernel_traitsILi128ELi16ELi1ELb1ELb1ELb1ELb0EN3c108BFloat16EfEEv13SSMParamsBase,@"STO_CUDA_ENTRY STV_DEFAULT"
_Z25selective_scan_fwd_kernelI32Selective_Scan_fwd_kernel_traitsILi128ELi16ELi1ELb1ELb1ELb1ELb0EN3c108BFloat16EfEEv13SSMParamsBase:
.text._Z25selective_scan_fwd_kernelI32Selective_Scan_fwd_kernel_traitsILi128ELi16ELi1ELb1ELb1ELb1ELb0EN3c108BFloat16EfEEv13SSMParamsBase:
        /* <DEDUP_REMOVED lines=24> */
[----:B------:R-:W5:Y:S04]  /*0180*/  @P0 LDG.E R16, desc[UR8][R2.64] ;  /* 0x0000000802100981 */ /* 0x000f68000c1e1900 */
[----:B------:R3:W5:Y:S01]  /*0190*/  @P1 LDG.E R14, desc[UR8][R4.64] ;  /* 0x00000008040e1981 */ /* 0x000762000c1e1900 */
[----:B--2---:R-:W-:-:S02]  /*01a0*/  ISETP.GE.AND P3, PT, R8, 0x1, PT ;  /* 0x000000010800780c */ /* 0x004fc40003f66270 */
[----:B0-----:R-:W-:Y:S02]  /*01b0*/  IADD3 R6, R0, 0xffffffe, RZ ;  /* 0x0ffffffe00067810 */ /* 0x001fe40007ffe0ff */
[----:B---3--:R-:W-:Y:S02]  /*01c0*/  IABS R4, R18 ;  /* 0x0000001200047213 */ /* 0x008fe40000000000 */
[----:B------:R0:W2:Y:S01]  /*01d0*/  F2I.FTZ.U32.TRUNC.NTZ R7, R6 ;  /* 0x0000000600077305 */ /* 0x0000a2000021f000 */
[----:B-1----:R-:W-:Y:S01]  /*01e0*/  MOV R12, UR4 ;  /* 0x00000004000c7c02 */ /* 0x002fe20008000f00 */
[----:B------:R-:W-:-:S03]  /*01f0*/  ULDC.64 UR4, c[0x0][0x240] ;  /* 0x0000900000047ab9 */ /* 0x000fc60000000a00 */
[----:B------:R-:W-:Y:S01]  /*0200*/  SHF.R.S32.HI R15, RZ, 0x1f, R12 ;  /* 0x0000001fff0f7819 */ /* 0x000fe2000001140c */
[----:B0-----:R-:W-:-:S04]  /*0210*/  HFMA2.MMA R6, -RZ, RZ, 0, 0 ;  /* 0x00000000ff067435 */ /* 0x001fc800000001ff */
[----:B------:R-:W-:Y:S01]  /*0220*/  IMAD R5, R15, UR4, RZ ;  /* 0x000000040f057c24 */ /* 0x000fe2000f8e02ff */
[----:B--2---:R-:W-:-:S03]  /*0230*/  IADD3 R2, RZ, -R7, RZ ;  /* 0x80000007ff027210 */ /* 0x004fc60007ffe0ff */
[----:B------:R-:W-:Y:S02]  /*0240*/  IMAD R5, R12, UR5, R5 ;  /* 0x000000050c057c24 */ /* 0x000fe4000f8e0205 */
[----:B------:R-:W-:-:S04]  /*0250*/  IMAD R3, R2, R9, RZ ;  /* 0x0000000902037224 */ /* 0x000fc800078e02ff */
[----:B------:R-:W-:-:S06]  /*0260*/  IMAD.HI.U32 R7, R7, R3, R6 ;  /* 0x0000000307077227 */ /* 0x000fcc00078e0006 */
[----:B------:R-:W-:-:S05]  /*0270*/  IMAD.HI.U32 R0, R7, R4, RZ ;  /* 0x0000000407007227 */ /* 0x000fca00078e00ff */
[----:B------:R-:W-:-:S05]  /*0280*/  IADD3 R2, -R0, RZ, RZ ;  /* 0x000000ff00027210 */ /* 0x000fca0007ffe1ff */
[C---:B------:R-:W-:Y:S02]  /*0290*/  IMAD R4, R9.reuse, R2, R4 ;  /* 0x0000000209047224 */ /* 0x040fe400078e0204 */
[----:B------:R-:W-:Y:S01]  /*02a0*/  IMAD.WIDE.U32 R2, R12, UR4, RZ ;  /* 0x000000040c027c25 */ /* 0x000fe2000f8e00ff */
[----:B------:R-:W-:Y:S02]  /*02b0*/  ULDC.64 UR4, c[0x0][0x280] ;  /* 0x0000a00000047ab9 */ /* 0x000fe40000000a00 */
[----:B------:R-:W-:Y:S02]  /*02c0*/  ISETP.GT.U32.AND P1, PT, R9, R4, PT ;  /* 0x000000040900720c */ /* 0x000fe40003f24070 */
[----:B------:R-:W-:Y:S01]  /*02d0*/  IADD3 R7, R3, R5, RZ ;  /* 0x0000000503077210 */ /* 0x000fe20007ffe0ff */
[----:B------:R-:W-:Y:S01]  /*02e0*/  IMAD R5, R15, UR4, RZ ;  /* 0x000000040f057c24 */ /* 0x000fe2000f8e02ff */
[----:B------:R-:W-:Y:S02]  /*02f0*/  LOP3.LUT R3, R18, R21, RZ, 0x3c, !PT ;  /* 0x0000001512037212 */ /* 0x000fe400078e3cff */
[----:B------:R-:W-:Y:S01]  /*0300*/  MOV R6, R2 ;  /* 0x0000000200067202 */ /* 0x000fe20000000f00 */
[----:B------:R-:W-:Y:S01]  /*0310*/  IMAD R11, R12, UR5, R5 ;  /* 0x000000050c0b7c24 */ /* 0x000fe2000f8e0205 */
[----:B------:R-:W-:Y:S01]  /*0320*/  ISETP.GE.AND P2, PT, R3, RZ, PT ;  /* 0x000000ff0300720c */ /* 0x000fe20003f46270 */
[----:B------:R-:W-:-:S04]  /*0330*/  IMAD R3, R15, UR6, RZ ;  /* 0x000000060f037c24 */ /* 0x000fc8000f8e02ff */
[-C--:B------:R-:W-:Y:S01]  /*0340*/  @!P1 IADD3 R4, R4, -R9.reuse, RZ ;  /* 0x8000000904049210 */ /* 0x080fe20007ffe0ff */
[----:B------:R-:W-:Y:S01]  /*0350*/  IMAD R19, R12, UR7, R3 ;  /* 0x000000070c137c24 */ /* 0x000fe2000f8e0203 */
[----:B------:R-:W-:Y:S01]  /*0360*/  @!P1 IADD3 R0, R0, 0x1, RZ ;  /* 0x0000000100009810 */ /* 0x000fe20007ffe0ff */
[----:B------:R-:W-:Y:S01]  /*0370*/  IMAD.WIDE.U32 R2, R12, UR4, RZ ;  /* 0x000000040c027c25 */ /* 0x000fe2000f8e00ff */
[----:B------:R-:W-:Y:S02]  /*0380*/  ISETP.GE.U32.AND P0, PT, R4, R9, PT ;  /* 0x000000090400720c */ /* 0x000fe40003f06070 */
[----:B------:R-:W-:Y:S01]  /*0390*/  ISETP.NE.AND P1, PT, R21, RZ, PT ;  /* 0x000000ff1500720c */ /* 0x000fe20003f25270 */
[----:B------:R-:W-:Y:S01]  /*03a0*/  IMAD.WIDE.U32 R8, R12, UR6, RZ ;  /* 0x000000060c087c25 */ /* 0x000fe2000f8e00ff */
[----:B------:R-:W-:-:S03]  /*03b0*/  ULDC.64 UR6, c[0x0][0x290] ;  /* 0x0000a40000067ab9 */ /* 0x000fc60000000a00 */
[----:B------:R-:W-:Y:S02]  /*03c0*/  IMAD R13, R15, UR6, RZ ;  /* 0x000000060f0d7c24 */ /* 0x000fe4000f8e02ff */
[----:B------:R-:W-:-:S04]  /*03d0*/  IMAD.WIDE.U32 R4, R12, UR6, RZ ;  /* 0x000000060c047c25 */ /* 0x000fc8000f8e00ff */
[----:B------:R-:W-:Y:S01]  /*03e0*/  IMAD R13, R12, UR7, R13 ;  /* 0x000000070c0d7c24 */ /* 0x000fe2000f8e020d */
[----:B------:R-:W-:Y:S01]  /*03f0*/  @P0 IADD3 R0, R0, 0x1, RZ ;  /* 0x0000000100000810 */ /* 0x000fe20007ffe0ff */
[----:B------:R-:W-:Y:S06]  /*0400*/  @!P3 EXIT ;  /* 0x000000000000b94d */ /* 0x000fec0003800000 */
[----:B------:R-:W-:Y:S01]  /*0410*/  IADD3 R9, R9, R19, RZ ;  /* 0x0000001309097210 */ /* 0x000fe20007ffe0ff */
[----:B------:R-:W0:Y:S01]  /*0420*/  LDC.64 R32, c[0x0][0x2d8] ;  /* 0x0000b600ff207b82 */ /* 0x000e220000000a00 */
[----:B------:R-:W1:Y:S01]  /*0430*/  S2R R19, SR_TID.X ;  /* 0x0000000000137919 */ /* 0x000e620000002100 */
[----:B------:R-:W-:Y:S01]  /*0440*/  @!P2 IADD3 R0, -R0, RZ, RZ ;  /* 0x000000ff0000a210 */ /* 0x000fe20007ffe1ff */
[----:B------:R-:W-:Y:S01]  /*0450*/  ULDC.64 UR6, c[0x0][0x298] ;  /* 0x0000a60000067ab9 */ /* 0x000fe20000000a00 */
[----:B------:R-:W-:Y:S01]  /*0460*/  @!P1 LOP3.LUT R0, RZ, R21, RZ, 0x33, !PT ;  /* 0x00000015ff009212 */ /* 0x000fe200078e33ff */
[----:B------:R-:W-:Y:S01]  /*0470*/  ULDC.64 UR4, c[0x0][0x288] ;  /* 0x0000a20000047ab9 */ /* 0x000fe20000000a00 */
[----:B------:R-:W-:Y:S01]  /*0480*/  IADD3 R5, R5, R13, RZ ;  /* 0x0000000d05057210 */ /* 0x000fe20007ffe0ff */
[----:B------:R-:W-:Y:S01]  /*0490*/  IMAD R13, R17, UR6, RZ ;  /* 0x00000006110d7c24 */ /* 0x000fe2000f8e02ff */
[----:B------:R-:W2:Y:S01]  /*04a0*/  LDC.64 R34, c[0x0][0x2e0] ;  /* 0x0000b800ff227b82 */ /* 0x000ea20000000a00 */
[----:B------:R-:W-:Y:S01]  /*04b0*/  IADD3 R3, R3, R11, RZ ;  /* 0x0000000b03037210 */ /* 0x000fe20007ffe0ff */
[----:B------:R-:W-:Y:S01]  /*04c0*/  IMAD R11, R17, UR4, RZ ;  /* 0x00000004110b7c24 */ /* 0x000fe2000f8e02ff */
[----:B------:R-:W-:Y:S01]  /*04d0*/  SHF.R.S32.HI R10, RZ, 0x1f, R0 ;  /* 0x0000001fff0a7819 */ /* 0x000fe20000011400 */
[----:B------:R-:W-:Y:S01]  /*04e0*/  ULDC.64 UR10, c[0x0][0x258] ;  /* 0x00009600000a7ab9 */ /* 0x000fe20000000a00 */
[----:B------:R-:W-:-:S02]  /*04f0*/  IMAD R23, R18, UR7, R13 ;  /* 0x0000000712177c24 */ /* 0x000fc4000f8e020d */
[----:B------:R-:W-:Y:S01]  /*0500*/  IMAD R11, R18, UR5, R11 ;  /* 0x00000005120b7c24 */ /* 0x000fe2000f8e020b */
[----:B------:R-:W3:Y:S01]  /*0510*/  LDC.64 R30, c[0x0][0x2f8] ;  /* 0x0000be00ff1e7b82 */ /* 0x000ee20000000a00 */
[----:B------:R-:W-:Y:S01]  /*0520*/  IMAD R21, R10, UR10, RZ ;  /* 0x0000000a0a157c24 */ /* 0x000fe2000f8e02ff */
[----:B------:R-:W4:Y:S01]  /*0530*/  S2R R13, SR_LANEID ;  /* 0x00000000000d7919 */ /* 0x000f220000000000 */
[----:B------:R-:W-:Y:S01]  /*0540*/  IMAD.WIDE.U32 R2, R18, UR4, R2 ;  /* 0x0000000412027c25 */ /* 0x000fe2000f8e0002 */
[----:B------:R-:W-:-:S03]  /*0550*/  ULDC.64 UR4, c[0x0][0x278] ;  /* 0x00009e0000047ab9 */ /* 0x000fc60000000a00 */
[----:B------:R-:W-:Y:S01]  /*0560*/  IMAD R27, R10, UR4, RZ ;  /* 0x000000040a1b7c24 */ /* 0x000fe2000f8e02ff */
[----:B------:R-:W4:Y:S01]  /*0570*/  LDC.64 R28, c[0x0][0x2f0] ;  /* 0x0000bc00ff1c7b82 */ /* 0x000f220000000a00 */
[----:B------:R-:W-:Y:S01]  /*0580*/  IMAD.WIDE.U32 R6, R0, UR10, R6 ;  /* 0x0000000a00067c25 */ /* 0x000fe2000f8e0006 */
[----:B------:R-:W-:-:S03]  /*0590*/  IADD3 R10, R3, R11, RZ ;  /* 0x0000000b030a7210 */ /* 0x000fc60007ffe0ff */
[----:B------:R-:W-:Y:S01]  /*05a0*/  IMAD R25, R0, UR11, R21 ;  /* 0x0000000b00197c24 */ /* 0x000fe2000f8e0215 */
[----:B0-----:R-:W-:Y:S01]  /*05b0*/  LEA R21, P0, R6, R32, 0x1 ;  /* 0x0000002006157211 */ /* 0x001fe200078008ff */
[C---:B------:R-:W-:Y:S01]  /*05c0*/  IMAD.WIDE.U32 R8, R0.reuse, UR4, R8 ;  /* 0x0000000400087c25 */ /* 0x040fe2000f8e0008 */
[----:B------:R-:W-:Y:S02]  /*05d0*/  UMOV UR4, URZ ;  /* 0x0000003f00047c82 */ /* 0x000fe40008000000 */
[----:B------:R-:W-:Y:S01]  /*05e0*/  IADD3 R22, R7, R25, RZ ;  /* 0x0000001907167210 */ /* 0x000fe20007ffe0ff */
[----:B------:R-:W-:Y:S01]  /*05f0*/  IMAD R27, R0, UR5, R27 ;  /* 0x00000005001b7c24 */ /* 0x000fe2000f8e021b */
[----:B-1----:R-:W-:Y:S01]  /*0600*/  SHF.L.U32 R0, R19, 0x1, RZ ;  /* 0x0000000113007819 */ /* 0x002fe200000006ff */
[----:B------:R-:W-:Y:S01]  /*0610*/  IMAD.WIDE.U32 R4, R18, UR6, R4 ;  /* 0x0000000612047c25 */ /* 0x000fe2000f8e0004 */
[----:B--2---:R-:W-:Y:S02]  /*0620*/  LEA R3, P2, R8, R34, 0x1 ;  /* 0x0000002208037211 */ /* 0x004fe400078408ff */
[----:B------:R-:W-:-:S02]  /*0630*/  IADD3 R20, R9, R27, RZ ;  /* 0x0000001b09147210 */ /* 0x000fc40007ffe0ff */
[----:B------:R-:W-:Y:S02]  /*0640*/  LEA.HI.X R22, R6, R33, R22, 0x1, P0 ;  /* 0x0000002106167211 */ /* 0x000fe400000f0c16 */
[----:B------:R-:W-:Y:S02]  /*0650*/  IADD3 R7, R5, R23, RZ ;  /* 0x0000001705077210 */ /* 0x000fe40007ffe0ff */
[----:B---3--:R-:W-:Y:S02]  /*0660*/  LEA R6, P1, R4, R30, 0x1 ;  /* 0x0000001e04067211 */ /* 0x008fe400078208ff */
[----:B----4-:R-:W-:Y:S02]  /*0670*/  LEA R5, P0, R2, R28, 0x1 ;  /* 0x0000001c02057211 */ /* 0x010fe400078008ff */
[----:B------:R-:W-:Y:S02]  /*0680*/  LOP3.LUT R0, R0, 0xffffffc0, RZ, 0xc0, !PT ;  /* 0xffffffc000007812 */ /* 0x000fe400078ec0ff */
[----:B------:R-:W-:-:S02]  /*0690*/  LEA.HI.X R20, R8, R35, R20, 0x1, P2 ;  /* 0x0000002308147211 */ /* 0x000fc400010f0c14 */
[----:B------:R-:W-:Y:S02]  /*06a0*/  LEA.HI.X R7, R4, R31, R7, 0x1, P1 ;  /* 0x0000001f04077211 */ /* 0x000fe400008f0c07 */
[----:B------:R-:W-:Y:S02]  /*06b0*/  LEA.HI.X R9, R2, R29, R10, 0x1, P0 ;  /* 0x0000001d02097211 */ /* 0x000fe400000f0c0a */
[----:B------:R-:W-:Y:S02]  /*06c0*/  MOV R8, R5 ;  /* 0x0000000500087202 */ /* 0x000fe40000000f00 */
[----:B------:R-:W-:Y:S02]  /*06d0*/  MOV R4, R3 ;  /* 0x0000000300047202 */ /* 0x000fe40000000f00 */
[----:B------:R-:W-:Y:S02]  /*06e0*/  LOP3.LUT R11, R0, 0x1f, R19, 0xf8, !PT ;  /* 0x0000001f000b7812 */ /* 0x000fe400078ef813 */
[----:B------:R-:W-:-:S02]  /*06f0*/  LOP3.LUT R10, R19, 0x1f, RZ, 0xc0, !PT ;  /* 0x0000001f130a7812 */ /* 0x000fc400078ec0ff */
[----:B------:R-:W-:Y:S02]  /*0700*/  MOV R5, R21 ;  /* 0x0000001500057202 */ /* 0x000fe40000000f00 */
[----:B------:R-:W-:Y:S02]  /*0710*/  MOV R3, R22 ;  /* 0x0000001600037202 */ /* 0x000fe40000000f00 */
[----:B------:R-:W-:-:S07]  /*0720*/  MOV R2, R20 ;  /* 0x0000001400027202 */ /* 0x000fce0000000f00 */
.L_x_3218:
[----:B------:R-:W-:Y:S01]  /*0730*/  BAR.SYNC.DEFER_BLOCKING 0x0 ;  /* 0x0000000000007b1d */ /* 0x000fe20000010000 */
[----:B------:R-:W-:-:S05]  /*0740*/  IMAD.WIDE R22, R11, 0x10, R8 ;  /* 0x000000100b167825 */ /* 0x000fca00078e0208 */
[----:B-1----:R-:W2:Y:S04]  /*0750*/  LDG.E.128 R24, desc[UR8][R22.64] ;  /* 0x0000000816187981 */ /* 0x002ea8000c1e1d00 */
[----:B------:R0:W3:Y:S01]  /*0760*/  LDG.E.128 R28, desc[UR8][R22.64+0x200] ;  /* 0x00020008161c7981 */ /* 0x0000e2000c1e1d00 */
[----:B------:R-:W1:Y:S01]  /*0770*/  S2UR UR6, SR_CgaCtaId ;  /* 0x00000000000679c3 */ /* 0x000e620000008800 */
[----:B------:R-:W-:Y:S01]  /*0780*/  UMOV UR5, 0x400 ;  /* 0x0000040000057882 */ /* 0x000fe20000000000 */
[----:B------:R-:W4:Y:S01]  /*0790*/  S2R R19, SR_TID.X ;  /* 0x0000000000137919 */ /* 0x000f220000002100 */
[----:B0-----:R-:W-:Y:S01]  /*07a0*/  IMAD.WIDE R22, R11, 0x10, R6 ;  /* 0x000000100b167825 */ /* 0x001fe200078e0206 */
[----:B-1----:R-:W-:Y:S01]  /*07b0*/  ULEA UR5, UR6, UR5, 0x18 ;  /* 0x0000000506057291 */ /* 0x002fe2000f8ec03f */
[----:B----4-:R-:W-:-:S04]  /*07c0*/  SHF.L.U32 R0, R19, 0x1, RZ ;  /* 0x0000000113007819 */ /* 0x010fc800000006ff */
[----:B------:R-:W-:-:S04]  /*07d0*/  LOP3.LUT R0, R0, 0xffffffc0, RZ, 0xc0, !PT ;  /* 0xffffffc000007812 */ /* 0x000fc800078ec0ff */
[----:B------:R-:W-:-:S04]  /*07e0*/  IADD3 R20, R0, R13, RZ ;  /* 0x0000000d00147210 */ /* 0x000fc80007ffe0ff */
[C---:B------:R-:W-:Y:S02]  /*07f0*/  IADD3 R21, R20.reuse, R13, RZ ;  /* 0x0000000d14157210 */ /* 0x040fe40007ffe0ff */
[----:B------:R-:W-:Y:S02]  /*0800*/  LEA R49, R20, UR5, 0x4 ;  /* 0x0000000514317c11 */ /* 0x000fe4000f8e20ff */
[----:B------:R-:W-:-:S03]  /*0810*/  LEA R21, R21, UR5, 0x4 ;  /* 0x0000000515157c11 */ /* 0x000fc6000f8e20ff */
[----:B--2---:R0:W-:Y:S04]  /*0820*/  STS.128 [R49], R24 ;  /* 0x0000001831007388 */ /* 0x0041e80000000c00 */
[----:B---3--:R-:W-:Y:S01]  /*0830*/  STS.128 [R49+0x200], R28 ;  /* 0x0002001c31007388 */ /* 0x008fe20000000c00 */
[----:B------:R-:W-:-:S03]  /*0840*/  NOP ;  /* 0x0000000000007918 */ /* 0x000fc60000000000 */
[----:B------:R-:W-:Y:S04]  /*0850*/  LDS.128 R40, [R21] ;  /* 0x0000000015287984 */ /* 0x000fe80000000c00 */
[----:B------:R-:W-:Y:S01]  /*0860*/  LDS.128 R36, [R21+0x10] ;  /* 0x0000100015247984 */ /* 0x000fe20000000c00 */
[----:B0-----:R-:W0:Y:S08]  /*0870*/  LDC R24, c[0x0][0x21c] ;  /* 0x00008700ff187b82 */ /* 0x001e300000000800 */
[----:B------:R-:W-:Y:S06]  /*0880*/  BAR.SYNC.DEFER_BLOCKING 0x0 ;  /* 0x0000000000007b1d */ /* 0x000fec0000010000 */
[----:B------:R-:W2:Y:S04]  /*0890*/  LDG.E.128 R44, desc[UR8][R22.64] ;  /* 0x00000008162c7981 */ /* 0x000ea8000c1e1d00 */
[----:B------:R-:W3:Y:S01]  /*08a0*/  LDG.E.128 R52, desc[UR8][R22.64+0x200] ;  /* 0x0002000816347981 */ /* 0x000ee2000c1e1d00 */
[----:B------:R-:W-:Y:S01]  /*08b0*/  ULDC.U8 UR6, c[0x0][0x22e] ;  /* 0x00008b8000067ab9 */ /* 0x000fe20000000000 */
[----:B0-----:R-:W-:Y:S01]  /*08c0*/  ISETP.GE.AND P6, PT, R24, 0x1, PT ;  /* 0x000000011800780c */ /* 0x001fe20003fc6270 */
        /* <DEDUP_REMOVED lines=61> */
.L_x_3181:
[----:B------:R-:W-:Y:S05]  /*0ca0*/  BSYNC B0 ;  /* 0x0000000000007941 */ /* 0x000fea0003800000 */
.L_x_3180:
        /* <DEDUP_REMOVED lines=38> */
.L_x_3183:
[----:B------:R-:W-:Y:S05]  /*0f10*/  BSYNC B0 ;  /* 0x0000000000007941 */ /* 0x000fea0003800000 */
.L_x_3182:
        /* <DEDUP_REMOVED lines=37> */
.L_x_3185:
[----:B------:R-:W-:Y:S05]  /*1170*/  BSYNC B0 ;  /* 0x0000000000007941 */ /* 0x000fea0003800000 */
.L_x_3184:
        /* <DEDUP_REMOVED lines=38> */
.L_x_3187:
[----:B------:R-:W-:Y:S05]  /*13e0*/  BSYNC B0 ;  /* 0x0000000000007941 */ /* 0x000fea0003800000 */
.L_x_3186:
        /* <DEDUP_REMOVED lines=38> */
.L_x_3189:
[----:B------:R-:W-:Y:S05]  /*1650*/  BSYNC B0 ;  /* 0x0000000000007941 */ /* 0x000fea0003800000 */
.L_x_3188:
        /* <DEDUP_REMOVED lines=42> */
.L_x_3191:
[----:B------:R-:W-:Y:S05]  /*1900*/  BSYNC B0 ;  /* 0x0000000000007941 */ /* 0x000fea0003800000 */
.L_x_3190:
        /* <DEDUP_REMOVED lines=41> */
.L_x_3193:
[----:B------:R-:W-:Y:S05]  /*1ba0*/  BSYNC B0 ;  /* 0x0000000000007941 */ /* 0x000fea0003800000 */
.L_x_3192:
        /* <DEDUP_REMOVED lines=42> */
.L_x_3195:
[----:B------:R-:W-:Y:S05]  /*1e50*/  BSYNC B0 ;  /* 0x0000000000007941 */ /* 0x000fea0003800000 */
.L_x_3194:
        /* <DEDUP_REMOVED lines=42> */
.L_x_3197:
[----:B------:R-:W-:Y:S05]  /*2100*/  BSYNC B0 ;  /* 0x0000000000007941 */ /* 0x000fea0003800000 */
.L_x_3196:
        /* <DEDUP_REMOVED lines=40> */
.L_x_3199:
[----:B------:R-:W-:Y:S05]  /*2390*/  BSYNC B0 ;  /* 0x0000000000007941 */ /* 0x000fea0003800000 */
.L_x_3198:
        /* <DEDUP_REMOVED lines=44> */
.L_x_3201:
[----:B------:R-:W-:Y:S05]  /*2660*/  BSYNC B0 ;  /* 0x0000000000007941 */ /* 0x000fea0003800000 */
.L_x_3200:
        /* <DEDUP_REMOVED lines=33> */
.L_x_3203:
[----:B------:R-:W-:Y:S05]  /*2880*/  BSYNC B0 ;  /* 0x0000000000007941 */ /* 0x000fea0003800000 */
.L_x_3202:
        /* <DEDUP_REMOVED lines=33> */
.L_x_3205:
[----:B------:R-:W-:Y:S05]  /*2aa0*/  BSYNC B0 ;  /* 0x0000000000007941 */ /* 0x000fea0003800000 */
.L_x_3204:
        /* <DEDUP_REMOVED lines=33> */
.L_x_3207:
[----:B------:R-:W-:Y:S05]  /*2cc0*/  BSYNC B0 ;  /* 0x0000000000007941 */ /* 0x000fea0003800000 */
.L_x_3206:
        /* <DEDUP_REMOVED lines=33> */
.L_x_3209:
[----:B------:R-:W-:Y:S05]  /*2ee0*/  BSYNC B0 ;  /* 0x0000000000007941 */ /* 0x000fea0003800000 */
.L_x_3208:
        /* <DEDUP_REMOVED lines=33> */
.L_x_3211:
[----:B------:R-:W-:Y:S05]  /*3100*/  BSYNC B0 ;  /* 0x0000000000007941 */ /* 0x000fea0003800000 */
.L_x_3210:
        /* <DEDUP_REMOVED lines=43> */
.L_x_3217:
[----:B------:R-:W-:Y:S01]  /*33c0*/  SHF.R.S32.HI R34, RZ, 0x1f, R69 ;  /* 0x0000001fff227819 */ /* 0x000fe20000011445 */
[----:B-1----:R-:W-:-:S04]  /*33d0*/  IMAD.WIDE.U32 R28, R69, UR16, RZ ;  /* 0x00000010451c7c25 */ /* 0x002fc8000f8e00ff */
[----:B------:R-:W-:Y:S02]  /*33e0*/  IMAD R30, R34, UR16, RZ ;  /* 0x00000010221e7c24 */ /* 0x000fe4000f8e02ff */
[----:B------:R-:W-:Y:S02]  /*33f0*/  IMAD R33, R17, UR10, RZ ;  /* 0x0000000a11217c24 */ /* 0x000fe4000f8e02ff */
[----:B------:R-:W-:Y:S01]  /*3400*/  IMAD R31, R69, UR17, R30 ;  /* 0x00000011451f7c24 */ /* 0x000fe2000f8e021e */
[----:B------:R-:W-:Y:S01]  /*3410*/  LEA R30, P0, R28, R5, 0x1 ;  /* 0x000000051c1e7211 */ /* 0x000fe200078008ff */
[----:B------:R-:W-:-:S03]  /*3420*/  IMAD R33, R18, UR11, R33 ;  /* 0x0000000b12217c24 */ /* 0x000fc6000f8e0221 */
[----:B------:R-:W-:-:S04]  /*3430*/  IADD3 R29, R29, R31, RZ ;  /* 0x0000001f1d1d7210 */ /* 0x000fc80007ffe0ff */
[----:B------:R-:W-:Y:S01]  /*3440*/  LEA.HI.X R31, R28, R3, R29, 0x1, P0 ;  /* 0x000000031c1f7211 */ /* 0x000fe200000f0c1d */
[----:B------:R-:W-:-:S04]  /*3450*/  IMAD.WIDE.U32 R28, R18, UR10, RZ ;  /* 0x0000000a121c7c25 */ /* 0x000fc8000f8e00ff */
[----:B------:R-:W-:-:S05]  /*3460*/  IMAD.WIDE R30, R11, 0x10, R30 ;  /* 0x000000100b1e7825 */ /* 0x000fca00078e021e */
[----:B------:R-:W2:Y:S04]  /*3470*/  LDG.E.128 R36, desc[UR8][R30.64] ;  /* 0x000000081e247981 */ /* 0x000ea8000c1e1d00 */
[----:B------:R0:W3:Y:S01]  /*3480*/  LDG.E.128 R40, desc[UR8][R30.64+0x200] ;  /* 0x000200081e287981 */ /* 0x0000e2000c1e1d00 */
[----:B------:R-:W-:Y:S01]  /*3490*/  IADD3 R29, R29, R33, RZ ;  /* 0x000000211d1d7210 */ /* 0x000fe20007ffe0ff */
[----:B------:R-:W-:-:S04]  /*34a0*/  IMAD R32, R34, UR12, RZ ;  /* 0x0000000c22207c24 */ /* 0x000fc8000f8e02ff */
[C---:B------:R-:W-:Y:S02]  /*34b0*/  IMAD R33, R69.reuse, UR13, R32 ;  /* 0x0000000d45217c24 */ /* 0x040fe4000f8e0220 */
[----:B------:R-:W-:-:S05]  /*34c0*/  IMAD.WIDE.U32 R28, R69, UR12, R28 ;  /* 0x0000000c451c7c25 */ /* 0x000fca000f8e001c */
[----:B------:R-:W-:Y:S02]  /*34d0*/  IADD3 R29, R29, R33, RZ ;  /* 0x000000211d1d7210 */ /* 0x000fe40007ffe0ff */
[----:B------:R-:W-:-:S04]  /*34e0*/  LEA R32, P0, R28, UR14, 0x2 ;  /* 0x0000000e1c207c11 */ /* 0x000fc8000f8010ff */
[----:B------:R-:W-:-:S05]  /*34f0*/  LEA.HI.X R33, R28, UR15, R29, 0x2, P0 ;  /* 0x0000000f1c217c11 */ /* 0x000fca00080f141d */
[----:B------:R-:W4:Y:S01]  /*3500*/  LDG.E R72, desc[UR8][R32.64] ;  /* 0x0000000820487981 */ /* 0x000f22000c1e1900 */
[----:B------:R-:W-:Y:S01]  /*3510*/  IMAD R34, R34, UR18, RZ ;  /* 0x0000001222227c24 */ /* 0x000fe2000f8e02ff */
[----:B------:R-:W1:Y:S01]  /*3520*/  S2UR UR6, SR_CgaCtaId ;  /* 0x00000000000679c3 */ /* 0x000e620000008800 */
[----:B0-----:R-:W-:-:S04]  /*3530*/  IMAD.WIDE.U32 R30, R69, UR18, RZ ;  /* 0x00000012451e7c25 */ /* 0x001fc8000f8e00ff */
[----:B------:R-:W-:Y:S01]  /*3540*/  IMAD R29, R69, UR19, R34 ;  /* 0x00000013451d7c24 */ /* 0x000fe2000f8e0222 */
[----:B------:R-:W-:-:S04]  /*3550*/  LEA R28, P0, R30, R4, 0x1 ;  /* 0x000000041e1c7211 */ /* 0x000fc800078008ff */
[----:B------:R-:W-:-:S04]  /*3560*/  IADD3 R29, R31, R29, RZ ;  /* 0x0000001d1f1d7210 */ /* 0x000fc80007ffe0ff */
[----:B------:R-:W-:-:S03]  /*3570*/  LEA.HI.X R29, R30, R2, R29, 0x1, P0 ;  /* 0x000000021e1d7211 */ /* 0x000fc600000f0c1d */
[----:B------:R-:W-:Y:S01]  /*3580*/  IMAD.WIDE R66, R11, 0x10, R28 ;  /* 0x000000100b427825 */ /* 0x000fe200078e021c */
[----:B------:R-:W-:Y:S01]  /*3590*/  UMOV UR5, 0x400 ;  /* 0x0000040000057882 */ /* 0x000fe20000000000 */
[----:B------:R-:W-:Y:S01]  /*35a0*/  IADD3 R123, R20, R13, RZ ;  /* 0x0000000d147b7210 */ /* 0x000fe20007ffe0ff */
[----:B-1----:R-:W-:-:S06]  /*35b0*/  ULEA UR5, UR6, UR5, 0x18 ;  /* 0x0000000506057291 */ /* 0x002fcc000f8ec03f */
[----:B------:R-:W-:Y:S02]  /*35c0*/  LEA R123, R123, UR5, 0x4 ;  /* 0x000000057b7b7c11 */ /* 0x000fe4000f8e20ff */
[----:B------:R-:W-:Y:S01]  /*35d0*/  ISETP.GE.AND P0, PT, R13, 0x1, PT ;  /* 0x000000010d00780c */ /* 0x000fe20003f06270 */
[----:B--2---:R-:W-:Y:S04]  /*35e0*/  STS.128 [R49], R36 ;  /* 0x0000002431007388 */ /* 0x004fe80000000c00 */
[----:B---3--:R-:W-:Y:S01]  /*35f0*/  STS.128 [R49+0x200], R40 ;  /* 0x0002002831007388 */ /* 0x008fe20000000c00 */
[----:B------:R-:W-:-:S03]  /*3600*/  NOP ;  /* 0x0000000000007918 */ /* 0x000fc60000000000 */
[----:B------:R-:W2:Y:S04]  /*3610*/  LDG.E.128 R28, desc[UR8][R66.64] ;  /* 0x00000008421c7981 */ /* 0x000ea8000c1e1d00 */
[----:B------:R0:W3:Y:S01]  /*3620*/  LDG.E.128 R32, desc[UR8][R66.64+0x200] ;  /* 0x0002000842207981 */ /* 0x0000e2000c1e1d00 */
[C---:B------:R-:W-:Y:S01]  /*3630*/  ISETP.GE.AND P1, PT, R13.reuse, 0x10, PT ;  /* 0x000000100d00780c */ /* 0x040fe20003f26270 */
[----:B------:R-:W-:Y:S01]  /*3640*/  BSSY B0, `(.L_x_3213) ;  /* 0x00000b2000007945 */ /* 0x000fe20003800000 */
[----:B------:R-:W-:Y:S01]  /*3650*/  ISETP.NE.AND P2, PT, R13, 0x1f, PT ;  /* 0x0000001f0d00780c */ /* 0x000fe20003f45270 */
[----:B------:R-:W1:Y:S04]  /*3660*/  LDS.128 R36, [R123] ;  /* 0x000000007b247984 */ /* 0x000e680000000c00 */
[----:B------:R-:W5:Y:S01]  /*3670*/  LDS.128 R40, [R123+0x10] ;  /* 0x000010007b287984 */ /* 0x000f620000000c00 */
[----:B----4-:R-:W-:-:S04]  /*3680*/  FMUL.FTZ R73, R72, 1.4426950216293334961 ;  /* 0x3fb8aa3b48497820 */ /* 0x010fc80000410000 */
[C---:B------:R-:W-:Y:S01]  /*3690*/  FMUL.FTZ R98, R73.reuse, R21 ;  /* 0x0000001549627220 */ /* 0x040fe20000410000 */
[C---:B------:R-:W-:Y:S01]  /*36a0*/  FMUL.FTZ R99, R73.reuse, R26 ;  /* 0x0000001a49637220 */ /* 0x040fe20000410000 */
[C---:B------:R-:W-:Y:S01]  /*36b0*/  FMUL.FTZ R97, R73.reuse, R25 ;  /* 0x0000001949617220 */ /* 0x040fe20000410000 */
[C---:B------:R-:W-:Y:S01]  /*36c0*/  FMUL.FTZ R96, R73.reuse, R27 ;  /* 0x0000001b49607220 */ /* 0x040fe20000410000 */
[C---:B------:R-:W-:Y:S01]  /*36d0*/  FMUL.FTZ R95, R73.reuse, R24 ;  /* 0x00000018495f7220 */ /* 0x040fe20000410000 */
[C---:B------:R-:W-:Y:S01]  /*36e0*/  FMUL.FTZ R94, R73.reuse, R45 ;  /* 0x0000002d495e7220 */ /* 0x040fe20000410000 */
[----:B------:R-:W4:Y:S01]  /*36f0*/  MUFU.EX2 R98, R98 ;  /* 0x0000006200627308 */ /* 0x000f220000000800 */
[C---:B------:R-:W-:Y:S01]  /*3700*/  FMUL.FTZ R93, R73.reuse, R23 ;  /* 0x00000017495d7220 */ /* 0x040fe20000410000 */
[C---:B------:R-:W-:Y:S01]  /*3710*/  FMUL.FTZ R92, R73.reuse, R48 ;  /* 0x00000030495c7220 */ /* 0x040fe20000410000 */
[C---:B------:R-:W-:Y:S01]  /*3720*/  FMUL.FTZ R91, R73.reuse, R22 ;  /* 0x00000016495b7220 */ /* 0x040fe20000410000 */
[C---:B------:R-:W-:Y:S01]  /*3730*/  FMUL.FTZ R100, R73.reuse, R50 ;  /* 0x0000003249647220 */ /* 0x040fe20000410000 */
[C---:B------:R-:W-:Y:S01]  /*3740*/  FMUL.FTZ R101, R73.reuse, R44 ;  /* 0x0000002c49657220 */ /* 0x040fe20000410000 */
[C---:B------:R-:W-:Y:S01]  /*3750*/  FMUL.FTZ R104, R73.reuse, R51 ;  /* 0x0000003349687220 */ /* 0x040fe20000410000 */
[C---:B------:R-:W-:Y:S01]  /*3760*/  FMUL.FTZ R108, R73.reuse, R46 ;  /* 0x0000002e496c7220 */ /* 0x040fe20000410000 */
[----:B------:R-:W-:Y:S01]  /*3770*/  MUFU.EX2 R99, R99 ;  /* 0x0000006300637308 */ /* 0x000fe20000000800 */
[C---:B------:R-:W-:Y:S01]  /*3780*/  FMUL.FTZ R105, R73.reuse, R64 ;  /* 0x0000004049697220 */ /* 0x040fe20000410000 */
[C---:B------:R-:W-:Y:S01]  /*3790*/  FMUL.FTZ R107, R73.reuse, R47 ;  /* 0x0000002f496b7220 */ /* 0x040fe20000410000 */
[----:B------:R-:W-:Y:S01]  /*37a0*/  FMUL.FTZ R110, R73, R90 ;  /* 0x0000005a496e7220 */ /* 0x000fe20000410000 */
[----:B------:R-:W-:-:S04]  /*37b0*/  MOV R73, RZ ;  /* 0x000000ff00497202 */ /* 0x000fc80000000f00 */
[----:B------:R-:W4:Y:S01]  /*37c0*/  MUFU.EX2 R97, R97 ;  /* 0x0000006100617308 */ /* 0x000f220000000800 */
[C---:B-1----:R-:W-:Y:S02]  /*37d0*/  PRMT R72, R36.reuse, 0x7632, R72 ;  /* 0x0000763224487816 */ /* 0x042fe40000000048 */
[----:B------:R-:W-:-:S05]  /*37e0*/  SHF.L.U32 R103, R36, 0x10, RZ ;  /* 0x0000001024677819 */ /* 0x000fca00000006ff */
[----:B------:R-:W1:Y:S01]  /*37f0*/  MUFU.EX2 R96, R96 ;  /* 0x0000006000607308 */ /* 0x000e620000000800 */
[----:B------:R-:W-:Y:S02]  /*3800*/  SHF.L.U32 R72, R72, 0x10, RZ ;  /* 0x0000001048487819 */ /* 0x000fe400000006ff */
[C---:B------:R-:W-:Y:S01]  /*3810*/  PRMT R106, R37.reuse, 0x7632, R106 ;  /* 0x00007632256a7816 */ /* 0x040fe2000000006a */
[----:B------:R-:W-:Y:S01]  /*3820*/  FMUL.FTZ R102, R80, R103 ;  /* 0x0000006750667220 */ /* 0x000fe20000410000 */
[----:B------:R-:W-:Y:S01]  /*3830*/  SHF.L.U32 R118, R37, 0x10, RZ ;  /* 0x0000001025767819 */ /* 0x000fe200000006ff */
[----:B------:R-:W-:Y:S01]  /*3840*/  FMUL.FTZ R103, R79, R72 ;  /* 0x000000484f677220 */ /* 0x000fe20000410000 */
[C---:B0-----:R-:W-:Y:S01]  /*3850*/  PRMT R66, R38.reuse, 0x7632, R66 ;  /* 0x0000763226427816 */ /* 0x041fe20000000042 */
[----:B------:R-:W0:Y:S01]  /*3860*/  MUFU.EX2 R95, R95 ;  /* 0x0000005f005f7308 */ /* 0x000e220000000800 */
[----:B------:R-:W-:Y:S01]  /*3870*/  SHF.L.U32 R67, R38, 0x10, RZ ;  /* 0x0000001026437819 */ /* 0x000fe200000006ff */
[----:B------:R-:W-:Y:S01]  /*3880*/  FMUL.FTZ R118, R81, R118 ;  /* 0x0000007651767220 */ /* 0x000fe20000410000 */
[----:B------:R-:W-:-:S02]  /*3890*/  PRMT R49, R39, 0x7632, R49 ;  /* 0x0000763227317816 */ /* 0x000fc40000000031 */
[----:B------:R-:W-:Y:S01]  /*38a0*/  SHF.L.U32 R114, R39, 0x10, RZ ;  /* 0x0000001027727819 */ /* 0x000fe200000006ff */
[----:B------:R-:W-:Y:S01]  /*38b0*/  FMUL.FTZ R116, R82, R67 ;  /* 0x0000004352747220 */ /* 0x000fe20000410000 */
[C---:B-----5:R-:W-:Y:S01]  /*38c0*/  PRMT R38, R40.reuse, 0x7632, R38 ;  /* 0x0000763228267816 */ /* 0x060fe20000000026 */
[----:B------:R-:W5:Y:S01]  /*38d0*/  MUFU.EX2 R94, R94 ;  /* 0x0000005e005e7308 */ /* 0x000f620000000800 */
[----:B------:R-:W-:Y:S01]  /*38e0*/  SHF.L.U32 R39, R40, 0x10, RZ ;  /* 0x0000001028277819 */ /* 0x000fe200000006ff */
[----:B----4-:R-:W-:Y:S01]  /*38f0*/  FFMA.FTZ R40, R102, R98, R103 ;  /* 0x0000006266287223 */ /* 0x010fe20000010067 */
[----:B------:R-:W-:Y:S01]  /*3900*/  SHF.L.U32 R119, R106, 0x10, RZ ;  /* 0x000000106a777819 */ /* 0x000fe200000006ff */
[----:B------:R-:W-:Y:S01]  /*3910*/  FMUL.FTZ R114, R83, R114 ;  /* 0x0000007253727220 */ /* 0x000fe20000410000 */
[C---:B------:R-:W-:Y:S01]  /*3920*/  PRMT R37, R42.reuse, 0x7632, R37 ;  /* 0x000076322a257816 */ /* 0x040fe20000000025 */
[----:B------:R-:W-:Y:S01]  /*3930*/  FFMA.FTZ R40, R97, R40, R118 ;  /* 0x0000002861287223 */ /* 0x000fe20000010076 */
[----:B------:R-:W-:Y:S01]  /*3940*/  SHF.L.U32 R115, R42, 0x10, RZ ;  /* 0x000000102a737819 */ /* 0x000fe200000006ff */
[----:B------:R-:W4:Y:S01]  /*3950*/  MUFU.EX2 R93, R93 ;  /* 0x0000005d005d7308 */ /* 0x000f220000000800 */
[----:B------:R-:W-:Y:S01]  /*3960*/  FMUL.FTZ R42, R99, R98 ;  /* 0x00000062632a7220 */ /* 0x000fe20000410000 */
[----:B------:R-:W-:Y:S01]  /*3970*/  FMUL.FTZ R119, R78, R119 ;  /* 0x000000774e777220 */ /* 0x000fe20000410000 */
[C---:B------:R-:W-:Y:S01]  /*3980*/  PRMT R36, R41.reuse, 0x7632, R36 ;  /* 0x0000763229247816 */ /* 0x040fe20000000024 */
[----:B------:R-:W-:Y:S01]  /*3990*/  FMUL.FTZ R115, R86, R115 ;  /* 0x0000007356737220 */ /* 0x000fe20000410000 */
[----:B------:R-:W-:Y:S01]  /*39a0*/  SHF.L.U32 R112, R41, 0x10, RZ ;  /* 0x0000001029707819 */ /* 0x000fe200000006ff */
[----:B------:R-:W-:Y:S01]  /*39b0*/  FMUL.FTZ R41, R97, R42 ;  /* 0x0000002a61297220 */ /* 0x000fe20000410000 */
[----:B------:R-:W-:Y:S01]  /*39c0*/  SHF.L.U32 R66, R66, 0x10, RZ ;  /* 0x0000001042427819 */ /* 0x000fe200000006ff */
[----:B------:R-:W4:Y:S01]  /*39d0*/  MUFU.EX2 R92, R92 ;  /* 0x0000005c005c7308 */ /* 0x000f220000000800 */
[C---:B-1----:R-:W-:Y:S01]  /*39e0*/  FFMA.FTZ R42, R96.reuse, R40, R119 ;  /* 0x00000028602a7223 */ /* 0x042fe20000010077 */
[----:B------:R-:W-:Y:S01]  /*39f0*/  FMUL.FTZ R40, R96, R41 ;  /* 0x0000002960287220 */ /* 0x000fe20000410000 */
[----:B------:R-:W-:Y:S01]  /*3a00*/  SHF.L.U32 R49, R49, 0x10, RZ ;  /* 0x0000001031317819 */ /* 0x000fe200000006ff */
[----:B------:R-:W-:Y:S01]  /*3a10*/  FMUL.FTZ R117, R77, R66 ;  /* 0x000000424d757220 */ /* 0x000fe20000410000 */
[C---:B0-----:R-:W-:Y:S01]  /*3a20*/  FFMA.FTZ R42, R95.reuse, R42, R116 ;  /* 0x0000002a5f2a7223 */ /* 0x041fe20000010074 */
[----:B------:R-:W-:Y:S01]  /*3a30*/  FMUL.FTZ R41, R95, R40 ;  /* 0x000000285f297220 */ /* 0x000fe20000410000 */
[----:B------:R-:W-:Y:S01]  /*3a40*/  SHF.L.U32 R38, R38, 0x10, RZ ;  /* 0x0000001026267819 */ /* 0x000fe200000006ff */
[----:B------:R-:W0:Y:S01]  /*3a50*/  MUFU.EX2 R91, R91 ;  /* 0x0000005b005b7308 */ /* 0x000e220000000800 */
[C---:B-----5:R-:W-:Y:S01]  /*3a60*/  FFMA.FTZ R42, R94.reuse, R42, R117 ;  /* 0x0000002a5e2a7223 */ /* 0x060fe20000010075 */
[----:B------:R-:W-:Y:S01]  /*3a70*/  FMUL.FTZ R40, R94, R41 ;  /* 0x000000295e287220 */ /* 0x000fe20000410000 */
[----:B------:R-:W-:Y:S01]  /*3a80*/  FMUL.FTZ R109, R76, R49 ;  /* 0x000000314c6d7220 */ /* 0x000fe20000410000 */
[----:B------:R-:W-:Y:S01]  /*3a90*/  FMUL.FTZ R111, R75, R38 ;  /* 0x000000264b6f7220 */ /* 0x000fe20000410000 */
[C---:B----4-:R-:W-:Y:S01]  /*3aa0*/  FFMA.FTZ R42, R93.reuse, R42, R114 ;  /* 0x0000002a5d2a7223 */ /* 0x050fe20000010072 */
[----:B------:R-:W-:Y:S01]  /*3ab0*/  FMUL.FTZ R41, R93, R40 ;  /* 0x000000285d297220 */ /* 0x000fe20000410000 */
[----:B------:R-:W-:Y:S01]  /*3ac0*/  SHF.L.U32 R113, R36, 0x10, RZ ;  /* 0x0000001024717819 */ /* 0x000fe200000006ff */
[----:B------:R-:W1:Y:S01]  /*3ad0*/  MUFU.EX2 R100, R100 ;  /* 0x0000006400647308 */ /* 0x000e620000000800 */
[C---:B------:R-:W-:Y:S01]  /*3ae0*/  FFMA.FTZ R42, R92.reuse, R42, R109 ;  /* 0x0000002a5c2a7223 */ /* 0x040fe2000001006d */
[----:B------:R-:W-:Y:S01]  /*3af0*/  FMUL.FTZ R40, R92, R41 ;  /* 0x000000295c287220 */ /* 0x000fe20000410000 */
[----:B------:R-:W-:Y:S01]  /*3b00*/  FMUL.FTZ R112, R85, R112 ;  /* 0x0000007055707220 */ /* 0x000fe20000410000 */
[----:B------:R-:W-:Y:S01]  /*3b10*/  FMUL.FTZ R113, R74, R113 ;  /* 0x000000714a717220 */ /* 0x000fe20000410000 */
[----:B------:R-:W-:-:S02]  /*3b20*/  SHF.L.U32 R122, R37, 0x10, RZ ;  /* 0x00000010257a7819 */ /* 0x000fc400000006ff */
[C---:B------:R-:W-:Y:S01]  /*3b30*/  PRMT R36, R43.reuse, 0x7632, R36 ;  /* 0x000076322b247816 */ /* 0x040fe20000000024 */
[----:B------:R-:W4:Y:S01]  /*3b40*/  MUFU.EX2 R101, R101 ;  /* 0x0000006500657308 */ /* 0x000f220000000800 */
[----:B------:R-:W-:Y:S01]  /*3b50*/  SHF.L.U32 R120, R43, 0x10, RZ ;  /* 0x000000102b787819 */ /* 0x000fe200000006ff */
[----:B------:R-:W-:Y:S01]  /*3b60*/  FMUL.FTZ R122, R71, R122 ;  /* 0x0000007a477a7220 */ /* 0x000fe20000410000 */
[----:B------:R-:W-:Y:S02]  /*3b70*/  SHF.L.U32 R121, R36, 0x10, RZ ;  /* 0x0000001024797819 */ /* 0x000fe400000006ff */
[----:B------:R-:W-:Y:S01]  /*3b80*/  LEA R49, R20, UR5, 0x4 ;  /* 0x0000000514317c11 */ /* 0x000fe2000f8e20ff */
[----:B------:R-:W-:Y:S01]  /*3b90*/  FMUL.FTZ R120, R87, R120 ;  /* 0x0000007857787220 */ /* 0x000fe20000410000 */
[----:B------:R-:W-:Y:S01]  /*3ba0*/  MOV R72, 0x3f800000 ;  /* 0x3f80000000487802 */ /* 0x000fe20000000f00 */
[----:B------:R-:W5:Y:S01]  /*3bb0*/  MUFU.EX2 R104, R104 ;  /* 0x0000006800687308 */ /* 0x000f620000000800 */
[----:B------:R-:W-:-:S07]  /*3bc0*/  FMUL.FTZ R121, R70, R121 ;  /* 0x0000007946797220 */ /* 0x000fce0000410000 */
[----:B------:R0:W5:Y:S08]  /*3bd0*/  MUFU.EX2 R106, R108 ;  /* 0x0000006c006a7308 */ /* 0x0001700000000800 */
[----:B------:R-:W5:Y:S01]  /*3be0*/  MUFU.EX2 R105, R105 ;  /* 0x0000006900697308 */ /* 0x000f620000000800 */
[----:B0-----:R-:W-:Y:S01]  /*3bf0*/  FMUL.FTZ R108, R84, R39 ;  /* 0x00000027546c7220 */ /* 0x001fe20000410000 */
[----:B------:R-:W-:-:S03]  /*3c00*/  FMUL.FTZ R39, R91, R40 ;  /* 0x000000285b277220 */ /* 0x000fc60000410000 */
[----:B------:R-:W-:Y:S01]  /*3c10*/  FFMA.FTZ R42, R91, R42, R108 ;  /* 0x0000002a5b2a7223 */ /* 0x000fe2000001006c */
[C---:B-1----:R-:W-:Y:S02]  /*3c20*/  FMUL.FTZ R38, R100.reuse, R39 ;  /* 0x0000002764267220 */ /* 0x042fe40000410000 */
[----:B------:R-:W0:Y:S01]  /*3c30*/  MUFU.EX2 R107, R107 ;  /* 0x0000006b006b7308 */ /* 0x000e220000000800 */
[----:B------:R-:W-:Y:S01]  /*3c40*/  FFMA.FTZ R42, R100, R42, R111 ;  /* 0x0000002a642a7223 */ /* 0x000fe2000001006f */
[----:B----4-:R-:W-:-:S03]  /*3c50*/  FMUL.FTZ R37, R101, R38 ;  /* 0x0000002665257220 */ /* 0x010fc60000410000 */
[----:B------:R-:W-:Y:S01]  /*3c60*/  FFMA.FTZ R42, R101, R42, R112 ;  /* 0x0000002a652a7223 */ /* 0x000fe20000010070 */
[C---:B-----5:R-:W-:Y:S02]  /*3c70*/  FMUL.FTZ R37, R104.reuse, R37 ;  /* 0x0000002568257220 */ /* 0x060fe40000410000 */
[----:B------:R-:W1:Y:S01]  /*3c80*/  MUFU.EX2 R110, R110 ;  /* 0x0000006e006e7308 */ /* 0x000e620000000800 */
[----:B------:R-:W-:Y:S01]  /*3c90*/  FFMA.FTZ R42, R104, R42, R113 ;  /* 0x0000002a682a7223 */ /* 0x000fe20000010071 */
[----:B------:R-:W-:-:S03]  /*3ca0*/  FMUL.FTZ R36, R106, R37 ;  /* 0x000000256a247220 */ /* 0x000fc60000410000 */
[----:B------:R-:W-:Y:S01]  /*3cb0*/  FFMA.FTZ R42, R106, R42, R115 ;  /* 0x0000002a6a2a7223 */ /* 0x000fe20000010073 */
[----:B------:R-:W-:-:S03]  /*3cc0*/  FMUL.FTZ R36, R105, R36 ;  /* 0x0000002469247220 */ /* 0x000fc60000410000 */
[----:B------:R-:W-:Y:S01]  /*3cd0*/  FFMA.FTZ R42, R105, R42, R122 ;  /* 0x0000002a692a7223 */ /* 0x000fe2000001007a */
[----:B0-----:R-:W-:-:S03]  /*3ce0*/  FMUL.FTZ R37, R107, R36 ;  /* 0x000000246b257220 */ /* 0x001fc60000410000 */
[----:B------:R-:W-:-:S04]  /*3cf0*/  FFMA.FTZ R42, R107, R42, R120 ;  /* 0x0000002a6b2a7223 */ /* 0x000fc80000010078 */
[C---:B-1----:R-:W-:Y:S01]  /*3d00*/  FFMA.FTZ R67, R110.reuse, R42, R121 ;  /* 0x0000002a6e437223 */ /* 0x042fe20000010079 */
[----:B------:R-:W-:-:S04]  /*3d10*/  FMUL.FTZ R66, R110, R37 ;  /* 0x000000256e427220 */ /* 0x000fc80000410000 */
[----:B------:R-:W0:Y:S04]  /*3d20*/  SHFL.UP PT, R36, R67, 0x1, RZ ;  /* 0x0420000043247989 */ /* 0x000e2800000e00ff */
[----:B------:R-:W1:Y:S01]  /*3d30*/  SHFL.UP PT, R37, R66, 0x1, RZ ;  /* 0x0420000042257989 */ /* 0x000e6200000e00ff */
        /* <DEDUP_REMOVED lines=20> */
[----:B------:R-:W-:-:S03]  /*3e80*/  ISETP.EQ.OR P0, PT, RZ, UR4, P0 ;  /* 0x00000004ff007c0c */ /* 0x000fc60008702670 */
[----:B--2---:R-:W-:Y:S04]  /*3e90*/  STS.128 [R49+0x1080], R28 ;  /* 0x0010801c31007388 */ /* 0x004fe80000000c00 */
[----:B---3--:R-:W-:Y:S01]  /*3ea0*/  STS.128 [R49+0x1280], R32 ;  /* 0x0012802031007388 */ /* 0x008fe20000000c00 */
[----:B------:R-:W-:Y:S01]  /*3eb0*/  NOP ;  /* 0x0000000000007918 */ /* 0x000fe20000000000 */
[C---:B0-----:R-:W-:Y:S01]  /*3ec0*/  @P1 FFMA.FTZ R67, R66.reuse, R36, R67 ;  /* 0x0000002442431223 */ /* 0x041fe20000010043 */
[----:B------:R-:W-:Y:S01]  /*3ed0*/  @!P2 SHF.R.U32.HI R36, RZ, 0x2, R19 ;  /* 0x00000002ff24a819 */ /* 0x000fe20000011613 */
[----:B-1----:R-:W-:Y:S01]  /*3ee0*/  @P1 FMUL.FTZ R66, R66, R37 ;  /* 0x0000002542421220 */ /* 0x002fe20000410000 */
[----:B------:R-:W-:Y:S02]  /*3ef0*/  LDS.128 R28, [R123+0x1080] ;  /* 0x001080007b1c7984 */ /* 0x000fe40000000c00 */
[----:B------:R-:W-:-:S02]  /*3f00*/  @!P2 LOP3.LUT R37, R36, 0x3ffffff8, RZ, 0xc0, !PT ;  /* 0x3ffffff82425a812 */ /* 0x000fc400078ec0ff */
[----:B------:R-:W-:Y:S01]  /*3f10*/  @!P0 LEA R36, R69, UR5, 0x3 ;  /* 0x0000000545248c11 */ /* 0x000fe2000f8e18ff */
[----:B------:R-:W-:Y:S04]  /*3f20*/  LDS.128 R32, [R123+0x1090] ;  /* 0x001090007b207984 */ /* 0x000fe80000000c00 */
[----:B------:R-:W-:Y:S04]  /*3f30*/  @!P0 LDS.64 R72, [R36+0x2140] ;  /* 0x0021400024488984 */ /* 0x000fe80000000a00 */
[----:B------:R-:W-:Y:S01]  /*3f40*/  @!P2 STS.64 [R37+UR5+0x2100], R66 ;  /* 0x002100422500a988 */ /* 0x000fe20008000a05 */
[----:B------:R-:W-:Y:S06]  /*3f50*/  BAR.SYNC.DEFER_BLOCKING 0x0 ;  /* 0x0000000000007b1d */ /* 0x000fec0000010000 */
[----:B------:R0:W-:Y:S04]  /*3f60*/  SHFL.UP PT, R124, R66, 0x1, RZ ;  /* 0x04200000427c7989 */ /* 0x0001e800000e00ff */
[----:B------:R-:W-:Y:S01]  /*3f70*/  SHFL.UP PT, R125, R67, 0x1, RZ ;  /* 0x04200000437d7989 */ /* 0x000fe200000e00ff */
[----:B0-----:R-:W-:-:S04]  /*3f80*/  SHF.R.U32.HI R66, RZ, 0x5, R19 ;  /* 0x00000005ff427819 */ /* 0x001fc80000011613 */
[C---:B------:R-:W-:Y:S02]  /*3f90*/  ISETP.NE.AND P2, PT, R66.reuse, RZ, PT ;  /* 0x000000ff4200720c */ /* 0x040fe40003f45270 */
[C---:B------:R-:W-:Y:S01]  /*3fa0*/  ISETP.NE.AND P1, PT, R66.reuse, 0x2, PT ;  /* 0x000000024200780c */ /* 0x040fe20003f25270 */
[----:B------:R-:W0:Y:S01]  /*3fb0*/  LDS.128 R36, [UR5+0x2100] ;  /* 0x00210005ff247984 */ /* 0x000e220008000c00 */
[----:B------:R-:W-:Y:S02]  /*3fc0*/  ISETP.NE.AND P3, PT, R13, RZ, P2 ;  /* 0x000000ff0d00720c */ /* 0x000fe40001765270 */
[----:B------:R-:W-:Y:S01]  /*3fd0*/  ISETP.NE.AND P0, PT, R66, 0x3, PT ;  /* 0x000000034200780c */ /* 0x000fe20003f05270 */
        /* <DEDUP_REMOVED lines=24> */
.L_x_3214:
[----:B------:R-:W-:Y:S05]  /*4160*/  BSYNC B0 ;  /* 0x0000000000007941 */ /* 0x000fea0003800000 */
.L_x_3213:
[----:B------:R-:W-:Y:S01]  /*4170*/  BAR.SYNC.DEFER_BLOCKING 0x0 ;  /* 0x0000000000007b1d */ /* 0x000fe20000010000 */
[----:B------:R-:W-:Y:S02]  /*4180*/  ISETP.NE.AND P0, PT, R19, RZ, PT ;  /* 0x000000ff1300720c */ /* 0x000fe40003f05270 */
[C---:B------:R-:W-:Y:S02]  /*4190*/  PRMT R41, R28.reuse, 0x7632, R41 ;  /* 0x000076321c297816 */ /* 0x040fe40000000029 */
[----:B------:R-:W-:Y:S01]  /*41a0*/  SHF.L.U32 R38, R28, 0x10, RZ ;  /* 0x000000101c267819 */ /* 0x000fe200000006ff */
[----:B------:R-:W-:Y:S01]  /*41b0*/  BSSY B0, `(.L_x_3215) ;  /* 0x000003e000007945 */ /* 0x000fe20003800000 */
[C---:B------:R-:W-:Y:S02]  /*41c0*/  PRMT R28, R29.reuse, 0x7632, R28 ;  /* 0x000076321d1c7816 */ /* 0x040fe4000000001c */
[----:B------:R-:W-:Y:S02]  /*41d0*/  SHF.L.U32 R40, R29, 0x10, RZ ;  /* 0x000000101d287819 */ /* 0x000fe400000006ff */
[----:B------:R-:W-:-:S02]  /*41e0*/  PRMT R29, R30, 0x7632, R29 ;  /* 0x000076321e1d7816 */ /* 0x000fc4000000001d */
[----:B------:R-:W-:Y:S02]  /*41f0*/  PRMT R43, R31, 0x7632, R43 ;  /* 0x000076321f2b7816 */ /* 0x000fe4000000002b */
[----:B------:R-:W-:Y:S02]  /*4200*/  PRMT R66, R32, 0x7632, R66 ;  /* 0x0000763220427816 */ /* 0x000fe40000000042 */
[----:B------:R-:W-:Y:S02]  /*4210*/  PRMT R67, R33, 0x7632, R67 ;  /* 0x0000763221437816 */ /* 0x000fe40000000043 */
[----:B0-----:R-:W-:Y:S02]  /*4220*/  PRMT R72, R34, 0x7632, R72 ;  /* 0x0000763222487816 */ /* 0x001fe40000000048 */
[----:B------:R-:W-:Y:S02]  /*4230*/  PRMT R73, R35, 0x7632, R73 ;  /* 0x0000763223497816 */ /* 0x000fe40000000049 */
[----:B------:R-:W-:Y:S01]  /*4240*/  SHF.L.U32 R41, R41, 0x10, RZ ;  /* 0x0000001029297819 */ /* 0x000fe200000006ff */
[----:B------:R-:W0:Y:S01]  /*4250*/  LDS R39, [UR5+0x212c] ;  /* 0x00212c05ff277984 */ /* 0x000e220008000800 */
[----:B------:R-:W-:-:S02]  /*4260*/  SHF.L.U32 R42, R29, 0x10, RZ ;  /* 0x000000101d2a7819 */ /* 0x000fc400000006ff */
[----:B------:R-:W-:Y:S02]  /*4270*/  SHF.L.U32 R43, R43, 0x10, RZ ;  /* 0x000000102b2b7819 */ /* 0x000fe400000006ff */
[----:B------:R-:W-:Y:S02]  /*4280*/  SHF.L.U32 R66, R66, 0x10, RZ ;  /* 0x0000001042427819 */ /* 0x000fe400000006ff */
[----:B------:R-:W-:Y:S02]  /*4290*/  SHF.L.U32 R67, R67, 0x10, RZ ;  /* 0x0000001043437819 */ /* 0x000fe400000006ff */
[----:B------:R-:W-:Y:S02]  /*42a0*/  SHF.L.U32 R72, R72, 0x10, RZ ;  /* 0x0000001048487819 */ /* 0x000fe400000006ff */
[----:B------:R-:W-:Y:S01]  /*42b0*/  SHF.L.U32 R73, R73, 0x10, RZ ;  /* 0x0000001049497819 */ /* 0x000fe200000006ff */
[----:B0-----:R-:W-:Y:S01]  /*42c0*/  @P0 FFMA.FTZ R125, R39, R124, R125 ;  /* 0x0000007c277d0223 */ /* 0x001fe2000001007d */
[----:B------:R-:W-:-:S02]  /*42d0*/  ISETP.NE.AND P0, PT, R19, RZ, PT ;  /* 0x000000ff1300720c */ /* 0x000fc40003f05270 */
[----:B------:R-:W-:Y:S01]  /*42e0*/  SHF.L.U32 R39, R30, 0x10, RZ ;  /* 0x000000101e277819 */ /* 0x000fe200000006ff */
[----:B------:R-:W-:Y:S01]  /*42f0*/  FFMA.FTZ R102, R99, R125, R102 ;  /* 0x0000007d63667223 */ /* 0x000fe20000010066 */
[----:B------:R-:W-:Y:S02]  /*4300*/  SHF.L.U32 R30, R31, 0x10, RZ ;  /* 0x000000101f1e7819 */ /* 0x000fe400000006ff */
[----:B------:R-:W-:Y:S01]  /*4310*/  SHF.L.U32 R31, R32, 0x10, RZ ;  /* 0x00000010201f7819 */ /* 0x000fe200000006ff */
[----:B------:R-:W-:Y:S01]  /*4320*/  FFMA.FTZ R103, R98, R102, R103 ;  /* 0x0000006662677223 */ /* 0x000fe20000010067 */
[----:B------:R-:W-:Y:S02]  /*4330*/  SHF.L.U32 R32, R33, 0x10, RZ ;  /* 0x0000001021207819 */ /* 0x000fe400000006ff */
[----:B------:R-:W-:Y:S01]  /*4340*/  SHF.L.U32 R33, R34, 0x10, RZ ;  /* 0x0000001022217819 */ /* 0x000fe200000006ff */
[----:B------:R-:W-:Y:S01]  /*4350*/  FFMA.FTZ R118, R97, R103, R118 ;  /* 0x0000006761767223 */ /* 0x000fe20000010076 */
[----:B------:R-:W-:-:S02]  /*4360*/  SHF.L.U32 R34, R35, 0x10, RZ ;  /* 0x0000001023227819 */ /* 0x000fc400000006ff */
        /* <DEDUP_REMOVED lines=29> */
[----:B------:R1:W-:Y:S03]  /*4540*/  STS.64 [R96+0x2140], R36 ;  /* 0x0021402460007388 */ /* 0x0003e60000000a00 */
[----:B------:R-:W-:-:S02]  /*4550*/  LEA.HI.X.SX32 R92, R92, R97, 0x1, P0 ;  /* 0x000000615c5c7211 */ /* 0x000fc400000f0eff */
[----:B0-----:R-:W-:-:S04]  /*4560*/  LEA R28, P0, R93, R28, 0x3 ;  /* 0x0000001c5d1c7211 */ /* 0x001fc800078018ff */
[----:B------:R-:W-:-:S05]  /*4570*/  LEA.HI.X R29, R93, R29, R92, 0x3, P0 ;  /* 0x0000001d5d1d7211 */ /* 0x000fca00000f1c5c */
[----:B------:R1:W-:Y:S04]  /*4580*/  STG.E.64 desc[UR8][R28.64], R36 ;  /* 0x000000241c007986 */ /* 0x0003e8000c101b08 */
.L_x_3216:
[----:B------:R-:W-:Y:S05]  /*4590*/  BSYNC B0 ;  /* 0x0000000000007941 */ /* 0x000fea0003800000 */
.L_x_3215:
[----:B------:R-:W-:Y:S01]  /*45a0*/  IADD3 R69, R69, 0x1, RZ ;  /* 0x0000000145457810 */ /* 0x000fe20007ffe0ff */
[----:B------:R-:W-:Y:S01]  /*45b0*/  FFMA.FTZ R61, R38, R102, R61 ;  /* 0x00000066263d7223 */ /* 0x000fe2000001003d */
[----:B------:R-:W-:Y:S01]  /*45c0*/  FFMA.FTZ R60, R41, R103, R60 ;  /* 0x00000067293c7223 */ /* 0x000fe2000001003c */
[----:B------:R-:W-:Y:S01]  /*45d0*/  FFMA.FTZ R63, R40, R118, R63 ;  /* 0x00000076283f7223 */ /* 0x000fe2000001003f */
[----:B------:R-:W-:Y:S01]  /*45e0*/  ISETP.GE.AND P0, PT, R69, UR20, PT ;  /* 0x0000001445007c0c */ /* 0x000fe2000bf06270 */
        /* <DEDUP_REMOVED lines=14> */
.L_x_3212:
[----:B------:R-:W-:Y:S01]  /*46d0*/  BAR.SYNC.DEFER_BLOCKING 0x0 ;  /* 0x0000000000007b1d */ /* 0x000fe20000010000 */
[----:B------:R-:W-:Y:S01]  /*46e0*/  LEA R0, R13, R0, 0x1 ;  /* 0x000000000d007211 */ /* 0x000fe200078e08ff */
        /* <DEDUP_REMOVED lines=10> */
[----:B-1----:R-:W-:Y:S02]  /*4790*/  F2FP.BF16.F32.PACK_AB R37, R54, R59 ;  /* 0x0000003b3625723e */ /* 0x002fe400000010ff */
[----:B------:R-:W-:-:S02]  /*47a0*/  LEA R0, R0, UR5, 0x4 ;  /* 0x0000000500007c11 */ /* 0x000fc4000f8e20ff */
[----:B------:R-:W-:Y:S02]  /*47b0*/  F2FP.BF16.F32.PACK_AB R36, R55, R58 ;  /* 0x0000003a3724723e */ /* 0x000fe400000010ff */
[----:B------:R-:W-:Y:S02]  /*47c0*/  IADD3 R5, P1, R5, 0x1000, RZ ;  /* 0x0000100005057810 */ /* 0x000fe40007f3e0ff */
[----:B------:R-:W-:Y:S01]  /*47d0*/  IADD3 R4, P2, R4, 0x1000, RZ ;  /* 0x0000100004047810 */ /* 0x000fe20007f5e0ff */
[----:B------:R-:W-:Y:S01]  /*47e0*/  STS.128 [R0], R20 ;  /* 0x0000001400007388 */ /* 0x000fe20000000c00 */
[----:B------:R-:W-:Y:S02]  /*47f0*/  IADD3 R8, P3, R8, 0x1000, RZ ;  /* 0x0000100008087810 */ /* 0x000fe40007f7e0ff */
[----:B------:R-:W-:Y:S01]  /*4800*/  IADD3 R6, P4, R6, 0x1000, RZ ;  /* 0x0000100006067810 */ /* 0x000fe20007f9e0ff */
        /* <DEDUP_REMOVED lines=13> */
[----:B------:R-:W-:Y:S01]  /*48e0*/  IMAD R19, R17, UR6, RZ ;  /* 0x0000000611137c24 */ /* 0x000fe2000f8e02ff */
[----:B------:R-:W-:-:S03]  /*48f0*/  IADD3.X R7, RZ, R7, RZ, P4, !PT ;  /* 0x00000007ff077210 */ /* 0x000fc600027fe4ff */
        /* <DEDUP_REMOVED lines=12> */
.L_x_3219:
        /* <DEDUP_REMOVED lines=12> */
.L_x_5254:


//--------------------- .text._Z25selective_scan_fwd_kernelI32Selective_Scan_fwd_kernel_traitsILi128ELi16ELi1ELb1ELb1ELb1ELb1EN3c108BFloat16EfEEv13SSMParamsBase --------------------------
	.section	.text._Z25selective_scan_fwd_kernelI32Selective_Scan_fwd_kernel_traitsILi128ELi16ELi1ELb1ELb1ELb1ELb1EN3c108BFloat16EfEEv13SSMParamsBase,"ax",@progbits
	.align	128
        .global         _Z25selective_scan_fwd_kernelI32Selective_Scan_fwd_kernel_traitsILi128ELi16ELi1ELb1ELb1ELb1ELb1EN3c108BFloat16EfEEv13SSMParamsBase
        .type           _Z25selective_scan_fwd_kernelI32Selective_Scan_fwd_kernel_traitsILi128ELi16ELi1ELb1ELb1ELb1ELb1EN3c108BFloat16EfEEv13SSMParamsBase,@function
        .size           _Z25selective_scan_fwd_kernelI32Selective_Scan_fwd_kernel_traitsILi128ELi16ELi1ELb1ELb1ELb1ELb1EN3c108BFloat16EfEEv13SSMParamsBase,(.L_x_5255 - _Z25selective_scan_fwd_kernelI32Selective_Scan_fwd_kernel_traitsILi128ELi16ELi1ELb1ELb1ELb1ELb1EN3c108BFloat16EfEEv13SSMParamsBase)
        .other          _Z25selective_scan_fwd_kernelI32Selective_Scan_fwd_kernel_traitsILi128ELi16ELi1ELb1ELb1ELb1ELb1EN3c108BFloat16EfEEv13SSMParamsBase,@"STO_CUDA_ENTRY STV_DEFAULT"
_Z25selective_scan_fwd_kernelI32Selective_Scan_fwd_kernel_traitsILi128ELi16ELi1ELb1ELb1ELb1ELb1EN3c108BFloat16EfEEv13SSMParamsBase:
.text._Z25selective_scan_fwd_kernelI32Selective_Scan_fwd_kernel_traitsILi128ELi16ELi1ELb1ELb1ELb1ELb1EN3c108BFloat16EfEEv13SSMParamsBase:
        /* <DEDUP_REMOVED lines=9> */
[----:B------:R-:W-:-:S07]  /*0090*/  ISETP.NE.AND.EX P1, PT, RZ, UR7, PT, P1 ;  /* 0x00000007ff007c0c */ /* 0x000fce000bf25310 */
        /* <DEDUP_REMOVED lines=31> */
[C---:B------:R-:W-:Y:S01]  /*0290*/  IMAD.WIDE.U32 R2, R12.reuse, UR4, RZ ;  /* 0x000000040c027c25 */ /* 0x040fe2000f8e00ff */
        /* <DEDUP_REMOVED lines=22> */
[----:B------:R-:W0:Y:S01]  /*0400*/  S2R R19, SR_TID.X ;  /* 0x0000000000137919 */ /* 0x000e220000002100 */
[----:B------:R-:W1:Y:S01]  /*0410*/  LDC.64 R32, c[0x0][0x2d8] ;  /* 0x0000b600ff207b82 */ /* 0x000e620000000a00 */
[----:B------:R-:W-:Y:S01]  /*0420*/  @!P2 IADD3 R0, -R0, RZ, RZ ;  /* 0x000000ff0000a210 */ /* 0x000fe20007ffe1ff */
[----:B------:R-:W-:Y:S01]  /*0430*/  ULDC.64 UR10, c[0x0][0x258] ;  /* 0x00009600000a7ab9 */ /* 0x000fe20000000a00 */
[----:B------:R-:W-:Y:S01]  /*0440*/  @!P1 LOP3.LUT R0, RZ, R10, RZ, 0x33, !PT ;  /* 0x0000000aff009212 */ /* 0x000fe200078e33ff */
[----:B------:R-:W-:Y:S01]  /*0450*/  ULDC.64 UR4, c[0x0][0x288] ;  /* 0x0000a20000047ab9 */ /* 0x000fe20000000a00 */
[----:B------:R-:W-:Y:S01]  /*0460*/  IADD3 R3, R3, R11, RZ ;  /* 0x0000000b03037210 */ /* 0x000fe20007ffe0ff */
[----:B------:R-:W-:Y:S01]  /*0470*/  IMAD R18, R16, UR4, RZ ;  /* 0x0000000410127c24 */ /* 0x000fe2000f8e02ff */
[----:B------:R-:W-:Y:S01]  /*0480*/  SHF.R.S32.HI R10, RZ, 0x1f, R0 ;  /* 0x0000001fff0a7819 */ /* 0x000fe20000011400 */
[----:B------:R-:W2:Y:S01]  /*0490*/  LDC.64 R28, c[0x0][0x2f0] ;  /* 0x0000bc00ff1c7b82 */ /* 0x000ea20000000a00 */
[----:B------:R-:W-:Y:S01]  /*04a0*/  IADD3 R5, R5, R21, RZ ;  /* 0x0000001505057210 */ /* 0x000fe20007ffe0ff */
[----:B------:R-:W-:Y:S01]  /*04b0*/  IMAD.WIDE.U32 R2, R17, UR4, R2 ;  /* 0x0000000411027c25 */ /* 0x000fe2000f8e0002 */
[----:B------:R-:W-:Y:S01]  /*04c0*/  IADD3 R9, R9, R23, RZ ;  /* 0x0000001709097210 */ /* 0x000fe20007ffe0ff */
[----:B------:R-:W-:-:S02]  /*04d0*/  ULDC.64 UR6, c[0x0][0x298] ;  /* 0x0000a60000067ab9 */ /* 0x000fc40000000a00 */
[----:B------:R-:W-:Y:S02]  /*04e0*/  IMAD R11, R10, UR10, RZ ;  /* 0x0000000a0a0b7c24 */ /* 0x000fe4000f8e02ff */
[----:B------:R-:W3:Y:S01]  /*04f0*/  LDC.64 R34, c[0x0][0x2e0] ;  /* 0x0000b800ff227b82 */ /* 0x000ee20000000a00 */
[----:B------:R-:W-:Y:S01]  /*0500*/  IMAD R23, R17, UR5, R18 ;  /* 0x0000000511177c24 */ /* 0x000fe2000f8e0212 */
[----:B------:R-:W-:Y:S01]  /*0510*/  ULDC.64 UR4, c[0x0][0x278] ;  /* 0x00009e0000047ab9 */ /* 0x000fe20000000a00 */
[C---:B------:R-:W-:Y:S02]  /*0520*/  IMAD R21, R0.reuse, UR11, R11 ;  /* 0x0000000b00157c24 */ /* 0x040fe4000f8e020b */
[----:B------:R-:W4:Y:S01]  /*0530*/  S2R R11, SR_LANEID ;  /* 0x00000000000b7919 */ /* 0x000f220000000000 */
[----:B------:R-:W-:Y:S02]  /*0540*/  IMAD.WIDE.U32 R6, R0, UR10, R6 ;  /* 0x0000000a00067c25 */ /* 0x000fe4000f8e0006 */
[----:B------:R-:W4:Y:S02]  /*0550*/  LDC.64 R30, c[0x0][0x2f8] ;  /* 0x0000be00ff1e7b82 */ /* 0x000f240000000a00 */
[----:B------:R-:W-:Y:S01]  /*0560*/  IMAD R27, R10, UR4, RZ ;  /* 0x000000040a1b7c24 */ /* 0x000fe2000f8e02ff */
[----:B-1----:R-:W-:Y:S01]  /*0570*/  LEA R20, P0, R6, R32, 0x1 ;  /* 0x0000002006147211 */ /* 0x002fe200078008ff */
[----:B------:R-:W-:Y:S01]  /*0580*/  IMAD R18, R16, UR6, RZ ;  /* 0x0000000610127c24 */ /* 0x000fe2000f8e02ff */
[----:B------:R-:W-:Y:S01]  /*0590*/  IADD3 R21, R7, R21, RZ ;  /* 0x0000001507157210 */ /* 0x000fe20007ffe0ff */
[----:B------:R-:W-:Y:S01]  /*05a0*/  IMAD.WIDE.U32 R8, R0, UR4, R8 ;  /* 0x0000000400087c25 */ /* 0x000fe2000f8e0008 */
[----:B------:R-:W-:Y:S01]  /*05b0*/  IADD3 R10, R3, R23, RZ ;  /* 0x00000017030a7210 */ /* 0x000fe20007ffe0ff */
[----:B------:R-:W-:Y:S01]  /*05c0*/  UMOV UR4, URZ ;  /* 0x0000003f00047c82 */ /* 0x000fe20008000000 */
[----:B------:R-:W-:Y:S01]  /*05d0*/  LEA.HI.X R21, R6, R33, R21, 0x1, P0 ;  /* 0x0000002106157211 */ /* 0x000fe200000f0c15 */
[----:B------:R-:W-:Y:S01]  /*05e0*/  IMAD R27, R0, UR5, R27 ;  /* 0x00000005001b7c24 */ /* 0x000fe2000f8e021b */
[----:B0-----:R-:W-:Y:S01]  /*05f0*/  SHF.L.U32 R0, R19, 0x1, RZ ;  /* 0x0000000113007819 */ /* 0x001fe200000006ff */
[C---:B------:R-:W-:Y:S01]  /*0600*/  IMAD R25, R17.reuse, UR7, R18 ;  /* 0x0000000711197c24 */ /* 0x040fe2000f8e0212 */
[----:B--2---:R-:W-:Y:S01]  /*0610*/  LEA R7, P0, R2, R28, 0x1 ;  /* 0x0000001c02077211 */ /* 0x004fe200078008ff */
[----:B------:R-:W-:Y:S01]  /*0620*/  IMAD.WIDE.U32 R4, R17, UR6, R4 ;  /* 0x0000000611047c25 */ /* 0x000fe2000f8e0004 */
[----:B------:R-:W-:-:S02]  /*0630*/  IADD3 R18, R9, R27, RZ ;  /* 0x0000001b09127210 */ /* 0x000fc40007ffe0ff */
[----:B---3--:R-:W-:Y:S02]  /*0640*/  LEA R3, P2, R8, R34, 0x1 ;  /* 0x0000002208037211 */ /* 0x008fe400078408ff */
[----:B------:R-:W-:Y:S02]  /*0650*/  IADD3 R5, R5, R25, RZ ;  /* 0x0000001905057210 */ /* 0x000fe40007ffe0ff */
[----:B------:R-:W-:Y:S02]  /*0660*/  LOP3.LUT R0, R0, 0xffffffc0, RZ, 0xc0, !PT ;  /* 0xffffffc000007812 */ /* 0x000fe400078ec0ff */
[----:B------:R-:W-:Y:S02]  /*0670*/  LEA.HI.X R2, R2, R29, R10, 0x1, P0 ;  /* 0x0000001d02027211 */ /* 0x000fe400000f0c0a */
[----:B----4-:R-:W-:Y:S02]  /*0680*/  LEA R6, P1, R4, R30, 0x1 ;  /* 0x0000001e04067211 */ /* 0x010fe400078208ff */
[----:B------:R-:W-:-:S02]  /*0690*/  LEA.HI.X R18, R8, R35, R18, 0x1, P2 ;  /* 0x0000002308127211 */ /* 0x000fc400010f0c12 */
[----:B------:R-:W-:Y:S02]  /*06a0*/  MOV R8, R7 ;  /* 0x0000000700087202 */ /* 0x000fe40000000f00 */
[----:B------:R-:W-:Y:S02]  /*06b0*/  LEA.HI.X R5, R4, R31, R5, 0x1, P1 ;  /* 0x0000001f04057211 */ /* 0x000fe400008f0c05 */
[----:B------:R-:W-:Y:S02]  /*06c0*/  LOP3.LUT R10, R0, 0x1f, R19, 0xf8, !PT ;  /* 0x0000001f000a7812 */ /* 0x000fe400078ef813 */
[----:B------:R-:W-:Y:S02]  /*06d0*/  MOV R7, R2 ;  /* 0x0000000200077202 */ /* 0x000fe40000000f00 */
[----:B------:R-:W-:Y:S02]  /*06e0*/  LOP3.LUT R9, R19, 0x1f, RZ, 0xc0, !PT ;  /* 0x0000001f13097812 */ /* 0x000fe400078ec0ff */
[----:B------:R-:W-:-:S02]  /*06f0*/  MOV R4, R20 ;  /* 0x0000001400047202 */ /* 0x000fc40000000f00 */
[----:B------:R-:W-:Y:S02]  /*0700*/  MOV R2, R21 ;  /* 0x0000001500027202 */ /* 0x000fe40000000f00 */
[----:B------:R-:W-:-:S07]  /*0710*/  MOV R0, R18 ;  /* 0x0000001200007202 */ /* 0x000fce0000000f00 */
.L_x_3258:
[----:B------:R-:W-:Y:S01]  /*0720*/  BAR.SYNC.DEFER_BLOCKING 0x0 ;  /* 0x0000000000007b1d */ /* 0x000fe20000010000 */
[----:B0-----:R-:W-:Y:S02]  /*0730*/  MOV R18, R8 ;  /* 0x0000000800127202 */ /* 0x001fe40000000f00 */
[----:B------:R-:W-:-:S03]  /*0740*/  MOV R19, R7 ;  /* 0x0000000700137202 */ /* 0x000fc60000000f00 */
[----:B------:R-:W0:Y:S01]  /*0750*/  S2R R49, SR_TID.X ;  /* 0x0000000000317919 */ /* 0x000e220000002100 */
[----:B------:R-:W-:Y:S01]  /*0760*/  IMAD.WIDE R18, R10, 0x10, R18 ;  /* 0x000000100a127825 */ /* 0x000fe200078e0212 */
[----:B------:R-:W1:Y:S01]  /*0770*/  S2UR UR6, SR_CgaCtaId ;  /* 0x00000000000679c3 */ /* 0x000e620000008800 */
[----:B------:R-:W-:-:S07]  /*0780*/  UMOV UR5, 0x400 ;  /* 0x0000040000057882 */ /* 0x000fce0000000000 */
[----:B------:R-:W2:Y:S01]  /*0790*/  LDC R44, c[0x0][0x21c] ;  /* 0x00008700ff2c7b82 */ /* 0x000ea20000000800 */
[----:B------:R-:W3:Y:S04]  /*07a0*/  LDG.E.128 R20, desc[UR8][R18.64] ;  /* 0x0000000812147981 */ /* 0x000ee8000c1e1d00 */
[----:B------:R4:W2:Y:S01]  /*07b0*/  LDG.E.128 R32, desc[UR8][R18.64+0x200] ;  /* 0x0002000812207981 */ /* 0x0008a2000c1e1d00 */
[----:B-1----:R-:W-:Y:S01]  /*07c0*/  ULEA UR5, UR6, UR5, 0x18 ;  /* 0x0000000506057291 */ /* 0x002fe2000f8ec03f */
[----:B----4-:R-:W-:Y:S02]  /*07d0*/  MOV R18, R6 ;  /* 0x0000000600127202 */ /* 0x010fe40000000f00 */
[----:B0-----:R-:W-:Y:S02]  /*07e0*/  SHF.L.U32 R50, R49, 0x1, RZ ;  /* 0x0000000131327819 */ /* 0x001fe400000006ff */
[----:B------:R-:W-:-:S02]  /*07f0*/  MOV R19, R5 ;  /* 0x0000000500137202 */ /* 0x000fc40000000f00 */
[----:B------:R-:W-:Y:S01]  /*0800*/  LOP3.LUT R50, R50, 0xffffffc0, RZ, 0xc0, !PT ;  /* 0xffffffc032327812 */ /* 0x000fe200078ec0ff */
[----:B------:R-:W-:-:S03]  /*0810*/  IMAD.WIDE R18, R10, 0x10, R18 ;  /* 0x000000100a127825 */ /* 0x000fc600078e0212 */
[----:B------:R-:W-:-:S04]  /*0820*/  IADD3 R48, R50, R11, RZ ;  /* 0x0000000b32307210 */ /* 0x000fc80007ffe0ff */
[C---:B------:R-:W-:Y:S02]  /*0830*/  IADD3 R58, R48.reuse, R11, RZ ;  /* 0x0000000b303a7210 */ /* 0x040fe40007ffe0ff */
[----:B------:R-:W-:Y:S02]  /*0840*/  LEA R59, R48, UR5, 0x4 ;  /* 0x00000005303b7c11 */ /* 0x000fe4000f8e20ff */
[----:B------:R-:W-:-:S03]  /*0850*/  LEA R58, R58, UR5, 0x4 ;  /* 0x000000053a3a7c11 */ /* 0x000fc6000f8e20ff */
[----:B---3--:R-:W-:Y:S04]  /*0860*/  STS.128 [R59], R20 ;  /* 0x000000143b007388 */ /* 0x008fe80000000c00 */
[----:B--2---:R-:W-:Y:S01]  /*0870*/  STS.128 [R59+0x200], R32 ;  /* 0x000200203b007388 */ /* 0x004fe20000000c00 */
        /* <DEDUP_REMOVED lines=8> */
[----:B------:R-:W-:Y:S01]  /*0900*/  ISETP.GE.AND P6, PT, R44, 0x1, PT ;  /* 0x000000012c00780c */ /* 0x000fe20003fc6270 */
        /* <DEDUP_REMOVED lines=60> */
.L_x_3221:
[----:B------:R-:W-:Y:S05]  /*0cd0*/  BSYNC B0 ;  /* 0x0000000000007941 */ /* 0x000fea0003800000 */
.L_x_3220:
        /* <DEDUP_REMOVED lines=38> */
.L_x_3223:
[----:B------:R-:W-:Y:S05]  /*0f40*/  BSYNC B0 ;  /* 0x0000000000007941 */ /* 0x000fea0003800000 */
.L_x_3222:
        /* <DEDUP_REMOVED lines=37> */
.L_x_3225:
[----:B------:R-:W-:Y:S05]  /*11a0*/  BSYNC B0 ;  /* 0x0000000000007941 */ /* 0x000fea0003800000 */
.L_x_3224:
        /* <DEDUP_REMOVED lines=38> */
.L_x_3227:
[----:B------:R-:W-:Y:S05]  /*1410*/  BSYNC B0 ;  /* 0x0000000000007941 */ /* 0x000fea0003800000 */
.L_x_3226:
        /* <DEDUP_REMOVED lines=38> */
.L_x_3229:
[----:B------:R-:W-:Y:S05]  /*1680*/  BSYNC B0 ;  /* 0x0000000000007941 */ /* 0x000fea0003800000 */
.L_x_3228:
        /* <DEDUP_REMOVED lines=42> */
.L_x_3231:
[----:B------:R-:W-:Y:S05]  /*1930*/  BSYNC B0 ;  /* 0x0000000000007941 */ /* 0x000fea0003800000 */
.L_x_3230:
        /* <DEDUP_REMOVED lines=41> */
.L_x_3233:
[----:B------:R-:W-:Y:S05]  /*1bd0*/  BSYNC B0 ;  /* 0x0000000000007941 */ /* 0x000fea0003800000 */
.L_x_3232:
        /* <DEDUP_REMOVED lines=42> */
.L_x_3235:
[----:B------:R-:W-:Y:S05]  /*1e80*/  BSYNC B0 ;  /* 0x0000000000007941 */ /* 0x000fea0003800000 */
.L_x_3234:
        /* <DEDUP_REMOVED lines=42> */
.L_x_3237:
[----:B------:R-:W-:Y:S05]  /*2130*/  BSYNC B0 ;  /* 0x0000000000007941 */ /* 0x000fea0003800000 */
.L_x_3236:
        /* <DEDUP_REMOVED lines=40> */
.L_x_3239:
[----:B------:R-:W-:Y:S05]  /*23c0*/  BSYNC B0 ;  /* 0x0000000000007941 */ /* 0x000fea0003800000 */
.L_x_3238:
        /* <DEDUP_REMOVED lines=44> */
.L_x_3241:
[----:B------:R-:W-:Y:S05]  /*2690*/  BSYNC B0 ;  /* 0x0000000000007941 */ /* 0x000fea0003800000 */
.L_x_3240:
        /* <DEDUP_REMOVED lines=33> */
.L_x_3243:
[----:B------:R-:W-:Y:S05]  /*28b0*/  BSYNC B0 ;  /* 0x0000000000007941 */ /* 0x000fea0003800000 */
.L_x_3242:
        /* <DEDUP_REMOVED lines=33> */
.L_x_3245:
[----:B------:R-:W-:Y:S05]  /*2ad0*/  BSYNC B0 ;  /* 0x0000000000007941 */ /* 0x000fea0003800000 */
.L_x_3244:
        /* <DEDUP_REMOVED lines=33> */
.L_x_3247:
[----:B------:R-:W-:Y:S05]  /*2cf0*/  BSYNC B0 ;  /* 0x0000000000007941 */ /* 0x000fea0003800000 */
.L_x_3246:
        /* <DEDUP_REMOVED lines=33> */
.L_x_3249:
[----:B------:R-:W-:Y:S05]  /*2f10*/  BSYNC B0 ;  /* 0x0000000000007941 */ /* 0x000fea0003800000 */
.L_x_3248:
        /* <DEDUP_REMOVED lines=33> */
.L_x_3251:
[----:B------:R-:W-:Y:S05]  /*3130*/  BSYNC B0 ;  /* 0x0000000000007941 */ /* 0x000fea0003800000 */
.L_x_3250:
        /* <DEDUP_REMOVED lines=43> */
.L_x_3257:
[----:B------:R-:W-:Y:S01]  /*33f0*/  SHF.R.S32.HI R34, RZ, 0x1f, R74 ;  /* 0x0000001fff227819 */ /* 0x000fe2000001144a */
[----:B-1----:R-:W-:-:S04]  /*3400*/  IMAD.WIDE.U32 R28, R74, UR16, RZ ;  /* 0x000000104a1c7c25 */ /* 0x002fc8000f8e00ff */
[----:B------:R-:W-:Y:S01]  /*3410*/  IMAD R31, R34, UR16, RZ ;  /* 0x00000010221f7c24 */ /* 0x000fe2000f8e02ff */
[----:B------:R-:W-:Y:S01]  /*3420*/  LEA R30, P0, R28, R4, 0x1 ;  /* 0x000000041c1e7211 */ /* 0x000fe200078008ff */
[----:B------:R-:W-:Y:S02]  /*3430*/  IMAD R32, R16, UR10, RZ ;  /* 0x0000000a10207c24 */ /* 0x000fe4000f8e02ff */
[----:B------:R-:W-:Y:S02]  /*3440*/  IMAD R31, R74, UR17, R31 ;  /* 0x000000114a1f7c24 */ /* 0x000fe4000f8e021f */
        /* <DEDUP_REMOVED lines=15> */
[----:B------:R-:W-:Y:S02]  /*3540*/  IMAD R29, R34, UR18, RZ ;  /* 0x00000012221d7c24 */ /* 0x000fe4000f8e02ff */
[----:B0-----:R-:W-:-:S04]  /*3550*/  IMAD.WIDE.U32 R30, R74, UR18, RZ ;  /* 0x000000124a1e7c25 */ /* 0x001fc8000f8e00ff */
[----:B------:R-:W-:Y:S01]  /*3560*/  IMAD R29, R74, UR19, R29 ;  /* 0x000000134a1d7c24 */ /* 0x000fe2000f8e021d */
[----:B------:R-:W-:-:S04]  /*3570*/  LEA R28, P0, R30, R3, 0x1 ;  /* 0x000000031e1c7211 */ /* 0x000fc800078008ff */
[----:B------:R-:W-:-:S04]  /*3580*/  IADD3 R29, R31, R29, RZ ;  /* 0x0000001d1f1d7210 */ /* 0x000fc80007ffe0ff */
[----:B------:R-:W-:-:S03]  /*3590*/  LEA.HI.X R29, R30, R0, R29, 0x1, P0 ;  /* 0x000000001e1d7211 */ /* 0x000fc600000f0c1d */
[----:B------:R-:W-:Y:S01]  /*35a0*/  IMAD.WIDE R66, R10, 0x10, R28 ;  /* 0x000000100a427825 */ /* 0x000fe200078e021c */
[----:B------:R-:W-:Y:S01]  /*35b0*/  ISETP.GE.AND P0, PT, R11, 0x1, PT ;  /* 0x000000010b00780c */ /* 0x000fe20003f06270 */
[----:B--2---:R-:W-:Y:S04]  /*35c0*/  STS.128 [R59], R36 ;  /* 0x000000243b007388 */ /* 0x004fe80000000c00 */
[----:B---3--:R-:W-:Y:S01]  /*35d0*/  STS.128 [R59+0x200], R40 ;  /* 0x000200283b007388 */ /* 0x008fe20000000c00 */
[----:B------:R-:W-:-:S03]  /*35e0*/  NOP ;  /* 0x0000000000007918 */ /* 0x000fc60000000000 */
[----:B------:R-:W2:Y:S04]  /*35f0*/  LDG.E.128 R28, desc[UR8][R66.64] ;  /* 0x00000008421c7981 */ /* 0x000ea8000c1e1d00 */
[----:B------:R0:W3:Y:S01]  /*3600*/  LDG.E.128 R32, desc[UR8][R66.64+0x200] ;  /* 0x0002000842207981 */ /* 0x0000e2000c1e1d00 */
[----:B------:R-:W1:Y:S01]  /*3610*/  S2UR UR6, SR_CgaCtaId ;  /* 0x00000000000679c3 */ /* 0x000e620000008800 */
[C---:B------:R-:W-:Y:S01]  /*3620*/  ISETP.GE.AND P1, PT, R11.reuse, 0x10, PT ;  /* 0x000000100b00780c */ /* 0x040fe20003f26270 */
[----:B------:R-:W-:Y:S01]  /*3630*/  UMOV UR5, 0x400 ;  /* 0x0000040000057882 */ /* 0x000fe20000000000 */
[----:B------:R-:W0:Y:S01]  /*3640*/  LDS.128 R36, [R58] ;  /* 0x000000003a247984 */ /* 0x000e220000000c00 */
[----:B------:R-:W-:Y:S01]  /*3650*/  ISETP.NE.AND P2, PT, R11, 0x1f, PT ;  /* 0x0000001f0b00780c */ /* 0x000fe20003f45270 */
[----:B------:R-:W-:Y:S02]  /*3660*/  BSSY B0, `(.L_x_3253) ;  /* 0x00000b3000007945 */ /* 0x000fe40003800000 */
[----:B------:R5:W5:Y:S01]  /*3670*/  LDS.128 R40, [R58+0x10] ;  /* 0x000010003a287984 */ /* 0x000b620000000c00 */
        /* <DEDUP_REMOVED lines=18> */
[----:B------:R-:W-:Y:S01]  /*37a0*/  FMUL.FTZ R110, R72, R91 ;  /* 0x0000005b486e7220 */ /* 0x000fe20000410000 */
[----:B-1----:R-:W-:-:S04]  /*37b0*/  ULEA UR5, UR6, UR5, 0x18 ;  /* 0x0000000506057291 */ /* 0x002fc8000f8ec03f */
[----:B------:R-:W1:Y:S01]  /*37c0*/  MUFU.EX2 R98, R98 ;  /* 0x0000006200627308 */ /* 0x000e620000000800 */
[C---:B0-----:R-:W-:Y:S02]  /*37d0*/  PRMT R67, R36.reuse, 0x7632, R67 ;  /* 0x0000763224437816 */ /* 0x041fe40000000043 */
[----:B------:R-:W-:-:S05]  /*37e0*/  SHF.L.U32 R104, R36, 0x10, RZ ;  /* 0x0000001024687819 */ /* 0x000fca00000006ff */
[----:B------:R-:W0:Y:S01]  /*37f0*/  MUFU.EX2 R97, R97 ;  /* 0x0000006100617308 */ /* 0x000e220000000800 */
[----:B------:R-:W-:Y:S02]  /*3800*/  SHF.L.U32 R67, R67, 0x10, RZ ;  /* 0x0000001043437819 */ /* 0x000fe400000006ff */
[----:B------:R-:W-:Y:S01]  /*3810*/  PRMT R73, R37, 0x7632, R73 ;  /* 0x0000763225497816 */ /* 0x000fe20000000049 */
[----:B------:R-:W-:Y:S01]  /*3820*/  FMUL.FTZ R103, R83, R104 ;  /* 0x0000006853677220 */ /* 0x000fe20000410000 */
[----:B------:R-:W-:Y:S01]  /*3830*/  SHF.L.U32 R119, R37, 0x10, RZ ;  /* 0x0000001025777819 */ /* 0x000fe200000006ff */
[----:B------:R-:W-:Y:S01]  /*3840*/  FMUL.FTZ R104, R82, R67 ;  /* 0x0000004352687220 */ /* 0x000fe20000410000 */
[C---:B-----5:R-:W-:Y:S01]  /*3850*/  PRMT R58, R39.reuse, 0x7632, R58 ;  /* 0x00007632273a7816 */ /* 0x060fe2000000003a */
[----:B------:R-:W5:Y:S01]  /*3860*/  MUFU.EX2 R96, R96 ;  /* 0x0000006000607308 */ /* 0x000f620000000800 */
[----:B------:R-:W-:Y:S01]  /*3870*/  SHF.L.U32 R115, R39, 0x10, RZ ;  /* 0x0000001027737819 */ /* 0x000fe200000006ff */
[----:B------:R-:W-:Y:S01]  /*3880*/  FMUL.FTZ R119, R84, R119 ;  /* 0x0000007754777220 */ /* 0x000fe20000410000 */
[----:B------:R-:W-:Y:S01]  /*3890*/  SHF.L.U32 R120, R73, 0x10, RZ ;  /* 0x0000001049787819 */ /* 0x000fe200000006ff */
[----:B----4-:R-:W-:Y:S01]  /*38a0*/  FFMA.FTZ R39, R103, R99, R104 ;  /* 0x0000006367277223 */ /* 0x010fe20000010068 */
[C---:B------:R-:W-:Y:S01]  /*38b0*/  PRMT R36, R41.reuse, 0x7632, R36 ;  /* 0x0000763229247816 */ /* 0x040fe20000000024 */
[----:B------:R-:W-:Y:S01]  /*38c0*/  FMUL.FTZ R115, R86, R115 ;  /* 0x0000007356737220 */ /* 0x000fe20000410000 */
[----:B------:R-:W-:Y:S01]  /*38d0*/  SHF.L.U32 R111, R41, 0x10, RZ ;  /* 0x00000010296f7819 */ /* 0x000fe200000006ff */
[----:B------:R-:W4:Y:S01]  /*38e0*/  MUFU.EX2 R95, R95 ;  /* 0x0000005f005f7308 */ /* 0x000f220000000800 */
[----:B------:R-:W-:Y:S01]  /*38f0*/  FMUL.FTZ R41, R100, R99 ;  /* 0x0000006364297220 */ /* 0x000fe20000410000 */
[C---:B------:R-:W-:Y:S01]  /*3900*/  PRMT R59, R38.reuse, 0x7632, R59 ;  /* 0x00007632263b7816 */ /* 0x040fe2000000003b */
[----:B------:R-:W-:Y:S01]  /*3910*/  FMUL.FTZ R120, R81, R120 ;  /* 0x0000007851787220 */ /* 0x000fe20000410000 */
[----:B------:R-:W-:Y:S01]  /*3920*/  SHF.L.U32 R66, R38, 0x10, RZ ;  /* 0x0000001026427819 */ /* 0x000fe200000006ff */
[C---:B-1----:R-:W-:Y:S01]  /*3930*/  FFMA.FTZ R39, R98.reuse, R39, R119 ;  /* 0x0000002762277223 */ /* 0x042fe20000010077 */
[----:B------:R-:W-:Y:S01]  /*3940*/  FMUL.FTZ R72, R98, R41 ;  /* 0x0000002962487220 */ /* 0x000fe20000410000 */
[----:B------:R-:W-:Y:S01]  /*3950*/  SHF.L.U32 R59, R59, 0x10, RZ ;  /* 0x000000103b3b7819 */ /* 0x000fe200000006ff */
[----:B------:R-:W1:Y:S01]  /*3960*/  MUFU.EX2 R94, R94 ;  /* 0x0000005e005e7308 */ /* 0x000e620000000800 */
[----:B------:R-:W-:Y:S01]  /*3970*/  FMUL.FTZ R117, R85, R66 ;  /* 0x0000004255757220 */ /* 0x000fe20000410000 */
[C---:B0-----:R-:W-:Y:S01]  /*3980*/  FFMA.FTZ R41, R97.reuse, R39, R120 ;  /* 0x0000002761297223 */ /* 0x041fe20000010078 */
[----:B------:R-:W-:Y:S01]  /*3990*/  FMUL.FTZ R39, R97, R72 ;  /* 0x0000004861277220 */ /* 0x000fe20000410000 */
[----:B------:R-:W-:Y:S01]  /*39a0*/  FMUL.FTZ R118, R80, R59 ;  /* 0x0000003b50767220 */ /* 0x000fe20000410000 */
[----:B------:R-:W-:Y:S01]  /*39b0*/  SHF.L.U32 R58, R58, 0x10, RZ ;  /* 0x000000103a3a7819 */ /* 0x000fe200000006ff */
[C---:B-----5:R-:W-:Y:S01]  /*39c0*/  FFMA.FTZ R41, R96.reuse, R41, R117 ;  /* 0x0000002960297223 */ /* 0x060fe20000010075 */
[----:B------:R-:W-:Y:S01]  /*39d0*/  FMUL.FTZ R66, R96, R39 ;  /* 0x0000002760427220 */ /* 0x000fe20000410000 */
[----:B------:R-:W0:Y:S01]  /*39e0*/  MUFU.EX2 R93, R93 ;  /* 0x0000005d005d7308 */ /* 0x000e220000000800 */
[C---:B------:R-:W-:Y:S01]  /*39f0*/  PRMT R38, R40.reuse, 0x7632, R38 ;  /* 0x0000763228267816 */ /* 0x040fe20000000026 */
[C---:B----4-:R-:W-:Y:S01]  /*3a00*/  FFMA.FTZ R41, R95.reuse, R41, R118 ;  /* 0x000000295f297223 */ /* 0x050fe20000010076 */
[----:B------:R-:W-:Y:S01]  /*3a10*/  FMUL.FTZ R39, R95, R66 ;  /* 0x000000425f277220 */ /* 0x000fe20000410000 */
[----:B------:R-:W-:Y:S01]  /*3a20*/  SHF.L.U32 R40, R40, 0x10, RZ ;  /* 0x0000001028287819 */ /* 0x000fe200000006ff */
[----:B------:R-:W-:Y:S01]  /*3a30*/  FMUL.FTZ R116, R79, R58 ;  /* 0x0000003a4f747220 */ /* 0x000fe20000410000 */
[----:B------:R-:W-:Y:S01]  /*3a40*/  SHF.L.U32 R36, R36, 0x10, RZ ;  /* 0x0000001024247819 */ /* 0x000fe200000006ff */
[----:B------:R-:W-:Y:S01]  /*3a50*/  FMUL.FTZ R111, R88, R111 ;  /* 0x0000006f586f7220 */ /* 0x000fe20000410000 */
[----:B------:R-:W4:Y:S01]  /*3a60*/  MUFU.EX2 R92, R92 ;  /* 0x0000005c005c7308 */ /* 0x000f220000000800 */
[C---:B-1----:R-:W-:Y:S01]  /*3a70*/  FFMA.FTZ R41, R94.reuse, R41, R115 ;  /* 0x000000295e297223 */ /* 0x042fe20000010073 */
[----:B------:R-:W-:Y:S01]  /*3a80*/  FMUL.FTZ R58, R94, R39 ;  /* 0x000000275e3a7220 */ /* 0x000fe20000410000 */
[----:B------:R-:W-:Y:S01]  /*3a90*/  SHF.L.U32 R39, R38, 0x10, RZ ;  /* 0x0000001026277819 */ /* 0x000fe200000006ff */
[----:B------:R-:W-:Y:S01]  /*3aa0*/  FMUL.FTZ R109, R87, R40 ;  /* 0x00000028576d7220 */ /* 0x000fe20000410000 */
[C---:B------:R-:W-:Y:S01]  /*3ab0*/  PRMT R37, R42.reuse, 0x7632, R37 ;  /* 0x000076322a257816 */ /* 0x040fe20000000025 */
[----:B------:R-:W-:Y:S01]  /*3ac0*/  FMUL.FTZ R114, R77, R36 ;  /* 0x000000244d727220 */ /* 0x000fe20000410000 */
[----:B------:R-:W-:Y:S01]  /*3ad0*/  SHF.L.U32 R42, R42, 0x10, RZ ;  /* 0x000000102a2a7819 */ /* 0x000fe200000006ff */
[----:B------:R-:W1:Y:S01]  /*3ae0*/  MUFU.EX2 R101, R101 ;  /* 0x0000006500657308 */ /* 0x000e620000000800 */
[C---:B0-----:R-:W-:Y:S01]  /*3af0*/  FFMA.FTZ R38, R93.reuse, R41, R116 ;  /* 0x000000295d267223 */ /* 0x041fe20000010074 */
[----:B------:R-:W-:Y:S01]  /*3b00*/  FMUL.FTZ R112, R78, R39 ;  /* 0x000000274e707220 */ /* 0x000fe20000410000 */
[----:B------:R-:W-:Y:S01]  /*3b10*/  FMUL.FTZ R41, R93, R58 ;  /* 0x0000003a5d297220 */ /* 0x000fe20000410000 */
[----:B------:R-:W-:Y:S01]  /*3b20*/  SHF.L.U32 R37, R37, 0x10, RZ ;  /* 0x0000001025257819 */ /* 0x000fe200000006ff */
[----:B------:R-:W-:Y:S01]  /*3b30*/  FMUL.FTZ R113, R89, R42 ;  /* 0x0000002a59717220 */ /* 0x000fe20000410000 */
[----:B------:R-:W-:-:S02]  /*3b40*/  SHF.L.U32 R123, R43, 0x10, RZ ;  /* 0x000000102b7b7819 */ /* 0x000fc400000006ff */
[----:B------:R-:W0:Y:S01]  /*3b50*/  MUFU.EX2 R102, R102 ;  /* 0x0000006600667308 */ /* 0x000e220000000800 */
[C---:B----4-:R-:W-:Y:S01]  /*3b60*/  FFMA.FTZ R39, R92.reuse, R38, R109 ;  /* 0x000000265c277223 */ /* 0x050fe2000001006d */
[----:B------:R-:W-:Y:S01]  /*3b70*/  FMUL.FTZ R38, R92, R41 ;  /* 0x000000295c267220 */ /* 0x000fe20000410000 */
[----:B------:R-:W-:Y:S01]  /*3b80*/  FMUL.FTZ R122, R76, R37 ;  /* 0x000000254c7a7220 */ /* 0x000fe20000410000 */
[----:B------:R-:W-:Y:S01]  /*3b90*/  FMUL.FTZ R123, R90, R123 ;  /* 0x0000007b5a7b7220 */ /* 0x000fe20000410000 */
[C---:B------:R-:W-:Y:S02]  /*3ba0*/  IADD3 R58, R48.reuse, R11, RZ ;  /* 0x0000000b303a7210 */ /* 0x040fe40007ffe0ff */
[----:B------:R-:W-:Y:S01]  /*3bb0*/  LEA R59, R48, UR5, 0x4 ;  /* 0x00000005303b7c11 */ /* 0x000fe2000f8e20ff */
[----:B------:R-:W4:Y:S01]  /*3bc0*/  MUFU.EX2 R105, R105 ;  /* 0x0000006900697308 */ /* 0x000f220000000800 */
[C---:B-1----:R-:W-:Y:S01]  /*3bd0*/  FFMA.FTZ R40, R101.reuse, R39, R112 ;  /* 0x0000002765287223 */ /* 0x042fe20000010070 */
[----:B------:R-:W-:Y:S01]  /*3be0*/  FMUL.FTZ R39, R101, R38 ;  /* 0x0000002665277220 */ /* 0x000fe20000410000 */
[----:B------:R-:W-:-:S02]  /*3bf0*/  PRMT R38, R43, 0x7632, R38 ;  /* 0x000076322b267816 */ /* 0x000fc40000000026 */
[----:B------:R-:W-:Y:S02]  /*3c00*/  MOV R73, RZ ;  /* 0x000000ff00497202 */ /* 0x000fe40000000f00 */
[----:B------:R-:W-:Y:S01]  /*3c10*/  SHF.L.U32 R38, R38, 0x10, RZ ;  /* 0x0000001026267819 */ /* 0x000fe200000006ff */
[----:B------:R-:W1:Y:S01]  /*3c20*/  MUFU.EX2 R108, R108 ;  /* 0x0000006c006c7308 */ /* 0x000e620000000800 */
[C---:B0-----:R-:W-:Y:S01]  /*3c30*/  FFMA.FTZ R40, R102.reuse, R40, R111 ;  /* 0x0000002866287223 */ /* 0x041fe2000001006f */
[----:B------:R-:W-:Y:S01]  /*3c40*/  FMUL.FTZ R36, R102, R39 ;  /* 0x0000002766247220 */ /* 0x000fe20000410000 */
[----:B------:R-:W-:Y:S01]  /*3c50*/  MOV R72, 0x3f800000 ;  /* 0x3f80000000487802 */ /* 0x000fe20000000f00 */
[----:B------:R-:W-:Y:S01]  /*3c60*/  FMUL.FTZ R121, R75, R38 ;  /* 0x000000264b797220 */ /* 0x000fe20000410000 */
[----:B------:R-:W-:-:S03]  /*3c70*/  LEA R58, R58, UR5, 0x4 ;  /* 0x000000053a3a7c11 */ /* 0x000fc6000f8e20ff */
[----:B------:R-:W0:Y:S01]  /*3c80*/  MUFU.EX2 R107, R107 ;  /* 0x0000006b006b7308 */ /* 0x000e220000000800 */
[C---:B----4-:R-:W-:Y:S01]  /*3c90*/  FFMA.FTZ R40, R105.reuse, R40, R114 ;  /* 0x0000002869287223 */ /* 0x050fe20000010072 */
[----:B------:R-:W-:-:S06]  /*3ca0*/  FMUL.FTZ R39, R105, R36 ;  /* 0x0000002469277220 */ /* 0x000fcc0000410000 */
[----:B------:R-:W4:Y:S01]  /*3cb0*/  MUFU.EX2 R106, R106 ;  /* 0x0000006a006a7308 */ /* 0x000f220000000800 */
[C---:B-1----:R-:W-:Y:S01]  /*3cc0*/  FFMA.FTZ R40, R108.reuse, R40, R113 ;  /* 0x000000286c287223 */ /* 0x042fe20000010071 */
[----:B------:R-:W-:-:S06]  /*3cd0*/  FMUL.FTZ R36, R108, R39 ;  /* 0x000000276c247220 */ /* 0x000fcc0000410000 */
[----:B------:R-:W1:Y:S01]  /*3ce0*/  MUFU.EX2 R110, R110 ;  /* 0x0000006e006e7308 */ /* 0x000e620000000800 */
[C---:B0-----:R-:W-:Y:S01]  /*3cf0*/  FFMA.FTZ R40, R107.reuse, R40, R122 ;  /* 0x000000286b287223 */ /* 0x041fe2000001007a */
[----:B------:R-:W-:-:S03]  /*3d00*/  FMUL.FTZ R37, R107, R36 ;  /* 0x000000246b257220 */ /* 0x000fc60000410000 */
[C---:B----4-:R-:W-:Y:S01]  /*3d10*/  FFMA.FTZ R40, R106.reuse, R40, R123 ;  /* 0x000000286a287223 */ /* 0x050fe2000001007b */
[----:B------:R-:W-:-:S03]  /*3d20*/  FMUL.FTZ R37, R106, R37 ;  /* 0x000000256a257220 */ /* 0x000fc60000410000 */
        /* <DEDUP_REMOVED lines=48> */
[----:B------:R-:W-:-:S03]  /*4030*/  FFMA.FTZ R38, R37, R38, R39 ;  /* 0x0000002625267223 */ /* 0x000fc60000010027 */
[CC--:B-1----:R-:W-:Y:S01]  /*4040*/  FMUL.FTZ R39, R67.reuse, R40.reuse ;  /* 0x0000002843277220 */ /* 0x0c2fe20000410000 */
[C---:B------:R-:W-:Y:S01]  /*4050*/  FFMA.FTZ R40, R38.reuse, R40, R41 ;  /* 0x0000002826287223 */ /* 0x040fe20000010029 */
[----:B------:R-:W-:Y:S02]  /*4060*/  FSEL R37, R38, R37, !P1 ;  /* 0x0000002526257208 */ /* 0x000fe40004800000 */
[----:B------:R-:W-:Y:S02]  /*4070*/  FSEL R36, R67, R36, !P1 ;  /* 0x0000002443247208 */ /* 0x000fe40004800000 */
[----:B------:R-:W-:Y:S01]  /*4080*/  FSEL R37, R40, R37, !P0 ;  /* 0x0000002528257208 */ /* 0x000fe20004000000 */
[C---:B------:R-:W-:Y:S01]  /*4090*/  FFMA.FTZ R40, R42.reuse, R40, R43 ;  /* 0x000000282a287223 */ /* 0x040fe2000001002b */
[----:B------:R-:W-:Y:S01]  /*40a0*/  FSEL R41, R39, R36, !P0 ;  /* 0x0000002427297208 */ /* 0x000fe20004000000 */
[----:B------:R-:W-:Y:S01]  /*40b0*/  FMUL.FTZ R39, R42, R39 ;  /* 0x000000272a277220 */ /* 0x000fe20000410000 */
[----:B------:R-:W-:Y:S01]  /*40c0*/  @P2 MOV R36, R72 ;  /* 0x0000004800242202 */ /* 0x000fe20000000f00 */
[----:B------:R-:W-:-:S02]  /*40d0*/  @P3 FFMA.FTZ R37, R124, R37, R125 ;  /* 0x000000257c253223 */ /* 0x000fc4000001007d */
[----:B------:R-:W-:-:S03]  /*40e0*/  @P3 FMUL.FTZ R41, R124, R41 ;  /* 0x000000297c293220 */ /* 0x000fc60000410000 */
        /* <DEDUP_REMOVED lines=10> */
.L_x_3254:
[----:B------:R-:W-:Y:S05]  /*4190*/  BSYNC B0 ;  /* 0x0000000000007941 */ /* 0x000fea0003800000 */
.L_x_3253:
[----:B------:R-:W-:Y:S01]  /*41a0*/  BAR.SYNC.DEFER_BLOCKING 0x0 ;  /* 0x0000000000007b1d */ /* 0x000fe20000010000 */
[----:B------:R-:W-:Y:S02]  /*41b0*/  ISETP.NE.AND P0, PT, R49, RZ, PT ;  /* 0x000000ff3100720c */ /* 0x000fe40003f05270 */
[----:B------:R-:W-:Y:S02]  /*41c0*/  PRMT R40, R28, 0x7632, R40 ;  /* 0x000076321c287816 */ /* 0x000fe40000000028 */
[----:B------:R-:W-:Y:S01]  /*41d0*/  SHF.L.U32 R38, R29, 0x10, RZ ;  /* 0x000000101d267819 */ /* 0x000fe200000006ff */
[----:B------:R-:W-:Y:S01]  /*41e0*/  BSSY B0, `(.L_x_3255) ;  /* 0x000003e000007945 */ /* 0x000fe20003800000 */
[----:B------:R-:W-:Y:S02]  /*41f0*/  SHF.L.U32 R41, R30, 0x10, RZ ;  /* 0x000000101e297819 */ /* 0x000fe400000006ff */
[----:B------:R-:W-:Y:S02]  /*4200*/  PRMT R43, R31, 0x7632, R43 ;  /* 0x000076321f2b7816 */ /* 0x000fe4000000002b */
[----:B------:R-:W-:-:S02]  /*4210*/  PRMT R66, R32, 0x7632, R66 ;  /* 0x0000763220427816 */ /* 0x000fc40000000042 */
[----:B------:R-:W-:Y:S02]  /*4220*/  PRMT R67, R33, 0x7632, R67 ;  /* 0x0000763221437816 */ /* 0x000fe40000000043 */
[----:B0-----:R-:W-:Y:S02]  /*4230*/  PRMT R72, R34, 0x7632, R72 ;  /* 0x0000763222487816 */ /* 0x001fe40000000048 */
[----:B------:R-:W-:Y:S02]  /*4240*/  PRMT R73, R35, 0x7632, R73 ;  /* 0x0000763223497816 */ /* 0x000fe40000000049 */
[----:B------:R-:W-:Y:S02]  /*4250*/  SHF.L.U32 R40, R40, 0x10, RZ ;  /* 0x0000001028287819 */ /* 0x000fe400000006ff */
[----:B------:R-:W-:Y:S02]  /*4260*/  SHF.L.U32 R43, R43, 0x10, RZ ;  /* 0x000000102b2b7819 */ /* 0x000fe400000006ff */
[----:B------:R-:W-:Y:S01]  /*4270*/  SHF.L.U32 R66, R66, 0x10, RZ ;  /* 0x0000001042427819 */ /* 0x000fe200000006ff */
[----:B------:R-:W0:Y:S01]  /*4280*/  LDS R39, [UR5+0x212c] ;  /* 0x00212c05ff277984 */ /* 0x000e220008000800 */
[----:B------:R-:W-:-:S02]  /*4290*/  SHF.L.U32 R67, R67, 0x10, RZ ;  /* 0x0000001043437819 */ /* 0x000fc400000006ff */
[----:B------:R-:W-:Y:S02]  /*42a0*/  SHF.L.U32 R72, R72, 0x10, RZ ;  /* 0x0000001048487819 */ /* 0x000fe400000006ff */
[----:B------:R-:W-:Y:S01]  /*42b0*/  SHF.L.U32 R73, R73, 0x10, RZ ;  /* 0x0000001049497819 */ /* 0x000fe200000006ff */
[----:B0-----:R-:W-:Y:S01]  /*42c0*/  @P0 FFMA.FTZ R125, R39, R124, R125 ;  /* 0x0000007c277d0223 */ /* 0x001fe2000001007d */
[----:B------:R-:W-:Y:S02]  /*42d0*/  ISETP.NE.AND P0, PT, R49, RZ, PT ;  /* 0x000000ff3100720c */ /* 0x000fe40003f05270 */
[----:B------:R-:W-:Y:S01]  /*42e0*/  SHF.L.U32 R39, R28, 0x10, RZ ;  /* 0x000000101c277819 */ /* 0x000fe200000006ff */
[----:B------:R-:W-:Y:S01]  /*42f0*/  FFMA.FTZ R103, R100, R125, R103 ;  /* 0x0000007d64677223 */ /* 0x000fe20000010067 */
[----:B------:R-:W-:Y:S02]  /*4300*/  PRMT R28, R29, 0x7632, R28 ;  /* 0x000076321d1c7816 */ /* 0x000fe4000000001c */
[----:B------:R-:W-:Y:S01]  /*4310*/  PRMT R29, R30, 0x7632, R29 ;  /* 0x000076321e1d7816 */ /* 0x000fe2000000001d */
[----:B------:R-:W-:Y:S01]  /*4320*/  FFMA.FTZ R104, R99, R103, R104 ;  /* 0x0000006763687223 */ /* 0x000fe20000010068 */
[----:B------:R-:W-:-:S02]  /*4330*/  SHF.L.U32 R30, R31, 0x10, RZ ;  /* 0x000000101f1e7819 */ /* 0x000fc400000006ff */
        /* <DEDUP_REMOVED lines=8> */
[----:B------:R-:W-:-:S03]  /*43c0*/  SHF.L.U32 R42, R29, 0x10, RZ ;  /* 0x000000101d2a7819 */ /* 0x000fc600000006ff */
        /* <DEDUP_REMOVED lines=12> */
[----:B------:R-:W0:Y:S01]  /*4490*/  S2UR UR6, SR_CTAID.Y ;  /* 0x00000000000679c3 */ /* 0x000e220000002600 */
[----:B------:R-:W-:-:S05]  /*44a0*/  LEA R96, R74, UR5, 0x3 ;  /* 0x000000054a607c11 */ /* 0x000fca000f8e18ff */
[----:B------:R1:W-:Y:S02]  /*44b0*/  STS.64 [R96+0x2140], R36 ;  /* 0x0021402460007388 */ /* 0x0003e40000000a00 */
        /* <DEDUP_REMOVED lines=15> */
[----:B------:R1:W-:Y:S04]  /*45b0*/  STG.E.64 desc[UR8][R28.64], R36 ;  /* 0x000000241c007986 */ /* 0x0003e8000c101b08 */
.L_x_3256:
[----:B------:R-:W-:Y:S05]  /*45c0*/  BSYNC B0 ;  /* 0x0000000000007941 */ /* 0x000fea0003800000 */
.L_x_3255:
        /* <DEDUP_REMOVED lines=19> */
.L_x_3252:
[----:B------:R-:W-:Y:S01]  /*4700*/  BAR.SYNC.DEFER_BLOCKING 0x0 ;  /* 0x0000000000007b1d */ /* 0x000fe20000010000 */
[----:B------:R-:W-:Y:S01]  /*4710*/  LEA R60, R11, R50, 0x1 ;  /* 0x000000320b3c7211 */ /* 0x000fe200078e08ff */
[----:B------:R-:W-:Y:S01]  /*4720*/  USHF.L.U32 UR6, UR4, 0xb, URZ ;  /* 0x0000000b04067899 */ /* 0x000fe2000800063f */
[----:B------:R-:W-:Y:S02]  /*4730*/  F2FP.BF16.F32.PACK_AB R31, R44, R21 ;  /* 0x000000152c1f723e */ /* 0x000fe400000010ff */
[----:B------:R-:W-:-:S03]  /*4740*/  F2FP.BF16.F32.PACK_AB R30, R45, R20 ;  /* 0x000000142d1e723e */ /* 0x000fc600000010ff */
[----:B------:R-:W0:Y:S01]  /*4750*/  LDC.64 R52, c[0x0][0x2b0] ;  /* 0x0000ac00ff347b82 */ /* 0x000e220000000a00 */
[----:B-1----:R-:W-:Y:S01]  /*4760*/  F2FP.BF16.F32.PACK_AB R29, R26, R19 ;  /* 0x000000131a1d723e */ /* 0x002fe200000010ff */
        /* <DEDUP_REMOVED lines=8> */
[----:B------:R-:W-:-:S02]  /*47f0*/  LEA R60, R60, UR5, 0x4 ;  /* 0x000000053c3c7c11 */ /* 0x000fc4000f8e20ff */
[----:B------:R-:W-:-:S03]  /*4800*/  F2FP.BF16.F32.PACK_AB R32, R47, R22 ;  /* 0x000000162f20723e */ /* 0x000fc600000010ff */
        /* <DEDUP_REMOVED lines=9> */
[----:B--2---:R-:W-:Y:S01]  /*48a0*/  IMAD R28, R16, UR10, RZ ;  /* 0x0000000a101c7c24 */ /* 0x004fe2000f8e02ff */
[----:B------:R-:W-:Y:S01]  /*48b0*/  IADD3 R49, R49, R51, RZ ;  /* 0x0000003331317210 */ /* 0x000fe20007ffe0ff */
[----:B------:R-:W-:Y:S02]  /*48c0*/  IMAD R53, R12, R55, R50 ;  /* 0x000000370c357224 */ /* 0x000fe400078e0232 */
[C---:B---3--:R-:W-:Y:S02]  /*48d0*/  IMAD R33, R17.reuse, UR11, R28 ;  /* 0x0000000b11217c24 */ /* 0x048fe4000f8e021c */
        /* <DEDUP_REMOVED lines=14> */
[----:B----4-:R-:W-:Y:S02]  /*49c0*/  STG.E.128 desc[UR8][R62.64], R36 ;  /* 0x000000243e007986 */ /* 0x010fe4000c101d08 */
        /* <DEDUP_REMOVED lines=28> */
[----:B------:R-:W-:-:S02]  /*4b90*/  SHF.L.U32 R36, R50, 0x10, RZ ;  /* 0x0000001032247819 */ /* 0x000fc400000006ff */
[----:B------:R-:W-:Y:S01]  /*4ba0*/  SHF.L.U32 R31, R52, 0x10, RZ ;  /* 0x00000010341f7819 */ /* 0x000fe200000006ff */
[----:B------:R-:W-:Y:S01]  /*4bb0*/  FMUL.FTZ R40, R37, -1.4426950216293334961 ;  /* 0xbfb8aa3b25287820 */ /* 0x000fe20000410000 */
[----:B------:R-:W-:Y:S01]  /*4bc0*/  SHF.L.U32 R48, R48, 0x10, RZ ;  /* 0x0000001030307819 */ /* 0x000fe200000006ff */
[----:B------:R-:W-:Y:S01]  /*4bd0*/  FMUL.FTZ R28, R36, -1.4426950216293334961 ;  /* 0xbfb8aa3b241c7820 */ /* 0x000fe20000410000 */
[----:B------:R-:W-:Y:S01]  /*4be0*/  PRMT R49, R49, 0x7632, R49 ;  /* 0x0000763231317816 */ /* 0x000fe20000000031 */
[----:B------:R2:W3:Y:S01]  /*4bf0*/  MUFU.EX2 R58, R32 ;  /* 0x00000020003a7308 */ /* 0x0004e20000000800 */
[----:B0-----:R-:W-:Y:S01]  /*4c00*/  FMUL.FTZ R38, R29, -1.4426950216293334961 ;  /* 0xbfb8aa3b1d267820 */ /* 0x001fe20000410000 */
[----:B------:R-:W-:Y:S01]  /*4c10*/  FMUL.FTZ R34, R31, -1.4426950216293334961 ;  /* 0xbfb8aa3b1f227820 */ /* 0x000fe20000410000 */
[----:B------:R-:W-:Y:S02]  /*4c20*/  SHF.L.U32 R49, R49, 0x10, RZ ;  /* 0x0000001031317819 */ /* 0x000fe400000006ff */
[----:B------:R-:W-:-:S02]  /*4c30*/  SHF.L.U32 R30, R53, 0x10, RZ ;  /* 0x00000010351e7819 */ /* 0x000fc400000006ff */
[----:B------:R-:W-:Y:S01]  /*4c40*/  PRMT R50, R50, 0x7632, R50 ;  /* 0x0000763232327816 */ /* 0x000fe20000000032 */
[----:B------:R0:W4:Y:S01]  /*4c50*/  MUFU.EX2 R65, R38 ;  /* 0x0000002600417308 */ /* 0x0001220000000800 */
[----:B--2---:R-:W-:Y:S01]  /*4c60*/  FMUL.FTZ R32, R48, -1.4426950216293334961 ;  /* 0xbfb8aa3b30207820 */ /* 0x004fe20000410000 */
[----:B------:R-:W-:Y:S01]  /*4c70*/  FMUL.FTZ R35, R30, -1.4426950216293334961 ;  /* 0xbfb8aa3b1e237820 */ /* 0x000fe20000410000 */
[----:B------:R-:W-:Y:S01]  /*4c80*/  SHF.L.U32 R50, R50, 0x10, RZ ;  /* 0x0000001032327819 */ /* 0x000fe200000006ff */
[----:B-1----:R-:W-:Y:S01]  /*4c90*/  FADD.FTZ R39, R39, 1 ;  /* 0x3f80000027277421 */ /* 0x002fe20000010000 */
[----:B------:R-:W-:-:S03]  /*4ca0*/  PRMT R51, R51, 0x7632, R51 ;  /* 0x0000763233337816 */ /* 0x000fc60000000033 */
[----:B------:R-:W1:Y:S01]  /*4cb0*/  MUFU.EX2 R41, R40 ;  /* 0x0000002800297308 */ /* 0x000e620000000800 */
[----:B0-----:R-:W-:Y:S01]  /*4cc0*/  PRMT R38, R52, 0x7632, R38 ;  /* 0x0000763234267816 */ /* 0x001fe20000000026 */
[----:B---3--:R-:W-:-:S06]  /*4cd0*/  FADD.FTZ R58, R58, 1 ;  /* 0x3f8000003a3a7421 */ /* 0x008fcc0000010000 */
[----:B------:R0:W2:Y:S01]  /*4ce0*/  MUFU.EX2 R43, R28 ;  /* 0x0000001c002b7308 */ /* 0x0000a20000000800 */
[----:B----4-:R-:W-:-:S07]  /*4cf0*/  FADD.FTZ R65, R65, 1 ;  /* 0x3f80000041417421 */ /* 0x010fce0000010000 */
[----:B------:R3:W4:Y:S01]  /*4d00*/  MUFU.EX2 R63, R34 ;  /* 0x00000022003f7308 */ /* 0x0007220000000800 */
[----:B0-----:R-:W-:Y:S01]  /*4d10*/  SHF.L.U32 R28, R55, 0x10, RZ ;  /* 0x00000010371c7819 */ /* 0x001fe200000006ff */
[----:B-1----:R-:W-:Y:S01]  /*4d20*/  FADD.FTZ R41, R41, 1 ;  /* 0x3f80000029297421 */ /* 0x002fe20000010000 */
[----:B------:R-:W-:-:S03]  /*4d30*/  PRMT R55, R55, 0x7632, R55 ;  /* 0x0000763237377816 */ /* 0x000fc60000000037 */
[----:B------:R-:W-:Y:S02]  /*4d40*/  FMUL.FTZ R62, R28, -1.4426950216293334961 ;  /* 0xbfb8aa3b1c3e7820 */ /* 0x000fe40000410000 */
[----:B------:R0:W1:Y:S01]  /*4d50*/  MUFU.EX2 R40, R32 ;  /* 0x0000002000287308 */ /* 0x0000620000000800 */
[----:B---3--:R-:W-:Y:S01]  /*4d60*/  FMUL.FTZ R34, R49, -1.4426950216293334961 ;  /* 0xbfb8aa3b31227820 */ /* 0x008fe20000410000 */
[----:B--2---:R-:W-:-:S06]  /*4d70*/  FADD.FTZ R43, R43, 1 ;  /* 0x3f8000002b2b7421 */ /* 0x004fcc0000010000 */
[----:B------:R2:W3:Y:S01]  /*4d80*/  MUFU.EX2 R42, R34 ;  /* 0x00000022002a7308 */ /* 0x0004e20000000800 */
[----:B0-----:R-:W-:Y:S01]  /*4d90*/  SHF.L.U32 R32, R38, 0x10, RZ ;  /* 0x0000001026207819 */ /* 0x001fe200000006ff */
[----:B----4-:R-:W-:Y:S01]  /*4da0*/  FADD.FTZ R63, R63, 1 ;  /* 0x3f8000003f3f7421 */ /* 0x010fe20000010000 */
[----:B------:R-:W-:-:S03]  /*4db0*/  PRMT R38, R53, 0x7632, R38 ;  /* 0x0000763235267816 */ /* 0x000fc60000000026 */
[----:B------:R-:W-:Y:S02]  /*4dc0*/  FMUL.FTZ R53, R32, -1.4426950216293334961 ;  /* 0xbfb8aa3b20357820 */ /* 0x000fe40000410000 */
[----:B------:R0:W4:Y:S01]  /*4dd0*/  MUFU.EX2 R64, R35 ;  /* 0x0000002300407308 */ /* 0x0001220000000800 */
[----:B--2---:R-:W-:Y:S01]  /*4de0*/  SHF.L.U32 R34, R38, 0x10, RZ ;  /* 0x0000001026227819 */ /* 0x004fe200000006ff */
[----:B-1----:R-:W-:Y:S01]  /*4df0*/  FADD.FTZ R40, R40, 1 ;  /* 0x3f80000028287421 */ /* 0x002fe20000010000 */
[----:B------:R-:W-:-:S03]  /*4e00*/  PRMT R38, R54, 0x7632, R38 ;  /* 0x0000763236267816 */ /* 0x000fc60000000026 */
[----:B------:R-:W-:Y:S01]  /*4e10*/  FMUL.FTZ R54, R34, -1.4426950216293334961 ;  /* 0xbfb8aa3b22367820 */ /* 0x000fe20000410000 */
[----:B------:R-:W-:Y:S01]  /*4e20*/  SHF.L.U32 R38, R38, 0x10, RZ ;  /* 0x0000001026267819 */ /* 0x000fe200000006ff */
[----:B------:R1:W2:Y:S01]  /*4e30*/  MUFU.EX2 R66, R62 ;  /* 0x0000003e00427308 */ /* 0x0002a20000000800 */
[----:B0-----:R-:W-:Y:S01]  /*4e40*/  FMUL.FTZ R35, R50, -1.4426950216293334961 ;  /* 0xbfb8aa3b32237820 */ /* 0x001fe20000410000 */
[----:B---3--:R-:W-:-:S06]  /*4e50*/  FADD.FTZ R42, R42, 1 ;  /* 0x3f8000002a2a7421 */ /* 0x008fcc0000010000 */
[----:B------:R-:W0:Y:S01]  /*4e60*/  MUFU.EX2 R53, R53 ;  /* 0x0000003500357308 */ /* 0x000e220000000800 */
[----:B-1----:R-:W-:Y:S01]  /*4e70*/  SHF.L.U32 R62, R51, 0x10, RZ ;  /* 0x00000010333e7819 */ /* 0x002fe200000006ff */
[----:B----4-:R-:W-:-:S04]  /*4e80*/  FADD.FTZ R64, R64, 1 ;  /* 0x3f80000040407421 */ /* 0x010fc80000010000 */
[----:B------:R-:W-:Y:S02]  /*4e90*/  FMUL.FTZ R52, R62, -1.4426950216293334961 ;  /* 0xbfb8aa3b3e347820 */ /* 0x000fe40000410000 */
[----:B------:R1:W3:Y:S01]  /*4ea0*/  MUFU.EX2 R51, R35 ;  /* 0x0000002300337308 */ /* 0x0002e20000000800 */
[----:B--2---:R-:W-:-:S07]  /*4eb0*/  FADD.FTZ R66, R66, 1 ;  /* 0x3f80000042427421 */ /* 0x004fce0000010000 */
[----:B------:R-:W2:Y:S01]  /*4ec0*/  MUFU.RCP R68, R39 ;  /* 0x0000002700447308 */ /* 0x000ea20000001000 */
[----:B-1----:R-:W-:Y:S01]  /*4ed0*/  SHF.L.U32 R35, R55, 0x10, RZ ;  /* 0x0000001037237819 */ /* 0x002fe200000006ff */
[----:B------:R-:W-:Y:S01]  /*4ee0*/  FMUL.FTZ R55, R38, -1.4426950216293334961 ;  /* 0xbfb8aa3b26377820 */ /* 0x000fe20000410000 */
[----:B0-----:R-:W-:-:S03]  /*4ef0*/  FADD.FTZ R53, R53, 1 ;  /* 0x3f80000035357421 */ /* 0x001fc60000010000 */
[----:B------:R-:W-:Y:S02]  /*4f00*/  FMUL.FTZ R67, R35, -1.4426950216293334961 ;  /* 0xbfb8aa3b23437820 */ /* 0x000fe40000410000 */
[----:B------:R-:W0:Y:S01]  /*4f10*/  MUFU.EX2 R55, R55 ;  /* 0x0000003700377308 */ /* 0x000e220000000800 */
[----:B---3--:R-:W-:-:S07]  /*4f20*/  FADD.FTZ R51, R51, 1 ;  /* 0x3f80000033337421 */ /* 0x008fce0000010000 */
[----:B------:R-:W1:Y:S01]  /*4f30*/  MUFU.EX2 R52, R52 ;  /* 0x0000003400347308 */ /* 0x000e620000000800 */
[----:B--2---:R-:W-:-:S04]  /*4f40*/  FMUL.FTZ R61, R61, R68 ;  /* 0x000000443d3d7220 */ /* 0x004fc80000410000 */
[----:B------:R-:W-:-:S03]  /*4f50*/  FMUL.FTZ R61, R61, R18 ;  /* 0x000000123d3d7220 */ /* 0x000fc60000410000 */
[----:B------:R-:W2:Y:S01]  /*4f60*/  MUFU.EX2 R54, R54 ;  /* 0x0000003600367308 */ /* 0x000ea20000000800 */
[----:B0-----:R-:W-:-:S07]  /*4f70*/  FADD.FTZ R55, R55, 1 ;  /* 0x3f80000037377421 */ /* 0x001fce0000010000 */
[----:B------:R-:W0:Y:S01]  /*4f80*/  MUFU.EX2 R67, R67 ;  /* 0x0000004300437308 */ /* 0x000e220000000800 */
[----:B-1----:R-:W-:-:S07]  /*4f90*/  FADD.FTZ R52, R52, 1 ;  /* 0x3f80000034347421 */ /* 0x002fce0000010000 */
[----:B------:R-:W-:Y:S01]  /*4fa0*/  MUFU.RCP R70, R41 ;  /* 0x0000002900467308 */ /* 0x000fe20000001000 */
[----:B--2---:R-:W-:-:S07]  /*4fb0*/  FADD.FTZ R54, R54, 1 ;  /* 0x3f80000036367421 */ /* 0x004fce0000010000 */
[----:B------:R-:W1:Y:S01]  /*4fc0*/  MUFU.RCP R69, R64 ;  /* 0x0000004000457308 */ /* 0x000e620000001000 */
[----:B0-----:R-:W-:-:S07]  /*4fd0*/  FADD.FTZ R67, R67, 1 ;  /* 0x3f80000043437421 */ /* 0x001fce0000010000 */
[----:B------:R-:W-:Y:S08]  /*4fe0*/  MUFU.RCP R43, R43 ;  /* 0x0000002b002b7308 */ /* 0x000ff00000001000 */
[----:B------:R-:W0:Y:S01]  /*4ff0*/  MUFU.RCP R42, R42 ;  /* 0x0000002a002a7308 */ /* 0x000e220000001000 */
[----:B-1----:R-:W-:-:S04]  /*5000*/  FMUL.FTZ R30, R30, R69 ;  /* 0x000000451e1e7220 */ /* 0x002fc80000410000 */
[----:B------:R-:W-:-:S03]  /*5010*/  FMUL.FTZ R30, R30, R23 ;  /* 0x000000171e1e7220 */ /* 0x000fc60000410000 */
[----:B------:R-:W-:Y:S08]  /*5020*/  MUFU.RCP R58, R58 ;  /* 0x0000003a003a7308 */ /* 0x000ff00000001000 */
[----:B------:R-:W1:Y:S01]  /*5030*/  MUFU.RCP R72, R63 ;  /* 0x0000003f00487308 */ /* 0x000e620000001000 */
[----:B0-----:R-:W-:-:S07]  /*5040*/  FMUL.FTZ R49, R49, R42 ;  /* 0x0000002a31317220 */ /* 0x001fce0000410000 */
[----:B------:R-:W0:Y:S08]  /*5050*/  MUFU.RCP R71, R66 ;  /* 0x0000004200477308 */ /* 0x000e300000001000 */
[----:B------:R-:W2:Y:S01]  /*5060*/  MUFU.RCP R74, R65 ;  /* 0x00000041004a7308 */ /* 0x000ea20000001000 */
[----:B-1----:R-:W-:-:S04]  /*5070*/  FMUL.FTZ R31, R31, R72 ;  /* 0x000000481f1f7220 */ /* 0x002fc80000410000 */
[----:B------:R-:W-:-:S03]  /*5080*/  FMUL.FTZ R31, R31, R22 ;  /* 0x000000161f1f7220 */ /* 0x000fc60000410000 */
[----:B------:R1:W3:Y:S01]  /*5090*/  MUFU.RCP R39, R40 ;  /* 0x0000002800277308 */ /* 0x0002e20000001000 */
[----:B0-----:R-:W-:-:S04]  /*50a0*/  FMUL.FTZ R28, R28, R71 ;  /* 0x000000471c1c7220 */ /* 0x001fc80000410000 */
[----:B------:R-:W-:-:S03]  /*50b0*/  FMUL.FTZ R28, R28, R25 ;  /* 0x000000191c1c7220 */ /* 0x000fc60000410000 */
[----:B------:R-:W0:Y:S01]  /*50c0*/  MUFU.RCP R51, R51 ;  /* 0x0000003300337308 */ /* 0x000e220000001000 */
[----:B-1----:R-:W-:Y:S01]  /*50d0*/  FMUL.FTZ R40, R37, R70 ;  /* 0x0000004625287220 */ /* 0x002fe20000410000 */
[----:B------:R-:W-:Y:S01]  /*50e0*/  FMUL.FTZ R37, R36, R43 ;  /* 0x0000002b24257220 */ /* 0x000fe20000410000 */
[----:B------:R-:W-:Y:S01]  /*50f0*/  FMUL.FTZ R36, R33, R58 ;  /* 0x0000003a21247220 */ /* 0x000fe20000410000 */
[----:B------:R-:W1:Y:S01]  /*5100*/  LDC.64 R42, c[0x0][0x2c0] ;  /* 0x0000b000ff2a7b82 */ /* 0x000e620000000a00 */
[----:B------:R-:W-:Y:S01]  /*5110*/  FMUL.FTZ R40, R40, R19 ;  /* 0x0000001328287220 */ /* 0x000fe20000410000 */
[----:B--2---:R-:W-:Y:S01]  /*5120*/  FMUL.FTZ R29, R29, R74 ;  /* 0x0000004a1d1d7220 */ /* 0x004fe20000410000 */
[----:B------:R-:W-:Y:S01]  /*5130*/  FMUL.FTZ R37, R37, R20 ;  /* 0x0000001425257220 */ /* 0x000fe20000410000 */
[----:B------:R-:W2:Y:S01]  /*5140*/  MUFU.RCP R41, R52 ;  /* 0x0000003400297308 */ /* 0x000ea20000001000 */
[----:B---3--:R-:W-:Y:S01]  /*5150*/  FMUL.FTZ R48, R48, R39 ;  /* 0x0000002730307220 */ /* 0x008fe20000410000 */
[----:B------:R-:W-:Y:S01]  /*5160*/  FMUL.FTZ R36, R36, R21 ;  /* 0x0000001524247220 */ /* 0x000fe20000410000 */
[----:B------:R-:W-:Y:S01]  /*5170*/  FMUL.FTZ R21, R49, R26 ;  /* 0x0000001a31157220 */ /* 0x000fe20000410000 */
[----:B------:R-:W-:Y:S01]  /*5180*/  FMUL.FTZ R29, R29, R24 ;  /* 0x000000181d1d7220 */ /* 0x000fe20000410000 */
[----:B------:R-:W-:-:S03]  /*5190*/  FMUL.FTZ R20, R48, R27 ;  /* 0x0000001b30147220 */ /* 0x000fc60000410000 */
[----:B------:R-:W3:Y:S01]  /*51a0*/  MUFU.RCP R53, R53 ;  /* 0x0000003500357308 */ /* 0x000ee20000001000 */
[----:B0-----:R-:W-:Y:S01]  /*51b0*/  FMUL.FTZ R50, R50, R51 ;  /* 0x0000003332327220 */ /* 0x001fe20000410000 */
[----:B------:R-:W-:Y:S02]  /*51c0*/  F2FP.BF16.F32.PACK_AB R21, R21, R40 ;  /* 0x000000281515723e */ /* 0x000fe400000010ff */
[----:B------:R-:W-:Y:S01]  /*51d0*/  F2FP.BF16.F32.PACK_AB R20, R20, R61 ;  /* 0x0000003d1414723e */ /* 0x000fe200000010ff */
[----:B------:R-:W-:-:S03]  /*51e0*/  FMUL.FTZ R50, R50, R45 ;  /* 0x0000002d32327220 */ /* 0x000fc60000410000 */
[----:B------:R-:W0:Y:S01]  /*51f0*/  MUFU.RCP R63, R54 ;  /* 0x00000036003f7308 */ /* 0x000e220000001000 */
[----:B--2---:R-:W-:Y:S01]  /*5200*/  FMUL.FTZ R19, R62, R41 ;  /* 0x000000293e137220 */ /* 0x004fe20000410000 */
[----:B------:R-:W-:-:S03]  /*5210*/  F2FP.BF16.F32.PACK_AB R22, R50, R37 ;  /* 0x000000253216723e */ /* 0x000fc600000010ff */
[----:B------:R-:W-:-:S03]  /*5220*/  FMUL.FTZ R19, R19, R44 ;  /* 0x0000002c13137220 */ /* 0x000fc60000410000 */
[----:B------:R-:W2:Y:S01]  /*5230*/  MUFU.RCP R55, R55 ;  /* 0x0000003700377308 */ /* 0x000ea20000001000 */
[----:B---3--:R-:W-:-:S04]  /*5240*/  FMUL.FTZ R32, R32, R53 ;  /* 0x0000003520207220 */ /* 0x008fc80000410000 */
[----:B------:R-:W-:-:S03]  /*5250*/  FMUL.FTZ R32, R32, R47 ;  /* 0x0000002f20207220 */ /* 0x000fc60000410000 */
[----:B------:R-:W3:Y:S01]  /*5260*/  MUFU.RCP R18, R67 ;  /* 0x0000004300127308 */ /* 0x000ee20000001000 */
[----:B0-----:R-:W-:Y:S01]  /*5270*/  FMUL.FTZ R23, R34, R63 ;  /* 0x0000003f22177220 */ /* 0x001fe20000410000 */
[----:B------:R-:W-:-:S03]  /*5280*/  F2FP.BF16.F32.PACK_AB R32, R32, R31 ;  /* 0x0000001f2020723e */ /* 0x000fc600000010ff */
[----:B------:R-:W-:Y:S01]  /*5290*/  FMUL.FTZ R25, R23, R46 ;  /* 0x0000002e17197220 */ /* 0x000fe20000410000 */
[----:B------:R-:W-:Y:S01]  /*52a0*/  F2FP.BF16.F32.PACK_AB R23, R19, R36 ;  /* 0x000000241317723e */ /* 0x000fe200000010ff */
[----:B------:R-:W-:Y:S01]  /*52b0*/  BAR.SYNC.DEFER_BLOCKING 0x0 ;  /* 0x0000000000007b1d */ /* 0x000fe20000010000 */
[----:B--2---:R-:W-:Y:S02]  /*52c0*/  FMUL.FTZ R38, R38, R55 ;  /* 0x0000003726267220 */ /* 0x004fe40000410000 */
[----:B------:R-:W-:Y:S02]  /*52d0*/  F2FP.BF16.F32.PACK_AB R33, R25, R30 ;  /* 0x0000001e1921723e */ /* 0x000fe400000010ff */
[----:B------:R-:W-:Y:S01]  /*52e0*/  FMUL.FTZ R38, R38, R57 ;  /* 0x0000003926267220 */ /* 0x000fe20000410000 */
[----:B---3--:R-:W-:-:S04]  /*52f0*/  FMUL.FTZ R35, R35, R18 ;  /* 0x0000001223237220 */ /* 0x008fc80000410000 */
[----:B------:R-:W-:Y:S01]  /*5300*/  F2FP.BF16.F32.PACK_AB R34, R38, R29 ;  /* 0x0000001d2622723e */ /* 0x000fe200000010ff */
[----:B-1----:R-:W-:Y:S02]  /*5310*/  IMAD R18, R13, R42, RZ ;  /* 0x0000002a0d127224 */ /* 0x002fe400078e02ff */
[----:B------:R-:W-:Y:S02]  /*5320*/  FMUL.FTZ R35, R35, R56 ;  /* 0x0000003823237220 */ /* 0x000fe40000410000 */
[C---:B------:R-:W-:Y:S02]  /*5330*/  IMAD R37, R12.reuse, R43, R18 ;  /* 0x0000002b0c257224 */ /* 0x040fe400078e0212 */
[----:B------:R-:W-:Y:S01]  /*5340*/  IMAD.WIDE.U32 R18, R12, R42, UR6 ;  /* 0x000000060c127e25 */ /* 0x000fe2000f8e002a */
[----:B------:R-:W-:Y:S01]  /*5350*/  F2FP.BF16.F32.PACK_AB R35, R35, R28 ;  /* 0x0000001c2323723e */ /* 0x000fe200000010ff */
[----:B------:R-:W-:Y:S02]  /*5360*/  ULDC.64 UR6, c[0x0][0x2c8] ;  /* 0x0000b20000067ab9 */ /* 0x000fe40000000a00 */
[----:B------:R-:W-:Y:S01]  /*5370*/  IMAD R36, R16, UR6, RZ ;  /* 0x0000000610247c24 */ /* 0x000fe2000f8e02ff */
[----:B------:R-:W-:Y:S01]  /*5380*/  IADD3 R19, R19, R37, RZ ;  /* 0x0000002513137210 */ /* 0x000fe20007ffe0ff */
[----:B------:R0:W-:Y:S04]  /*5390*/  STS.128 [R60], R20 ;  /* 0x000000143c007388 */ /* 0x0001e80000000c00 */
[----:B------:R-:W-:Y:S01]  /*53a0*/  STS.128 [R60+0x10], R32 ;  /* 0x000010203c007388 */ /* 0x000fe20000000c00 */
[----:B------:R-:W-:-:S03]  /*53b0*/  NOP ;  /* 0x0000000000007918 */ /* 0x000fc60000000000 */
[----:B------:R-:W1:Y:S01]  /*53c0*/  LDS.128 R24, [R59] ;  /* 0x000000003b187984 */ /* 0x000e620000000c00 */
[----:B------:R-:W-:-:S03]  /*53d0*/  IMAD.WIDE.U32 R18, R17, UR6, R18 ;  /* 0x0000000611127c25 */ /* 0x000fc6000f8e0012 */
        /* <DEDUP_REMOVED lines=13> */
.L_x_3259:
        /* <DEDUP_REMOVED lines=13> */
.L_x_5255:


//--------------------- .text._Z25selective_scan_fwd_kernelI32Selective_Scan_fwd_kernel_traitsILi64ELi16ELi1ELb0ELb0ELb0ELb0EN3c108BFloat16EfEEv13SSMParamsBase --------------------------
	.section	.text._Z25selective_scan_fwd_kernelI32Selective_Scan_fwd_kernel_traitsILi64ELi16ELi1ELb0ELb0ELb0ELb0EN3c108BFloat16EfEEv13SSMParamsBase,"ax",@progbits
	.align	128
        .global         _Z25selective_scan_fwd_kernelI32Selective_Scan_fwd_kernel_traitsILi64ELi16ELi1ELb0ELb0ELb0ELb0EN3c108BFloat16EfEEv13SSMParamsBase
        .type           _Z25selective_scan_fwd_kernelI32Selective_Scan_fwd_kernel_traitsILi64ELi16ELi1ELb0ELb0ELb0ELb0EN3c108BFloat16EfEEv13SSMParamsBase,@function
        .size           _Z25selective_scan_fwd_kernelI32Selective_Scan_fwd_kernel_traitsILi64ELi16ELi1ELb0ELb0ELb0ELb0EN3c108BFloat16EfEEv13SSMParamsBase,(.L_x_5256 - _Z25selective_scan_fwd_kernelI32Selective_Scan_fwd_kernel_traitsILi64ELi16ELi1ELb0ELb0ELb0ELb0EN3c108BFloat16EfEEv13SSMParamsBase)
        .other          _Z25selective_scan_fwd_kernelI32Selective_Scan_fwd_kernel_traitsILi64ELi16ELi1ELb0ELb0ELb0ELb0EN3c108BFloat16EfEEv13SSMParamsBase,@"STO_CUDA_ENTRY STV_DEFAULT"
_Z25selective_scan_fwd_kernelI32Selective_Scan_fwd_kernel_traitsILi64ELi16ELi1ELb0ELb0ELb0ELb0EN3c108BFloat16EfEEv13SSMParamsBase:
.text._Z25selective_scan_fwd_kernelI32Selective_Scan_fwd_kernel_traitsILi64ELi16ELi1ELb0ELb0ELb0ELb0EN3c108BFloat16EfEEv13SSMParamsBase:
[----:B------:R-:W-:Y:S08]  /*0000*/  LDC R1, c[0x0][0x28] ;  /* 0x00000a00ff017b82 */ /* 0x000ff00000000800 */
[----:B------:R-:W0:Y:S01]  /*0010*/  S2UR UR24, SR_CTAID.Y ;  /* 0x00000000001879c3 */ /* 0x000e220000002600 */
[----:B------:R-:W-:Y:S01]  /*0020*/  ULDC.64 UR8, c[0x0][0x300] ;  /* 0x0000c00000087ab9 */ /* 0x000fe20000000a00 */
[----:B------:R-:W-:Y:S01]  /*0030*/  CS2R R98, SRZ ;  /* 0x0000000000627805 */ /* 0x000fe2000001ff00 */
[----:B------:R-:W-:Y:S01]  /*0040*/  UISETP.NE.U32.AND UP1, UPT, UR8, URZ, UPT ;  /* 0x0000003f0800728c */ /* 0x000fe2000bf25070 */
[----:B------:R-:W-:Y:S01]  /*0050*/  ULDC.64 UR22, c[0x0][0x208] ;  /* 0x0000820000167ab9 */ /* 0x000fe20000000a00 */
[----:B------:R-:W-:-:S02]  /*0060*/  ULDC.64 UR6, c[0x0][0x2e8] ;  /* 0x0000ba0000067ab9 */ /* 0x000fc40000000a00 */
[----:B------:R-:W-:Y:S01]  /*0070*/  UISETP.NE.AND.EX UP1, UPT, UR9, URZ, UPT, UP1 ;  /* 0x0000003f0900728c */ /* 0x000fe2000bf25310 */
[----:B------:R-:W1:Y:S01]  /*0080*/  S2UR UR25, SR_CTAID.X ;  /* 0x00000000001979c3 */ /* 0x000e620000002500 */
[----:B------:R-:W-:Y:S01]  /*0090*/  UISETP.NE.U32.AND UP0, UPT, UR6, URZ, UPT ;  /* 0x0000003f0600728c */ /* 0x000fe2000bf05070 */
[----:B------:R-:W-:Y:S01]  /*00a0*/  ULDC.64 UR12, c[0x0][0x290] ;  /* 0x0000a400000c7ab9 */ /* 0x000fe20000000a00 */
[----:B------:R-:W-:Y:S02]  /*00b0*/  ULDC.64 UR14, c[0x0][0x298] ;  /* 0x0000a600000e7ab9 */ /* 0x000fe40000000a00 */
        /* <DEDUP_REMOVED lines=101> */
[C---:B------:R-:W-:Y:S02]  /*0710*/  LOP3.LUT R80, R93.reuse, 0x180, RZ, 0xfc, !PT ;  /* 0x000001805d507812 */ /* 0x040fe400078efcff */
[C---:B------:R-:W-:Y:S02]  /*0720*/  LOP3.LUT R79, R93.reuse, 0x1a0, RZ, 0xfc, !PT ;  /* 0x000001a05d4f7812 */ /* 0x040fe400078efcff */
[----:B------:R-:W-:-:S02]  /*0730*/  LOP3.LUT R78, R93, 0x1c0, RZ, 0xfc, !PT ;  /* 0x000001c05d4e7812 */ /* 0x000fc400078efcff */
[----:B--2---:R-:W-:-:S07]  /*0740*/  LOP3.LUT R77, R93, 0x1e0, RZ, 0xfc, !PT ;  /* 0x000001e05d4d7812 */ /* 0x004fce00078efcff */
.L_x_3300:
        /* <DEDUP_REMOVED lines=8> */
[----:B------:R-:W-:-:S02]  /*07d0*/  PRMT R5, RZ, 0x7610, R5 ;  /* 0x00007610ff057816 */ /* 0x000fc40000000005 */
[----:B------:R-:W-:Y:S02]  /*07e0*/  PRMT R0, RZ, 0x7610, R0 ;  /* 0x00007610ff007816 */ /* 0x000fe40000000000 */
[----:B------:R-:W-:Y:S02]  /*07f0*/  ISETP.GE.AND P2, PT, R93, UR19, PT ;  /* 0x000000135d007c0c */ /* 0x000fe4000bf46270 */
[----:B------:R-:W-:Y:S02]  /*0800*/  ISETP.GE.AND P1, PT, R20, UR19, PT ;  /* 0x0000001314007c0c */ /* 0x000fe4000bf26270 */
[----:B------:R-:W-:Y:S02]  /*0810*/  IADD3.X R3, R30, UR17, RZ, P3, !PT ;  /* 0x000000111e037c10 */ /* 0x000fe40009ffe4ff */
        /* <DEDUP_REMOVED lines=22> */
[----:B------:R-:W4:Y:S01]  /*0980*/  @!P5 LDG.E.U16 R6, desc[UR22][R2.64+0x140] ;  /* 0x000140160206d981 */ /* 0x000f22000c1e1500 */
[----:B------:R-:W-:Y:S02]  /*0990*/  ISETP.GE.AND P5, PT, R80, UR19, PT ;  /* 0x0000001350007c0c */ /* 0x000fe4000bfa6270 */
[----:B------:R-:W-:Y:S01]  /*09a0*/  PRMT R10, RZ, 0x7610, R10 ;  /* 0x00007610ff0a7816 */ /* 0x000fe2000000000a */
[----:B------:R-:W4:Y:S01]  /*09b0*/  @!P3 LDG.E.U16 R11, desc[UR22][R2.64+0x180] ;  /* 0x00018016020bb981 */ /* 0x000f22000c1e1500 */
[----:B------:R-:W-:-:S02]  /*09c0*/  ISETP.GE.AND P3, PT, R79, UR19, PT ;  /* 0x000000134f007c0c */ /* 0x000fc4000bf66270 */
        /* <DEDUP_REMOVED lines=17> */
[----:B------:R-:W-:-:S04]  /*0ae0*/  IMAD.IADD R18, R94, 0x1, R97 ;  /* 0x000000015e127824 */ /* 0x000fc800078e0261 */
[C---:B------:R-:W-:Y:S01]  /*0af0*/  VIADD R23, R18.reuse, 0x40 ;  /* 0x0000004012177836 */ /* 0x040fe20000000000 */
[C---:B------:R-:W-:Y:S01]  /*0b00*/  IADD3 R21, R18.reuse, 0x20, RZ ;  /* 0x0000002012157810 */ /* 0x040fe20007ffe0ff */
[C---:B------:R-:W-:Y:S01]  /*0b10*/  VIADD R27, R18.reuse, 0x80 ;  /* 0x00000080121b7836 */ /* 0x040fe20000000000 */
[C---:B------:R-:W-:Y:S01]  /*0b20*/  IADD3 R25, R18.reuse, 0x60, RZ ;  /* 0x0000006012197810 */ /* 0x040fe20007ffe0ff */
[C---:B------:R-:W-:Y:S01]  /*0b30*/  VIADD R31, R18.reuse, 0xc0 ;  /* 0x000000c0121f7836 */ /* 0x040fe20000000000 */
[CC--:B------:R-:W-:Y:S02]  /*0b40*/  LEA.HI.SX32 R76, R18.reuse, R18.reuse, 0x1b ;  /* 0x00000012124c7211 */ /* 0x0c0fe400078fdaff */
[C---:B------:R-:W-:Y:S02]  /*0b50*/  IADD3 R29, R18.reuse, 0xa0, RZ ;  /* 0x000000a0121d7810 */ /* 0x040fe40007ffe0ff */
[-C--:B------:R-:W-:Y:S01]  /*0b60*/  LEA.HI.SX32 R21, R21, R18.reuse, 0x1b ;  /* 0x0000001215157211 */ /* 0x080fe200078fdaff */
[----:B0-----:R-:W-:Y:S01]  /*0b70*/  VIADD R3, R18, 0x100 ;  /* 0x0000010012037836 */ /* 0x001fe20000000000 */
        /* <DEDUP_REMOVED lines=9> */
[C---:B------:R-:W-:Y:S01]  /*0c10*/  VIADD R41, R18.reuse, 0x180 ;  /* 0x0000018012297836 */ /* 0x040fe20000000000 */
        /* <DEDUP_REMOVED lines=31> */
[----:B------:R-:W-:-:S02]  /*0e10*/  IADD3 R2, P0, R28, UR16, RZ ;  /* 0x000000101c027c10 */ /* 0x000fc4000ff1e0ff */
[----:B------:R-:W-:Y:S02]  /*0e20*/  PRMT R20, RZ, 0x7610, R20 ;  /* 0x00007610ff147816 */ /* 0x000fe40000000014 */
[----:B------:R-:W-:Y:S02]  /*0e30*/  PRMT R21, RZ, 0x7610, R21 ;  /* 0x00007610ff157816 */ /* 0x000fe40000000015 */
[----:B------:R-:W-:Y:S02]  /*0e40*/  IADD3.X R3, R30, UR18, RZ, P0, !PT ;  /* 0x000000121e037c10 */ /* 0x000fe400087fe4ff */
        /* <DEDUP_REMOVED lines=18> */
[----:B--2---:R-:W-:Y:S04]  /*0f70*/  STS.U16 [R76], R5 ;  /* 0x000000054c007388 */ /* 0x004fe80000000400 */
[----:B---3--:R1:W-:Y:S04]  /*0f80*/  STS.U16 [R75+0x40], R0 ;  /* 0x000040004b007388 */ /* 0x0083e80000000400 */
[----:B----4-:R-:W-:Y:S01]  /*0f90*/  STS.U16 [R74+0x80], R7 ;  /* 0x000080074a007388 */ /* 0x010fe20000000400 */
[----:B-1----:R-:W-:-:S03]  /*0fa0*/  IMAD R0, R97, 0x10, R94 ;  /* 0x0000001061007824 */ /* 0x002fc600078e025e */
        /* <DEDUP_REMOVED lines=62> */
[----:B---3--:R-:W-:Y:S04]  /*1390*/  STS.U16 [R76], R21 ;  /* 0x000000154c007388 */ /* 0x008fe80000000400 */
[----:B--2---:R-:W-:Y:S04]  /*13a0*/  STS.U16 [R75+0x40], R20 ;  /* 0x000040144b007388 */ /* 0x004fe80000000400 */
        /* <DEDUP_REMOVED lines=85> */
.L_x_3261:
[----:B------:R-:W-:Y:S05]  /*1900*/  BSYNC B0 ;  /* 0x0000000000007941 */ /* 0x000fea0003800000 */
.L_x_3260:
        /* <DEDUP_REMOVED lines=36> */
.L_x_3263:
[----:B------:R-:W-:Y:S05]  /*1b50*/  BSYNC B0 ;  /* 0x0000000000007941 */ /* 0x000fea0003800000 */
.L_x_3262:
        /* <DEDUP_REMOVED lines=38> */
.L_x_3265:
[----:B------:R-:W-:Y:S05]  /*1dc0*/  BSYNC B0 ;  /* 0x0000000000007941 */ /* 0x000fea0003800000 */
.L_x_3264:
        /* <DEDUP_REMOVED lines=36> */
.L_x_3267:
[----:B------:R-:W-:Y:S05]  /*2010*/  BSYNC B0 ;  /* 0x0000000000007941 */ /* 0x000fea0003800000 */
.L_x_3266:
        /* <DEDUP_REMOVED lines=38> */
.L_x_3269:
[----:B------:R-:W-:Y:S05]  /*2280*/  BSYNC B0 ;  /* 0x0000000000007941 */ /* 0x000fea0003800000 */
.L_x_3268:
[----:B------:R-:W-:Y:S01]  /*2290*/  SHF.L.U32 R21, R21, 0x10, RZ ;  /* 0x0000001015157819 */ /* 0x000fe200000006ff */
[----:B------:R-:W-:Y:S01]  /*22a0*/  BSSY B0, `(.L_x_3270) ;  /* 0x0000023000007945 */ /* 0x000fe20003800000 */
[----:B------:R-:W-:-:S03]  /*22b0*/  FSETP.GTU.FTZ.AND P1, PT, R49, 20, PT ;  /* 0x41a000003100780b */ /* 0x000fc60003f3c000 */
[----:B------:R-:W-:Y:S01]  /*22c0*/  FADD.FTZ R48, R21, R98 ;  /* 0x0000006215307221 */ /* 0x000fe20000010000 */
        /* <DEDUP_REMOVED lines=32> */
.L_x_3271:
[----:B------:R-:W-:Y:S05]  /*24d0*/  BSYNC B0 ;  /* 0x0000000000007941 */ /* 0x000fea0003800000 */
.L_x_3270:
        /* <DEDUP_REMOVED lines=38> */
.L_x_3273:
[----:B------:R-:W-:Y:S05]  /*2740*/  BSYNC B0 ;  /* 0x0000000000007941 */ /* 0x000fea0003800000 */
.L_x_3272:
        /* <DEDUP_REMOVED lines=37> */
.L_x_3275:
[----:B------:R-:W-:Y:S05]  /*29a0*/  BSYNC B0 ;  /* 0x0000000000007941 */ /* 0x000fea0003800000 */
.L_x_3274:
        /* <DEDUP_REMOVED lines=42> */
.L_x_3277:
[----:B------:R-:W-:Y:S05]  /*2c50*/  BSYNC B0 ;  /* 0x0000000000007941 */ /* 0x000fea0003800000 */
.L_x_3276:
        /* <DEDUP_REMOVED lines=40> */
.L_x_3279:
[----:B------:R-:W-:Y:S05]  /*2ee0*/  BSYNC B0 ;  /* 0x0000000000007941 */ /* 0x000fea0003800000 */
.L_x_3278:
        /* <DEDUP_REMOVED lines=46> */
.L_x_3281:
[----:B------:R-:W-:Y:S05]  /*31d0*/  BSYNC B0 ;  /* 0x0000000000007941 */ /* 0x000fea0003800000 */
.L_x_3280:
[----:B------:R-:W-:Y:S04]  /*31e0*/  BSSY B0, `(.L_x_3282) ;  /* 0x0000021000007945 */ /* 0x000fe80003800000 */
[----:B------:R-:W-:Y:S05]  /*31f0*/  @P0 BRA `(.L_x_3283) ;  /* 0x00000000007c0947 */ /* 0x000fea0003800000 */
        /* <DEDUP_REMOVED lines=31> */
.L_x_3283:
[----:B------:R-:W-:Y:S05]  /*33f0*/  BSYNC B0 ;  /* 0x0000000000007941 */ /* 0x000fea0003800000 */
.L_x_3282:
        /* <DEDUP_REMOVED lines=33> */
.L_x_3285:
[----:B------:R-:W-:Y:S05]  /*3610*/  BSYNC B0 ;  /* 0x0000000000007941 */ /* 0x000fea0003800000 */
.L_x_3284:
        /* <DEDUP_REMOVED lines=33> */
.L_x_3287:
[----:B------:R-:W-:Y:S05]  /*3830*/  BSYNC B0 ;  /* 0x0000000000007941 */ /* 0x000fea0003800000 */
.L_x_3286:
        /* <DEDUP_REMOVED lines=33> */
.L_x_3289:
[----:B------:R-:W-:Y:S05]  /*3a50*/  BSYNC B0 ;  /* 0x0000000000007941 */ /* 0x000fea0003800000 */
.L_x_3288:
        /* <DEDUP_REMOVED lines=33> */
.L_x_3291:
[----:B------:R-:W-:Y:S05]  /*3c70*/  BSYNC B0 ;  /* 0x0000000000007941 */ /* 0x000fea0003800000 */
.L_x_3290:
        /* <DEDUP_REMOVED lines=37> */
[----:B------:R-:W-:Y:S01]  /*3ed0*/  MOV R13, RZ ;  /* 0x000000ff000d7202 */ /* 0x000fe20000000f00 */
[----:B------:R-:W-:Y:S01]  /*3ee0*/  ULDC UR32, c[0x0][0x21c] ;  /* 0x0000870000207ab9 */ /* 0x000fe20000000800 */
[----:B------:R-:W-:Y:S01]  /*3ef0*/  ULDC.64 UR26, c[0x0][0x238] ;  /* 0x00008e00001a7ab9 */ /* 0x000fe20000000a00 */
[----:B------:R-:W-:Y:S01]  /*3f00*/  ULDC.64 UR28, c[0x0][0x250] ;  /* 0x00009400001c7ab9 */ /* 0x000fe20000000a00 */
[----:B------:R-:W-:-:S05]  /*3f10*/  ULDC.64 UR30, c[0x0][0x270] ;  /* 0x00009c00001e7ab9 */ /* 0x000fca0000000a00 */
.L_x_3297:
[----:B0-2---:R-:W0:Y:S01]  /*3f20*/  LDC.64 R2, c[0x0][0x2d0] ;  /* 0x0000b400ff027b82 */ /* 0x005e220000000a00 */
        /* <DEDUP_REMOVED lines=11> */
[----:B------:R0:W2:Y:S01]  /*3fe0*/  LDG.E R2, desc[UR22][R2.64] ;  /* 0x0000001602027981 */ /* 0x0000a2000c1e1900 */
[----:B------:R-:W-:Y:S01]  /*3ff0*/  ISETP.GE.U32.AND P3, PT, R131, UR19, PT ;  /* 0x0000001383007c0c */ /* 0x000fe2000bf66070 */
[----:B------:R-:W-:Y:S01]  /*4000*/  IMAD R148, R135, UR30, RZ ;  /* 0x0000001e87947c24 */ /* 0x000fe2000f8e02ff */
[----:B------:R-:W-:Y:S01]  /*4010*/  ISETP.GE.U32.AND P4, PT, R130, UR19, PT ;  /* 0x0000001382007c0c */ /* 0x000fe2000bf86070 */
[----:B------:R-:W1:Y:S01]  /*4020*/  S2R R100, SR_TID.X ;  /* 0x0000000000647919 */ /* 0x000e620000002100 */
[----:B------:R-:W-:Y:S01]  /*4030*/  FSEL R109, R19, RZ, !P3 ;  /* 0x000000ff136d7208 */ /* 0x000fe20005800000 */
[----:B------:R-:W-:Y:S01]  /*4040*/  IMAD.U32 R9, RZ, RZ, UR13 ;  /* 0x0000000dff097e24 */ /* 0x000fe2000f8e00ff */
[----:B------:R-:W-:Y:S01]  /*4050*/  ISETP.GE.U32.AND P5, PT, R129, UR19, PT ;  /* 0x0000001381007c0c */ /* 0x000fe2000bfa6070 */
[----:B------:R-:W-:Y:S01]  /*4060*/  IMAD R151, R13, UR31, R148 ;  /* 0x0000001f0d977c24 */ /* 0x000fe2000f8e0294 */
[----:B------:R-:W-:Y:S02]  /*4070*/  FSEL R110, R21, RZ, !P4 ;  /* 0x000000ff156e7208 */ /* 0x000fe40006000000 */
[----:B0-----:R-:W-:-:S02]  /*4080*/  MOV R3, UR11 ;  /* 0x0000000b00037c02 */ /* 0x001fc40008000f00 */
[----:B------:R-:W-:Y:S02]  /*4090*/  ISETP.GE.U32.AND P6, PT, R128, UR19, PT ;  /* 0x0000001380007c0c */ /* 0x000fe4000bfc6070 */
[----:B------:R-:W-:Y:S02]  /*40a0*/  ISETP.GE.U32.AND P1, PT, R127, UR19, PT ;  /* 0x000000137f007c0c */ /* 0x000fe4000bf26070 */
[----:B------:R-:W-:Y:S02]  /*40b0*/  FSEL R112, R18, RZ, !P5 ;  /* 0x000000ff12707208 */ /* 0x000fe40006800000 */
[----:B------:R-:W-:Y:S02]  /*40c0*/  FSEL R114, R22, RZ, !P6 ;  /* 0x000000ff16727208 */ /* 0x000fe40007000000 */
[----:B------:R-:W-:Y:S02]  /*40d0*/  FSEL R116, R17, RZ, !P1 ;  /* 0x000000ff11747208 */ /* 0x000fe40004800000 */
[----:B------:R-:W-:Y:S01]  /*40e0*/  MOV R11, UR12 ;  /* 0x0000000c000b7c02 */ /* 0x000fe20008000f00 */
[----:B------:R-:W0:Y:S01]  /*40f0*/  S2UR UR21, SR_CgaCtaId ;  /* 0x00000000001579c3 */ /* 0x000e220000008800 */
[----:B------:R-:W-:Y:S01]  /*4100*/  UMOV UR20, 0x400 ;  /* 0x0000040000147882 */ /* 0x000fe20000000000 */
[----:B--2---:R-:W-:Y:S01]  /*4110*/  FMUL.FTZ R138, R2, 1.4426950216293334961 ;  /* 0x3fb8aa3b028a7820 */ /* 0x004fe20000410000 */
[----:B------:R-:W-:-:S03]  /*4120*/  MOV R2, UR10 ;  /* 0x0000000a00027c02 */ /* 0x000fc60008000f00 */
[C---:B------:R-:W-:Y:S01]  /*4130*/  FMUL.FTZ R4, R138.reuse, R59 ;  /* 0x0000003b8a047220 */ /* 0x040fe20000410000 */
[C---:B------:R-:W-:Y:S01]  /*4140*/  FMUL.FTZ R5, R138.reuse, R58 ;  /* 0x0000003a8a057220 */ /* 0x040fe20000410000 */
[----:B------:R-:W-:Y:S02]  /*4150*/  IMAD.MOV.U32 R10, RZ, RZ, R2 ;  /* 0x000000ffff0a7224 */ /* 0x000fe400078e0002 */
[C---:B------:R-:W-:Y:S01]  /*4160*/  FMUL.FTZ R6, R138.reuse, R57 ;  /* 0x000000398a067220 */ /* 0x040fe20000410000 */
[C---:B------:R-:W-:Y:S01]  /*4170*/  FMUL.FTZ R2, R138.reuse, R53 ;  /* 0x000000358a027220 */ /* 0x040fe20000410000 */
[----:B------:R2:W-:Y:S01]  /*4180*/  MUFU.EX2 R107, R4 ;  /* 0x00000004006b7308 */ /* 0x0005e20000000800 */
[C---:B------:R-:W-:Y:S01]  /*4190*/  FMUL.FTZ R7, R138.reuse, R56 ;  /* 0x000000388a077220 */ /* 0x040fe20000410000 */
[C---:B------:R-:W-:Y:S01]  /*41a0*/  FMUL.FTZ R101, R138.reuse, R55 ;  /* 0x000000378a657220 */ /* 0x040fe20000410000 */
[C---:B------:R-:W-:Y:S01]  /*41b0*/  FMUL.FTZ R3, R138.reuse, R54 ;  /* 0x000000368a037220 */ /* 0x040fe20000410000 */
[C---:B------:R-:W-:Y:S01]  /*41c0*/  FMUL.FTZ R141, R138.reuse, R48 ;  /* 0x000000308a8d7220 */ /* 0x040fe20000410000 */
[C---:B------:R-:W-:Y:S01]  /*41d0*/  FMUL.FTZ R142, R138.reuse, R47 ;  /* 0x0000002f8a8e7220 */ /* 0x040fe20000410000 */
[C---:B------:R-:W-:Y:S01]  /*41e0*/  FMUL.FTZ R146, R138.reuse, R46 ;  /* 0x0000002e8a927220 */ /* 0x040fe20000410000 */
[----:B------:R-:W-:Y:S01]  /*41f0*/  FMUL.FTZ R139, R138, R45 ;  /* 0x0000002d8a8b7220 */ /* 0x000fe20000410000 */
[----:B------:R3:W4:Y:S01]  /*4200*/  MUFU.EX2 R108, R5 ;  /* 0x00000005006c7308 */ /* 0x0007220000000800 */
[----:B--2---:R-:W-:-:S02]  /*4210*/  IMAD.U32 R4, RZ, RZ, UR8 ;  /* 0x00000008ff047e24 */ /* 0x004fc4000f8e00ff */
[----:B------:R-:W-:-:S03]  /*4220*/  IMAD.WIDE.U32 R10, R13, UR28, R10 ;  /* 0x0000001c0d0a7c25 */ /* 0x000fc6000f8e000a */
[----:B------:R-:W-:Y:S01]  /*4230*/  MOV R8, R4 ;  /* 0x0000000400087202 */ /* 0x000fe20000000f00 */
[----:B------:R-:W-:Y:S01]  /*4240*/  FMUL.FTZ R4, R138, R52 ;  /* 0x000000348a047220 */ /* 0x000fe20000410000 */
[----:B------:R-:W2:Y:S01]  /*4250*/  MUFU.EX2 R6, R6 ;  /* 0x0000000600067308 */ /* 0x000ea20000000800 */
[----:B---3--:R-:W-:Y:S02]  /*4260*/  MOV R5, UR9 ;  /* 0x0000000900057c02 */ /* 0x008fe40008000f00 */
[----:B-1----:R-:W-:Y:S01]  /*4270*/  SHF.L.U32 R5, R100, 0x4, RZ ;  /* 0x0000000464057819 */ /* 0x002fe200000006ff */
[----:B------:R-:W-:-:S03]  /*4280*/  IMAD.WIDE.U32 R8, R13, UR30, R8 ;  /* 0x0000001e0d087c25 */ /* 0x000fc6000f8e0008 */
[----:B------:R-:W-:Y:S01]  /*4290*/  ISETP.GE.U32.AND P2, PT, R5, UR19, PT ;  /* 0x0000001305007c0c */ /* 0x000fe2000bf46070 */
[----:B------:R-:W1:Y:S01]  /*42a0*/  MUFU.EX2 R2, R2 ;  /* 0x0000000200027308 */ /* 0x000e620000000800 */
[----:B----4-:R-:W-:Y:S01]  /*42b0*/  FSEL R108, R108, 1, !P3 ;  /* 0x3f8000006c6c7808 */ /* 0x010fe20005800000 */
[----:B------:R-:W-:Y:S01]  /*42c0*/  FMUL.FTZ R5, R138, R51 ;  /* 0x000000338a057220 */ /* 0x000fe20000410000 */
[----:B------:R-:W-:Y:S02]  /*42d0*/  FSEL R106, R20, RZ, !P2 ;  /* 0x000000ff146a7208 */ /* 0x000fe40005000000 */
[----:B------:R-:W-:Y:S02]  /*42e0*/  FSEL R107, R107, 1, !P2 ;  /* 0x3f8000006b6b7808 */ /* 0x000fe40005000000 */
[----:B------:R-:W-:Y:S01]  /*42f0*/  ISETP.GE.U32.AND P2, PT, R126, UR19, PT ;  /* 0x000000137e007c0c */ /* 0x000fe2000bf46070 */
[----:B------:R-:W3:Y:S01]  /*4300*/  MUFU.EX2 R7, R7 ;  /* 0x0000000700077308 */ /* 0x000ee20000000800 */
[----:B--2---:R-:W-:Y:S01]  /*4310*/  FSEL R111, R6, 1, !P4 ;  /* 0x3f800000066f7808 */ /* 0x004fe20006000000 */
[----:B------:R-:W-:Y:S01]  /*4320*/  FMUL.FTZ R6, R138, R50 ;  /* 0x000000328a067220 */ /* 0x000fe20000410000 */
[----:B------:R-:W-:-:S02]  /*4330*/  ISETP.GE.U32.AND P3, PT, R125, UR19, PT ;  /* 0x000000137d007c0c */ /* 0x000fc4000bf66070 */
[----:B------:R-:W-:Y:S02]  /*4340*/  FSEL R132, R23, RZ, !P2 ;  /* 0x000000ff17847208 */ /* 0x000fe40005000000 */
[----:B------:R-:W-:Y:S01]  /*4350*/  ISETP.GE.U32.AND P4, PT, R124, UR19, PT ;  /* 0x000000137c007c0c */ /* 0x000fe2000bf86070 */
[----:B------:R-:W2:Y:S01]  /*4360*/  MUFU.EX2 R101, R101 ;  /* 0x0000006500657308 */ /* 0x000ea20000000800 */
[----:B-1----:R-:W-:Y:S01]  /*4370*/  FSEL R133, R2, 1, !P2 ;  /* 0x3f80000002857808 */ /* 0x002fe20005000000 */
[----:B------:R-:W-:Y:S01]  /*4380*/  FFMA.FTZ R2, R106, R108, R109 ;  /* 0x0000006c6a027223 */ /* 0x000fe2000001006d */
[----:B------:R-:W-:Y:S02]  /*4390*/  FSEL R134, R16, RZ, !P3 ;  /* 0x000000ff10867208 */ /* 0x000fe40005800000 */
[----:B------:R-:W-:Y:S01]  /*43a0*/  FSEL R104, R24, RZ, !P4 ;  /* 0x000000ff18687208 */ /* 0x000fe20006000000 */
[----:B------:R-:W-:Y:S01]  /*43b0*/  FFMA.FTZ R136, R111, R2, R110 ;  /* 0x000000026f887223 */ /* 0x000fe2000001006e */
[----:B------:R-:W-:Y:S01]  /*43c0*/  FMUL.FTZ R2, R107, R108 ;  /* 0x0000006c6b027220 */ /* 0x000fe20000410000 */
[----:B------:R-:W1:Y:S01]  /*43d0*/  MUFU.EX2 R3, R3 ;  /* 0x0000000300037308 */ /* 0x000e620000000800 */
[----:B---3--:R-:W-:-:S02]  /*43e0*/  FSEL R113, R7, 1, !P5 ;  /* 0x3f80000007717808 */ /* 0x008fc40006800000 */
[----:B------:R-:W-:Y:S02]  /*43f0*/  ISETP.GE.U32.AND P5, PT, R123, UR19, PT ;  /* 0x000000137b007c0c */ /* 0x000fe4000bfa6070 */
[----:B------:R-:W-:Y:S01]  /*4400*/  ISETP.GE.U32.AND P2, PT, R120, UR19, PT ;  /* 0x0000001378007c0c */ /* 0x000fe2000bf46070 */
[----:B------:R-:W-:Y:S01]  /*4410*/  FFMA.FTZ R137, R113, R136, R112 ;  /* 0x0000008871897223 */ /* 0x000fe20000010070 */
[----:B------:R-:W-:Y:S01]  /*4420*/  FMUL.FTZ R136, R111, R2 ;  /* 0x000000026f887220 */ /* 0x000fe20000410000 */
[----:B------:R-:W3:Y:S01]  /*4430*/  MUFU.EX2 R4, R4 ;  /* 0x0000000400047308 */ /* 0x000ee20000000800 */
[----:B--2---:R-:W-:Y:S01]  /*4440*/  FSEL R115, R101, 1, !P6 ;  /* 0x3f80000065737808 */ /* 0x004fe20007000000 */
[----:B------:R-:W-:Y:S02]  /*4450*/  IMAD R2, R135, UR28, RZ ;  /* 0x0000001c87027c24 */ /* 0x000fe4000f8e02ff */
[----:B------:R-:W-:Y:S01]  /*4460*/  FMUL.FTZ R136, R113, R136 ;  /* 0x0000008871887220 */ /* 0x000fe20000410000 */
[----:B------:R-:W-:Y:S01]  /*4470*/  ISETP.GE.U32.AND P6, PT, R122, UR19, PT ;  /* 0x000000137a007c0c */ /* 0x000fe2000bfc6070 */
[----:B------:R-:W-:-:S02]  /*4480*/  FFMA.FTZ R137, R115, R137, R114 ;  /* 0x0000008973897223 */ /* 0x000fc40000010072 */
[----:B------:R-:W-:Y:S01]  /*4490*/  FMUL.FTZ R136, R115, R136 ;  /* 0x0000008873887220 */ /* 0x000fe20000410000 */
[----:B------:R-:W2:Y:S01]  /*44a0*/  MUFU.EX2 R5, R5 ;  /* 0x0000000500057308 */ /* 0x000ea20000000800 */
[----:B-1----:R-:W-:Y:S01]  /*44b0*/  FSEL R117, R3, 1, !P1 ;  /* 0x3f80000003757808 */ /* 0x002fe20004800000 */
[----:B------:R-:W-:Y:S01]  /*44c0*/  FMUL.FTZ R3, R138, R49 ;  /* 0x000000318a037220 */ /* 0x000fe20000410000 */
[----:B------:R-:W-:Y:S01]  /*44d0*/  FSEL R102, R15, RZ, !P5 ;  /* 0x000000ff0f667208 */ /* 0x000fe20006800000 */
[----:B------:R-:W-:Y:S01]  /*44e0*/  IMAD R149, R13, UR29, R2 ;  /* 0x0000001d0d957c24 */ /* 0x000fe2000f8e0202 */
[----:B------:R-:W-:Y:S01]  /*44f0*/  ISETP.GE.U32.AND P1, PT, R121, UR19, PT ;  /* 0x0000001379007c0c */ /* 0x000fe2000bf26070 */
[C---:B------:R-:W-:Y:S01]  /*4500*/  FFMA.FTZ R135, R117.reuse, R137, R116 ;  /* 0x0000008975877223 */ /* 0x040fe20000010074 */
[----:B------:R-:W-:Y:S01]  /*4510*/  FMUL.FTZ R140, R117, R136 ;  /* 0x00000088758c7220 */ /* 0x000fe20000410000 */
[----:B------:R-:W1:Y:S01]  /*4520*/  MUFU.EX2 R6, R6 ;  /* 0x0000000600067308 */ /* 0x000e620000000800 */
[----:B---3--:R-:W-:Y:S01]  /*4530*/  FSEL R105, R4, 1, !P3 ;  /* 0x3f80000004697808 */ /* 0x008fe20005800000 */
[C---:B------:R-:W-:Y:S01]  /*4540*/  FFMA.FTZ R135, R133.reuse, R135, R132 ;  /* 0x0000008785877223 */ /* 0x040fe20000010084 */
[----:B------:R-:W-:Y:S01]  /*4550*/  FMUL.FTZ R140, R133, R140 ;  /* 0x0000008c858c7220 */ /* 0x000fe20000410000 */
[----:B------:R-:W-:-:S02]  /*4560*/  FSEL R137, R25, RZ, !P6 ;  /* 0x000000ff19897208 */ /* 0x000fc40007000000 */
[C---:B------:R-:W-:Y:S01]  /*4570*/  FFMA.FTZ R144, R105.reuse, R135, R134 ;  /* 0x0000008769907223 */ /* 0x040fe20000010086 */
[----:B------:R-:W-:Y:S01]  /*4580*/  FMUL.FTZ R140, R105, R140 ;  /* 0x0000008c698c7220 */ /* 0x000fe20000410000 */
[----:B------:R-:W3:Y:S01]  /*4590*/  MUFU.EX2 R3, R3 ;  /* 0x0000000300037308 */ /* 0x000ee20000000800 */
[----:B--2---:R-:W-:Y:S02]  /*45a0*/  FSEL R103, R5, 1, !P4 ;  /* 0x3f80000005677808 */ /* 0x004fe40006000000 */
[----:B------:R-:W-:Y:S01]  /*45b0*/  FSEL R136, R14, RZ, !P1 ;  /* 0x000000ff0e887208 */ /* 0x000fe20004800000 */
[----:B------:R-:W2:Y:S01]  /*45c0*/  LDC.64 R4, c[0x0][0x2d8] ;  /* 0x0000b600ff047b82 */ /* 0x000ea20000000a00 */
[----:B------:R-:W-:Y:S01]  /*45d0*/  ISETP.GE.U32.AND P3, PT, R119, UR19, PT ;  /* 0x0000001377007c0c */ /* 0x000fe2000bf66070 */
[C---:B------:R-:W-:Y:S01]  /*45e0*/  FFMA.FTZ R145, R103.reuse, R144, R104 ;  /* 0x0000009067917223 */ /* 0x040fe20000010068 */
[----:B------:R-:W-:Y:S01]  /*45f0*/  FMUL.FTZ R144, R138, R44 ;  /* 0x0000002c8a907220 */ /* 0x000fe20000410000 */
[----:B------:R-:W4:Y:S01]  /*4600*/  MUFU.EX2 R141, R141 ;  /* 0x0000008d008d7308 */ /* 0x000f220000000800 */
[----:B-1----:R-:W-:Y:S01]  /*4610*/  FSEL R101, R6, 1, !P5 ;  /* 0x3f80000006657808 */ /* 0x002fe20006800000 */
[----:B------:R-:W-:Y:S01]  /*4620*/  FMUL.FTZ R140, R103, R140 ;  /* 0x0000008c678c7220 */ /* 0x000fe20000410000 */
[----:B------:R-:W-:Y:S01]  /*4630*/  FSEL R135, R26, RZ, !P2 ;  /* 0x000000ff1a877208 */ /* 0x000fe20005000000 */
[----:B------:R-:W1:Y:S01]  /*4640*/  LDC.64 R6, c[0x0][0x2e0] ;  /* 0x0000b800ff067b82 */ /* 0x000e620000000a00 */
[----:B------:R-:W-:-:S02]  /*4650*/  ISETP.GE.U32.AND P4, PT, R118, UR19, PT ;  /* 0x0000001376007c0c */ /* 0x000fc4000bf86070 */
[----:B------:R-:W-:Y:S01]  /*4660*/  ISETP.GE.U32.AND P5, PT, R92, UR19, PT ;  /* 0x000000135c007c0c */ /* 0x000fe2000bfa6070 */
[----:B------:R-:W0:Y:S01]  /*4670*/  MUFU.EX2 R142, R142 ;  /* 0x0000008e008e7308 */ /* 0x000e220000000800 */
[----:B---3--:R-:W-:Y:S01]  /*4680*/  FSEL R138, R3, 1, !P6 ;  /* 0x3f800000038a7808 */ /* 0x008fe20007000000 */
[----:B------:R-:W-:Y:S01]  /*4690*/  FFMA.FTZ R3, R101, R145, R102 ;  /* 0x0000009165037223 */ /* 0x000fe20000010066 */
[----:B------:R-:W-:-:S03]  /*46a0*/  IADD3 R148, R11, R149, RZ ;  /* 0x000000950b947210 */ /* 0x000fc60007ffe0ff */
[C---:B------:R-:W-:Y:S01]  /*46b0*/  FFMA.FTZ R147, R138.reuse, R3, R137 ;  /* 0x000000038a937223 */ /* 0x040fe20000010089 */
[----:B------:R-:W-:Y:S01]  /*46c0*/  FMUL.FTZ R3, R101, R140 ;  /* 0x0000008c65037220 */ /* 0x000fe20000410000 */
[----:B------:R-:W3:Y:S01]  /*46d0*/  MUFU.EX2 R146, R146 ;  /* 0x0000009200927308 */ /* 0x000ee20000000800 */
[----:B----4-:R-:W-:Y:S02]  /*46e0*/  FSEL R141, R141, 1, !P1 ;  /* 0x3f8000008d8d7808 */ /* 0x010fe40004800000 */
[----:B------:R-:W-:Y:S01]  /*46f0*/  FMUL.FTZ R150, R138, R3 ;  /* 0x000000038a967220 */ /* 0x000fe20000410000 */
[----:B------:R-:W-:Y:S02]  /*4700*/  FSEL R140, R27, RZ, !P4 ;  /* 0x000000ff1b8c7208 */ /* 0x000fe40006000000 */
[C---:B------:R-:W-:Y:S01]  /*4710*/  FFMA.FTZ R147, R141.reuse, R147, R136 ;  /* 0x000000938d937223 */ /* 0x040fe20000010088 */
[----:B------:R-:W-:Y:S01]  /*4720*/  FMUL.FTZ R3, R141, R150 ;  /* 0x000000968d037220 */ /* 0x000fe20000410000 */
[----:B------:R4:W3:Y:S01]  /*4730*/  MUFU.EX2 R143, R139 ;  /* 0x0000008b008f7308 */ /* 0x0008e20000000800 */
[----:B0-----:R-:W-:-:S02]  /*4740*/  FSEL R142, R142, 1, !P2 ;  /* 0x3f8000008e8e7808 */ /* 0x001fc40005000000 */
[----:B--2---:R-:W-:Y:S02]  /*4750*/  LEA R4, P1, R10, R4, 0x2 ;  /* 0x000000040a047211 */ /* 0x004fe400078210ff */
[----:B-1----:R-:W-:Y:S01]  /*4760*/  LEA R6, P2, R8, R6, 0x2 ;  /* 0x0000000608067211 */ /* 0x002fe200078410ff */
[C---:B------:R-:W-:Y:S01]  /*4770*/  FFMA.FTZ R147, R142.reuse, R147, R135 ;  /* 0x000000938e937223 */ /* 0x040fe20000010087 */
[----:B------:R-:W-:Y:S01]  /*4780*/  FMUL.FTZ R3, R142, R3 ;  /* 0x000000038e037220 */ /* 0x000fe20000410000 */
[----:B------:R0:W1:Y:S01]  /*4790*/  MUFU.EX2 R145, R144 ;  /* 0x0000009000917308 */ /* 0x0000620000000800 */
[----:B----4-:R-:W-:Y:S02]  /*47a0*/  FSEL R139, R12, RZ, !P3 ;  /* 0x000000ff0c8b7208 */ /* 0x010fe40005800000 */
[----:B---3--:R-:W-:Y:S02]  /*47b0*/  FSEL R146, R146, 1, !P3 ;  /* 0x3f80000092927808 */ /* 0x008fe40005800000 */
[----:B------:R-:W-:-:S02]  /*47c0*/  LEA.HI.X R5, R10, R5, R148, 0x2, P1 ;  /* 0x000000050a057211 */ /* 0x000fc400008f1494 */
[----:B------:R-:W-:Y:S01]  /*47d0*/  ISETP.GE.AND P1, PT, R97, 0x1, PT ;  /* 0x000000016100780c */ /* 0x000fe20003f26270 */
[C---:B------:R-:W-:Y:S01]  /*47e0*/  FFMA.FTZ R147, R146.reuse, R147, R139 ;  /* 0x0000009392937223 */ /* 0x040fe2000001008b */
[----:B------:R-:W-:Y:S01]  /*47f0*/  FSEL R143, R143, 1, !P4 ;  /* 0x3f8000008f8f7808 */ /* 0x000fe20006000000 */
[----:B------:R-:W-:Y:S01]  /*4800*/  FMUL.FTZ R2, R146, R3 ;  /* 0x0000000392027220 */ /* 0x000fe20000410000 */
[----:B0-----:R-:W-:-:S03]  /*4810*/  FSEL R144, R0, RZ, !P5 ;  /* 0x000000ff00907208 */ /* 0x001fc60006800000 */
[C---:B------:R-:W-:Y:S01]  /*4820*/  FFMA.FTZ R147, R143.reuse, R147, R140 ;  /* 0x000000938f937223 */ /* 0x040fe2000001008c */
[----:B------:R-:W-:Y:S01]  /*4830*/  FMUL.FTZ R2, R143, R2 ;  /* 0x000000028f027220 */ /* 0x000fe20000410000 */
[----:B-1----:R-:W-:-:S05]  /*4840*/  FSEL R145, R145, 1, !P5 ;  /* 0x3f80000091917808 */ /* 0x002fca0006800000 */
[C---:B------:R-:W-:Y:S01]  /*4850*/  FFMA.FTZ R3, R145.reuse, R147, R144 ;  /* 0x0000009391037223 */ /* 0x040fe20000010090 */
[----:B------:R-:W-:Y:S01]  /*4860*/  FMUL.FTZ R2, R145, R2 ;  /* 0x0000000291027220 */ /* 0x000fe20000410000 */
[----:B------:R-:W-:-:S03]  /*4870*/  IMAD.IADD R147, R9, 0x1, R151 ;  /* 0x0000000109937824 */ /* 0x000fc600078e0297 */
[----:B------:R-:W0:Y:S02]  /*4880*/  SHFL.UP PT, R11, R3, 0x1, RZ ;  /* 0x04200000030b7989 */ /* 0x000e2400000e00ff */
[----:B------:R-:W-:Y:S02]  /*4890*/  LEA.HI.X R7, R8, R7, R147, 0x2, P2 ;  /* 0x0000000708077211 */ /* 0x000fe400010f1493 */
[----:B------:R-:W1:Y:S04]  /*48a0*/  SHFL.UP PT, R9, R2, 0x1, RZ ;  /* 0x0420000002097989 */ /* 0x000e6800000e00ff */
[----:B------:R2:W5:Y:S01]  /*48b0*/  LDG.E R147, desc[UR22][R4.64] ;  /* 0x0000001604937981 */ /* 0x000562000c1e1900 */
[----:B0-----:R-:W-:Y:S01]  /*48c0*/  @P1 FFMA.FTZ R3, R2, R11, R3 ;  /* 0x0000000b02031223 */ /* 0x001fe20000010003 */
[----:B------:R-:W-:-:S02]  /*48d0*/  ISETP.NE.AND P2, PT, R97, 0x1f, PT ;  /* 0x0000001f6100780c */ /* 0x000fc40003f45270 */
[----:B------:R0:W5:Y:S01]  /*48e0*/  LDG.E R148, desc[UR22][R6.64] ;  /* 0x0000001606947981 */ /* 0x000162000c1e1900 */
[----:B------:R-:W-:Y:S01]  /*48f0*/  HFMA2.MMA R11, -RZ, RZ, 0, 0 ;  /* 0x00000000ff0b7435 */ /* 0x000fe200000001ff */
[----:B-1----:R-:W-:Y:S01]  /*4900*/  @P1 FMUL.FTZ R2, R2, R9 ;  /* 0x0000000902021220 */ /* 0x002fe20000410000 */
[----:B------:R-:W-:Y:S01]  /*4910*/  ISETP.GE.AND P1, PT, R97, 0x2, PT ;  /* 0x000000026100780c */ /* 0x000fe20003f26270 */
[----:B------:R-:W1:Y:S01]  /*4920*/  SHFL.UP PT, R8, R3, 0x2, RZ ;  /* 0x0440000003087989 */ /* 0x000e6200000e00ff */
[----:B------:R-:W-:Y:S01]  /*4930*/  MOV R10, 0x3f800000 ;  /* 0x3f800000000a7802 */ /* 0x000fe20000000f00 */
[----:B------:R-:W-:Y:S02]  /*4940*/  BSSY B0, `(.L_x_3293) ;  /* 0x000002f000007945 */ /* 0x000fe40003800000 */
[----:B------:R-:W3:Y:S08]  /*4950*/  SHFL.UP PT, R9, R2, 0x2, RZ ;  /* 0x0440000002097989 */ /* 0x000ef000000e00ff */
[C---:B-1----:R-:W-:Y:S01]  /*4960*/  @P1 FFMA.FTZ R3, R2.reuse, R8, R3 ;  /* 0x0000000802031223 */ /* 0x042fe20000010003 */
[----:B---3--:R-:W-:-:S04]  /*4970*/  @P1 FMUL.FTZ R2, R2, R9 ;  /* 0x0000000902021220 */ /* 0x008fc80000410000 */
[----:B------:R-:W1:Y:S01]  /*4980*/  SHFL.UP PT, R8, R3, 0x4, RZ ;  /* 0x0480000003087989 */ /* 0x000e6200000e00ff */
[----:B------:R-:W-:-:S03]  /*4990*/  ISETP.GE.AND P1, PT, R97, 0x4, PT ;  /* 0x000000046100780c */ /* 0x000fc60003f26270 */
[----:B------:R-:W3:Y:S10]  /*49a0*/  SHFL.UP PT, R9, R2, 0x4, RZ ;  /* 0x0480000002097989 */ /* 0x000ef400000e00ff */
[C---:B-1----:R-:W-:Y:S01]  /*49b0*/  @P1 FFMA.FTZ R3, R2.reuse, R8, R3 ;  /* 0x0000000802031223 */ /* 0x042fe20000010003 */
[----:B------:R-:W-:Y:S01]  /*49c0*/  @!P0 LEA R8, R13, UR15, 0x3 ;  /* 0x0000000f0d088c11 */ /* 0x000fe2000f8e18ff */
[----:B------:R-:W-:Y:S01]  /*49d0*/  ULEA UR15, UR21, UR20, 0x18 ;  /* 0x00000014150f7291 */ /* 0x000fe2000f8ec03f */
[----:B---3--:R-:W-:-:S02]  /*49e0*/  @P1 FMUL.FTZ R2, R2, R9 ;  /* 0x0000000902021220 */ /* 0x008fc40000410000 */
[----:B--2---:R-:W1:Y:S01]  /*49f0*/  SHFL.UP PT, R4, R3, 0x8, RZ ;  /* 0x0500000003047989 */ /* 0x004e6200000e00ff */
[----:B------:R-:W-:Y:S02]  /*4a00*/  ISETP.GE.AND P1, PT, R97, 0x8, PT ;  /* 0x000000086100780c */ /* 0x000fe40003f26270 */
[----:B------:R-:W-:Y:S01]  /*4a10*/  SHF.R.U32.HI R9, RZ, 0x5, R100 ;  /* 0x00000005ff097819 */ /* 0x000fe20000011664 */
[----:B------:R-:W2:Y:S04]  /*4a20*/  SHFL.UP PT, R5, R2, 0x8, RZ ;  /* 0x0500000002057989 */ /* 0x000ea800000e00ff */
[----:B------:R-:W-:Y:S06]  /*4a30*/  @!P0 LDS.64 R10, [R8+0x870] ;  /* 0x00087000080a8984 */ /* 0x000fec0000000a00 */
[C---:B-1----:R-:W-:Y:S01]  /*4a40*/  @P1 FFMA.FTZ R3, R2.reuse, R4, R3 ;  /* 0x0000000402031223 */ /* 0x042fe20000010003 */
[----:B--2---:R-:W-:-:S04]  /*4a50*/  @P1 FMUL.FTZ R2, R2, R5 ;  /* 0x0000000502021220 */ /* 0x004fc80000410000 */
[----:B------:R-:W1:Y:S01]  /*4a60*/  SHFL.UP PT, R4, R3, 0x10, RZ ;  /* 0x0600000003047989 */ /* 0x000e6200000e00ff */
[----:B------:R-:W-:-:S03]  /*4a70*/  ISETP.GE.AND P1, PT, R97, 0x10, PT ;  /* 0x000000106100780c */ /* 0x000fc60003f26270 */
[----:B------:R-:W2:Y:S10]  /*4a80*/  SHFL.UP PT, R5, R2, 0x10, RZ ;  /* 0x0600000002057989 */ /* 0x000eb400000e00ff */
[C---:B-1----:R-:W-:Y:S01]  /*4a90*/  @P1 FFMA.FTZ R3, R2.reuse, R4, R3 ;  /* 0x0000000402031223 */ /* 0x042fe20000010003 */
[----:B--2---:R-:W-:-:S04]  /*4aa0*/  @P1 FMUL.FTZ R2, R2, R5 ;  /* 0x0000000502021220 */ /* 0x004fc80000410000 */
[----:B------:R-:W-:Y:S01]  /*4ab0*/  SHFL.UP PT, R150, R3, 0x1, RZ ;  /* 0x0420000003967989 */ /* 0x000fe200000e00ff */
[----:B------:R-:W-:-:S03]  /*4ac0*/  ISETP.NE.AND P1, PT, R9, RZ, PT ;  /* 0x000000ff0900720c */ /* 0x000fc60003f25270 */
[----:B------:R-:W-:Y:S01]  /*4ad0*/  @!P2 STS.64 [R91+0x850], R2 ;  /* 0x000850025b00a388 */ /* 0x000fe20000000a00 */
[----:B------:R-:W-:Y:S01]  /*4ae0*/  BAR.SYNC.DEFER_BLOCKING 0x0 ;  /* 0x0000000000007b1d */ /* 0x000fe20000010000 */
[----:B------:R-:W-:-:S08]  /*4af0*/  ISETP.NE.AND P3, PT, R97, RZ, P1 ;  /* 0x000000ff6100720c */ /* 0x000fd00000f65270 */
[----:B------:R-:W-:Y:S01]  /*4b00*/  @P1 ISETP.NE.AND P2, PT, R97, RZ, PT ;  /* 0x000000ff6100120c */ /* 0x000fe20003f45270 */
[----:B------:R-:W-:Y:S01]  /*4b10*/  @P1 IMAD.MOV.U32 R8, RZ, RZ, R10 ;  /* 0x000000ffff081224 */ /* 0x000fe200078e000a */
[----:B------:R-:W-:Y:S04]  /*4b20*/  SHFL.UP PT, R149, R2, 0x1, RZ ;  /* 0x0420000002957989 */ /* 0x000fe800000e00ff */
[----:B0-----:R-:W0:Y:S02]  /*4b30*/  LDS.128 R4, [UR15+0x850] ;  /* 0x0008500fff047984 */ /* 0x001e240008000c00 */
[----:B0-----:R-:W-:Y:S01]  /*4b40*/  @P1 FMUL.FTZ R9, R149, R4 ;  /* 0x0000000495091220 */ /* 0x001fe20000410000 */
[----:B------:R-:W-:Y:S01]  /*4b50*/  FFMA.FTZ R152, R5, R6, R7 ;  /* 0x0000000605987223 */ /* 0x000fe20000010007 */
[----:B------:R-:W-:-:S03]  /*4b60*/  @P3 FFMA.FTZ R5, R149, R5, R150 ;  /* 0x0000000595053223 */ /* 0x000fc60000010096 */
[----:B------:R-:W-:Y:S01]  /*4b70*/  @P1 FSEL R7, R4, R9, !P2 ;  /* 0x0000000904071208 */ /* 0x000fe20005000000 */
[----:B------:R-:W-:Y:S01]  /*4b80*/  @P1 IMAD.MOV.U32 R9, RZ, RZ, R11 ;  /* 0x000000ffff091224 */ /* 0x000fe200078e000b */
[----:B------:R-:W-:Y:S02]  /*4b90*/  @P1 MOV R150, R5 ;  /* 0x0000000500961202 */ /* 0x000fe40000000f00 */
[----:B------:R-:W-:Y:S01]  /*4ba0*/  @P1 MOV R149, R7 ;  /* 0x0000000700951202 */ /* 0x000fe20000000f00 */
[----:B------:R-:W-:Y:S06]  /*4bb0*/  @P1 BRA `(.L_x_3294) ;  /* 0x00000000001c1947 */ /* 0x000fec0003800000 */
[----:B------:R-:W-:Y:S01]  /*4bc0*/  ISETP.NE.AND P1, PT, R97, RZ, PT ;  /* 0x000000ff6100720c */ /* 0x000fe20003f25270 */
[----:B------:R-:W-:-:S04]  /*4bd0*/  FMUL.FTZ R9, R4, R6 ;  /* 0x0000000604097220 */ /* 0x000fc80000410000 */
[C---:B------:R-:W-:Y:S01]  /*4be0*/  FMUL.FTZ R8, R9.reuse, R10 ;  /* 0x0000000a09087220 */ /* 0x040fe20000410000 */
[----:B------:R-:W-:-:S07]  /*4bf0*/  FFMA.FTZ R9, R9, R11, R152 ;  /* 0x0000000b09097223 */ /* 0x000fce0000010098 */
[----:B------:R0:W-:Y:S01]  /*4c00*/  @!P1 STS.64 [UR15+0x868], R10 ;  /* 0x0008680aff009988 */ /* 0x0001e20008000a0f */
[----:B------:R-:W-:Y:S02]  /*4c10*/  @!P1 MOV R149, R10 ;  /* 0x0000000a00959202 */ /* 0x000fe40000000f00 */
[----:B------:R-:W-:-:S07]  /*4c20*/  @!P1 MOV R150, R11 ;  /* 0x0000000b00969202 */ /* 0x000fce0000000f00 */
.L_x_3294:
[----:B------:R-:W-:Y:S05]  /*4c30*/  BSYNC B0 ;  /* 0x0000000000007941 */ /* 0x000fea0003800000 */
.L_x_3293:
        /* <DEDUP_REMOVED lines=24> */
[----:B------:R-:W1:Y:S01]  /*4dc0*/  LDC R4, c[0x0][0x21c] ;  /* 0x00008700ff047b82 */ /* 0x000e620000000800 */
[----:B------:R-:W-:-:S05]  /*4dd0*/  LEA R6, R13, UR15, 0x3 ;  /* 0x0000000f0d067c11 */ /* 0x000fca000f8e18ff */
[----:B------:R2:W-:Y:S02]  /*4de0*/  STS.64 [R6+0x870], R8 ;  /* 0x0008700806007388 */ /* 0x0005e40000000a00 */
[----:B------:R-:W3:Y:S01]  /*4df0*/  LDC.64 R2, c[0x0][0x310] ;  /* 0x0000c400ff027b82 */ /* 0x000ee20000000a00 */
[----:B-1----:R-:W-:-:S05]  /*4e00*/  IMAD R5, R4, UR4, R13 ;  /* 0x0000000404057c24 */ /* 0x002fca000f8e020d */
[----:B------:R-:W-:Y:S02]  /*4e10*/  SHF.R.S32.HI R7, RZ, 0x1f, R5 ;  /* 0x0000001fff077819 */ /* 0x000fe40000011405 */
[----:B------:R-:W-:-:S04]  /*4e20*/  IADD3 R5, P1, R96, R5, RZ ;  /* 0x0000000560057210 */ /* 0x000fc80007f3e0ff */
[----:B------:R-:W-:Y:S02]  /*4e30*/  LEA.HI.X.SX32 R4, R96, R7, 0x1, P1 ;  /* 0x0000000760047211 */ /* 0x000fe400008f0eff */
[----:B---3--:R-:W-:-:S04]  /*4e40*/  LEA R2, P1, R5, R2, 0x3 ;  /* 0x0000000205027211 */ /* 0x008fc800078218ff */
[----:B------:R-:W-:-:S05]  /*4e50*/  LEA.HI.X R3, R5, R3, R4, 0x3, P1 ;  /* 0x0000000305037211 */ /* 0x000fca00008f1c04 */
[----:B------:R2:W-:Y:S04]  /*4e60*/  STG.E.64 desc[UR22][R2.64], R8 ;  /* 0x0000000802007986 */ /* 0x0005e8000c101b16 */
.L_x_3296:
[----:B------:R-:W-:Y:S05]  /*4e70*/  BSYNC B0 ;  /* 0x0000000000007941 */ /* 0x000fea0003800000 */
.L_x_3295:
[----:B------:R-:W-:Y:S02]  /*4e80*/  VIADD R13, R13, 0x1 ;  /* 0x000000010d0d7836 */ /* 0x000fe40000000000 */
[C---:B------:R-:W-:Y:S01]  /*4e90*/  FFMA.FTZ R43, R148.reuse, R106, R43 ;  /* 0x0000006a942b7223 */ /* 0x040fe2000001002b */
        /* <DEDUP_REMOVED lines=17> */
.L_x_3292:
[----:B------:R-:W-:Y:S01]  /*4fb0*/  BAR.SYNC.DEFER_BLOCKING 0x0 ;  /* 0x0000000000007b1d */ /* 0x000fe20000010000 */
[----:B------:R-:W-:Y:S01]  /*4fc0*/  ISETP.NE.AND P0, PT, R100, RZ, PT ;  /* 0x000000ff6400720c */ /* 0x000fe20003f05270 */
[----:B------:R-:W-:Y:S01]  /*4fd0*/  USHF.R.S32.HI UR30, URZ, 0x1f, UR24 ;  /* 0x0000001f3f1e7899 */ /* 0x000fe20008011418 */
[----:B------:R-:W-:Y:S02]  /*4fe0*/  F2FP.BF16.F32.PACK_AB R42, R42, R43 ;  /* 0x0000002b2a2a723e */ /* 0x000fe400000010ff */
[----:B------:R-:W-:-:S03]  /*4ff0*/  F2FP.BF16.F32.PACK_AB R40, R40, R41 ;  /* 0x000000292828723e */ /* 0x000fc600000010ff */
[----:B------:R-:W1:Y:S01]  /*5000*/  S2UR UR19, SR_CgaCtaId ;  /* 0x00000000001379c3 */ /* 0x000e620000008800 */
[----:B------:R-:W-:Y:S01]  /*5010*/  PRMT R0, R42, 0x7632, R0 ;  /* 0x000076322a007816 */ /* 0x000fe20000000000 */
[----:B------:R-:W-:Y:S01]  /*5020*/  UMOV UR15, 0x400 ;  /* 0x00000400000f7882 */ /* 0x000fe20000000000 */
[----:B------:R-:W-:Y:S01]  /*5030*/  F2FP.BF16.F32.PACK_AB R38, R38, R39 ;  /* 0x000000272626723e */ /* 0x000fe200000010ff */
[----:B------:R-:W-:Y:S01]  /*5040*/  ULDC.64 UR28, c[0x0][0x2b0] ;  /* 0x0000ac00001c7ab9 */ /* 0x000fe20000000a00 */
[----:B------:R-:W-:Y:S01]  /*5050*/  F2FP.BF16.F32.PACK_AB R36, R36, R37 ;  /* 0x000000252424723e */ /* 0x000fe200000010ff */
[----:B------:R-:W-:Y:S01]  /*5060*/  UIMAD.WIDE.U32 UR20, UR25, UR28, URZ ;  /* 0x0000001c191472a5 */ /* 0x000fe2000f8e003f */
[----:B--2---:R-:W-:Y:S01]  /*5070*/  PRMT R2, R40, 0x7632, R2 ;  /* 0x0000763228027816 */ /* 0x004fe20000000002 */
[----:B------:R-:W-:Y:S01]  /*5080*/  BSSY B0, `(.L_x_3298) ;  /* 0x000004b000007945 */ /* 0x000fe20003800000 */
[----:B------:R-:W-:Y:S02]  /*5090*/  PRMT R3, R38, 0x7632, R3 ;  /* 0x0000763226037816 */ /* 0x000fe40000000003 */
[----:B------:R-:W-:-:S02]  /*50a0*/  F2FP.BF16.F32.PACK_AB R34, R34, R35 ;  /* 0x000000232222723e */ /* 0x000fc400000010ff */
[----:B------:R-:W-:Y:S02]  /*50b0*/  PRMT R4, R36, 0x7632, R4 ;  /* 0x0000763224047816 */ /* 0x000fe40000000004 */
[----:B------:R-:W-:Y:S02]  /*50c0*/  F2FP.BF16.F32.PACK_AB R32, R32, R33 ;  /* 0x000000212020723e */ /* 0x000fe400000010ff */
[----:B------:R-:W-:Y:S01]  /*50d0*/  F2FP.BF16.F32.PACK_AB R30, R30, R31 ;  /* 0x0000001f1e1e723e */ /* 0x000fe200000010ff */
[----:B------:R2:W-:Y:S01]  /*50e0*/  STS.U16 [R60+0x2], R0 ;  /* 0x000002003c007388 */ /* 0x0005e20000000400 */
[----:B------:R-:W-:Y:S02]  /*50f0*/  F2FP.BF16.F32.PACK_AB R28, R28, R29 ;  /* 0x0000001d1c1c723e */ /* 0x000fe400000010ff */
[----:B------:R-:W-:Y:S01]  /*5100*/  PRMT R5, R32, 0x7632, R5 ;  /* 0x0000763220057816 */ /* 0x000fe20000000005 */
[----:B------:R3:W-:Y:S01]  /*5110*/  STS.U16 [R60+0x6], R2 ;  /* 0x000006023c007388 */ /* 0x0007e20000000400 */
[----:B------:R-:W-:Y:S01]  /*5120*/  PRMT R6, R28, 0x7632, R6 ;  /* 0x000076321c067816 */ /* 0x000fe20000000006 */
[----:B-1----:R-:W-:-:S02]  /*5130*/  ULEA UR15, UR19, UR15, 0x18 ;  /* 0x0000000f130f7291 */ /* 0x002fc4000f8ec03f */
[----:B------:R1:W-:Y:S01]  /*5140*/  STS.U16 [R60+0xa], R3 ;  /* 0x00000a033c007388 */ /* 0x0003e20000000400 */
[----:B------:R-:W-:Y:S01]  /*5150*/  USHF.R.S32.HI UR19, URZ, 0x1f, UR25 ;  /* 0x0000001f3f137899 */ /* 0x000fe20008011419 */
[----:B--2---:R-:W2:Y:S02]  /*5160*/  @!P0 LDC R0, c[0x0][0x218] ;  /* 0x00008600ff008b82 */ /* 0x004ea40000000800 */
[----:B------:R4:W-:Y:S01]  /*5170*/  STS.U16 [R60+0xe], R4 ;  /* 0x00000e043c007388 */ /* 0x0009e20000000400 */
[----:B------:R-:W-:Y:S01]  /*5180*/  UIMAD UR19, UR19, UR28, URZ ;  /* 0x0000001c131372a4 */ /* 0x000fe2000f8e023f */
[----:B---3--:R-:W-:Y:S02]  /*5190*/  PRMT R2, R34, 0x7632, R2 ;  /* 0x0000763222027816 */ /* 0x008fe40000000002 */
[----:B------:R-:W-:Y:S01]  /*51a0*/  STS.U16 [R60], R42 ;  /* 0x0000002a3c007388 */ /* 0x000fe20000000400 */
[----:B------:R-:W-:Y:S01]  /*51b0*/  UIMAD UR26, UR25, UR29, UR19 ;  /* 0x0000001d191a72a4 */ /* 0x000fe2000f8e0213 */
[----:B-1----:R-:W-:-:S02]  /*51c0*/  MOV R3, UR4 ;  /* 0x0000000400037c02 */ /* 0x002fc40008000f00 */
[----:B------:R2:W-:Y:S01]  /*51d0*/  STS.U16 [R60+0x12], R2 ;  /* 0x000012023c007388 */ /* 0x0005e20000000400 */
[----:B------:R-:W-:Y:S01]  /*51e0*/  UIADD3 UR19, UR21, UR26, URZ ;  /* 0x0000001a15137290 */ /* 0x000fe2000fffe03f */
[----:B----4-:R-:W-:Y:S02]  /*51f0*/  PRMT R4, R30, 0x7632, R4 ;  /* 0x000076321e047816 */ /* 0x010fe40000000004 */
[----:B------:R-:W-:Y:S04]  /*5200*/  STS.U16 [R60+0x4], R40 ;  /* 0x000004283c007388 */ /* 0x000fe80000000400 */
[----:B------:R-:W-:Y:S04]  /*5210*/  STS.U16 [R60+0x8], R38 ;  /* 0x000008263c007388 */ /* 0x000fe80000000400 */
[----:B------:R-:W-:Y:S01]  /*5220*/  STS.U16 [R60+0xc], R36 ;  /* 0x00000c243c007388 */ /* 0x000fe20000000400 */
[----:B--2---:R-:W-:-:S03]  /*5230*/  @!P0 IMAD R2, R3, -0x400, R0 ;  /* 0xfffffc0003028824 */ /* 0x004fc600078e0200 */
        /* <DEDUP_REMOVED lines=12> */
[----:B0-----:R-:W-:Y:S04]  /*5300*/  LDS.U16 R11, [R72+0x100] ;  /* 0x00010000480b7984 */ /* 0x001fe80000000400 */
        /* <DEDUP_REMOVED lines=34> */
.L_x_3299:
[----:B------:R-:W-:Y:S05]  /*5530*/  BSYNC B0 ;  /* 0x0000000000007941 */ /* 0x000fea0003800000 */
.L_x_3298:
[----:B------:R-:W1:Y:S01]  /*5540*/  LDC.64 R2, c[0x0][0x308] ;  /* 0x0000c200ff027b82 */ /* 0x000e620000000a00 */
[----:B------:R-:W-:Y:S01]  /*5550*/  ULDC.64 UR28, c[0x0][0x2b8] ;  /* 0x0000ae00001c7ab9 */ /* 0x000fe20000000a00 */
[----:B------:R-:W-:Y:S01]  /*5560*/  UMOV UR21, UR19 ;  /* 0x0000001300157c82 */ /* 0x000fe20008000000 */
[----:B------:R-:W-:Y:S01]  /*5570*/  UIMAD UR27, UR30, UR28, URZ ;  /* 0x0000001c1e1b72a4 */ /* 0x000fe2000f8e023f */
[----:B0-----:R-:W-:Y:S01]  /*5580*/  LOP3.LUT R5, R93, 0x20, RZ, 0xfc, !PT ;  /* 0x000000205d057812 */ /* 0x001fe200078efcff */
[----:B------:R-:W-:Y:S01]  /*5590*/  USHF.L.U32 UR26, UR4, 0xa, URZ ;  /* 0x0000000a041a7899 */ /* 0x000fe2000800063f */
[-C--:B------:R-:W-:Y:S01]  /*55a0*/  ISETP.GE.AND P1, PT, R90, R0.reuse, PT ;  /* 0x000000005a00720c */ /* 0x080fe20003f26270 */
[----:B------:R-:W-:Y:S01]  /*55b0*/  UIMAD.WIDE.U32 UR20, UR24, UR28, UR20 ;  /* 0x0000001c181472a5 */ /* 0x000fe2000f8e0014 */
[-C--:B------:R-:W-:Y:S01]  /*55c0*/  ISETP.GE.AND P2, PT, R5, R0.reuse, PT ;  /* 0x000000000500720c */ /* 0x080fe20003f46270 */
[----:B------:R-:W-:Y:S01]  /*55d0*/  UIMAD UR29, UR24, UR29, UR27 ;  /* 0x0000001d181d72a4 */ /* 0x000fe2000f8e021b */
[-C--:B------:R-:W-:Y:S01]  /*55e0*/  ISETP.GE.AND P3, PT, R87, R0.reuse, PT ;  /* 0x000000005700720c */ /* 0x080fe20003f66270 */
[----:B------:R-:W-:Y:S01]  /*55f0*/  USHF.R.S32.HI UR27, URZ, 0x1f, UR26 ;  /* 0x0000001f3f1b7899 */ /* 0x000fe2000801141a */
[-C--:B------:R-:W-:Y:S01]  /*5600*/  ISETP.GE.AND P4, PT, R86, R0.reuse, PT ;  /* 0x000000005600720c */ /* 0x080fe20003f86270 */
[----:B------:R-:W-:Y:S01]  /*5610*/  UIADD3 UR19, UP0, UR26, UR20, URZ ;  /* 0x000000141a137290 */ /* 0x000fe2000ff1e03f */
[-C--:B------:R-:W-:Y:S01]  /*5620*/  ISETP.GE.AND P5, PT, R85, R0.reuse, PT ;  /* 0x000000005500720c */ /* 0x080fe20003fa6270 */
[----:B------:R-:W-:Y:S01]  /*5630*/  UIADD3 UR4, UR4, 0x1, URZ ;  /* 0x0000000104047890 */ /* 0x000fe2000fffe03f */
[----:B------:R-:W-:Y:S01]  /*5640*/  ISETP.GE.AND P6, PT, R84, R0, PT ;  /* 0x000000005400720c */ /* 0x000fe20003fc6270 */
[----:B------:R-:W-:-:S02]  /*5650*/  UIADD3.X UR20, UR27, UR29, UR21, UP0, !UPT ;  /* 0x0000001d1b147290 */ /* 0x000fc400087fe415 */
[----:B------:R-:W-:Y:S01]  /*5660*/  MOV R7, UR19 ;  /* 0x0000001300077c02 */ /* 0x000fe20008000f00 */
[----:B------:R-:W-:Y:S01]  /*5670*/  ULDC UR19, c[0x0][0x224] ;  /* 0x0000890000137ab9 */ /* 0x000fe20000000800 */
[----:B------:R-:W-:Y:S02]  /*5680*/  UIADD3 UR16, UP1, UR16, 0x800, URZ ;  /* 0x0000080010107890 */ /* 0x000fe4000ff3e03f */
[----:B------:R-:W-:Y:S01]  /*5690*/  MOV R4, UR20 ;  /* 0x0000001400047c02 */ /* 0x000fe20008000f00 */
[----:B-1----:R-:W-:Y:S01]  /*56a0*/  IMAD.WIDE R2, R93, 0x2, R2 ;  /* 0x000000025d027825 */ /* 0x002fe200078e0202 */
[----:B------:R-:W-:Y:S02]  /*56b0*/  UISETP.GE.AND UP0, UPT, UR4, UR19, UPT ;  /* 0x000000130400728c */ /* 0x000fe4000bf06270 */
[----:B------:R-:W-:Y:S01]  /*56c0*/  UIADD3 UR14, UP2, UR14, 0x800, URZ ;  /* 0x000008000e0e7890 */ /* 0x000fe2000ff5e03f */
[----:B------:R-:W-:Y:S01]  /*56d0*/  LEA R2, P0, R7, R2, 0x1 ;  /* 0x0000000207027211 */ /* 0x000fe200078008ff */
[----:B------:R-:W-:-:S02]  /*56e0*/  UIADD3.X UR18, URZ, UR18, URZ, UP1, !UPT ;  /* 0x000000123f127290 */ /* 0x000fc40008ffe43f */
[----:B------:R-:W-:Y:S01]  /*56f0*/  UIADD3.X UR17, URZ, UR17, URZ, UP2, !UPT ;  /* 0x000000113f117290 */ /* 0x000fe200097fe43f */
[----:B------:R-:W-:Y:S02]  /*5700*/  LEA.HI.X R3, R7, R3, R4, 0x1, P0 ;  /* 0x0000000307037211 */ /* 0x000fe400000f0c04 */
        /* <DEDUP_REMOVED lines=27> */
.L_x_3301:
        /* <DEDUP_REMOVED lines=12> */
.L_x_5256:


//--------------------- .text._Z25selective_scan_fwd_kernelI32Selective_Scan_fwd_kernel_traitsILi64ELi16ELi1ELb0ELb0ELb0ELb1EN3c108BFloat16EfEEv13SSMParamsBase --------------------------
	.section	.text._Z25selective_scan_fwd_kernelI32Selective_Scan_fwd_kernel_traitsILi64ELi16ELi1ELb0ELb0ELb0ELb1EN3c108BFloat16EfEEv13SSMParamsBase,"ax",@progbits
	.align	128
        .global         _Z25selective_scan_fwd_kernelI32Selective_Scan_fwd_kernel_traitsILi64ELi16ELi1ELb0ELb0ELb0ELb1EN3c108BFloat16EfEEv13SSMParamsBase
        .type           _Z25selective_scan_fwd_kernelI32Selective_Scan_fwd_kernel_traitsILi64ELi16ELi1ELb0ELb0ELb0ELb1EN3c108BFloat16EfEEv13SSMParamsBase,@function
        .size           _Z25selective_scan_fwd_kernelI32Selective_Scan_fwd_kernel_traitsILi64ELi16ELi1ELb0ELb0ELb0ELb1EN3c108BFloat16EfEEv13SSMParamsBase,(.L_x_5257 - _Z25selective_scan_fwd_kernelI32Selective_Scan_fwd_kernel_traitsILi64ELi16ELi1ELb0ELb0ELb0ELb1EN3c108BFloat16EfEEv13SSMParamsBase)
        .other          _Z25selective_scan_fwd_kernelI32Selective_Scan_fwd_kernel_traitsILi64ELi16ELi1ELb0ELb0ELb0ELb1EN3c108BFloat16EfEEv13SSMParamsBase,@"STO_CUDA_ENTRY STV_DEFAULT"
_Z25selective_scan_fwd_kernelI32Selective_Scan_fwd_kernel_traitsILi64ELi16ELi1ELb0ELb0ELb0ELb1EN3c108BFloat16EfEEv13SSMParamsBase:
.text._Z25selective_scan_fwd_kernelI32Selective_Scan_fwd_kernel_traitsILi64ELi16ELi1ELb0ELb0ELb0ELb1EN3c108BFloat16EfEEv13SSMParamsBase:
[----:B------:R-:W-:Y:S08]  /*0000*/  LDC R1, c[0x0][0x28] ;  /* 0x00000a00ff017b82 */ /* 0x000ff00000000800 */
[----:B------:R-:W0:Y:S01]  /*0010*/  S2UR UR28, SR_CTAID.Y ;  /* 0x00000000001c79c3 */ /* 0x000e220000002600 */
[----:B------:R-:W-:Y:S01]  /*0020*/  ULDC.64 UR8, c[0x0][0x300] ;  /* 0x0000c00000087ab9 */ /* 0x000fe20000000a00 */
[----:B------:R-:W-:Y:S01]  /*0030*/  IMAD.MOV.U32 R99, RZ, RZ, RZ ;  /* 0x000000ffff637224 */ /* 0x000fe200078e00ff */
[----:B------:R-:W-:Y:S01]  /*0040*/  UISETP.NE.U32.AND UP1, UPT, UR8, URZ, UPT ;  /* 0x0000003f0800728c */ /* 0x000fe2000bf25070 */
[----:B------:R-:W-:Y:S01]  /*0050*/  IMAD.MOV.U32 R100, RZ, RZ, RZ ;  /* 0x000000ffff647224 */ /* 0x000fe200078e00ff */
        /* <DEDUP_REMOVED lines=10> */
[----:B------:R-:W-:Y:S01]  /*0100*/  ULDC.64 UR12, c[0x0][0x288] ;  /* 0x0000a200000c7ab9 */ /* 0x000fe20000000a00 */
[----:B------:R-:W-:Y:S02]  /*0110*/  ULDC.64 UR18, c[0x0][0x298] ;  /* 0x0000a60000127ab9 */ /* 0x000fe40000000a00 */
[----:B------:R-:W-:Y:S01]  /*0120*/  PLOP3.LUT P0, PT, PT, PT, UP0, 0x80, 0x0 ;  /* 0x000000000000781c */ /* 0x000fe20003f0f008 */
[----:B0-----:R-:W-:Y:S02]  /*0130*/  USHF.R.S32.HI UR4, URZ, 0x1f, UR28 ;  /* 0x0000001f3f047899 */ /* 0x001fe4000801141c */
[----:B------:R-:W-:-:S02]  /*0140*/  @UP1 ULEA UR8, UP3, UR28, UR8, 0x2 ;  /* 0x000000081c081291 */ /* 0x000fc4000f86103f */
[----:B------:R-:W-:Y:S02]  /*0150*/  @UP0 ULEA UR6, UP2, UR28, UR6, 0x2 ;  /* 0x000000061c060291 */ /* 0x000fe4000f84103f */
[----:B------:R-:W-:Y:S02]  /*0160*/  @UP1 ULEA.HI.X UR9, UR28, UR9, UR4, 0x2, UP3 ;  /* 0x000000091c091291 */ /* 0x000fe400098f1404 */
[----:B------:R-:W-:Y:S01]  /*0170*/  IMAD.U32 R4, RZ, RZ, UR8 ;  /* 0x00000008ff047e24 */ /* 0x000fe2000f8e00ff */
[----:B-1----:R-:W-:Y:S01]  /*0180*/  USHF.R.S32.HI UR5, URZ, 0x1f, UR29 ;  /* 0x0000001f3f057899 */ /* 0x002fe2000801141d */
[----:B------:R-:W-:Y:S01]  /*0190*/  MOV R2, UR6 ;  /* 0x0000000600027c02 */ /* 0x000fe20008000f00 */
[----:B------:R-:W-:Y:S01]  /*01a0*/  @UP0 ULEA.HI.X UR7, UR28, UR7, UR4, 0x2, UP2 ;  /* 0x000000071c070291 */ /* 0x000fe200090f1404 */
[----:B------:R-:W-:-:S05]  /*01b0*/  MOV R5, UR9 ;  /* 0x0000000900057c02 */ /* 0x000fca0008000f00 */
[----:B------:R0:W5:Y:S01]  /*01c0*/  @P1 LDG.E R99, desc[UR26][R4.64] ;  /* 0x0000001a04631981 */ /* 0x000162000c1e1900 */
[----:B------:R-:W-:Y:S01]  /*01d0*/  UIMAD UR8, UR5, UR10, URZ ;  /* 0x0000000a050872a4 */ /* 0x000fe2000f8e023f */
[----:B------:R-:W-:Y:S01]  /*01e0*/  IMAD.U32 R3, RZ, RZ, UR7 ;  /* 0x00000007ff037e24 */ /* 0x000fe2000f8e00ff */
[----:B------:R-:W-:Y:S02]  /*01f0*/  UIMAD.WIDE.U32 UR6, UR29, UR10, URZ ;  /* 0x0000000a1d0672a5 */ /* 0x000fe4000f8e003f */
[----:B------:R-:W-:Y:S02]  /*0200*/  UIMAD UR8, UR29, UR11, UR8 ;  /* 0x0000000b1d0872a4 */ /* 0x000fe4000f8e0208 */
[----:B------:R-:W-:Y:S01]  /*0210*/  UIMAD UR10, UR5, UR14, URZ ;  /* 0x0000000e050a72a4 */ /* 0x000fe2000f8e023f */
[----:B------:R0:W5:Y:S01]  /*0220*/  @P0 LDG.E R100, desc[UR26][R2.64] ;  /* 0x0000001a02640981 */ /* 0x000162000c1e1900 */
[----:B------:R-:W-:Y:S01]  /*0230*/  UIADD3 UR7, UR7, UR8, URZ ;  /* 0x0000000807077290 */ /* 0x000fe2000fffe03f */
[----:B--2---:R-:W-:Y:S01]  /*0240*/  ISETP.GE.AND P0, PT, R97, 0x1, PT ;  /* 0x000000016100780c */ /* 0x004fe20003f06270 */
[----:B------:R-:W-:-:S02]  /*0250*/  UIMAD UR5, UR4, UR12, URZ ;  /* 0x0000000c040572a4 */ /* 0x000fc4000f8e023f */
[----:B------:R-:W-:Y:S02]  /*0260*/  UIMAD.WIDE.U32 UR8, UR29, UR14, URZ ;  /* 0x0000000e1d0872a5 */ /* 0x000fe4000f8e003f */
[----:B------:R-:W-:Y:S02]  /*0270*/  UIMAD UR10, UR29, UR15, UR10 ;  /* 0x0000000f1d0a72a4 */ /* 0x000fe4000f8e020a */
[----:B------:R-:W-:Y:S02]  /*0280*/  UIMAD UR5, UR28, UR13, UR5 ;  /* 0x0000000d1c0572a4 */ /* 0x000fe4000f8e0205 */
[----:B------:R-:W-:-:S03]  /*0290*/  UIMAD.WIDE.U32 UR6, UR28, UR12, UR6 ;  /* 0x0000000c1c0672a5 */ /* 0x000fc6000f8e0006 */
[----:B------:R-:W-:Y:S01]  /*02a0*/  ULDC.64 UR12, c[0x0][0x2f0] ;  /* 0x0000bc00000c7ab9 */ /* 0x000fe20000000a00 */
[----:B------:R-:W-:Y:S02]  /*02b0*/  UIADD3 UR9, UR9, UR10, URZ ;  /* 0x0000000a09097290 */ /* 0x000fe4000fffe03f */
[----:B------:R-:W-:Y:S02]  /*02c0*/  UIADD3 UR17, UR7, UR5, URZ ;  /* 0x0000000507117290 */ /* 0x000fe4000fffe03f */
[----:B------:R-:W-:Y:S02]  /*02d0*/  ULEA UR15, UP0, UR6, UR12, 0x1 ;  /* 0x0000000c060f7291 */ /* 0x000fe4000f80083f */
[----:B------:R-:W-:Y:S02]  /*02e0*/  UIMAD UR10, UR4, UR18, URZ ;  /* 0x00000012040a72a4 */ /* 0x000fe4000f8e023f */
[----:B------:R-:W-:Y:S02]  /*02f0*/  ULEA.HI.X UR17, UR6, UR13, UR17, 0x1, UP0 ;  /* 0x0000000d06117291 */ /* 0x000fe400080f0c11 */
[----:B------:R-:W-:-:S02]  /*0300*/  UIMAD UR10, UR28, UR19, UR10 ;  /* 0x000000131c0a72a4 */ /* 0x000fc4000f8e020a */
[----:B------:R-:W-:Y:S01]  /*0310*/  UIMAD.WIDE.U32 UR8, UR28, UR18, UR8 ;  /* 0x000000121c0872a5 */ /* 0x000fe2000f8e0008 */
[----:B------:R-:W-:Y:S01]  /*0320*/  ULDC.64 UR6, c[0x0][0x2f8] ;  /* 0x0000be0000067ab9 */ /* 0x000fe20000000a00 */
[----:B0-----:R-:W-:Y:S10]  /*0330*/  @!P0 EXIT ;  /* 0x000000000000894d */ /* 0x001ff40003800000 */
[----:B------:R-:W0:Y:S01]  /*0340*/  S2R R101, SR_TID.X ;  /* 0x0000000000657919 */ /* 0x000e220000002100 */
[----:B------:R-:W1:Y:S01]  /*0350*/  S2UR UR14, SR_CgaCtaId ;  /* 0x00000000000e79c3 */ /* 0x000e620000008800 */
[----:B------:R-:W-:Y:S01]  /*0360*/  UIADD3 UR18, UR9, UR10, URZ ;  /* 0x0000000a09127290 */ /* 0x000fe2000fffe03f */
[----:B------:R-:W2:Y:S02]  /*0370*/  S2R R98, SR_LANEID ;  /* 0x0000000000627919 */ /* 0x000ea40000000000 */
[----:B------:R-:W-:Y:S01]  /*0380*/  ULDC.64 UR10, c[0x0][0x230] ;  /* 0x00008c00000a7ab9 */ /* 0x000fe20000000a00 */
[----:B------:R-:W-:Y:S02]  /*0390*/  ULEA UR16, UP0, UR8, UR6, 0x1 ;  /* 0x0000000608107291 */ /* 0x000fe4000f80083f */
[----:B------:R-:W-:Y:S02]  /*03a0*/  UIMAD UR5, UR4, UR10, URZ ;  /* 0x0000000a040572a4 */ /* 0x000fe4000f8e023f */
[----:B------:R-:W-:-:S02]  /*03b0*/  ULEA.HI.X UR18, UR8, UR7, UR18, 0x1, UP0 ;  /* 0x0000000708127291 */ /* 0x000fc400080f0c12 */
[----:B------:R-:W-:Y:S02]  /*03c0*/  UIMAD UR12, UR28, UR11, UR5 ;  /* 0x0000000b1c0c72a4 */ /* 0x000fe4000f8e0205 */
[----:B------:R-:W-:Y:S01]  /*03d0*/  UIMAD.WIDE.U32 UR6, UR28, UR10, URZ ;  /* 0x0000000a1c0672a5 */ /* 0x000fe2000f8e003f */
[----:B------:R-:W-:Y:S02]  /*03e0*/  ULDC UR5, c[0x0][0x214] ;  /* 0x0000850000057ab9 */ /* 0x000fe40000000800 */
[----:B------:R-:W-:Y:S01]  /*03f0*/  ULDC.64 UR10, c[0x0][0x248] ;  /* 0x00009200000a7ab9 */ /* 0x000fe20000000a00 */
[----:B------:R-:W-:Y:S01]  /*0400*/  UIMAD UR5, UR29, UR5, UR28 ;  /* 0x000000051d0572a4 */ /* 0x000fe2000f8e021c */
[----:B------:R-:W-:Y:S01]  /*0410*/  UMOV UR13, 0x400 ;  /* 0x00000400000d7882 */ /* 0x000fe20000000000 */
[----:B------:R-:W-:Y:S01]  /*0420*/  ULDC.64 UR22, c[0x0][0x268] ;  /* 0x00009a0000167ab9 */ /* 0x000fe20000000a00 */
[----:B------:R-:W-:Y:S02]  /*0430*/  UIMAD UR8, UR4, UR10, URZ ;  /* 0x0000000a040872a4 */ /* 0x000fe4000f8e023f */
[----:B------:R-:W-:Y:S01]  /*0440*/  UIMAD UR4, UR4, UR22, URZ ;  /* 0x00000016040472a4 */ /* 0x000fe2000f8e023f */
[----:B------:R-:W-:Y:S01]  /*0450*/  IMAD R97, R97, UR5, RZ ;  /* 0x0000000561617c24 */ /* 0x000fe2000f8e02ff */
[----:B-1----:R-:W-:-:S02]  /*0460*/  ULEA UR13, UR14, UR13, 0x18 ;  /* 0x0000000d0e0d7291 */ /* 0x002fc4000f8ec03f */
[----:B------:R-:W-:Y:S01]  /*0470*/  UIMAD UR19, UR28, UR11, UR8 ;  /* 0x0000000b1c1372a4 */ /* 0x000fe2000f8e0208 */
[----:B------:R-:W-:Y:S01]  /*0480*/  ULDC UR21, c[0x0][0x21c] ;  /* 0x0000870000157ab9 */ /* 0x000fe20000000800 */
[----:B------:R-:W-:Y:S01]  /*0490*/  UIMAD.WIDE.U32 UR10, UR28, UR10, URZ ;  /* 0x0000000a1c0a72a5 */ /* 0x000fe2000f8e003f */
[C---:B0-----:R-:W-:Y:S01]  /*04a0*/  IMAD.SHL.U32 R3, R101.reuse, 0x10, RZ ;  /* 0x0000001065037824 */ /* 0x041fe200078e00ff */
[----:B------:R-:W-:Y:S01]  /*04b0*/  LOP3.LUT R96, R101, 0x1f, RZ, 0xc0, !PT ;  /* 0x0000001f65607812 */ /* 0x000fe200078ec0ff */
[----:B------:R-:W-:Y:S01]  /*04c0*/  UIMAD UR20, UR28, UR23, UR4 ;  /* 0x000000171c1472a4 */ /* 0x000fe2000f8e0204 */
[----:B------:R-:W-:Y:S01]  /*04d0*/  SHF.R.U32.HI R94, RZ, 0x5, R101 ;  /* 0x00000005ff5e7819 */ /* 0x000fe20000011665 */
[----:B------:R-:W-:Y:S01]  /*04e0*/  UIMAD.WIDE.U32 UR8, UR28, UR22, URZ ;  /* 0x000000161c0872a5 */ /* 0x000fe2000f8e003f */
[----:B------:R-:W-:Y:S01]  /*04f0*/  LOP3.LUT R93, R96, 0xfffffe00, R3, 0xf8, !PT ;  /* 0xfffffe00605d7812 */ /* 0x000fe200078ef803 */
[----:B------:R-:W-:Y:S01]  /*0500*/  IMAD R97, R97, UR21, RZ ;  /* 0x0000001561617c24 */ /* 0x000fe2000f8e02ff */
        /* <DEDUP_REMOVED lines=14> */
[----:B------:R-:W-:Y:S01]  /*05f0*/  UIADD3 UR5, UR7, UR12, URZ ;  /* 0x0000000c07057290 */ /* 0x000fe2000fffe03f */
[C---:B------:R-:W-:Y:S01]  /*0600*/  VIADD R121, R3.reuse, 0xb ;  /* 0x0000000b03797836 */ /* 0x040fe20000000000 */
[----:B------:R-:W-:Y:S01]  /*0610*/  UMOV UR4, URZ ;  /* 0x0000003f00047c82 */ /* 0x000fe20008000000 */
[C---:B------:R-:W-:Y:S01]  /*0620*/  VIADD R120, R3.reuse, 0xc ;  /* 0x0000000c03787836 */ /* 0x040fe20000000000 */
[----:B------:R-:W-:Y:S01]  /*0630*/  UIADD3 UR12, UR11, UR19, URZ ;  /* 0x000000130b0c7290 */ /* 0x000fe2000fffe03f */
[C---:B------:R-:W-:Y:S01]  /*0640*/  VIADD R118, R3.reuse, 0xe ;  /* 0x0000000e03767836 */ /* 0x040fe20000000000 */
[----:B------:R-:W-:Y:S01]  /*0650*/  UIADD3 UR14, UR9, UR20, URZ ;  /* 0x00000014090e7290 */ /* 0x000fe2000fffe03f */
[----:B--2---:R-:W-:-:S11]  /*0660*/  VIADD R92, R3, 0xf ;  /* 0x0000000f035c7836 */ /* 0x004fd60000000000 */
.L_x_3344:
[----:B------:R-:W-:Y:S01]  /*0670*/  BAR.SYNC.DEFER_BLOCKING 0x0 ;  /* 0x0000000000007b1d */ /* 0x000fe20000010000 */
[----:B------:R-:W-:Y:S02]  /*0680*/  SHF.R.S32.HI R0, RZ, 0x1f, R93 ;  /* 0x0000001fff007819 */ /* 0x000fe4000001145d */
[C---:B------:R-:W-:Y:S02]  /*0690*/  SHF.L.U32 R2, R93.reuse, 0x1, RZ ;  /* 0x000000015d027819 */ /* 0x040fe400000006ff */
[C---:B------:R-:W-:Y:S01]  /*06a0*/  LOP3.LUT R23, R93.reuse, 0x40, RZ, 0xfc, !PT ;  /* 0x000000405d177812 */ /* 0x040fe200078efcff */
[----:B------:R-:W-:Y:S01]  /*06b0*/  ULDC UR19, c[0x0][0x218] ;  /* 0x0000860000137ab9 */ /* 0x000fe20000000800 */
[C---:B------:R-:W-:Y:S01]  /*06c0*/  LOP3.LUT R25, R93.reuse, 0x60, RZ, 0xfc, !PT ;  /* 0x000000605d197812 */ /* 0x040fe200078efcff */
[----:B------:R-:W-:Y:S01]  /*06d0*/  UIMAD UR19, UR4, -0x400, UR19 ;  /* 0xfffffc00041378a4 */ /* 0x000fe2000f8e0213 */
[----:B------:R-:W-:Y:S02]  /*06e0*/  SHF.L.U64.HI R3, R93, 0x1, R0 ;  /* 0x000000015d037819 */ /* 0x000fe40000010200 */
[----:B------:R-:W-:-:S02]  /*06f0*/  IADD3 R4, P0, R2, UR15, RZ ;  /* 0x0000000f02047c10 */ /* 0x000fc4000ff1e0ff */
[C---:B------:R-:W-:Y:S02]  /*0700*/  LOP3.LUT R27, R93.reuse, 0x80, RZ, 0xfc, !PT ;  /* 0x000000805d1b7812 */ /* 0x040fe400078efcff */
[C---:B------:R-:W-:Y:S02]  /*0710*/  ISETP.GE.AND P3, PT, R93.reuse, UR19, PT ;  /* 0x000000135d007c0c */ /* 0x040fe4000bf66270 */
[C---:B------:R-:W-:Y:S02]  /*0720*/  LOP3.LUT R29, R93.reuse, 0xa0, RZ, 0xfc, !PT ;  /* 0x000000a05d1d7812 */ /* 0x040fe400078efcff */
[----:B------:R-:W-:Y:S02]  /*0730*/  ISETP.GE.AND P4, PT, R10, UR19, PT ;  /* 0x000000130a007c0c */ /* 0x000fe4000bf86270 */
[----:B------:R-:W-:Y:S02]  /*0740*/  LOP3.LUT R31, R93, 0xc0, RZ, 0xfc, !PT ;  /* 0x000000c05d1f7812 */ /* 0x000fe400078efcff */
[----:B------:R-:W-:-:S02]  /*0750*/  ISETP.GE.AND P5, PT, R23, UR19, PT ;  /* 0x0000001317007c0c */ /* 0x000fc4000bfa6270 */
[----:B------:R-:W-:Y:S02]  /*0760*/  ISETP.GE.AND P6, PT, R25, UR19, PT ;  /* 0x0000001319007c0c */ /* 0x000fe4000bfc6270 */
[----:B------:R-:W-:Y:S02]  /*0770*/  IADD3.X R5, R3, UR17, RZ, P0, !PT ;  /* 0x0000001103057c10 */ /* 0x000fe400087fe4ff */
[----:B------:R-:W-:Y:S02]  /*0780*/  ISETP.GE.AND P0, PT, R27, UR19, PT ;  /* 0x000000131b007c0c */ /* 0x000fe4000bf06270 */
[----:B------:R-:W-:Y:S02]  /*0790*/  ISETP.GE.AND P1, PT, R29, UR19, PT ;  /* 0x000000131d007c0c */ /* 0x000fe4000bf26270 */
[----:B------:R-:W-:Y:S02]  /*07a0*/  ISETP.GE.AND P2, PT, R31, UR19, PT ;  /* 0x000000131f007c0c */ /* 0x000fe4000bf46270 */
[----:B------:R-:W-:-:S02]  /*07b0*/  PRMT R6, RZ, 0x7610, R6 ;  /* 0x00007610ff067816 */ /* 0x000fc40000000006 */
[----:B------:R-:W-:Y:S02]  /*07c0*/  PRMT R7, RZ, 0x7610, R7 ;  /* 0x00007610ff077816 */ /* 0x000fe40000000007 */
[----:B------:R-:W-:Y:S02]  /*07d0*/  PRMT R8, RZ, 0x7610, R8 ;  /* 0x00007610ff087816 */ /* 0x000fe40000000008 */
[----:B------:R-:W-:Y:S01]  /*07e0*/  PRMT R9, RZ, 0x7610, R9 ;  /* 0x00007610ff097816 */ /* 0x000fe20000000009 */
[----:B------:R-:W2:Y:S01]  /*07f0*/  @!P3 LDG.E.U16 R6, desc[UR26][R4.64] ;  /* 0x0000001a0406b981 */ /* 0x000ea2000c1e1500 */
[C---:B------:R-:W-:Y:S02]  /*0800*/  LOP3.LUT R33, R93.reuse, 0xe0, RZ, 0xfc, !PT ;  /* 0x000000e05d217812 */ /* 0x040fe400078efcff */
[----:B------:R-:W-:Y:S01]  /*0810*/  PRMT R12, RZ, 0x7610, R12 ;  /* 0x00007610ff0c7816 */ /* 0x000fe2000000000c */
[----:B------:R-:W3:Y:S01]  /*0820*/  @!P4 LDG.E.U16 R7, desc[UR26][R4.64+0x40] ;  /* 0x0000401a0407c981 */ /* 0x000ee2000c1e1500 */
[----:B------:R-:W-:-:S02]  /*0830*/  LOP3.LUT R36, R93, 0x100, RZ, 0xfc, !PT ;  /* 0x000001005d247812 */ /* 0x000fc400078efcff */
[----:B------:R-:W-:Y:S01]  /*0840*/  PRMT R11, RZ, 0x7610, R11 ;  /* 0x00007610ff0b7816 */ /* 0x000fe2000000000b */
[----:B------:R-:W4:Y:S01]  /*0850*/  @!P5 LDG.E.U16 R8, desc[UR26][R4.64+0x80] ;  /* 0x0000801a0408d981 */ /* 0x000f22000c1e1500 */
[C---:B------:R-:W-:Y:S02]  /*0860*/  LOP3.LUT R28, R93.reuse, 0x120, RZ, 0xfc, !PT ;  /* 0x000001205d1c7812 */ /* 0x040fe400078efcff */
[----:B------:R-:W-:Y:S01]  /*0870*/  PRMT R14, RZ, 0x7610, R14 ;  /* 0x00007610ff0e7816 */ /* 0x000fe2000000000e */
[----:B------:R-:W4:Y:S01]  /*0880*/  @!P6 LDG.E.U16 R9, desc[UR26][R4.64+0xc0] ;  /* 0x0000c01a0409e981 */ /* 0x000f22000c1e1500 */
[C---:B------:R-:W-:Y:S02]  /*0890*/  LOP3.LUT R30, R93.reuse, 0x140, RZ, 0xfc, !PT ;  /* 0x000001405d1e7812 */ /* 0x040fe400078efcff */
[----:B------:R-:W-:Y:S01]  /*08a0*/  LOP3.LUT R34, R93, 0x160, RZ, 0xfc, !PT ;  /* 0x000001605d227812 */ /* 0x000fe200078efcff */
[----:B------:R-:W4:Y:S01]  /*08b0*/  @!P0 LDG.E.U16 R12, desc[UR26][R4.64+0x100] ;  /* 0x0001001a040c8981 */ /* 0x000f22000c1e1500 */
[----:B------:R-:W-:-:S02]  /*08c0*/  ISETP.GE.AND P3, PT, R33, UR19, PT ;  /* 0x0000001321007c0c */ /* 0x000fc4000bf66270 */
[C---:B------:R-:W-:Y:S01]  /*08d0*/  LOP3.LUT R32, R93.reuse, 0x180, RZ, 0xfc, !PT ;  /* 0x000001805d207812 */ /* 0x040fe200078efcff */
[----:B------:R-:W4:Y:S01]  /*08e0*/  @!P1 LDG.E.U16 R11, desc[UR26][R4.64+0x140] ;  /* 0x0001401a040b9981 */ /* 0x000f22000c1e1500 */
[----:B------:R-:W-:Y:S02]  /*08f0*/  ISETP.GE.AND P4, PT, R36, UR19, PT ;  /* 0x0000001324007c0c */ /* 0x000fe4000bf86270 */
[----:B------:R-:W-:Y:S01]  /*0900*/  LOP3.LUT R24, R93, 0x1a0, RZ, 0xfc, !PT ;  /* 0x000001a05d187812 */ /* 0x000fe200078efcff */
[----:B------:R-:W4:Y:S01]  /*0910*/  @!P2 LDG.E.U16 R14, desc[UR26][R4.64+0x180] ;  /* 0x0001801a040ea981 */ /* 0x000f22000c1e1500 */
        /* <DEDUP_REMOVED lines=13> */
[C---:B------:R-:W-:Y:S02]  /*09f0*/  LOP3.LUT R26, R93.reuse, 0x1c0, RZ, 0xfc, !PT ;  /* 0x000001c05d1a7812 */ /* 0x040fe400078efcff */
[----:B------:R-:W-:Y:S01]  /*0a00*/  PRMT R19, RZ, 0x7610, R19 ;  /* 0x00007610ff137816 */ /* 0x000fe20000000013 */
[----:B------:R-:W4:Y:S01]  /*0a10*/  @!P5 LDG.E.U16 R15, desc[UR26][R4.64+0x240] ;  /* 0x0002401a040fd981 */ /* 0x000f22000c1e1500 */
[----:B------:R-:W-:Y:S02]  /*0a20*/  LOP3.LUT R0, R93, 0x1e0, RZ, 0xfc, !PT ;  /* 0x000001e05d007812 */ /* 0x000fe400078efcff */
[----:B------:R-:W-:Y:S01]  /*0a30*/  ISETP.GE.AND P3, PT, R26, UR19, PT ;  /* 0x000000131a007c0c */ /* 0x000fe2000bf66270 */
[----:B------:R-:W4:Y:S04]  /*0a40*/  @!P6 LDG.E.U16 R18, desc[UR26][R4.64+0x280] ;  /* 0x0002801a0412e981 */ /* 0x000f28000c1e1500 */
[----:B------:R-:W4:Y:S01]  /*0a50*/  @!P0 LDG.E.U16 R17, desc[UR26][R4.64+0x2c0] ;  /* 0x0002c01a04118981 */ /* 0x000f22000c1e1500 */
[----:B------:R-:W-:-:S03]  /*0a60*/  ISETP.GE.AND P0, PT, R0, UR19, PT ;  /* 0x0000001300007c0c */ /* 0x000fc6000bf06270 */
[----:B------:R-:W4:Y:S04]  /*0a70*/  @!P1 LDG.E.U16 R20, desc[UR26][R4.64+0x300] ;  /* 0x0003001a04149981 */ /* 0x000f28000c1e1500 */
[----:B------:R-:W4:Y:S01]  /*0a80*/  @!P2 LDG.E.U16 R19, desc[UR26][R4.64+0x340] ;  /* 0x0003401a0413a981 */ /* 0x000f22000c1e1500 */
[----:B------:R-:W-:Y:S02]  /*0a90*/  PRMT R22, RZ, 0x7610, R22 ;  /* 0x00007610ff167816 */ /* 0x000fe40000000016 */
[----:B------:R-:W-:-:S04]  /*0aa0*/  PRMT R21, RZ, 0x7610, R21 ;  /* 0x00007610ff157816 */ /* 0x000fc80000000015 */
[----:B------:R-:W4:Y:S04]  /*0ab0*/  @!P3 LDG.E.U16 R22, desc[UR26][R4.64+0x380] ;  /* 0x0003801a0416b981 */ /* 0x000f28000c1e1500 */
[----:B------:R0:W4:Y:S01]  /*0ac0*/  @!P0 LDG.E.U16 R21, desc[UR26][R4.64+0x3c0] ;  /* 0x0003c01a04158981 */ /* 0x000122000c1e1500 */
[----:B------:R-:W-:Y:S01]  /*0ad0*/  ISETP.GE.AND P2, PT, R10, UR19, PT ;  /* 0x000000130a007c0c */ /* 0x000fe2000bf46270 */
[----:B------:R-:W-:Y:S01]  /*0ae0*/  IMAD.IADD R10, R95, 0x1, R98 ;  /* 0x000000015f0a7824 */ /* 0x000fe200078e0262 */
[----:B------:R-:W-:Y:S02]  /*0af0*/  IADD3 R2, P3, R2, UR16, RZ ;  /* 0x0000001002027c10 */ /* 0x000fe4000ff7e0ff */
[----:B------:R-:W-:Y:S02]  /*0b00*/  ISETP.GE.AND P4, PT, R23, UR19, PT ;  /* 0x0000001317007c0c */ /* 0x000fe4000bf86270 */
[----:B------:R-:W-:Y:S01]  /*0b10*/  ISETP.GE.AND P0, PT, R25, UR19, PT ;  /* 0x0000001319007c0c */ /* 0x000fe2000bf06270 */
[----:B------:R-:W-:-:S02]  /*0b20*/  VIADD R25, R10, 0x60 ;  /* 0x000000600a197836 */ /* 0x000fc40000000000 */
[C---:B0-----:R-:W-:Y:S01]  /*0b30*/  VIADD R5, R10.reuse, 0x20 ;  /* 0x000000200a057836 */ /* 0x041fe20000000000 */
[----:B------:R-:W-:Y:S01]  /*0b40*/  ISETP.GE.AND P1, PT, R27, UR19, PT ;  /* 0x000000131b007c0c */ /* 0x000fe2000bf26270 */
[C---:B------:R-:W-:Y:S01]  /*0b50*/  VIADD R27, R10.reuse, 0x80 ;  /* 0x000000800a1b7836 */ /* 0x040fe20000000000 */
[C---:B------:R-:W-:Y:S02]  /*0b60*/  IADD3 R23, R10.reuse, 0x40, RZ ;  /* 0x000000400a177810 */ /* 0x040fe40007ffe0ff */
[----:B------:R-:W-:Y:S02]  /*0b70*/  ISETP.GE.AND P6, PT, R29, UR19, PT ;  /* 0x000000131d007c0c */ /* 0x000fe4000bfc6270 */
[----:B------:R-:W-:Y:S01]  /*0b80*/  ISETP.GE.AND P5, PT, R31, UR19, PT ;  /* 0x000000131f007c0c */ /* 0x000fe2000bfa6270 */
[C---:B------:R-:W-:Y:S01]  /*0b90*/  VIADD R31, R10.reuse, 0xc0 ;  /* 0x000000c00a1f7836 */ /* 0x040fe20000000000 */
[----:B------:R-:W-:Y:S02]  /*0ba0*/  IADD3.X R3, R3, UR18, RZ, P3, !PT ;  /* 0x0000001203037c10 */ /* 0x000fe40009ffe4ff */
[----:B------:R-:W-:-:S02]  /*0bb0*/  LEA.HI.SX32 R91, R10, R10, 0x1b ;  /* 0x0000000a0a5b7211 */ /* 0x000fc400078fdaff */
[----:B------:R-:W-:Y:S01]  /*0bc0*/  ISETP.GE.AND P3, PT, R33, UR19, PT ;  /* 0x0000001321007c0c */ /* 0x000fe2000bf66270 */
[C---:B------:R-:W-:Y:S01]  /*0bd0*/  VIADD R33, R10.reuse, 0xe0 ;  /* 0x000000e00a217836 */ /* 0x040fe20000000000 */
[C---:B------:R-:W-:Y:S02]  /*0be0*/  IADD3 R29, R10.reuse, 0xa0, RZ ;  /* 0x000000a00a1d7810 */ /* 0x040fe40007ffe0ff */
[-C--:B------:R-:W-:Y:S02]  /*0bf0*/  LEA.HI.SX32 R5, R5, R10.reuse, 0x1b ;  /* 0x0000000a05057211 */ /* 0x080fe400078fdaff */
[-C--:B------:R-:W-:Y:S01]  /*0c00*/  LEA.HI.SX32 R23, R23, R10.reuse, 0x1b ;  /* 0x0000000a17177211 */ /* 0x080fe200078fdaff */
[C---:B------:R-:W-:Y:S01]  /*0c10*/  VIADD R37, R10.reuse, 0x120 ;  /* 0x000001200a257836 */ /* 0x040fe20000000000 */
[----:B------:R-:W-:Y:S01]  /*0c20*/  LEA.HI.SX32 R25, R25, R10, 0x1b ;  /* 0x0000000a19197211 */ /* 0x000fe200078fdaff */
[C---:B------:R-:W-:Y:S01]  /*0c30*/  VIADD R39, R10.reuse, 0x140 ;  /* 0x000001400a277836 */ /* 0x040fe20000000000 */
[----:B------:R-:W-:-:S02]  /*0c40*/  IADD3 R35, R10, 0x100, RZ ;  /* 0x000001000a237810 */ /* 0x000fc40007ffe0ff */
[----:B------:R-:W-:Y:S02]  /*0c50*/  LEA R91, R91, UR13, 0x1 ;  /* 0x0000000d5b5b7c11 */ /* 0x000fe4000f8e08ff */
[-C--:B------:R-:W-:Y:S02]  /*0c60*/  LEA.HI.SX32 R27, R27, R10.reuse, 0x1b ;  /* 0x0000000a1b1b7211 */ /* 0x080fe400078fdaff */
[-C--:B------:R-:W-:Y:S02]  /*0c70*/  LEA.HI.SX32 R29, R29, R10.reuse, 0x1b ;  /* 0x0000000a1d1d7211 */ /* 0x080fe400078fdaff */
[----:B------:R-:W-:Y:S01]  /*0c80*/  LEA R90, R5, UR13, 0x1 ;  /* 0x0000000d055a7c11 */ /* 0x000fe2000f8e08ff */
[C---:B------:R-:W-:Y:S01]  /*0c90*/  VIADD R43, R10.reuse, 0x180 ;  /* 0x000001800a2b7836 */ /* 0x040fe20000000000 */
[----:B------:R-:W-:Y:S02]  /*0ca0*/  LEA.HI.SX32 R31, R31, R10, 0x1b ;  /* 0x0000000a1f1f7211 */ /* 0x000fe400078fdaff */
[----:B------:R-:W-:Y:S01]  /*0cb0*/  LEA R89, R23, UR13, 0x1 ;  /* 0x0000000d17597c11 */ /* 0x000fe2000f8e08ff */
[C---:B------:R-:W-:Y:S01]  /*0cc0*/  VIADD R45, R10.reuse, 0x1a0 ;  /* 0x000001a00a2d7836 */ /* 0x040fe20000000000 */
        /* <DEDUP_REMOVED lines=18> */
[----:B------:R-:W-:Y:S01]  /*0df0*/  IMAD R4, R98, 0x10, R95 ;  /* 0x0000001062047824 */ /* 0x000fe200078e025f */
[----:B------:R-:W-:Y:S01]  /*0e00*/  LEA R78, R45, UR13, 0x1 ;  /* 0x0000000d2d4e7c11 */ /* 0x000fe2000f8e08ff */
[C---:B------:R-:W-:Y:S01]  /*0e10*/  VIADD R49, R10.reuse, 0x1e0 ;  /* 0x000001e00a317836 */ /* 0x040fe20000000000 */
[----:B------:R-:W-:Y:S01]  /*0e20*/  IADD3 R47, R10, 0x1c0, RZ ;  /* 0x000001c00a2f7810 */ /* 0x000fe20007ffe0ff */
[C---:B------:R-:W-:Y:S01]  /*0e30*/  VIADD R23, R4.reuse, 0x8 ;  /* 0x0000000804177836 */ /* 0x040fe20000000000 */
[C---:B------:R-:W-:Y:S01]  /*0e40*/  IADD3 R5, R4.reuse, 0x1, RZ ;  /* 0x0000000104057810 */ /* 0x040fe20007ffe0ff */
[C---:B------:R-:W-:Y:S01]  /*0e50*/  VIADD R25, R4.reuse, 0x9 ;  /* 0x0000000904197836 */ /* 0x040fe20000000000 */
[C---:B------:R-:W-:Y:S01]  /*0e60*/  IADD3 R31, R4.reuse, 0xd, RZ ;  /* 0x0000000d041f7810 */ /* 0x040fe20007ffe0ff */
[----:B------:R-:W-:-:S02]  /*0e70*/  VIADD R27, R4, 0xb ;  /* 0x0000000b041b7836 */ /* 0x000fc40000000000 */
[C---:B------:R-:W-:Y:S02]  /*0e80*/  VIADD R29, R4.reuse, 0xc ;  /* 0x0000000c041d7836 */ /* 0x040fe40000000000 */
[C---:B------:R-:W-:Y:S02]  /*0e90*/  VIADD R33, R4.reuse, 0xe ;  /* 0x0000000e04217836 */ /* 0x040fe40000000000 */
[----:B------:R-:W-:Y:S01]  /*0ea0*/  VIADD R35, R4, 0xf ;  /* 0x0000000f04237836 */ /* 0x000fe20000000000 */
[-C--:B------:R-:W-:Y:S02]  /*0eb0*/  LEA.HI.SX32 R47, R47, R10.reuse, 0x1b ;  /* 0x0000000a2f2f7211 */ /* 0x080fe400078fdaff */
[----:B------:R-:W-:Y:S02]  /*0ec0*/  LEA.HI.SX32 R49, R49, R10, 0x1b ;  /* 0x0000000a31317211 */ /* 0x000fe400078fdaff */
        /* <DEDUP_REMOVED lines=8> */
[----:B------:R-:W-:Y:S02]  /*0f50*/  LEA.HI.SX32 R75, R4, R4, 0x1b ;  /* 0x00000004044b7211 */ /* 0x000fe400078fdaff */
        /* <DEDUP_REMOVED lines=11> */
[----:B------:R-:W-:Y:S02]  /*1010*/  PRMT R37, RZ, 0x7610, R37 ;  /* 0x00007610ff257816 */ /* 0x000fe40000000025 */
[----:B------:R-:W-:Y:S02]  /*1020*/  PRMT R23, RZ, 0x7610, R23 ;  /* 0x00007610ff177816 */ /* 0x000fe40000000017 */
[----:B------:R-:W-:Y:S01]  /*1030*/  PRMT R25, RZ, 0x7610, R25 ;  /* 0x00007610ff197816 */ /* 0x000fe20000000019 */
[----:B--2---:R-:W-:Y:S04]  /*1040*/  STS.U16 [R91], R6 ;  /* 0x000000065b007388 */ /* 0x004fe80000000400 */
[----:B---3--:R0:W-:Y:S04]  /*1050*/  STS.U16 [R90+0x40], R7 ;  /* 0x000040075a007388 */ /* 0x0081e80000000400 */
[----:B----4-:R-:W-:Y:S04]  /*1060*/  STS.U16 [R89+0x80], R8 ;  /* 0x0000800859007388 */ /* 0x010fe80000000400 */
[----:B------:R1:W-:Y:S04]  /*1070*/  STS.U16 [R88+0xc0], R9 ;  /* 0x0000c00958007388 */ /* 0x0003e80000000400 */
[----:B------:R-:W-:Y:S04]  /*1080*/  STS.U16 [R87+0x100], R12 ;  /* 0x0001000c57007388 */ /* 0x000fe80000000400 */
[----:B------:R2:W-:Y:S04]  /*1090*/  STS.U16 [R86+0x140], R11 ;  /* 0x0001400b56007388 */ /* 0x0005e80000000400 */
[----:B------:R-:W-:Y:S01]  /*10a0*/  STS.U16 [R85+0x180], R14 ;  /* 0x0001800e55007388 */ /* 0x000fe20000000400 */
[----:B0-----:R-:W-:-:S02]  /*10b0*/  VIADD R7, R4, 0x2 ;  /* 0x0000000204077836 */ /* 0x001fc40000000000 */
[C---:B-1----:R-:W-:Y:S01]  /*10c0*/  VIADD R9, R4.reuse, 0x3 ;  /* 0x0000000304097836 */ /* 0x042fe20000000000 */
[C---:B--2---:R-:W-:Y:S01]  /*10d0*/  IADD3 R11, R4.reuse, 0x4, RZ ;  /* 0x00000004040b7810 */ /* 0x044fe20007ffe0ff */
[----:B------:R0:W-:Y:S04]  /*10e0*/  STS.U16 [R84+0x1c0], R13 ;  /* 0x0001c00d54007388 */ /* 0x0001e80000000400 */
[----:B------:R-:W-:Y:S04]  /*10f0*/  STS.U16 [R83+0x200], R16 ;  /* 0x0002001053007388 */ /* 0x000fe80000000400 */
[----:B------:R1:W-:Y:S04]  /*1100*/  STS.U16 [R82+0x240], R15 ;  /* 0x0002400f52007388 */ /* 0x0003e80000000400 */
[----:B------:R-:W-:Y:S01]  /*1110*/  STS.U16 [R81+0x280], R18 ;  /* 0x0002801251007388 */ /* 0x000fe20000000400 */
[----:B0-----:R-:W-:-:S03]  /*1120*/  VIADD R13, R4, 0x5 ;  /* 0x00000005040d7836 */ /* 0x001fc60000000000 */
[----:B------:R0:W-:Y:S01]  /*1130*/  STS.U16 [R80+0x2c0], R17 ;  /* 0x0002c01150007388 */ /* 0x0001e20000000400 */
[----:B-1----:R-:W-:-:S03]  /*1140*/  VIADD R15, R4, 0x6 ;  /* 0x00000006040f7836 */ /* 0x002fc60000000000 */
[----:B------:R-:W-:Y:S04]  /*1150*/  STS.U16 [R79+0x300], R20 ;  /* 0x000300144f007388 */ /* 0x000fe80000000400 */
[----:B------:R1:W-:Y:S01]  /*1160*/  STS.U16 [R78+0x340], R19 ;  /* 0x000340134e007388 */ /* 0x0003e20000000400 */
[C---:B0-----:R-:W-:Y:S02]  /*1170*/  IADD3 R17, R4.reuse, 0x7, RZ ;  /* 0x0000000704117810 */ /* 0x041fe40007ffe0ff */
[-C--:B------:R-:W-:Y:S02]  /*1180*/  LEA.HI.SX32 R7, R7, R4.reuse, 0x1b ;  /* 0x0000000407077211 */ /* 0x080fe400078fdaff */
[----:B------:R-:W-:Y:S02]  /*1190*/  LEA.HI.SX32 R9, R9, R4, 0x1b ;  /* 0x0000000409097211 */ /* 0x000fe400078fdaff */
[----:B-1----:R-:W-:-:S02]  /*11a0*/  IADD3 R19, R4, 0xa, RZ ;  /* 0x0000000a04137810 */ /* 0x002fc40007ffe0ff */
[-C--:B------:R-:W-:Y:S02]  /*11b0*/  LEA.HI.SX32 R11, R11, R4.reuse, 0x1b ;  /* 0x000000040b0b7211 */ /* 0x080fe400078fdaff */
[-C--:B------:R-:W-:Y:S02]  /*11c0*/  LEA.HI.SX32 R13, R13, R4.reuse, 0x1b ;  /* 0x000000040d0d7211 */ /* 0x080fe400078fdaff */
[-C--:B------:R-:W-:Y:S02]  /*11d0*/  LEA.HI.SX32 R15, R15, R4.reuse, 0x1b ;  /* 0x000000040f0f7211 */ /* 0x080fe400078fdaff */
[-C--:B------:R-:W-:Y:S02]  /*11e0*/  LEA.HI.SX32 R17, R17, R4.reuse, 0x1b ;  /* 0x0000000411117211 */ /* 0x080fe400078fdaff */
[----:B------:R-:W-:Y:S02]  /*11f0*/  LEA.HI.SX32 R19, R19, R4, 0x1b ;  /* 0x0000000413137211 */ /* 0x000fe400078fdaff */
[----:B------:R-:W-:-:S02]  /*1200*/  LEA R73, R7, UR13, 0x1 ;  /* 0x0000000d07497c11 */ /* 0x000fc4000f8e08ff */
[----:B------:R-:W-:Y:S02]  /*1210*/  LEA R72, R9, UR13, 0x1 ;  /* 0x0000000d09487c11 */ /* 0x000fe4000f8e08ff */
[----:B------:R-:W-:Y:S02]  /*1220*/  LEA R71, R11, UR13, 0x1 ;  /* 0x0000000d0b477c11 */ /* 0x000fe4000f8e08ff */
[----:B------:R-:W-:Y:S02]  /*1230*/  LEA R70, R13, UR13, 0x1 ;  /* 0x0000000d0d467c11 */ /* 0x000fe4000f8e08ff */
[----:B------:R-:W-:Y:S02]  /*1240*/  LEA R69, R15, UR13, 0x1 ;  /* 0x0000000d0f457c11 */ /* 0x000fe4000f8e08ff */
[----:B------:R-:W-:Y:S02]  /*1250*/  LEA R68, R17, UR13, 0x1 ;  /* 0x0000000d11447c11 */ /* 0x000fe4000f8e08ff */
[----:B------:R-:W-:Y:S01]  /*1260*/  LEA R65, R19, UR13, 0x1 ;  /* 0x0000000d13417c11 */ /* 0x000fe2000f8e08ff */
        /* <DEDUP_REMOVED lines=21> */
[----:B-1----:R-:W-:Y:S02]  /*13c0*/  PRMT R21, RZ, 0x7610, R21 ;  /* 0x00007610ff157816 */ /* 0x002fe40000000015 */
[----:B------:R-:W-:Y:S02]  /*13d0*/  PRMT R20, RZ, 0x7610, R20 ;  /* 0x00007610ff147816 */ /* 0x000fe40000000014 */
[----:B------:R-:W2:Y:S01]  /*13e0*/  @!P4 LDG.E.U16 R22, desc[UR26][R2.64+0x80] ;  /* 0x0000801a0216c981 */ /* 0x000ea2000c1e1500 */
[----:B------:R-:W-:Y:S02]  /*13f0*/  ISETP.GE.AND P4, PT, R28, UR19, PT ;  /* 0x000000131c007c0c */ /* 0x000fe4000bf86270 */
[----:B------:R-:W-:Y:S01]  /*1400*/  PRMT R28, RZ, 0x7610, R28 ;  /* 0x00007610ff1c7816 */ /* 0x000fe2000000001c */
[----:B------:R-:W3:Y:S01]  /*1410*/  @!P0 LDG.E.U16 R21, desc[UR26][R2.64+0xc0] ;  /* 0x0000c01a02158981 */ /* 0x000ee2000c1e1500 */
[----:B------:R-:W-:Y:S02]  /*1420*/  ISETP.GE.AND P0, PT, R30, UR19, PT ;  /* 0x000000131e007c0c */ /* 0x000fe4000bf06270 */
[----:B------:R-:W-:Y:S01]  /*1430*/  PRMT R30, RZ, 0x7610, R30 ;  /* 0x00007610ff1e7816 */ /* 0x000fe2000000001e */
[----:B------:R-:W4:Y:S01]  /*1440*/  @!P2 LDG.E.U16 R37, desc[UR26][R2.64+0x40] ;  /* 0x0000401a0225a981 */ /* 0x000f22000c1e1500 */
[----:B------:R-:W-:-:S03]  /*1450*/  ISETP.GE.AND P2, PT, R36, UR19, PT ;  /* 0x0000001324007c0c */ /* 0x000fc6000bf46270 */
[----:B------:R-:W3:Y:S01]  /*1460*/  @!P1 LDG.E.U16 R28, desc[UR26][R2.64+0x100] ;  /* 0x0001001a021c9981 */ /* 0x000ee2000c1e1500 */
[----:B------:R-:W-:-:S03]  /*1470*/  ISETP.GE.AND P1, PT, R93, UR19, PT ;  /* 0x000000135d007c0c */ /* 0x000fc6000bf26270 */
[----:B------:R-:W3:Y:S01]  /*1480*/  @!P5 LDG.E.U16 R30, desc[UR26][R2.64+0x180] ;  /* 0x0001801a021ed981 */ /* 0x000ee2000c1e1500 */
[----:B------:R-:W-:Y:S02]  /*1490*/  ISETP.GE.AND P5, PT, R32, UR19, PT ;  /* 0x0000001320007c0c */ /* 0x000fe4000bfa6270 */
[----:B------:R-:W-:Y:S01]  /*14a0*/  PRMT R32, RZ, 0x7610, R32 ;  /* 0x00007610ff207816 */ /* 0x000fe20000000020 */
[----:B------:R-:W3:Y:S01]  /*14b0*/  @!P6 LDG.E.U16 R23, desc[UR26][R2.64+0x140] ;  /* 0x0001401a0217e981 */ /* 0x000ee2000c1e1500 */
[----:B------:R-:W-:Y:S02]  /*14c0*/  ISETP.GE.AND P6, PT, R34, UR19, PT ;  /* 0x0000001322007c0c */ /* 0x000fe4000bfc6270 */
[----:B------:R-:W-:Y:S01]  /*14d0*/  PRMT R27, RZ, 0x7610, R27 ;  /* 0x00007610ff1b7816 */ /* 0x000fe2000000001b */
[----:B------:R-:W3:Y:S01]  /*14e0*/  @!P3 LDG.E.U16 R25, desc[UR26][R2.64+0x1c0] ;  /* 0x0001c01a0219b981 */ /* 0x000ee2000c1e1500 */
[----:B------:R-:W-:Y:S01]  /*14f0*/  ISETP.GE.AND P3, PT, R24, UR19, PT ;  /* 0x0000001318007c0c */ /* 0x000fe2000bf66270 */
[----:B------:R-:W0:Y:S02]  /*1500*/  LDC R34, c[0x0][0x21c] ;  /* 0x00008700ff227b82 */ /* 0x000e240000000800 */
        /* <DEDUP_REMOVED lines=21> */
[----:B----4-:R-:W-:Y:S04]  /*1660*/  STS.U16 [R90+0x40], R37 ;  /* 0x000040255a007388 */ /* 0x010fe80000000400 */
[----:B------:R-:W-:Y:S04]  /*1670*/  STS.U16 [R89+0x80], R22 ;  /* 0x0000801659007388 */ /* 0x000fe80000000400 */
        /* <DEDUP_REMOVED lines=37> */
[----:B---3--:R-:W-:Y:S02]  /*18d0*/  IMAD.U32 R32, R32, 0x10000, RZ ;  /* 0x0001000020207824 */ /* 0x008fe400078e00ff */
[--C-:B------:R-:W-:Y:S01]  /*18e0*/  FADD.FTZ R58, R58, R99.reuse ;  /* 0x000000633a3a7221 */ /* 0x100fe20000010000 */
[----:B----4-:R-:W-:Y:S02]  /*18f0*/  IMAD.U32 R54, R29, 0x10000, RZ ;  /* 0x000100001d367824 */ /* 0x010fe400078e00ff */
[--C-:B------:R-:W-:Y:S01]  /*1900*/  FADD.FTZ R57, R30, R99.reuse ;  /* 0x000000631e397221 */ /* 0x100fe20000010000 */
[--C-:B------:R-:W-:Y:S01]  /*1910*/  FADD.FTZ R56, R56, R99.reuse ;  /* 0x0000006338387221 */ /* 0x100fe20000010000 */
[--C-:B------:R-:W-:Y:S01]  /*1920*/  FADD.FTZ R55, R32, R99.reuse ;  /* 0x0000006320377221 */ /* 0x100fe20000010000 */
[----:B------:R-:W-:Y:S01]  /*1930*/  FADD.FTZ R54, R54, R99 ;  /* 0x0000006336367221 */ /* 0x000fe20000010000 */
[----:B------:R-:W-:-:S02]  /*1940*/  SHF.L.U32 R24, R24, 0x10, RZ ;  /* 0x0000001018187819 */ /* 0x000fc400000006ff */
        /* <DEDUP_REMOVED lines=39> */
.L_x_3303:
[----:B------:R-:W-:Y:S05]  /*1bc0*/  BSYNC B0 ;  /* 0x0000000000007941 */ /* 0x000fea0003800000 */
.L_x_3302:
        /* <DEDUP_REMOVED lines=36> */
.L_x_3305:
[----:B------:R-:W-:Y:S05]  /*1e10*/  BSYNC B0 ;  /* 0x0000000000007941 */ /* 0x000fea0003800000 */
.L_x_3304:
        /* <DEDUP_REMOVED lines=38> */
.L_x_3307:
[----:B------:R-:W-:Y:S05]  /*2080*/  BSYNC B0 ;  /* 0x0000000000007941 */ /* 0x000fea0003800000 */
.L_x_3306:
        /* <DEDUP_REMOVED lines=36> */
.L_x_3309:
[----:B------:R-:W-:Y:S05]  /*22d0*/  BSYNC B0 ;  /* 0x0000000000007941 */ /* 0x000fea0003800000 */
.L_x_3308:
        /* <DEDUP_REMOVED lines=38> */
.L_x_3311:
[----:B------:R-:W-:Y:S05]  /*2540*/  BSYNC B0 ;  /* 0x0000000000007941 */ /* 0x000fea0003800000 */
.L_x_3310:
        /* <DEDUP_REMOVED lines=36> */
.L_x_3313:
[----:B------:R-:W-:Y:S05]  /*2790*/  BSYNC B0 ;  /* 0x0000000000007941 */ /* 0x000fea0003800000 */
.L_x_3312:
        /* <DEDUP_REMOVED lines=38> */
.L_x_3315:
[----:B------:R-:W-:Y:S05]  /*2a00*/  BSYNC B0 ;  /* 0x0000000000007941 */ /* 0x000fea0003800000 */
.L_x_3314:
[----:B------:R-:W-:Y:S01]  /*2a10*/  IMAD.U32 R46, R3, 0x10000, RZ ;  /* 0x00010000032e7824 */ /* 0x000fe200078e00ff */
        /* <DEDUP_REMOVED lines=36> */
.L_x_3317:
[----:B------:R-:W-:Y:S05]  /*2c60*/  BSYNC B0 ;  /* 0x0000000000007941 */ /* 0x000fea0003800000 */
.L_x_3316:
[----:B------:R-:W-:Y:S01]  /*2c70*/  ISETP.EQ.OR P3, PT, RZ, UR20, P3 ;  /* 0x00000014ff007c0c */ /* 0x000fe20009f62670 */
[----:B------:R-:W-:Y:S01]  /*2c80*/  BSSY B0, `(.L_x_3318) ;  /* 0x0000029000007945 */ /* 0x000fe20003800000 */
[----:B------:R-:W-:Y:S01]  /*2c90*/  SHF.L.U32 R2, R2, 0x10, RZ ;  /* 0x0000001002027819 */ /* 0x000fe200000006ff */
[----:B------:R-:W-:Y:S01]  /*2ca0*/  IMAD.U32 R3, R18, 0x10000, RZ ;  /* 0x0001000012037824 */ /* 0x000fe200078e00ff */
[----:B------:R-:W-:Y:S01]  /*2cb0*/  SHF.L.U32 R21, R17, 0x10, RZ ;  /* 0x0000001011157819 */ /* 0x000fe200000006ff */
[----:B------:R-:W-:Y:S01]  /*2cc0*/  IMAD.U32 R17, R16, 0x10000, RZ ;  /* 0x0001000010117824 */ /* 0x000fe200078e00ff */
[----:B------:R-:W-:Y:S01]  /*2cd0*/  FSETP.GTU.FTZ.AND P5, PT, R46, 20, PT ;  /* 0x41a000002e00780b */ /* 0x000fe20003fbc000 */
[----:B------:R-:W-:Y:S01]  /*2ce0*/  FADD.FTZ R45, R2, R99 ;  /* 0x00000063022d7221 */ /* 0x000fe20000010000 */
[----:B------:R-:W-:Y:S02]  /*2cf0*/  ISETP.EQ.OR P2, PT, RZ, UR20, P2 ;  /* 0x00000014ff007c0c */ /* 0x000fe40009742670 */
[----:B------:R-:W-:-:S03]  /*2d00*/  SHF.L.U32 R15, R15, 0x10, RZ ;  /* 0x000000100f0f7819 */ /* 0x000fc600000006ff */
        /* <DEDUP_REMOVED lines=32> */
.L_x_3319:
[----:B------:R-:W-:Y:S05]  /*2f10*/  BSYNC B0 ;  /* 0x0000000000007941 */ /* 0x000fea0003800000 */
.L_x_3318:
[----:B------:R-:W-:Y:S01]  /*2f20*/  SHF.L.U32 R0, R0, 0x10, RZ ;  /* 0x0000001000007819 */ /* 0x000fe200000006ff */
[----:B------:R-:W-:Y:S01]  /*2f30*/  BSSY B0, `(.L_x_3320) ;  /* 0x0000027000007945 */ /* 0x000fe20003800000 */
[----:B------:R-:W-:Y:S01]  /*2f40*/  SHF.L.U32 R23, R13, 0x10, RZ ;  /* 0x000000100d177819 */ /* 0x000fe200000006ff */
[----:B------:R-:W-:Y:S01]  /*2f50*/  IMAD.U32 R103, R14, 0x10000, RZ ;  /* 0x000100000e677824 */ /* 0x000fe200078e00ff */
[----:B------:R-:W-:Y:S01]  /*2f60*/  FSETP.GTU.FTZ.AND P3, PT, R45, 20, PT ;  /* 0x41a000002d00780b */ /* 0x000fe20003f7c000 */
[----:B------:R-:W-:Y:S01]  /*2f70*/  IMAD.U32 R13, R12, 0x10000, RZ ;  /* 0x000100000c0d7824 */ /* 0x000fe200078e00ff */
        /* <DEDUP_REMOVED lines=34> */
.L_x_3321:
[----:B------:R-:W-:Y:S05]  /*31a0*/  BSYNC B0 ;  /* 0x0000000000007941 */ /* 0x000fea0003800000 */
.L_x_3320:
        /* <DEDUP_REMOVED lines=46> */
.L_x_3323:
[----:B------:R-:W-:Y:S05]  /*3490*/  BSYNC B0 ;  /* 0x0000000000007941 */ /* 0x000fea0003800000 */
.L_x_3322:
        /* <DEDUP_REMOVED lines=33> */
.L_x_3325:
[----:B------:R-:W-:Y:S05]  /*36b0*/  BSYNC B0 ;  /* 0x0000000000007941 */ /* 0x000fea0003800000 */
.L_x_3324:
        /* <DEDUP_REMOVED lines=33> */
.L_x_3327:
[----:B------:R-:W-:Y:S05]  /*38d0*/  BSYNC B0 ;  /* 0x0000000000007941 */ /* 0x000fea0003800000 */
.L_x_3326:
        /* <DEDUP_REMOVED lines=33> */
.L_x_3329:
[----:B------:R-:W-:Y:S05]  /*3af0*/  BSYNC B0 ;  /* 0x0000000000007941 */ /* 0x000fea0003800000 */
.L_x_3328:
        /* <DEDUP_REMOVED lines=33> */
.L_x_3331:
[----:B------:R-:W-:Y:S05]  /*3d10*/  BSYNC B0 ;  /* 0x0000000000007941 */ /* 0x000fea0003800000 */
.L_x_3330:
        /* <DEDUP_REMOVED lines=33> */
.L_x_3333:
[----:B------:R-:W-:Y:S05]  /*3f30*/  BSYNC B0 ;  /* 0x0000000000007941 */ /* 0x000fea0003800000 */
.L_x_3332:
        /* <DEDUP_REMOVED lines=37> */
[----:B------:R-:W-:Y:S01]  /*4190*/  IMAD.MOV.U32 R13, RZ, RZ, RZ ;  /* 0x000000ffff0d7224 */ /* 0x000fe200078e00ff */
[----:B------:R-:W-:Y:S01]  /*41a0*/  ULDC UR32, c[0x0][0x21c] ;  /* 0x0000870000207ab9 */ /* 0x000fe20000000800 */
[----:B------:R-:W-:Y:S01]  /*41b0*/  ULDC.64 UR22, c[0x0][0x238] ;  /* 0x00008e0000167ab9 */ /* 0x000fe20000000a00 */
[----:B------:R-:W-:Y:S01]  /*41c0*/  ULDC.64 UR24, c[0x0][0x250] ;  /* 0x0000940000187ab9 */ /* 0x000fe20000000a00 */
[----:B------:R-:W-:-:S05]  /*41d0*/  ULDC.64 UR30, c[0x0][0x270] ;  /* 0x00009c00001e7ab9 */ /* 0x000fca0000000a00 */
.L_x_3339:
        /* <DEDUP_REMOVED lines=32> */
[----:B------:R-:W-:-:S03]  /*43e0*/  IMAD.U32 R2, RZ, RZ, UR10 ;  /* 0x0000000aff027e24 */ /* 0x000fc6000f8e00ff */
[C---:B------:R-:W-:Y:S01]  /*43f0*/  FMUL.FTZ R4, R139.reuse, R59 ;  /* 0x0000003b8b047220 */ /* 0x040fe20000410000 */
[C---:B------:R-:W-:Y:S01]  /*4400*/  FMUL.FTZ R5, R139.reuse, R58 ;  /* 0x0000003a8b057220 */ /* 0x040fe20000410000 */
[----:B------:R-:W-:Y:S01]  /*4410*/  MOV R10, R2 ;  /* 0x00000002000a7202 */ /* 0x000fe20000000f00 */
        /* <DEDUP_REMOVED lines=12> */
[----:B------:R-:W-:Y:S01]  /*44e0*/  FMUL.FTZ R144, R139, R44 ;  /* 0x0000002c8b907220 */ /* 0x000fe20000410000 */
[----:B------:R-:W-:-:S04]  /*44f0*/  IMAD.WIDE.U32 R10, R13, UR24, R10 ;  /* 0x000000180d0a7c25 */ /* 0x000fc8000f8e000a */
[----:B------:R-:W-:Y:S01]  /*4500*/  IMAD.MOV.U32 R8, RZ, RZ, R4 ;  /* 0x000000ffff087224 */ /* 0x000fe200078e0004 */
[----:B------:R-:W2:Y:S01]  /*4510*/  MUFU.EX2 R6, R6 ;  /* 0x0000000600067308 */ /* 0x000ea20000000800 */
[----:B---3--:R-:W-:Y:S01]  /*4520*/  MOV R5, UR9 ;  /* 0x0000000900057c02 */ /* 0x008fe20008000f00 */
[----:B-1----:R-:W-:Y:S02]  /*4530*/  IMAD.SHL.U32 R5, R101, 0x10, RZ ;  /* 0x0000001065057824 */ /* 0x002fe400078e00ff */
[----:B------:R-:W-:Y:S01]  /*4540*/  FMUL.FTZ R4, R139, R52 ;  /* 0x000000348b047220 */ /* 0x000fe20000410000 */
[----:B------:R-:W-:Y:S02]  /*4550*/  IMAD.WIDE.U32 R8, R13, UR30, R8 ;  /* 0x0000001e0d087c25 */ /* 0x000fe4000f8e0008 */
[----:B------:R-:W-:Y:S01]  /*4560*/  ISETP.GE.U32.AND P2, PT, R5, UR19, PT ;  /* 0x0000001305007c0c */ /* 0x000fe2000bf46070 */
[----:B------:R-:W-:Y:S01]  /*4570*/  MUFU.EX2 R2, R2 ;  /* 0x0000000200027308 */ /* 0x000fe20000000800 */
[----:B----4-:R-:W-:Y:S01]  /*4580*/  FSEL R104, R104, 1, !P3 ;  /* 0x3f80000068687808 */ /* 0x010fe20005800000 */
[----:B------:R-:W-:Y:S01]  /*4590*/  FMUL.FTZ R5, R139, R51 ;  /* 0x000000338b057220 */ /* 0x000fe20000410000 */
[----:B------:R-:W-:Y:S01]  /*45a0*/  FSEL R103, R103, 1, !P2 ;  /* 0x3f80000067677808 */ /* 0x000fe20005000000 */
[----:B------:R-:W-:Y:S01]  /*45b0*/  IMAD.IADD R148, R9, 0x1, R153 ;  /* 0x0000000109947824 */ /* 0x000fe200078e0299 */
[----:B------:R-:W-:-:S03]  /*45c0*/  ISETP.GE.U32.AND P3, PT, R125, UR19, PT ;  /* 0x000000137d007c0c */ /* 0x000fc6000bf66070 */
[----:B------:R-:W1:Y:S01]  /*45d0*/  MUFU.EX2 R7, R7 ;  /* 0x0000000700077308 */ /* 0x000e620000000800 */
[----:B--2---:R-:W-:Y:S01]  /*45e0*/  FSEL R107, R6, 1, !P4 ;  /* 0x3f800000066b7808 */ /* 0x004fe20006000000 */
[----:B------:R-:W-:Y:S01]  /*45f0*/  FMUL.FTZ R6, R139, R50 ;  /* 0x000000328b067220 */ /* 0x000fe20000410000 */
[----:B------:R-:W-:Y:S02]  /*4600*/  ISETP.GE.U32.AND P4, PT, R124, UR19, PT ;  /* 0x000000137c007c0c */ /* 0x000fe4000bf86070 */
[----:B------:R-:W-:Y:S02]  /*4610*/  FSEL R116, R16, RZ, !P3 ;  /* 0x000000ff10747208 */ /* 0x000fe40005800000 */
[----:B------:R-:W-:Y:S01]  /*4620*/  FSEL R132, R24, RZ, !P4 ;  /* 0x000000ff18847208 */ /* 0x000fe20006000000 */
[----:B------:R2:W3:Y:S08]  /*4630*/  MUFU.EX2 R111, R102 ;  /* 0x00000066006f7308 */ /* 0x0004f00000000800 */
[----:B------:R-:W4:Y:S01]  /*4640*/  MUFU.EX2 R3, R3 ;  /* 0x0000000300037308 */ /* 0x000f220000000800 */
[----:B--2---:R-:W-:-:S02]  /*4650*/  FSEL R102, R20, RZ, !P2 ;  /* 0x000000ff14667208 */ /* 0x004fc40005000000 */
[----:B------:R-:W-:Y:S02]  /*4660*/  ISETP.GE.U32.AND P2, PT, R126, UR19, PT ;  /* 0x000000137e007c0c */ /* 0x000fe4000bf46070 */
[----:B-1----:R-:W-:Y:S02]  /*4670*/  FSEL R109, R7, 1, !P5 ;  /* 0x3f800000076d7808 */ /* 0x002fe40006800000 */
[----:B------:R-:W-:Y:S01]  /*4680*/  FSEL R115, R2, 1, !P2 ;  /* 0x3f80000002737808 */ /* 0x000fe20005000000 */
[----:B------:R-:W-:Y:S01]  /*4690*/  FFMA.FTZ R2, R102, R104, R105 ;  /* 0x0000006866027223 */ /* 0x000fe20000010069 */
[----:B------:R-:W1:Y:S01]  /*46a0*/  MUFU.EX2 R4, R4 ;  /* 0x0000000400047308 */ /* 0x000e620000000800 */
[----:B---3--:R-:W-:Y:S02]  /*46b0*/  FSEL R111, R111, 1, !P6 ;  /* 0x3f8000006f6f7808 */ /* 0x008fe40007000000 */
[----:B------:R-:W-:Y:S01]  /*46c0*/  FFMA.FTZ R137, R107, R2, R106 ;  /* 0x000000026b897223 */ /* 0x000fe2000001006a */
[----:B------:R-:W-:Y:S01]  /*46d0*/  FMUL.FTZ R2, R103, R104 ;  /* 0x0000006867027220 */ /* 0x000fe20000410000 */
[----:B------:R-:W-:-:S02]  /*46e0*/  FSEL R114, R23, RZ, !P2 ;  /* 0x000000ff17727208 */ /* 0x000fc40005000000 */
[----:B------:R-:W-:Y:S01]  /*46f0*/  FFMA.FTZ R137, R109, R137, R108 ;  /* 0x000000896d897223 */ /* 0x000fe2000001006c */
[----:B------:R-:W2:Y:S01]  /*4700*/  MUFU.EX2 R5, R5 ;  /* 0x0000000500057308 */ /* 0x000ea20000000800 */
[----:B----4-:R-:W-:Y:S01]  /*4710*/  FSEL R113, R3, 1, !P1 ;  /* 0x3f80000003717808 */ /* 0x010fe20004800000 */
[----:B------:R-:W-:Y:S01]  /*4720*/  FMUL.FTZ R3, R139, R49 ;  /* 0x000000318b037220 */ /* 0x000fe20000410000 */
[----:B------:R-:W-:Y:S01]  /*4730*/  FMUL.FTZ R138, R107, R2 ;  /* 0x000000026b8a7220 */ /* 0x000fe20000410000 */
[----:B------:R-:W-:Y:S01]  /*4740*/  FFMA.FTZ R137, R111, R137, R110 ;  /* 0x000000896f897223 */ /* 0x000fe2000001006e */
[----:B------:R-:W-:Y:S01]  /*4750*/  IMAD R2, R136, UR24, RZ ;  /* 0x0000001888027c24 */ /* 0x000fe2000f8e02ff */
[----:B------:R-:W-:Y:S01]  /*4760*/  ISETP.GE.U32.AND P5, PT, R123, UR19, PT ;  /* 0x000000137b007c0c */ /* 0x000fe2000bfa6070 */
[----:B------:R-:W-:Y:S01]  /*4770*/  FMUL.FTZ R138, R109, R138 ;  /* 0x0000008a6d8a7220 */ /* 0x000fe20000410000 */
[----:B------:R-:W3:Y:S01]  /*4780*/  MUFU.EX2 R6, R6 ;  /* 0x0000000600067308 */ /* 0x000ee20000000800 */
[----:B------:R-:W-:Y:S01]  /*4790*/  FFMA.FTZ R137, R113, R137, R112 ;  /* 0x0000008971897223 */ /* 0x000fe20000010070 */
[----:B-1----:R-:W-:Y:S01]  /*47a0*/  FSEL R117, R4, 1, !P3 ;  /* 0x3f80000004757808 */ /* 0x002fe20005800000 */
[----:B------:R-:W-:Y:S01]  /*47b0*/  FMUL.FTZ R136, R111, R138 ;  /* 0x0000008a6f887220 */ /* 0x000fe20000410000 */
[----:B------:R-:W-:Y:S01]  /*47c0*/  ISETP.GE.U32.AND P6, PT, R122, UR19, PT ;  /* 0x000000137a007c0c */ /* 0x000fe2000bfc6070 */
[----:B------:R-:W-:Y:S01]  /*47d0*/  FFMA.FTZ R140, R115, R137, R114 ;  /* 0x00000089738c7223 */ /* 0x000fe20000010072 */
[----:B------:R-:W-:Y:S01]  /*47e0*/  FSEL R134, R15, RZ, !P5 ;  /* 0x000000ff0f867208 */ /* 0x000fe20006800000 */
[----:B------:R-:W-:Y:S01]  /*47f0*/  FMUL.FTZ R136, R113, R136 ;  /* 0x0000008871887220 */ /* 0x000fe20000410000 */
[----:B------:R-:W1:Y:S01]  /*4800*/  MUFU.EX2 R3, R3 ;  /* 0x0000000300037308 */ /* 0x000e620000000800 */
[----:B--2---:R-:W-:Y:S01]  /*4810*/  FSEL R133, R5, 1, !P4 ;  /* 0x3f80000005857808 */ /* 0x004fe20006000000 */
[----:B------:R-:W-:Y:S01]  /*4820*/  FFMA.FTZ R141, R117, R140, R116 ;  /* 0x0000008c758d7223 */ /* 0x000fe20000010074 */
[----:B------:R-:W-:Y:S01]  /*4830*/  FMUL.FTZ R140, R115, R136 ;  /* 0x00000088738c7220 */ /* 0x000fe20000410000 */
[----:B------:R-:W-:Y:S01]  /*4840*/  ISETP.GE.U32.AND P1, PT, R121, UR19, PT ;  /* 0x0000001379007c0c */ /* 0x000fe2000bf26070 */
[----:B------:R-:W2:Y:S01]  /*4850*/  LDC.64 R4, c[0x0][0x2d8] ;  /* 0x0000b600ff047b82 */ /* 0x000ea20000000a00 */
[----:B------:R-:W-:Y:S01]  /*4860*/  FFMA.FTZ R141, R133, R141, R132 ;  /* 0x0000008d858d7223 */ /* 0x000fe20000010084 */
[----:B------:R-:W-:Y:S01]  /*4870*/  FMUL.FTZ R140, R117, R140 ;  /* 0x0000008c758c7220 */ /* 0x000fe20000410000 */
[----:B------:R-:W4:Y:S01]  /*4880*/  MUFU.EX2 R142, R142 ;  /* 0x0000008e008e7308 */ /* 0x000f220000000800 */
[----:B---3--:R-:W-:Y:S01]  /*4890*/  FSEL R135, R6, 1, !P5 ;  /* 0x3f80000006877808 */ /* 0x008fe20006800000 */
[----:B------:R-:W-:Y:S01]  /*48a0*/  IMAD R151, R13, UR25, R2 ;  /* 0x000000190d977c24 */ /* 0x000fe2000f8e0202 */
[----:B------:R-:W-:Y:S01]  /*48b0*/  FSEL R138, R25, RZ, !P6 ;  /* 0x000000ff198a7208 */ /* 0x000fe20007000000 */
[----:B------:R-:W-:Y:S01]  /*48c0*/  FMUL.FTZ R150, R133, R140 ;  /* 0x0000008c85967220 */ /* 0x000fe20000410000 */
[----:B------:R-:W-:Y:S01]  /*48d0*/  ISETP.GE.U32.AND P2, PT, R120, UR19, PT ;  /* 0x0000001378007c0c */ /* 0x000fe2000bf46070 */
[----:B------:R-:W-:Y:S01]  /*48e0*/  FFMA.FTZ R141, R135, R141, R134 ;  /* 0x0000008d878d7223 */ /* 0x000fe20000010086 */
[----:B------:R-:W-:Y:S01]  /*48f0*/  FSEL R137, R14, RZ, !P1 ;  /* 0x000000ff0e897208 */ /* 0x000fe20004800000 */
[----:B------:R-:W3:Y:S01]  /*4900*/  MUFU.EX2 R143, R143 ;  /* 0x0000008f008f7308 */ /* 0x000ee20000000800 */
[----:B-1----:R-:W-:Y:S01]  /*4910*/  FSEL R139, R3, 1, !P6 ;  /* 0x3f800000038b7808 */ /* 0x002fe20007000000 */
[----:B------:R-:W-:Y:S01]  /*4920*/  FMUL.FTZ R150, R135, R150 ;  /* 0x0000009687967220 */ /* 0x000fe20000410000 */
[----:B------:R-:W-:Y:S01]  /*4930*/  ISETP.GE.U32.AND P3, PT, R119, UR19, PT ;  /* 0x0000001377007c0c */ /* 0x000fe2000bf66070 */
[----:B------:R-:W1:Y:S01]  /*4940*/  LDC.64 R6, c[0x0][0x2e0] ;  /* 0x0000b800ff067b82 */ /* 0x000e620000000a00 */
[----:B------:R-:W-:Y:S01]  /*4950*/  FSEL R136, R26, RZ, !P2 ;  /* 0x000000ff1a887208 */ /* 0x000fe20005000000 */
[C---:B------:R-:W-:Y:S01]  /*4960*/  FFMA.FTZ R141, R139.reuse, R141, R138 ;  /* 0x0000008d8b8d7223 */ /* 0x040fe2000001008a */
[----:B------:R-:W-:Y:S01]  /*4970*/  FMUL.FTZ R3, R139, R150 ;  /* 0x000000968b037220 */ /* 0x000fe20000410000 */
[----:B------:R-:W0:Y:S01]  /*4980*/  MUFU.EX2 R145, R145 ;  /* 0x0000009100917308 */ /* 0x000e220000000800 */
[----:B----4-:R-:W-:-:S02]  /*4990*/  FSEL R142, R142, 1, !P1 ;  /* 0x3f8000008e8e7808 */ /* 0x010fc40004800000 */
[----:B------:R-:W-:Y:S02]  /*49a0*/  ISETP.GE.U32.AND P4, PT, R118, UR19, PT ;  /* 0x0000001376007c0c */ /* 0x000fe4000bf86070 */
[----:B------:R-:W-:Y:S01]  /*49b0*/  FSEL R140, R12, RZ, !P3 ;  /* 0x000000ff0c8c7208 */ /* 0x000fe20005800000 */
[C---:B------:R-:W-:Y:S01]  /*49c0*/  FFMA.FTZ R149, R142.reuse, R141, R137 ;  /* 0x0000008d8e957223 */ /* 0x040fe20000010089 */
[----:B------:R-:W-:Y:S01]  /*49d0*/  FMUL.FTZ R150, R142, R3 ;  /* 0x000000038e967220 */ /* 0x000fe20000410000 */
[----:B------:R-:W4:Y:S01]  /*49e0*/  MUFU.EX2 R146, R146 ;  /* 0x0000009200927308 */ /* 0x000f220000000800 */
[----:B---3--:R-:W-:Y:S02]  /*49f0*/  FSEL R143, R143, 1, !P2 ;  /* 0x3f8000008f8f7808 */ /* 0x008fe40005000000 */
[----:B------:R-:W-:Y:S02]  /*4a00*/  FSEL R141, R27, RZ, !P4 ;  /* 0x000000ff1b8d7208 */ /* 0x000fe40006000000 */
[----:B------:R-:W-:Y:S01]  /*4a10*/  ISETP.GE.U32.AND P5, PT, R92, UR19, PT ;  /* 0x000000135c007c0c */ /* 0x000fe2000bfa6070 */
[C---:B------:R-:W-:Y:S01]  /*4a20*/  FFMA.FTZ R149, R143.reuse, R149, R136 ;  /* 0x000000958f957223 */ /* 0x040fe20000010088 */
[----:B------:R-:W-:Y:S01]  /*4a30*/  FMUL.FTZ R150, R143, R150 ;  /* 0x000000968f967220 */ /* 0x000fe20000410000 */
[----:B------:R3:W3:Y:S01]  /*4a40*/  MUFU.EX2 R147, R144 ;  /* 0x0000009000937308 */ /* 0x0006e20000000800 */
[----:B0-----:R-:W-:-:S02]  /*4a50*/  FSEL R145, R145, 1, !P3 ;  /* 0x3f80000091917808 */ /* 0x001fc40005800000 */
[----:B--2---:R-:W-:Y:S02]  /*4a60*/  LEA R4, P1, R10, R4, 0x2 ;  /* 0x000000040a047211 */ /* 0x004fe400078210ff */
[----:B-1----:R-:W-:Y:S01]  /*4a70*/  LEA R6, P2, R8, R6, 0x2 ;  /* 0x0000000608067211 */ /* 0x002fe200078410ff */
[C---:B------:R-:W-:Y:S01]  /*4a80*/  FFMA.FTZ R149, R145.reuse, R149, R140 ;  /* 0x0000009591957223 */ /* 0x040fe2000001008c */
[----:B----4-:R-:W-:Y:S02]  /*4a90*/  FSEL R146, R146, 1, !P4 ;  /* 0x3f80000092927808 */ /* 0x010fe40006000000 */
[----:B---3--:R-:W-:Y:S02]  /*4aa0*/  FSEL R144, R0, RZ, !P5 ;  /* 0x000000ff00907208 */ /* 0x008fe40006800000 */
[----:B------:R-:W-:Y:S01]  /*4ab0*/  LEA.HI.X R7, R8, R7, R148, 0x2, P2 ;  /* 0x0000000708077211 */ /* 0x000fe200010f1494 */
[----:B------:R-:W-:Y:S01]  /*4ac0*/  FFMA.FTZ R3, R146, R149, R141 ;  /* 0x0000009592037223 */ /* 0x000fe2000001008d */
[----:B------:R-:W-:Y:S01]  /*4ad0*/  FMUL.FTZ R149, R145, R150 ;  /* 0x0000009691957220 */ /* 0x000fe20000410000 */
[----:B------:R-:W-:-:S03]  /*4ae0*/  FSEL R147, R147, 1, !P5 ;  /* 0x3f80000093937808 */ /* 0x000fc60006800000 */
[----:B------:R-:W-:Y:S01]  /*4af0*/  FMUL.FTZ R2, R146, R149 ;  /* 0x0000009592027220 */ /* 0x000fe20000410000 */
[----:B------:R-:W-:Y:S01]  /*4b00*/  IADD3 R149, R11, R151, RZ ;  /* 0x000000970b957210 */ /* 0x000fe20007ffe0ff */
[C---:B------:R-:W-:Y:S02]  /*4b10*/  FFMA.FTZ R3, R147.reuse, R3, R144 ;  /* 0x0000000393037223 */ /* 0x040fe40000010090 */
[----:B------:R-:W-:Y:S01]  /*4b20*/  FMUL.FTZ R2, R147, R2 ;  /* 0x0000000293027220 */ /* 0x000fe20000410000 */
[----:B------:R-:W-:Y:S02]  /*4b30*/  LEA.HI.X R5, R10, R5, R149, 0x2, P1 ;  /* 0x000000050a057211 */ /* 0x000fe400008f1495 */
[C---:B------:R-:W-:Y:S01]  /*4b40*/  ISETP.GE.AND P1, PT, R98.reuse, 0x1, PT ;  /* 0x000000016200780c */ /* 0x040fe20003f26270 */
[----:B------:R-:W0:Y:S04]  /*4b50*/  SHFL.UP PT, R11, R3, 0x1, RZ ;  /* 0x04200000030b7989 */ /* 0x000e2800000e00ff */
[----:B------:R-:W1:Y:S04]  /*4b60*/  SHFL.UP PT, R9, R2, 0x1, RZ ;  /* 0x0420000002097989 */ /* 0x000e6800000e00ff */
[----:B------:R2:W5:Y:S01]  /*4b70*/  LDG.E R148, desc[UR26][R4.64] ;  /* 0x0000001a04947981 */ /* 0x000562000c1e1900 */
[----:B------:R-:W-:Y:S01]  /*4b80*/  ISETP.NE.AND P2, PT, R98, 0x1f, PT ;  /* 0x0000001f6200780c */ /* 0x000fe20003f45270 */
[----:B------:R-:W-:-:S02]  /*4b90*/  IMAD.MOV.U32 R10, RZ, RZ, 0x3f800000 ;  /* 0x3f800000ff0a7424 */ /* 0x000fc400078e00ff */
[----:B------:R3:W5:Y:S01]  /*4ba0*/  LDG.E R149, desc[UR26][R6.64] ;  /* 0x0000001a06957981 */ /* 0x000762000c1e1900 */
[----:B------:R-:W-:Y:S01]  /*4bb0*/  BSSY B0, `(.L_x_3335) ;  /* 0x0000034000007945 */ /* 0x000fe20003800000 */
[C---:B0-----:R-:W-:Y:S01]  /*4bc0*/  @P1 FFMA.FTZ R3, R2.reuse, R11, R3 ;  /* 0x0000000b02031223 */ /* 0x041fe20000010003 */
[----:B------:R-:W-:Y:S01]  /*4bd0*/  HFMA2.MMA R11, -RZ, RZ, 0, 0 ;  /* 0x00000000ff0b7435 */ /* 0x000fe200000001ff */
[----:B-1----:R-:W-:-:S03]  /*4be0*/  @P1 FMUL.FTZ R2, R2, R9 ;  /* 0x0000000902021220 */ /* 0x002fc60000410000 */
        /* <DEDUP_REMOVED lines=9> */
[----:B------:R-:W-:Y:S01]  /*4c80*/  @!P0 LEA R8, R13, UR13, 0x3 ;  /* 0x0000000d0d088c11 */ /* 0x000fe2000f8e18ff */
[----:B------:R-:W-:Y:S01]  /*4c90*/  ULEA UR13, UR21, UR20, 0x18 ;  /* 0x00000014150d7291 */ /* 0x000fe2000f8ec03f */
[----:B-1----:R-:W-:-:S02]  /*4ca0*/  @P1 FMUL.FTZ R2, R2, R9 ;  /* 0x0000000902021220 */ /* 0x002fc40000410000 */
[----:B--2---:R-:W0:Y:S01]  /*4cb0*/  SHFL.UP PT, R4, R3, 0x8, RZ ;  /* 0x0500000003047989 */ /* 0x004e2200000e00ff */
[----:B------:R-:W-:Y:S02]  /*4cc0*/  ISETP.GE.AND P1, PT, R98, 0x8, PT ;  /* 0x000000086200780c */ /* 0x000fe40003f26270 */
[----:B------:R-:W-:Y:S01]  /*4cd0*/  SHF.R.U32.HI R9, RZ, 0x5, R101 ;  /* 0x00000005ff097819 */ /* 0x000fe20000011665 */
[----:B------:R-:W1:Y:S04]  /*4ce0*/  SHFL.UP PT, R5, R2, 0x8, RZ ;  /* 0x0500000002057989 */ /* 0x000e6800000e00ff */
[----:B------:R-:W-:Y:S06]  /*4cf0*/  @!P0 LDS.64 R10, [R8+0x870] ;  /* 0x00087000080a8984 */ /* 0x000fec0000000a00 */
[C---:B0-----:R-:W-:Y:S01]  /*4d00*/  @P1 FFMA.FTZ R3, R2.reuse, R4, R3 ;  /* 0x0000000402031223 */ /* 0x041fe20000010003 */
[----:B-1----:R-:W-:-:S04]  /*4d10*/  @P1 FMUL.FTZ R2, R2, R5 ;  /* 0x0000000502021220 */ /* 0x002fc80000410000 */
[----:B------:R-:W0:Y:S01]  /*4d20*/  SHFL.UP PT, R4, R3, 0x10, RZ ;  /* 0x0600000003047989 */ /* 0x000e2200000e00ff */
[----:B------:R-:W-:-:S03]  /*4d30*/  ISETP.GE.AND P1, PT, R98, 0x10, PT ;  /* 0x000000106200780c */ /* 0x000fc60003f26270 */
[----:B------:R-:W1:Y:S10]  /*4d40*/  SHFL.UP PT, R5, R2, 0x10, RZ ;  /* 0x0600000002057989 */ /* 0x000e7400000e00ff */
[C---:B0-----:R-:W-:Y:S01]  /*4d50*/  @P1 FFMA.FTZ R3, R2.reuse, R4, R3 ;  /* 0x0000000402031223 */ /* 0x041fe20000010003 */
[----:B-1----:R-:W-:-:S04]  /*4d60*/  @P1 FMUL.FTZ R2, R2, R5 ;  /* 0x0000000502021220 */ /* 0x002fc80000410000 */
        /* <DEDUP_REMOVED lines=8> */
[----:B---3--:R-:W0:Y:S02]  /*4df0*/  LDS.128 R4, [UR13+0x850] ;  /* 0x0008500dff047984 */ /* 0x008e240008000c00 */
[C---:B0-----:R-:W-:Y:S01]  /*4e00*/  @P1 FMUL.FTZ R9, R150.reuse, R4 ;  /* 0x0000000496091220 */ /* 0x041fe20000410000 */
        /* <DEDUP_REMOVED lines=12> */
[----:B------:R-:W-:Y:S01]  /*4ed0*/  @!P1 MOV R150, R10 ;  /* 0x0000000a00969202 */ /* 0x000fe20000000f00 */
[----:B------:R-:W-:-:S07]  /*4ee0*/  @!P1 IMAD.MOV.U32 R151, RZ, RZ, R11 ;  /* 0x000000ffff979224 */ /* 0x000fce00078e000b */
.L_x_3336:
[----:B------:R-:W-:Y:S05]  /*4ef0*/  BSYNC B0 ;  /* 0x0000000000007941 */ /* 0x000fea0003800000 */
.L_x_3335:
        /* <DEDUP_REMOVED lines=35> */
.L_x_3338:
[----:B------:R-:W-:Y:S05]  /*5130*/  BSYNC B0 ;  /* 0x0000000000007941 */ /* 0x000fea0003800000 */
.L_x_3337:
        /* <DEDUP_REMOVED lines=19> */
.L_x_3334:
[----:B------:R-:W-:Y:S01]  /*5270*/  BAR.SYNC.DEFER_BLOCKING 0x0 ;  /* 0x0000000000007b1d */ /* 0x000fe20000010000 */
[----:B------:R-:W-:Y:S01]  /*5280*/  ISETP.NE.AND P0, PT, R101, RZ, PT ;  /* 0x000000ff6500720c */ /* 0x000fe20003f05270 */
[----:B------:R-:W-:Y:S01]  /*5290*/  USHF.R.S32.HI UR22, URZ, 0x1f, UR29 ;  /* 0x0000001f3f167899 */ /* 0x000fe2000801141d */
[----:B------:R-:W-:Y:S01]  /*52a0*/  F2FP.BF16.F32.PACK_AB R0, R42, R43 ;  /* 0x0000002b2a00723e */ /* 0x000fe200000010ff */
[----:B------:R-:W-:Y:S01]  /*52b0*/  USHF.L.U32 UR20, UR4, 0xa, URZ ;  /* 0x0000000a04147899 */ /* 0x000fe2000800063f */
[----:B--2---:R-:W-:-:S03]  /*52c0*/  F2FP.BF16.F32.PACK_AB R2, R40, R41 ;  /* 0x000000292802723e */ /* 0x004fc600000010ff */
[----:B------:R-:W1:Y:S01]  /*52d0*/  S2UR UR19, SR_CgaCtaId ;  /* 0x00000000001379c3 */ /* 0x000e620000008800 */
[C---:B------:R-:W-:Y:S01]  /*52e0*/  PRMT R3, R0.reuse, 0x7610, R3 ;  /* 0x0000761000037816 */ /* 0x040fe20000000003 */
[----:B------:R-:W-:Y:S01]  /*52f0*/  UMOV UR13, 0x400 ;  /* 0x00000400000d7882 */ /* 0x000fe20000000000 */
[----:B------:R-:W-:Y:S01]  /*5300*/  PRMT R4, R0, 0x7632, R4 ;  /* 0x0000763200047816 */ /* 0x000fe20000000004 */
[----:B------:R-:W-:Y:S01]  /*5310*/  ULDC.64 UR32, c[0x0][0x2b0] ;  /* 0x0000ac0000207ab9 */ /* 0x000fe20000000a00 */
[----:B------:R-:W-:Y:S01]  /*5320*/  F2FP.BF16.F32.PACK_AB R0, R38, R39 ;  /* 0x000000272600723e */ /* 0x000fe200000010ff */
[----:B------:R-:W-:Y:S01]  /*5330*/  UIMAD UR21, UR22, UR32, URZ ;  /* 0x00000020161572a4 */ /* 0x000fe2000f8e023f */
[----:B------:R-:W-:Y:S01]  /*5340*/  PRMT R5, R2, 0x7610, R5 ;  /* 0x0000761002057816 */ /* 0x000fe20000000005 */
[----:B------:R-:W-:Y:S01]  /*5350*/  UIMAD.WIDE.U32 UR24, UR29, UR32, URZ ;  /* 0x000000201d1872a5 */ /* 0x000fe2000f8e003f */
[C---:B------:R-:W-:Y:S01]  /*5360*/  PRMT R7, R0.reuse, 0x7610, R7 ;  /* 0x0000761000077816 */ /* 0x040fe20000000007 */
[----:B------:R-:W-:Y:S01]  /*5370*/  UIMAD UR30, UR29, UR33, UR21 ;  /* 0x000000211d1e72a4 */ /* 0x000fe2000f8e0215 */
[----:B------:R-:W-:Y:S01]  /*5380*/  PRMT R8, R0, 0x7632, R8 ;  /* 0x0000763200087816 */ /* 0x000fe20000000008 */
[----:B------:R-:W-:Y:S01]  /*5390*/  USHF.R.S32.HI UR21, URZ, 0x1f, UR28 ;  /* 0x0000001f3f157899 */ /* 0x000fe2000801141c */
[----:B------:R-:W-:Y:S01]  /*53a0*/  F2FP.BF16.F32.PACK_AB R0, R36, R37 ;  /* 0x000000252400723e */ /* 0x000fe200000010ff */
[----:B------:R-:W-:Y:S01]  /*53b0*/  UIADD3 UR23, UR25, UR30, URZ ;  /* 0x0000001e19177290 */ /* 0x000fe2000fffe03f */
[----:B------:R-:W-:Y:S01]  /*53c0*/  PRMT R6, R2, 0x7632, R6 ;  /* 0x0000763202067816 */ /* 0x000fe20000000006 */
[----:B------:R-:W-:Y:S01]  /*53d0*/  BSSY B0, `(.L_x_3340) ;  /* 0x0000049000007945 */ /* 0x000fe20003800000 */
[----:B------:R-:W-:Y:S01]  /*53e0*/  F2FP.BF16.F32.PACK_AB R2, R34, R35 ;  /* 0x000000232202723e */ /* 0x000fe200000010ff */
[----:B------:R2:W-:Y:S01]  /*53f0*/  STS.U16 [R75], R3 ;  /* 0x000000034b007388 */ /* 0x0005e20000000400 */
[----:B------:R-:W-:-:S02]  /*5400*/  PRMT R9, R0, 0x7610, R9 ;  /* 0x0000761000097816 */ /* 0x000fc40000000009 */
[----:B0-----:R-:W-:Y:S01]  /*5410*/  PRMT R10, R2, 0x7610, R10 ;  /* 0x00007610020a7816 */ /* 0x001fe2000000000a */
[----:B------:R0:W-:Y:S01]  /*5420*/  STS.U16 [R74+0x2], R4 ;  /* 0x000002044a007388 */ /* 0x0001e20000000400 */
[----:B------:R-:W-:Y:S01]  /*5430*/  SHF.R.S32.HI R107, RZ, 0x1f, R93 ;  /* 0x0000001fff6b7819 */ /* 0x000fe2000001145d */
[----:B-1----:R-:W-:Y:S02]  /*5440*/  ULEA UR13, UR19, UR13, 0x18 ;  /* 0x0000000d130d7291 */ /* 0x002fe4000f8ec03f */
[----:B------:R1:W-:Y:S01]  /*5450*/  STS.U16 [R73+0x4], R5 ;  /* 0x0000040549007388 */ /* 0x0003e20000000400 */
[----:B------:R-:W-:Y:S01]  /*5460*/  USHF.R.S32.HI UR19, URZ, 0x1f, UR20 ;  /* 0x0000001f3f137899 */ /* 0x000fe20008011414 */
[----:B--2---:R-:W2:Y:S02]  /*5470*/  @!P0 LDC R3, c[0x0][0x218] ;  /* 0x00008600ff038b82 */ /* 0x004ea40000000800 */
[----:B------:R3:W-:Y:S01]  /*5480*/  STS.U16 [R72+0x6], R6 ;  /* 0x0000060648007388 */ /* 0x0007e20000000400 */
[----:B0-----:R-:W-:-:S02]  /*5490*/  PRMT R4, R0, 0x7632, R4 ;  /* 0x0000763200047816 */ /* 0x001fc40000000004 */
[----:B------:R-:W-:Y:S01]  /*54a0*/  F2FP.BF16.F32.PACK_AB R0, R32, R33 ;  /* 0x000000212000723e */ /* 0x000fe200000010ff */
[----:B------:R0:W-:Y:S01]  /*54b0*/  STS.U16 [R71+0x8], R7 ;  /* 0x0000080747007388 */ /* 0x0001e20000000400 */
[----:B-1----:R-:W-:Y:S02]  /*54c0*/  PRMT R5, R2, 0x7632, R5 ;  /* 0x0000763202057816 */ /* 0x002fe40000000005 */
[----:B------:R-:W-:Y:S01]  /*54d0*/  F2FP.BF16.F32.PACK_AB R2, R30, R31 ;  /* 0x0000001f1e02723e */ /* 0x000fe200000010ff */
[----:B------:R1:W-:Y:S01]  /*54e0*/  STS.U16 [R70+0xa], R8 ;  /* 0x00000a0846007388 */ /* 0x0003e20000000400 */
[----:B---3--:R-:W-:Y:S02]  /*54f0*/  PRMT R6, R0, 0x7610, R6 ;  /* 0x0000761000067816 */ /* 0x008fe40000000006 */
[----:B------:R-:W-:Y:S01]  /*5500*/  PRMT R11, R2, 0x7632, R11 ;  /* 0x00007632020b7816 */ /* 0x000fe2000000000b */
[----:B------:R-:W-:Y:S01]  /*5510*/  STS.U16 [R69+0xc], R9 ;  /* 0x00000c0945007388 */ /* 0x000fe20000000400 */
[----:B0-----:R-:W-:-:S02]  /*5520*/  PRMT R7, R0, 0x7632, R7 ;  /* 0x0000763200077816 */ /* 0x001fc40000000007 */
[----:B------:R-:W-:Y:S01]  /*5530*/  F2FP.BF16.F32.PACK_AB R0, R28, R29 ;  /* 0x0000001d1c00723e */ /* 0x000fe200000010ff */
[----:B------:R0:W-:Y:S01]  /*5540*/  STS.U16 [R68+0xe], R4 ;  /* 0x00000e0444007388 */ /* 0x0001e20000000400 */
[----:B-1----:R-:W-:Y:S01]  /*5550*/  PRMT R8, R2, 0x7610, R8 ;  /* 0x0000761002087816 */ /* 0x002fe20000000008 */
[----:B------:R-:W-:Y:S02]  /*5560*/  IMAD.U32 R2, RZ, RZ, UR4 ;  /* 0x00000004ff027e24 */ /* 0x000fe4000f8e00ff */
[----:B------:R-:W-:Y:S02]  /*5570*/  STS.U16 [R67+0x10], R10 ;  /* 0x0000100a43007388 */ /* 0x000fe40000000400 */
[----:B--2---:R-:W-:Y:S01]  /*5580*/  @!P0 IMAD R3, R2, -0x400, R3 ;  /* 0xfffffc0002038824 */ /* 0x004fe200078e0203 */
[----:B------:R-:W-:Y:S01]  /*5590*/  IADD3 R2, P2, R93, UR20, RZ ;  /* 0x000000145d027c10 */ /* 0x000fe2000ff5e0ff */
[----:B------:R-:W-:Y:S01]  /*55a0*/  STS.U16 [R66+0x12], R5 ;  /* 0x0000120542007388 */ /* 0x000fe20000000400 */
[----:B0-----:R-:W-:-:S03]  /*55b0*/  PRMT R4, R0, 0x7632, R4 ;  /* 0x0000763200047816 */ /* 0x001fc60000000004 */
        /* <DEDUP_REMOVED lines=29> */
[----:B------:R-:W0:Y:S01]  /*5790*/  S2R R5, SR_CTAID.X ;  /* 0x0000000000057919 */ /* 0x000e220000002500 */
[----:B------:R-:W-:Y:S02]  /*57a0*/  ULDC.64 UR34, c[0x0][0x2b8] ;  /* 0x0000ae0000227ab9 */ /* 0x000fe40000000a00 */
[----:B------:R-:W-:Y:S02]  /*57b0*/  UIMAD UR31, UR21, UR34, URZ ;  /* 0x00000022151f72a4 */ /* 0x000fe4000f8e023f */
[----:B------:R-:W-:Y:S02]  /*57c0*/  IMAD.U32 R7, RZ, RZ, UR34 ;  /* 0x00000022ff077e24 */ /* 0x000fe4000f8e00ff */
[----:B------:R-:W-:-:S03]  /*57d0*/  UIMAD UR31, UR28, UR35, UR31 ;  /* 0x000000231c1f72a4 */ /* 0x000fc6000f8e021f */
[----:B------:R-:W-:Y:S01]  /*57e0*/  ULDC.64 UR34, c[0x0][0x308] ;  /* 0x0000c20000227ab9 */ /* 0x000fe20000000a00 */
[----:B0-----:R-:W-:-:S05]  /*57f0*/  IMAD.WIDE.U32 R4, R5, UR32, R2 ;  /* 0x0000002005047c25 */ /* 0x001fca000f8e0002 */
[----:B------:R-:W-:-:S03]  /*5800*/  IADD3 R5, R5, UR30, RZ ;  /* 0x0000001e05057c10 */ /* 0x000fc6000fffe0ff */
[----:B------:R-:W-:-:S05]  /*5810*/  IMAD.WIDE.U32 R4, R7, UR28, R4 ;  /* 0x0000001c07047c25 */ /* 0x000fca000f8e0004 */
[----:B------:R-:W-:Y:S02]  /*5820*/  IADD3 R5, R5, UR31, RZ ;  /* 0x0000001f05057c10 */ /* 0x000fe4000fffe0ff */
[----:B------:R-:W-:-:S04]  /*5830*/  LEA R6, P1, R4, UR34, 0x1 ;  /* 0x0000002204067c11 */ /* 0x000fc8000f8208ff */
[----:B------:R-:W-:-:S05]  /*5840*/  LEA.HI.X R7, R4, UR35, R5, 0x1, P1 ;  /* 0x0000002304077c11 */ /* 0x000fca00088f0c05 */
[----:B------:R0:W-:Y:S04]  /*5850*/  STG.E.U16 desc[UR26][R6.64], R9 ;  /* 0x0000000906007986 */ /* 0x0001e8000c10151a */
.L_x_3341:
[----:B------:R-:W-:Y:S05]  /*5860*/  BSYNC B0 ;  /* 0x0000000000007941 */ /* 0x000fea0003800000 */
.L_x_3340:
[C---:B------:R-:W-:Y:S01]  /*5870*/  LOP3.LUT R10, R93.reuse, 0x20, RZ, 0xfc, !PT ;  /* 0x000000205d0a7812 */ /* 0x040fe200078efcff */
        /* <DEDUP_REMOVED lines=8> */
[C---:B------:R-:W-:Y:S01]  /*5900*/  LOP3.LUT R0, R93.reuse, 0x60, RZ, 0xfc, !PT ;  /* 0x000000605d007812 */ /* 0x040fe200078efcff */
[----:B------:R-:W-:Y:S01]  /*5910*/  UIMAD UR24, UR28, UR31, UR30 ;  /* 0x0000001f1c1872a4 */ /* 0x000fe2000f8e021e */
[----:B------:R-:W-:Y:S01]  /*5920*/  IADD3 R4, P1, R14, UR32, RZ ;  /* 0x000000200e047c10 */ /* 0x000fe2000ff3e0ff */
[----:B0-----:R-:W0:Y:S01]  /*5930*/  S2R R9, SR_CTAID.X ;  /* 0x0000000000097919 */ /* 0x001e220000002500 */
[----:B------:R-:W-:Y:S01]  /*5940*/  LOP3.LUT R11, R93, 0x120, RZ, 0xfc, !PT ;  /* 0x000001205d0b7812 */ /* 0x000fe200078efcff */
[----:B------:R-:W-:Y:S01]  /*5950*/  UIADD3.X UR24, UR19, UR24, UR25, UP0, !UPT ;  /* 0x0000001813187290 */ /* 0x000fe200087fe419 */
[----:B------:R-:W-:Y:S01]  /*5960*/  MOV R7, UR23 ;  /* 0x0000001700077c02 */ /* 0x000fe20008000f00 */
[----:B------:R-:W-:Y:S01]  /*5970*/  IMAD.U32 R6, RZ, RZ, UR23 ;  /* 0x00000017ff067e24 */ /* 0x000fe2000f8e00ff */
[----:B------:R-:W-:Y:S01]  /*5980*/  IADD3.X R5, R15, UR33, RZ, P1, !PT ;  /* 0x000000210f057c10 */ /* 0x000fe20008ffe4ff */
[----:B------:R-:W-:Y:S01]  /*5990*/  ULDC UR23, c[0x0][0x218] ;  /* 0x0000860000177ab9 */ /* 0x000fe20000000800 */
[C---:B------:R-:W-:Y:S01]  /*59a0*/  LOP3.LUT R12, R93.reuse, 0xa0, RZ, 0xfc, !PT ;  /* 0x000000a05d0c7812 */ /* 0x040fe200078efcff */
[----:B------:R-:W-:Y:S01]  /*59b0*/  UIMAD UR32, UR4, -0x400, UR23 ;  /* 0xfffffc00042078a4 */ /* 0x000fe2000f8e0217 */
[----:B------:R-:W-:Y:S01]  /*59c0*/  LOP3.LUT R13, R93, 0x140, RZ, 0xfc, !PT ;  /* 0x000001405d0d7812 */ /* 0x000fe200078efcff */
[----:B------:R-:W-:Y:S01]  /*59d0*/  ULDC.64 UR30, c[0x0][0x2a0] ;  /* 0x0000a800001e7ab9 */ /* 0x000fe20000000a00 */
[-C--:B------:R-:W-:Y:S01]  /*59e0*/  ISETP.GE.AND P1, PT, R10, R8.reuse, PT ;  /* 0x000000080a00720c */ /* 0x080fe20003f26270 */
[----:B------:R-:W-:Y:S01]  /*59f0*/  UIMAD UR23, UR22, UR30, URZ ;  /* 0x0000001e161772a4 */ /* 0x000fe2000f8e023f */
[----:B------:R-:W-:Y:S01]  /*5a00*/  ISETP.GE.AND P2, PT, R0, R8, PT ;  /* 0x000000080000720c */ /* 0x000fe20003f46270 */
[----:B------:R-:W-:Y:S01]  /*5a10*/  ULDC.64 UR34, c[0x0][0x318] ;  /* 0x0000c60000227ab9 */ /* 0x000fe20000000a00 */
[----:B------:R-:W-:Y:S01]  /*5a20*/  LEA R4, P6, R7, R4, 0x1 ;  /* 0x0000000407047211 */ /* 0x000fe200078c08ff */
[----:B------:R-:W-:Y:S01]  /*5a30*/  UIMAD UR23, UR29, UR31, UR23 ;  /* 0x0000001f1d1772a4 */ /* 0x000fe2000f8e0217 */
[----:B------:R-:W-:-:S02]  /*5a40*/  ISETP.GE.AND P4, PT, R11, R8, PT ;  /* 0x000000080b00720c */ /* 0x000fc40003f86270 */
[----:B------:R-:W-:Y:S01]  /*5a50*/  MOV R7, UR24 ;  /* 0x0000001800077c02 */ /* 0x000fe20008000f00 */
[----:B------:R-:W-:Y:S01]  /*5a60*/  UIMAD.WIDE.U32 UR24, UR29, UR30, URZ ;  /* 0x0000001e1d1872a5 */ /* 0x000fe2000f8e003f */
[-C--:B------:R-:W-:Y:S02]  /*5a70*/  ISETP.GE.AND P3, PT, R12, R8.reuse, PT ;  /* 0x000000080c00720c */ /* 0x080fe40003f66270 */
[----:B------:R-:W-:Y:S01]  /*5a80*/  ISETP.GE.AND P5, PT, R13, R8, PT ;  /* 0x000000080d00720c */ /* 0x000fe20003fa6270 */
[----:B------:R-:W-:Y:S01]  /*5a90*/  UIADD3 UR25, UR25, UR23, URZ ;  /* 0x0000001719197290 */ /* 0x000fe2000fffe03f */
[----:B------:R-:W-:Y:S01]  /*5aa0*/  LEA.HI.X R5, R6, R5, R7, 0x1, P6 ;  /* 0x0000000506057211 */ /* 0x000fe200030f0c07 */
[----:B------:R-:W-:Y:S01]  /*5ab0*/  IMAD.U32 R6, RZ, RZ, UR20 ;  /* 0x00000014ff067e24 */ /* 0x000fe2000f8e00ff */
[C---:B------:R-:W-:Y:S02]  /*5ac0*/  LOP3.LUT R20, R93.reuse, 0x40, RZ, 0xfc, !PT ;  /* 0x000000405d147812 */ /* 0x040fe400078efcff */
        /* <DEDUP_REMOVED lines=12> */
[----:B------:R-:W-:Y:S01]  /*5b90*/  LOP3.LUT R22, R93, 0xe0, RZ, 0xfc, !PT ;  /* 0x000000e05d167812 */ /* 0x000fe200078efcff */
[----:B------:R-:W-:Y:S01]  /*5ba0*/  @!P5 STG.E.U16 desc[UR26][R4.64+0x240], R53 ;  /* 0x000240350400d986 */ /* 0x000fe2000c10151a */
[-C--:B------:R-:W-:Y:S02]  /*5bb0*/  ISETP.GE.AND P5, PT, R16, R8.reuse, PT ;  /* 0x000000081000720c */ /* 0x080fe40003fa6270 */
[----:B------:R-:W-:Y:S01]  /*5bc0*/  ISETP.GE.AND P3, PT, R19, R8, PT ;  /* 0x000000081300720c */ /* 0x000fe20003f66270 */
[----:B------:R1:W-:Y:S01]  /*5bd0*/  @!P2 STG.E.U16 desc[UR26][R4.64+0x40], R25 ;  /* 0x000040190400a986 */ /* 0x0003e2000c10151a */
[C---:B--2---:R-:W-:Y:S02]  /*5be0*/  LOP3.LUT R21, R93.reuse, 0x1a0, RZ, 0xfc, !PT ;  /* 0x000001a05d157812 */ /* 0x044fe400078efcff */
[C---:B------:R-:W-:Y:S01]  /*5bf0*/  LOP3.LUT R24, R93.reuse, 0x100, RZ, 0xfc, !PT ;  /* 0x000001005d187812 */ /* 0x040fe200078efcff */
[----:B------:R-:W-:Y:S01]  /*5c00*/  @!P4 STG.E.U16 desc[UR26][R4.64+0x140], R45 ;  /* 0x0001402d0400c986 */ /* 0x000fe2000c10151a */
[----:B---3--:R-:W-:-:S02]  /*5c10*/  LOP3.LUT R23, R93, 0x1c0, RZ, 0xfc, !PT ;  /* 0x000001c05d177812 */ /* 0x008fc400078efcff */
[----:B------:R-:W-:Y:S01]  /*5c20*/  MOV R7, UR19 ;  /* 0x0000001300077c02 */ /* 0x000fe20008000f00 */
[----:B------:R-:W-:Y:S01]  /*5c30*/  @!P6 STG.E.U16 desc[UR26][R4.64+0x2c0], R57 ;  /* 0x0002c0390400e986 */ /* 0x000fe2000c10151a */
[-C--:B------:R-:W-:Y:S02]  /*5c40*/  ISETP.GE.AND P4, PT, R22, R8.reuse, PT ;  /* 0x000000081600720c */ /* 0x080fe40003f86270 */
[-C--:B------:R-:W-:Y:S01]  /*5c50*/  ISETP.GE.AND P6, PT, R23, R8.reuse, PT ;  /* 0x000000081700720c */ /* 0x080fe20003fc6270 */
[----:B------:R-:W-:Y:S01]  /*5c60*/  @!P5 STG.E.U16 desc[UR26][R4.64+0x280], R55 ;  /* 0x000280370400d986 */ /* 0x000fe2000c10151a */
[----:B-1----:R-:W-:Y:S01]  /*5c70*/  LOP3.LUT R25, R93, 0x1e0, RZ, 0xfc, !PT ;  /* 0x000001e05d197812 */ /* 0x002fe200078efcff */
[----:B0-----:R-:W-:Y:S01]  /*5c80*/  @!P1 IMAD.WIDE.U32 R6, R9, UR30, R6 ;  /* 0x0000001e09069c25 */ /* 0x001fe2000f8e0006 */
[-C--:B------:R-:W-:Y:S01]  /*5c90*/  ISETP.GE.AND P5, PT, R21, R8.reuse, PT ;  /* 0x000000081500720c */ /* 0x080fe20003fa6270 */
[----:B------:R0:W-:Y:S01]  /*5ca0*/  @!P3 STG.E.U16 desc[UR26][R4.64+0xc0], R27 ;  /* 0x0000c01b0400b986 */ /* 0x0001e2000c10151a */
[-C--:B------:R-:W-:Y:S01]  /*5cb0*/  ISETP.GE.AND P3, PT, R24, R8.reuse, PT ;  /* 0x000000081800720c */ /* 0x080fe20003f66270 */
[----:B------:R-:W-:Y:S01]  /*5cc0*/  ULDC.64 UR30, c[0x0][0x2a8] ;  /* 0x0000aa00001e7ab9 */ /* 0x000fe20000000a00 */
[----:B------:R-:W-:Y:S01]  /*5cd0*/  ISETP.GE.AND P2, PT, R25, R8, PT ;  /* 0x000000081900720c */ /* 0x000fe20003f46270 */
[----:B------:R-:W-:Y:S01]  /*5ce0*/  UIMAD.WIDE.U32 UR24, UR28, UR30, UR24 ;  /* 0x0000001e1c1872a5 */ /* 0x000fe2000f8e0018 */
[----:B------:R-:W-:Y:S01]  /*5cf0*/  @!P1 VIADD R7, R7, UR23 ;  /* 0x0000001707079c36 */ /* 0x000fe20008000000 */
[----:B------:R-:W-:Y:S01]  /*5d00*/  MOV R9, UR30 ;  /* 0x0000001e00097c02 */ /* 0x000fe20008000f00 */
[----:B------:R-:W-:Y:S01]  /*5d10*/  UIMAD UR23, UR21, UR30, URZ ;  /* 0x0000001e151772a4 */ /* 0x000fe2000f8e023f */
[----:B------:R-:W-:Y:S01]  /*5d20*/  @!P4 STG.E.U16 desc[UR26][R4.64+0x180], R47 ;  /* 0x0001802f0400c986 */ /* 0x000fe2000c10151a */
[----:B------:R-:W-:-:S02]  /*5d30*/  UIADD3 UR30, UP0, UR20, UR24, URZ ;  /* 0x00000018141e7290 */ /* 0x000fc4000ff1e03f */
[----:B------:R-:W-:Y:S01]  /*5d40*/  @!P1 IMAD.WIDE.U32 R6, R9, UR28, R6 ;  /* 0x0000001c09069c25 */ /* 0x000fe2000f8e0006 */
[----:B------:R-:W-:Y:S01]  /*5d50*/  @!P5 STG.E.U16 desc[UR26][R4.64+0x300], R59 ;  /* 0x0003003b0400d986 */ /* 0x000fe2000c10151a */
[----:B------:R-:W-:Y:S01]  /*5d60*/  UIMAD UR23, UR28, UR31, UR23 ;  /* 0x0000001f1c1772a4 */ /* 0x000fe2000f8e0217 */
[----:B------:R-:W-:Y:S01]  /*5d70*/  IADD3 R8, P5, R14, UR34, RZ ;  /* 0x000000220e087c10 */ /* 0x000fe2000ffbe0ff */
[----:B0-----:R-:W-:Y:S01]  /*5d80*/  IMAD.U32 R27, RZ, RZ, UR30 ;  /* 0x0000001eff1b7e24 */ /* 0x001fe2000f8e00ff */
[----:B------:R-:W-:Y:S01]  /*5d90*/  @!P6 STG.E.U16 desc[UR26][R4.64+0x340], R103 ;  /* 0x000340670400e986 */ /* 0x000fe2000c10151a */
[----:B------:R-:W-:Y:S01]  /*5da0*/  @!P1 IADD3 R9, P4, R93, R6, RZ ;  /* 0x000000065d099210 */ /* 0x000fe20007f9e0ff */
[----:B------:R-:W-:Y:S01]  /*5db0*/  UIADD3.X UR24, UR19, UR23, UR25, UP0, !UPT ;  /* 0x0000001713187290 */ /* 0x000fe200087fe419 */
[----:B------:R-:W-:Y:S01]  /*5dc0*/  MOV R44, UR30 ;  /* 0x0000001e002c7c02 */ /* 0x000fe20008000f00 */
[----:B------:R-:W-:Y:S01]  /*5dd0*/  @!P3 STG.E.U16 desc[UR26][R4.64+0x1c0], R49 ;  /* 0x0001c0310400b986 */ /* 0x000fe2000c10151a */
[----:B------:R-:W-:-:S02]  /*5de0*/  LEA R6, P6, R27, R8, 0x1 ;  /* 0x000000081b067211 */ /* 0x000fc400078c08ff */
[----:B------:R-:W-:Y:S01]  /*5df0*/  @!P1 IADD3.X R26, R107, UR23, R7, P4, !PT ;  /* 0x000000176b1a9c10 */ /* 0x000fe2000a7fe407 */
[----:B------:R0:W-:Y:S01]  /*5e00*/  @!P2 STG.E.U16 desc[UR26][R4.64+0x380], R105 ;  /* 0x000380690400a986 */ /* 0x0001e2000c10151a */
[C---:B------:R-:W-:Y:S01]  /*5e10*/  @!P1 LEA R8, P3, R9.reuse, UR34, 0x1 ;  /* 0x0000002209089c11 */ /* 0x040fe2000f8608ff */
[----:B------:R-:W-:Y:S01]  /*5e20*/  IMAD.U32 R27, RZ, RZ, UR24 ;  /* 0x00000018ff1b7e24 */ /* 0x000fe2000f8e00ff */
[----:B------:R-:W-:Y:S02]  /*5e30*/  ISETP.GE.AND P4, PT, R10, UR32, PT ;  /* 0x000000200a007c0c */ /* 0x000fe4000bf86270 */
[----:B------:R-:W-:Y:S02]  /*5e40*/  @!P1 LEA.HI.X R9, R9, UR35, R26, 0x1, P3 ;  /* 0x0000002309099c11 */ /* 0x000fe400098f0c1a */
[----:B------:R-:W-:Y:S02]  /*5e50*/  ISETP.GE.AND P3, PT, R20, UR32, PT ;  /* 0x0000002014007c0c */ /* 0x000fe4000bf66270 */
[----:B------:R-:W-:-:S02]  /*5e60*/  IADD3.X R7, R15, UR35, RZ, P5, !PT ;  /* 0x000000230f077c10 */ /* 0x000fc4000affe4ff */
[----:B------:R-:W-:Y:S02]  /*5e70*/  ISETP.GE.AND P2, PT, R0, UR32, PT ;  /* 0x0000002000007c0c */ /* 0x000fe4000bf46270 */
[----:B------:R-:W-:Y:S01]  /*5e80*/  PRMT R26, RZ, 0x7610, R26 ;  /* 0x00007610ff1a7816 */ /* 0x000fe2000000001a */
[----:B------:R-:W-:Y:S01]  /*5e90*/  BAR.SYNC.DEFER_BLOCKING 0x0 ;  /* 0x0000000000007b1d */ /* 0x000fe20000010000 */
[--C-:B------:R-:W-:Y:S02]  /*5ea0*/  LEA.HI.X R7, R44, R7, R27.reuse, 0x1, P6 ;  /* 0x000000072c077211 */ /* 0x100fe400030f0c1b */
[----:B------:R-:W-:Y:S02]  /*5eb0*/  PRMT R27, RZ, 0x7610, R27 ;  /* 0x00007610ff1b7816 */ /* 0x000fe4000000001b */
[----:B------:R-:W-:Y:S02]  /*5ec0*/  PRMT R44, RZ, 0x7610, R44 ;  /* 0x00007610ff2c7816 */ /* 0x000fe4000000002c */
[----:B------:R-:W-:-:S02]  /*5ed0*/  PRMT R45, RZ, 0x7610, R45 ;  /* 0x00007610ff2d7816 */ /* 0x000fc4000000002d */
[----:B------:R-:W-:Y:S02]  /*5ee0*/  ISETP.GE.AND P6, PT, R12, UR32, PT ;  /* 0x000000200c007c0c */ /* 0x000fe4000bfc6270 */
[----:B------:R-:W-:Y:S02]  /*5ef0*/  ISETP.GE.AND P5, PT, R17, UR32, PT ;  /* 0x0000002011007c0c */ /* 0x000fe4000bfa6270 */
[----:B0-----:R-:W-:Y:S02]  /*5f00*/  PRMT R4, RZ, 0x7610, R4 ;  /* 0x00007610ff047816 */ /* 0x001fe40000000004 */
[----:B------:R-:W-:Y:S01]  /*5f10*/  PRMT R5, RZ, 0x7610, R5 ;  /* 0x00007610ff057816 */ /* 0x000fe20000000005 */
[----:B------:R0:W2:Y:S01]  /*5f20*/  @!P1 LDG.E.U16 R26, desc[UR26][R8.64] ;  /* 0x0000001a081a9981 */ /* 0x0000a2000c1e1500 */
[----:B------:R-:W-:Y:S02]  /*5f30*/  ISETP.GE.AND P1, PT, R19, UR32, PT ;  /* 0x0000002013007c0c */ /* 0x000fe4000bf26270 */
[----:B------:R-:W-:Y:S01]  /*5f40*/  PRMT R46, RZ, 0x7610, R46 ;  /* 0x00007610ff2e7816 */ /* 0x000fe2000000002e */
[----:B------:R-:W3:Y:S01]  /*5f50*/  @!P4 LDG.E.U16 R27, desc[UR26][R6.64] ;  /* 0x0000001a061bc981 */ /* 0x000ee2000c1e1500 */
[----:B------:R-:W-:-:S02]  /*5f60*/  ISETP.GE.AND P4, PT, R22, UR32, PT ;  /* 0x0000002016007c0c */ /* 0x000fc4000bf86270 */
        /* <DEDUP_REMOVED lines=58> */
[----:B0-----:R-:W-:-:S03]  /*6310*/  SHF.L.U32 R45, R45, 0x10, RZ ;  /* 0x000000102d2d7819 */ /* 0x001fc600000006ff */
[----:B------:R-:W0:Y:S01]  /*6320*/  LDS.U16 R50, [R63+0x18] ;  /* 0x000018003f327984 */ /* 0x000e220000000400 */
[----:B-1----:R-:W-:Y:S02]  /*6330*/  IMAD.U32 R44, R44, 0x10000, RZ ;  /* 0x000100002c2c7824 */ /* 0x002fe400078e00ff */
[----:B------:R-:W-:Y:S01]  /*6340*/  FMUL.FTZ R4, R45, -1.4426950216293334961 ;  /* 0xbfb8aa3b2d047820 */ /* 0x000fe20000410000 */
[----:B------:R-:W1:Y:S01]  /*6350*/  LDS.U16 R5, [R66+0x12] ;  /* 0x0000120042057984 */ /* 0x000e620000000400 */
[----:B--2---:R-:W-:Y:S01]  /*6360*/  SHF.L.U32 R7, R7, 0x10, RZ ;  /* 0x0000001007077819 */ /* 0x004fe200000006ff */
[----:B------:R-:W-:Y:S02]  /*6370*/  FMUL.FTZ R8, R44, -1.4426950216293334961 ;  /* 0xbfb8aa3b2c087820 */ /* 0x000fe40000410000 */
[----:B------:R-:W2:Y:S01]  /*6380*/  LDS.U16 R46, [R64+0x16] ;  /* 0x00001600402e7984 */ /* 0x000ea20000000400 */
[----:B------:R3:W2:Y:S01]  /*6390*/  MUFU.EX2 R52, R4 ;  /* 0x0000000400347308 */ /* 0x0006a20000000800 */
[----:B------:R-:W-:-:S02]  /*63a0*/  FMUL.FTZ R49, R7, -1.4426950216293334961 ;  /* 0xbfb8aa3b07317820 */ /* 0x000fc40000410000 */
[----:B---3--:R-:W3:Y:S05]  /*63b0*/  LDS.U16 R4, [R62+0x1a] ;  /* 0x00001a003e047984 */ /* 0x008eea0000000400 */
[----:B------:R4:W-:Y:S08]  /*63c0*/  MUFU.EX2 R53, R8 ;  /* 0x0000000800357308 */ /* 0x0009f00000000800 */
[----:B------:R5:W-:Y:S01]  /*63d0*/  MUFU.EX2 R54, R49 ;  /* 0x0000003100367308 */ /* 0x000be20000000800 */
[----:B----4-:R-:W4:Y:S04]  /*63e0*/  LDS.U16 R8, [R61+0x1c] ;  /* 0x00001c003d087984 */ /* 0x010f280000000400 */
[----:B-----5:R-:W5:Y:S01]  /*63f0*/  LDS.U16 R49, [R60+0x1e] ;  /* 0x00001e003c317984 */ /* 0x020f620000000400 */
[----:B------:R-:W-:-:S04]  /*6400*/  IMAD.U32 R27, R27, 0x10000, RZ ;  /* 0x000100001b1b7824 */ /* 0x000fc800078e00ff */
[----:B------:R-:W-:Y:S01]  /*6410*/  FMUL.FTZ R55, R27, -1.4426950216293334961 ;  /* 0xbfb8aa3b1b377820 */ /* 0x000fe20000410000 */
[----:B------:R-:W-:Y:S01]  /*6420*/  IMAD.U32 R6, R6, 0x10000, RZ ;  /* 0x0001000006067824 */ /* 0x000fe200078e00ff */
[----:B------:R-:W-:Y:S01]  /*6430*/  SHF.L.U32 R48, R48, 0x10, RZ ;  /* 0x0000001030307819 */ /* 0x000fe200000006ff */
[----:B------:R-:W-:-:S03]  /*6440*/  IMAD.U32 R47, R47, 0x10000, RZ ;  /* 0x000100002f2f7824 */ /* 0x000fc600078e00ff */
[----:B------:R-:W5:Y:S01]  /*6450*/  MUFU.EX2 R55, R55 ;  /* 0x0000003700377308 */ /* 0x000f620000000800 */
[----:B------:R-:W-:Y:S01]  /*6460*/  SHF.L.U32 R26, R26, 0x10, RZ ;  /* 0x000000101a1a7819 */ /* 0x000fe200000006ff */
[----:B------:R-:W-:Y:S01]  /*6470*/  FMUL.FTZ R57, R6, -1.4426950216293334961 ;  /* 0xbfb8aa3b06397820 */ /* 0x000fe20000410000 */
[----:B------:R-:W-:Y:S02]  /*6480*/  SHF.L.U32 R51, R51, 0x10, RZ ;  /* 0x0000001033337819 */ /* 0x000fe400000006ff */
[----:B------:R-:W-:Y:S02]  /*6490*/  SHF.L.U32 R9, R9, 0x10, RZ ;  /* 0x0000001009097819 */ /* 0x000fe400000006ff */
[----:B0-----:R-:W-:Y:S01]  /*64a0*/  SHF.L.U32 R50, R50, 0x10, RZ ;  /* 0x0000001032327819 */ /* 0x001fe200000006ff */
[----:B------:R-:W-:Y:S01]  /*64b0*/  FMUL.FTZ R56, R48, -1.4426950216293334961 ;  /* 0xbfb8aa3b30387820 */ /* 0x000fe20000410000 */
[----:B------:R-:W-:Y:S01]  /*64c0*/  FMUL.FTZ R59, R47, -1.4426950216293334961 ;  /* 0xbfb8aa3b2f3b7820 */ /* 0x000fe20000410000 */
[----:B-1----:R-:W-:-:S02]  /*64d0*/  IMAD.U32 R5, R5, 0x10000, RZ ;  /* 0x0001000005057824 */ /* 0x002fc400078e00ff */
[----:B--2---:R-:W-:Y:S02]  /*64e0*/  IMAD.U32 R46, R46, 0x10000, RZ ;  /* 0x000100002e2e7824 */ /* 0x004fe400078e00ff */
[----:B------:R-:W-:Y:S01]  /*64f0*/  FMUL.FTZ R58, R26, -1.4426950216293334961 ;  /* 0xbfb8aa3b1a3a7820 */ /* 0x000fe20000410000 */
[----:B------:R-:W-:Y:S01]  /*6500*/  FMUL.FTZ R102, R51, -1.4426950216293334961 ;  /* 0xbfb8aa3b33667820 */ /* 0x000fe20000410000 */
[----:B---3--:R-:W-:Y:S02]  /*6510*/  IMAD.U32 R4, R4, 0x10000, RZ ;  /* 0x0001000004047824 */ /* 0x008fe400078e00ff */
[----:B------:R-:W-:Y:S01]  /*6520*/  FMUL.FTZ R104, R9, -1.4426950216293334961 ;  /* 0xbfb8aa3b09687820 */ /* 0x000fe20000410000 */
[----:B------:R-:W-:Y:S01]  /*6530*/  FMUL.FTZ R106, R50, -1.4426950216293334961 ;  /* 0xbfb8aa3b326a7820 */ /* 0x000fe20000410000 */
[----:B------:R-:W0:Y:S01]  /*6540*/  MUFU.EX2 R57, R57 ;  /* 0x0000003900397308 */ /* 0x000e220000000800 */
[----:B------:R-:W-:Y:S01]  /*6550*/  FMUL.FTZ R103, R5, -1.4426950216293334961 ;  /* 0xbfb8aa3b05677820 */ /* 0x000fe20000410000 */
[----:B------:R-:W-:Y:S01]  /*6560*/  FMUL.FTZ R105, R46, -1.4426950216293334961 ;  /* 0xbfb8aa3b2e697820 */ /* 0x000fe20000410000 */
[----:B----4-:R-:W-:Y:S01]  /*6570*/  SHF.L.U32 R8, R8, 0x10, RZ ;  /* 0x0000001008087819 */ /* 0x010fe200000006ff */
[----:B------:R-:W-:Y:S01]  /*6580*/  FMUL.FTZ R107, R4, -1.4426950216293334961 ;  /* 0xbfb8aa3b046b7820 */ /* 0x000fe20000410000 */
[----:B------:R-:W-:-:S03]  /*6590*/  FADD.FTZ R52, R52, 1 ;  /* 0x3f80000034347421 */ /* 0x000fc60000010000 */
[----:B------:R-:W1:Y:S01]  /*65a0*/  MUFU.EX2 R56, R56 ;  /* 0x0000003800387308 */ /* 0x000e620000000800 */
[----:B-----5:R-:W-:Y:S02]  /*65b0*/  IMAD.U32 R49, R49, 0x10000, RZ ;  /* 0x0001000031317824 */ /* 0x020fe400078e00ff */
[----:B------:R-:W-:-:S05]  /*65c0*/  FMUL.FTZ R108, R8, -1.4426950216293334961 ;  /* 0xbfb8aa3b086c7820 */ /* 0x000fca0000410000 */
[----:B------:R-:W2:Y:S01]  /*65d0*/  MUFU.EX2 R59, R59 ;  /* 0x0000003b003b7308 */ /* 0x000ea20000000800 */
[----:B------:R-:W-:Y:S01]  /*65e0*/  FMUL.FTZ R109, R49, -1.4426950216293334961 ;  /* 0xbfb8aa3b316d7820 */ /* 0x000fe20000410000 */
[----:B------:R-:W-:-:S06]  /*65f0*/  FADD.FTZ R55, R55, 1 ;  /* 0x3f80000037377421 */ /* 0x000fcc0000010000 */
[----:B------:R-:W3:Y:S01]  /*6600*/  MUFU.EX2 R58, R58 ;  /* 0x0000003a003a7308 */ /* 0x000ee20000000800 */
[----:B------:R-:W-:-:S07]  /*6610*/  FADD.FTZ R53, R53, 1 ;  /* 0x3f80000035357421 */ /* 0x000fce0000010000 */
[----:B------:R-:W4:Y:S08]  /*6620*/  MUFU.EX2 R102, R102 ;  /* 0x0000006600667308 */ /* 0x000f300000000800 */
[----:B------:R-:W5:Y:S08]  /*6630*/  MUFU.EX2 R104, R104 ;  /* 0x0000006800687308 */ /* 0x000f700000000800 */
[----:B------:R-:W5:Y:S08]  /*6640*/  MUFU.EX2 R106, R106 ;  /* 0x0000006a006a7308 */ /* 0x000f700000000800 */
[----:B------:R-:W5:Y:S08]  /*6650*/  MUFU.EX2 R103, R103 ;  /* 0x0000006700677308 */ /* 0x000f700000000800 */
[----:B------:R-:W5:Y:S01]  /*6660*/  MUFU.EX2 R105, R105 ;  /* 0x0000006900697308 */ /* 0x000f620000000800 */
[----:B------:R-:W-:-:S07]  /*6670*/  FADD.FTZ R54, R54, 1 ;  /* 0x3f80000036367421 */ /* 0x000fce0000010000 */
[----:B------:R-:W5:Y:S01]  /*6680*/  MUFU.EX2 R107, R107 ;  /* 0x0000006b006b7308 */ /* 0x000f620000000800 */
[----:B0-----:R-:W-:-:S07]  /*6690*/  FADD.FTZ R57, R57, 1 ;  /* 0x3f80000039397421 */ /* 0x001fce0000010000 */
[----:B------:R-:W0:Y:S08]  /*66a0*/  MUFU.RCP R52, R52 ;  /* 0x0000003400347308 */ /* 0x000e300000001000 */
[----:B------:R-:W0:Y:S01]  /*66b0*/  MUFU.RCP R110, R55 ;  /* 0x00000037006e7308 */ /* 0x000e220000001000 */
[----:B-1----:R-:W-:-:S07]  /*66c0*/  FADD.FTZ R56, R56, 1 ;  /* 0x3f80000038387421 */ /* 0x002fce0000010000 */
[----:B------:R-:W1:Y:S01]  /*66d0*/  MUFU.EX2 R108, R108 ;  /* 0x0000006c006c7308 */ /* 0x000e620000000800 */
[----:B--2---:R-:W-:-:S07]  /*66e0*/  FADD.FTZ R59, R59, 1 ;  /* 0x3f8000003b3b7421 */ /* 0x004fce0000010000 */
[----:B------:R-:W2:Y:S01]  /*66f0*/  MUFU.EX2 R109, R109 ;  /* 0x0000006d006d7308 */ /* 0x000ea20000000800 */
[----:B---3--:R-:W-:Y:S01]  /*6700*/  FADD.FTZ R58, R58, 1 ;  /* 0x3f8000003a3a7421 */ /* 0x008fe20000010000 */
[----:B----4-:R-:W-:-:S06]  /*6710*/  FADD.FTZ R102, R102, 1 ;  /* 0x3f80000066667421 */ /* 0x010fcc0000010000 */
[----:B------:R-:W3:Y:S01]  /*6720*/  MUFU.RCP R53, R53 ;  /* 0x0000003500357308 */ /* 0x000ee20000001000 */
[----:B-----5:R-:W-:Y:S01]  /*6730*/  FADD.FTZ R104, R104, 1 ;  /* 0x3f80000068687421 */ /* 0x020fe20000010000 */
[----:B------:R-:W-:Y:S01]  /*6740*/  FADD.FTZ R106, R106, 1 ;  /* 0x3f8000006a6a7421 */ /* 0x000fe20000010000 */
[----:B------:R-:W-:Y:S01]  /*6750*/  FADD.FTZ R103, R103, 1 ;  /* 0x3f80000067677421 */ /* 0x000fe20000010000 */
[----:B------:R-:W-:-:S04]  /*6760*/  FADD.FTZ R105, R105, 1 ;  /* 0x3f80000069697421 */ /* 0x000fc80000010000 */
[----:B------:R-:W4:Y:S01]  /*6770*/  MUFU.RCP R54, R54 ;  /* 0x0000003600367308 */ /* 0x000f220000001000 */
[----:B------:R-:W-:Y:S01]  /*6780*/  FADD.FTZ R107, R107, 1 ;  /* 0x3f8000006b6b7421 */ /* 0x000fe20000010000 */
[----:B0-----:R-:W-:Y:S01]  /*6790*/  FMUL.FTZ R52, R45, R52 ;  /* 0x000000342d347220 */ /* 0x001fe20000410000 */
[----:B------:R-:W-:-:S05]  /*67a0*/  FMUL.FTZ R27, R27, R110 ;  /* 0x0000006e1b1b7220 */ /* 0x000fca0000410000 */
[----:B------:R-:W0:Y:S01]  /*67b0*/  MUFU.RCP R111, R56 ;  /* 0x00000038006f7308 */ /* 0x000e220000001000 */
[----:B-1----:R-:W-:Y:S01]  /*67c0*/  FADD.FTZ R108, R108, 1 ;  /* 0x3f8000006c6c7421 */ /* 0x002fe20000010000 */
[----:B--2---:R-:W-:-:S06]  /*67d0*/  FADD.FTZ R109, R109, 1 ;  /* 0x3f8000006d6d7421 */ /* 0x004fcc0000010000 */
[----:B------:R-:W1:Y:S08]  /*67e0*/  MUFU.RCP R57, R57 ;  /* 0x0000003900397308 */ /* 0x000e700000001000 */
[----:B------:R-:W2:Y:S01]  /*67f0*/  MUFU.RCP R112, R59 ;  /* 0x0000003b00707308 */ /* 0x000ea20000001000 */
[----:B------:R-:W-:-:S07]  /*6800*/  FMUL.FTZ R52, R52, R43 ;  /* 0x0000002b34347220 */ /* 0x000fce0000410000 */
[----:B------:R-:W5:Y:S01]  /*6810*/  MUFU.RCP R113, R58 ;  /* 0x0000003a00717308 */ /* 0x000f620000001000 */
[----:B------:R-:W-:-:S07]  /*6820*/  FMUL.FTZ R27, R27, R40 ;  /* 0x000000281b1b7220 */ /* 0x000fce0000410000 */
[----:B------:R-:W5:Y:S01]  /*6830*/  MUFU.RCP R55, R106 ;  /* 0x0000006a00377308 */ /* 0x000f620000001000 */
[----:B---3--:R-:W-:-:S07]  /*6840*/  FMUL.FTZ R45, R44, R53 ;  /* 0x000000352c2d7220 */ /* 0x008fce0000410000 */
[----:B------:R-:W3:Y:S08]  /*6850*/  MUFU.RCP R102, R102 ;  /* 0x0000006600667308 */ /* 0x000ef00000001000 */
[----:B------:R-:W3:Y:S08]  /*6860*/  MUFU.RCP R114, R103 ;  /* 0x0000006700727308 */ /* 0x000ef00000001000 */
[----:B------:R-:W3:Y:S08]  /*6870*/  MUFU.RCP R104, R104 ;  /* 0x0000006800687308 */ /* 0x000ef00000001000 */
[----:B------:R-:W3:Y:S01]  /*6880*/  MUFU.RCP R105, R105 ;  /* 0x0000006900697308 */ /* 0x000ee20000001000 */
[----:B------:R-:W-:-:S07]  /*6890*/  FMUL.FTZ R45, R45, R42 ;  /* 0x0000002a2d2d7220 */ /* 0x000fce0000410000 */
[----:B------:R-:W3:Y:S01]  /*68a0*/  MUFU.RCP R107, R107 ;  /* 0x0000006b006b7308 */ /* 0x000ee20000001000 */
[----:B----4-:R-:W-:-:S07]  /*68b0*/  FMUL.FTZ R42, R7, R54 ;  /* 0x00000036072a7220 */ /* 0x010fce0000410000 */
[----:B------:R-:W4:Y:S01]  /*68c0*/  MUFU.RCP R43, R108 ;  /* 0x0000006c002b7308 */ /* 0x000f220000001000 */
[----:B0-----:R-:W-:-:S07]  /*68d0*/  FMUL.FTZ R48, R48, R111 ;  /* 0x0000006f30307220 */ /* 0x001fce0000410000 */
[----:B------:R-:W0:Y:S01]  /*68e0*/  MUFU.RCP R40, R109 ;  /* 0x0000006d00287308 */ /* 0x000e220000001000 */
[----:B-1----:R-:W-:Y:S01]  /*68f0*/  FMUL.FTZ R7, R6, R57 ;  /* 0x0000003906077220 */ /* 0x002fe20000410000 */
[----:B--2---:R-:W-:Y:S01]  /*6900*/  FMUL.FTZ R47, R47, R112 ;  /* 0x000000702f2f7220 */ /* 0x004fe20000410000 */
[----:B------:R-:W-:Y:S01]  /*6910*/  FMUL.FTZ R42, R42, R41 ;  /* 0x000000292a2a7220 */ /* 0x000fe20000410000 */
        /* <DEDUP_REMOVED lines=21> */
[----:B----4-:R-:W-:Y:S01]  /*6a70*/  FMUL.FTZ R8, R8, R43 ;  /* 0x0000002b08087220 */ /* 0x010fe20000410000 */
[----:B0-----:R-:W-:Y:S01]  /*6a80*/  FMUL.FTZ R49, R49, R40 ;  /* 0x0000002831317220 */ /* 0x001fe20000410000 */
[----:B------:R-:W-:Y:S01]  /*6a90*/  PRMT R4, R27, 0x7632, R4 ;  /* 0x000076321b047816 */ /* 0x000fe20000000004 */
[----:B------:R-:W-:Y:S01]  /*6aa0*/  FMUL.FTZ R31, R31, R30 ;  /* 0x0000001e1f1f7220 */ /* 0x000fe20000410000 */
[----:B------:R-:W-:Y:S01]  /*6ab0*/  F2FP.BF16.F32.PACK_AB R26, R47, R26 ;  /* 0x0000001a2f1a723e */ /* 0x000fe200000010ff */
[----:B------:R-:W-:Y:S01]  /*6ac0*/  FMUL.FTZ R8, R8, R29 ;  /* 0x0000001d08087220 */ /* 0x000fe20000410000 */
[----:B------:R-:W-:Y:S01]  /*6ad0*/  PRMT R35, R7, 0x7632, R35 ;  /* 0x0000763207237816 */ /* 0x000fe20000000023 */
[----:B------:R-:W-:Y:S01]  /*6ae0*/  FMUL.FTZ R49, R49, R28 ;  /* 0x0000001c31317220 */ /* 0x000fe20000410000 */
[----:B------:R-:W-:-:S02]  /*6af0*/  F2FP.BF16.F32.PACK_AB R5, R5, R6 ;  /* 0x000000060505723e */ /* 0x000fc400000010ff */
[----:B------:R-:W-:Y:S01]  /*6b00*/  PRMT R34, R26, 0x7632, R34 ;  /* 0x000076321a227816 */ /* 0x000fe20000000022 */
[----:B------:R-:W-:Y:S01]  /*6b10*/  STS.U16 [R75], R45 ;  /* 0x0000002d4b007388 */ /* 0x000fe20000000400 */
[----:B------:R-:W-:-:S03]  /*6b20*/  F2FP.BF16.F32.PACK_AB R9, R9, R36 ;  /* 0x000000240909723e */ /* 0x000fc600000010ff */
[----:B------:R-:W-:Y:S01]  /*6b30*/  STS.U16 [R74+0x2], R37 ;  /* 0x000002254a007388 */ /* 0x000fe20000000400 */
[----:B------:R-:W-:-:S03]  /*6b40*/  PRMT R33, R5, 0x7632, R33 ;  /* 0x0000763205217816 */ /* 0x000fc60000000021 */
[----:B------:R-:W-:Y:S01]  /*6b50*/  STS.U16 [R73+0x4], R27 ;  /* 0x0000041b49007388 */ /* 0x000fe20000000400 */
[----:B------:R-:W-:-:S03]  /*6b60*/  F2FP.BF16.F32.PACK_AB R31, R31, R50 ;  /* 0x000000321f1f723e */ /* 0x000fc600000010ff */
[----:B------:R0:W-:Y:S01]  /*6b70*/  STS.U16 [R72+0x6], R4 ;  /* 0x0000060448007388 */ /* 0x0001e20000000400 */
[----:B------:R-:W-:-:S03]  /*6b80*/  PRMT R32, R9, 0x7632, R32 ;  /* 0x0000763209207816 */ /* 0x000fc60000000020 */
[----:B------:R-:W-:Y:S01]  /*6b90*/  STS.U16 [R71+0x8], R7 ;  /* 0x0000080747007388 */ /* 0x000fe20000000400 */
[----:B------:R-:W-:-:S03]  /*6ba0*/  F2FP.BF16.F32.PACK_AB R8, R49, R8 ;  /* 0x000000083108723e */ /* 0x000fc600000010ff */
[----:B------:R-:W-:Y:S01]  /*6bb0*/  STS.U16 [R70+0xa], R35 ;  /* 0x00000a2346007388 */ /* 0x000fe20000000400 */
[----:B------:R-:W-:-:S03]  /*6bc0*/  PRMT R6, R31, 0x7632, R6 ;  /* 0x000076321f067816 */ /* 0x000fc60000000006 */
[----:B------:R-:W-:Y:S01]  /*6bd0*/  STS.U16 [R69+0xc], R26 ;  /* 0x00000c1a45007388 */ /* 0x000fe20000000400 */
[----:B------:R-:W-:-:S03]  /*6be0*/  PRMT R30, R8, 0x7632, R30 ;  /* 0x00007632081e7816 */ /* 0x000fc6000000001e */
[----:B------:R-:W-:Y:S04]  /*6bf0*/  STS.U16 [R68+0xe], R34 ;  /* 0x00000e2244007388 */ /* 0x000fe80000000400 */
[----:B------:R-:W-:Y:S04]  /*6c00*/  STS.U16 [R67+0x10], R5 ;  /* 0x0000100543007388 */ /* 0x000fe80000000400 */
[----:B------:R-:W-:Y:S01]  /*6c10*/  STS.U16 [R66+0x12], R33 ;  /* 0x0000122142007388 */ /* 0x000fe20000000400 */
[----:B0-----:R-:W-:Y:S01]  /*6c20*/  MOV R4, UR32 ;  /* 0x0000002000047c02 */ /* 0x001fe20008000f00 */
[----:B------:R-:W-:-:S02]  /*6c30*/  ULDC.64 UR32, c[0x0][0x2c0] ;  /* 0x0000b00000207ab9 */ /* 0x000fc40000000a00 */
        /* <DEDUP_REMOVED lines=46> */
.L_x_3343:
[----:B------:R-:W-:Y:S05]  /*6f20*/  BSYNC B0 ;  /* 0x0000000000007941 */ /* 0x000fea0003800000 */
.L_x_3342:
        /* <DEDUP_REMOVED lines=54> */
.L_x_3345:
        /* <DEDUP_REMOVED lines=15> */
.L_x_5257:


//--------------------- .text._Z25selective_scan_fwd_kernelI32Selective_Scan_fwd_kernel_traitsILi64ELi16ELi1ELb0ELb0ELb1ELb0EN3c108BFloat16EfEEv13SSMParamsBase --------------------------
	.section	.text._Z25selective_scan_fwd_kernelI32Selective_Scan_fwd_kernel_traitsILi64ELi16ELi1ELb0ELb0ELb1ELb0EN3c108BFloat16EfEEv13SSMParamsBase,"ax",@progbits
	.align	128
        .global         _Z25selective_scan_fwd_kernelI32Selective_Scan_fwd_kernel_traitsILi64ELi16ELi1ELb0ELb0ELb1ELb0EN3c108BFloat16EfEEv13SSMParamsBase
        .type           _Z25selective_scan_fwd_kernelI32Selective_Scan_fwd_kernel_traitsILi64ELi16ELi1ELb0ELb0ELb1ELb0EN3c108BFloat16EfEEv13SSMParamsBase,@function
        .size           _Z25selective_scan_fwd_kernelI32Selective_Scan_fwd_kernel_traitsILi64ELi16ELi1ELb0ELb0ELb1ELb0EN3c108BFloat16EfEEv13SSMParamsBase,(.L_x_5258 - _Z25selective_scan_fwd_kernelI32Selective_Scan_fwd_kernel_traitsILi64ELi16ELi1ELb0ELb0ELb1ELb0EN3c108BFloat16EfEEv13SSMParamsBase)
        .other          _Z25selective_scan_fwd_kernelI32Selective_Scan_fwd_kernel_traitsILi64ELi16ELi1ELb0ELb0ELb1ELb0EN3c108BFloat16EfEEv13SSMParamsBase,@"STO_CUDA_ENTRY STV_DEFAULT"
_Z25selective_scan_fwd_kernelI32Selective_Scan_fwd_kernel_traitsILi64ELi16ELi1ELb0ELb0ELb1ELb0EN3c108BFloat16EfEEv13SSMParamsBase:
.text._Z25selective_scan_fwd_kernelI32Selective_Scan_fwd_kernel_traitsILi64ELi16ELi1ELb0ELb0ELb1ELb0EN3c108BFloat16EfEEv13SSMParamsBase:
        /* <DEDUP_REMOVED lines=28> */
[----:B------:R-:W-:Y:S02]  /*01c0*/  R2UR UR21, R113 ;  /* 0x00000000711572ca */ /* 0x000fe400000e0000 */
[----:B------:R-:W-:Y:S01]  /*01d0*/  ISETP.NE.AND P3, PT, R10, RZ, PT ;  /* 0x000000ff0a00720c */ /* 0x000fe20003f65270 */
[----:B0-----:R-:W0:Y:S01]  /*01e0*/  MUFU.RCP R0, R0 ;  /* 0x0000000000007308 */ /* 0x001e220000001000 */
[----:B-1----:R-:W-:-:S05]  /*01f0*/  IMAD.U32 R112, RZ, RZ, UR4 ;  /* 0x00000004ff707e24 */ /* 0x002fca000f8e00ff */
[----:B------:R-:W-:Y:S01]  /*0200*/  R2UR UR12, R112 ;  /* 0x00000000700c72ca */ /* 0x000fe200000e0000 */
[----:B0-----:R-:W-:Y:S01]  /*0210*/  VIADD R6, R0, 0xffffffe ;  /* 0x0ffffffe00067836 */ /* 0x001fe20000000000 */
[----:B------:R-:W-:-:S03]  /*0220*/  R2UR UR8, R112 ;  /* 0x00000000700872ca */ /* 0x000fc600000e0000 */
[----:B------:R0:W3:Y:S08]  /*0230*/  F2I.FTZ.U32.TRUNC.NTZ R7, R6 ;  /* 0x0000000600077305 */ /* 0x0000f0000021f000 */
[----:B------:R-:W-:Y:S01]  /*0240*/  USHF.R.S32.HI UR17, URZ, 0x1f, UR12 ;  /* 0x0000001f3f117899 */ /* 0x000fe2000801140c */
[----:B0-----:R-:W-:Y:S01]  /*0250*/  HFMA2.MMA R6, -RZ, RZ, 0, 0 ;  /* 0x00000000ff067435 */ /* 0x001fe200000001ff */
[----:B------:R-:W-:-:S02]  /*0260*/  UIMAD.WIDE.U32 UR4, UR8, UR6, URZ ;  /* 0x00000006080472a5 */ /* 0x000fc4000f8e003f */
[----:B------:R-:W-:Y:S02]  /*0270*/  UIMAD UR6, UR17, UR6, URZ ;  /* 0x00000006110672a4 */ /* 0x000fe4000f8e023f */
[----:B------:R-:W-:Y:S01]  /*0280*/  UIMAD UR9, UR17, UR14, URZ ;  /* 0x0000000e110972a4 */ /* 0x000fe2000f8e023f */
[--C-:B---3--:R-:W-:Y:S01]  /*0290*/  IMAD.MOV R2, RZ, RZ, -R7.reuse ;  /* 0x000000ffff027224 */ /* 0x108fe200078e0a07 */
[----:B------:R-:W-:Y:S02]  /*02a0*/  UIMAD UR6, UR12, UR7, UR6 ;  /* 0x000000070c0672a4 */ /* 0x000fe4000f8e0206 */
[----:B------:R-:W-:Y:S01]  /*02b0*/  UIMAD UR7, UR17, UR10, URZ ;  /* 0x0000000a110772a4 */ /* 0x000fe2000f8e023f */
[----:B------:R-:W-:Y:S01]  /*02c0*/  IMAD R3, R2, R9, RZ ;  /* 0x0000000902037224 */ /* 0x000fe200078e02ff */
[----:B------:R-:W-:Y:S01]  /*02d0*/  IABS R2, R113 ;  /* 0x0000007100027213 */ /* 0x000fe20000000000 */
[----:B----4-:R-:W-:Y:S01]  /*02e0*/  IMAD.U32 R5, RZ, RZ, UR9 ;  /* 0x00000009ff057e24 */ /* 0x010fe2000f8e00ff */
[----:B------:R-:W-:Y:S01]  /*02f0*/  UIMAD.WIDE.U32 UR8, UR8, UR10, URZ ;  /* 0x0000000a080872a5 */ /* 0x000fe2000f8e003f */
[----:B------:R-:W-:Y:S01]  /*0300*/  IMAD.HI.U32 R7, R7, R3, R6 ;  /* 0x0000000307077227 */ /* 0x000fe200078e0006 */
[----:B------:R-:W-:Y:S01]  /*0310*/  UIMAD UR10, UR12, UR11, UR7 ;  /* 0x0000000b0c0a72a4 */ /* 0x000fe2000f8e0207 */
[----:B------:R-:W0:Y:S02]  /*0320*/  LDC R3, c[0x0][0x224] ;  /* 0x00008900ff037b82 */ /* 0x000e240000000800 */
[----:B------:R-:W-:Y:S01]  /*0330*/  ULDC.64 UR12, c[0x0][0x288] ;  /* 0x0000a200000c7ab9 */ /* 0x000fe20000000a00 */
[----:B------:R-:W-:Y:S01]  /*0340*/  IMAD R5, R112, UR15, R5 ;  /* 0x0000000f70057c24 */ /* 0x000fe2000f8e0205 */
[----:B------:R-:W-:Y:S01]  /*0350*/  UIMAD UR7, UR20, UR12, URZ ;  /* 0x0000000c140772a4 */ /* 0x000fe2000f8e023f */
[----:B------:R-:W-:-:S04]  /*0360*/  IMAD.HI.U32 R7, R7, R2, RZ ;  /* 0x0000000207077227 */ /* 0x000fc800078e00ff */
[----:B------:R-:W-:-:S04]  /*0370*/  IMAD.MOV R0, RZ, RZ, -R7 ;  /* 0x000000ffff007224 */ /* 0x000fc800078e0a07 */
[----:B------:R-:W-:Y:S01]  /*0380*/  IMAD R0, R9, R0, R2 ;  /* 0x0000000009007224 */ /* 0x000fe200078e0202 */
[----:B------:R-:W-:-:S04]  /*0390*/  LOP3.LUT R2, R113, R10, RZ, 0x3c, !PT ;  /* 0x0000000a71027212 */ /* 0x000fc800078e3cff */
[----:B------:R-:W-:Y:S02]  /*03a0*/  ISETP.GT.U32.AND P4, PT, R9, R0, PT ;  /* 0x000000000900720c */ /* 0x000fe40003f84070 */
[----:B------:R-:W-:Y:S02]  /*03b0*/  ISETP.GE.AND P5, PT, R2, RZ, PT ;  /* 0x000000ff0200720c */ /* 0x000fe40003fa6270 */
[----:B0-----:R-:W-:Y:S01]  /*03c0*/  ISETP.GE.AND P6, PT, R3, 0x1, PT ;  /* 0x000000010300780c */ /* 0x001fe20003fc6270 */
[----:B------:R-:W-:Y:S01]  /*03d0*/  IMAD.WIDE.U32 R2, R112, UR14, RZ ;  /* 0x0000000e70027c25 */ /* 0x000fe2000f8e00ff */
[----:B------:R-:W-:-:S07]  /*03e0*/  ULDC.64 UR14, c[0x0][0x298] ;  /* 0x0000a600000e7ab9 */ /* 0x000fce0000000a00 */
[----:B------:R-:W-:Y:S01]  /*03f0*/  @!P4 IADD3 R0, R0, -R9, RZ ;  /* 0x800000090000c210 */ /* 0x000fe20007ffe0ff */
[----:B------:R-:W-:-:S03]  /*0400*/  @!P4 VIADD R7, R7, 0x1 ;  /* 0x000000010707c836 */ /* 0x000fc60000000000 */
[----:B------:R-:W-:Y:S01]  /*0410*/  ISETP.GE.U32.AND P2, PT, R0, R9, PT ;  /* 0x000000090000720c */ /* 0x000fe20003f46070 */
[----:B--2---:R-:W-:-:S12]  /*0420*/  @!P6 EXIT ;  /* 0x000000000000e94d */ /* 0x004fd80003800000 */
[----:B------:R-:W0:Y:S01]  /*0430*/  S2R R114, SR_TID.X ;  /* 0x0000000000727919 */ /* 0x000e220000002100 */
[----:B------:R-:W-:Y:S01]  /*0440*/  @P2 IADD3 R7, R7, 0x1, RZ ;  /* 0x0000000107072810 */ /* 0x000fe20007ffe0ff */
[----:B------:R-:W-:Y:S01]  /*0450*/  ULDC.64 UR22, c[0x0][0x278] ;  /* 0x00009e0000167ab9 */ /* 0x000fe20000000a00 */
[----:B------:R-:W-:Y:S01]  /*0460*/  IMAD.IADD R3, R3, 0x1, R5 ;  /* 0x0000000103037824 */ /* 0x000fe200078e0205 */
[----:B------:R-:W1:Y:S01]  /*0470*/  S2R R111, SR_LANEID ;  /* 0x00000000006f7919 */ /* 0x000e620000000000 */
[----:B------:R-:W-:Y:S01]  /*0480*/  UIADD3 UR5, UR5, UR6, URZ ;  /* 0x0000000605057290 */ /* 0x000fe2000fffe03f */
[----:B------:R-:W-:Y:S01]  /*0490*/  @!P5 IMAD.MOV R7, RZ, RZ, -R7 ;  /* 0x000000ffff07d224 */ /* 0x000fe200078e0a07 */
[----:B------:R-:W-:Y:S01]  /*04a0*/  @!P3 LOP3.LUT R7, RZ, R10, RZ, 0x33, !PT ;  /* 0x0000000aff07b212 */ /* 0x000fe200078e33ff */
[----:B------:R-:W-:Y:S02]  /*04b0*/  UIADD3 UR9, UR9, UR10, URZ ;  /* 0x0000000a09097290 */ /* 0x000fe4000fffe03f */
[----:B------:R-:W-:Y:S01]  /*04c0*/  UIMAD UR10, UR16, UR13, UR7 ;  /* 0x0000000d100a72a4 */ /* 0x000fe2000f8e0207 */
[----:B------:R-:W-:Y:S01]  /*04d0*/  SHF.R.S32.HI R0, RZ, 0x1f, R7 ;  /* 0x0000001fff007819 */ /* 0x000fe20000011407 */
[----:B------:R-:W-:Y:S01]  /*04e0*/  IMAD.WIDE.U32 R2, R7, UR22, R2 ;  /* 0x0000001607027c25 */ /* 0x000fe2000f8e0002 */
[----:B------:R-:W-:-:S02]  /*04f0*/  UIMAD.WIDE.U32 UR6, UR21, UR12, UR4 ;  /* 0x0000000c150672a5 */ /* 0x000fc4000f8e0004 */
[----:B------:R-:W-:Y:S01]  /*0500*/  UIMAD UR11, UR20, UR14, URZ ;  /* 0x0000000e140b72a4 */ /* 0x000fe2000f8e023f */
[----:B------:R-:W-:Y:S01]  /*0510*/  IMAD R0, R0, UR22, RZ ;  /* 0x0000001600007c24 */ /* 0x000fe2000f8e02ff */
[----:B------:R-:W-:Y:S01]  /*0520*/  UMOV UR5, URZ ;  /* 0x0000003f00057c82 */ /* 0x000fe20008000000 */
[----:B-----5:R-:W-:Y:S01]  /*0530*/  @P0 R2UR UR5, R8 ;  /* 0x00000000080502ca */ /* 0x020fe200000e0000 */
[----:B------:R-:W-:Y:S01]  /*0540*/  UMOV UR4, URZ ;  /* 0x0000003f00047c82 */ /* 0x000fe20008000000 */
[----:B------:R-:W-:Y:S01]  /*0550*/  IMAD R107, R7, UR23, R0 ;  /* 0x00000017076b7c24 */ /* 0x000fe2000f8e0200 */
[----:B------:R-:W-:Y:S01]  /*0560*/  LEA R108, P0, R2, R108, 0x1 ;  /* 0x0000006c026c7211 */ /* 0x000fe200078008ff */
[----:B------:R-:W-:Y:S01]  /*0570*/  UIMAD UR11, UR16, UR15, UR11 ;  /* 0x0000000f100b72a4 */ /* 0x000fe2000f8e020b */
[----:B------:R-:W-:Y:S01]  /*0580*/  @P1 R2UR UR4, R4 ;  /* 0x00000000040412ca */ /* 0x000fe200000e0000 */
[----:B------:R-:W-:Y:S01]  /*0590*/  UIMAD.WIDE.U32 UR8, UR21, UR14, UR8 ;  /* 0x0000000e150872a5 */ /* 0x000fe2000f8e0008 */
[----:B------:R-:W-:Y:S01]  /*05a0*/  IADD3 R107, R3, R107, RZ ;  /* 0x0000006b036b7210 */ /* 0x000fe20007ffe0ff */
[----:B------:R-:W-:Y:S01]  /*05b0*/  ULDC.64 UR12, c[0x0][0x2f0] ;  /* 0x0000bc00000c7ab9 */ /* 0x000fe20000000a00 */
[----:B------:R-:W-:-:S02]  /*05c0*/  UIADD3 UR10, UR7, UR10, URZ ;  /* 0x0000000a070a7290 */ /* 0x000fc4000fffe03f */
[----:B------:R-:W-:Y:S01]  /*05d0*/  LEA.HI.X R107, R2, R109, R107, 0x1, P0 ;  /* 0x0000006d026b7211 */ /* 0x000fe200000f0c6b */
[----:B------:R-:W-:Y:S01]  /*05e0*/  ULDC.64 UR14, c[0x0][0x2f8] ;  /* 0x0000be00000e7ab9 */ /* 0x000fe20000000a00 */
[----:B------:R-:W-:Y:S01]  /*05f0*/  ULEA UR7, UP0, UR6, UR12, 0x1 ;  /* 0x0000000c06077291 */ /* 0x000fe2000f80083f */
[C---:B0-----:R-:W-:Y:S01]  /*0600*/  IMAD.SHL.U32 R109, R114.reuse, 0x10, RZ ;  /* 0x00000010726d7824 */ /* 0x041fe200078e00ff */
[----:B------:R-:W-:Y:S01]  /*0610*/  UIADD3 UR11, UR9, UR11, URZ ;  /* 0x0000000b090b7290 */ /* 0x000fe2000fffe03f */
[----:B------:R-:W-:Y:S01]  /*0620*/  LOP3.LUT R110, R114, 0x1f, RZ, 0xc0, !PT ;  /* 0x0000001f726e7812 */ /* 0x000fe200078ec0ff */
[----:B------:R-:W-:Y:S02]  /*0630*/  ULEA UR9, UP1, UR8, UR14, 0x1 ;  /* 0x0000000e08097291 */ /* 0x000fe4000f82083f */
[----:B------:R-:W-:Y:S01]  /*0640*/  LOP3.LUT R109, R109, 0xfffffe00, RZ, 0xc0, !PT ;  /* 0xfffffe006d6d7812 */ /* 0x000fe200078ec0ff */
[----:B------:R-:W-:Y:S02]  /*0650*/  ULEA.HI.X UR10, UR6, UR13, UR10, 0x1, UP0 ;  /* 0x0000000d060a7291 */ /* 0x000fe400080f0c0a */
[----:B------:R-:W-:Y:S01]  /*0660*/  ULEA.HI.X UR11, UR8, UR15, UR11, 0x1, UP1 ;  /* 0x0000000f080b7291 */ /* 0x000fe200088f0c0b */
[----:B------:R-:W-:-:S02]  /*0670*/  UMOV UR6, URZ ;  /* 0x0000003f00067c82 */ /* 0x000fc40008000000 */
[----:B-1----:R-:W-:-:S09]  /*0680*/  UMOV UR8, UR7 ;  /* 0x0000000700087c82 */ /* 0x002fd20008000000 */
.L_x_3386:
        /* <DEDUP_REMOVED lines=9> */
[----:B0-----:R-:W-:Y:S02]  /*0720*/  IADD3 R2, P3, R20, UR8, RZ ;  /* 0x0000000814027c10 */ /* 0x001fe4000ff7e0ff */
        /* <DEDUP_REMOVED lines=8> */
[C-C-:B------:R-:W-:Y:S02]  /*07b0*/  LOP3.LUT R102, R109.reuse, 0xc0, R110.reuse, 0xfe, !PT ;  /* 0x000000c06d667812 */ /* 0x140fe400078efe6e */
        /* <DEDUP_REMOVED lines=327> */
.L_x_3347:
[----:B------:R-:W-:Y:S05]  /*1c30*/  BSYNC B0 ;  /* 0x0000000000007941 */ /* 0x000fea0003800000 */
.L_x_3346:
        /* <DEDUP_REMOVED lines=36> */
.L_x_3349:
[----:B------:R-:W-:Y:S05]  /*1e80*/  BSYNC B0 ;  /* 0x0000000000007941 */ /* 0x000fea0003800000 */
.L_x_3348:
        /* <DEDUP_REMOVED lines=38> */
.L_x_3351:
[----:B------:R-:W-:Y:S05]  /*20f0*/  BSYNC B0 ;  /* 0x0000000000007941 */ /* 0x000fea0003800000 */
.L_x_3350:
        /* <DEDUP_REMOVED lines=36> */
.L_x_3353:
[----:B------:R-:W-:Y:S05]  /*2340*/  BSYNC B0 ;  /* 0x0000000000007941 */ /* 0x000fea0003800000 */
.L_x_3352:
        /* <DEDUP_REMOVED lines=38> */
.L_x_3355:
[----:B------:R-:W-:Y:S05]  /*25b0*/  BSYNC B0 ;  /* 0x0000000000007941 */ /* 0x000fea0003800000 */
.L_x_3354:
[----:B------:R-:W-:Y:S01]  /*25c0*/  IMAD.U32 R5, R5, 0x10000, RZ ;  /* 0x0001000005057824 */ /* 0x000fe200078e00ff */
[----:B------:R-:W-:Y:S01]  /*25d0*/  BSSY B0, `(.L_x_3356) ;  /* 0x0000023000007945 */ /* 0x000fe20003800000 */
[----:B------:R-:W-:Y:S02]  /*25e0*/  FSETP.GTU.FTZ.AND P1, PT, R39, 20, PT ;  /* 0x41a000002700780b */ /* 0x000fe40003f3c000 */
[----:B------:R-:W-:Y:S01]  /*25f0*/  FADD.FTZ R38, R5, UR4 ;  /* 0x0000000405267e21 */ /* 0x000fe20008010000 */
        /* <DEDUP_REMOVED lines=32> */
.L_x_3357:
[----:B------:R-:W-:Y:S05]  /*2800*/  BSYNC B0 ;  /* 0x0000000000007941 */ /* 0x000fea0003800000 */
.L_x_3356:
        /* <DEDUP_REMOVED lines=38> */
.L_x_3359:
[----:B------:R-:W-:Y:S05]  /*2a70*/  BSYNC B0 ;  /* 0x0000000000007941 */ /* 0x000fea0003800000 */
.L_x_3358:
[----:B------:R-:W-:Y:S01]  /*2a80*/  IMAD.U32 R3, R3, 0x10000, RZ ;  /* 0x0001000003037824 */ /* 0x000fe200078e00ff */
        /* <DEDUP_REMOVED lines=36> */
.L_x_3361:
[----:B------:R-:W-:Y:S05]  /*2cd0*/  BSYNC B0 ;  /* 0x0000000000007941 */ /* 0x000fea0003800000 */
.L_x_3360:
[----:B------:R-:W-:Y:S01]  /*2ce0*/  ISETP.EQ.OR P3, PT, RZ, UR7, P3 ;  /* 0x00000007ff007c0c */ /* 0x000fe20009f62670 */
[----:B------:R-:W-:Y:S01]  /*2cf0*/  BSSY B0, `(.L_x_3362) ;  /* 0x0000029000007945 */ /* 0x000fe20003800000 */
[----:B------:R-:W-:Y:S01]  /*2d00*/  SHF.L.U32 R2, R2, 0x10, RZ ;  /* 0x0000001002027819 */ /* 0x000fe200000006ff */
[----:B------:R-:W-:Y:S01]  /*2d10*/  IMAD.U32 R34, R34, 0x10000, RZ ;  /* 0x0001000022227824 */ /* 0x000fe200078e00ff */
[----:B------:R-:W-:Y:S01]  /*2d20*/  FSETP.GTU.FTZ.AND P5, PT, R35, 20, PT ;  /* 0x41a000002300780b */ /* 0x000fe20003fbc000 */
[----:B------:R-:W-:Y:S01]  /*2d30*/  IMAD.U32 R32, R32, 0x10000, RZ ;  /* 0x0001000020207824 */ /* 0x000fe200078e00ff */
[----:B------:R-:W-:Y:S01]  /*2d40*/  ISETP.EQ.OR P2, PT, RZ, UR7, P2 ;  /* 0x00000007ff007c0c */ /* 0x000fe20009742670 */
[----:B------:R-:W-:Y:S01]  /*2d50*/  FADD.FTZ R30, R2, UR4 ;  /* 0x00000004021e7e21 */ /* 0x000fe20008010000 */
        /* <DEDUP_REMOVED lines=34> */
.L_x_3363:
[----:B------:R-:W-:Y:S05]  /*2f80*/  BSYNC B0 ;  /* 0x0000000000007941 */ /* 0x000fea0003800000 */
.L_x_3362:
[----:B------:R-:W-:Y:S01]  /*2f90*/  SHF.L.U32 R0, R0, 0x10, RZ ;  /* 0x0000001000007819 */ /* 0x000fe200000006ff */
        /* <DEDUP_REMOVED lines=39> */
.L_x_3365:
[----:B------:R-:W-:Y:S05]  /*3210*/  BSYNC B0 ;  /* 0x0000000000007941 */ /* 0x000fea0003800000 */
.L_x_3364:
        /* <DEDUP_REMOVED lines=46> */
.L_x_3367:
[----:B------:R-:W-:Y:S05]  /*3500*/  BSYNC B0 ;  /* 0x0000000000007941 */ /* 0x000fea0003800000 */
.L_x_3366:
        /* <DEDUP_REMOVED lines=33> */
.L_x_3369:
[----:B------:R-:W-:Y:S05]  /*3720*/  BSYNC B0 ;  /* 0x0000000000007941 */ /* 0x000fea0003800000 */
.L_x_3368:
        /* <DEDUP_REMOVED lines=33> */
.L_x_3371:
[----:B------:R-:W-:Y:S05]  /*3940*/  BSYNC B0 ;  /* 0x0000000000007941 */ /* 0x000fea0003800000 */
.L_x_3370:
        /* <DEDUP_REMOVED lines=33> */
.L_x_3373:
[----:B------:R-:W-:Y:S05]  /*3b60*/  BSYNC B0 ;  /* 0x0000000000007941 */ /* 0x000fea0003800000 */
.L_x_3372:
        /* <DEDUP_REMOVED lines=33> */
.L_x_3375:
[----:B------:R-:W-:Y:S05]  /*3d80*/  BSYNC B0 ;  /* 0x0000000000007941 */ /* 0x000fea0003800000 */
.L_x_3374:
        /* <DEDUP_REMOVED lines=33> */
.L_x_3377:
[----:B------:R-:W-:Y:S05]  /*3fa0*/  BSYNC B0 ;  /* 0x0000000000007941 */ /* 0x000fea0003800000 */
.L_x_3376:
        /* <DEDUP_REMOVED lines=27> */
[----:B------:R-:W-:Y:S01]  /*4160*/  IMAD.U32 R0, RZ, RZ, UR7 ;  /* 0x00000007ff007e24 */ /* 0x000fe2000f8e00ff */
[----:B------:R-:W-:Y:S01]  /*4170*/  UMOV UR7, URZ ;  /* 0x0000003f00077c82 */ /* 0x000fe20008000000 */
[----:B------:R-:W-:Y:S01]  /*4180*/  ULDC UR32, c[0x0][0x218] ;  /* 0x0000860000207ab9 */ /* 0x000fe20000000800 */
[----:B------:R-:W-:Y:S01]  /*4190*/  ULDC UR30, c[0x0][0x214] ;  /* 0x00008500001e7ab9 */ /* 0x000fe20000000800 */
[----:B------:R-:W-:Y:S01]  /*41a0*/  IMAD R41, R113, UR13, R0 ;  /* 0x0000000d71297c24 */ /* 0x000fe2000f8e0200 */
[----:B------:R-:W-:Y:S01]  /*41b0*/  UMOV UR13, UR21 ;  /* 0x00000015000d7c82 */ /* 0x000fe20008000000 */
[----:B------:R-:W-:Y:S01]  /*41c0*/  ULDC.64 UR22, c[0x0][0x2d0] ;  /* 0x0000b40000167ab9 */ /* 0x000fe20000000a00 */
[----:B------:R-:W-:Y:S01]  /*41d0*/  ULDC.64 UR24, c[0x0][0x248] ;  /* 0x0000920000187ab9 */ /* 0x000fe20000000a00 */
[----:B------:R-:W-:Y:S01]  /*41e0*/  ULDC.64 UR26, c[0x0][0x2d8] ;  /* 0x0000b600001a7ab9 */ /* 0x000fe20000000a00 */
[----:B------:R-:W-:Y:S01]  /*41f0*/  IADD3 R0, R85, R41, RZ ;  /* 0x0000002955007210 */ /* 0x000fe20007ffe0ff */
[----:B------:R-:W-:-:S06]  /*4200*/  ULDC.64 UR28, c[0x0][0x310] ;  /* 0x0000c400001c7ab9 */ /* 0x000fcc0000000a00 */
.L_x_3383:
[----:B------:R-:W0:Y:S01]  /*4210*/  LDC.64 R40, c[0x0][0x238] ;  /* 0x00008e00ff287b82 */ /* 0x000e220000000a00 */
[----:B------:R-:W-:Y:S01]  /*4220*/  USHF.R.S32.HI UR12, URZ, 0x1f, UR7 ;  /* 0x0000001f3f0c7899 */ /* 0x000fe20008011407 */
[----:B------:R-:W-:Y:S01]  /*4230*/  MOV R43, R0 ;  /* 0x00000000002b7202 */ /* 0x000fe20000000f00 */
[----:B------:R-:W-:-:S04]  /*4240*/  IMAD.MOV.U32 R42, RZ, RZ, R84 ;  /* 0x000000ffff2a7224 */ /* 0x000fc800078e0054 */
[C---:B0-----:R-:W-:Y:S02]  /*4250*/  IMAD R82, R40.reuse, UR12, RZ ;  /* 0x0000000c28527c24 */ /* 0x041fe4000f8e02ff */
[----:B------:R-:W-:-:S04]  /*4260*/  IMAD.WIDE.U32 R42, R40, UR7, R42 ;  /* 0x00000007282a7c25 */ /* 0x000fc8000f8e002a */
[----:B------:R-:W-:Y:S01]  /*4270*/  IMAD R41, R41, UR7, R82 ;  /* 0x0000000729297c24 */ /* 0x000fe2000f8e0252 */
[----:B------:R-:W-:-:S03]  /*4280*/  LEA R40, P2, R42, UR22, 0x2 ;  /* 0x000000162a287c11 */ /* 0x000fc6000f8410ff */
[----:B------:R-:W-:-:S05]  /*4290*/  IMAD.IADD R41, R43, 0x1, R41 ;  /* 0x000000012b297824 */ /* 0x000fca00078e0229 */
[----:B------:R-:W-:Y:S02]  /*42a0*/  LEA.HI.X R41, R42, UR23, R41, 0x2, P2 ;  /* 0x000000172a297c11 */ /* 0x000fe400090f1429 */
[----:B------:R-:W0:Y:S03]  /*42b0*/  LDC.64 R42, c[0x0][0x270] ;  /* 0x00009c00ff2a7b82 */ /* 0x000e260000000a00 */
[----:B------:R1:W2:Y:S01]  /*42c0*/  LDG.E R88, desc[UR18][R40.64] ;  /* 0x0000001228587981 */ /* 0x0002a2000c1e1900 */
[----:B------:R-:W-:Y:S02]  /*42d0*/  LOP3.LUT R89, R109, 0x20, R110, 0xfe, !PT ;  /* 0x000000206d597812 */ /* 0x000fe400078efe6e */
[----:B------:R-:W-:Y:S02]  /*42e0*/  PRMT R155, RZ, 0x7610, R155 ;  /* 0x00007610ff9b7816 */ /* 0x000fe4000000009b */
[----:B------:R-:W-:-:S02]  /*42f0*/  ISETP.GE.AND P5, PT, R89, UR13, PT ;  /* 0x0000000d59007c0c */ /* 0x000fc4000bfa6270 */
[----:B------:R-:W-:Y:S01]  /*4300*/  ISETP.GE.AND P6, PT, R106, UR13, PT ;  /* 0x0000000d6a007c0c */ /* 0x000fe2000bfc6270 */
[C---:B0-----:R-:W-:Y:S02]  /*4310*/  IMAD R82, R42.reuse, UR12, RZ ;  /* 0x0000000c2a527c24 */ /* 0x041fe4000f8e02ff */
[----:B-1----:R-:W-:-:S04]  /*4320*/  IMAD.WIDE.U32 R40, R42, UR7, R86 ;  /* 0x000000072a287c25 */ /* 0x002fc8000f8e0056 */
[--C-:B------:R-:W-:Y:S01]  /*4330*/  IMAD R43, R43, UR7, R82.reuse ;  /* 0x000000072b2b7c24 */ /* 0x100fe2000f8e0252 */
[----:B------:R-:W-:Y:S02]  /*4340*/  LEA R42, P2, R40, R108, 0x1 ;  /* 0x0000006c282a7211 */ /* 0x000fe400078408ff */
[----:B------:R-:W-:Y:S02]  /*4350*/  PRMT R82, RZ, 0x7610, R82 ;  /* 0x00007610ff527816 */ /* 0x000fe40000000052 */
[----:B------:R-:W-:-:S04]  /*4360*/  IADD3 R43, R41, R43, RZ ;  /* 0x0000002b292b7210 */ /* 0x000fc80007ffe0ff */
[----:B------:R-:W-:Y:S02]  /*4370*/  LEA.HI.X R43, R40, R107, R43, 0x1, P2 ;  /* 0x0000006b282b7211 */ /* 0x000fe400010f0c2b */
[----:B------:R-:W-:Y:S02]  /*4380*/  ISETP.GE.AND P3, PT, R104, UR13, PT ;  /* 0x0000000d68007c0c */ /* 0x000fe4000bf66270 */
[----:B------:R-:W-:Y:S01]  /*4390*/  ISETP.GE.AND P2, PT, R105, UR13, PT ;  /* 0x0000000d69007c0c */ /* 0x000fe2000bf46270 */
[----:B------:R-:W3:Y:S01]  /*43a0*/  @!P1 LDG.E.U16 R82, desc[UR18][R42.64] ;  /* 0x000000122a529981 */ /* 0x000ee2000c1e1500 */
[----:B------:R-:W-:Y:S02]  /*43b0*/  PRMT R154, RZ, 0x7610, R154 ;  /* 0x00007610ff9a7816 */ /* 0x000fe4000000009a */
[----:B------:R-:W-:Y:S01]  /*43c0*/  ISETP.GE.AND P4, PT, R103, UR13, PT ;  /* 0x0000000d67007c0c */ /* 0x000fe2000bf86270 */
[----:B------:R-:W4:Y:S01]  /*43d0*/  @!P5 LDG.E.U16 R155, desc[UR18][R42.64+0x40] ;  /* 0x000040122a9bd981 */ /* 0x000f22000c1e1500 */
[----:B------:R-:W-:-:S02]  /*43e0*/  ISETP.GE.AND P5, PT, R102, UR13, PT ;  /* 0x0000000d66007c0c */ /* 0x000fc4000bfa6270 */
[----:B------:R-:W-:Y:S01]  /*43f0*/  PRMT R159, RZ, 0x7610, R159 ;  /* 0x00007610ff9f7816 */ /* 0x000fe2000000009f */
[----:B------:R-:W4:Y:S01]  /*4400*/  @!P6 LDG.E.U16 R154, desc[UR18][R42.64+0x80] ;  /* 0x000080122a9ae981 */ /* 0x000f22000c1e1500 */
[----:B------:R-:W-:Y:S02]  /*4410*/  PRMT R160, RZ, 0x7610, R160 ;  /* 0x00007610ffa07816 */ /* 0x000fe400000000a0 */
[----:B------:R-:W-:Y:S02]  /*4420*/  PRMT R157, RZ, 0x7610, R157 ;  /* 0x00007610ff9d7816 */ /* 0x000fe4000000009d */
[----:B------:R-:W-:Y:S01]  /*4430*/  ISETP.GE.AND P6, PT, R101, UR13, PT ;  /* 0x0000000d65007c0c */ /* 0x000fe2000bfc6270 */
[----:B------:R-:W4:Y:S01]  /*4440*/  @!P3 LDG.E.U16 R159, desc[UR18][R42.64+0x100] ;  /* 0x000100122a9fb981 */ /* 0x000f22000c1e1500 */
[----:B------:R-:W-:Y:S02]  /*4450*/  PRMT R158, RZ, 0x7610, R158 ;  /* 0x00007610ff9e7816 */ /* 0x000fe4000000009e */
        /* <DEDUP_REMOVED lines=8> */
[----:B------:R-:W-:Y:S02]  /*44e0*/  ISETP.GE.AND P4, PT, R97, UR13, PT ;  /* 0x0000000d61007c0c */ /* 0x000fe4000bf86270 */
[----:B------:R-:W-:Y:S01]  /*44f0*/  PRMT R152, RZ, 0x7610, R152 ;  /* 0x00007610ff987816 */ /* 0x000fe20000000098 */
[----:B------:R-:W4:Y:S01]  /*4500*/  @!P6 LDG.E.U16 R156, desc[UR18][R42.64+0x1c0] ;  /* 0x0001c0122a9ce981 */ /* 0x000f22000c1e1500 */
[----:B------:R-:W-:-:S02]  /*4510*/  PRMT R153, RZ, 0x7610, R153 ;  /* 0x00007610ff997816 */ /* 0x000fc40000000099 */
[----:B------:R-:W-:Y:S01]  /*4520*/  LOP3.LUT R89, R109, 0x1e0, R110, 0xfe, !PT ;  /* 0x000001e06d597812 */ /* 0x000fe200078efe6e */
[----:B------:R-:W4:Y:S01]  /*4530*/  @!P3 LDG.E.U16 R151, desc[UR18][R42.64+0x200] ;  /* 0x000200122a97b981 */ /* 0x000f22000c1e1500 */
[----:B------:R-:W-:Y:S02]  /*4540*/  ISETP.GE.AND P6, PT, R96, UR13, PT ;  /* 0x0000000d60007c0c */ /* 0x000fe4000bfc6270 */
[----:B------:R-:W-:Y:S01]  /*4550*/  ISETP.GE.AND P3, PT, R95, UR13, PT ;  /* 0x0000000d5f007c0c */ /* 0x000fe2000bf66270 */
[----:B------:R-:W4:Y:S01]  /*4560*/  @!P2 LDG.E.U16 R152, desc[UR18][R42.64+0x240] ;  /* 0x000240122a98a981 */ /* 0x000f22000c1e1500 */
[----:B------:R-:W-:Y:S02]  /*4570*/  PRMT R83, RZ, 0x7610, R83 ;  /* 0x00007610ff537816 */ /* 0x000fe40000000053 */
[----:B------:R-:W-:Y:S01]  /*4580*/  ISETP.GE.AND P2, PT, R94, UR13, PT ;  /* 0x0000000d5e007c0c */ /* 0x000fe2000bf46270 */
[----:B------:R-:W4:Y:S01]  /*4590*/  @!P5 LDG.E.U16 R153, desc[UR18][R42.64+0x280] ;  /* 0x000280122a99d981 */ /* 0x000f22000c1e1500 */
[----:B------:R-:W-:Y:S01]  /*45a0*/  ISETP.GE.AND P5, PT, R89, UR13, PT ;  /* 0x0000000d59007c0c */ /* 0x000fe2000bfa6270 */
[----:B------:R-:W0:Y:S01]  /*45b0*/  S2R R114, SR_TID.X ;  /* 0x0000000000727919 */ /* 0x000e220000002100 */
[----:B------:R-:W-:-:S02]  /*45c0*/  PRMT R147, RZ, 0x7610, R147 ;  /* 0x00007610ff937816 */ /* 0x000fc40000000093 */
        /* <DEDUP_REMOVED lines=8> */
[----:B------:R-:W-:Y:S01]  /*4650*/  UIMAD UR21, UR6, -0x400, UR32 ;  /* 0xfffffc00061578a4 */ /* 0x000fe2000f8e0220 */
[----:B0-----:R-:W-:-:S05]  /*4660*/  IMAD.SHL.U32 R41, R114, 0x10, RZ ;  /* 0x0000001072297824 */ /* 0x001fca00078e00ff */
[----:B-1----:R-:W-:-:S04]  /*4670*/  IADD3 R42, R41, 0x1, RZ ;  /* 0x00000001292a7810 */ /* 0x002fc80007ffe0ff */
[----:B------:R-:W-:Y:S01]  /*4680*/  ISETP.GE.U32.AND P5, PT, R42, UR21, PT ;  /* 0x000000152a007c0c */ /* 0x000fe2000bfa6070 */
[C---:B------:R-:W-:Y:S01]  /*4690*/  VIADD R42, R41.reuse, 0x2 ;  /* 0x00000002292a7836 */ /* 0x040fe20000000000 */
[----:B------:R-:W-:-:S04]  /*46a0*/  IADD3 R116, R41, 0x3, RZ ;  /* 0x0000000329747810 */ /* 0x000fc80007ffe0ff */
[----:B------:R-:W-:Y:S02]  /*46b0*/  ISETP.GE.U32.AND P2, PT, R42, UR21, PT ;  /* 0x000000152a007c0c */ /* 0x000fe4000bf46070 */
[----:B------:R-:W-:Y:S01]  /*46c0*/  ISETP.GE.U32.AND P4, PT, R116, UR21, PT ;  /* 0x0000001574007c0c */ /* 0x000fe2000bf86070 */
[----:B------:R-:W-:Y:S01]  /*46d0*/  FMUL.FTZ R140, R32, R50 ;  /* 0x00000032208c7220 */ /* 0x000fe20000410000 */
[C---:B------:R-:W-:Y:S01]  /*46e0*/  VIADD R117, R41.reuse, 0x4 ;  /* 0x0000000429757836 */ /* 0x040fe20000000000 */
[----:B------:R-:W-:Y:S01]  /*46f0*/  ISETP.GE.U32.AND P6, PT, R41, UR21, PT ;  /* 0x0000001529007c0c */ /* 0x000fe2000bfc6070 */
[----:B------:R-:W-:Y:S01]  /*4700*/  FMUL.FTZ R138, R31, R49 ;  /* 0x000000311f8a7220 */ /* 0x000fe20000410000 */
[----:B------:R-:W-:Y:S01]  /*4710*/  FMUL.FTZ R146, R36, R53 ;  /* 0x0000003524927220 */ /* 0x000fe20000410000 */
[----:B------:R-:W-:Y:S02]  /*4720*/  FSEL R140, R140, RZ, !P4 ;  /* 0x000000ff8c8c7208 */ /* 0x000fe40006000000 */
[----:B------:R-:W-:-:S02]  /*4730*/  ISETP.GE.U32.AND P3, PT, R117, UR21, PT ;  /* 0x0000001575007c0c */ /* 0x000fc4000bf66070 */
[----:B------:R-:W-:Y:S01]  /*4740*/  IADD3 R117, R41, 0x5, RZ ;  /* 0x0000000529757810 */ /* 0x000fe20007ffe0ff */
[----:B------:R-:W-:Y:S01]  /*4750*/  FMUL.FTZ R136, R29, R48 ;  /* 0x000000301d887220 */ /* 0x000fe20000410000 */
[----:B------:R-:W-:Y:S02]  /*4760*/  FSEL R138, R138, RZ, !P3 ;  /* 0x000000ff8a8a7208 */ /* 0x000fe40005800000 */
[----:B------:R-:W-:Y:S01]  /*4770*/  FSEL R146, R146, RZ, !P6 ;  /* 0x000000ff92927208 */ /* 0x000fe20007000000 */
[----:B------:R-:W-:Y:S01]  /*4780*/  FMUL.FTZ R144, R34, R52 ;  /* 0x0000003422907220 */ /* 0x000fe20000410000 */
[----:B------:R-:W-:-:S04]  /*4790*/  FMUL.FTZ R142, R33, R51 ;  /* 0x00000033218e7220 */ /* 0x000fc80000410000 */
        /* <DEDUP_REMOVED lines=14> */
[C---:B------:R-:W-:Y:S01]  /*4880*/  FMUL.FTZ R43, R40.reuse, R50 ;  /* 0x00000032282b7220 */ /* 0x040fe20000410000 */
[----:B------:R-:W-:-:S04]  /*4890*/  FMUL.FTZ R88, R40, R53 ;  /* 0x0000003528587220 */ /* 0x000fc80000410000 */
[----:B------:R-:W0:Y:S01]  /*48a0*/  MUFU.EX2 R115, R115 ;  /* 0x0000007300737308 */ /* 0x000e220000000800 */
[C---:B------:R-:W-:Y:S01]  /*48b0*/  FMUL.FTZ R42, R40.reuse, R49 ;  /* 0x00000031282a7220 */ /* 0x040fe20000410000 */
[C---:B------:R-:W-:Y:S01]  /*48c0*/  FMUL.FTZ R89, R40.reuse, R52 ;  /* 0x0000003428597220 */ /* 0x040fe20000410000 */
[----:B------:R-:W-:-:S05]  /*48d0*/  FMUL.FTZ R116, R40, R48 ;  /* 0x0000003028747220 */ /* 0x000fca0000410000 */
[----:B------:R-:W1:Y:S08]  /*48e0*/  MUFU.EX2 R43, R43 ;  /* 0x0000002b002b7308 */ /* 0x000e700000000800 */
[----:B------:R-:W2:Y:S01]  /*48f0*/  MUFU.EX2 R88, R88 ;  /* 0x0000005800587308 */ /* 0x000ea20000000800 */
[----:B0-----:R-:W-:-:S07]  /*4900*/  FSEL R141, R115, 1, !P2 ;  /* 0x3f800000738d7808 */ /* 0x001fce0005000000 */
[----:B------:R-:W0:Y:S01]  /*4910*/  MUFU.EX2 R42, R42 ;  /* 0x0000002a002a7308 */ /* 0x000e220000000800 */
[----:B------:R-:W-:-:S07]  /*4920*/  VIADD R115, R41, 0x8 ;  /* 0x0000000829737836 */ /* 0x000fce0000000000 */
[----:B------:R-:W0:Y:S01]  /*4930*/  MUFU.EX2 R89, R89 ;  /* 0x0000005900597308 */ /* 0x000e220000000800 */
[----:B-1----:R-:W-:-:S07]  /*4940*/  FSEL R139, R43, 1, !P4 ;  /* 0x3f8000002b8b7808 */ /* 0x002fce0006000000 */
[----:B------:R-:W1:Y:S01]  /*4950*/  MUFU.EX2 R116, R116 ;  /* 0x0000007400747308 */ /* 0x000e620000000800 */
[----:B--2---:R-:W-:Y:S01]  /*4960*/  FSEL R145, R88, 1, !P6 ;  /* 0x3f80000058917808 */ /* 0x004fe20007000000 */
[----:B------:R-:W-:Y:S01]  /*4970*/  FMUL.FTZ R88, R40, R47 ;  /* 0x0000002f28587220 */ /* 0x000fe20000410000 */
[----:B------:R-:W-:Y:S02]  /*4980*/  ISETP.GE.U32.AND P4, PT, R115, UR21, PT ;  /* 0x0000001573007c0c */ /* 0x000fe4000bf86070 */
[----:B------:R-:W-:Y:S02]  /*4990*/  IADD3 R115, R41, 0x9, RZ ;  /* 0x0000000929737810 */ /* 0x000fe40007ffe0ff */
[----:B0-----:R-:W-:Y:S02]  /*49a0*/  FSEL R137, R42, 1, !P3 ;  /* 0x3f8000002a897808 */ /* 0x001fe40005800000 */
[----:B------:R-:W-:Y:S01]  /*49b0*/  FSEL R143, R89, 1, !P5 ;  /* 0x3f800000598f7808 */ /* 0x000fe20006800000 */
[C---:B------:R-:W-:Y:S01]  /*49c0*/  FMUL.FTZ R89, R40.reuse, R46 ;  /* 0x0000002e28597220 */ /* 0x040fe20000410000 */
[----:B------:R-:W-:Y:S01]  /*49d0*/  ISETP.GE.U32.AND P3, PT, R115, UR21, PT ;  /* 0x0000001573007c0c */ /* 0x000fe2000bf66070 */
[----:B------:R-:W-:Y:S01]  /*49e0*/  VIADD R115, R41, 0xa ;  /* 0x0000000a29737836 */ /* 0x000fe20000000000 */
[----:B------:R-:W-:Y:S01]  /*49f0*/  ISETP.GE.U32.AND P6, PT, R117, UR21, PT ;  /* 0x0000001575007c0c */ /* 0x000fe2000bfc6070 */
[----:B------:R-:W0:Y:S01]  /*4a00*/  MUFU.EX2 R88, R88 ;  /* 0x0000005800587308 */ /* 0x000e220000000800 */
[----:B------:R-:W-:-:S02]  /*4a10*/  FMUL.FTZ R43, R40, R45 ;  /* 0x0000002d282b7220 */ /* 0x000fc40000410000 */
[----:B------:R-:W-:Y:S02]  /*4a20*/  FSEL R136, R136, RZ, !P6 ;  /* 0x000000ff88887208 */ /* 0x000fe40007000000 */
[----:B-1----:R-:W-:Y:S02]  /*4a30*/  FSEL R135, R116, 1, !P6 ;  /* 0x3f80000074877808 */ /* 0x002fe40007000000 */
[----:B------:R-:W-:Y:S01]  /*4a40*/  ISETP.GE.U32.AND P6, PT, R115, UR21, PT ;  /* 0x0000001573007c0c */ /* 0x000fe2000bfc6070 */
[----:B------:R-:W1:Y:S01]  /*4a50*/  MUFU.EX2 R89, R89 ;  /* 0x0000005900597308 */ /* 0x000e620000000800 */
[C---:B------:R-:W-:Y:S01]  /*4a60*/  FMUL.FTZ R115, R40.reuse, R39 ;  /* 0x0000002728737220 */ /* 0x040fe20000410000 */
[----:B------:R-:W-:Y:S02]  /*4a70*/  VIADD R117, R41, 0x6 ;  /* 0x0000000629757836 */ /* 0x000fe40000000000 */
[----:B------:R-:W-:-:S04]  /*4a80*/  FMUL.FTZ R42, R40, R44 ;  /* 0x0000002c282a7220 */ /* 0x000fc80000410000 */
[----:B------:R-:W2:Y:S01]  /*4a90*/  MUFU.EX2 R43, R43 ;  /* 0x0000002b002b7308 */ /* 0x000ea20000000800 */
[----:B------:R-:W-:Y:S02]  /*4aa0*/  ISETP.GE.U32.AND P5, PT, R117, UR21, PT ;  /* 0x0000001575007c0c */ /* 0x000fe4000bfa6070 */
[----:B------:R-:W-:-:S05]  /*4ab0*/  IADD3 R117, R41, 0x7, RZ ;  /* 0x0000000729757810 */ /* 0x000fca0007ffe0ff */
[----:B------:R-:W3:Y:S01]  /*4ac0*/  MUFU.EX2 R115, R115 ;  /* 0x0000007300737308 */ /* 0x000ee20000000800 */
[----:B0-----:R-:W-:Y:S01]  /*4ad0*/  FSEL R133, R88, 1, !P5 ;  /* 0x3f80000058857808 */ /* 0x001fe20006800000 */
[----:B------:R-:W-:Y:S01]  /*4ae0*/  VIADD R88, R41, 0xc ;  /* 0x0000000c29587836 */ /* 0x000fe20000000000 */
[----:B------:R-:W-:-:S05]  /*4af0*/  ISETP.GE.U32.AND P2, PT, R117, UR21, PT ;  /* 0x0000001575007c0c */ /* 0x000fca000bf46070 */
[----:B------:R-:W0:Y:S01]  /*4b00*/  MUFU.EX2 R42, R42 ;  /* 0x0000002a002a7308 */ /* 0x000e220000000800 */
[----:B------:R-:W-:Y:S02]  /*4b10*/  FSEL R132, R132, RZ, !P2 ;  /* 0x000000ff84847208 */ /* 0x000fe40005000000 */
[----:B-1----:R-:W-:Y:S02]  /*4b20*/  FSEL R131, R89, 1, !P2 ;  /* 0x3f80000059837808 */ /* 0x002fe40005000000 */
[----:B------:R-:W-:Y:S02]  /*4b30*/  ISETP.GE.U32.AND P2, PT, R88, UR21, PT ;  /* 0x0000001558007c0c */ /* 0x000fe4000bf46070 */
[----:B--2---:R-:W-:Y:S01]  /*4b40*/  FSEL R129, R43, 1, !P4 ;  /* 0x3f8000002b817808 */ /* 0x004fe20006000000 */
[C---:B------:R-:W-:Y:S01]  /*4b50*/  VIADD R43, R41.reuse, 0xe ;  /* 0x0000000e292b7836 */ /* 0x040fe20000000000 */
[C---:B------:R-:W-:Y:S02]  /*4b60*/  IADD3 R116, R41.reuse, 0xb, RZ ;  /* 0x0000000b29747810 */ /* 0x040fe40007ffe0ff */
[----:B------:R-:W-:-:S02]  /*4b70*/  IADD3 R88, R41, 0xd, RZ ;  /* 0x0000000d29587810 */ /* 0x000fc40007ffe0ff */
[----:B------:R-:W-:Y:S02]  /*4b80*/  IADD3 R41, R41, 0xf, RZ ;  /* 0x0000000f29297810 */ /* 0x000fe40007ffe0ff */
[----:B------:R-:W-:Y:S02]  /*4b90*/  FSEL R126, R126, RZ, !P6 ;  /* 0x000000ff7e7e7208 */ /* 0x000fe40007000000 */
[----:B---3--:R-:W-:Y:S02]  /*4ba0*/  FSEL R125, R115, 1, !P6 ;  /* 0x3f800000737d7808 */ /* 0x008fe40007000000 */
[----:B------:R-:W-:Y:S01]  /*4bb0*/  ISETP.GE.U32.AND P6, PT, R41, UR21, PT ;  /* 0x0000001529007c0c */ /* 0x000fe2000bfc6070 */
[-C--:B------:R-:W-:Y:S01]  /*4bc0*/  FFMA.FTZ R41, R146, R143.reuse, R144 ;  /* 0x0000008f92297223 */ /* 0x080fe20000010090 */
[----:B0-----:R-:W-:Y:S01]  /*4bd0*/  FSEL R127, R42, 1, !P3 ;  /* 0x3f8000002a7f7808 */ /* 0x001fe20005800000 */
[----:B------:R-:W-:Y:S02]  /*4be0*/  FMUL.FTZ R42, R145, R143 ;  /* 0x0000008f912a7220 */ /* 0x000fe40000410000 */
[----:B------:R-:W-:-:S02]  /*4bf0*/  FFMA.FTZ R41, R141, R41, R142 ;  /* 0x000000298d297223 */ /* 0x000fc4000001008e */
[----:B------:R-:W-:Y:S02]  /*4c00*/  FMUL.FTZ R42, R141, R42 ;  /* 0x0000002a8d2a7220 */ /* 0x000fe40000410000 */
[C---:B------:R-:W-:Y:S01]  /*4c10*/  FFMA.FTZ R41, R139.reuse, R41, R140 ;  /* 0x000000298b297223 */ /* 0x040fe2000001008c */
[----:B------:R-:W-:Y:S01]  /*4c20*/  FMUL.FTZ R120, R40, R38 ;  /* 0x0000002628787220 */ /* 0x000fe20000410000 */
[----:B------:R-:W-:Y:S02]  /*4c30*/  FMUL.FTZ R42, R139, R42 ;  /* 0x0000002a8b2a7220 */ /* 0x000fe40000410000 */
[C---:B------:R-:W-:Y:S01]  /*4c40*/  FFMA.FTZ R41, R137.reuse, R41, R138 ;  /* 0x0000002989297223 */ /* 0x040fe2000001008a */
[----:B------:R-:W-:Y:S01]  /*4c50*/  FSEL R134, R134, RZ, !P5 ;  /* 0x000000ff86867208 */ /* 0x000fe20006800000 */
[----:B------:R-:W-:Y:S01]  /*4c60*/  FMUL.FTZ R42, R137, R42 ;  /* 0x0000002a892a7220 */ /* 0x000fe20000410000 */
[C---:B------:R-:W-:Y:S01]  /*4c70*/  FMUL.FTZ R119, R40.reuse, R37 ;  /* 0x0000002528777220 */ /* 0x040fe20000410000 */
[C---:B------:R-:W-:Y:S01]  /*4c80*/  FFMA.FTZ R41, R135.reuse, R41, R136 ;  /* 0x0000002987297223 */ /* 0x040fe20000010088 */
[----:B------:R-:W0:Y:S01]  /*4c90*/  MUFU.EX2 R120, R120 ;  /* 0x0000007800787308 */ /* 0x000e220000000800 */
[----:B------:R-:W-:Y:S01]  /*4ca0*/  FMUL.FTZ R42, R135, R42 ;  /* 0x0000002a872a7220 */ /* 0x000fe20000410000 */
[----:B------:R-:W-:Y:S01]  /*4cb0*/  FMUL.FTZ R117, R40, R35 ;  /* 0x0000002328757220 */ /* 0x000fe20000410000 */
[C---:B------:R-:W-:Y:S01]  /*4cc0*/  FFMA.FTZ R41, R133.reuse, R41, R134 ;  /* 0x0000002985297223 */ /* 0x040fe20000010086 */
[----:B------:R-:W-:Y:S01]  /*4cd0*/  ISETP.GE.U32.AND P5, PT, R116, UR21, PT ;  /* 0x0000001574007c0c */ /* 0x000fe2000bfa6070 */
[----:B------:R-:W-:Y:S01]  /*4ce0*/  FMUL.FTZ R42, R133, R42 ;  /* 0x0000002a852a7220 */ /* 0x000fe20000410000 */
[----:B------:R-:W-:-:S02]  /*4cf0*/  FSEL R130, R130, RZ, !P4 ;  /* 0x000000ff82827208 */ /* 0x000fc40006000000 */
[----:B------:R-:W1:Y:S01]  /*4d00*/  MUFU.EX2 R119, R119 ;  /* 0x0000007700777308 */ /* 0x000e620000000800 */
[----:B------:R-:W-:Y:S01]  /*4d10*/  FMUL.FTZ R116, R40, R30 ;  /* 0x0000001e28747220 */ /* 0x000fe20000410000 */
[C---:B------:R-:W-:Y:S01]  /*4d20*/  FFMA.FTZ R41, R131.reuse, R41, R132 ;  /* 0x0000002983297223 */ /* 0x040fe20000010084 */
[----:B------:R-:W-:Y:S01]  /*4d30*/  FSEL R128, R128, RZ, !P3 ;  /* 0x000000ff80807208 */ /* 0x000fe20005800000 */
[----:B------:R-:W-:Y:S01]  /*4d40*/  FMUL.FTZ R42, R131, R42 ;  /* 0x0000002a832a7220 */ /* 0x000fe20000410000 */
[----:B------:R-:W-:Y:S01]  /*4d50*/  FMUL.FTZ R115, R40, R25 ;  /* 0x0000001928737220 */ /* 0x000fe20000410000 */
[C---:B------:R-:W-:Y:S02]  /*4d60*/  FFMA.FTZ R41, R129.reuse, R41, R130 ;  /* 0x0000002981297223 */ /* 0x040fe40000010082 */
[----:B------:R-:W2:Y:S01]  /*4d70*/  MUFU.EX2 R117, R117 ;  /* 0x0000007500757308 */ /* 0x000ea20000000800 */
[----:B------:R-:W-:Y:S01]  /*4d80*/  FMUL.FTZ R42, R129, R42 ;  /* 0x0000002a812a7220 */ /* 0x000fe20000410000 */
[----:B------:R-:W-:Y:S01]  /*4d90*/  FFMA.FTZ R41, R127, R41, R128 ;  /* 0x000000297f297223 */ /* 0x000fe20000010080 */
[----:B------:R-:W-:-:S05]  /*4da0*/  FSEL R124, R124, RZ, !P5 ;  /* 0x000000ff7c7c7208 */ /* 0x000fca0006800000 */
[----:B------:R-:W3:Y:S01]  /*4db0*/  MUFU.EX2 R116, R116 ;  /* 0x0000007400747308 */ /* 0x000ee20000000800 */
[----:B------:R-:W-:Y:S01]  /*4dc0*/  FMUL.FTZ R42, R127, R42 ;  /* 0x0000002a7f2a7220 */ /* 0x000fe20000410000 */
[----:B0-----:R-:W-:Y:S01]  /*4dd0*/  FSEL R120, R120, 1, !P5 ;  /* 0x3f80000078787808 */ /* 0x001fe20006800000 */
[----:B------:R-:W-:Y:S01]  /*4de0*/  FFMA.FTZ R41, R125, R41, R126 ;  /* 0x000000297d297223 */ /* 0x000fe2000001007e */
[----:B------:R-:W-:-:S04]  /*4df0*/  ISETP.GE.U32.AND P3, PT, R43, UR21, PT ;  /* 0x000000152b007c0c */ /* 0x000fc8000bf66070 */
[----:B------:R-:W0:Y:S01]  /*4e00*/  MUFU.EX2 R115, R115 ;  /* 0x0000007300737308 */ /* 0x000e220000000800 */
[----:B------:R-:W-:Y:S01]  /*4e10*/  ISETP.GE.U32.AND P4, PT, R88, UR21, PT ;  /* 0x0000001558007c0c */ /* 0x000fe2000bf86070 */
[----:B------:R-:W-:Y:S01]  /*4e20*/  FMUL.FTZ R43, R125, R42 ;  /* 0x0000002a7d2b7220 */ /* 0x000fe20000410000 */
[----:B------:R-:W-:Y:S01]  /*4e30*/  FSEL R123, R123, RZ, !P2 ;  /* 0x000000ff7b7b7208 */ /* 0x000fe20005000000 */
[----:B------:R-:W-:Y:S01]  /*4e40*/  FFMA.FTZ R42, R120, R41, R124 ;  /* 0x00000029782a7223 */ /* 0x000fe2000001007c */
[----:B-1----:R-:W-:Y:S02]  /*4e50*/  FSEL R119, R119, 1, !P2 ;  /* 0x3f80000077777808 */ /* 0x002fe40005000000 */
[----:B------:R-:W-:Y:S02]  /*4e60*/  FSEL R122, R122, RZ, !P4 ;  /* 0x000000ff7a7a7208 */ /* 0x000fe40006000000 */
[----:B--2---:R-:W-:Y:S01]  /*4e70*/  FSEL R117, R117, 1, !P4 ;  /* 0x3f80000075757808 */ /* 0x004fe20006000000 */
[----:B------:R-:W-:Y:S01]  /*4e80*/  FFMA.FTZ R42, R119, R42, R123 ;  /* 0x0000002a772a7223 */ /* 0x000fe2000001007b */
[----:B------:R-:W-:Y:S01]  /*4e90*/  FMUL.FTZ R40, R120, R43 ;  /* 0x0000002b78287220 */ /* 0x000fe20000410000 */
[----:B------:R-:W-:-:S02]  /*4ea0*/  FSEL R121, R121, RZ, !P3 ;  /* 0x000000ff79797208 */ /* 0x000fc40005800000 */
[----:B---3--:R-:W-:Y:S01]  /*4eb0*/  FSEL R116, R116, 1, !P3 ;  /* 0x3f80000074747808 */ /* 0x008fe20005800000 */
[----:B------:R-:W-:Y:S01]  /*4ec0*/  FFMA.FTZ R42, R117, R42, R122 ;  /* 0x0000002a752a7223 */ /* 0x000fe2000001007a */
[----:B------:R-:W-:Y:S01]  /*4ed0*/  FMUL.FTZ R40, R119, R40 ;  /* 0x0000002877287220 */ /* 0x000fe20000410000 */
[----:B------:R-:W-:Y:S02]  /*4ee0*/  FSEL R118, R118, RZ, !P6 ;  /* 0x000000ff76767208 */ /* 0x000fe40007000000 */
[----:B0-----:R-:W-:Y:S01]  /*4ef0*/  FSEL R115, R115, 1, !P6 ;  /* 0x3f80000073737808 */ /* 0x001fe20007000000 */
[----:B------:R-:W-:Y:S01]  /*4f00*/  FFMA.FTZ R42, R116, R42, R121 ;  /* 0x0000002a742a7223 */ /* 0x000fe20000010079 */
[----:B------:R-:W-:-:S03]  /*4f10*/  FMUL.FTZ R41, R117, R40 ;  /* 0x0000002875297220 */ /* 0x000fc60000410000 */
[----:B------:R-:W-:Y:S01]  /*4f20*/  FFMA.FTZ R89, R115, R42, R118 ;  /* 0x0000002a73597223 */ /* 0x000fe20000010076 */
[----:B------:R-:W-:-:S04]  /*4f30*/  FMUL.FTZ R88, R116, R41 ;  /* 0x0000002974587220 */ /* 0x000fc80000410000 */
[----:B------:R-:W-:Y:S01]  /*4f40*/  FMUL.FTZ R88, R115, R88 ;  /* 0x0000005873587220 */ /* 0x000fe20000410000 */
[----:B------:R-:W0:Y:S01]  /*4f50*/  SHFL.UP PT, R161, R89, 0x1, RZ ;  /* 0x0420000059a17989 */ /* 0x000e2200000e00ff */
[----:B------:R-:W-:-:S03]  /*4f60*/  UIMAD UR14, UR20, UR24, URZ ;  /* 0x00000018140e72a4 */ /* 0x000fc6000f8e023f */
[----:B------:R-:W1:Y:S01]  /*4f70*/  SHFL.UP PT, R162, R88, 0x1, RZ ;  /* 0x0420000058a27989 */ /* 0x000e6200000e00ff */
[----:B------:R-:W-:Y:S01]  /*4f80*/  IMAD.U32 R40, RZ, RZ, UR25 ;  /* 0x00000019ff287e24 */ /* 0x000fe2000f8e00ff */
[----:B------:R-:W-:-:S03]  /*4f90*/  ISETP.GE.AND P2, PT, R111, 0x1, PT ;  /* 0x000000016f00780c */ /* 0x000fc60003f46270 */
[C---:B------:R-:W-:Y:S02]  /*4fa0*/  IMAD R43, R113.reuse, R40, UR14 ;  /* 0x0000000e712b7e24 */ /* 0x040fe4000f8e0228 */
[----:B------:R-:W-:-:S05]  /*4fb0*/  IMAD.WIDE.U32 R40, R113, UR24, RZ ;  /* 0x0000001871287c25 */ /* 0x000fca000f8e00ff */
[----:B------:R-:W-:Y:S02]  /*4fc0*/  IADD3 R41, R41, R43, RZ ;  /* 0x0000002b29297210 */ /* 0x000fe40007ffe0ff */
[----:B------:R-:W2:Y:S01]  /*4fd0*/  LDC.64 R42, c[0x0][0x250] ;  /* 0x00009400ff2a7b82 */ /* 0x000ea20000000a00 */
[----:B------:R-:W-:Y:S01]  /*4fe0*/  STS.U16 [R93], R82 ;  /* 0x000000525d007388 */ /* 0x000fe20000000400 */
[C---:B0-----:R-:W-:Y:S01]  /*4ff0*/  @P2 FFMA.FTZ R89, R88.reuse, R161, R89 ;  /* 0x000000a158592223 */ /* 0x041fe20000010059 */
[----:B-1----:R-:W-:-:S04]  /*5000*/  @P2 FMUL.FTZ R88, R88, R162 ;  /* 0x000000a258582220 */ /* 0x002fc80000410000 */
[----:B------:R-:W0:Y:S04]  /*5010*/  SHFL.UP PT, R82, R89, 0x2, RZ ;  /* 0x0440000059527989 */ /* 0x000e2800000e00ff */
[----:B------:R-:W1:Y:S01]  /*5020*/  SHFL.UP PT, R161, R88, 0x2, RZ ;  /* 0x0440000058a17989 */ /* 0x000e6200000e00ff */
[----:B------:R-:W-:Y:S01]  /*5030*/  ISETP.GE.AND P2, PT, R111, 0x2, PT ;  /* 0x000000026f00780c */ /* 0x000fe20003f46270 */
[C---:B--2---:R-:W-:Y:S02]  /*5040*/  IMAD R162, R42.reuse, UR12, RZ ;  /* 0x0000000c2aa27c24 */ /* 0x044fe4000f8e02ff */
[----:B------:R-:W-:-:S04]  /*5050*/  IMAD.WIDE.U32 R40, R42, UR7, R40 ;  /* 0x000000072a287c25 */ /* 0x000fc8000f8e0028 */
[----:B------:R-:W-:Y:S01]  /*5060*/  IMAD R43, R43, UR7, R162 ;  /* 0x000000072b2b7c24 */ /* 0x000fe2000f8e02a2 */
[----:B------:R-:W-:-:S03]  /*5070*/  LEA R42, P3, R40, UR26, 0x2 ;  /* 0x0000001a282a7c11 */ /* 0x000fc6000f8610ff */
[----:B------:R-:W-:Y:S02]  /*5080*/  IMAD.IADD R41, R41, 0x1, R43 ;  /* 0x0000000129297824 */ /* 0x000fe400078e022b */
[----:B0-----:R-:W-:-:S03]  /*5090*/  @P2 FFMA.FTZ R89, R88, R82, R89 ;  /* 0x0000005258592223 */ /* 0x001fc60000010059 */
[----:B------:R-:W-:Y:S01]  /*50a0*/  LEA.HI.X R43, R40, UR27, R41, 0x2, P3 ;  /* 0x0000001b282b7c11 */ /* 0x000fe200098f1429 */
[----:B-1----:R-:W-:Y:S01]  /*50b0*/  @P2 FMUL.FTZ R88, R88, R161 ;  /* 0x000000a158582220 */ /* 0x002fe20000410000 */
[----:B------:R-:W0:Y:S04]  /*50c0*/  SHFL.UP PT, R40, R89, 0x4, RZ ;  /* 0x0480000059287989 */ /* 0x000e2800000e00ff */
[----:B------:R-:W1:Y:S01]  /*50d0*/  SHFL.UP PT, R41, R88, 0x4, RZ ;  /* 0x0480000058297989 */ /* 0x000e6200000e00ff */
[----:B------:R-:W-:-:S13]  /*50e0*/  ISETP.GE.AND P2, PT, R111, 0x4, PT ;  /* 0x000000046f00780c */ /* 0x000fda0003f46270 */
[C---:B0-----:R-:W-:Y:S01]  /*50f0*/  @P2 FFMA.FTZ R89, R88.reuse, R40, R89 ;  /* 0x0000002858592223 */ /* 0x041fe20000010059 */
[----:B-1----:R-:W-:-:S04]  /*5100*/  @P2 FMUL.FTZ R88, R88, R41 ;  /* 0x0000002958582220 */ /* 0x002fc80000410000 */
[----:B------:R-:W0:Y:S04]  /*5110*/  SHFL.UP PT, R40, R89, 0x8, RZ ;  /* 0x0500000059287989 */ /* 0x000e2800000e00ff */
[----:B------:R-:W1:Y:S01]  /*5120*/  SHFL.UP PT, R41, R88, 0x8, RZ ;  /* 0x0500000058297989 */ /* 0x000e6200000e00ff */
[C---:B------:R-:W-:Y:S01]  /*5130*/  ISETP.GE.AND P2, PT, R111.reuse, 0x8, PT ;  /* 0x000000086f00780c */ /* 0x040fe20003f46270 */
[----:B------:R-:W2:Y:S01]  /*5140*/  S2UR UR14, SR_CgaCtaId ;  /* 0x00000000000e79c3 */ /* 0x000ea20000008800 */
[----:B------:R-:W-:-:S11]  /*5150*/  ISETP.NE.AND P3, PT, R111, 0x1f, PT ;  /* 0x0000001f6f00780c */ /* 0x000fd60003f65270 */
[C---:B0-----:R-:W-:Y:S01]  /*5160*/  @P2 FFMA.FTZ R89, R88.reuse, R40, R89 ;  /* 0x0000002858592223 */ /* 0x041fe20000010059 */
[----:B-1----:R-:W-:-:S04]  /*5170*/  @P2 FMUL.FTZ R88, R88, R41 ;  /* 0x0000002958582220 */ /* 0x002fc80000410000 */
[----:B------:R-:W0:Y:S04]  /*5180*/  SHFL.UP PT, R40, R89, 0x10, RZ ;  /* 0x0600000059287989 */ /* 0x000e2800000e00ff */
[----:B------:R-:W1:Y:S01]  /*5190*/  SHFL.UP PT, R41, R88, 0x10, RZ ;  /* 0x0600000058297989 */ /* 0x000e6200000e00ff */
[----:B------:R-:W-:-:S03]  /*51a0*/  ISETP.GE.AND P2, PT, R111, 0x10, PT ;  /* 0x000000106f00780c */ /* 0x000fc60003f46270 */
[----:B----4-:R-:W-:Y:S04]  /*51b0*/  STS.U16 [R92+0x40], R155 ;  /* 0x0000409b5c007388 */ /* 0x010fe80000000400 */
        /* <DEDUP_REMOVED lines=14> */
[----:B------:R-:W-:Y:S01]  /*52a0*/  @!P3 SHF.R.U32.HI R40, RZ, 0x2, R114 ;  /* 0x00000002ff28b819 */ /* 0x000fe20000011672 */
[----:B------:R-:W-:Y:S02]  /*52b0*/  IMAD.MOV.U32 R82, RZ, RZ, 0x3f800000 ;  /* 0x3f800000ff527424 */ /* 0x000fe400078e00ff */
[----:B-1----:R-:W-:Y:S01]  /*52c0*/  @P2 FMUL.FTZ R88, R88, R41 ;  /* 0x0000002958582220 */ /* 0x002fe20000410000 */
[----:B------:R1:W-:Y:S01]  /*52d0*/  STS.U16 [R73+0x300], R147 ;  /* 0x0003009349007388 */ /* 0x0003e20000000400 */
[----:B0-----:R-:W-:-:S03]  /*52e0*/  HFMA2.MMA R83, -RZ, RZ, 0, 0 ;  /* 0x00000000ff537435 */ /* 0x001fc600000001ff */
[----:B------:R-:W-:Y:S01]  /*52f0*/  STS.U16 [R72+0x340], R148 ;  /* 0x0003409448007388 */ /* 0x000fe20000000400 */
[----:B------:R-:W-:-:S03]  /*5300*/  @!P3 LOP3.LUT R40, R40, 0x3ffffff8, RZ, 0xc0, !PT ;  /* 0x3ffffff82828b812 */ /* 0x000fc600078ec0ff */
        /* <DEDUP_REMOVED lines=9> */
[----:B------:R-:W0:Y:S04]  /*53a0*/  @!P0 LDS.64 R82, [UR31+0x870] ;  /* 0x0008701fff528984 */ /* 0x000e280008000a00 */
        /* <DEDUP_REMOVED lines=10> */
[----:B-1----:R1:W5:Y:S04]  /*5450*/  LDG.E R147, desc[UR18][R42.64] ;  /* 0x000000122a937981 */ /* 0x002368000c1e1900 */
[----:B------:R-:W-:Y:S01]  /*5460*/  @!P3 STS.64 [R40+UR12+0x850], R88 ;  /* 0x000850582800b988 */ /* 0x000fe20008000a0c */
[----:B------:R-:W-:Y:S01]  /*5470*/  SHF.R.U32.HI R41, RZ, 0x5, R114 ;  /* 0x00000005ff297819 */ /* 0x000fe20000011672 */
[----:B------:R-:W-:Y:S03]  /*5480*/  BAR.SYNC.DEFER_BLOCKING 0x0 ;  /* 0x0000000000007b1d */ /* 0x000fe60000010000 */
[----:B------:R-:W-:-:S03]  /*5490*/  ISETP.NE.AND P2, PT, R41, RZ, PT ;  /* 0x000000ff2900720c */ /* 0x000fc60003f45270 */
[----:B-1----:R-:W1:Y:S04]  /*54a0*/  LDS.128 R40, [UR12+0x850] ;  /* 0x0008500cff287984 */ /* 0x002e680008000c00 */
[----:B------:R0:W-:Y:S04]  /*54b0*/  SHFL.UP PT, R164, R89, 0x1, RZ ;  /* 0x0420000059a47989 */ /* 0x0001e800000e00ff */
[----:B------:R2:W3:Y:S01]  /*54c0*/  SHFL.UP PT, R165, R88, 0x1, RZ ;  /* 0x0420000058a57989 */ /* 0x0004e200000e00ff */
[----:B------:R-:W-:Y:S01]  /*54d0*/  ISETP.NE.AND P3, PT, R111, RZ, P2 ;  /* 0x000000ff6f00720c */ /* 0x000fe20001765270 */
[----:B------:R-:W-:Y:S01]  /*54e0*/  BSSY B0, `(.L_x_3379) ;  /* 0x0000012000007945 */ /* 0x000fe20003800000 */
[----:B0-----:R-:W-:Y:S01]  /*54f0*/  @P2 MOV R89, R83 ;  /* 0x0000005300592202 */ /* 0x001fe20000000f00 */
[----:B--2---:R-:W-:-:S02]  /*5500*/  @P2 IMAD.MOV.U32 R88, RZ, RZ, R82 ;  /* 0x000000ffff582224 */ /* 0x004fc400078e0052 */
[----:B-1----:R-:W-:-:S08]  /*5510*/  FFMA.FTZ R43, R41, R42, R43 ;  /* 0x0000002a292b7223 */ /* 0x002fd0000001002b */
[----:B---3--:R-:W-:Y:S01]  /*5520*/  @P3 FFMA.FTZ R41, R165, R41, R164 ;  /* 0x00000029a5293223 */ /* 0x008fe200000100a4 */
[----:B------:R-:W-:-:S04]  /*5530*/  @P2 ISETP.NE.AND P3, PT, R111, RZ, PT ;  /* 0x000000ff6f00220c */ /* 0x000fc80003f65270 */
[----:B------:R-:W-:Y:S01]  /*5540*/  @P2 MOV R164, R41 ;  /* 0x0000002900a42202 */ /* 0x000fe20000000f00 */
[----:B------:R-:W-:-:S05]  /*5550*/  @P2 FMUL.FTZ R41, R165, R40 ;  /* 0x00000028a5292220 */ /* 0x000fca0000410000 */
[----:B------:R-:W-:-:S05]  /*5560*/  @P2 FSEL R41, R40, R41, !P3 ;  /* 0x0000002928292208 */ /* 0x000fca0005800000 */
[----:B------:R-:W-:Y:S01]  /*5570*/  @P2 IMAD.MOV.U32 R165, RZ, RZ, R41 ;  /* 0x000000ffffa52224 */ /* 0x000fe200078e0029 */
[----:B------:R-:W-:Y:S06]  /*5580*/  @P2 BRA `(.L_x_3380) ;  /* 0x00000000001c2947 */ /* 0x000fec0003800000 */
[----:B------:R-:W-:Y:S01]  /*5590*/  ISETP.NE.AND P2, PT, R111, RZ, PT ;  /* 0x000000ff6f00720c */ /* 0x000fe20003f45270 */
[----:B------:R-:W-:-:S04]  /*55a0*/  FMUL.FTZ R40, R40, R42 ;  /* 0x0000002a28287220 */ /* 0x000fc80000410000 */
[C---:B------:R-:W-:Y:S01]  /*55b0*/  FFMA.FTZ R89, R40.reuse, R83, R43 ;  /* 0x0000005328597223 */ /* 0x040fe2000001002b */
[----:B------:R-:W-:-:S07]  /*55c0*/  FMUL.FTZ R88, R40, R82 ;  /* 0x0000005228587220 */ /* 0x000fce0000410000 */
[----:B------:R0:W-:Y:S01]  /*55d0*/  @!P2 STS.64 [UR12+0x868], R82 ;  /* 0x00086852ff00a988 */ /* 0x0001e20008000a0c */
[----:B------:R-:W-:Y:S01]  /*55e0*/  @!P2 MOV R165, R82 ;  /* 0x0000005200a5a202 */ /* 0x000fe20000000f00 */
[----:B------:R-:W-:-:S07]  /*55f0*/  @!P2 IMAD.MOV.U32 R164, RZ, RZ, R83 ;  /* 0x000000ffffa4a224 */ /* 0x000fce00078e0053 */
.L_x_3380:
[----:B------:R-:W-:Y:S05]  /*5600*/  BSYNC B0 ;  /* 0x0000000000007941 */ /* 0x000fea0003800000 */
.L_x_3379:
[----:B------:R-:W-:Y:S01]  /*5610*/  BAR.SYNC.DEFER_BLOCKING 0x0 ;  /* 0x0000000000007b1d */ /* 0x000fe20000010000 */
[----:B------:R-:W-:Y:S01]  /*5620*/  ISETP.NE.AND P2, PT, R114, RZ, PT ;  /* 0x000000ff7200720c */ /* 0x000fe20003f45270 */
[----:B------:R-:W-:Y:S01]  /*5630*/  IMAD.U32 R162, R162, 0x10000, RZ ;  /* 0x00010000a2a27824 */ /* 0x000fe200078e00ff */
[----:B0-----:R-:W-:Y:S01]  /*5640*/  SHF.L.U32 R82, R163, 0x10, RZ ;  /* 0x00000010a3527819 */ /* 0x001fe200000006ff */
[----:B------:R-:W-:Y:S02]  /*5650*/  IMAD.U32 R160, R160, 0x10000, RZ ;  /* 0x00010000a0a07824 */ /* 0x000fe400078e00ff */
        /* <DEDUP_REMOVED lines=9> */
[----:B------:R-:W-:-:S03]  /*56f0*/  ISETP.NE.AND P2, PT, R114, RZ, PT ;  /* 0x000000ff7200720c */ /* 0x000fc60003f45270 */
        /* <DEDUP_REMOVED lines=19> */
[----:B------:R-:W-:-:S03]  /*5830*/  SHF.L.U32 R122, R157, 0x10, RZ ;  /* 0x000000109d7a7819 */ /* 0x000fc600000006ff */
[----:B------:R-:W-:-:S04]  /*5840*/  FFMA.FTZ R116, R116, R117, R121 ;  /* 0x0000007574747223 */ /* 0x000fc80000010079 */
[----:B------:R-:W-:Y:S01]  /*5850*/  FFMA.FTZ R115, R115, R116, R118 ;  /* 0x0000007473737223 */ /* 0x000fe20000010076 */
[----:B------:R-:W-:Y:S01]  /*5860*/  SHF.L.U32 R118, R161, 0x10, RZ ;  /* 0x00000010a1767819 */ /* 0x000fe200000006ff */
[----:B------:R-:W-:Y:S06]  /*5870*/  @P2 BRA `(.L_x_3382) ;  /* 0x0000000000482947 */ /* 0x000fec0003800000 */
[----:B------:R-:W0:Y:S01]  /*5880*/  S2UR UR14, SR_CTAID.Y ;  /* 0x00000000000e79c3 */ /* 0x000e220000002600 */
[----:B------:R1:W-:Y:S07]  /*5890*/  STS.64 [UR31+0x870], R88 ;  /* 0x00087058ff007988 */ /* 0x0003ee0008000a1f */
[----:B------:R-:W2:Y:S01]  /*58a0*/  S2UR UR15, SR_CTAID.X ;  /* 0x00000000000f79c3 */ /* 0x000ea20000002500 */
        /* <DEDUP_REMOVED lines=15> */
.L_x_3382:
[----:B------:R-:W-:Y:S05]  /*59a0*/  BSYNC B0 ;  /* 0x0000000000007941 */ /* 0x000fea0003800000 */
.L_x_3381:
        /* <DEDUP_REMOVED lines=36> */
.L_x_3378:
        /* <DEDUP_REMOVED lines=21> */
[----:B------:R-:W-:Y:S02]  /*5d40*/  PRMT R28, R4, 0x7632, R28 ;  /* 0x00007632041c7816 */ /* 0x000fe4000000001c */
[----:B------:R-:W-:Y:S01]  /*5d50*/  PRMT R27, R2, 0x7632, R27 ;  /* 0x00007632021b7816 */ /* 0x000fe2000000001b */
[----:B------:R-:W-:Y:S01]  /*5d60*/  STS.U16 [R66+0x6], R33 ;  /* 0x0000062142007388 */ /* 0x000fe20000000400 */
[----:B------:R-:W-:-:S03]  /*5d70*/  MOV R4, UR21 ;  /* 0x0000001500047c02 */ /* 0x000fc60008000f00 */
        /* <DEDUP_REMOVED lines=14> */
[----:B0-----:R-:W-:-:S03]  /*5e60*/  LOP3.LUT R27, R109, R110, RZ, 0xfc, !PT ;  /* 0x0000006e6d1b7212 */ /* 0x001fc600078efcff */
        /* <DEDUP_REMOVED lines=21> */
[----:B------:R-:W-:-:S04]  /*5fc0*/  IMAD.U32 R7, RZ, RZ, UR7 ;  /* 0x00000007ff077e24 */ /* 0x000fc8000f8e00ff */
[----:B------:R-:W-:-:S05]  /*5fd0*/  IMAD R7, R112, UR13, R7 ;  /* 0x0000000d70077c24 */ /* 0x000fca000f8e0207 */
[----:B------:R-:W-:Y:S02]  /*5fe0*/  IADD3 R25, R3, R7, RZ ;  /* 0x0000000703197210 */ /* 0x000fe40007ffe0ff */
[----:B0-----:R-:W-:-:S13]  /*5ff0*/  ISETP.GE.AND P0, PT, R27, R0, PT ;  /* 0x000000001b00720c */ /* 0x001fda0003f06270 */
[----:B------:R-:W-:Y:S05]  /*6000*/  @P0 BRA `(.L_x_3385) ;  /* 0x0000000000440947 */ /* 0x000fea0003800000 */
[----:B------:R-:W-:Y:S01]  /*6010*/  USHF.L.U32 UR7, UR6, 0xa, URZ ;  /* 0x0000000a06077899 */ /* 0x000fe2000800063f */
[----:B------:R-:W-:Y:S01]  /*6020*/  SHF.R.S32.HI R5, RZ, 0x1f, R27 ;  /* 0x0000001fff057819 */ /* 0x000fe2000001141b */
[----:B------:R-:W-:-:S04]  /*6030*/  ULDC.64 UR14, c[0x0][0x2b8] ;  /* 0x0000ae00000e7ab9 */ /* 0x000fc80000000a00 */
[----:B------:R-:W-:Y:S01]  /*6040*/  IMAD.U32 R6, RZ, RZ, UR7 ;  /* 0x00000007ff067e24 */ /* 0x000fe2000f8e00ff */
[----:B------:R-:W-:Y:S01]  /*6050*/  IADD3 R4, P0, R27, UR7, RZ ;  /* 0x000000071b047c10 */ /* 0x000fe2000ff1e0ff */
[----:B------:R-:W-:-:S03]  /*6060*/  UIMAD UR7, UR20, UR14, URZ ;  /* 0x0000000e140772a4 */ /* 0x000fc6000f8e023f */
[----:B------:R-:W-:-:S03]  /*6070*/  LEA.HI.X.SX32 R5, R6, R5, 0x1, P0 ;  /* 0x0000000506057211 */ /* 0x000fc600000f0eff */
[----:B------:R-:W-:Y:S01]  /*6080*/  MOV R6, UR7 ;  /* 0x0000000700067c02 */ /* 0x000fe20008000f00 */
[----:B------:R-:W-:-:S04]  /*6090*/  IMAD.WIDE.U32 R4, R112, UR12, R4 ;  /* 0x0000000c70047c25 */ /* 0x000fc8000f8e0004 */
        /* <DEDUP_REMOVED lines=8> */
.L_x_3385:
[----:B------:R-:W-:Y:S05]  /*6120*/  BSYNC B0 ;  /* 0x0000000000007941 */ /* 0x000fea0003800000 */
.L_x_3384:
        /* <DEDUP_REMOVED lines=9> */
[-C--:B------:R-:W-:Y:S01]  /*61c0*/  ISETP.GE.AND P3, PT, R3, R0.reuse, PT ;  /* 0x000000000300720c */ /* 0x080fe20003f66270 */
[----:B------:R-:W-:Y:S01]  /*61d0*/  UIADD3 UR8, UP2, UR8, 0x800, URZ ;  /* 0x0000080008087890 */ /* 0x000fe2000ff5e03f */
[-C--:B------:R-:W-:Y:S01]  /*61e0*/  ISETP.GE.AND P5, PT, R29, R0.reuse, PT ;  /* 0x000000001d00720c */ /* 0x080fe20003fa6270 */
[----:B------:R-:W-:Y:S01]  /*61f0*/  IMAD.U32 R8, RZ, RZ, UR7 ;  /* 0x00000007ff087e24 */ /* 0x000fe2000f8e00ff */
[----:B------:R-:W-:Y:S01]  /*6200*/  USHF.L.U32 UR7, UR6, 0xa, URZ ;  /* 0x0000000a06077899 */ /* 0x000fe2000800063f */
[----:B------:R-:W-:Y:S01]  /*6210*/  LOP3.LUT R31, R109, 0x40, R110, 0xfe, !PT ;  /* 0x000000406d1f7812 */ /* 0x000fe200078efe6e */
[----:B------:R-:W-:Y:S01]  /*6220*/  UIADD3 UR6, UR6, 0x1, URZ ;  /* 0x0000000106067890 */ /* 0x000fe2000fffe03f */
[----:B------:R-:W-:Y:S01]  /*6230*/  IMAD R25, R113, UR13, R8 ;  /* 0x0000000d71197c24 */ /* 0x000fe2000f8e0208 */
[----:B------:R-:W-:Y:S01]  /*6240*/  USHF.R.S32.HI UR12, URZ, 0x1f, UR7 ;  /* 0x0000001f3f0c7899 */ /* 0x000fe20008011407 */
[----:B------:R-:W-:Y:S01]  /*6250*/  ISETP.GE.AND P4, PT, R31, R0, PT ;  /* 0x000000001f00720c */ /* 0x000fe20003f86270 */
[----:B------:R-:W-:-:S02]  /*6260*/  UIADD3.X UR11, URZ, UR11, URZ, UP1, !UPT ;  /* 0x0000000b3f0b7290 */ /* 0x000fc40008ffe43f */
[----:B------:R-:W-:Y:S01]  /*6270*/  UIADD3.X UR10, URZ, UR10, URZ, UP2, !UPT ;  /* 0x0000000a3f0a7290 */ /* 0x000fe200097fe43f */
[----:B0-----:R-:W-:Y:S01]  /*6280*/  IMAD.WIDE R2, R27, 0x2, R6 ;  /* 0x000000021b027825 */ /* 0x001fe200078e0206 */
[----:B------:R-:W-:Y:S01]  /*6290*/  IADD3 R7, P0, R4, UR7, RZ ;  /* 0x0000000704077c10 */ /* 0x000fe2000ff1e0ff */
[----:B------:R-:W-:Y:S01]  /*62a0*/  ULDC UR7, c[0x0][0x224] ;  /* 0x0000890000077ab9 */ /* 0x000fe20000000800 */
[----:B------:R-:W-:Y:S01]  /*62b0*/  LOP3.LUT R27, R109, 0x80, R110, 0xfe, !PT ;  /* 0x000000806d1b7812 */ /* 0x000fe200078efe6e */
[----:B------:R-:W-:Y:S01]  /*62c0*/  UISETP.GE.AND UP0, UPT, UR6, UR7, UPT ;  /* 0x000000070600728c */ /* 0x000fe2000bf06270 */
[----:B------:R-:W-:Y:S02]  /*62d0*/  IADD3.X R4, R25, UR12, R5, P0, !PT ;  /* 0x0000000c19047c10 */ /* 0x000fe400087fe405 */
[----:B------:R-:W-:Y:S02]  /*62e0*/  LEA R2, P0, R7, R2, 0x1 ;  /* 0x0000000207027211 */ /* 0x000fe400078008ff */
[----:B------:R-:W-:-:S02]  /*62f0*/  ISETP.GE.AND P6, PT, R27, R0, PT ;  /* 0x000000001b00720c */ /* 0x000fc40003fc6270 */
        /* <DEDUP_REMOVED lines=10> */
[--C-:B------:R-:W-:Y:S02]  /*63a0*/  LOP3.LUT R7, R109, 0x140, R110.reuse, 0xfe, !PT ;  /* 0x000001406d077812 */ /* 0x100fe400078efe6e */
[-C--:B------:R-:W-:Y:S01]  /*63b0*/  ISETP.GE.AND P3, PT, R5, R0.reuse, PT ;  /* 0x000000000500720c */ /* 0x080fe20003f66270 */
[----:B------:R0:W-:Y:S01]  /*63c0*/  @!P6 STG.E.U16 desc[UR18][R2.64+0x100], R81 ;  /* 0x000100510200e986 */ /* 0x0001e2000c101512 */
[----:B------:R-:W-:Y:S02]  /*63d0*/  LOP3.LUT R5, R109, 0x160, R110, 0xfe, !PT ;  /* 0x000001606d057812 */ /* 0x000fe400078efe6e */
        /* <DEDUP_REMOVED lines=8> */
[----:B------:R-:W-:Y:S02]  /*6460*/  ISETP.GE.AND P1, PT, R5, R0, PT ;  /* 0x000000000500720c */ /* 0x000fe40003f26270 */
[C-C-:B------:R-:W-:Y:S01]  /*6470*/  LOP3.LUT R25, R109.reuse, 0x120, R110.reuse, 0xfe, !PT ;  /* 0x000001206d197812 */ /* 0x140fe200078efe6e */
[----:B------:R0:W-:Y:S01]  /*6480*/  @!P2 STG.E.U16 desc[UR18][R2.64+0x1c0], R15 ;  /* 0x0001c00f0200a986 */ /* 0x0001e2000c101512 */
[----:B------:R-:W-:-:S02]  /*6490*/  LOP3.LUT R7, R109, 0x1c0, R110, 0xfe, !PT ;  /* 0x000001c06d077812 */ /* 0x000fc400078efe6e */
[----:B------:R-:W-:Y:S01]  /*64a0*/  LOP3.LUT R5, R109, 0x1e0, R110, 0xfe, !PT ;  /* 0x000001e06d057812 */ /* 0x000fe200078efe6e */
[----:B------:R0:W-:Y:S01]  /*64b0*/  @!P3 STG.E.U16 desc[UR18][R2.64+0x200], R77 ;  /* 0x0002004d0200b986 */ /* 0x0001e2000c101512 */
[-C--:B------:R-:W-:Y:S02]  /*64c0*/  ISETP.GE.AND P4, PT, R25, R0.reuse, PT ;  /* 0x000000001900720c */ /* 0x080fe40003f86270 */
[-C--:B------:R-:W-:Y:S01]  /*64d0*/  ISETP.GE.AND P2, PT, R7, R0.reuse, PT ;  /* 0x000000000700720c */ /* 0x080fe20003f46270 */
[----:B------:R0:W-:Y:S01]  /*64e0*/  @!P5 STG.E.U16 desc[UR18][R2.64+0x280], R75 ;  /* 0x0002804b0200d986 */ /* 0x0001e2000c101512 */
[----:B------:R-:W-:-:S03]  /*64f0*/  ISETP.GE.AND P3, PT, R5, R0, PT ;  /* 0x000000000500720c */ /* 0x000fc60003f66270 */
[----:B------:R0:W-:Y:S04]  /*6500*/  @!P6 STG.E.U16 desc[UR18][R2.64+0x2c0], R19 ;  /* 0x0002c0130200e986 */ /* 0x0001e8000c101512 */
[----:B------:R0:W-:Y:S01]  /*6510*/  @!P1 STG.E.U16 desc[UR18][R2.64+0x340], R21 ;  /* 0x0003401502009986 */ /* 0x0001e2000c101512 */
[----:B------:R-:W-:-:S03]  /*6520*/  PLOP3.LUT P1, PT, PT, PT, UP0, 0x80, 0x0 ;  /* 0x000000000000781c */ /* 0x000fc60003f2f008 */
[----:B------:R0:W-:Y:S04]  /*6530*/  @!P4 STG.E.U16 desc[UR18][R2.64+0x240], R17 ;  /* 0x000240110200c986 */ /* 0x0001e8000c101512 */
[----:B------:R0:W-:Y:S04]  /*6540*/  @!P2 STG.E.U16 desc[UR18][R2.64+0x380], R71 ;  /* 0x000380470200a986 */ /* 0x0001e8000c101512 */
[----:B------:R0:W-:Y:S04]  /*6550*/  @!P3 STG.E.U16 desc[UR18][R2.64+0x3c0], R23 ;  /* 0x0003c0170200b986 */ /* 0x0001e8000c101512 */
[----:B------:R0:W-:Y:S01]  /*6560*/  @!P0 STG.E.U16 desc[UR18][R2.64+0x300], R73 ;  /* 0x0003004902008986 */ /* 0x0001e2000c101512 */
[----:B------:R-:W-:-:S04]  /*6570*/  IADD3 R108, P0, R108, 0x800, RZ ;  /* 0x000008006c6c7810 */ /* 0x000fc80007f1e0ff */
[----:B------:R-:W-:Y:S01]  /*6580*/  IADD3.X R107, RZ, R107, RZ, P0, !PT ;  /* 0x0000006bff6b7210 */ /* 0x000fe200007fe4ff */
[----:B------:R-:W-:Y:S08]  /*6590*/  @!P1 BRA `(.L_x_3386) ;  /* 0xffffffa0003c9947 */ /* 0x000ff0000383ffff */
[----:B------:R-:W-:Y:S05]  /*65a0*/  EXIT ;  /* 0x000000000000794d */ /* 0x000fea0003800000 */
.L_x_3387:
        /* <DEDUP_REMOVED lines=13> */
.L_x_5258:


//--------------------- .text._Z25selective_scan_fwd_kernelI32Selective_Scan_fwd_kernel_traitsILi64ELi16ELi1ELb0ELb0ELb1ELb1EN3c108BFloat16EfEEv13SSMParamsBase --------------------------
	.section	.text._Z25selective_scan_fwd_kernelI32Selective_Scan_fwd_kernel_traitsILi64ELi16ELi1ELb0ELb0ELb1ELb1EN3c108BFloat16EfEEv13SSMParamsBase,"ax",@progbits
	.align	128
        .global         _Z25selective_scan_fwd_kernelI32Selective_Scan_fwd_kernel_traitsILi64ELi16ELi1ELb0ELb0ELb1ELb1EN3c108BFloat16EfEEv13SSMParamsBase
        .type           _Z25selective_scan_fwd_kernelI32Selective_Scan_fwd_kernel_traitsILi64ELi16ELi1ELb0ELb0ELb1ELb1EN3c108BFloat16EfEEv13SSMParamsBase,@function
        .size           _Z25selective_scan_fwd_kernelI32Selective_Scan_fwd_kernel_traitsILi64ELi16ELi1ELb0ELb0ELb1ELb1EN3c108BFloat16EfEEv13SSMParamsBase,(.L_x_5259 - _Z25selective_scan_fwd_kernelI32Selective_Scan_fwd_kernel_traitsILi64ELi16ELi1ELb0ELb0ELb1ELb1EN3c108BFloat16EfEEv13SSMParamsBase)
        .other          _Z25selective_scan_fwd_kernelI32Selective_Scan_fwd_kernel_traitsILi64ELi16ELi1ELb0ELb0ELb1ELb1EN3c108BFloat16EfEEv13SSMParamsBase,@"STO_CUDA_ENTRY STV_DEFAULT"
_Z25selective_scan_fwd_kernelI32Selective_Scan_fwd_kernel_traitsILi64ELi16ELi1ELb0ELb0ELb1ELb1EN3c108BFloat16EfEEv13SSMParamsBase:
.text._Z25selective_scan_fwd_kernelI32Selective_Scan_fwd_kernel_traitsILi64ELi16ELi1ELb0ELb0ELb1ELb1EN3c108BFloat16EfEEv13SSMParamsBase:
        /* <DEDUP_REMOVED lines=111> */
.L_x_3430:
[----:B------:R-:W-:Y:S01]  /*06f0*/  BAR.SYNC.DEFER_BLOCKING 0x0 ;  /* 0x0000000000007b1d */ /* 0x000fe20000010000 */
[C---:B------:R-:W-:Y:S02]  /*0700*/  LOP3.LUT R86, R38.reuse, R37, RZ, 0xfc, !PT ;  /* 0x0000002526567212 */ /* 0x040fe400078efcff */
[----:B------:R-:W-:Y:S02]  /*0710*/  LOP3.LUT R44, R38, 0x40, R37, 0xfe, !PT ;  /* 0x00000040262c7812 */ /* 0x000fe400078efe25 */
        /* <DEDUP_REMOVED lines=8> */
[----:B------:R-:W-:Y:S02]  /*07a0*/  PRMT R5, RZ, 0x7610, R5 ;  /* 0x00007610ff057816 */ /* 0x000fe40000000005 */
[C-C-:B------:R-:W-:Y:S02]  /*07b0*/  LOP3.LUT R46, R38.reuse, 0x80, R37.reuse, 0xfe, !PT ;  /* 0x00000080262e7812 */ /* 0x140fe400078efe25 */
[----:B------:R-:W-:Y:S02]  /*07c0*/  LOP3.LUT R47, R38, 0xa0, R37, 0xfe, !PT ;  /* 0x000000a0262f7812 */ /* 0x000fe400078efe25 */
[----:B------:R-:W-:-:S02]  /*07d0*/  ISETP.GE.AND P1, PT, R39, UR14, PT ;  /* 0x0000000e27007c0c */ /* 0x000fc4000bf26270 */
[----:B------:R-:W-:Y:S02]  /*07e0*/  IADD3.X R3, R22, UR10, RZ, P3, !PT ;  /* 0x0000000a16037c10 */ /* 0x000fe40009ffe4ff */
[--C-:B------:R-:W-:Y:S02]  /*07f0*/  LOP3.LUT R48, R38, 0xc0, R37.reuse, 0xfe, !PT ;  /* 0x000000c026307812 */ /* 0x100fe400078efe25 */
[----:B------:R-:W-:Y:S01]  /*0800*/  ISETP.GE.AND P0, PT, R44, UR14, PT ;  /* 0x0000000e2c007c0c */ /* 0x000fe2000bf06270 */
[----:B------:R-:W2:Y:S01]  /*0810*/  @!P2 LDG.E.U16 R5, desc[UR16][R2.64] ;  /* 0x000000100205a981 */ /* 0x000ea2000c1e1500 */
[----:B------:R-:W-:Y:S02]  /*0820*/  LOP3.LUT R49, R38, 0xe0, R37, 0xfe, !PT ;  /* 0x000000e026317812 */ /* 0x000fe400078efe25 */
[----:B------:R-:W-:Y:S02]  /*0830*/  ISETP.GE.AND P4, PT, R45, UR14, PT ;  /* 0x0000000e2d007c0c */ /* 0x000fe4000bf86270 */
[----:B------:R-:W-:-:S02]  /*0840*/  ISETP.GE.AND P6, PT, R46, UR14, PT ;  /* 0x0000000e2e007c0c */ /* 0x000fc4000bfc6270 */
[----:B------:R-:W-:Y:S02]  /*0850*/  ISETP.GE.AND P5, PT, R47, UR14, PT ;  /* 0x0000000e2f007c0c */ /* 0x000fe4000bfa6270 */
[----:B------:R-:W-:Y:S02]  /*0860*/  ISETP.GE.AND P3, PT, R48, UR14, PT ;  /* 0x0000000e30007c0c */ /* 0x000fe4000bf66270 */
[----:B------:R-:W-:Y:S02]  /*0870*/  ISETP.GE.AND P2, PT, R49, UR14, PT ;  /* 0x0000000e31007c0c */ /* 0x000fe4000bf46270 */
[----:B------:R-:W-:Y:S02]  /*0880*/  PRMT R0, RZ, 0x7610, R0 ;  /* 0x00007610ff007816 */ /* 0x000fe40000000000 */
[----:B0-----:R-:W-:Y:S02]  /*0890*/  PRMT R7, RZ, 0x7610, R7 ;  /* 0x00007610ff077816 */ /* 0x001fe40000000007 */
[----:B------:R-:W-:-:S02]  /*08a0*/  PRMT R4, RZ, 0x7610, R4 ;  /* 0x00007610ff047816 */ /* 0x000fc40000000004 */
[----:B------:R-:W-:Y:S01]  /*08b0*/  PRMT R9, RZ, 0x7610, R9 ;  /* 0x00007610ff097816 */ /* 0x000fe20000000009 */
[----:B------:R-:W3:Y:S01]  /*08c0*/  @!P1 LDG.E.U16 R0, desc[UR16][R2.64+0x40] ;  /* 0x0000401002009981 */ /* 0x000ee2000c1e1500 */
[C-C-:B------:R-:W-:Y:S02]  /*08d0*/  LOP3.LUT R50, R38.reuse, 0x100, R37.reuse, 0xfe, !PT ;  /* 0x0000010026327812 */ /* 0x140fe400078efe25 */
        /* <DEDUP_REMOVED lines=31> */
[----:B------:R-:W-:Y:S01]  /*0ad0*/  LOP3.LUT R57, R38, 0x1e0, R37, 0xfe, !PT ;  /* 0x000001e026397812 */ /* 0x000fe200078efe25 */
        /* <DEDUP_REMOVED lines=20> */
[C---:B------:R-:W-:Y:S01]  /*0c20*/  VIADD R31, R18.reuse, 0xe0 ;  /* 0x000000e0121f7836 */ /* 0x040fe20000000000 */
[C---:B------:R-:W-:Y:S01]  /*0c30*/  IADD3 R61, R18.reuse, 0x180, RZ ;  /* 0x00000180123d7810 */ /* 0x040fe20007ffe0ff */
[C---:B------:R-:W-:Y:S01]  /*0c40*/  VIADD R33, R18.reuse, 0x100 ;  /* 0x0000010012217836 */ /* 0x040fe20000000000 */
[-C--:B------:R-:W-:Y:S01]  /*0c50*/  LEA.HI.SX32 R23, R23, R18.reuse, 0x1b ;  /* 0x0000001217177211 */ /* 0x080fe200078fdaff */
[----:B-1----:R-:W-:Y:S01]  /*0c60*/  ULEA UR15, UR7, UR15, 0x18 ;  /* 0x0000000f070f7291 */ /* 0x002fe2000f8ec03f */
[C---:B------:R-:W-:Y:S01]  /*0c70*/  VIADD R63, R18.reuse, 0x1a0 ;  /* 0x000001a0123f7836 */ /* 0x040fe20000000000 */
[-C--:B------:R-:W-:Y:S01]  /*0c80*/  LEA.HI.SX32 R25, R25, R18.reuse, 0x1b ;  /* 0x0000001219197211 */ /* 0x080fe200078fdaff */
[C---:B------:R-:W-:Y:S01]  /*0c90*/  VIADD R43, R18.reuse, 0x140 ;  /* 0x00000140122b7836 */ /* 0x040fe20000000000 */
[----:B------:R-:W-:Y:S01]  /*0ca0*/  LEA.HI.SX32 R27, R27, R18, 0x1b ;  /* 0x000000121b1b7211 */ /* 0x000fe200078fdaff */
[----:B------:R-:W-:Y:S01]  /*0cb0*/  VIADD R65, R18, 0x1c0 ;  /* 0x000001c012417836 */ /* 0x000fe20000000000 */
[----:B------:R-:W-:-:S02]  /*0cc0*/  LEA R58, R58, UR15, 0x1 ;  /* 0x0000000f3a3a7c11 */ /* 0x000fc4000f8e08ff */
[-C--:B------:R-:W-:Y:S02]  /*0cd0*/  LEA.HI.SX32 R69, R59, R18.reuse, 0x1b ;  /* 0x000000123b457211 */ /* 0x080fe400078fdaff */
[----:B------:R-:W-:Y:S02]  /*0ce0*/  IADD3 R41, R18, 0x120, RZ ;  /* 0x0000012012297810 */ /* 0x000fe40007ffe0ff */
[-C--:B------:R-:W-:Y:S02]  /*0cf0*/  LEA.HI.SX32 R29, R29, R18.reuse, 0x1b ;  /* 0x000000121d1d7211 */ /* 0x080fe400078fdaff */
[----:B------:R-:W-:Y:S02]  /*0d00*/  LEA R59, R21, UR15, 0x1 ;  /* 0x0000000f153b7c11 */ /* 0x000fe4000f8e08ff */
[-C--:B------:R-:W-:Y:S02]  /*0d10*/  LEA.HI.SX32 R3, R3, R18.reuse, 0x1b ;  /* 0x0000001203037211 */ /* 0x080fe400078fdaff */
[----:B------:R-:W-:-:S02]  /*0d20*/  LEA.HI.SX32 R70, R61, R18, 0x1b ;  /* 0x000000123d467211 */ /* 0x000fc400078fdaff */
[----:B------:R-:W-:Y:S02]  /*0d30*/  LEA R60, R23, UR15, 0x1 ;  /* 0x0000000f173c7c11 */ /* 0x000fe4000f8e08ff */
[-C--:B------:R-:W-:Y:S02]  /*0d40*/  LEA.HI.SX32 R31, R31, R18.reuse, 0x1b ;  /* 0x000000121f1f7211 */ /* 0x080fe400078fdaff */
[----:B------:R-:W-:Y:S02]  /*0d50*/  LEA R61, R25, UR15, 0x1 ;  /* 0x0000000f193d7c11 */ /* 0x000fe4000f8e08ff */
[----:B------:R-:W-:Y:S02]  /*0d60*/  IADD3 R67, R18, 0x1e0, RZ ;  /* 0x000001e012437810 */ /* 0x000fe40007ffe0ff */
[-C--:B------:R-:W-:Y:S02]  /*0d70*/  LEA.HI.SX32 R33, R33, R18.reuse, 0x1b ;  /* 0x0000001221217211 */ /* 0x080fe400078fdaff */
[----:B------:R-:W-:-:S02]  /*0d80*/  LEA.HI.SX32 R71, R63, R18, 0x1b ;  /* 0x000000123f477211 */ /* 0x000fc400078fdaff */
[----:B------:R-:W-:Y:S02]  /*0d90*/  LEA R62, R27, UR15, 0x1 ;  /* 0x0000000f1b3e7c11 */ /* 0x000fe4000f8e08ff */
[-C--:B------:R-:W-:Y:S02]  /*0da0*/  LEA.HI.SX32 R41, R41, R18.reuse, 0x1b ;  /* 0x0000001229297211 */ /* 0x080fe400078fdaff */
[----:B------:R-:W-:Y:S02]  /*0db0*/  LEA R63, R29, UR15, 0x1 ;  /* 0x0000000f1d3f7c11 */ /* 0x000fe4000f8e08ff */
[-C--:B------:R-:W-:Y:S02]  /*0dc0*/  LEA.HI.SX32 R43, R43, R18.reuse, 0x1b ;  /* 0x000000122b2b7211 */ /* 0x080fe400078fdaff */
[----:B------:R-:W-:Y:S02]  /*0dd0*/  LEA.HI.SX32 R72, R65, R18, 0x1b ;  /* 0x0000001241487211 */ /* 0x000fe400078fdaff */
[----:B------:R-:W-:-:S02]  /*0de0*/  LEA R64, R3, UR15, 0x1 ;  /* 0x0000000f03407c11 */ /* 0x000fc4000f8e08ff */
[----:B------:R-:W-:Y:S02]  /*0df0*/  LEA R65, R31, UR15, 0x1 ;  /* 0x0000000f1f417c11 */ /* 0x000fe4000f8e08ff */
        /* <DEDUP_REMOVED lines=9> */
[----:B------:R-:W-:Y:S02]  /*0e90*/  ISETP.GE.AND P2, PT, R86, UR14, PT ;  /* 0x0000000e56007c0c */ /* 0x000fe4000bf46270 */
[----:B------:R-:W-:-:S02]  /*0ea0*/  ISETP.GE.AND P1, PT, R39, UR14, PT ;  /* 0x0000000e27007c0c */ /* 0x000fc4000bf26270 */
[----:B------:R-:W-:Y:S02]  /*0eb0*/  IADD3 R2, P3, R20, UR9, RZ ;  /* 0x0000000914027c10 */ /* 0x000fe4000ff7e0ff */
[----:B------:R-:W-:Y:S02]  /*0ec0*/  PRMT R33, RZ, 0x7610, R33 ;  /* 0x00007610ff217816 */ /* 0x000fe40000000021 */
        /* <DEDUP_REMOVED lines=8> */
[----:B--2---:R-:W-:Y:S04]  /*0f50*/  STS.U16 [R58], R5 ;  /* 0x000000053a007388 */ /* 0x004fe80000000400 */
[----:B---3--:R0:W-:Y:S04]  /*0f60*/  STS.U16 [R59+0x40], R0 ;  /* 0x000040003b007388 */ /* 0x0081e80000000400 */
[----:B----4-:R1:W-:Y:S04]  /*0f70*/  STS.U16 [R60+0x80], R7 ;  /* 0x000080073c007388 */ /* 0x0103e80000000400 */
[----:B-----5:R-:W-:Y:S04]  /*0f80*/  STS.U16 [R61+0xc0], R4 ;  /* 0x0000c0043d007388 */ /* 0x020fe80000000400 */
[----:B------:R-:W-:Y:S04]  /*0f90*/  STS.U16 [R62+0x100], R9 ;  /* 0x000100093e007388 */ /* 0x000fe80000000400 */
[----:B------:R-:W-:Y:S04]  /*0fa0*/  STS.U16 [R63+0x140], R6 ;  /* 0x000140063f007388 */ /* 0x000fe80000000400 */
[----:B------:R2:W-:Y:S04]  /*0fb0*/  STS.U16 [R64+0x180], R11 ;  /* 0x0001800b40007388 */ /* 0x0005e80000000400 */
[----:B------:R-:W-:Y:S01]  /*0fc0*/  STS.U16 [R65+0x1c0], R8 ;  /* 0x0001c00841007388 */ /* 0x000fe20000000400 */
[----:B0-----:R-:W-:-:S04]  /*0fd0*/  IMAD R0, R36, 0x10, R38 ;  /* 0x0000001024007824 */ /* 0x001fc800078e0226 */
[C---:B------:R-:W-:Y:S01]  /*0fe0*/  VIADD R3, R0.reuse, 0x1 ;  /* 0x0000000100037836 */ /* 0x040fe20000000000 */
[C---:B------:R-:W-:Y:S01]  /*0ff0*/  IADD3 R5, R0.reuse, 0x2, RZ ;  /* 0x0000000200057810 */ /* 0x040fe20007ffe0ff */
[C---:B-1----:R-:W-:Y:S01]  /*1000*/  VIADD R7, R0.reuse, 0x3 ;  /* 0x0000000300077836 */ /* 0x042fe20000000000 */
[C---:B--2---:R-:W-:Y:S01]  /*1010*/  IADD3 R11, R0.reuse, 0x5, RZ ;  /* 0x00000005000b7810 */ /* 0x044fe20007ffe0ff */
[C---:B------:R-:W-:Y:S01]  /*1020*/  VIADD R9, R0.reuse, 0x4 ;  /* 0x0000000400097836 */ /* 0x040fe20000000000 */
[C---:B------:R-:W-:Y:S01]  /*1030*/  IADD3 R23, R0.reuse, 0xb, RZ ;  /* 0x0000000b00177810 */ /* 0x040fe20007ffe0ff */
        /* <DEDUP_REMOVED lines=9> */
[C---:B-1----:R-:W-:Y:S01]  /*10d0*/  VIADD R15, R0.reuse, 0x7 ;  /* 0x00000007000f7836 */ /* 0x042fe20000000000 */
[C---:B------:R-:W-:Y:S01]  /*10e0*/  IADD3 R29, R0.reuse, 0xe, RZ ;  /* 0x0000000e001d7810 */ /* 0x040fe20007ffe0ff */
[C---:B------:R-:W-:Y:S01]  /*10f0*/  VIADD R27, R0.reuse, 0xd ;  /* 0x0000000d001b7836 */ /* 0x040fe20000000000 */
[----:B------:R1:W-:Y:S01]  /*1100*/  STS.U16 [R72+0x380], R19 ;  /* 0x0003801348007388 */ /* 0x0003e20000000400 */
[C---:B------:R-:W-:Y:S01]  /*1110*/  VIADD R31, R0.reuse, 0xf ;  /* 0x0000000f001f7836 */ /* 0x040fe20000000000 */
[C---:B0-----:R-:W-:Y:S02]  /*1120*/  IADD3 R17, R0.reuse, 0x8, RZ ;  /* 0x0000000800117810 */ /* 0x041fe40007ffe0ff */
[-C--:B------:R-:W-:Y:S01]  /*1130*/  LEA.HI.SX32 R75, R3, R0.reuse, 0x1b ;  /* 0x00000000034b7211 */ /* 0x080fe200078fdaff */
[----:B-1----:R-:W-:Y:S01]  /*1140*/  VIADD R19, R0, 0x9 ;  /* 0x0000000900137836 */ /* 0x002fe20000000000 */
        /* <DEDUP_REMOVED lines=26> */
[----:B------:R-:W-:Y:S01]  /*12f0*/  LEA R94, R21, UR15, 0x1 ;  /* 0x0000000f155e7c11 */ /* 0x000fe2000f8e08ff */
[----:B------:R-:W-:Y:S01]  /*1300*/  NOP ;  /* 0x0000000000007918 */ /* 0x000fe20000000000 */
[----:B------:R-:W-:Y:S01]  /*1310*/  LEA R95, R23, UR15, 0x1 ;  /* 0x0000000f175f7c11 */ /* 0x000fe2000f8e08ff */
[----:B------:R-:W-:Y:S01]  /*1320*/  LDS.U16 R113, [R74] ;  /* 0x000000004a717984 */ /* 0x000fe20000000400 */
[----:B------:R-:W-:Y:S01]  /*1330*/  LEA R96, R25, UR15, 0x1 ;  /* 0x0000000f19607c11 */ /* 0x000fe2000f8e08ff */
[----:B------:R-:W1:Y:S01]  /*1340*/  LDC R17, c[0x0][0x21c] ;  /* 0x00008700ff117b82 */ /* 0x000e620000000800 */
[----:B------:R-:W-:Y:S01]  /*1350*/  LEA R97, R27, UR15, 0x1 ;  /* 0x0000000f1b617c11 */ /* 0x000fe2000f8e08ff */
[----:B------:R-:W-:Y:S01]  /*1360*/  LDS.U16 R116, [R75+0x2] ;  /* 0x000002004b747984 */ /* 0x000fe20000000400 */
[----:B------:R-:W-:-:S02]  /*1370*/  LEA R98, R29, UR15, 0x1 ;  /* 0x0000000f1d627c11 */ /* 0x000fc4000f8e08ff */
[----:B------:R-:W-:Y:S01]  /*1380*/  LEA R99, R31, UR15, 0x1 ;  /* 0x0000000f1f637c11 */ /* 0x000fe2000f8e08ff */
        /* <DEDUP_REMOVED lines=15> */
[----:B------:R-:W-:Y:S01]  /*1480*/  IADD3.X R3, R22, UR11, RZ, P3, !PT ;  /* 0x0000000b16037c10 */ /* 0x000fe20009ffe4ff */
[----:B------:R-:W-:Y:S01]  /*1490*/  BAR.SYNC.DEFER_BLOCKING 0x0 ;  /* 0x0000000000007b1d */ /* 0x000fe20000010000 */
[----:B------:R-:W-:Y:S02]  /*14a0*/  ISETP.GE.AND P3, PT, R48, UR14, PT ;  /* 0x0000000e30007c0c */ /* 0x000fe4000bf66270 */
        /* <DEDUP_REMOVED lines=29> */
[----:B0-----:R-:W-:-:S03]  /*1680*/  PRMT R16, RZ, 0x7610, R16 ;  /* 0x00007610ff107816 */ /* 0x001fc60000000010 */
[----:B------:R-:W5:Y:S04]  /*1690*/  @!P6 LDG.E.U16 R12, desc[UR16][R2.64+0x2c0] ;  /* 0x0002c010020ce981 */ /* 0x000f68000c1e1500 */
[----:B------:R-:W5:Y:S04]  /*16a0*/  @!P5 LDG.E.U16 R7, desc[UR16][R2.64+0x300] ;  /* 0x000300100207d981 */ /* 0x000f68000c1e1500 */
[----:B------:R-:W5:Y:S04]  /*16b0*/  @!P3 LDG.E.U16 R14, desc[UR16][R2.64+0x340] ;  /* 0x00034010020eb981 */ /* 0x000f68000c1e1500 */
[----:B------:R-:W5:Y:S04]  /*16c0*/  @!P2 LDG.E.U16 R9, desc[UR16][R2.64+0x380] ;  /* 0x000380100209a981 */ /* 0x000f68000c1e1500 */
[----:B------:R-:W5:Y:S01]  /*16d0*/  @!P1 LDG.E.U16 R16, desc[UR16][R2.64+0x3c0] ;  /* 0x0003c01002109981 */ /* 0x000f62000c1e1500 */
[----:B------:R-:W-:Y:S01]  /*16e0*/  ULDC.U8 UR7, c[0x0][0x22e] ;  /* 0x00008b8000077ab9 */ /* 0x000fe20000000000 */
[----:B------:R-:W-:Y:S01]  /*16f0*/  BSSY B0, `(.L_x_3388) ;  /* 0x0000059000007945 */ /* 0x000fe20003800000 */
[----:B-1----:R-:W-:Y:S01]  /*1700*/  ISETP.GE.AND P6, PT, R17, 0x1, PT ;  /* 0x000000011100780c */ /* 0x002fe20003fc6270 */
        /* <DEDUP_REMOVED lines=87> */
.L_x_3389:
[----:B------:R-:W-:Y:S05]  /*1c80*/  BSYNC B0 ;  /* 0x0000000000007941 */ /* 0x000fea0003800000 */
.L_x_3388:
        /* <DEDUP_REMOVED lines=36> */
.L_x_3391:
[----:B------:R-:W-:Y:S05]  /*1ed0*/  BSYNC B0 ;  /* 0x0000000000007941 */ /* 0x000fea0003800000 */
.L_x_3390:
        /* <DEDUP_REMOVED lines=38> */
.L_x_3393:
[----:B------:R-:W-:Y:S05]  /*2140*/  BSYNC B0 ;  /* 0x0000000000007941 */ /* 0x000fea0003800000 */
.L_x_3392:
        /* <DEDUP_REMOVED lines=36> */
.L_x_3395:
[----:B------:R-:W-:Y:S05]  /*2390*/  BSYNC B0 ;  /* 0x0000000000007941 */ /* 0x000fea0003800000 */
.L_x_3394:
        /* <DEDUP_REMOVED lines=38> */
.L_x_3397:
[----:B------:R-:W-:Y:S05]  /*2600*/  BSYNC B0 ;  /* 0x0000000000007941 */ /* 0x000fea0003800000 */
.L_x_3396:
        /* <DEDUP_REMOVED lines=36> */
.L_x_3399:
[----:B------:R-:W-:Y:S05]  /*2850*/  BSYNC B0 ;  /* 0x0000000000007941 */ /* 0x000fea0003800000 */
.L_x_3398:
        /* <DEDUP_REMOVED lines=38> */
.L_x_3401:
[----:B------:R-:W-:Y:S05]  /*2ac0*/  BSYNC B0 ;  /* 0x0000000000007941 */ /* 0x000fea0003800000 */
.L_x_3400:
        /* <DEDUP_REMOVED lines=37> */
.L_x_3403:
[----:B------:R-:W-:Y:S05]  /*2d20*/  BSYNC B0 ;  /* 0x0000000000007941 */ /* 0x000fea0003800000 */
.L_x_3402:
        /* <DEDUP_REMOVED lines=42> */
.L_x_3405:
[----:B------:R-:W-:Y:S05]  /*2fd0*/  BSYNC B0 ;  /* 0x0000000000007941 */ /* 0x000fea0003800000 */
.L_x_3404:
        /* <DEDUP_REMOVED lines=40> */
.L_x_3407:
[----:B------:R-:W-:Y:S05]  /*3260*/  BSYNC B0 ;  /* 0x0000000000007941 */ /* 0x000fea0003800000 */
.L_x_3406:
        /* <DEDUP_REMOVED lines=46> */
.L_x_3409:
[----:B------:R-:W-:Y:S05]  /*3550*/  BSYNC B0 ;  /* 0x0000000000007941 */ /* 0x000fea0003800000 */
.L_x_3408:
        /* <DEDUP_REMOVED lines=33> */
.L_x_3411:
[----:B------:R-:W-:Y:S05]  /*3770*/  BSYNC B0 ;  /* 0x0000000000007941 */ /* 0x000fea0003800000 */
.L_x_3410:
        /* <DEDUP_REMOVED lines=33> */
.L_x_3413:
[----:B------:R-:W-:Y:S05]  /*3990*/  BSYNC B0 ;  /* 0x0000000000007941 */ /* 0x000fea0003800000 */
.L_x_3412:
        /* <DEDUP_REMOVED lines=33> */
.L_x_3415:
[----:B------:R-:W-:Y:S05]  /*3bb0*/  BSYNC B0 ;  /* 0x0000000000007941 */ /* 0x000fea0003800000 */
.L_x_3414:
        /* <DEDUP_REMOVED lines=33> */
.L_x_3417:
[----:B------:R-:W-:Y:S05]  /*3dd0*/  BSYNC B0 ;  /* 0x0000000000007941 */ /* 0x000fea0003800000 */
.L_x_3416:
        /* <DEDUP_REMOVED lines=33> */
.L_x_3419:
[----:B------:R-:W-:Y:S05]  /*3ff0*/  BSYNC B0 ;  /* 0x0000000000007941 */ /* 0x000fea0003800000 */
.L_x_3418:
        /* <DEDUP_REMOVED lines=22> */
[----:B------:R-:W-:Y:S01]  /*4160*/  IMAD.WIDE.U32 R84, R34, UR18, RZ ;  /* 0x0000001222547c25 */ /* 0x000fe2000f8e00ff */
        /* <DEDUP_REMOVED lines=18> */
.L_x_3425:
[----:B------:R-:W-:Y:S01]  /*4290*/  USHF.R.S32.HI UR15, URZ, 0x1f, UR7 ;  /* 0x0000001f3f0f7899 */ /* 0x000fe20008011407 */
[----:B------:R-:W-:Y:S01]  /*42a0*/  MOV R148, R84 ;  /* 0x0000005400947202 */ /* 0x000fe20000000f00 */
[----:B--2---:R-:W-:Y:S02]  /*42b0*/  IMAD.U32 R3, RZ, RZ, UR24 ;  /* 0x00000018ff037e24 */ /* 0x004fe4000f8e00ff */
[----:B------:R-:W-:Y:S02]  /*42c0*/  UIMAD UR14, UR15, UR24, URZ ;  /* 0x000000180f0e72a4 */ /* 0x000fe4000f8e023f */
[----:B------:R-:W-:Y:S02]  /*42d0*/  IMAD.WIDE.U32 R2, R3, UR7, R148 ;  /* 0x0000000703027c25 */ /* 0x000fe4000f8e0094 */
[----:B------:R-:W-:Y:S01]  /*42e0*/  UIMAD UR14, UR7, UR25, UR14 ;  /* 0x00000019070e72a4 */ /* 0x000fe2000f8e020e */
[----:B------:R-:W-:-:S05]  /*42f0*/  LEA R6, P2, R2, UR26, 0x2 ;  /* 0x0000001a02067c11 */ /* 0x000fca000f8410ff */
[----:B------:R-:W-:-:S05]  /*4300*/  VIADD R3, R3, UR14 ;  /* 0x0000000e03037c36 */ /* 0x000fca0008000000 */
[----:B------:R-:W-:-:S05]  /*4310*/  LEA.HI.X R7, R2, UR27, R3, 0x2, P2 ;  /* 0x0000001b02077c11 */ /* 0x000fca00090f1403 */
[----:B0-----:R0:W2:Y:S01]  /*4320*/  LDG.E R6, desc[UR16][R6.64] ;  /* 0x0000001006067981 */ /* 0x0010a2000c1e1900 */
[----:B------:R-:W-:Y:S02]  /*4330*/  UIMAD UR14, UR15, UR28, URZ ;  /* 0x0000001c0f0e72a4 */ /* 0x000fe4000f8e023f */
[----:B------:R-:W-:Y:S02]  /*4340*/  MOV R5, UR28 ;  /* 0x0000001c00057c02 */ /* 0x000fe40008000f00 */
[----:B------:R-:W-:Y:S01]  /*4350*/  ISETP.GE.AND P2, PT, R39, UR18, PT ;  /* 0x0000001227007c0c */ /* 0x000fe2000bf46270 */
[----:B------:R-:W-:Y:S01]  /*4360*/  UIMAD UR14, UR7, UR29, UR14 ;  /* 0x0000001d070e72a4 */ /* 0x000fe2000f8e020e */
[----:B------:R-:W-:Y:S01]  /*4370*/  ISETP.GE.AND P3, PT, R44, UR18, PT ;  /* 0x000000122c007c0c */ /* 0x000fe2000bf66270 */
[----:B------:R-:W-:Y:S01]  /*4380*/  IMAD.WIDE.U32 R4, R5, UR7, R86 ;  /* 0x0000000705047c25 */ /* 0x000fe2000f8e0056 */
[----:B------:R-:W-:Y:S02]  /*4390*/  ISETP.GE.AND P5, PT, R46, UR18, PT ;  /* 0x000000122e007c0c */ /* 0x000fe4000bfa6270 */
[----:B------:R-:W-:Y:S01]  /*43a0*/  ISETP.GE.AND P6, PT, R47, UR18, PT ;  /* 0x000000122f007c0c */ /* 0x000fe2000bfc6270 */
[----:B------:R-:W-:Y:S01]  /*43b0*/  VIADD R3, R5, UR14 ;  /* 0x0000000e05037c36 */ /* 0x000fe20008000000 */
[----:B------:R-:W-:-:S02]  /*43c0*/  LEA R2, P4, R4, UR12, 0x1 ;  /* 0x0000000c04027c11 */ /* 0x000fc4000f8808ff */
[----:B------:R-:W-:Y:S02]  /*43d0*/  PRMT R82, RZ, 0x7610, R82 ;  /* 0x00007610ff527816 */ /* 0x000fe40000000052 */
[----:B------:R-:W-:Y:S02]  /*43e0*/  LEA.HI.X R3, R4, UR13, R3, 0x1, P4 ;  /* 0x0000000d04037c11 */ /* 0x000fe4000a0f0c03 */
[----:B------:R-:W-:Y:S02]  /*43f0*/  ISETP.GE.AND P4, PT, R45, UR18, PT ;  /* 0x000000122d007c0c */ /* 0x000fe4000bf86270 */
[----:B------:R-:W-:Y:S01]  /*4400*/  PRMT R83, RZ, 0x7610, R83 ;  /* 0x00007610ff537816 */ /* 0x000fe20000000053 */
[----:B------:R-:W3:Y:S01]  /*4410*/  @!P2 LDG.E.U16 R82, desc[UR16][R2.64+0x40] ;  /* 0x000040100252a981 */ /* 0x000ee2000c1e1500 */
[----:B------:R-:W-:Y:S02]  /*4420*/  PRMT R90, RZ, 0x7610, R90 ;  /* 0x00007610ff5a7816 */ /* 0x000fe4000000005a */
        /* <DEDUP_REMOVED lines=23> */
[----:B------:R-:W3:Y:S04]  /*45a0*/  @!P1 LDG.E.U16 R153, desc[UR16][R2.64] ;  /* 0x0000001002999981 */ /* 0x000ee8000c1e1500 */
[----:B------:R-:W4:Y:S01]  /*45b0*/  @!P5 LDG.E.U16 R152, desc[UR16][R2.64+0x240] ;  /* 0x000240100298d981 */ /* 0x000f22000c1e1500 */
[----:B------:R-:W-:-:S03]  /*45c0*/  ISETP.GE.AND P5, PT, R56, UR18, PT ;  /* 0x0000001238007c0c */ /* 0x000fc6000bfa6270 */
[----:B------:R-:W4:Y:S01]  /*45d0*/  @!P6 LDG.E.U16 R157, desc[UR16][R2.64+0x280] ;  /* 0x00028010029de981 */ /* 0x000f22000c1e1500 */
[----:B------:R-:W-:Y:S02]  /*45e0*/  ISETP.GE.AND P6, PT, R57, UR18, PT ;  /* 0x0000001239007c0c */ /* 0x000fe4000bfc6270 */
[----:B------:R-:W-:Y:S01]  /*45f0*/  PRMT R154, RZ, 0x7610, R154 ;  /* 0x00007610ff9a7816 */ /* 0x000fe2000000009a */
[----:B------:R-:W1:Y:S01]  /*4600*/  S2R R32, SR_TID.X ;  /* 0x0000000000207919 */ /* 0x000e620000002100 */
        /* <DEDUP_REMOVED lines=9> */
[----:B------:R-:W-:Y:S01]  /*46a0*/  UIMAD UR14, UR6, -0x400, UR40 ;  /* 0xfffffc00060e78a4 */ /* 0x000fe2000f8e0228 */
[----:B-1----:R-:W-:-:S05]  /*46b0*/  SHF.L.U32 R0, R32, 0x4, RZ ;  /* 0x0000000420007819 */ /* 0x002fca00000006ff */
[C---:B0-----:R-:W-:Y:S01]  /*46c0*/  VIADD R7, R0.reuse, 0x1 ;  /* 0x0000000100077836 */ /* 0x041fe20000000000 */
[----:B------:R-:W-:-:S04]  /*46d0*/  IADD3 R2, R0, 0x2, RZ ;  /* 0x0000000200027810 */ /* 0x000fc80007ffe0ff */
[----:B------:R-:W-:Y:S01]  /*46e0*/  ISETP.GE.U32.AND P5, PT, R7, UR14, PT ;  /* 0x0000000e07007c0c */ /* 0x000fe2000bfa6070 */
[----:B------:R-:W-:Y:S01]  /*46f0*/  VIADD R7, R0, 0x3 ;  /* 0x0000000300077836 */ /* 0x000fe20000000000 */
[----:B------:R-:W-:Y:S02]  /*4700*/  ISETP.GE.U32.AND P2, PT, R2, UR14, PT ;  /* 0x0000000e02007c0c */ /* 0x000fe4000bf46070 */
[C---:B------:R-:W-:Y:S01]  /*4710*/  ISETP.GE.U32.AND P6, PT, R0.reuse, UR14, PT ;  /* 0x0000000e00007c0c */ /* 0x040fe2000bfc6070 */
[----:B------:R-:W-:Y:S01]  /*4720*/  FMUL.FTZ R30, R113, R100 ;  /* 0x00000064711e7220 */ /* 0x000fe20000410000 */
[----:B------:R-:W-:Y:S01]  /*4730*/  ISETP.GE.U32.AND P4, PT, R7, UR14, PT ;  /* 0x0000000e07007c0c */ /* 0x000fe2000bf86070 */
[----:B------:R-:W-:Y:S02]  /*4740*/  VIADD R7, R0, 0x5 ;  /* 0x0000000500077836 */ /* 0x000fe40000000000 */
[----:B------:R-:W-:Y:S01]  /*4750*/  FMUL.FTZ R31, R116, R101 ;  /* 0x00000065741f7220 */ /* 0x000fe20000410000 */
[----:B------:R-:W-:Y:S01]  /*4760*/  FSEL R30, R30, RZ, !P6 ;  /* 0x000000ff1e1e7208 */ /* 0x000fe20007000000 */
[----:B------:R-:W-:-:S03]  /*4770*/  FMUL.FTZ R29, R115, R102 ;  /* 0x00000066731d7220 */ /* 0x000fc60000410000 */
[----:B------:R-:W-:Y:S02]  /*4780*/  FSEL R31, R31, RZ, !P5 ;  /* 0x000000ff1f1f7208 */ /* 0x000fe40006800000 */
[----:B------:R-:W-:Y:S02]  /*4790*/  IADD3 R9, R0, 0x4, RZ ;  /* 0x0000000400097810 */ /* 0x000fe40007ffe0ff */
[----:B------:R-:W-:Y:S02]  /*47a0*/  FSEL R29, R29, RZ, !P2 ;  /* 0x000000ff1d1d7208 */ /* 0x000fe40005000000 */
[----:B------:R-:W-:Y:S01]  /*47b0*/  ISETP.GE.U32.AND P3, PT, R9, UR14, PT ;  /* 0x0000000e09007c0c */ /* 0x000fe2000bf66070 */
[----:B------:R-:W-:Y:S01]  /*47c0*/  FMUL.FTZ R23, R120, R105 ;  /* 0x0000006978177220 */ /* 0x000fe20000410000 */
[----:B------:R-:W-:Y:S01]  /*47d0*/  FMUL.FTZ R21, R121, R106 ;  /* 0x0000006a79157220 */ /* 0x000fe20000410000 */
[----:B------:R-:W-:Y:S01]  /*47e0*/  FMUL.FTZ R27, R118, R103 ;  /* 0x00000067761b7220 */ /* 0x000fe20000410000 */
[----:B------:R-:W-:Y:S01]  /*47f0*/  FMUL.FTZ R19, R122, R107 ;  /* 0x0000006b7a137220 */ /* 0x000fe20000410000 */
[----:B------:R-:W-:-:S03]  /*4800*/  FMUL.FTZ R25, R117, R104 ;  /* 0x0000006875197220 */ /* 0x000fc60000410000 */
[----:B------:R-:W-:Y:S01]  /*4810*/  FSEL R27, R27, RZ, !P4 ;  /* 0x000000ff1b1b7208 */ /* 0x000fe20006000000 */
[----:B------:R-:W-:Y:S01]  /*4820*/  FMUL.FTZ R15, R126, R109 ;  /* 0x0000006d7e0f7220 */ /* 0x000fe20000410000 */
[----:B------:R-:W-:Y:S01]  /*4830*/  FSEL R25, R25, RZ, !P3 ;  /* 0x000000ff19197208 */ /* 0x000fe20005800000 */
[----:B------:R-:W-:Y:S01]  /*4840*/  FMUL.FTZ R13, R125, R110 ;  /* 0x0000006e7d0d7220 */ /* 0x000fe20000410000 */
[----:B------:R-:W-:Y:S01]  /*4850*/  FMUL.FTZ R17, R123, R108 ;  /* 0x0000006c7b117220 */ /* 0x000fe20000410000 */
[----:B------:R-:W-:Y:S01]  /*4860*/  FMUL.FTZ R11, R127, R112 ;  /* 0x000000707f0b7220 */ /* 0x000fe20000410000 */
[----:B------:R-:W-:Y:S01]  /*4870*/  FMUL.FTZ R9, R129, R114 ;  /* 0x0000007281097220 */ /* 0x000fe20000410000 */
[----:B------:R-:W-:Y:S01]  /*4880*/  UIMAD UR19, UR23, UR30, URZ ;  /* 0x0000001e171372a4 */ /* 0x000fe2000f8e023f */
[----:B------:R-:W-:Y:S01]  /*4890*/  MOV R163, UR31 ;  /* 0x0000001f00a37c02 */ /* 0x000fe20008000f00 */
[----:B--2---:R-:W-:-:S04]  /*48a0*/  FMUL.FTZ R5, R6, 1.4426950216293334961 ;  /* 0x3fb8aa3b06057820 */ /* 0x004fc80000410000 */
[C---:B------:R-:W-:Y:S01]  /*48b0*/  FMUL.FTZ R4, R5.reuse, R100 ;  /* 0x0000006405047220 */ /* 0x040fe20000410000 */
[----:B------:R-:W-:-:S05]  /*48c0*/  FMUL.FTZ R6, R5, R101 ;  /* 0x0000006505067220 */ /* 0x000fca0000410000 */
[----:B------:R-:W0:Y:S01]  /*48d0*/  MUFU.EX2 R4, R4 ;  /* 0x0000000400047308 */ /* 0x000e220000000800 */
[C---:B------:R-:W-:Y:S01]  /*48e0*/  FMUL.FTZ R8, R5.reuse, R102 ;  /* 0x0000006605087220 */ /* 0x040fe20000410000 */
[----:B------:R-:W-:-:S06]  /*48f0*/  FMUL.FTZ R2, R5, R104 ;  /* 0x0000006805027220 */ /* 0x000fcc0000410000 */
[----:B------:R-:W1:Y:S01]  /*4900*/  MUFU.EX2 R6, R6 ;  /* 0x0000000600067308 */ /* 0x000e620000000800 */
[----:B------:R-:W-:-:S07]  /*4910*/  FMUL.FTZ R3, R5, R103 ;  /* 0x0000006705037220 */ /* 0x000fce0000410000 */
[----:B------:R-:W2:Y:S01]  /*4920*/  MUFU.EX2 R8, R8 ;  /* 0x0000000800087308 */ /* 0x000ea20000000800 */
[----:B0-----:R-:W-:Y:S01]  /*4930*/  FSEL R33, R4, 1, !P6 ;  /* 0x3f80000004217808 */ /* 0x001fe20007000000 */
[----:B------:R-:W-:Y:S01]  /*4940*/  FMUL.FTZ R4, R5, R105 ;  /* 0x0000006905047220 */ /* 0x000fe20000410000 */
[----:B------:R-:W-:Y:S02]  /*4950*/  ISETP.GE.U32.AND P6, PT, R7, UR14, PT ;  /* 0x0000000e07007c0c */ /* 0x000fe4000bfc6070 */
[----:B------:R-:W-:-:S03]  /*4960*/  IADD3 R7, R0, 0x6, RZ ;  /* 0x0000000600077810 */ /* 0x000fc60007ffe0ff */
[----:B------:R-:W0:Y:S01]  /*4970*/  MUFU.EX2 R2, R2 ;  /* 0x0000000200027308 */ /* 0x000e220000000800 */
[----:B-1----:R-:W-:Y:S02]  /*4980*/  FSEL R28, R6, 1, !P5 ;  /* 0x3f800000061c7808 */ /* 0x002fe40006800000 */
[----:B------:R-:W-:-:S05]  /*4990*/  ISETP.GE.U32.AND P5, PT, R7, UR14, PT ;  /* 0x0000000e07007c0c */ /* 0x000fca000bfa6070 */
[----:B------:R-:W1:Y:S01]  /*49a0*/  MUFU.EX2 R3, R3 ;  /* 0x0000000300037308 */ /* 0x000e620000000800 */
[----:B------:R-:W-:Y:S02]  /*49b0*/  VIADD R7, R0, 0x7 ;  /* 0x0000000700077836 */ /* 0x000fe40000000000 */
[----:B------:R-:W-:-:S05]  /*49c0*/  FMUL.FTZ R6, R5, R106 ;  /* 0x0000006a05067220 */ /* 0x000fca0000410000 */
[----:B------:R-:W3:Y:S01]  /*49d0*/  MUFU.EX2 R4, R4 ;  /* 0x0000000400047308 */ /* 0x000ee20000000800 */
[----:B--2---:R-:W-:Y:S02]  /*49e0*/  FSEL R26, R8, 1, !P2 ;  /* 0x3f800000081a7808 */ /* 0x004fe40005000000 */
[----:B------:R-:W-:Y:S01]  /*49f0*/  ISETP.GE.U32.AND P2, PT, R7, UR14, PT ;  /* 0x0000000e07007c0c */ /* 0x000fe2000bf46070 */
[----:B------:R-:W-:Y:S01]  /*4a00*/  FMUL.FTZ R7, R5, R107 ;  /* 0x0000006b05077220 */ /* 0x000fe20000410000 */
[----:B0-----:R-:W-:-:S03]  /*4a10*/  FSEL R22, R2, 1, !P3 ;  /* 0x3f80000002167808 */ /* 0x001fc60005800000 */
[----:B------:R-:W0:Y:S01]  /*4a20*/  MUFU.EX2 R6, R6 ;  /* 0x0000000600067308 */ /* 0x000e220000000800 */
[----:B------:R-:W-:Y:S02]  /*4a30*/  IADD3 R2, R0, 0xa, RZ ;  /* 0x0000000a00027810 */ /* 0x000fe40007ffe0ff */
[----:B-1----:R-:W-:Y:S01]  /*4a40*/  FSEL R24, R3, 1, !P4 ;  /* 0x3f80000003187808 */ /* 0x002fe20006000000 */
[----:B------:R-:W-:Y:S01]  /*4a50*/  FMUL.FTZ R3, R5, R108 ;  /* 0x0000006c05037220 */ /* 0x000fe20000410000 */
[----:B------:R-:W-:-:S03]  /*4a60*/  FSEL R23, R23, RZ, !P6 ;  /* 0x000000ff17177208 */ /* 0x000fc60007000000 */
[----:B------:R-:W1:Y:S01]  /*4a70*/  MUFU.EX2 R7, R7 ;  /* 0x0000000700077308 */ /* 0x000e620000000800 */
[----:B---3--:R-:W-:Y:S02]  /*4a80*/  FSEL R20, R4, 1, !P6 ;  /* 0x3f80000004147808 */ /* 0x008fe40007000000 */
[----:B------:R-:W-:Y:S01]  /*4a90*/  ISETP.GE.U32.AND P6, PT, R2, UR14, PT ;  /* 0x0000000e02007c0c */ /* 0x000fe2000bfc6070 */
[----:B------:R-:W-:Y:S01]  /*4aa0*/  FMUL.FTZ R2, R5, R109 ;  /* 0x0000006d05027220 */ /* 0x000fe20000410000 */
[----:B------:R-:W-:-:S03]  /*4ab0*/  VIADD R4, R0, 0xb ;  /* 0x0000000b00047836 */ /* 0x000fc60000000000 */
[----:B------:R-:W2:Y:S01]  /*4ac0*/  MUFU.EX2 R3, R3 ;  /* 0x0000000300037308 */ /* 0x000ea20000000800 */
[----:B------:R-:W-:Y:S02]  /*4ad0*/  FSEL R21, R21, RZ, !P5 ;  /* 0x000000ff15157208 */ /* 0x000fe40006800000 */
[----:B0-----:R-:W-:Y:S02]  /*4ae0*/  FSEL R18, R6, 1, !P5 ;  /* 0x3f80000006127808 */ /* 0x001fe40006800000 */
[----:B------:R-:W-:-:S03]  /*4af0*/  IADD3 R8, R0, 0x8, RZ ;  /* 0x0000000800087810 */ /* 0x000fc60007ffe0ff */
[----:B------:R-:W0:Y:S01]  /*4b00*/  MUFU.EX2 R2, R2 ;  /* 0x0000000200027308 */ /* 0x000e220000000800 */
[----:B------:R-:W-:Y:S02]  /*4b10*/  ISETP.GE.U32.AND P5, PT, R4, UR14, PT ;  /* 0x0000000e04007c0c */ /* 0x000fe4000bfa6070 */
[----:B------:R-:W-:Y:S02]  /*4b20*/  IADD3 R4, R0, 0xc, RZ ;  /* 0x0000000c00047810 */ /* 0x000fe40007ffe0ff */
[----:B------:R-:W-:Y:S01]  /*4b30*/  ISETP.GE.U32.AND P4, PT, R8, UR14, PT ;  /* 0x0000000e08007c0c */ /* 0x000fe2000bf86070 */
[----:B------:R-:W-:Y:S01]  /*4b40*/  VIADD R8, R0, 0x9 ;  /* 0x0000000900087836 */ /* 0x000fe20000000000 */
[----:B------:R-:W-:Y:S02]  /*4b50*/  FSEL R19, R19, RZ, !P2 ;  /* 0x000000ff13137208 */ /* 0x000fe40005000000 */
[----:B-1----:R-:W-:Y:S02]  /*4b60*/  FSEL R16, R7, 1, !P2 ;  /* 0x3f80000007107808 */ /* 0x002fe40005000000 */
[----:B------:R-:W-:Y:S01]  /*4b70*/  ISETP.GE.U32.AND P2, PT, R4, UR14, PT ;  /* 0x0000000e04007c0c */ /* 0x000fe2000bf46070 */
[----:B------:R-:W-:Y:S01]  /*4b80*/  FMUL.FTZ R4, R5, R110 ;  /* 0x0000006e05047220 */ /* 0x000fe20000410000 */
[----:B------:R-:W-:-:S02]  /*4b90*/  ISETP.GE.U32.AND P3, PT, R8, UR14, PT ;  /* 0x0000000e08007c0c */ /* 0x000fc4000bf66070 */
[----:B--2---:R-:W-:Y:S02]  /*4ba0*/  FSEL R14, R3, 1, !P4 ;  /* 0x3f800000030e7808 */ /* 0x004fe40006000000 */
[----:B------:R-:W-:Y:S01]  /*4bb0*/  IADD3 R3, R0, 0xe, RZ ;  /* 0x0000000e00037810 */ /* 0x000fe20007ffe0ff */
[----:B------:R-:W1:Y:S01]  /*4bc0*/  MUFU.EX2 R4, R4 ;  /* 0x0000000400047308 */ /* 0x000e620000000800 */
[----:B0-----:R-:W-:Y:S01]  /*4bd0*/  FSEL R12, R2, 1, !P3 ;  /* 0x3f800000020c7808 */ /* 0x001fe20005800000 */
[-C--:B------:R-:W-:Y:S01]  /*4be0*/  FFMA.FTZ R2, R30, R28.reuse, R31 ;  /* 0x0000001c1e027223 */ /* 0x080fe2000001001f */
[----:B------:R-:W-:Y:S02]  /*4bf0*/  FSEL R15, R15, RZ, !P3 ;  /* 0x000000ff0f0f7208 */ /* 0x000fe40005800000 */
[----:B------:R-:W-:Y:S01]  /*4c00*/  ISETP.GE.U32.AND P3, PT, R3, UR14, PT ;  /* 0x0000000e03007c0c */ /* 0x000fe2000bf66070 */
[----:B------:R-:W-:Y:S01]  /*4c10*/  FMUL.FTZ R3, R33, R28 ;  /* 0x0000001c21037220 */ /* 0x000fe20000410000 */
[----:B------:R-:W-:-:S03]  /*4c20*/  FFMA.FTZ R2, R26, R2, R29 ;  /* 0x000000021a027223 */ /* 0x000fc6000001001d */
[----:B------:R-:W-:Y:S01]  /*4c30*/  FMUL.FTZ R3, R26, R3 ;  /* 0x000000031a037220 */ /* 0x000fe20000410000 */
[----:B------:R-:W-:Y:S01]  /*4c40*/  FFMA.FTZ R2, R24, R2, R27 ;  /* 0x0000000218027223 */ /* 0x000fe2000001001b */
[C---:B------:R-:W-:Y:S02]  /*4c50*/  VIADD R6, R0.reuse, 0xd ;  /* 0x0000000d00067836 */ /* 0x040fe40000000000 */
[----:B------:R-:W-:Y:S02]  /*4c60*/  VIADD R0, R0, 0xf ;  /* 0x0000000f00007836 */ /* 0x000fe40000000000 */
[----:B------:R-:W-:Y:S01]  /*4c70*/  FMUL.FTZ R3, R24, R3 ;  /* 0x0000000318037220 */ /* 0x000fe20000410000 */
[C---:B------:R-:W-:Y:S01]  /*4c80*/  FFMA.FTZ R2, R22.reuse, R2, R25 ;  /* 0x0000000216027223 */ /* 0x040fe20000010019 */
[----:B------:R-:W-:Y:S01]  /*4c90*/  FMUL.FTZ R7, R5, R111 ;  /* 0x0000006f05077220 */ /* 0x000fe20000410000 */
[----:B------:R-:W-:Y:S01]  /*4ca0*/  FSEL R13, R13, RZ, !P6 ;  /* 0x000000ff0d0d7208 */ /* 0x000fe20007000000 */
[----:B------:R-:W-:Y:S01]  /*4cb0*/  FMUL.FTZ R3, R22, R3 ;  /* 0x0000000316037220 */ /* 0x000fe20000410000 */
[----:B-1----:R-:W-:-:S02]  /*4cc0*/  FSEL R10, R4, 1, !P6 ;  /* 0x3f800000040a7808 */ /* 0x002fc40007000000 */
[----:B------:R-:W-:Y:S02]  /*4cd0*/  FSEL R17, R17, RZ, !P4 ;  /* 0x000000ff11117208 */ /* 0x000fe40006000000 */
[----:B------:R-:W-:Y:S01]  /*4ce0*/  ISETP.GE.U32.AND P6, PT, R0, UR14, PT ;  /* 0x0000000e00007c0c */ /* 0x000fe2000bfc6070 */
[----:B------:R-:W-:Y:S01]  /*4cf0*/  FFMA.FTZ R0, R20, R2, R23 ;  /* 0x0000000214007223 */ /* 0x000fe20000010017 */
[----:B------:R-:W-:Y:S01]  /*4d00*/  ISETP.GE.U32.AND P4, PT, R6, UR14, PT ;  /* 0x0000000e06007c0c */ /* 0x000fe2000bf86070 */
[C---:B------:R-:W-:Y:S01]  /*4d10*/  FMUL.FTZ R6, R5.reuse, R112 ;  /* 0x0000007005067220 */ /* 0x040fe20000410000 */
[----:B------:R-:W-:Y:S01]  /*4d20*/  FMUL.FTZ R3, R20, R3 ;  /* 0x0000000314037220 */ /* 0x000fe20000410000 */
[----:B------:R-:W0:Y:S01]  /*4d30*/  MUFU.EX2 R7, R7 ;  /* 0x0000000700077308 */ /* 0x000e220000000800 */
[C---:B------:R-:W-:Y:S01]  /*4d40*/  FFMA.FTZ R0, R18.reuse, R0, R21 ;  /* 0x0000000012007223 */ /* 0x040fe20000010015 */
[C---:B------:R-:W-:Y:S01]  /*4d50*/  FMUL.FTZ R4, R5.reuse, R114 ;  /* 0x0000007205047220 */ /* 0x040fe20000410000 */
[----:B------:R-:W-:Y:S01]  /*4d60*/  FMUL.FTZ R3, R18, R3 ;  /* 0x0000000312037220 */ /* 0x000fe20000410000 */
[----:B------:R-:W-:Y:S01]  /*4d70*/  FMUL.FTZ R2, R5, R119 ;  /* 0x0000007705027220 */ /* 0x000fe20000410000 */
[----:B------:R-:W-:-:S03]  /*4d80*/  FFMA.FTZ R0, R16, R0, R19 ;  /* 0x0000000010007223 */ /* 0x000fc60000010013 */
[----:B------:R-:W1:Y:S01]  /*4d90*/  MUFU.EX2 R6, R6 ;  /* 0x0000000600067308 */ /* 0x000e620000000800 */
[----:B------:R-:W-:Y:S01]  /*4da0*/  FMUL.FTZ R3, R16, R3 ;  /* 0x0000000310037220 */ /* 0x000fe20000410000 */
[----:B------:R-:W-:Y:S01]  /*4db0*/  FFMA.FTZ R40, R14, R0, R17 ;  /* 0x000000000e287223 */ /* 0x000fe20000010011 */
[----:B------:R-:W-:Y:S01]  /*4dc0*/  FMUL.FTZ R0, R5, R124 ;  /* 0x0000007c05007220 */ /* 0x000fe20000410000 */
[----:B------:R-:W-:Y:S01]  /*4dd0*/  FMUL.FTZ R8, R128, R111 ;  /* 0x0000006f80087220 */ /* 0x000fe20000410000 */
[----:B------:R-:W-:-:S03]  /*4de0*/  FMUL.FTZ R3, R14, R3 ;  /* 0x000000030e037220 */ /* 0x000fc60000410000 */
[----:B------:R-:W2:Y:S01]  /*4df0*/  MUFU.EX2 R4, R4 ;  /* 0x0000000400047308 */ /* 0x000ea20000000800 */
[C---:B------:R-:W-:Y:S01]  /*4e00*/  FFMA.FTZ R40, R12.reuse, R40, R15 ;  /* 0x000000280c287223 */ /* 0x040fe2000001000f */
[----:B------:R-:W-:Y:S01]  /*4e10*/  FMUL.FTZ R3, R12, R3 ;  /* 0x000000030c037220 */ /* 0x000fe20000410000 */
[----:B------:R-:W-:-:S05]  /*4e20*/  FSEL R8, R8, RZ, !P5 ;  /* 0x000000ff08087208 */ /* 0x000fca0006800000 */
[----:B------:R-:W3:Y:S01]  /*4e30*/  MUFU.EX2 R2, R2 ;  /* 0x0000000200027308 */ /* 0x000ee20000000800 */
[----:B0-----:R-:W-:Y:S01]  /*4e40*/  FSEL R7, R7, 1, !P5 ;  /* 0x3f80000007077808 */ /* 0x001fe20006800000 */
[C---:B------:R-:W-:Y:S01]  /*4e50*/  FFMA.FTZ R41, R10.reuse, R40, R13 ;  /* 0x000000280a297223 */ /* 0x040fe2000001000d */
[----:B------:R-:W-:-:S05]  /*4e60*/  FMUL.FTZ R40, R10, R3 ;  /* 0x000000030a287220 */ /* 0x000fca0000410000 */
[----:B------:R-:W0:Y:S01]  /*4e70*/  MUFU.EX2 R0, R0 ;  /* 0x0000000000007308 */ /* 0x000e220000000800 */
[----:B------:R-:W-:Y:S01]  /*4e80*/  FSEL R11, R11, RZ, !P2 ;  /* 0x000000ff0b0b7208 */ /* 0x000fe20005000000 */
[C---:B------:R-:W-:Y:S01]  /*4e90*/  FFMA.FTZ R3, R7.reuse, R41, R8 ;  /* 0x0000002907037223 */ /* 0x040fe20000010008 */
[----:B-1----:R-:W-:Y:S01]  /*4ea0*/  FSEL R6, R6, 1, !P2 ;  /* 0x3f80000006067808 */ /* 0x002fe20005000000 */
[----:B------:R-:W-:Y:S01]  /*4eb0*/  FMUL.FTZ R41, R7, R40 ;  /* 0x0000002807297220 */ /* 0x000fe20000410000 */
[----:B------:R-:W-:Y:S01]  /*4ec0*/  FMUL.FTZ R5, R130, R119 ;  /* 0x0000007782057220 */ /* 0x000fe20000410000 */
[----:B------:R-:W-:Y:S02]  /*4ed0*/  FSEL R9, R9, RZ, !P4 ;  /* 0x000000ff09097208 */ /* 0x000fe40006000000 */
[----:B--2---:R-:W-:Y:S01]  /*4ee0*/  FSEL R4, R4, 1, !P4 ;  /* 0x3f80000004047808 */ /* 0x004fe20006000000 */
[C---:B------:R-:W-:Y:S01]  /*4ef0*/  FFMA.FTZ R40, R6.reuse, R3, R11 ;  /* 0x0000000306287223 */ /* 0x040fe2000001000b */
[----:B------:R-:W-:Y:S01]  /*4f00*/  FMUL.FTZ R41, R6, R41 ;  /* 0x0000002906297220 */ /* 0x000fe20000410000 */
[----:B------:R-:W-:Y:S01]  /*4f10*/  FMUL.FTZ R3, R131, R124 ;  /* 0x0000007c83037220 */ /* 0x000fe20000410000 */
[----:B------:R-:W-:Y:S01]  /*4f20*/  FSEL R5, R5, RZ, !P3 ;  /* 0x000000ff05057208 */ /* 0x000fe20005800000 */
[----:B------:R-:W-:Y:S01]  /*4f30*/  FFMA.FTZ R40, R4, R40, R9 ;  /* 0x0000002804287223 */ /* 0x000fe20000010009 */
[----:B---3--:R-:W-:Y:S01]  /*4f40*/  FSEL R2, R2, 1, !P3 ;  /* 0x3f80000002027808 */ /* 0x008fe20005800000 */
[----:B------:R-:W-:Y:S01]  /*4f50*/  FMUL.FTZ R41, R4, R41 ;  /* 0x0000002904297220 */ /* 0x000fe20000410000 */
[----:B------:R-:W-:-:S02]  /*4f60*/  FSEL R3, R3, RZ, !P6 ;  /* 0x000000ff03037208 */ /* 0x000fc40007000000 */
[----:B0-----:R-:W-:Y:S01]  /*4f70*/  FSEL R0, R0, 1, !P6 ;  /* 0x3f80000000007808 */ /* 0x001fe20007000000 */
[C---:B------:R-:W-:Y:S01]  /*4f80*/  FFMA.FTZ R40, R2.reuse, R40, R5 ;  /* 0x0000002802287223 */ /* 0x040fe20000010005 */
[----:B------:R-:W-:-:S03]  /*4f90*/  FMUL.FTZ R41, R2, R41 ;  /* 0x0000002902297220 */ /* 0x000fc60000410000 */
[C---:B------:R-:W-:Y:S01]  /*4fa0*/  FFMA.FTZ R89, R0.reuse, R40, R3 ;  /* 0x0000002800597223 */ /* 0x040fe20000010003 */
[----:B------:R-:W-:-:S04]  /*4fb0*/  FMUL.FTZ R88, R0, R41 ;  /* 0x0000002900587220 */ /* 0x000fc80000410000 */
[----:B------:R-:W0:Y:S04]  /*4fc0*/  SHFL.UP PT, R42, R89, 0x1, RZ ;  /* 0x04200000592a7989 */ /* 0x000e2800000e00ff */
[----:B------:R-:W1:Y:S01]  /*4fd0*/  SHFL.UP PT, R43, R88, 0x1, RZ ;  /* 0x04200000582b7989 */ /* 0x000e6200000e00ff */
[----:B------:R-:W-:Y:S01]  /*4fe0*/  IMAD R163, R34, R163, UR19 ;  /* 0x0000001322a37e24 */ /* 0x000fe2000f8e02a3 */
[----:B------:R-:W-:Y:S01]  /*4ff0*/  ISETP.GE.AND P2, PT, R36, 0x1, PT ;  /* 0x000000012400780c */ /* 0x000fe20003f46270 */
[----:B------:R-:W-:Y:S01]  /*5000*/  IMAD.WIDE.U32 R40, R34, UR30, RZ ;  /* 0x0000001e22287c25 */ /* 0x000fe2000f8e00ff */
[----:B------:R-:W-:-:S03]  /*5010*/  UIMAD UR15, UR15, UR32, URZ ;  /* 0x000000200f0f72a4 */ /* 0x000fc6000f8e023f */
[----:B------:R-:W-:Y:S01]  /*5020*/  IMAD.IADD R41, R41, 0x1, R163 ;  /* 0x0000000129297824 */ /* 0x000fe200078e02a3 */
[----:B------:R-:W-:Y:S01]  /*5030*/  MOV R163, UR32 ;  /* 0x0000002000a37c02 */ /* 0x000fe20008000f00 */
[----:B------:R-:W-:-:S04]  /*5040*/  UIMAD UR15, UR7, UR33, UR15 ;  /* 0x00000021070f72a4 */ /* 0x000fc8000f8e020f */
[----:B------:R-:W-:-:S04]  /*5050*/  IMAD.WIDE.U32 R40, R163, UR7, R40 ;  /* 0x00000007a3287c25 */ /* 0x000fc8000f8e0028 */
[----:B------:R-:W-:Y:S02]  /*5060*/  VIADD R41, R41, UR15 ;  /* 0x0000000f29297c36 */ /* 0x000fe40008000000 */
[C---:B0-----:R-:W-:Y:S01]  /*5070*/  @P2 FFMA.FTZ R89, R88.reuse, R42, R89 ;  /* 0x0000002a58592223 */ /* 0x041fe20000010059 */
[----:B-1----:R-:W-:Y:S01]  /*5080*/  @P2 FMUL.FTZ R88, R88, R43 ;  /* 0x0000002b58582220 */ /* 0x002fe20000410000 */
[----:B------:R-:W-:-:S04]  /*5090*/  LEA R42, P2, R40, UR34, 0x2 ;  /* 0x00000022282a7c11 */ /* 0x000fc8000f8410ff */
[----:B------:R-:W-:Y:S02]  /*50a0*/  LEA.HI.X R43, R40, UR35, R41, 0x2, P2 ;  /* 0x00000023282b7c11 */ /* 0x000fe400090f1429 */
        /* <DEDUP_REMOVED lines=19> */
[----:B------:R-:W-:Y:S01]  /*51e0*/  ISETP.GE.AND P2, PT, R36, 0x10, PT ;  /* 0x000000102400780c */ /* 0x000fe20003f46270 */
[----:B------:R-:W-:Y:S02]  /*51f0*/  UMOV UR15, 0x400 ;  /* 0x00000400000f7882 */ /* 0x000fe40000000000 */
[----:B------:R-:W-:Y:S01]  /*5200*/  STS.U16 [R58], R153 ;  /* 0x000000993a007388 */ /* 0x000fe20000000400 */
[----:B--2---:R-:W-:-:S03]  /*5210*/  ULEA UR15, UR19, UR15, 0x18 ;  /* 0x0000000f130f7291 */ /* 0x004fc6000f8ec03f */
[----:B------:R-:W-:Y:S04]  /*5220*/  STS.U16 [R59+0x40], R82 ;  /* 0x000040523b007388 */ /* 0x000fe80000000400 */
[----:B----4-:R2:W-:Y:S04]  /*5230*/  STS.U16 [R60+0x80], R83 ;  /* 0x000080533c007388 */ /* 0x0105e80000000400 */
[----:B------:R3:W-:Y:S04]  /*5240*/  STS.U16 [R61+0xc0], R90 ;  /* 0x0000c05a3d007388 */ /* 0x0007e80000000400 */
[----:B------:R-:W-:Y:S01]  /*5250*/  STS.U16 [R62+0x100], R91 ;  /* 0x0001005b3e007388 */ /* 0x000fe20000000400 */
[----:B0-----:R-:W-:Y:S01]  /*5260*/  @P2 FFMA.FTZ R89, R88, R40, R89 ;  /* 0x0000002858592223 */ /* 0x001fe20000010059 */
[----:B--2---:R-:W-:-:S02]  /*5270*/  HFMA2.MMA R83, -RZ, RZ, 0, 0 ;  /* 0x00000000ff537435 */ /* 0x004fc400000001ff */
[----:B------:R0:W-:Y:S01]  /*5280*/  STS.U16 [R63+0x140], R148 ;  /* 0x000140943f007388 */ /* 0x0001e20000000400 */
[----:B------:R-:W-:-:S03]  /*5290*/  ULEA UR39, UR7, UR15, 0x3 ;  /* 0x0000000f07277291 */ /* 0x000fc6000f8e183f */
[----:B------:R-:W-:Y:S01]  /*52a0*/  STS.U16 [R64+0x180], R151 ;  /* 0x0001809740007388 */ /* 0x000fe20000000400 */
[----:B------:R-:W-:-:S03]  /*52b0*/  @!P3 SHF.R.U32.HI R40, RZ, 0x2, R32 ;  /* 0x00000002ff28b819 */ /* 0x000fc60000011620 */
[----:B------:R-:W-:Y:S01]  /*52c0*/  STS.U16 [R65+0x1c0], R150 ;  /* 0x0001c09641007388 */ /* 0x000fe20000000400 */
[----:B------:R-:W-:-:S03]  /*52d0*/  IMAD.MOV.U32 R82, RZ, RZ, 0x3f800000 ;  /* 0x3f800000ff527424 */ /* 0x000fc600078e00ff */
[----:B------:R-:W-:Y:S04]  /*52e0*/  STS.U16 [R66+0x200], R155 ;  /* 0x0002009b42007388 */ /* 0x000fe80000000400 */
[----:B------:R-:W-:Y:S01]  /*52f0*/  STS.U16 [R67+0x240], R152 ;  /* 0x0002409843007388 */ /* 0x000fe20000000400 */
[----:B-1----:R-:W-:-:S03]  /*5300*/  @P2 FMUL.FTZ R88, R88, R41 ;  /* 0x0000002958582220 */ /* 0x002fc60000410000 */
[----:B------:R-:W-:Y:S01]  /*5310*/  STS.U16 [R68+0x280], R157 ;  /* 0x0002809d44007388 */ /* 0x000fe20000000400 */
[----:B---3--:R-:W-:-:S03]  /*5320*/  @!P3 LOP3.LUT R90, R40, 0x3ffffff8, RZ, 0xc0, !PT ;  /* 0x3ffffff8285ab812 */ /* 0x008fc600078ec0ff */
        /* <DEDUP_REMOVED lines=13> */
[----:B------:R-:W1:Y:S04]  /*5400*/  @!P0 LDS.64 R82, [UR39+0x870] ;  /* 0x00087027ff528984 */ /* 0x000e680008000a00 */
        /* <DEDUP_REMOVED lines=9> */
[----:B0-----:R0:W5:Y:S04]  /*54a0*/  LDG.E R148, desc[UR16][R42.64] ;  /* 0x000000102a947981 */ /* 0x001168000c1e1900 */
[----:B------:R2:W-:Y:S01]  /*54b0*/  @!P3 STS.64 [R90+UR15+0x850], R88 ;  /* 0x000850585a00b988 */ /* 0x0005e20008000a0f */
[----:B------:R-:W-:Y:S01]  /*54c0*/  SHF.R.U32.HI R40, RZ, 0x5, R32 ;  /* 0x00000005ff287819 */ /* 0x000fe20000011620 */
[----:B------:R-:W-:Y:S03]  /*54d0*/  BAR.SYNC.DEFER_BLOCKING 0x0 ;  /* 0x0000000000007b1d */ /* 0x000fe60000010000 */
[----:B------:R-:W-:-:S03]  /*54e0*/  ISETP.NE.AND P2, PT, R40, RZ, PT ;  /* 0x000000ff2800720c */ /* 0x000fc60003f45270 */
[----:B0-----:R-:W0:Y:S04]  /*54f0*/  LDS.128 R40, [UR15+0x850] ;  /* 0x0008500fff287984 */ /* 0x001e280008000c00 */
[----:B------:R-:W-:Y:S04]  /*5500*/  SHFL.UP PT, R89, R89, 0x1, RZ ;  /* 0x0420000059597989 */ /* 0x000fe800000e00ff */
[----:B------:R-:W3:Y:S01]  /*5510*/  SHFL.UP PT, R88, R88, 0x1, RZ ;  /* 0x0420000058587989 */ /* 0x000ee200000e00ff */
[----:B------:R-:W-:Y:S01]  /*5520*/  ISETP.NE.AND P3, PT, R36, RZ, P2 ;  /* 0x000000ff2400720c */ /* 0x000fe20001765270 */
[----:B------:R-:W-:Y:S01]  /*5530*/  BSSY B0, `(.L_x_3421) ;  /* 0x0000012000007945 */ /* 0x000fe20003800000 */
[----:B-1----:R-:W-:Y:S01]  /*5540*/  @P2 MOV R91, R83 ;  /* 0x00000053005b2202 */ /* 0x002fe20000000f00 */
[----:B--2---:R-:W-:-:S02]  /*5550*/  @P2 IMAD.MOV.U32 R90, RZ, RZ, R82 ;  /* 0x000000ffff5a2224 */ /* 0x004fc400078e0052 */
[----:B0-----:R-:W-:-:S08]  /*5560*/  FFMA.FTZ R43, R41, R42, R43 ;  /* 0x0000002a292b7223 */ /* 0x001fd0000001002b */
        /* <DEDUP_REMOVED lines=14> */
.L_x_3422:
[----:B------:R-:W-:Y:S05]  /*5650*/  BSYNC B0 ;  /* 0x0000000000007941 */ /* 0x000fea0003800000 */
.L_x_3421:
[----:B------:R-:W-:Y:S01]  /*5660*/  BAR.SYNC.DEFER_BLOCKING 0x0 ;  /* 0x0000000000007b1d */ /* 0x000fe20000010000 */
[----:B------:R-:W-:Y:S02]  /*5670*/  ISETP.NE.AND P2, PT, R32, RZ, PT ;  /* 0x000000ff2000720c */ /* 0x000fe40003f45270 */
[----:B------:R-:W-:Y:S02]  /*5680*/  SHF.L.U32 R165, R165, 0x10, RZ ;  /* 0x00000010a5a57819 */ /* 0x000fe400000006ff */
[----:B------:R-:W-:Y:S01]  /*5690*/  SHF.L.U32 R163, R163, 0x10, RZ ;  /* 0x00000010a3a37819 */ /* 0x000fe200000006ff */
[----:B------:R-:W-:Y:S01]  /*56a0*/  BSSY B0, `(.L_x_3423) ;  /* 0x0000035000007945 */ /* 0x000fe20003800000 */
[----:B------:R-:W-:Y:S02]  /*56b0*/  SHF.L.U32 R161, R161, 0x10, RZ ;  /* 0x00000010a1a17819 */ /* 0x000fe400000006ff */
[----:B------:R-:W-:Y:S02]  /*56c0*/  SHF.L.U32 R159, R159, 0x10, RZ ;  /* 0x000000109f9f7819 */ /* 0x000fe400000006ff */
[----:B------:R-:W-:-:S02]  /*56d0*/  SHF.L.U32 R157, R157, 0x10, RZ ;  /* 0x000000109d9d7819 */ /* 0x000fc400000006ff */
[----:B------:R-:W-:Y:S02]  /*56e0*/  SHF.L.U32 R155, R155, 0x10, RZ ;  /* 0x000000109b9b7819 */ /* 0x000fe400000006ff */
[----:B------:R-:W-:Y:S02]  /*56f0*/  SHF.L.U32 R153, R153, 0x10, RZ ;  /* 0x0000001099997819 */ /* 0x000fe400000006ff */
[----:B------:R-:W-:Y:S01]  /*5700*/  SHF.L.U32 R151, R151, 0x10, RZ ;  /* 0x0000001097977819 */ /* 0x000fe200000006ff */
[----:B------:R-:W1:Y:S02]  /*5710*/  LDS R41, [UR15+0x86c] ;  /* 0x00086c0fff297984 */ /* 0x000e640008000800 */
[----:B-1----:R-:W-:Y:S01]  /*5720*/  @P2 FFMA.FTZ R89, R41, R88, R89 ;  /* 0x0000005829592223 */ /* 0x002fe20000010059 */
[----:B------:R-:W-:Y:S01]  /*5730*/  ISETP.NE.AND P2, PT, R32, RZ, PT ;  /* 0x000000ff2000720c */ /* 0x000fe20003f45270 */
[----:B------:R-:W-:Y:S02]  /*5740*/  IMAD.U32 R41, R150, 0x10000, RZ ;  /* 0x0001000096297824 */ /* 0x000fe400078e00ff */
[----:B------:R-:W-:-:S04]  /*5750*/  FFMA.FTZ R33, R33, R89, R30 ;  /* 0x0000005921217223 */ /* 0x000fc8000001001e */
[----:B------:R-:W-:Y:S01]  /*5760*/  FFMA.FTZ R28, R28, R33, R31 ;  /* 0x000000211c1c7223 */ /* 0x000fe2000001001f */
[----:B------:R-:W-:-:S03]  /*5770*/  IMAD.U32 R31, R152, 0x10000, RZ ;  /* 0x00010000981f7824 */ /* 0x000fc600078e00ff */
        /* <DEDUP_REMOVED lines=20> */
[----:B------:R-:W-:Y:S06]  /*58c0*/  @P2 BRA `(.L_x_3424) ;  /* 0x0000000000482947 */ /* 0x000fec0003800000 */
[----:B------:R-:W1:Y:S01]  /*58d0*/  S2UR UR19, SR_CTAID.Y ;  /* 0x00000000001379c3 */ /* 0x000e620000002600 */
[----:B------:R2:W-:Y:S07]  /*58e0*/  STS.64 [UR39+0x870], R90 ;  /* 0x0008705aff007988 */ /* 0x0005ee0008000a27 */
[----:B------:R-:W3:Y:S01]  /*58f0*/  S2UR UR20, SR_CTAID.X ;  /* 0x00000000001479c3 */ /* 0x000ee20000002500 */
[----:B-1----:R-:W-:Y:S01]  /*5900*/  MOV R34, UR19 ;  /* 0x0000001300227c02 */ /* 0x002fe20008000f00 */
[----:B---3--:R-:W-:-:S04]  /*5910*/  IMAD.U32 R35, RZ, RZ, UR20 ;  /* 0x00000014ff237e24 */ /* 0x008fc8000f8e00ff */
        /* <DEDUP_REMOVED lines=13> */
.L_x_3424:
[----:B------:R-:W-:Y:S05]  /*59f0*/  BSYNC B0 ;  /* 0x0000000000007941 */ /* 0x000fea0003800000 */
.L_x_3423:
        /* <DEDUP_REMOVED lines=36> */
.L_x_3420:
[----:B------:R-:W-:Y:S01]  /*5c40*/  BAR.SYNC.DEFER_BLOCKING 0x0 ;  /* 0x0000000000007b1d */ /* 0x000fe20000010000 */
[----:B------:R-:W-:Y:S01]  /*5c50*/  F2FP.BF16.F32.PACK_AB R0, R133, R132 ;  /* 0x000000848500723e */ /* 0x000fe200000010ff */
[----:B------:R-:W-:Y:S01]  /*5c60*/  USHF.L.U32 UR24, UR6, 0xa, URZ ;  /* 0x0000000a06187899 */ /* 0x000fe2000800063f */
[----:B--2---:R-:W-:Y:S02]  /*5c70*/  F2FP.BF16.F32.PACK_AB R2, R135, R134 ;  /* 0x000000868702723e */ /* 0x004fe400000010ff */
        /* <DEDUP_REMOVED lines=13> */
[----:B------:R-:W-:Y:S01]  /*5d50*/  PRMT R40, R2, 0x7610, R40 ;  /* 0x0000761002287816 */ /* 0x000fe20000000028 */
[----:B------:R1:W-:Y:S01]  /*5d60*/  STS.U16 [R74], R3 ;  /* 0x000000034a007388 */ /* 0x0003e20000000400 */
[----:B------:R-:W-:-:S02]  /*5d70*/  PRMT R46, R0, 0x7610, R46 ;  /* 0x00007610002e7816 */ /* 0x000fc4000000002e */
[----:B------:R-:W-:Y:S01]  /*5d80*/  ISETP.NE.AND P0, PT, R32, RZ, PT ;  /* 0x000000ff2000720c */ /* 0x000fe20003f05270 */
[----:B------:R2:W-:Y:S01]  /*5d90*/  STS.U16 [R75+0x2], R4 ;  /* 0x000002044b007388 */ /* 0x0005e20000000400 */
[----:B------:R-:W-:-:S03]  /*5da0*/  LOP3.LUT R11, R38, R37, RZ, 0xfc, !PT ;  /* 0x00000025260b7212 */ /* 0x000fc600078efcff */
[----:B------:R3:W-:Y:S01]  /*5db0*/  STS.U16 [R76+0x4], R5 ;  /* 0x000004054c007388 */ /* 0x0007e20000000400 */
[----:B-1----:R-:W-:Y:S02]  /*5dc0*/  PRMT R3, R2, 0x7632, R3 ;  /* 0x0000763202037816 */ /* 0x002fe40000000003 */
[----:B------:R-:W-:Y:S01]  /*5dd0*/  F2FP.BF16.F32.PACK_AB R2, R143, R142 ;  /* 0x0000008e8f02723e */ /* 0x000fe200000010ff */
[----:B------:R1:W-:Y:S01]  /*5de0*/  STS.U16 [R77+0x6], R6 ;  /* 0x000006064d007388 */ /* 0x0003e20000000400 */
[----:B--2---:R-:W-:Y:S02]  /*5df0*/  PRMT R4, R0, 0x7632, R4 ;  /* 0x0000763200047816 */ /* 0x004fe40000000004 */
[----:B------:R-:W-:Y:S01]  /*5e00*/  F2FP.BF16.F32.PACK_AB R0, R145, R144 ;  /* 0x000000909100723e */ /* 0x000fe200000010ff */
[----:B------:R-:W-:Y:S01]  /*5e10*/  STS.U16 [R78+0x8], R7 ;  /* 0x000008074e007388 */ /* 0x000fe20000000400 */
[C---:B------:R-:W-:Y:S02]  /*5e20*/  PRMT R47, R2.reuse, 0x7610, R47 ;  /* 0x00007610022f7816 */ /* 0x040fe4000000002f */
[----:B---3--:R-:W-:Y:S01]  /*5e30*/  PRMT R5, R2, 0x7632, R5 ;  /* 0x0000763202057816 */ /* 0x008fe20000000005 */
[----:B------:R-:W-:Y:S01]  /*5e40*/  STS.U16 [R79+0xa], R8 ;  /* 0x00000a084f007388 */ /* 0x000fe20000000400 */
[----:B------:R-:W-:-:S02]  /*5e50*/  F2FP.BF16.F32.PACK_AB R2, R147, R146 ;  /* 0x000000929302723e */ /* 0x000fc400000010ff */
[C---:B------:R-:W-:Y:S01]  /*5e60*/  PRMT R48, R0.reuse, 0x7610, R48 ;  /* 0x0000761000307816 */ /* 0x040fe20000000030 */
[----:B------:R2:W-:Y:S01]  /*5e70*/  STS.U16 [R80+0xc], R40 ;  /* 0x00000c2850007388 */ /* 0x0005e20000000400 */
[----:B-1----:R-:W-:Y:S02]  /*5e80*/  PRMT R6, R0, 0x7632, R6 ;  /* 0x0000763200067816 */ /* 0x002fe40000000006 */
[----:B------:R-:W-:Y:S01]  /*5e90*/  MOV R0, UR14 ;  /* 0x0000000e00007c02 */ /* 0x000fe20008000f00 */
[----:B------:R1:W-:Y:S04]  /*5ea0*/  STS.U16 [R81+0xe], R3 ;  /* 0x00000e0351007388 */ /* 0x0003e80000000400 */
[----:B------:R-:W-:Y:S01]  /*5eb0*/  STS.U16 [R92+0x10], R46 ;  /* 0x0000102e5c007388 */ /* 0x000fe20000000400 */
[----:B--2---:R-:W-:-:S03]  /*5ec0*/  SHF.R.S32.HI R40, RZ, 0x1f, R11 ;  /* 0x0000001fff287819 */ /* 0x004fc6000001140b */
[----:B------:R-:W-:Y:S01]  /*5ed0*/  STS.U16 [R93+0x12], R4 ;  /* 0x000012045d007388 */ /* 0x000fe20000000400 */
[----:B-1----:R-:W-:-:S03]  /*5ee0*/  PRMT R3, R2, 0x7632, R3 ;  /* 0x0000763202037816 */ /* 0x002fc60000000003 */
[----:B------:R-:W-:Y:S04]  /*5ef0*/  STS.U16 [R94+0x14], R47 ;  /* 0x0000142f5e007388 */ /* 0x000fe80000000400 */
[----:B------:R1:W-:Y:S04]  /*5f00*/  STS.U16 [R95+0x16], R5 ;  /* 0x000016055f007388 */ /* 0x0003e80000000400 */
[----:B------:R-:W-:Y:S04]  /*5f10*/  STS.U16 [R96+0x18], R48 ;  /* 0x0000183060007388 */ /* 0x000fe80000000400 */
[----:B------:R-:W-:Y:S01]  /*5f20*/  STS.U16 [R97+0x1a], R6 ;  /* 0x00001a0661007388 */ /* 0x000fe20000000400 */
[----:B-1----:R-:W1:Y:S03]  /*5f30*/  LDC.64 R4, c[0x0][0x308] ;  /* 0x0000c200ff047b82 */ /* 0x002e660000000a00 */
[----:B------:R2:W-:Y:S04]  /*5f40*/  STS.U16 [R98+0x1c], R2 ;  /* 0x00001c0262007388 */ /* 0x0005e80000000400 */
[----:B------:R3:W-:Y:S01]  /*5f50*/  STS.U16 [R99+0x1e], R3 ;  /* 0x00001e0363007388 */ /* 0x0007e20000000400 */
[----:B------:R-:W-:-:S03]  /*5f60*/  NOP ;  /* 0x0000000000007918 */ /* 0x000fc60000000000 */
[----:B------:R-:W-:Y:S01]  /*5f70*/  LDS.U16 R15, [R58] ;  /* 0x000000003a0f7984 */ /* 0x000fe20000000400 */
[----:B--2---:R-:W-:Y:S01]  /*5f80*/  IADD3 R2, P2, R11, UR24, RZ ;  /* 0x000000180b027c10 */ /* 0x004fe2000ff5e0ff */
[----:B------:R-:W-:Y:S02]  /*5f90*/  IMAD.WIDE.U32 R6, R35, UR18, RZ ;  /* 0x0000001223067c25 */ /* 0x000fe4000f8e00ff */
[----:B------:R-:W-:Y:S01]  /*5fa0*/  LDS.U16 R17, [R59+0x40] ;  /* 0x000040003b117984 */ /* 0x000fe20000000400 */
[----:B---3--:R-:W-:-:S03]  /*5fb0*/  IADD3.X R3, R40, UR25, RZ, P2, !PT ;  /* 0x0000001928037c10 */ /* 0x008fc600097fe4ff */
        /* <DEDUP_REMOVED lines=16> */
[----:B--2---:R-:W-:-:S04]  /*60c0*/  IMAD.U32 R0, RZ, RZ, UR7 ;  /* 0x00000007ff007e24 */ /* 0x004fc8000f8e00ff */
[----:B------:R-:W-:Y:S01]  /*60d0*/  IMAD R53, R35, UR19, R0 ;  /* 0x0000001323357c24 */ /* 0x000fe2000f8e0200 */
[----:B------:R-:W2:Y:S02]  /*60e0*/  LDS R26, [UR15+0x840] ;  /* 0x0008400fff1a7984 */ /* 0x000ea40008000800 */
[----:B--2---:R-:W-:-:S13]  /*60f0*/  ISETP.GE.AND P1, PT, R11, R26, PT ;  /* 0x0000001a0b00720c */ /* 0x004fda0003f26270 */
[----:B-1----:R-:W-:Y:S05]  /*6100*/  @P1 BRA `(.L_x_3427) ;  /* 0x0000000000301947 */ /* 0x002fea0003800000 */
        /* <DEDUP_REMOVED lines=12> */
.L_x_3427:
[----:B------:R-:W-:Y:S05]  /*61d0*/  BSYNC B0 ;  /* 0x0000000000007941 */ /* 0x000fea0003800000 */
.L_x_3426:
[----:B------:R-:W-:Y:S01]  /*61e0*/  ULDC.64 UR20, c[0x0][0x2b8] ;  /* 0x0000ae0000147ab9 */ /* 0x000fe20000000a00 */
[----:B------:R-:W-:Y:S01]  /*61f0*/  IMAD.IADD R7, R7, 0x1, R53 ;  /* 0x0000000107077824 */ /* 0x000fe200078e0235 */
[----:B------:R-:W-:Y:S01]  /*6200*/  UIMAD UR7, UR23, UR20, URZ ;  /* 0x00000014170772a4 */ /* 0x000fe2000f8e023f */
[C---:B------:R-:W-:Y:S01]  /*6210*/  ISETP.GE.AND P1, PT, R11.reuse, UR14, PT ;  /* 0x0000000e0b007c0c */ /* 0x040fe2000bf26270 */
[----:B------:R-:W-:Y:S01]  /*6220*/  ULDC.64 UR18, c[0x0][0x2a0] ;  /* 0x0000a80000127ab9 */ /* 0x000fe20000000a00 */
[----:B------:R-:W-:Y:S01]  /*6230*/  IMAD.WIDE.U32 R6, R34, UR20, R6 ;  /* 0x0000001422067c25 */ /* 0x000fe2000f8e0006 */
[----:B------:R-:W-:Y:S02]  /*6240*/  LOP3.LUT R0, R38, 0x80, R37, 0xfe, !PT ;  /* 0x0000008026007812 */ /* 0x000fe400078efe25 */
[----:B-1----:R-:W-:Y:S01]  /*6250*/  MOV R15, UR7 ;  /* 0x00000007000f7c02 */ /* 0x002fe20008000f00 */
[----:B------:R-:W-:Y:S01]  /*6260*/  UIMAD UR7, UR22, UR18, URZ ;  /* 0x00000012160772a4 */ /* 0x000fe2000f8e023f */
[----:B------:R-:W-:Y:S01]  /*6270*/  IADD3 R13, P3, R6, UR24, RZ ;  /* 0x00000018060d7c10 */ /* 0x000fe2000ff7e0ff */
[----:B------:R-:W-:Y:S01]  /*6280*/  IMAD.WIDE R4, R11, 0x2, R4 ;  /* 0x000000020b047825 */ /* 0x000fe200078e0204 */
[----:B------:R-:W-:-:S02]  /*6290*/  ISETP.GE.AND P2, PT, R39, R26, PT ;  /* 0x0000001a2700720c */ /* 0x000fc40003f46270 */
[----:B------:R-:W-:Y:S01]  /*62a0*/  MOV R9, UR25 ;  /* 0x0000001900097c02 */ /* 0x000fe20008000f00 */
[----:B------:R-:W-:Y:S01]  /*62b0*/  IMAD R15, R34, UR21, R15 ;  /* 0x00000015220f7c24 */ /* 0x000fe2000f8e020f */
[----:B------:R-:W-:Y:S01]  /*62c0*/  LEA R4, P4, R13, R4, 0x1 ;  /* 0x000000040d047211 */ /* 0x000fe200078808ff */
[----:B------:R-:W-:Y:S01]  /*62d0*/  IMAD.U32 R8, RZ, RZ, UR24 ;  /* 0x00000018ff087e24 */ /* 0x000fe2000f8e00ff */
[----:B------:R-:W-:Y:S01]  /*62e0*/  LOP3.LUT R14, R38, 0x60, R37, 0xfe, !PT ;  /* 0x00000060260e7812 */ /* 0x000fe200078efe25 */
[----:B------:R-:W-:Y:S01]  /*62f0*/  IMAD.U32 R12, RZ, RZ, UR7 ;  /* 0x00000007ff0c7e24 */ /* 0x000fe2000f8e00ff */
[----:B------:R-:W-:Y:S01]  /*6300*/  IADD3.X R10, R15, UR25, R7, P3, !PT ;  /* 0x000000190f0a7c10 */ /* 0x000fe20009ffe407 */
[----:B------:R-:W-:Y:S01]  /*6310*/  @!P1 IMAD.WIDE.U32 R6, R35, UR18, R8 ;  /* 0x0000001223069c25 */ /* 0x000fe2000f8e0008 */
[-C--:B------:R-:W-:Y:S02]  /*6320*/  ISETP.GE.AND P3, PT, R0, R26.reuse, PT ;  /* 0x0000001a0000720c */ /* 0x080fe40003f66270 */
[----:B------:R-:W-:Y:S01]  /*6330*/  LEA.HI.X R5, R13, R5, R10, 0x1, P4 ;  /* 0x000000050d057211 */ /* 0x000fe200020f0c0a */
[C---:B------:R-:W-:Y:S01]  /*6340*/  IMAD R39, R35.reuse, UR19, R12 ;  /* 0x0000001323277c24 */ /* 0x040fe2000f8e020c */
[C-C-:B------:R-:W-:Y:S01]  /*6350*/  LOP3.LUT R10, R38.reuse, 0x160, R37.reuse, 0xfe, !PT ;  /* 0x00000160260a7812 */ /* 0x140fe200078efe25 */
[----:B------:R-:W-:Y:S01]  /*6360*/  IMAD.WIDE.U32 R8, R35, UR18, RZ ;  /* 0x0000001223087c25 */ /* 0x000fe2000f8e00ff */
[C-C-:B------:R-:W-:Y:S01]  /*6370*/  LOP3.LUT R12, R38.reuse, 0xe0, R37.reuse, 0xfe, !PT ;  /* 0x000000e0260c7812 */ /* 0x140fe200078efe25 */
[----:B------:R-:W-:Y:S01]  /*6380*/  ULDC.64 UR18, c[0x0][0x2a8] ;  /* 0x0000aa0000127ab9 */ /* 0x000fe20000000a00 */
[C-C-:B------:R-:W-:Y:S01]  /*6390*/  LOP3.LUT R13, R38.reuse, 0x180, R37.reuse, 0xfe, !PT ;  /* 0x00000180260d7812 */ /* 0x140fe200078efe25 */
[----:B------:R1:W-:Y:S01]  /*63a0*/  @!P2 STG.E.U16 desc[UR16][R4.64+0x40], R17 ;  /* 0x000040110400a986 */ /* 0x0003e2000c101510 */
[----:B------:R-:W-:Y:S01]  /*63b0*/  LOP3.LUT R15, R38, 0x100, R37, 0xfe, !PT ;  /* 0x00000100260f7812 */ /* 0x000fe200078efe25 */
[----:B------:R-:W-:Y:S01]  /*63c0*/  UIMAD UR7, UR23, UR18, URZ ;  /* 0x00000012170772a4 */ /* 0x000fe2000f8e023f */
[-C--:B------:R-:W-:Y:S01]  /*63d0*/  ISETP.GE.AND P6, PT, R10, R26.reuse, PT ;  /* 0x0000001a0a00720c */ /* 0x080fe20003fc6270 */
[----:B------:R2:W-:Y:S01]  /*63e0*/  @!P3 STG.E.U16 desc[UR16][R4.64+0x100], R19 ;  /* 0x000100130400b986 */ /* 0x0005e2000c101510 */
[----:B------:R-:W-:-:S02]  /*63f0*/  ISETP.GE.AND P5, PT, R12, R26, PT ;  /* 0x0000001a0c00720c */ /* 0x000fc40003fa6270 */
[-C--:B------:R-:W-:Y:S02]  /*6400*/  ISETP.GE.AND P4, PT, R13, R26.reuse, PT ;  /* 0x0000001a0d00720c */ /* 0x080fe40003f86270 */
[-C--:B------:R-:W-:Y:S02]  /*6410*/  ISETP.GE.AND P3, PT, R14, R26.reuse, PT ;  /* 0x0000001a0e00720c */ /* 0x080fe40003f66270 */
[----:B------:R-:W-:Y:S01]  /*6420*/  ISETP.GE.AND P2, PT, R15, R26, PT ;  /* 0x0000001a0f00720c */ /* 0x000fe20003f46270 */
[----:B-1----:R-:W-:Y:S01]  /*6430*/  IMAD.U32 R17, RZ, RZ, UR7 ;  /* 0x00000007ff117e24 */ /* 0x002fe2000f8e00ff */
[----:B------:R-:W-:Y:S02]  /*6440*/  @!P1 IADD3 R7, R39, R7, RZ ;  /* 0x0000000727079210 */ /* 0x000fe40007ffe0ff */
[----:B------:R-:W-:Y:S01]  /*6450*/  IADD3 R9, R9, R39, RZ ;  /* 0x0000002709097210 */ /* 0x000fe20007ffe0ff */
[----:B------:R-:W-:Y:S01]  /*6460*/  IMAD R39, R34, UR19, R17 ;  /* 0x0000001322277c24 */ /* 0x000fe2000f8e0211 */
[----:B------:R-:W-:Y:S01]  /*6470*/  LOP3.LUT R16, R38, 0x1a0, R37, 0xfe, !PT ;  /* 0x000001a026107812 */ /* 0x000fe200078efe25 */
[----:B------:R-:W-:Y:S01]  /*6480*/  @!P1 IMAD.WIDE.U32 R6, R34, UR18, R6 ;  /* 0x0000001222069c25 */ /* 0x000fe2000f8e0006 */
[C-C-:B------:R-:W-:Y:S01]  /*6490*/  LOP3.LUT R17, R38.reuse, 0xa0, R37.reuse, 0xfe, !PT ;  /* 0x000000a026117812 */ /* 0x140fe200078efe25 */
[----:B------:R-:W-:Y:S01]  /*64a0*/  @!P6 STG.E.U16 desc[UR16][R4.64+0x2c0], R43 ;  /* 0x0002c02b0400e986 */ /* 0x000fe2000c101510 */
[----:B--2---:R-:W-:Y:S01]  /*64b0*/  LOP3.LUT R19, R38, 0x40, R37, 0xfe, !PT ;  /* 0x0000004026137812 */ /* 0x004fe200078efe25 */
[----:B------:R-:W-:Y:S01]  /*64c0*/  IMAD.WIDE.U32 R8, R34, UR18, R8 ;  /* 0x0000001222087c25 */ /* 0x000fe2000f8e0008 */
[----:B------:R-:W-:Y:S01]  /*64d0*/  LOP3.LUT R18, R38, 0x1c0, R37, 0xfe, !PT ;  /* 0x000001c026127812 */ /* 0x000fe200078efe25 */
[----:B------:R-:W-:Y:S01]  /*64e0*/  @!P5 STG.E.U16 desc[UR16][R4.64+0x1c0], R23 ;  /* 0x0001c0170400d986 */ /* 0x000fe2000c101510 */
[----:B------:R-:W-:Y:S01]  /*64f0*/  @!P1 IADD3 R20, P6, R11, R6, RZ ;  /* 0x000000060b149210 */ /* 0x000fe20007fde0ff */
[----:B------:R-:W-:Y:S01]  /*6500*/  ULDC.64 UR18, c[0x0][0x318] ;  /* 0x0000c60000127ab9 */ /* 0x000fe20000000a00 */
[-C--:B------:R-:W-:Y:S01]  /*6510*/  ISETP.GE.AND P5, PT, R16, R26.reuse, PT ;  /* 0x0000001a1000720c */ /* 0x080fe20003fa6270 */
[----:B------:R-:W-:Y:S01]  /*6520*/  @!P4 STG.E.U16 desc[UR16][R4.64+0x300], R45 ;  /* 0x0003002d0400c986 */ /* 0x000fe2000c101510 */
[----:B------:R-:W-:-:S02]  /*6530*/  ISETP.GE.AND P4, PT, R17, R26, PT ;  /* 0x0000001a1100720c */ /* 0x000fc40003f86270 */
[----:B------:R-:W-:Y:S01]  /*6540*/  @!P1 IADD3.X R7, R40, R7, R39, P6, !PT ;  /* 0x0000000728079210 */ /* 0x000fe200037fe427 */
[----:B------:R1:W-:Y:S01]  /*6550*/  @!P3 STG.E.U16 desc[UR16][R4.64+0xc0], R21 ;  /* 0x0000c0150400b986 */ /* 0x0003e2000c101510 */
[-C--:B------:R-:W-:Y:S02]  /*6560*/  ISETP.GE.AND P3, PT, R19, R26.reuse, PT ;  /* 0x0000001a1300720c */ /* 0x080fe40003f66270 */
[----:B------:R-:W-:Y:S01]  /*6570*/  @!P1 LEA R6, P6, R20, UR18, 0x1 ;  /* 0x0000001214069c11 */ /* 0x000fe2000f8c08ff */
[----:B------:R-:W-:Y:S01]  /*6580*/  @!P2 STG.E.U16 desc[UR16][R4.64+0x200], R31 ;  /* 0x0002001f0400a986 */ /* 0x000fe2000c101510 */
[----:B------:R-:W-:Y:S02]  /*6590*/  ISETP.GE.AND P2, PT, R18, R26, PT ;  /* 0x0000001a1200720c */ /* 0x000fe40003f46270 */
[----:B------:R-:W-:Y:S01]  /*65a0*/  @!P1 LEA.HI.X R7, R20, UR19, R7, 0x1, P6 ;  /* 0x0000001314079c11 */ /* 0x000fe2000b0f0c07 */
[----:B------:R-:W-:Y:S01]  /*65b0*/  @!P5 STG.E.U16 desc[UR16][R4.64+0x340], R47 ;  /* 0x0003402f0400d986 */ /* 0x000fe2000c101510 */
[----:B------:R-:W-:-:S02]  /*65c0*/  LOP3.LUT R20, R38, 0x120, R37, 0xfe, !PT ;  /* 0x0000012026147812 */ /* 0x000fc400078efe25 */
[C-C-:B------:R-:W-:Y:S01]  /*65d0*/  LOP3.LUT R22, R38.reuse, 0xc0, R37.reuse, 0xfe, !PT ;  /* 0x000000c026167812 */ /* 0x140fe200078efe25 */
[----:B------:R2:W-:Y:S01]  /*65e0*/  @!P4 STG.E.U16 desc[UR16][R4.64+0x140], R27 ;  /* 0x0001401b0400c986 */ /* 0x0005e2000c101510 */
[C-C-:B-1----:R-:W-:Y:S02]  /*65f0*/  LOP3.LUT R21, R38.reuse, 0x140, R37.reuse, 0xfe, !PT ;  /* 0x0000014026157812 */ /* 0x142fe400078efe25 */
[----:B------:R-:W-:Y:S01]  /*6600*/  LOP3.LUT R23, R38, 0x1e0, R37, 0xfe, !PT ;  /* 0x000001e026177812 */ /* 0x000fe200078efe25 */
[----:B------:R1:W-:Y:S01]  /*6610*/  @!P3 STG.E.U16 desc[UR16][R4.64+0x80], R25 ;  /* 0x000080190400b986 */ /* 0x0003e2000c101510 */
[-C--:B------:R-:W-:Y:S02]  /*6620*/  ISETP.GE.AND P5, PT, R20, R26.reuse, PT ;  /* 0x0000001a1400720c */ /* 0x080fe40003fa6270 */
[-C--:B------:R-:W-:Y:S01]  /*6630*/  ISETP.GE.AND P4, PT, R21, R26.reuse, PT ;  /* 0x0000001a1500720c */ /* 0x080fe20003f86270 */
[----:B------:R-:W-:Y:S01]  /*6640*/  @!P2 STG.E.U16 desc[UR16][R4.64+0x380], R49 ;  /* 0x000380310400a986 */ /* 0x000fe2000c101510 */
[----:B------:R-:W-:-:S02]  /*6650*/  ISETP.GE.AND P3, PT, R22, R26, PT ;  /* 0x0000001a1600720c */ /* 0x000fc40003f66270 */
[----:B------:R-:W-:Y:S02]  /*6660*/  ISETP.GE.AND P2, PT, R23, R26, PT ;  /* 0x0000001a1700720c */ /* 0x000fe40003f46270 */
[----:B------:R-:W-:Y:S02]  /*6670*/  IADD3 R28, P6, R8, UR24, RZ ;  /* 0x00000018081c7c10 */ /* 0x000fe4000ffde0ff */
[----:B--2---:R-:W-:Y:S02]  /*6680*/  PRMT R27, RZ, 0x7610, R27 ;  /* 0x00007610ff1b7816 */ /* 0x004fe4000000001b */
[----:B------:R-:W-:Y:S01]  /*6690*/  IADD3.X R30, R39, UR25, R9, P6, !PT ;  /* 0x00000019271e7c10 */ /* 0x000fe2000b7fe409 */
[----:B------:R-:W-:Y:S01]  /*66a0*/  @!P5 STG.E.U16 desc[UR16][R4.64+0x240], R33 ;  /* 0x000240210400d986 */ /* 0x000fe2000c101510 */
[----:B------:R-:W-:Y:S02]  /*66b0*/  LOP3.LUT R39, R38, 0x20, R37, 0xfe, !PT ;  /* 0x0000002026277812 */ /* 0x000fe400078efe25 */
[----:B------:R-:W-:Y:S01]  /*66c0*/  PRMT R26, RZ, 0x7610, R26 ;  /* 0x00007610ff1a7816 */ /* 0x000fe2000000001a */
[----:B------:R-:W-:Y:S01]  /*66d0*/  @!P4 STG.E.U16 desc[UR16][R4.64+0x280], R41 ;  /* 0x000280290400c986 */ /* 0x000fe2000c101510 */
[C---:B-1----:R-:W-:Y:S01]  /*66e0*/  SHF.L.U64.HI R25, R39.reuse, 0x1, R40 ;  /* 0x0000000127197819 */ /* 0x042fe20000010228 */
[----:B------:R-:W-:-:S02]  /*66f0*/  IMAD.SHL.U32 R24, R39, 0x2, RZ ;  /* 0x0000000227187824 */ /* 0x000fc400078e00ff */
[----:B------:R1:W-:Y:S04]  /*6700*/  @!P3 STG.E.U16 desc[UR16][R4.64+0x180], R29 ;  /* 0x0001801d0400b986 */ /* 0x0003e8000c101510 */
[----:B------:R2:W-:Y:S01]  /*6710*/  @!P2 STG.E.U16 desc[UR16][R4.64+0x3c0], R51 ;  /* 0x0003c0330400a986 */ /* 0x0005e2000c101510 */
[----:B------:R-:W-:Y:S01]  /*6720*/  IADD3 R8, P6, R24, UR18, RZ ;  /* 0x0000001218087c10 */ /* 0x000fe2000ffde0ff */
[----:B------:R-:W-:Y:S01]  /*6730*/  BAR.SYNC.DEFER_BLOCKING 0x0 ;  /* 0x0000000000007b1d */ /* 0x000fe20000010000 */
[----:B------:R-:W-:Y:S02]  /*6740*/  ISETP.GE.AND P4, PT, R39, UR14, PT ;  /* 0x0000000e27007c0c */ /* 0x000fe4000bf86270 */
[----:B------:R-:W-:Y:S02]  /*6750*/  ISETP.GE.AND P3, PT, R19, UR14, PT ;  /* 0x0000000e13007c0c */ /* 0x000fe4000bf66270 */
[----:B------:R-:W-:-:S02]  /*6760*/  ISETP.GE.AND P2, PT, R14, UR14, PT ;  /* 0x0000000e0e007c0c */ /* 0x000fc4000bf46270 */
[----:B------:R-:W-:Y:S02]  /*6770*/  IADD3.X R9, R25, UR19, RZ, P6, !PT ;  /* 0x0000001319097c10 */ /* 0x000fe4000b7fe4ff */
[C---:B------:R-:W-:Y:S02]  /*6780*/  LEA R8, P6, R28.reuse, R8, 0x1 ;  /* 0x000000081c087211 */ /* 0x040fe400078c08ff */
[----:B------:R-:W-:Y:S02]  /*6790*/  PRMT R31, RZ, 0x7610, R31 ;  /* 0x00007610ff1f7816 */ /* 0x000fe4000000001f */
[----:B------:R-:W-:Y:S02]  /*67a0*/  LEA.HI.X R9, R28, R9, R30, 0x1, P6 ;  /* 0x000000091c097211 */ /* 0x000fe400030f0c1e */
[----:B------:R-:W-:Y:S02]  /*67b0*/  PRMT R28, RZ, 0x7610, R28 ;  /* 0x00007610ff1c7816 */ /* 0x000fe4000000001c */
[----:B------:R-:W-:-:S02]  /*67c0*/  ISETP.GE.AND P6, PT, R17, UR14, PT ;  /* 0x0000000e11007c0c */ /* 0x000fc4000bfc6270 */
[----:B------:R-:W-:Y:S01]  /*67d0*/  ISETP.GE.AND P5, PT, R22, UR14, PT ;  /* 0x0000000e16007c0c */ /* 0x000fe2000bfa6270 */
[----:B------:R3:W4:Y:S01]  /*67e0*/  @!P1 LDG.E.U16 R27, desc[UR16][R6.64] ;  /* 0x00000010061b9981 */ /* 0x000722000c1e1500 */
[----:B------:R-:W-:Y:S02]  /*67f0*/  ISETP.GE.AND P1, PT, R0, UR14, PT ;  /* 0x0000000e00007c0c */ /* 0x000fe4000bf26270 */
[----:B-1----:R-:W-:Y:S01]  /*6800*/  PRMT R29, RZ, 0x7610, R29 ;  /* 0x00007610ff1d7816 */ /* 0x002fe2000000001d */
[----:B------:R-:W5:Y:S01]  /*6810*/  @!P4 LDG.E.U16 R26, desc[UR16][R8.64] ;  /* 0x00000010081ac981 */ /* 0x000f62000c1e1500 */
[----:B------:R-:W-:Y:S02]  /*6820*/  ISETP.GE.AND P4, PT, R12, UR14, PT ;  /* 0x0000000e0c007c0c */ /* 0x000fe4000bf86270 */
[----:B------:R-:W-:Y:S01]  /*6830*/  PRMT R30, RZ, 0x7610, R30 ;  /* 0x00007610ff1e7816 */ /* 0x000fe2000000001e */
[----:B------:R-:W5:Y:S01]  /*6840*/  @!P3 LDG.E.U16 R31, desc[UR16][R8.64+0x40] ;  /* 0x00004010081fb981 */ /* 0x000f62000c1e1500 */
[----:B------:R-:W-:-:S02]  /*6850*/  ISETP.GE.AND P3, PT, R15, UR14, PT ;  /* 0x0000000e0f007c0c */ /* 0x000fc4000bf66270 */
[----:B--2---:R-:W-:Y:S01]  /*6860*/  PRMT R5, RZ, 0x7610, R5 ;  /* 0x00007610ff057816 */ /* 0x004fe20000000005 */
[----:B------:R-:W2:Y:S01]  /*6870*/  @!P2 LDG.E.U16 R28, desc[UR16][R8.64+0x80] ;  /* 0x00008010081ca981 */ /* 0x000ea2000c1e1500 */
[----:B------:R-:W-:Y:S02]  /*6880*/  ISETP.GE.AND P2, PT, R20, UR14, PT ;  /* 0x0000000e14007c0c */ /* 0x000fe4000bf46270 */
[----:B------:R-:W-:Y:S01]  /*6890*/  PRMT R4, RZ, 0x7610, R4 ;  /* 0x00007610ff047816 */ /* 0x000fe20000000004 */
[----:B------:R-:W2:Y:S01]  /*68a0*/  @!P1 LDG.E.U16 R29, desc[UR16][R8.64+0xc0] ;  /* 0x0000c010081d9981 */ /* 0x000ea2000c1e1500 */
[----:B---3--:R-:W-:Y:S02]  /*68b0*/  PRMT R7, RZ, 0x7610, R7 ;  /* 0x00007610ff077816 */ /* 0x008fe40000000007 */
[----:B------:R-:W-:Y:S01]  /*68c0*/  PRMT R6, RZ, 0x7610, R6 ;  /* 0x00007610ff067816 */ /* 0x000fe20000000006 */
[----:B------:R-:W3:Y:S01]  /*68d0*/  @!P6 LDG.E.U16 R30, desc[UR16][R8.64+0x100] ;  /* 0x00010010081ee981 */ /* 0x000ee2000c1e1500 */
[----:B------:R-:W-:-:S02]  /*68e0*/  ISETP.GE.AND P1, PT, R21, UR14, PT ;  /* 0x0000000e15007c0c */ /* 0x000fc4000bf26270 */
        /* <DEDUP_REMOVED lines=21> */
[----:B----4-:R-:W-:Y:S04]  /*6a40*/  STS.U16 [R58], R27 ;  /* 0x0000001b3a007388 */ /* 0x010fe80000000400 */
[----:B-----5:R-:W-:Y:S04]  /*6a50*/  STS.U16 [R59+0x40], R26 ;  /* 0x0000401a3b007388 */ /* 0x020fe80000000400 */
[----:B------:R-:W-:Y:S04]  /*6a60*/  STS.U16 [R60+0x80], R31 ;  /* 0x0000801f3c007388 */ /* 0x000fe80000000400 */
[----:B--2---:R-:W-:Y:S04]  /*6a70*/  STS.U16 [R61+0xc0], R28 ;  /* 0x0000c01c3d007388 */ /* 0x004fe80000000400 */
        /* <DEDUP_REMOVED lines=20> */
[----:B------:R-:W0:Y:S04]  /*6bc0*/  LDS.U16 R29, [R81+0xe] ;  /* 0x00000e00511d7984 */ /* 0x000e280000000400 */
[----:B------:R-:W0:Y:S04]  /*6bd0*/  LDS.U16 R33, [R92+0x10] ;  /* 0x000010005c217984 */ /* 0x000e280000000400 */
[----:B------:R-:W0:Y:S01]  /*6be0*/  LDS.U16 R9, [R94+0x14] ;  /* 0x000014005e097984 */ /* 0x000e220000000400 */
[----:B-1----:R-:W-:-:S03]  /*6bf0*/  SHF.L.U32 R40, R5, 0x10, RZ ;  /* 0x0000001005287819 */ /* 0x002fc600000006ff */
[----:B------:R-:W-:Y:S01]  /*6c00*/  LDS.U16 R28, [R95+0x16] ;  /* 0x000016005f1c7984 */ /* 0x000fe20000000400 */
[----:B--2---:R-:W-:Y:S02]  /*6c10*/  IMAD.U32 R42, R4, 0x10000, RZ ;  /* 0x00010000042a7824 */ /* 0x004fe400078e00ff */
[----:B------:R-:W-:Y:S01]  /*6c20*/  FMUL.FTZ R8, R40, -1.4426950216293334961 ;  /* 0xbfb8aa3b28087820 */ /* 0x000fe20000410000 */
[----:B------:R-:W1:Y:S01]  /*6c30*/  LDS.U16 R5, [R93+0x12] ;  /* 0x000012005d057984 */ /* 0x000e620000000400 */
[----:B------:R-:W-:Y:S02]  /*6c40*/  FMUL.FTZ R4, R42, -1.4426950216293334961 ;  /* 0xbfb8aa3b2a047820 */ /* 0x000fe40000410000 */
[----:B------:R2:W1:Y:S01]  /*6c50*/  MUFU.EX2 R41, R8 ;  /* 0x0000000800297308 */ /* 0x0004620000000800 */
[----:B---3--:R-:W-:Y:S01]  /*6c60*/  SHF.L.U32 R46, R6, 0x10, RZ ;  /* 0x00000010062e7819 */ /* 0x008fe200000006ff */
[----:B------:R-:W3:Y:S01]  /*6c70*/  LDS.U16 R31, [R96+0x18] ;  /* 0x00001800601f7984 */ /* 0x000ee20000000400 */
[----:B----4-:R-:W-:-:S03]  /*6c80*/  IMAD.U32 R6, R7, 0x10000, RZ ;  /* 0x0001000007067824 */ /* 0x010fc600078e00ff */
[----:B------:R-:W4:Y:S04]  /*6c90*/  LDS.U16 R7, [R99+0x1e] ;  /* 0x00001e0063077984 */ /* 0x000f280000000400 */
[----:B--2---:R-:W2:Y:S01]  /*6ca0*/  LDS.U16 R8, [R98+0x1c] ;  /* 0x00001c0062087984 */ /* 0x004ea20000000400 */
[----:B------:R5:W2:Y:S03]  /*6cb0*/  MUFU.EX2 R43, R4 ;  /* 0x00000004002b7308 */ /* 0x000aa60000000800 */
[----:B-----5:R-:W5:Y:S01]  /*6cc0*/  LDS.U16 R4, [R97+0x1a] ;  /* 0x00001a0061047984 */ /* 0x020f620000000400 */
[----:B------:R-:W-:Y:S01]  /*6cd0*/  SHF.L.U32 R27, R27, 0x10, RZ ;  /* 0x000000101b1b7819 */ /* 0x000fe200000006ff */
[----:B0-----:R-:W-:Y:S01]  /*6ce0*/  IMAD.U32 R30, R30, 0x10000, RZ ;  /* 0x000100001e1e7824 */ /* 0x001fe200078e00ff */
[----:B------:R-:W-:Y:S01]  /*6cf0*/  SHF.L.U32 R26, R26, 0x10, RZ ;  /* 0x000000101a1a7819 */ /* 0x000fe200000006ff */
[----:B------:R-:W-:-:S02]  /*6d00*/  IMAD.U32 R29, R29, 0x10000, RZ ;  /* 0x000100001d1d7824 */ /* 0x000fc400078e00ff */
[----:B------:R-:W-:Y:S01]  /*6d10*/  FMUL.FTZ R44, R27, -1.4426950216293334961 ;  /* 0xbfb8aa3b1b2c7820 */ /* 0x000fe20000410000 */
[----:B------:R-:W-:Y:S01]  /*6d20*/  FMUL.FTZ R45, R30, -1.4426950216293334961 ;  /* 0xbfb8aa3b1e2d7820 */ /* 0x000fe20000410000 */
[----:B------:R-:W-:Y:S01]  /*6d30*/  FMUL.FTZ R47, R46, -1.4426950216293334961 ;  /* 0xbfb8aa3b2e2f7820 */ /* 0x000fe20000410000 */
[----:B------:R-:W-:Y:S01]  /*6d40*/  FMUL.FTZ R49, R26, -1.4426950216293334961 ;  /* 0xbfb8aa3b1a317820 */ /* 0x000fe20000410000 */
[----:B------:R-:W-:Y:S01]  /*6d50*/  SHF.L.U32 R33, R33, 0x10, RZ ;  /* 0x0000001021217819 */ /* 0x000fe200000006ff */
[----:B------:R-:W-:Y:S01]  /*6d60*/  FMUL.FTZ R48, R6, -1.4426950216293334961 ;  /* 0xbfb8aa3b06307820 */ /* 0x000fe20000410000 */
[----:B------:R-:W-:Y:S01]  /*6d70*/  FMUL.FTZ R50, R29, -1.4426950216293334961 ;  /* 0xbfb8aa3b1d327820 */ /* 0x000fe20000410000 */
[----:B------:R-:W-:Y:S01]  /*6d80*/  SHF.L.U32 R9, R9, 0x10, RZ ;  /* 0x0000001009097819 */ /* 0x000fe200000006ff */
[----:B-1----:R-:W-:Y:S01]  /*6d90*/  IMAD.U32 R5, R5, 0x10000, RZ ;  /* 0x0001000005057824 */ /* 0x002fe200078e00ff */
[----:B------:R-:W0:Y:S01]  /*6da0*/  MUFU.EX2 R44, R44 ;  /* 0x0000002c002c7308 */ /* 0x000e220000000800 */
[----:B------:R-:W-:-:S02]  /*6db0*/  IMAD.U32 R28, R28, 0x10000, RZ ;  /* 0x000100001c1c7824 */ /* 0x000fc400078e00ff */
[----:B------:R-:W-:Y:S01]  /*6dc0*/  FMUL.FTZ R52, R5, -1.4426950216293334961 ;  /* 0xbfb8aa3b05347820 */ /* 0x000fe20000410000 */
[----:B---3--:R-:W-:Y:S01]  /*6dd0*/  SHF.L.U32 R31, R31, 0x10, RZ ;  /* 0x000000101f1f7819 */ /* 0x008fe200000006ff */
[----:B------:R-:W-:-:S03]  /*6de0*/  FMUL.FTZ R51, R33, -1.4426950216293334961 ;  /* 0xbfb8aa3b21337820 */ /* 0x000fc60000410000 */
[----:B------:R-:W1:Y:S01]  /*6df0*/  MUFU.EX2 R45, R45 ;  /* 0x0000002d002d7308 */ /* 0x000e620000000800 */
[----:B----4-:R-:W-:Y:S01]  /*6e00*/  IMAD.U32 R7, R7, 0x10000, RZ ;  /* 0x0001000007077824 */ /* 0x010fe200078e00ff */
[----:B--2---:R-:W-:Y:S01]  /*6e10*/  SHF.L.U32 R8, R8, 0x10, RZ ;  /* 0x0000001008087819 */ /* 0x004fe200000006ff */
[----:B------:R-:W-:Y:S01]  /*6e20*/  FMUL.FTZ R53, R9, -1.4426950216293334961 ;  /* 0xbfb8aa3b09357820 */ /* 0x000fe20000410000 */
[----:B------:R-:W-:-:S04]  /*6e30*/  FMUL.FTZ R54, R28, -1.4426950216293334961 ;  /* 0xbfb8aa3b1c367820 */ /* 0x000fc80000410000 */
[----:B------:R-:W2:Y:S01]  /*6e40*/  MUFU.EX2 R47, R47 ;  /* 0x0000002f002f7308 */ /* 0x000ea20000000800 */
[----:B------:R-:W-:Y:S01]  /*6e50*/  FMUL.FTZ R57, R8, -1.4426950216293334961 ;  /* 0xbfb8aa3b08397820 */ /* 0x000fe20000410000 */
[----:B------:R-:W-:Y:S01]  /*6e60*/  FMUL.FTZ R82, R7, -1.4426950216293334961 ;  /* 0xbfb8aa3b07527820 */ /* 0x000fe20000410000 */
[----:B-----5:R-:W-:-:S05]  /*6e70*/  IMAD.U32 R4, R4, 0x10000, RZ ;  /* 0x0001000004047824 */ /* 0x020fca00078e00ff */
[----:B------:R-:W3:Y:S01]  /*6e80*/  MUFU.EX2 R49, R49 ;  /* 0x0000003100317308 */ /* 0x000ee20000000800 */
[----:B------:R-:W-:Y:S01]  /*6e90*/  FMUL.FTZ R55, R31, -1.4426950216293334961 ;  /* 0xbfb8aa3b1f377820 */ /* 0x000fe20000410000 */
[----:B------:R-:W-:-:S06]  /*6ea0*/  FMUL.FTZ R56, R4, -1.4426950216293334961 ;  /* 0xbfb8aa3b04387820 */ /* 0x000fcc0000410000 */
[----:B------:R-:W4:Y:S08]  /*6eb0*/  MUFU.EX2 R48, R48 ;  /* 0x0000003000307308 */ /* 0x000f300000000800 */
[----:B------:R-:W5:Y:S08]  /*6ec0*/  MUFU.EX2 R50, R50 ;  /* 0x0000003200327308 */ /* 0x000f700000000800 */
[----:B------:R-:W5:Y:S01]  /*6ed0*/  MUFU.EX2 R52, R52 ;  /* 0x0000003400347308 */ /* 0x000f620000000800 */
[----:B------:R-:W-:-:S07]  /*6ee0*/  FADD.FTZ R41, R41, 1 ;  /* 0x3f80000029297421 */ /* 0x000fce0000010000 */
[----:B------:R-:W5:Y:S01]  /*6ef0*/  MUFU.EX2 R51, R51 ;  /* 0x0000003300337308 */ /* 0x000f620000000800 */
[----:B------:R-:W-:-:S07]  /*6f00*/  FADD.FTZ R43, R43, 1 ;  /* 0x3f8000002b2b7421 */ /* 0x000fce0000010000 */
[----:B------:R-:W5:Y:S01]  /*6f10*/  MUFU.EX2 R57, R57 ;  /* 0x0000003900397308 */ /* 0x000f620000000800 */
[----:B0-----:R-:W-:-:S07]  /*6f20*/  FADD.FTZ R44, R44, 1 ;  /* 0x3f8000002c2c7421 */ /* 0x001fce0000010000 */
[----:B------:R-:W0:Y:S01]  /*6f30*/  MUFU.EX2 R53, R53 ;  /* 0x0000003500357308 */ /* 0x000e220000000800 */
[----:B-1----:R-:W-:-:S07]  /*6f40*/  FADD.FTZ R45, R45, 1 ;  /* 0x3f8000002d2d7421 */ /* 0x002fce0000010000 */
[----:B------:R-:W1:Y:S08]  /*6f50*/  MUFU.EX2 R54, R54 ;  /* 0x0000003600367308 */ /* 0x000e700000000800 */
[----:B------:R-:W1:Y:S01]  /*6f60*/  MUFU.EX2 R82, R82 ;  /* 0x0000005200527308 */ /* 0x000e620000000800 */
[----:B--2---:R-:W-:-:S07]  /*6f70*/  FADD.FTZ R47, R47, 1 ;  /* 0x3f8000002f2f7421 */ /* 0x004fce0000010000 */
[----:B------:R-:W2:Y:S08]  /*6f80*/  MUFU.EX2 R55, R55 ;  /* 0x0000003700377308 */ /* 0x000eb00000000800 */
[----:B------:R-:W2:Y:S01]  /*6f90*/  MUFU.EX2 R56, R56 ;  /* 0x0000003800387308 */ /* 0x000ea20000000800 */
[----:B---3--:R-:W-:Y:S01]  /*6fa0*/  FADD.FTZ R49, R49, 1 ;  /* 0x3f80000031317421 */ /* 0x008fe20000010000 */
[----:B----4-:R-:W-:Y:S01]  /*6fb0*/  FADD.FTZ R48, R48, 1 ;  /* 0x3f80000030307421 */ /* 0x010fe20000010000 */
[----:B-----5:R-:W-:Y:S01]  /*6fc0*/  FADD.FTZ R50, R50, 1 ;  /* 0x3f80000032327421 */ /* 0x020fe20000010000 */
[----:B------:R-:W-:-:S04]  /*6fd0*/  FADD.FTZ R52, R52, 1 ;  /* 0x3f80000034347421 */ /* 0x000fc80000010000 */
[----:B------:R-:W3:Y:S01]  /*6fe0*/  MUFU.RCP R41, R41 ;  /* 0x0000002900297308 */ /* 0x000ee20000001000 */
[----:B------:R-:W-:Y:S01]  /*6ff0*/  FADD.FTZ R51, R51, 1 ;  /* 0x3f80000033337421 */ /* 0x000fe20000010000 */
[----:B------:R-:W-:-:S06]  /*7000*/  FADD.FTZ R57, R57, 1 ;  /* 0x3f80000039397421 */ /* 0x000fcc0000010000 */
[----:B------:R-:W4:Y:S01]  /*7010*/  MUFU.RCP R43, R43 ;  /* 0x0000002b002b7308 */ /* 0x000f220000001000 */
[----:B0-----:R-:W-:Y:S01]  /*7020*/  FADD.FTZ R53, R53, 1 ;  /* 0x3f80000035357421 */ /* 0x001fe20000010000 */
[----:B-1----:R-:W-:Y:S01]  /*7030*/  FADD.FTZ R54, R54, 1 ;  /* 0x3f80000036367421 */ /* 0x002fe20000010000 */
[----:B------:R-:W-:-:S05]  /*7040*/  FADD.FTZ R82, R82, 1 ;  /* 0x3f80000052527421 */ /* 0x000fca0000010000 */
[----:B------:R-:W0:Y:S01]  /*7050*/  MUFU.RCP R44, R44 ;  /* 0x0000002c002c7308 */ /* 0x000e220000001000 */
[----:B--2---:R-:W-:Y:S01]  /*7060*/  FADD.FTZ R55, R55, 1 ;  /* 0x3f80000037377421 */ /* 0x004fe20000010000 */
[----:B------:R-:W-:-:S06]  /*7070*/  FADD.FTZ R56, R56, 1 ;  /* 0x3f80000038387421 */ /* 0x000fcc0000010000 */
[----:B------:R-:W1:Y:S08]  /*7080*/  MUFU.RCP R45, R45 ;  /* 0x0000002d002d7308 */ /* 0x000e700000001000 */
[----:B------:R-:W2:Y:S08]  /*7090*/  MUFU.RCP R47, R47 ;  /* 0x0000002f002f7308 */ /* 0x000eb00000001000 */
[----:B------:R-:W5:Y:S08]  /*70a0*/  MUFU.RCP R83, R48 ;  /* 0x0000003000537308 */ /* 0x000f700000001000 */
[----:B------:R-:W5:Y:S08]  /*70b0*/  MUFU.RCP R49, R49 ;  /* 0x0000003100317308 */ /* 0x000f700000001000 */
[----:B------:R-:W5:Y:S08]  /*70c0*/  MUFU.RCP R50, R50 ;  /* 0x0000003200327308 */ /* 0x000f700000001000 */
[----:B------:R-:W5:Y:S08]  /*70d0*/  MUFU.RCP R84, R51 ;  /* 0x0000003300547308 */ /* 0x000f700000001000 */
[----:B------:R-:W5:Y:S01]  /*70e0*/  MUFU.RCP R52, R52 ;  /* 0x0000003400347308 */ /* 0x000f620000001000 */
[----:B---3--:R-:W-:-:S07]  /*70f0*/  FMUL.FTZ R41, R40, R41 ;  /* 0x0000002928297220 */ /* 0x008fce0000410000 */
[----:B------:R-:W3:Y:S01]  /*7100*/  MUFU.RCP R86, R53 ;  /* 0x0000003500567308 */ /* 0x000ee20000001000 */
[----:B----4-:R-:W-:-:S07]  /*7110*/  FMUL.FTZ R42, R42, R43 ;  /* 0x0000002b2a2a7220 */ /* 0x010fce0000410000 */
[----:B------:R-:W4:Y:S08]  /*7120*/  MUFU.RCP R85, R54 ;  /* 0x0000003600557308 */ /* 0x000f300000001000 */
[----:B------:R-:W4:Y:S01]  /*7130*/  MUFU.RCP R57, R57 ;  /* 0x0000003900397308 */ /* 0x000f220000001000 */
[----:B0-----:R-:W-:-:S07]  /*7140*/  FMUL.FTZ R27, R27, R44 ;  /* 0x0000002c1b1b7220 */ /* 0x001fce0000410000 */
[----:B------:R-:W0:Y:S01]  /*7150*/  MUFU.RCP R48, R55 ;  /* 0x0000003700307308 */ /* 0x000e220000001000 */
[----:B-1----:R-:W-:-:S07]  /*7160*/  FMUL.FTZ R30, R30, R45 ;  /* 0x0000002d1e1e7220 */ /* 0x002fce0000410000 */
[----:B------:R-:W1:Y:S08]  /*7170*/  MUFU.RCP R51, R56 ;  /* 0x0000003800337308 */ /* 0x000e700000001000 */
[----:B------:R-:W1:Y:S01]  /*7180*/  MUFU.RCP R82, R82 ;  /* 0x0000005200527308 */ /* 0x000e620000001000 */
[----:B------:R-:W-:Y:S01]  /*7190*/  FMUL.FTZ R41, R41, R132 ;  /* 0x0000008429297220 */ /* 0x000fe20000410000 */
[----:B------:R-:W-:Y:S01]  /*71a0*/  FMUL.FTZ R42, R42, R133 ;  /* 0x000000852a2a7220 */ /* 0x000fe20000410000 */
[----:B--2---:R-:W-:Y:S01]  /*71b0*/  FMUL.FTZ R43, R46, R47 ;  /* 0x0000002f2e2b7220 */ /* 0x004fe20000410000 */
        /* <DEDUP_REMOVED lines=13> */
[----:B---3--:R-:W-:Y:S01]  /*7290*/  FMUL.FTZ R9, R9, R86 ;  /* 0x0000005609097220 */ /* 0x008fe20000410000 */
[----:B----4-:R-:W-:Y:S01]  /*72a0*/  FMUL.FTZ R28, R28, R85 ;  /* 0x000000551c1c7220 */ /* 0x010fe20000410000 */
[----:B------:R-:W-:Y:S01]  /*72b0*/  FMUL.FTZ R5, R8, R57 ;  /* 0x0000003908057220 */ /* 0x000fe20000410000 */
[----:B------:R-:W-:Y:S01]  /*72c0*/  F2FP.BF16.F32.PACK_AB R27, R30, R27 ;  /* 0x0000001b1e1b723e */ /* 0x000fe200000010ff */
[----:B------:R-:W-:Y:S01]  /*72d0*/  FMUL.FTZ R33, R33, R140 ;  /* 0x0000008c21217220 */ /* 0x000fe20000410000 */
[----:B0-----:R-:W-:Y:S01]  /*72e0*/  FMUL.FTZ R31, R31, R48 ;  /* 0x000000301f1f7220 */ /* 0x001fe20000410000 */
[----:B------:R-:W-:Y:S01]  /*72f0*/  FMUL.FTZ R40, R40, R141 ;  /* 0x0000008d28287220 */ /* 0x000fe20000410000 */
[----:B-1----:R-:W-:Y:S01]  /*7300*/  FMUL.FTZ R4, R4, R51 ;  /* 0x0000003304047220 */ /* 0x002fe20000410000 */
        /* <DEDUP_REMOVED lines=18> */
[----:B------:R-:W-:Y:S01]  /*7430*/  STS.U16 [R76+0x4], R27 ;  /* 0x0000041b4c007388 */ /* 0x000fe20000000400 */
[----:B------:R-:W-:-:S03]  /*7440*/  F2FP.BF16.F32.PACK_AB R5, R8, R5 ;  /* 0x000000050805723e */ /* 0x000fc600000010ff */
[----:B------:R-:W-:Y:S01]  /*7450*/  STS.U16 [R77+0x6], R29 ;  /* 0x0000061d4d007388 */ /* 0x000fe20000000400 */
[----:B0-----:R-:W-:-:S03]  /*7460*/  PRMT R7, R33, 0x7632, R7 ;  /* 0x0000763221077816 */ /* 0x001fc60000000007 */
[----:B------:R0:W-:Y:S01]  /*7470*/  STS.U16 [R78+0x8], R6 ;  /* 0x000008064e007388 */ /* 0x0001e20000000400 */
[----:B------:R-:W-:-:S03]  /*7480*/  PRMT R8, R4, 0x7632, R8 ;  /* 0x0000763204087816 */ /* 0x000fc60000000008 */
[----:B------:R-:W-:Y:S04]  /*7490*/  STS.U16 [R79+0xa], R30 ;  /* 0x00000a1e4f007388 */ /* 0x000fe80000000400 */
[----:B------:R1:W-:Y:S01]  /*74a0*/  STS.U16 [R80+0xc], R26 ;  /* 0x00000c1a50007388 */ /* 0x0003e20000000400 */
[----:B0-----:R-:W-:-:S03]  /*74b0*/  PRMT R6, R9, 0x7632, R6 ;  /* 0x0000763209067816 */ /* 0x001fc60000000006 */
[----:B------:R-:W-:Y:S01]  /*74c0*/  STS.U16 [R81+0xe], R40 ;  /* 0x00000e2851007388 */ /* 0x000fe20000000400 */
[----:B------:R-:W-:-:S03]  /*74d0*/  PRMT R28, R5, 0x7632, R28 ;  /* 0x00007632051c7816 */ /* 0x000fc6000000001c */
[----:B------:R-:W-:Y:S04]  /*74e0*/  STS.U16 [R92+0x10], R33 ;  /* 0x000010215c007388 */ /* 0x000fe80000000400 */
[----:B------:R-:W-:Y:S01]  /*74f0*/  STS.U16 [R93+0x12], R7 ;  /* 0x000012075d007388 */ /* 0x000fe20000000400 */
[----:B-1----:R-:W-:-:S03]  /*7500*/  MOV R26, UR14 ;  /* 0x0000000e001a7c02 */ /* 0x002fc60008000f00 */
        /* <DEDUP_REMOVED lines=47> */
.L_x_3429:
[----:B------:R-:W-:Y:S05]  /*7800*/  BSYNC B0 ;  /* 0x0000000000007941 */ /* 0x000fea0003800000 */
.L_x_3428:
        /* <DEDUP_REMOVED lines=8> */
[----:B------:R-:W-:Y:S01]  /*7890*/  MOV R5, UR7 ;  /* 0x0000000700057c02 */ /* 0x000fe20008000f00 */
[----:B------:R-:W-:Y:S01]  /*78a0*/  UIADD3 UR12, UP0, UR12, 0x800, URZ ;  /* 0x000008000c0c7890 */ /* 0x000fe2000ff1e03f */
[-C--:B------:R-:W-:Y:S01]  /*78b0*/  ISETP.GE.AND P4, PT, R19, R8.reuse, PT ;  /* 0x000000081300720c */ /* 0x080fe20003f86270 */
[----:B------:R-:W-:Y:S01]  /*78c0*/  UIADD3 UR8, UP1, UR8, 0x800, URZ ;  /* 0x0000080008087890 */ /* 0x000fe2000ff3e03f */
[----:B------:R-:W-:Y:S01]  /*78d0*/  IADD3 R4, P0, R2, UR24, RZ ;  /* 0x0000001802047c10 */ /* 0x000fe2000ff1e0ff */
[----:B------:R-:W-:Y:S01]  /*78e0*/  IMAD R5, R34, UR15, R5 ;  /* 0x0000000f22057c24 */ /* 0x000fe2000f8e0205 */
[----:B------:R-:W-:Y:S01]  /*78f0*/  IADD3 R2, P1, R24, UR18, RZ ;  /* 0x0000001218027c10 */ /* 0x000fe2000ff3e0ff */
[----:B------:R-:W-:Y:S01]  /*7900*/  UIADD3 UR9, UP2, UR9, 0x800, URZ ;  /* 0x0000080009097890 */ /* 0x000fe2000ff5e03f */
[----:B------:R-:W-:Y:S01]  /*7910*/  ISETP.GE.AND P5, PT, R14, R8, PT ;  /* 0x000000080e00720c */ /* 0x000fe20003fa6270 */
[----:B------:R-:W-:Y:S01]  /*7920*/  UIADD3.X UR13, URZ, UR13, URZ, UP0, !UPT ;  /* 0x0000000d3f0d7290 */ /* 0x000fe200087fe43f */
[----:B------:R-:W-:Y:S01]  /*7930*/  IADD3.X R3, R5, UR25, R3, P0, !PT ;  /* 0x0000001905037c10 */ /* 0x000fe200087fe403 */
[----:B------:R-:W-:Y:S01]  /*7940*/  UIADD3.X UR10, URZ, UR10, URZ, UP1, !UPT ;  /* 0x0000000a3f0a7290 */ /* 0x000fe20008ffe43f */
[----:B------:R-:W-:Y:S01]  /*7950*/  IADD3.X R25, R25, UR19, RZ, P1, !PT ;  /* 0x0000001319197c10 */ /* 0x000fe20008ffe4ff */
[----:B------:R-:W-:Y:S01]  /*7960*/  UIADD3.X UR11, URZ, UR11, URZ, UP2, !UPT ;  /* 0x0000000b3f0b7290 */ /* 0x000fe200097fe43f */
[----:B------:R-:W-:-:S02]  /*7970*/  LEA R2, P0, R4, R2, 0x1 ;  /* 0x0000000204027211 */ /* 0x000fc400078008ff */
[-C--:B------:R-:W-:Y:S02]  /*7980*/  ISETP.GE.AND P6, PT, R0, R8.reuse, PT ;  /* 0x000000080000720c */ /* 0x080fe40003fc6270 */
[----:B------:R-:W-:Y:S01]  /*7990*/  LEA.HI.X R3, R4, R25, R3, 0x1, P0 ;  /* 0x0000001904037211 */ /* 0x000fe200000f0c03 */
[----:B------:R-:W1:Y:S01]  /*79a0*/  LDC R0, c[0x0][0x224] ;  /* 0x00008900ff007b82 */ /* 0x000e620000000800 */
        /* <DEDUP_REMOVED lines=29> */
.L_x_3431:
        /* <DEDUP_REMOVED lines=16> */
.L_x_5259:


//--------------------- .text._Z25selective_scan_fwd_kernelI32Selective_Scan_fwd_kernel_traitsILi64ELi16ELi1ELb0ELb1ELb0ELb0EN3c108BFloat16EfEEv13SSMParamsBase --------------------------
	.section	.text._Z25selective_scan_fwd_kernelI32Selective_Scan_fwd_kernel_traitsILi64ELi16ELi1ELb0ELb1ELb0ELb0EN3c108BFloat16EfEEv13SSMParamsBase,"ax",@progbits
	.align	128
        .global         _Z25selective_scan_fwd_kernelI32Selective_Scan_fwd_kernel_traitsILi64ELi16ELi1ELb0ELb1ELb0ELb0EN3c108BFloat16EfEEv13SSMParamsBase
        .type           _Z25selective_scan_fwd_kernelI32Selective_Scan_fwd_kernel_traitsILi64ELi16ELi1ELb0ELb1ELb0ELb0EN3c108BFloat16EfEEv13SSMParamsBase,@function
        .size           _Z25selective_scan_fwd_kernelI32Selective_Scan_fwd_kernel_traitsILi64ELi16ELi1ELb0ELb1ELb0ELb0EN3c108BFloat16EfEEv13SSMParamsBase,(.L_x_5260 - _Z25selective_scan_fwd_kernelI32Selective_Scan_fwd_kernel_traitsILi64ELi16ELi1ELb0ELb1ELb0ELb0EN3c108BFloat16EfEEv13SSMParamsBase)
        .other          _Z25selective_scan_fwd_kernelI32Selective_Scan_fwd_kernel_traitsILi64ELi16ELi1ELb0ELb1ELb0ELb0EN3c108BFloat16EfEEv13SSMParamsBase,@"STO_CUDA_ENTRY STV_DEFAULT"
_Z25selective_scan_fwd_kernelI32Selective_Scan_fwd_kernel_traitsILi64ELi16ELi1ELb0ELb1ELb0ELb0EN3c108BFloat16EfEEv13SSMParamsBase:
.text._Z25selective_scan_fwd_kernelI32Selective_Scan_fwd_kernel_traitsILi64ELi16ELi1ELb0ELb1ELb0ELb0EN3c108BFloat16EfEEv13SSMParamsBase:
        /* <DEDUP_REMOVED lines=131> */
.L_x_3472:
        /* <DEDUP_REMOVED lines=345> */
.L_x_3433:
[----:B------:R-:W-:Y:S05]  /*1dc0*/  BSYNC B0 ;  /* 0x0000000000007941 */ /* 0x000fea0003800000 */
.L_x_3432:
        /* <DEDUP_REMOVED lines=36> */
.L_x_3435:
[----:B------:R-:W-:Y:S05]  /*2010*/  BSYNC B0 ;  /* 0x0000000000007941 */ /* 0x000fea0003800000 */
.L_x_3434:
        /* <DEDUP_REMOVED lines=38> */
.L_x_3437:
[----:B------:R-:W-:Y:S05]  /*2280*/  BSYNC B0 ;  /* 0x0000000000007941 */ /* 0x000fea0003800000 */
.L_x_3436:
        /* <DEDUP_REMOVED lines=36> */
.L_x_3439:
[----:B------:R-:W-:Y:S05]  /*24d0*/  BSYNC B0 ;  /* 0x0000000000007941 */ /* 0x000fea0003800000 */
.L_x_3438:
        /* <DEDUP_REMOVED lines=38> */
.L_x_3441:
[----:B------:R-:W-:Y:S05]  /*2740*/  BSYNC B0 ;  /* 0x0000000000007941 */ /* 0x000fea0003800000 */
.L_x_3440:
        /* <DEDUP_REMOVED lines=36> */
.L_x_3443:
[----:B------:R-:W-:Y:S05]  /*2990*/  BSYNC B0 ;  /* 0x0000000000007941 */ /* 0x000fea0003800000 */
.L_x_3442:
        /* <DEDUP_REMOVED lines=38> */
.L_x_3445:
[----:B------:R-:W-:Y:S05]  /*2c00*/  BSYNC B0 ;  /* 0x0000000000007941 */ /* 0x000fea0003800000 */
.L_x_3444:
        /* <DEDUP_REMOVED lines=37> */
.L_x_3447:
[----:B------:R-:W-:Y:S05]  /*2e60*/  BSYNC B0 ;  /* 0x0000000000007941 */ /* 0x000fea0003800000 */
.L_x_3446:
        /* <DEDUP_REMOVED lines=42> */
.L_x_3449:
[----:B------:R-:W-:Y:S05]  /*3110*/  BSYNC B0 ;  /* 0x0000000000007941 */ /* 0x000fea0003800000 */
.L_x_3448:
        /* <DEDUP_REMOVED lines=40> */
.L_x_3451:
[----:B------:R-:W-:Y:S05]  /*33a0*/  BSYNC B0 ;  /* 0x0000000000007941 */ /* 0x000fea0003800000 */
.L_x_3450:
        /* <DEDUP_REMOVED lines=46> */
.L_x_3453:
[----:B------:R-:W-:Y:S05]  /*3690*/  BSYNC B0 ;  /* 0x0000000000007941 */ /* 0x000fea0003800000 */
.L_x_3452:
        /* <DEDUP_REMOVED lines=33> */
.L_x_3455:
[----:B------:R-:W-:Y:S05]  /*38b0*/  BSYNC B0 ;  /* 0x0000000000007941 */ /* 0x000fea0003800000 */
.L_x_3454:
        /* <DEDUP_REMOVED lines=33> */
.L_x_3457:
[----:B------:R-:W-:Y:S05]  /*3ad0*/  BSYNC B0 ;  /* 0x0000000000007941 */ /* 0x000fea0003800000 */
.L_x_3456:
        /* <DEDUP_REMOVED lines=33> */
.L_x_3459:
[----:B------:R-:W-:Y:S05]  /*3cf0*/  BSYNC B0 ;  /* 0x0000000000007941 */ /* 0x000fea0003800000 */
.L_x_3458:
        /* <DEDUP_REMOVED lines=33> */
.L_x_3461:
[----:B------:R-:W-:Y:S05]  /*3f10*/  BSYNC B0 ;  /* 0x0000000000007941 */ /* 0x000fea0003800000 */
.L_x_3460:
        /* <DEDUP_REMOVED lines=33> */
.L_x_3463:
[----:B------:R-:W-:Y:S05]  /*4130*/  BSYNC B0 ;  /* 0x0000000000007941 */ /* 0x000fea0003800000 */
.L_x_3462:
        /* <DEDUP_REMOVED lines=43> */
.L_x_3469:
[----:B0-----:R-:W0:Y:S01]  /*43f0*/  LDC.64 R40, c[0x0][0x238] ;  /* 0x00008e00ff287b82 */ /* 0x001e220000000a00 */
[----:B------:R-:W-:Y:S01]  /*4400*/  IMAD.U32 R86, RZ, RZ, UR8 ;  /* 0x00000008ff567e24 */ /* 0x000fe2000f8e00ff */
[----:B------:R-:W-:Y:S01]  /*4410*/  USHF.R.S32.HI UR19, URZ, 0x1f, UR7 ;  /* 0x0000001f3f137899 */ /* 0x000fe20008011407 */
[----:B------:R-:W-:Y:S02]  /*4420*/  MOV R127, UR13 ;  /* 0x0000000d007f7c02 */ /* 0x000fe40008000f00 */
[----:B------:R-:W-:Y:S01]  /*4430*/  IMAD.MOV.U32 R126, RZ, RZ, R86 ;  /* 0x000000ffff7e7224 */ /* 0x000fe200078e0056 */
[----:B------:R-:W-:Y:S02]  /*4440*/  MOV R87, UR9 ;  /* 0x0000000900577c02 */ /* 0x000fe40008000f00 */
[----:B------:R-:W1:Y:S01]  /*4450*/  LDC.64 R42, c[0x0][0x250] ;  /* 0x00009400ff2a7b82 */ /* 0x000e620000000a00 */
[----:B------:R-:W-:Y:S02]  /*4460*/  ISETP.GE.AND P2, PT, R105, UR20, PT ;  /* 0x0000001469007c0c */ /* 0x000fe4000bf46270 */
[----:B------:R-:W-:-:S02]  /*4470*/  ISETP.GE.AND P3, PT, R104, UR20, PT ;  /* 0x0000001468007c0c */ /* 0x000fc4000bf66270 */
[----:B------:R-:W-:-:S03]  /*4480*/  ISETP.GE.AND P6, PT, R101, UR20, PT ;  /* 0x0000001465007c0c */ /* 0x000fc6000bfc6270 */
[----:B------:R-:W2:Y:S01]  /*4490*/  LDC.64 R82, c[0x0][0x2d0] ;  /* 0x0000b400ff527b82 */ /* 0x000ea20000000a00 */
[C---:B0-----:R-:W-:Y:S02]  /*44a0*/  IMAD R128, R40.reuse, UR19, RZ ;  /* 0x0000001328807c24 */ /* 0x041fe4000f8e02ff */
[----:B------:R-:W-:-:S04]  /*44b0*/  IMAD.WIDE.U32 R86, R40, UR7, R126 ;  /* 0x0000000728567c25 */ /* 0x000fc8000f8e007e */
[----:B------:R-:W-:Y:S02]  /*44c0*/  IMAD R123, R41, UR7, R128 ;  /* 0x00000007297b7c24 */ /* 0x000fe4000f8e0280 */
[C---:B-1----:R-:W-:Y:S02]  /*44d0*/  IMAD R126, R42.reuse, UR19, RZ ;  /* 0x000000132a7e7c24 */ /* 0x042fe4000f8e02ff */
[----:B------:R-:W-:-:S04]  /*44e0*/  IMAD.WIDE.U32 R40, R42, UR7, R84 ;  /* 0x000000072a287c25 */ /* 0x000fc8000f8e0054 */
[----:B------:R-:W-:Y:S01]  /*44f0*/  IMAD R125, R43, UR7, R126 ;  /* 0x000000072b7d7c24 */ /* 0x000fe2000f8e027e */
[----:B------:R-:W-:Y:S02]  /*4500*/  IADD3 R43, R87, R123, RZ ;  /* 0x0000007b572b7210 */ /* 0x000fe40007ffe0ff */
[----:B--2---:R-:W-:Y:S01]  /*4510*/  LEA R82, P4, R86, R82, 0x2 ;  /* 0x0000005256527211 */ /* 0x004fe200078810ff */
[----:B------:R-:W-:Y:S01]  /*4520*/  IMAD.IADD R41, R41, 0x1, R125 ;  /* 0x0000000129297824 */ /* 0x000fe200078e027d */
[----:B------:R-:W-:Y:S02]  /*4530*/  LEA R42, P5, R40, R107, 0x1 ;  /* 0x0000006b282a7211 */ /* 0x000fe400078a08ff */
[----:B------:R-:W-:Y:S02]  /*4540*/  LEA.HI.X R83, R86, R83, R43, 0x2, P4 ;  /* 0x0000005356537211 */ /* 0x000fe400020f142b */
[----:B------:R-:W-:Y:S02]  /*4550*/  ISETP.GE.AND P4, PT, R103, UR20, PT ;  /* 0x0000001467007c0c */ /* 0x000fe4000bf86270 */
[----:B------:R-:W-:-:S02]  /*4560*/  LEA.HI.X R43, R40, R106, R41, 0x1, P5 ;  /* 0x0000006a282b7211 */ /* 0x000fc400028f0c29 */
[----:B------:R-:W-:Y:S01]  /*4570*/  ISETP.GE.AND P5, PT, R102, UR20, PT ;  /* 0x0000001466007c0c */ /* 0x000fe2000bfa6270 */
[----:B------:R-:W2:Y:S01]  /*4580*/  LDG.E R40, desc[UR22][R82.64] ;  /* 0x0000001652287981 */ /* 0x000ea2000c1e1900 */
[----:B------:R-:W-:Y:S02]  /*4590*/  PRMT R86, RZ, 0x7610, R86 ;  /* 0x00007610ff567816 */ /* 0x000fe40000000056 */
[----:B------:R-:W-:Y:S02]  /*45a0*/  PRMT R87, RZ, 0x7610, R87 ;  /* 0x00007610ff577816 */ /* 0x000fe40000000057 */
[----:B------:R-:W-:Y:S02]  /*45b0*/  PRMT R126, RZ, 0x7610, R126 ;  /* 0x00007610ff7e7816 */ /* 0x000fe4000000007e */
[----:B------:R-:W-:Y:S01]  /*45c0*/  PRMT R123, RZ, 0x7610, R123 ;  /* 0x00007610ff7b7816 */ /* 0x000fe2000000007b */
        /* <DEDUP_REMOVED lines=41> */
[----:B--2---:R-:W-:Y:S01]  /*4860*/  FMUL.FTZ R40, R40, 1.4426950216293334961 ;  /* 0x3fb8aa3b28287820 */ /* 0x004fe20000410000 */
[----:B---3--:R-:W-:Y:S04]  /*4870*/  STS.U16 [R90], R41 ;  /* 0x000000295a007388 */ /* 0x008fe80000000400 */
[----:B------:R-:W-:Y:S04]  /*4880*/  STS.U16 [R89+0x40], R86 ;  /* 0x0000405659007388 */ /* 0x000fe80000000400 */
[----:B----4-:R-:W-:Y:S04]  /*4890*/  STS.U16 [R88+0x80], R87 ;  /* 0x0000805758007388 */ /* 0x010fe80000000400 */
[----:B------:R-:W-:Y:S04]  /*48a0*/  STS.U16 [R81+0xc0], R126 ;  /* 0x0000c07e51007388 */ /* 0x000fe80000000400 */
[----:B------:R0:W-:Y:S04]  /*48b0*/  STS.U16 [R80+0x100], R123 ;  /* 0x0001007b50007388 */ /* 0x0001e80000000400 */
        /* <DEDUP_REMOVED lines=9> */
[----:B------:R-:W-:Y:S01]  /*4950*/  STS.U16 [R70+0x380], R133 ;  /* 0x0003808546007388 */ /* 0x000fe20000000400 */
[----:B0-----:R-:W0:Y:S03]  /*4960*/  S2R R123, SR_TID.X ;  /* 0x00000000007b7919 */ /* 0x001e260000002100 */
[----:B------:R-:W-:Y:S01]  /*4970*/  STS.U16 [R69+0x3c0], R138 ;  /* 0x0003c08a45007388 */ /* 0x000fe20000000400 */
[----:B------:R-:W-:-:S03]  /*4980*/  NOP ;  /* 0x0000000000007918 */ /* 0x000fc60000000000 */
[----:B------:R-:W2:Y:S04]  /*4990*/  LDS.U16 R41, [R68] ;  /* 0x0000000044297984 */ /* 0x000ea80000000400 */
[----:B------:R-:W3:Y:S04]  /*49a0*/  LDS.U16 R82, [R65+0x6] ;  /* 0x0000060041527984 */ /* 0x000ee80000000400 */
[----:B------:R-:W4:Y:S04]  /*49b0*/  LDS.U16 R42, [R67+0x2] ;  /* 0x00000200432a7984 */ /* 0x000f280000000400 */
[----:B------:R-:W4:Y:S01]  /*49c0*/  LDS.U16 R43, [R66+0x4] ;  /* 0x00000400422b7984 */ /* 0x000f220000000400 */
[C---:B------:R-:W-:Y:S01]  /*49d0*/  FMUL.FTZ R86, R40.reuse, R51 ;  /* 0x0000003328567220 */ /* 0x040fe20000410000 */
[----:B------:R-:W-:-:S03]  /*49e0*/  FMUL.FTZ R87, R40, R50 ;  /* 0x0000003228577220 */ /* 0x000fc60000410000 */
[----:B-1----:R1:W-:Y:S01]  /*49f0*/  MUFU.EX2 R129, R86 ;  /* 0x0000005600817308 */ /* 0x0023e20000000800 */
[----:B0-----:R-:W-:Y:S01]  /*4a00*/  SHF.L.U32 R128, R123, 0x4, RZ ;  /* 0x000000047b807819 */ /* 0x001fe200000006ff */
[----:B-1----:R-:W0:Y:S06]  /*4a10*/  LDS.U16 R86, [R63+0xa] ;  /* 0x00000a003f567984 */ /* 0x002e2c0000000400 */
[----:B------:R1:W-:Y:S01]  /*4a20*/  MUFU.EX2 R130, R87 ;  /* 0x0000005700827308 */ /* 0x0003e20000000800 */
[----:B------:R-:W-:Y:S02]  /*4a30*/  VIADD R126, R128, 0x7 ;  /* 0x00000007807e7836 */ /* 0x000fe40000000000 */
[----:B------:R-:W-:Y:S01]  /*4a40*/  FMUL.FTZ R83, R40, R52 ;  /* 0x0000003428537220 */ /* 0x000fe20000410000 */
[----:B-1----:R-:W-:-:S02]  /*4a50*/  IADD3 R87, R128, 0x8, RZ ;  /* 0x0000000880577810 */ /* 0x002fc40007ffe0ff */
[----:B------:R-:W-:Y:S02]  /*4a60*/  ISETP.GE.U32.AND P2, PT, R126, UR27, PT ;  /* 0x0000001b7e007c0c */ /* 0x000fe4000bf46070 */
[----:B------:R-:W-:Y:S01]  /*4a70*/  ISETP.GE.U32.AND P4, PT, R87, UR27, PT ;  /* 0x0000001b57007c0c */ /* 0x000fe2000bf86070 */
[----:B--2---:R-:W-:Y:S01]  /*4a80*/  IMAD.U32 R126, R41, 0x10000, RZ ;  /* 0x00010000297e7824 */ /* 0x004fe200078e00ff */
[----:B------:R-:W1:Y:S01]  /*4a90*/  LDS.U16 R87, [R62+0xc] ;  /* 0x00000c003e577984 */ /* 0x000e620000000400 */
[----:B------:R-:W-:-:S03]  /*4aa0*/  FMUL.FTZ R125, R40, R49 ;  /* 0x00000031287d7220 */ /* 0x000fc60000410000 */
[----:B------:R-:W2:Y:S01]  /*4ab0*/  LDS.U16 R41, [R61+0xe] ;  /* 0x00000e003d297984 */ /* 0x000ea20000000400 */
[----:B------:R4:W0:Y:S01]  /*4ac0*/  MUFU.EX2 R127, R83 ;  /* 0x00000053007f7308 */ /* 0x0008220000000800 */
[----:B---3--:R-:W-:Y:S02]  /*4ad0*/  SHF.L.U32 R82, R82, 0x10, RZ ;  /* 0x0000001052527819 */ /* 0x008fe400000006ff */
[----:B----4-:R-:W3:Y:S05]  /*4ae0*/  LDS.U16 R83, [R64+0x8] ;  /* 0x0000080040537984 */ /* 0x010eea0000000400 */
[----:B------:R4:W2:Y:S01]  /*4af0*/  MUFU.EX2 R132, R125 ;  /* 0x0000007d00847308 */ /* 0x0008a20000000800 */
[----:B------:R-:W-:-:S02]  /*4b00*/  FMUL.FTZ R131, R7, R82 ;  /* 0x0000005207837220 */ /* 0x000fc40000410000 */
[----:B------:R-:W-:Y:S01]  /*4b10*/  LDS.U16 R82, [R59+0x12] ;  /* 0x000012003b527984 */ /* 0x000fe20000000400 */
[----:B----4-:R-:W-:-:S03]  /*4b20*/  SHF.L.U32 R125, R42, 0x10, RZ ;  /* 0x000000102a7d7819 */ /* 0x010fc600000006ff */
[----:B------:R-:W4:Y:S01]  /*4b30*/  LDS.U16 R42, [R60+0x10] ;  /* 0x000010003c2a7984 */ /* 0x000f220000000400 */
[----:B------:R-:W-:Y:S02]  /*4b40*/  IMAD.U32 R43, R43, 0x10000, RZ ;  /* 0x000100002b2b7824 */ /* 0x000fe400078e00ff */
[----:B------:R-:W-:Y:S01]  /*4b50*/  FMUL.FTZ R126, R9, R126 ;  /* 0x0000007e097e7220 */ /* 0x000fe20000410000 */
[----:B------:R-:W-:Y:S01]  /*4b60*/  ISETP.GE.U32.AND P5, PT, R128, UR27, PT ;  /* 0x0000001b80007c0c */ /* 0x000fe2000bfa6070 */
[----:B------:R-:W-:Y:S01]  /*4b70*/  FMUL.FTZ R128, R8, R125 ;  /* 0x0000007d08807220 */ /* 0x000fe20000410000 */
[----:B------:R-:W-:Y:S02]  /*4b80*/  FMUL.FTZ R43, R10, R43 ;  /* 0x0000002b0a2b7220 */ /* 0x000fe40000410000 */
[----:B------:R-:W-:Y:S02]  /*4b90*/  FSEL R125, R126, RZ, !P5 ;  /* 0x000000ff7e7d7208 */ /* 0x000fe40006800000 */
[----:B0-----:R-:W-:-:S02]  /*4ba0*/  FSEL R126, R127, 1, !P5 ;  /* 0x3f8000007f7e7808 */ /* 0x001fc40006800000 */
[----:B------:R-:W-:Y:S01]  /*4bb0*/  FSEL R127, R129, 1, !P3 ;  /* 0x3f800000817f7808 */ /* 0x000fe20005800000 */
[----:B------:R-:W-:Y:S01]  /*4bc0*/  FMUL.FTZ R135, R40, R44 ;  /* 0x0000002c28877220 */ /* 0x000fe20000410000 */
[----:B------:R-:W-:Y:S02]  /*4bd0*/  FSEL R129, R43, RZ, !P6 ;  /* 0x000000ff2b817208 */ /* 0x000fe40007000000 */
[----:B------:R-:W-:Y:S01]  /*4be0*/  SHF.L.U32 R43, R86, 0x10, RZ ;  /* 0x00000010562b7819 */ /* 0x000fe200000006ff */
[----:B------:R0:W-:Y:S01]  /*4bf0*/  MUFU.EX2 R143, R135 ;  /* 0x00000087008f7308 */ /* 0x0001e20000000800 */
[C---:B------:R-:W-:Y:S01]  /*4c00*/  FMUL.FTZ R134, R40.reuse, R48 ;  /* 0x0000003028867220 */ /* 0x040fe20000410000 */
[----:B------:R-:W-:Y:S01]  /*4c10*/  FMUL.FTZ R136, R40, R47 ;  /* 0x0000002f28887220 */ /* 0x000fe20000410000 */
[----:B------:R-:W-:Y:S01]  /*4c20*/  ISETP.GE.U32.AND P5, PT, R118, UR27, PT ;  /* 0x0000001b76007c0c */ /* 0x000fe2000bfa6070 */
[----:B0-----:R-:W-:Y:S02]  /*4c30*/  FMUL.FTZ R135, R6, R43 ;  /* 0x0000002b06877220 */ /* 0x001fe40000410000 */
[----:B------:R-:W0:Y:S01]  /*4c40*/  LDS.U16 R43, [R58+0x14] ;  /* 0x000014003a2b7984 */ /* 0x000e220000000400 */
[----:B-1----:R-:W-:Y:S01]  /*4c50*/  IMAD.U32 R87, R87, 0x10000, RZ ;  /* 0x0001000057577824 */ /* 0x002fe200078e00ff */
[----:B--2---:R-:W-:Y:S01]  /*4c60*/  SHF.L.U32 R86, R41, 0x10, RZ ;  /* 0x0000001029567819 */ /* 0x004fe200000006ff */
[----:B------:R-:W1:Y:S01]  /*4c70*/  MUFU.EX2 R134, R134 ;  /* 0x0000008600867308 */ /* 0x000e620000000800 */
[----:B------:R-:W-:Y:S01]  /*4c80*/  FSEL R131, R131, RZ, !P5 ;  /* 0x000000ff83837208 */ /* 0x000fe20006800000 */
[----:B------:R-:W-:Y:S01]  /*4c90*/  FMUL.FTZ R87, R12, R87 ;  /* 0x000000570c577220 */ /* 0x000fe20000410000 */
[----:B------:R-:W-:Y:S01]  /*4ca0*/  FSEL R132, R132, 1, !P5 ;  /* 0x3f80000084847808 */ /* 0x000fe20006800000 */
[----:B---3--:R-:W-:Y:S01]  /*4cb0*/  IMAD.U32 R142, R83, 0x10000, RZ ;  /* 0x00010000538e7824 */ /* 0x008fe200078e00ff */
[----:B------:R-:W-:Y:S01]  /*4cc0*/  FSEL R130, R130, 1, !P6 ;  /* 0x3f80000082827808 */ /* 0x000fe20007000000 */
[----:B------:R-:W-:Y:S01]  /*4cd0*/  FMUL.FTZ R86, R5, R86 ;  /* 0x0000005605567220 */ /* 0x000fe20000410000 */
[----:B------:R-:W-:Y:S01]  /*4ce0*/  ISETP.GE.U32.AND P5, PT, R115, UR27, PT ;  /* 0x0000001b73007c0c */ /* 0x000fe2000bfa6070 */
[----:B------:R-:W2:Y:S01]  /*4cf0*/  MUFU.EX2 R136, R136 ;  /* 0x0000008800887308 */ /* 0x000ea20000000800 */
[----:B------:R-:W-:Y:S01]  /*4d00*/  FMUL.FTZ R41, R126, R127 ;  /* 0x0000007f7e297220 */ /* 0x000fe20000410000 */
[----:B------:R-:W3:Y:S01]  /*4d10*/  LDS.U16 R83, [R57+0x16] ;  /* 0x0000160039537984 */ /* 0x000ee20000000400 */
[----:B------:R-:W-:Y:S01]  /*4d20*/  FMUL.FTZ R138, R40, R46 ;  /* 0x0000002e288a7220 */ /* 0x000fe20000410000 */
[----:B----4-:R-:W-:Y:S01]  /*4d30*/  IMAD.U32 R42, R42, 0x10000, RZ ;  /* 0x000100002a2a7824 */ /* 0x010fe200078e00ff */
[----:B------:R-:W-:Y:S01]  /*4d40*/  FSEL R137, R87, RZ, !P5 ;  /* 0x000000ff57897208 */ /* 0x000fe20006800000 */
[----:B------:R-:W-:Y:S01]  /*4d50*/  FMUL.FTZ R87, R130, R41 ;  /* 0x0000002982577220 */ /* 0x000fe20000410000 */
[----:B------:R-:W-:Y:S01]  /*4d60*/  FSEL R139, R86, RZ, !P2 ;  /* 0x000000ff568b7208 */ /* 0x000fe20005000000 */
[----:B------:R-:W-:Y:S01]  /*4d70*/  FMUL.FTZ R140, R40, R45 ;  /* 0x0000002d288c7220 */ /* 0x000fe20000410000 */
[----:B------:R-:W-:Y:S01]  /*4d80*/  SHF.L.U32 R41, R82, 0x10, RZ ;  /* 0x0000001052297819 */ /* 0x000fe200000006ff */
[----:B------:R-:W4:Y:S01]  /*4d90*/  LDS.U16 R86, [R56+0x18] ;  /* 0x0000180038567984 */ /* 0x000f220000000400 */
[----:B------:R-:W0:Y:S01]  /*4da0*/  MUFU.EX2 R138, R138 ;  /* 0x0000008a008a7308 */ /* 0x000e220000000800 */
[----:B------:R-:W-:Y:S01]  /*4db0*/  FSEL R128, R128, RZ, !P3 ;  /* 0x000000ff80807208 */ /* 0x000fe20005800000 */
[----:B------:R-:W-:Y:S01]  /*4dc0*/  FMUL.FTZ R42, R13, R42 ;  /* 0x0000002a0d2a7220 */ /* 0x000fe20000410000 */
[----:B------:R-:W4:Y:S01]  /*4dd0*/  LDS.U16 R82, [R55+0x1a] ;  /* 0x00001a0037527984 */ /* 0x000f220000000400 */
[----:B------:R-:W-:Y:S01]  /*4de0*/  ISETP.GE.U32.AND P3, PT, R117, UR27, PT ;  /* 0x0000001b75007c0c */ /* 0x000fe2000bf66070 */
[----:B------:R-:W-:Y:S01]  /*4df0*/  FMUL.FTZ R144, R40, R39 ;  /* 0x0000002728907220 */ /* 0x000fe20000410000 */
[----:B------:R-:W-:-:S02]  /*4e00*/  ISETP.GE.U32.AND P6, PT, R116, UR27, PT ;  /* 0x0000001b74007c0c */ /* 0x000fc4000bfc6070 */
[----:B------:R-:W0:Y:S01]  /*4e10*/  MUFU.EX2 R140, R140 ;  /* 0x0000008c008c7308 */ /* 0x000e220000000800 */
[----:B-1----:R-:W-:Y:S01]  /*4e20*/  FSEL R134, R134, 1, !P3 ;  /* 0x3f80000086867808 */ /* 0x002fe20005800000 */
[----:B------:R-:W-:Y:S01]  /*4e30*/  FMUL.FTZ R133, R11, R142 ;  /* 0x0000008e0b857220 */ /* 0x000fe20000410000 */
[----:B------:R-:W-:Y:S01]  /*4e40*/  FSEL R141, R42, RZ, !P4 ;  /* 0x000000ff2a8d7208 */ /* 0x000fe20006000000 */
[----:B------:R-:W-:Y:S01]  /*4e50*/  FMUL.FTZ R87, R132, R87 ;  /* 0x0000005784577220 */ /* 0x000fe20000410000 */
[----:B------:R-:W1:Y:S01]  /*4e60*/  LDS.U16 R42, [R54+0x1c] ;  /* 0x00001c00362a7984 */ /* 0x000e620000000400 */
[----:B------:R-:W-:Y:S01]  /*4e70*/  FSEL R142, R143, 1, !P4 ;  /* 0x3f8000008f8e7808 */ /* 0x000fe20006000000 */
[----:B------:R-:W-:Y:S01]  /*4e80*/  FMUL.FTZ R143, R4, R41 ;  /* 0x00000029048f7220 */ /* 0x000fe20000410000 */
[----:B------:R-:W-:Y:S01]  /*4e90*/  FFMA.FTZ R145, R125, R127, R128 ;  /* 0x0000007f7d917223 */ /* 0x000fe20000010080 */
[----:B--2---:R-:W-:Y:S01]  /*4ea0*/  FSEL R136, R136, 1, !P6 ;  /* 0x3f80000088887808 */ /* 0x004fe20007000000 */
[----:B------:R-:W2:Y:S01]  /*4eb0*/  LDS.U16 R41, [R53+0x1e] ;  /* 0x00001e0035297984 */ /* 0x000ea20000000400 */
[----:B------:R-:W-:Y:S01]  /*4ec0*/  FMUL.FTZ R146, R40, R38 ;  /* 0x0000002628927220 */ /* 0x000fe20000410000 */
[----:B------:R-:W-:Y:S01]  /*4ed0*/  FMUL.FTZ R87, R134, R87 ;  /* 0x0000005786577220 */ /* 0x000fe20000410000 */
[----:B------:R-:W3:Y:S01]  /*4ee0*/  MUFU.EX2 R144, R144 ;  /* 0x0000009000907308 */ /* 0x000ee20000000800 */
[----:B------:R-:W-:Y:S01]  /*4ef0*/  FFMA.FTZ R145, R130, R145, R129 ;  /* 0x0000009182917223 */ /* 0x000fe20000010081 */
[----:B------:R-:W-:Y:S01]  /*4f00*/  FMUL.FTZ R147, R40, R37 ;  /* 0x0000002528937220 */ /* 0x000fe20000410000 */
[----:B------:R-:W-:Y:S01]  /*4f10*/  FMUL.FTZ R151, R136, R87 ;  /* 0x0000005788977220 */ /* 0x000fe20000410000 */
[----:B------:R-:W-:Y:S01]  /*4f20*/  FSEL R133, R133, RZ, !P3 ;  /* 0x000000ff85857208 */ /* 0x000fe20005800000 */
[C---:B------:R-:W-:Y:S01]  /*4f30*/  FMUL.FTZ R148, R40.reuse, R36 ;  /* 0x0000002428947220 */ /* 0x040fe20000410000 */
[C---:B------:R-:W-:Y:S01]  /*4f40*/  FMUL.FTZ R149, R40.reuse, R35 ;  /* 0x0000002328957220 */ /* 0x040fe20000410000 */
[C---:B------:R-:W-:Y:S01]  /*4f50*/  FMUL.FTZ R87, R40.reuse, R34 ;  /* 0x0000002228577220 */ /* 0x040fe20000410000 */
[----:B------:R-:W-:Y:S01]  /*4f60*/  FMUL.FTZ R153, R40, R33 ;  /* 0x0000002128997220 */ /* 0x000fe20000410000 */
[----:B------:R-:W4:Y:S01]  /*4f70*/  MUFU.EX2 R146, R146 ;  /* 0x0000009200927308 */ /* 0x000f220000000800 */
[----:B------:R-:W-:Y:S01]  /*4f80*/  FFMA.FTZ R40, R132, R145, R131 ;  /* 0x0000009184287223 */ /* 0x000fe20000010083 */
[----:B0-----:R-:W-:-:S02]  /*4f90*/  FSEL R138, R138, 1, !P5 ;  /* 0x3f8000008a8a7808 */ /* 0x001fc40006800000 */
[----:B------:R-:W-:Y:S01]  /*4fa0*/  FSEL R135, R135, RZ, !P6 ;  /* 0x000000ff87877208 */ /* 0x000fe20007000000 */
[----:B------:R-:W-:Y:S01]  /*4fb0*/  FFMA.FTZ R40, R134, R40, R133 ;  /* 0x0000002886287223 */ /* 0x000fe20000010085 */
[----:B------:R-:W-:Y:S02]  /*4fc0*/  FSEL R140, R140, 1, !P2 ;  /* 0x3f8000008c8c7808 */ /* 0x000fe40005000000 */
[----:B------:R-:W0:Y:S01]  /*4fd0*/  MUFU.EX2 R147, R147 ;  /* 0x0000009300937308 */ /* 0x000e220000000800 */
[----:B------:R-:W-:Y:S02]  /*4fe0*/  IMAD.U32 R43, R43, 0x10000, RZ ;  /* 0x000100002b2b7824 */ /* 0x000fe400078e00ff */
[----:B------:R-:W-:Y:S01]  /*4ff0*/  FMUL.FTZ R151, R138, R151 ;  /* 0x000000978a977220 */ /* 0x000fe20000410000 */
[----:B------:R-:W-:Y:S01]  /*5000*/  FFMA.FTZ R40, R136, R40, R135 ;  /* 0x0000002888287223 */ /* 0x000fe20000010087 */
[----:B------:R-:W-:Y:S01]  /*5010*/  ISETP.GE.U32.AND P3, PT, R114, UR27, PT ;  /* 0x0000001b72007c0c */ /* 0x000fe2000bf66070 */
[----:B------:R-:W-:Y:S01]  /*5020*/  FMUL.FTZ R43, R14, R43 ;  /* 0x0000002b0e2b7220 */ /* 0x000fe20000410000 */
[----:B------:R-:W-:Y:S01]  /*5030*/  FMUL.FTZ R151, R140, R151 ;  /* 0x000000978c977220 */ /* 0x000fe20000410000 */
[----:B------:R-:W1:Y:S01]  /*5040*/  MUFU.EX2 R87, R87 ;  /* 0x0000005700577308 */ /* 0x000e620000000800 */
[----:B------:R-:W-:Y:S01]  /*5050*/  ISETP.GE.U32.AND P6, PT, R113, UR27, PT ;  /* 0x0000001b71007c0c */ /* 0x000fe2000bfc6070 */
[----:B------:R-:W-:Y:S01]  /*5060*/  FFMA.FTZ R40, R138, R40, R137 ;  /* 0x000000288a287223 */ /* 0x000fe20000010089 */
[----:B---3--:R-:W-:Y:S01]  /*5070*/  FSEL R144, R144, 1, !P3 ;  /* 0x3f80000090907808 */ /* 0x008fe20005800000 */
[----:B------:R-:W-:Y:S01]  /*5080*/  FMUL.FTZ R151, R142, R151 ;  /* 0x000000978e977220 */ /* 0x000fe20000410000 */
[----:B------:R-:W-:Y:S01]  /*5090*/  FSEL R145, R43, RZ, !P6 ;  /* 0x000000ff2b917208 */ /* 0x000fe20007000000 */
[----:B------:R-:W-:-:S02]  /*50a0*/  FFMA.FTZ R43, R140, R40, R139 ;  /* 0x000000288c2b7223 */ /* 0x000fc4000001008b */
[----:B------:R-:W3:Y:S01]  /*50b0*/  MUFU.EX2 R148, R148 ;  /* 0x0000009400947308 */ /* 0x000ee20000000800 */
[----:B------:R-:W-:Y:S01]  /*50c0*/  ISETP.GE.U32.AND P5, PT, R112, UR27, PT ;  /* 0x0000001b70007c0c */ /* 0x000fe2000bfa6070 */
[----:B------:R-:W-:Y:S01]  /*50d0*/  FMUL.FTZ R151, R144, R151 ;  /* 0x0000009790977220 */ /* 0x000fe20000410000 */
[----:B----4-:R-:W-:Y:S02]  /*50e0*/  FSEL R146, R146, 1, !P6 ;  /* 0x3f80000092927808 */ /* 0x010fe40007000000 */
[----:B------:R-:W-:Y:S01]  /*50f0*/  SHF.L.U32 R40, R83, 0x10, RZ ;  /* 0x0000001053287819 */ /* 0x000fe200000006ff */
[----:B------:R-:W-:Y:S01]  /*5100*/  FFMA.FTZ R83, R142, R43, R141 ;  /* 0x0000002b8e537223 */ /* 0x000fe2000001008d */
[----:B------:R-:W-:Y:S01]  /*5110*/  FSEL R143, R143, RZ, !P3 ;  /* 0x000000ff8f8f7208 */ /* 0x000fe20005800000 */
[----:B------:R-:W4:Y:S01]  /*5120*/  MUFU.EX2 R149, R149 ;  /* 0x0000009500957308 */ /* 0x000f220000000800 */
[----:B------:R-:W-:Y:S01]  /*5130*/  ISETP.GE.U32.AND P3, PT, R109, UR27, PT ;  /* 0x0000001b6d007c0c */ /* 0x000fe2000bf66070 */
[----:B------:R-:W-:Y:S01]  /*5140*/  FMUL.FTZ R152, R146, R151 ;  /* 0x0000009792987220 */ /* 0x000fe20000410000 */
[----:B0-----:R-:W-:Y:S01]  /*5150*/  FSEL R147, R147, 1, !P5 ;  /* 0x3f80000093937808 */ /* 0x001fe20006800000 */
[----:B------:R-:W-:-:S02]  /*5160*/  IMAD.U32 R86, R86, 0x10000, RZ ;  /* 0x0001000056567824 */ /* 0x000fc400078e00ff */
[----:B------:R-:W-:Y:S01]  /*5170*/  FMUL.FTZ R40, R3, R40 ;  /* 0x0000002803287220 */ /* 0x000fe20000410000 */
[----:B------:R-:W-:Y:S01]  /*5180*/  SHF.L.U32 R43, R82, 0x10, RZ ;  /* 0x00000010522b7819 */ /* 0x000fe200000006ff */
[----:B------:R-:W-:Y:S01]  /*5190*/  FFMA.FTZ R82, R144, R83, R143 ;  /* 0x0000005390527223 */ /* 0x000fe2000001008f */
[----:B-1----:R-:W-:Y:S01]  /*51a0*/  FSEL R150, R87, 1, !P3 ;  /* 0x3f80000057967808 */ /* 0x002fe20005800000 */
[----:B------:R-:W0:Y:S01]  /*51b0*/  MUFU.EX2 R153, R153 ;  /* 0x0000009900997308 */ /* 0x000e220000000800 */
[----:B------:R-:W-:Y:S01]  /*51c0*/  FMUL.FTZ R87, R147, R152 ;  /* 0x0000009893577220 */ /* 0x000fe20000410000 */
[----:B------:R-:W-:Y:S01]  /*51d0*/  FMUL.FTZ R86, R15, R86 ;  /* 0x000000560f567220 */ /* 0x000fe20000410000 */
[----:B------:R-:W-:Y:S01]  /*51e0*/  ISETP.GE.U32.AND P2, PT, R111, UR27, PT ;  /* 0x0000001b6f007c0c */ /* 0x000fe2000bf46070 */
[----:B------:R-:W-:Y:S01]  /*51f0*/  FFMA.FTZ R82, R146, R82, R145 ;  /* 0x0000005292527223 */ /* 0x000fe20000010091 */
[----:B------:R-:W-:Y:S01]  /*5200*/  FSEL R152, R40, RZ, !P5 ;  /* 0x000000ff28987208 */ /* 0x000fe20006800000 */
[----:B------:R-:W-:-:S02]  /*5210*/  IMAD.U32 R83, R42, 0x10000, RZ ;  /* 0x000100002a537824 */ /* 0x000fc400078e00ff */
[----:B------:R-:W-:Y:S01]  /*5220*/  FMUL.FTZ R43, R2, R43 ;  /* 0x0000002b022b7220 */ /* 0x000fe20000410000 */
[----:B------:R-:W-:Y:S02]  /*5230*/  ISETP.GE.U32.AND P4, PT, R110, UR27, PT ;  /* 0x0000001b6e007c0c */ /* 0x000fe4000bf86070 */
[----:B---3--:R-:W-:Y:S01]  /*5240*/  FSEL R148, R148, 1, !P2 ;  /* 0x3f80000094947808 */ /* 0x008fe20005000000 */
[----:B------:R-:W-:Y:S01]  /*5250*/  FFMA.FTZ R82, R147, R82, R152 ;  /* 0x0000005293527223 */ /* 0x000fe20000010098 */
[----:B------:R-:W-:Y:S01]  /*5260*/  FSEL R151, R86, RZ, !P2 ;  /* 0x000000ff56977208 */ /* 0x000fe20005000000 */
[----:B------:R-:W-:Y:S01]  /*5270*/  FMUL.FTZ R83, R16, R83 ;  /* 0x0000005310537220 */ /* 0x000fe20000410000 */
[----:B--2---:R-:W-:Y:S02]  /*5280*/  SHF.L.U32 R41, R41, 0x10, RZ ;  /* 0x0000001029297819 */ /* 0x004fe400000006ff */
[----:B----4-:R-:W-:Y:S01]  /*5290*/  FSEL R149, R149, 1, !P4 ;  /* 0x3f80000095957808 */ /* 0x010fe20006000000 */
[C---:B------:R-:W-:Y:S01]  /*52a0*/  FFMA.FTZ R82, R148.reuse, R82, R151 ;  /* 0x0000005294527223 */ /* 0x040fe20000010097 */
[----:B------:R-:W-:Y:S01]  /*52b0*/  FSEL R154, R43, RZ, !P4 ;  /* 0x000000ff2b9a7208 */ /* 0x000fe20006000000 */
[----:B------:R-:W-:Y:S01]  /*52c0*/  FMUL.FTZ R40, R148, R87 ;  /* 0x0000005794287220 */ /* 0x000fe20000410000 */
[----:B------:R-:W-:Y:S01]  /*52d0*/  FMUL.FTZ R41, R0, R41 ;  /* 0x0000002900297220 */ /* 0x000fe20000410000 */
[----:B------:R-:W-:-:S02]  /*52e0*/  ISETP.GE.U32.AND P6, PT, R108, UR27, PT ;  /* 0x0000001b6c007c0c */ /* 0x000fc4000bfc6070 */
[----:B------:R-:W-:Y:S01]  /*52f0*/  FSEL R155, R83, RZ, !P3 ;  /* 0x000000ff539b7208 */ /* 0x000fe20005800000 */
[----:B------:R-:W-:Y:S01]  /*5300*/  FFMA.FTZ R82, R149, R82, R154 ;  /* 0x0000005295527223 */ /* 0x000fe2000001009a */
[----:B0-----:R-:W-:Y:S01]  /*5310*/  FSEL R153, R153, 1, !P6 ;  /* 0x3f80000099997808 */ /* 0x001fe20007000000 */
[----:B------:R-:W-:Y:S01]  /*5320*/  FMUL.FTZ R87, R149, R40 ;  /* 0x0000002895577220 */ /* 0x000fe20000410000 */
[----:B------:R-:W-:Y:S01]  /*5330*/  FSEL R156, R41, RZ, !P6 ;  /* 0x000000ff299c7208 */ /* 0x000fe20007000000 */
[C---:B------:R-:W-:Y:S01]  /*5340*/  FFMA.FTZ R157, R150.reuse, R82, R155 ;  /* 0x00000052969d7223 */ /* 0x040fe2000001009b */
[----:B------:R-:W0:Y:S01]  /*5350*/  LDC.64 R40, c[0x0][0x270] ;  /* 0x00009c00ff287b82 */ /* 0x000e220000000a00 */
[----:B------:R-:W-:Y:S01]  /*5360*/  MOV R42, UR10 ;  /* 0x0000000a002a7c02 */ /* 0x000fe20008000f00 */
[----:B------:R-:W-:Y:S02]  /*5370*/  IMAD.U32 R43, RZ, RZ, UR11 ;  /* 0x0000000bff2b7e24 */ /* 0x000fe4000f8e00ff */
[----:B------:R-:W-:Y:S01]  /*5380*/  FMUL.FTZ R86, R150, R87 ;  /* 0x0000005796567220 */ /* 0x000fe20000410000 */
[----:B------:R-:W-:Y:S01]  /*5390*/  FFMA.FTZ R87, R153, R157, R156 ;  /* 0x0000009d99577223 */ /* 0x000fe2000001009c */
[----:B------:R-:W-:-:S02]  /*53a0*/  MOV R82, R42 ;  /* 0x0000002a00527202 */ /* 0x000fc40000000f00 */
[----:B------:R-:W-:Y:S01]  /*53b0*/  FMUL.FTZ R86, R153, R86 ;  /* 0x0000005699567220 */ /* 0x000fe20000410000 */
[----:B------:R-:W1:Y:S01]  /*53c0*/  LDC.64 R42, c[0x0][0x2e0] ;  /* 0x0000b800ff2a7b82 */ /* 0x000e620000000a00 */
[----:B------:R-:W2:Y:S04]  /*53d0*/  SHFL.UP PT, R157, R87, 0x1, RZ ;  /* 0x04200000579d7989 */ /* 0x000ea800000e00ff */
[----:B------:R-:W3:Y:S01]  /*53e0*/  SHFL.UP PT, R159, R86, 0x1, RZ ;  /* 0x04200000569f7989 */ /* 0x000ee200000e00ff */
[----:B------:R-:W-:Y:S01]  /*53f0*/  ISETP.GE.AND P2, PT, R124, 0x1, PT ;  /* 0x000000017c00780c */ /* 0x000fe20003f46270 */
[----:B------:R-:W-:Y:S02]  /*5400*/  IMAD.U32 R83, RZ, RZ, UR14 ;  /* 0x0000000eff537e24 */ /* 0x000fe4000f8e00ff */
[----:B0-----:R-:W-:-:S02]  /*5410*/  IMAD R158, R40, UR19, RZ ;  /* 0x00000013289e7c24 */ /* 0x001fc4000f8e02ff */
[----:B------:R-:W-:-:S04]  /*5420*/  IMAD.WIDE.U32 R82, R40, UR7, R82 ;  /* 0x0000000728527c25 */ /* 0x000fc8000f8e0052 */
[----:B------:R-:W-:Y:S01]  /*5430*/  IMAD R41, R41, UR7, R158 ;  /* 0x0000000729297c24 */ /* 0x000fe2000f8e029e */
[----:B-1----:R-:W-:-:S03]  /*5440*/  LEA R42, P3, R82, R42, 0x2 ;  /* 0x0000002a522a7211 */ /* 0x002fc600078610ff */
[C---:B--2---:R-:W-:Y:S01]  /*5450*/  @P2 FFMA.FTZ R87, R86.reuse, R157, R87 ;  /* 0x0000009d56572223 */ /* 0x044fe20000010057 */
[----:B------:R-:W-:Y:S02]  /*5460*/  IMAD.IADD R40, R83, 0x1, R41 ;  /* 0x0000000153287824 */ /* 0x000fe400078e0229 */
[----:B---3--:R-:W-:-:S03]  /*5470*/  @P2 FMUL.FTZ R86, R86, R159 ;  /* 0x0000009f56562220 */ /* 0x008fc60000410000 */
[----:B------:R-:W-:Y:S02]  /*5480*/  LEA.HI.X R43, R82, R43, R40, 0x2, P3 ;  /* 0x0000002b522b7211 */ /* 0x000fe400018f1428 */
        /* <DEDUP_REMOVED lines=26> */
[----:B------:R-:W2:Y:S01]  /*5630*/  @!P0 LDS.64 R82, [UR31+0x870] ;  /* 0x0008701fff528984 */ /* 0x000ea20008000a00 */
[C---:B0-----:R-:W-:Y:S01]  /*5640*/  @P2 FFMA.FTZ R87, R86.reuse, R40, R87 ;  /* 0x0000002856572223 */ /* 0x041fe20000010057 */
[----:B------:R-:W-:Y:S01]  /*5650*/  @!P3 SHF.R.U32.HI R40, RZ, 0x2, R123 ;  /* 0x00000002ff28b819 */ /* 0x000fe2000001167b */
[----:B-1----:R-:W-:-:S03]  /*5660*/  @P2 FMUL.FTZ R86, R86, R41 ;  /* 0x0000002956562220 */ /* 0x002fc60000410000 */
[----:B------:R-:W-:-:S05]  /*5670*/  @!P3 LOP3.LUT R160, R40, 0x3ffffff8, RZ, 0xc0, !PT ;  /* 0x3ffffff828a0b812 */ /* 0x000fca00078ec0ff */
[----:B------:R-:W-:Y:S01]  /*5680*/  @!P3 STS.64 [R160+UR19+0x850], R86 ;  /* 0x00085056a000b988 */ /* 0x000fe20008000a13 */
[----:B------:R-:W-:Y:S01]  /*5690*/  BAR.SYNC.DEFER_BLOCKING 0x0 ;  /* 0x0000000000007b1d */ /* 0x000fe20000010000 */
[----:B------:R-:W-:-:S05]  /*56a0*/  SHF.R.U32.HI R161, RZ, 0x5, R123 ;  /* 0x00000005ffa17819 */ /* 0x000fca000001167b */
[----:B------:R2:W-:Y:S04]  /*56b0*/  SHFL.UP PT, R158, R86, 0x1, RZ ;  /* 0x04200000569e7989 */ /* 0x0005e800000e00ff */
[----:B---3--:R-:W0:Y:S04]  /*56c0*/  LDS.128 R40, [UR19+0x850] ;  /* 0x00085013ff287984 */ /* 0x008e280008000c00 */
[----:B------:R1:W3:Y:S01]  /*56d0*/  SHFL.UP PT, R159, R87, 0x1, RZ ;  /* 0x04200000579f7989 */ /* 0x0002e200000e00ff */
[----:B------:R-:W-:-:S04]  /*56e0*/  ISETP.NE.AND P2, PT, R161, RZ, PT ;  /* 0x000000ffa100720c */ /* 0x000fc80003f45270 */
[C---:B------:R-:W-:Y:S01]  /*56f0*/  ISETP.NE.AND P4, PT, R124.reuse, RZ, P2 ;  /* 0x000000ff7c00720c */ /* 0x040fe20001785270 */
[----:B------:R-:W-:Y:S08]  /*5700*/  BSSY B0, `(.L_x_3465) ;  /* 0x0000012000007945 */ /* 0x000ff00003800000 */
[----:B------:R-:W-:Y:S01]  /*5710*/  @P2 ISETP.NE.AND P3, PT, R124, RZ, PT ;  /* 0x000000ff7c00220c */ /* 0x000fe20003f65270 */
[----:B--2---:R-:W-:Y:S01]  /*5720*/  @P2 IMAD.MOV.U32 R86, RZ, RZ, R82 ;  /* 0x000000ffff562224 */ /* 0x004fe200078e0052 */
[----:B-1----:R-:W-:Y:S01]  /*5730*/  @P2 MOV R87, R83 ;  /* 0x0000005300572202 */ /* 0x002fe20000000f00 */
[C---:B0-----:R-:W-:Y:S01]  /*5740*/  @P2 FMUL.FTZ R161, R158.reuse, R40 ;  /* 0x000000289ea12220 */ /* 0x041fe20000410000 */
[----:B------:R-:W-:Y:S01]  /*5750*/  FFMA.FTZ R162, R41, R42, R43 ;  /* 0x0000002a29a27223 */ /* 0x000fe2000001002b */
[----:B---3--:R-:W-:-:S03]  /*5760*/  @P4 FFMA.FTZ R41, R158, R41, R159 ;  /* 0x000000299e294223 */ /* 0x008fc6000001009f */
[----:B------:R-:W-:Y:S02]  /*5770*/  @P2 FSEL R161, R40, R161, !P3 ;  /* 0x000000a128a12208 */ /* 0x000fe40005800000 */
[----:B------:R-:W-:-:S03]  /*5780*/  @P2 MOV R159, R41 ;  /* 0x00000029009f2202 */ /* 0x000fc60000000f00 */
        /* <DEDUP_REMOVED lines=9> */
.L_x_3466:
[----:B------:R-:W-:Y:S05]  /*5820*/  BSYNC B0 ;  /* 0x0000000000007941 */ /* 0x000fea0003800000 */
.L_x_3465:
        /* <DEDUP_REMOVED lines=33> */
.L_x_3468:
[----:B------:R-:W-:Y:S05]  /*5a40*/  BSYNC B0 ;  /* 0x0000000000007941 */ /* 0x000fea0003800000 */
.L_x_3467:
        /* <DEDUP_REMOVED lines=20> */
.L_x_3464:
        /* <DEDUP_REMOVED lines=83> */
.L_x_3471:
[----:B------:R-:W-:Y:S05]  /*60c0*/  BSYNC B0 ;  /* 0x0000000000007941 */ /* 0x000fea0003800000 */
.L_x_3470:
        /* <DEDUP_REMOVED lines=25> */
[C---:B--2---:R-:W-:Y:S01]  /*6260*/  IMAD.WIDE R2, R84.reuse, 0x2, R2 ;  /* 0x0000000254027825 */ /* 0x044fe200078e0202 */
[----:B------:R-:W-:Y:S01]  /*6270*/  LOP3.LUT R6, R84, 0xa0, RZ, 0xfc, !PT ;  /* 0x000000a054067812 */ /* 0x000fe200078efcff */
[----:B------:R-:W-:Y:S01]  /*6280*/  UIADD3.X UR18, URZ, UR18, URZ, UP0, !UPT ;  /* 0x000000123f127290 */ /* 0x000fe200087fe43f */
[----:B------:R-:W-:Y:S01]  /*6290*/  ISETP.GE.AND P2, PT, R0, R23, PT ;  /* 0x000000170000720c */ /* 0x000fe20003f46270 */
        /* <DEDUP_REMOVED lines=16> */
[C---:B------:R-:W-:Y:S02]  /*63a0*/  LOP3.LUT R6, R84.reuse, 0x120, RZ, 0xfc, !PT ;  /* 0x0000012054067812 */ /* 0x040fe400078efcff */
[----:B------:R-:W-:Y:S01]  /*63b0*/  LOP3.LUT R4, R84, 0x180, RZ, 0xfc, !PT ;  /* 0x0000018054047812 */ /* 0x000fe200078efcff */
[----:B------:R1:W-:Y:S01]  /*63c0*/  @!P4 STG.E.U16 desc[UR22][R2.64+0x80], R9 ;  /* 0x000080090200c986 */ /* 0x0003e2000c101516 */
[----:B------:R-:W-:-:S02]  /*63d0*/  ISETP.GE.AND P1, PT, R0, R23, PT ;  /* 0x000000170000720c */ /* 0x000fc40003f26270 */
[----:B------:R-:W2:Y:S01]  /*63e0*/  LDC R0, c[0x0][0x224] ;  /* 0x00008900ff007b82 */ /* 0x000ea20000000800 */
        /* <DEDUP_REMOVED lines=21> */
.L_x_3473:
        /* <DEDUP_REMOVED lines=12> */
.L_x_5260:


//--------------------- .text._Z25selective_scan_fwd_kernelI32Selective_Scan_fwd_kernel_traitsILi64ELi16ELi1ELb0ELb1ELb0ELb1EN3c108BFloat16EfEEv13SSMParamsBase --------------------------
	.section	.text._Z25selective_scan_fwd_kernelI32Selective_Scan_fwd_kernel_traitsILi64ELi16ELi1ELb0ELb1ELb0ELb1EN3c108BFloat16EfEEv13SSMParamsBase,"ax",@progbits
	.align	128
        .global         _Z25selective_scan_fwd_kernelI32Selective_Scan_fwd_kernel_traitsILi64ELi16ELi1ELb0ELb1ELb0ELb1EN3c108BFloat16EfEEv13SSMParamsBase
        .type           _Z25selective_scan_fwd_kernelI32Selective_Scan_fwd_kernel_traitsILi64ELi16ELi1ELb0ELb1ELb0ELb1EN3c108BFloat16EfEEv13SSMParamsBase,@function
        .size           _Z25selective_scan_fwd_kernelI32Selective_Scan_fwd_kernel_traitsILi64ELi16ELi1ELb0ELb1ELb0ELb1EN3c108BFloat16EfEEv13SSMParamsBase,(.L_x_5261 - _Z25selective_scan_fwd_kernelI32Selective_Scan_fwd_kernel_traitsILi64ELi16ELi1ELb0ELb1ELb0ELb1EN3c108BFloat16EfEEv13SSMParamsBase)
        .other          _Z25selective_scan_fwd_kernelI32Selective_Scan_fwd_kernel_traitsILi64ELi16ELi1ELb0ELb1ELb0ELb1EN3c108BFloat16EfEEv13SSMParamsBase,@"STO_CUDA_ENTRY STV_DEFAULT"
_Z25selective_scan_fwd_kernelI32Selective_Scan_fwd_kernel_traitsILi64ELi16ELi1ELb0ELb1ELb0ELb1EN3c108BFloat16EfEEv13SSMParamsBase:
.text._Z25selective_scan_fwd_kernelI32Selective_Scan_fwd_kernel_traitsILi64ELi16ELi1ELb0ELb1ELb0ELb1EN3c108BFloat16EfEEv13SSMParamsBase:
        /* <DEDUP_REMOVED lines=132> */
.L_x_3516:
        /* <DEDUP_REMOVED lines=344> */
.L_x_3475:
[----:B------:R-:W-:Y:S05]  /*1dc0*/  BSYNC B0 ;  /* 0x0000000000007941 */ /* 0x000fea0003800000 */
.L_x_3474:
        /* <DEDUP_REMOVED lines=36> */
.L_x_3477:
[----:B------:R-:W-:Y:S05]  /*2010*/  BSYNC B0 ;  /* 0x0000000000007941 */ /* 0x000fea0003800000 */
.L_x_3476:
        /* <DEDUP_REMOVED lines=38> */
.L_x_3479:
[----:B------:R-:W-:Y:S05]  /*2280*/  BSYNC B0 ;  /* 0x0000000000007941 */ /* 0x000fea0003800000 */
.L_x_3478:
        /* <DEDUP_REMOVED lines=36> */
.L_x_3481:
[----:B------:R-:W-:Y:S05]  /*24d0*/  BSYNC B0 ;  /* 0x0000000000007941 */ /* 0x000fea0003800000 */
.L_x_3480:
        /* <DEDUP_REMOVED lines=38> */
.L_x_3483:
[----:B------:R-:W-:Y:S05]  /*2740*/  BSYNC B0 ;  /* 0x0000000000007941 */ /* 0x000fea0003800000 */
.L_x_3482:
        /* <DEDUP_REMOVED lines=36> */
.L_x_3485:
[----:B------:R-:W-:Y:S05]  /*2990*/  BSYNC B0 ;  /* 0x0000000000007941 */ /* 0x000fea0003800000 */
.L_x_3484:
        /* <DEDUP_REMOVED lines=38> */
.L_x_3487:
[----:B------:R-:W-:Y:S05]  /*2c00*/  BSYNC B0 ;  /* 0x0000000000007941 */ /* 0x000fea0003800000 */
.L_x_3486:
        /* <DEDUP_REMOVED lines=37> */
.L_x_3489:
[----:B------:R-:W-:Y:S05]  /*2e60*/  BSYNC B0 ;  /* 0x0000000000007941 */ /* 0x000fea0003800000 */
.L_x_3488:
        /* <DEDUP_REMOVED lines=42> */
.L_x_3491:
[----:B------:R-:W-:Y:S05]  /*3110*/  BSYNC B0 ;  /* 0x0000000000007941 */ /* 0x000fea0003800000 */
.L_x_3490:
        /* <DEDUP_REMOVED lines=40> */
.L_x_3493:
[----:B------:R-:W-:Y:S05]  /*33a0*/  BSYNC B0 ;  /* 0x0000000000007941 */ /* 0x000fea0003800000 */
.L_x_3492:
[----:B------:R-:W-:Y:S01]  /*33b0*/  ISETP.EQ.OR P1, PT, RZ, UR7, P1 ;  /* 0x00000007ff007c0c */ /* 0x000fe20008f22670 */
[----:B------:R-:W-:Y:S01]  /*33c0*/  BSSY B0, `(.L_x_3494) ;  /* 0x000002d000007945 */ /* 0x000fe20003800000 */
[----:B------:R-:W-:Y:S01]  /*33d0*/  FSETP.GTU.FTZ.AND P2, PT, R33, 20, PT ;  /* 0x41a000002100780b */ /* 0x000fe20003f5c000 */
[----:B------:R-:W-:Y:S01]  /*33e0*/  IMAD.U32 R15, R6, 0x10000, RZ ;  /* 0x00010000060f7824 */ /* 0x000fe200078e00ff */
[----:B------:R-:W-:Y:S01]  /*33f0*/  SHF.L.U32 R86, R9, 0x10, RZ ;  /* 0x0000001009567819 */ /* 0x000fe200000006ff */
[----:B------:R-:W-:Y:S01]  /*3400*/  IMAD.U32 R9, R8, 0x10000, RZ ;  /* 0x0001000008097824 */ /* 0x000fe200078e00ff */
[----:B------:R-:W-:Y:S01]  /*3410*/  SHF.L.U32 R128, R5, 0x10, RZ ;  /* 0x0000001005807819 */ /* 0x000fe200000006ff */
[----:B------:R-:W-:Y:S01]  /*3420*/  IMAD.U32 R5, R4, 0x10000, RZ ;  /* 0x0001000004057824 */ /* 0x000fe200078e00ff */
[----:B------:R-:W-:Y:S02]  /*3430*/  ISETP.EQ.OR P0, PT, RZ, UR7, P0 ;  /* 0x00000007ff007c0c */ /* 0x000fe40008702670 */
[----:B------:R-:W-:-:S02]  /*3440*/  ISETP.EQ.OR P4, PT, RZ, UR7, P4 ;  /* 0x00000007ff007c0c */ /* 0x000fc4000a782670 */
[----:B------:R-:W-:Y:S02]  /*3450*/  ISETP.EQ.OR P5, PT, RZ, UR7, P5 ;  /* 0x00000007ff007c0c */ /* 0x000fe4000afa2670 */
[----:B------:R-:W-:Y:S02]  /*3460*/  ISETP.EQ.OR P3, PT, RZ, UR7, P3 ;  /* 0x00000007ff007c0c */ /* 0x000fe40009f62670 */
[----:B------:R-:W-:Y:S02]  /*3470*/  ISETP.EQ.OR P2, PT, RZ, UR7, P2 ;  /* 0x00000007ff007c0c */ /* 0x000fe40009742670 */
[----:B------:R-:W-:Y:S01]  /*3480*/  SHF.L.U32 R126, R7, 0x10, RZ ;  /* 0x00000010077e7819 */ /* 0x000fe200000006ff */
        /* <DEDUP_REMOVED lines=32> */
.L_x_3495:
[----:B------:R-:W-:Y:S05]  /*3690*/  BSYNC B0 ;  /* 0x0000000000007941 */ /* 0x000fea0003800000 */
.L_x_3494:
        /* <DEDUP_REMOVED lines=33> */
.L_x_3497:
[----:B------:R-:W-:Y:S05]  /*38b0*/  BSYNC B0 ;  /* 0x0000000000007941 */ /* 0x000fea0003800000 */
.L_x_3496:
        /* <DEDUP_REMOVED lines=33> */
.L_x_3499:
[----:B------:R-:W-:Y:S05]  /*3ad0*/  BSYNC B0 ;  /* 0x0000000000007941 */ /* 0x000fea0003800000 */
.L_x_3498:
        /* <DEDUP_REMOVED lines=33> */
.L_x_3501:
[----:B------:R-:W-:Y:S05]  /*3cf0*/  BSYNC B0 ;  /* 0x0000000000007941 */ /* 0x000fea0003800000 */
.L_x_3500:
        /* <DEDUP_REMOVED lines=33> */
.L_x_3503:
[----:B------:R-:W-:Y:S05]  /*3f10*/  BSYNC B0 ;  /* 0x0000000000007941 */ /* 0x000fea0003800000 */
.L_x_3502:
        /* <DEDUP_REMOVED lines=33> */
.L_x_3505:
[----:B------:R-:W-:Y:S05]  /*4130*/  BSYNC B0 ;  /* 0x0000000000007941 */ /* 0x000fea0003800000 */
.L_x_3504:
        /* <DEDUP_REMOVED lines=43> */
.L_x_3511:
[----:B0-----:R-:W0:Y:S01]  /*43f0*/  LDC.64 R40, c[0x0][0x238] ;  /* 0x00008e00ff287b82 */ /* 0x001e220000000a00 */
[----:B------:R-:W-:Y:S01]  /*4400*/  MOV R86, UR8 ;  /* 0x0000000800567c02 */ /* 0x000fe20008000f00 */
[----:B------:R-:W-:Y:S01]  /*4410*/  USHF.R.S32.HI UR20, URZ, 0x1f, UR7 ;  /* 0x0000001f3f147899 */ /* 0x000fe20008011407 */
[----:B------:R-:W-:Y:S01]  /*4420*/  IMAD.U32 R127, RZ, RZ, UR13 ;  /* 0x0000000dff7f7e24 */ /* 0x000fe2000f8e00ff */
[----:B------:R-:W-:Y:S01]  /*4430*/  ISETP.GE.AND P2, PT, R107, UR19, PT ;  /* 0x000000136b007c0c */ /* 0x000fe2000bf46270 */
[----:B------:R-:W-:Y:S01]  /*4440*/  IMAD.U32 R87, RZ, RZ, UR9 ;  /* 0x00000009ff577e24 */ /* 0x000fe2000f8e00ff */
[----:B------:R-:W-:Y:S02]  /*4450*/  MOV R126, R86 ;  /* 0x00000056007e7202 */ /* 0x000fe40000000f00 */
[----:B------:R-:W1:Y:S01]  /*4460*/  LDC.64 R42, c[0x0][0x250] ;  /* 0x00009400ff2a7b82 */ /* 0x000e620000000a00 */
[----:B------:R-:W-:Y:S02]  /*4470*/  ISETP.GE.AND P3, PT, R104, UR19, PT ;  /* 0x0000001368007c0c */ /* 0x000fe4000bf66270 */
[----:B------:R-:W-:-:S05]  /*4480*/  ISETP.GE.AND P6, PT, R101, UR19, PT ;  /* 0x0000001365007c0c */ /* 0x000fca000bfc6270 */
[----:B------:R-:W2:Y:S01]  /*4490*/  LDC.64 R82, c[0x0][0x2d0] ;  /* 0x0000b400ff527b82 */ /* 0x000ea20000000a00 */
[C---:B0-----:R-:W-:Y:S02]  /*44a0*/  IMAD R128, R40.reuse, UR20, RZ ;  /* 0x0000001428807c24 */ /* 0x041fe4000f8e02ff */
[----:B------:R-:W-:-:S04]  /*44b0*/  IMAD.WIDE.U32 R86, R40, UR7, R126 ;  /* 0x0000000728567c25 */ /* 0x000fc8000f8e007e */
[----:B------:R-:W-:Y:S02]  /*44c0*/  IMAD R123, R41, UR7, R128 ;  /* 0x00000007297b7c24 */ /* 0x000fe4000f8e0280 */
[C---:B-1----:R-:W-:Y:S02]  /*44d0*/  IMAD R126, R42.reuse, UR20, RZ ;  /* 0x000000142a7e7c24 */ /* 0x042fe4000f8e02ff */
[----:B------:R-:W-:-:S04]  /*44e0*/  IMAD.WIDE.U32 R40, R42, UR7, R84 ;  /* 0x000000072a287c25 */ /* 0x000fc8000f8e0054 */
[----:B------:R-:W-:Y:S01]  /*44f0*/  IMAD R125, R43, UR7, R126 ;  /* 0x000000072b7d7c24 */ /* 0x000fe2000f8e027e */
[----:B------:R-:W-:Y:S01]  /*4500*/  LEA R42, P5, R40, R106, 0x1 ;  /* 0x0000006a282a7211 */ /* 0x000fe200078a08ff */
[----:B------:R-:W-:Y:S01]  /*4510*/  IMAD.IADD R43, R87, 0x1, R123 ;  /* 0x00000001572b7824 */ /* 0x000fe200078e027b */
[C---:B--2---:R-:W-:Y:S02]  /*4520*/  LEA R82, P4, R86.reuse, R82, 0x2 ;  /* 0x0000005256527211 */ /* 0x044fe400078810ff */
[----:B------:R-:W-:Y:S02]  /*4530*/  IADD3 R41, R41, R125, RZ ;  /* 0x0000007d29297210 */ /* 0x000fe40007ffe0ff */
        /* <DEDUP_REMOVED lines=76> */
[----:B0-----:R-:W-:Y:S01]  /*4a00*/  IMAD.SHL.U32 R128, R123, 0x10, RZ ;  /* 0x000000107b807824 */ /* 0x001fe200078e00ff */
[----:B-1----:R-:W0:Y:S06]  /*4a10*/  LDS.U16 R86, [R63+0xa] ;  /* 0x00000a003f567984 */ /* 0x002e2c0000000400 */
[----:B------:R1:W-:Y:S01]  /*4a20*/  MUFU.EX2 R130, R87 ;  /* 0x0000005700827308 */ /* 0x0003e20000000800 */
[----:B------:R-:W-:Y:S01]  /*4a30*/  IADD3 R126, R128, 0x7, RZ ;  /* 0x00000007807e7810 */ /* 0x000fe20007ffe0ff */
[----:B------:R-:W-:Y:S01]  /*4a40*/  FMUL.FTZ R83, R40, R52 ;  /* 0x0000003428537220 */ /* 0x000fe20000410000 */
[----:B-1----:R-:W-:-:S02]  /*4a50*/  VIADD R87, R128, 0x8 ;  /* 0x0000000880577836 */ /* 0x002fc40000000000 */
[----:B------:R-:W-:Y:S01]  /*4a60*/  ISETP.GE.U32.AND P2, PT, R126, UR21, PT ;  /* 0x000000157e007c0c */ /* 0x000fe2000bf46070 */
[----:B------:R-:W-:Y:S01]  /*4a70*/  FMUL.FTZ R125, R40, R49 ;  /* 0x00000031287d7220 */ /* 0x000fe20000410000 */
[----:B--2---:R-:W-:Y:S02]  /*4a80*/  SHF.L.U32 R126, R41, 0x10, RZ ;  /* 0x00000010297e7819 */ /* 0x004fe400000006ff */
[----:B------:R-:W-:Y:S01]  /*4a90*/  ISETP.GE.U32.AND P4, PT, R87, UR21, PT ;  /* 0x0000001557007c0c */ /* 0x000fe2000bf86070 */
[----:B------:R-:W-:Y:S04]  /*4aa0*/  LDS.U16 R41, [R61+0xe] ;  /* 0x00000e003d297984 */ /* 0x000fe80000000400 */
[----:B------:R-:W1:Y:S01]  /*4ab0*/  LDS.U16 R87, [R62+0xc] ;  /* 0x00000c003e577984 */ /* 0x000e620000000400 */
[----:B------:R2:W0:Y:S01]  /*4ac0*/  MUFU.EX2 R127, R83 ;  /* 0x00000053007f7308 */ /* 0x0004220000000800 */
[----:B---3--:R-:W-:-:S07]  /*4ad0*/  IMAD.U32 R82, R82, 0x10000, RZ ;  /* 0x0001000052527824 */ /* 0x008fce00078e00ff */
[----:B------:R4:W3:Y:S01]  /*4ae0*/  MUFU.EX2 R132, R125 ;  /* 0x0000007d00847308 */ /* 0x0008e20000000800 */
[----:B--2---:R-:W2:Y:S01]  /*4af0*/  LDS.U16 R83, [R64+0x8] ;  /* 0x0000080040537984 */ /* 0x004ea20000000400 */
[----:B------:R-:W-:-:S03]  /*4b00*/  FMUL.FTZ R131, R7, R82 ;  /* 0x0000005207837220 */ /* 0x000fc60000410000 */
[----:B------:R-:W-:Y:S01]  /*4b10*/  LDS.U16 R82, [R59+0x12] ;  /* 0x000012003b527984 */ /* 0x000fe20000000400 */
[----:B----4-:R-:W-:-:S03]  /*4b20*/  IMAD.U32 R125, R42, 0x10000, RZ ;  /* 0x000100002a7d7824 */ /* 0x010fc600078e00ff */
[----:B------:R-:W4:Y:S01]  /*4b30*/  LDS.U16 R42, [R60+0x10] ;  /* 0x000010003c2a7984 */ /* 0x000f220000000400 */
[----:B------:R-:W-:Y:S01]  /*4b40*/  SHF.L.U32 R43, R43, 0x10, RZ ;  /* 0x000000102b2b7819 */ /* 0x000fe200000006ff */
[----:B------:R-:W-:Y:S01]  /*4b50*/  FMUL.FTZ R126, R9, R126 ;  /* 0x0000007e097e7220 */ /* 0x000fe20000410000 */
[----:B------:R-:W-:Y:S01]  /*4b60*/  ISETP.GE.U32.AND P5, PT, R128, UR21, PT ;  /* 0x0000001580007c0c */ /* 0x000fe2000bfa6070 */
[----:B------:R-:W-:Y:S02]  /*4b70*/  FMUL.FTZ R128, R8, R125 ;  /* 0x0000007d08807220 */ /* 0x000fe40000410000 */
[----:B------:R-:W-:Y:S01]  /*4b80*/  FMUL.FTZ R43, R10, R43 ;  /* 0x0000002b0a2b7220 */ /* 0x000fe20000410000 */
[----:B------:R-:W-:Y:S02]  /*4b90*/  FSEL R125, R126, RZ, !P5 ;  /* 0x000000ff7e7d7208 */ /* 0x000fe40006800000 */
[----:B0-----:R-:W-:Y:S02]  /*4ba0*/  FSEL R126, R127, 1, !P5 ;  /* 0x3f8000007f7e7808 */ /* 0x001fe40006800000 */
[----:B------:R-:W-:Y:S01]  /*4bb0*/  FSEL R127, R129, 1, !P3 ;  /* 0x3f800000817f7808 */ /* 0x000fe20005800000 */
[----:B------:R-:W-:Y:S01]  /*4bc0*/  FMUL.FTZ R135, R40, R44 ;  /* 0x0000002c28877220 */ /* 0x000fe20000410000 */
[----:B------:R-:W-:Y:S01]  /*4bd0*/  FSEL R129, R43, RZ, !P6 ;  /* 0x000000ff2b817208 */ /* 0x000fe20007000000 */
[----:B------:R-:W-:-:S02]  /*4be0*/  IMAD.U32 R43, R86, 0x10000, RZ ;  /* 0x00010000562b7824 */ /* 0x000fc400078e00ff */
[----:B------:R0:W-:Y:S01]  /*4bf0*/  MUFU.EX2 R143, R135 ;  /* 0x00000087008f7308 */ /* 0x0001e20000000800 */
[C---:B------:R-:W-:Y:S01]  /*4c00*/  FMUL.FTZ R134, R40.reuse, R48 ;  /* 0x0000003028867220 */ /* 0x040fe20000410000 */
[----:B------:R-:W-:Y:S01]  /*4c10*/  FMUL.FTZ R136, R40, R47 ;  /* 0x0000002f28887220 */ /* 0x000fe20000410000 */
[----:B0-----:R-:W-:Y:S02]  /*4c20*/  FMUL.FTZ R135, R6, R43 ;  /* 0x0000002b06877220 */ /* 0x001fe40000410000 */
[----:B------:R-:W0:Y:S01]  /*4c30*/  LDS.U16 R43, [R58+0x14] ;  /* 0x000014003a2b7984 */ /* 0x000e220000000400 */
[----:B-1----:R-:W-:Y:S01]  /*4c40*/  SHF.L.U32 R87, R87, 0x10, RZ ;  /* 0x0000001057577819 */ /* 0x002fe200000006ff */
[----:B------:R-:W-:Y:S01]  /*4c50*/  IMAD.U32 R86, R41, 0x10000, RZ ;  /* 0x0001000029567824 */ /* 0x000fe200078e00ff */
[----:B------:R-:W-:Y:S01]  /*4c60*/  ISETP.GE.U32.AND P5, PT, R118, UR21, PT ;  /* 0x0000001576007c0c */ /* 0x000fe2000bfa6070 */
[----:B------:R-:W1:Y:S01]  /*4c70*/  MUFU.EX2 R134, R134 ;  /* 0x0000008600867308 */ /* 0x000e620000000800 */
[----:B------:R-:W-:Y:S01]  /*4c80*/  FSEL R130, R130, 1, !P6 ;  /* 0x3f80000082827808 */ /* 0x000fe20007000000 */
[----:B------:R-:W-:Y:S01]  /*4c90*/  FMUL.FTZ R87, R12, R87 ;  /* 0x000000570c577220 */ /* 0x000fe20000410000 */
[----:B------:R-:W-:Y:S01]  /*4ca0*/  FSEL R131, R131, RZ, !P5 ;  /* 0x000000ff83837208 */ /* 0x000fe20006800000 */
[----:B------:R-:W-:Y:S01]  /*4cb0*/  FMUL.FTZ R86, R5, R86 ;  /* 0x0000005605567220 */ /* 0x000fe20000410000 */
[----:B---3--:R-:W-:Y:S01]  /*4cc0*/  FSEL R132, R132, 1, !P5 ;  /* 0x3f80000084847808 */ /* 0x008fe20006800000 */
[----:B------:R-:W-:Y:S01]  /*4cd0*/  FMUL.FTZ R41, R126, R127 ;  /* 0x0000007f7e297220 */ /* 0x000fe20000410000 */
[----:B------:R-:W-:Y:S01]  /*4ce0*/  ISETP.GE.U32.AND P5, PT, R115, UR21, PT ;  /* 0x0000001573007c0c */ /* 0x000fe2000bfa6070 */
[----:B------:R-:W3:Y:S01]  /*4cf0*/  MUFU.EX2 R136, R136 ;  /* 0x0000008800887308 */ /* 0x000ee20000000800 */
[----:B--2---:R-:W-:Y:S01]  /*4d00*/  SHF.L.U32 R142, R83, 0x10, RZ ;  /* 0x00000010538e7819 */ /* 0x004fe200000006ff */
[----:B------:R-:W-:Y:S01]  /*4d10*/  FMUL.FTZ R138, R40, R46 ;  /* 0x0000002e288a7220 */ /* 0x000fe20000410000 */
[----:B----4-:R-:W-:Y:S01]  /*4d20*/  SHF.L.U32 R42, R42, 0x10, RZ ;  /* 0x000000102a2a7819 */ /* 0x010fe200000006ff */
[----:B------:R-:W2:Y:S01]  /*4d30*/  LDS.U16 R83, [R57+0x16] ;  /* 0x0000160039537984 */ /* 0x000ea20000000400 */
[----:B------:R-:W-:Y:S01]  /*4d40*/  FSEL R137, R87, RZ, !P5 ;  /* 0x000000ff57897208 */ /* 0x000fe20006800000 */
[----:B------:R-:W-:Y:S01]  /*4d50*/  FMUL.FTZ R87, R130, R41 ;  /* 0x0000002982577220 */ /* 0x000fe20000410000 */
[----:B------:R-:W-:Y:S01]  /*4d60*/  FSEL R139, R86, RZ, !P2 ;  /* 0x000000ff568b7208 */ /* 0x000fe20005000000 */
[----:B------:R-:W-:Y:S01]  /*4d70*/  FMUL.FTZ R140, R40, R45 ;  /* 0x0000002d288c7220 */ /* 0x000fe20000410000 */
[----:B------:R-:W4:Y:S01]  /*4d80*/  LDS.U16 R86, [R56+0x18] ;  /* 0x0000180038567984 */ /* 0x000f220000000400 */
[----:B------:R-:W-:-:S02]  /*4d90*/  IMAD.U32 R41, R82, 0x10000, RZ ;  /* 0x0001000052297824 */ /* 0x000fc400078e00ff */
[----:B------:R-:W-:Y:S01]  /*4da0*/  FMUL.FTZ R42, R13, R42 ;  /* 0x0000002a0d2a7220 */ /* 0x000fe20000410000 */
[----:B------:R-:W0:Y:S01]  /*4db0*/  MUFU.EX2 R138, R138 ;  /* 0x0000008a008a7308 */ /* 0x000e220000000800 */
[----:B------:R-:W4:Y:S01]  /*4dc0*/  LDS.U16 R82, [R55+0x1a] ;  /* 0x00001a0037527984 */ /* 0x000f220000000400 */
[----:B------:R-:W-:Y:S02]  /*4dd0*/  FSEL R128, R128, RZ, !P3 ;  /* 0x000000ff80807208 */ /* 0x000fe40005800000 */
[----:B------:R-:W-:Y:S02]  /*4de0*/  ISETP.GE.U32.AND P3, PT, R117, UR21, PT ;  /* 0x0000001575007c0c */ /* 0x000fe4000bf66070 */
[----:B------:R-:W-:Y:S02]  /*4df0*/  FSEL R141, R42, RZ, !P4 ;  /* 0x000000ff2a8d7208 */ /* 0x000fe40006000000 */
[----:B------:R-:W0:Y:S01]  /*4e00*/  MUFU.EX2 R140, R140 ;  /* 0x0000008c008c7308 */ /* 0x000e220000000800 */
[----:B------:R-:W-:Y:S01]  /*4e10*/  ISETP.GE.U32.AND P6, PT, R116, UR21, PT ;  /* 0x0000001574007c0c */ /* 0x000fe2000bfc6070 */
[----:B------:R-:W4:Y:S01]  /*4e20*/  LDS.U16 R42, [R54+0x1c] ;  /* 0x00001c00362a7984 */ /* 0x000f220000000400 */
[----:B-1----:R-:W-:Y:S01]  /*4e30*/  FSEL R134, R134, 1, !P3 ;  /* 0x3f80000086867808 */ /* 0x002fe20005800000 */
[----:B------:R-:W-:Y:S01]  /*4e40*/  FMUL.FTZ R144, R40, R39 ;  /* 0x0000002728907220 */ /* 0x000fe20000410000 */
[----:B------:R-:W-:Y:S01]  /*4e50*/  FMUL.FTZ R133, R11, R142 ;  /* 0x0000008e0b857220 */ /* 0x000fe20000410000 */
[----:B------:R-:W-:Y:S01]  /*4e60*/  FMUL.FTZ R87, R132, R87 ;  /* 0x0000005784577220 */ /* 0x000fe20000410000 */
[----:B------:R-:W-:Y:S01]  /*4e70*/  FSEL R142, R143, 1, !P4 ;  /* 0x3f8000008f8e7808 */ /* 0x000fe20006000000 */
[----:B------:R-:W-:Y:S01]  /*4e80*/  FMUL.FTZ R143, R4, R41 ;  /* 0x00000029048f7220 */ /* 0x000fe20000410000 */
[----:B------:R-:W-:Y:S01]  /*4e90*/  FFMA.FTZ R145, R125, R127, R128 ;  /* 0x0000007f7d917223 */ /* 0x000fe20000010080 */
[----:B---3--:R-:W-:Y:S01]  /*4ea0*/  FSEL R136, R136, 1, !P6 ;  /* 0x3f80000088887808 */ /* 0x008fe20007000000 */
[----:B------:R-:W1:Y:S01]  /*4eb0*/  LDS.U16 R41, [R53+0x1e] ;  /* 0x00001e0035297984 */ /* 0x000e620000000400 */
        /* <DEDUP_REMOVED lines=11> */
[----:B------:R-:W2:Y:S01]  /*4f70*/  MUFU.EX2 R146, R146 ;  /* 0x0000009200927308 */ /* 0x000ea20000000800 */
[----:B------:R-:W-:Y:S01]  /*4f80*/  FFMA.FTZ R40, R132, R145, R131 ;  /* 0x0000009184287223 */ /* 0x000fe20000010083 */
[----:B0-----:R-:W-:-:S02]  /*4f90*/  FSEL R138, R138, 1, !P5 ;  /* 0x3f8000008a8a7808 */ /* 0x001fc40006800000 */
[----:B------:R-:W-:Y:S01]  /*4fa0*/  FSEL R135, R135, RZ, !P6 ;  /* 0x000000ff87877208 */ /* 0x000fe20007000000 */
[----:B------:R-:W-:Y:S01]  /*4fb0*/  FFMA.FTZ R40, R134, R40, R133 ;  /* 0x0000002886287223 */ /* 0x000fe20000010085 */
[----:B------:R-:W-:Y:S02]  /*4fc0*/  FSEL R140, R140, 1, !P2 ;  /* 0x3f8000008c8c7808 */ /* 0x000fe40005000000 */
[----:B------:R-:W0:Y:S01]  /*4fd0*/  MUFU.EX2 R147, R147 ;  /* 0x0000009300937308 */ /* 0x000e220000000800 */
[----:B------:R-:W-:Y:S01]  /*4fe0*/  SHF.L.U32 R43, R43, 0x10, RZ ;  /* 0x000000102b2b7819 */ /* 0x000fe200000006ff */
[----:B------:R-:W-:Y:S01]  /*4ff0*/  FMUL.FTZ R151, R138, R151 ;  /* 0x000000978a977220 */ /* 0x000fe20000410000 */
[----:B------:R-:W-:Y:S01]  /*5000*/  FFMA.FTZ R40, R136, R40, R135 ;  /* 0x0000002888287223 */ /* 0x000fe20000010087 */
[----:B------:R-:W-:Y:S02]  /*5010*/  ISETP.GE.U32.AND P3, PT, R114, UR21, PT ;  /* 0x0000001572007c0c */ /* 0x000fe4000bf66070 */
[----:B------:R-:W-:-:S02]  /*5020*/  FMUL.FTZ R43, R14, R43 ;  /* 0x0000002b0e2b7220 */ /* 0x000fc40000410000 */
[----:B------:R-:W1:Y:S01]  /*5030*/  MUFU.EX2 R87, R87 ;  /* 0x0000005700577308 */ /* 0x000e620000000800 */
[----:B------:R-:W-:Y:S01]  /*5040*/  FMUL.FTZ R151, R140, R151 ;  /* 0x000000978c977220 */ /* 0x000fe20000410000 */
[----:B------:R-:W-:Y:S01]  /*5050*/  ISETP.GE.U32.AND P6, PT, R113, UR21, PT ;  /* 0x0000001571007c0c */ /* 0x000fe2000bfc6070 */
[----:B------:R-:W-:Y:S01]  /*5060*/  FFMA.FTZ R40, R138, R40, R137 ;  /* 0x000000288a287223 */ /* 0x000fe20000010089 */
[----:B---3--:R-:W-:Y:S01]  /*5070*/  FSEL R144, R144, 1, !P3 ;  /* 0x3f80000090907808 */ /* 0x008fe20005800000 */
[----:B------:R-:W-:Y:S01]  /*5080*/  FMUL.FTZ R151, R142, R151 ;  /* 0x000000978e977220 */ /* 0x000fe20000410000 */
[----:B------:R-:W-:Y:S02]  /*5090*/  FSEL R145, R43, RZ, !P6 ;  /* 0x000000ff2b917208 */ /* 0x000fe40007000000 */
[----:B------:R-:W3:Y:S01]  /*50a0*/  MUFU.EX2 R148, R148 ;  /* 0x0000009400947308 */ /* 0x000ee20000000800 */
[----:B------:R-:W-:Y:S01]  /*50b0*/  FFMA.FTZ R43, R140, R40, R139 ;  /* 0x000000288c2b7223 */ /* 0x000fe2000001008b */
[----:B------:R-:W-:Y:S01]  /*50c0*/  ISETP.GE.U32.AND P5, PT, R112, UR21, PT ;  /* 0x0000001570007c0c */ /* 0x000fe2000bfa6070 */
[----:B------:R-:W-:Y:S01]  /*50d0*/  FMUL.FTZ R151, R144, R151 ;  /* 0x0000009790977220 */ /* 0x000fe20000410000 */
[----:B--2---:R-:W-:Y:S01]  /*50e0*/  FSEL R146, R146, 1, !P6 ;  /* 0x3f80000092927808 */ /* 0x004fe20007000000 */
[----:B------:R-:W-:Y:S01]  /*50f0*/  IMAD.U32 R40, R83, 0x10000, RZ ;  /* 0x0001000053287824 */ /* 0x000fe200078e00ff */
[----:B------:R-:W-:-:S02]  /*5100*/  FSEL R143, R143, RZ, !P3 ;  /* 0x000000ff8f8f7208 */ /* 0x000fc40005800000 */
[----:B------:R-:W2:Y:S01]  /*5110*/  MUFU.EX2 R149, R149 ;  /* 0x0000009500957308 */ /* 0x000ea20000000800 */
[----:B------:R-:W-:Y:S01]  /*5120*/  FFMA.FTZ R83, R142, R43, R141 ;  /* 0x0000002b8e537223 */ /* 0x000fe2000001008d */
[----:B------:R-:W-:Y:S01]  /*5130*/  ISETP.GE.U32.AND P3, PT, R109, UR21, PT ;  /* 0x000000156d007c0c */ /* 0x000fe2000bf66070 */
[----:B------:R-:W-:Y:S01]  /*5140*/  FMUL.FTZ R152, R146, R151 ;  /* 0x0000009792987220 */ /* 0x000fe20000410000 */
[----:B0-----:R-:W-:Y:S01]  /*5150*/  FSEL R147, R147, 1, !P5 ;  /* 0x3f80000093937808 */ /* 0x001fe20006800000 */
[----:B------:R-:W-:Y:S01]  /*5160*/  FMUL.FTZ R40, R3, R40 ;  /* 0x0000002803287220 */ /* 0x000fe20000410000 */
[----:B----4-:R-:W-:Y:S01]  /*5170*/  SHF.L.U32 R86, R86, 0x10, RZ ;  /* 0x0000001056567819 */ /* 0x010fe200000006ff */
[----:B------:R-:W-:Y:S02]  /*5180*/  IMAD.U32 R43, R82, 0x10000, RZ ;  /* 0x00010000522b7824 */ /* 0x000fe400078e00ff */
        /* <DEDUP_REMOVED lines=8> */
[----:B------:R-:W-:Y:S01]  /*5210*/  FMUL.FTZ R43, R2, R43 ;  /* 0x0000002b022b7220 */ /* 0x000fe20000410000 */
[----:B------:R-:W-:-:S02]  /*5220*/  SHF.L.U32 R83, R42, 0x10, RZ ;  /* 0x000000102a537819 */ /* 0x000fc400000006ff */
[----:B------:R-:W-:Y:S01]  /*5230*/  ISETP.GE.U32.AND P4, PT, R110, UR21, PT ;  /* 0x000000156e007c0c */ /* 0x000fe2000bf86070 */
[----:B------:R-:W-:Y:S01]  /*5240*/  FFMA.FTZ R82, R147, R82, R152 ;  /* 0x0000005293527223 */ /* 0x000fe20000010098 */
[----:B---3--:R-:W-:Y:S02]  /*5250*/  FSEL R148, R148, 1, !P2 ;  /* 0x3f80000094947808 */ /* 0x008fe40005000000 */
[----:B------:R-:W-:Y:S01]  /*5260*/  FSEL R151, R86, RZ, !P2 ;  /* 0x000000ff56977208 */ /* 0x000fe20005000000 */
[----:B------:R-:W-:Y:S02]  /*5270*/  IMAD.U32 R41, R41, 0x10000, RZ ;  /* 0x0001000029297824 */ /* 0x000fe400078e00ff */
[----:B------:R-:W-:Y:S01]  /*5280*/  FMUL.FTZ R83, R16, R83 ;  /* 0x0000005310537220 */ /* 0x000fe20000410000 */
[----:B--2---:R-:W-:Y:S02]  /*5290*/  FSEL R149, R149, 1, !P4 ;  /* 0x3f80000095957808 */ /* 0x004fe40006000000 */
[----:B------:R-:W-:Y:S01]  /*52a0*/  FSEL R154, R43, RZ, !P4 ;  /* 0x000000ff2b9a7208 */ /* 0x000fe20006000000 */
[C---:B------:R-:W-:Y:S01]  /*52b0*/  FFMA.FTZ R82, R148.reuse, R82, R151 ;  /* 0x0000005294527223 */ /* 0x040fe20000010097 */
[----:B------:R-:W-:Y:S01]  /*52c0*/  FMUL.FTZ R40, R148, R87 ;  /* 0x0000005794287220 */ /* 0x000fe20000410000 */
[----:B------:R-:W-:Y:S01]  /*52d0*/  FMUL.FTZ R41, R0, R41 ;  /* 0x0000002900297220 */ /* 0x000fe20000410000 */
[----:B------:R-:W-:Y:S01]  /*52e0*/  ISETP.GE.U32.AND P6, PT, R108, UR21, PT ;  /* 0x000000156c007c0c */ /* 0x000fe2000bfc6070 */
[----:B------:R-:W-:Y:S01]  /*52f0*/  FFMA.FTZ R82, R149, R82, R154 ;  /* 0x0000005295527223 */ /* 0x000fe2000001009a */
[----:B------:R-:W-:Y:S01]  /*5300*/  FSEL R155, R83, RZ, !P3 ;  /* 0x000000ff539b7208 */ /* 0x000fe20005800000 */
[----:B------:R-:W-:Y:S01]  /*5310*/  FMUL.FTZ R87, R149, R40 ;  /* 0x0000002895577220 */ /* 0x000fe20000410000 */
[----:B------:R-:W-:-:S02]  /*5320*/  FSEL R156, R41, RZ, !P6 ;  /* 0x000000ff299c7208 */ /* 0x000fc40007000000 */
[----:B0-----:R-:W-:Y:S01]  /*5330*/  FSEL R153, R153, 1, !P6 ;  /* 0x3f80000099997808 */ /* 0x001fe20007000000 */
[----:B------:R-:W0:Y:S01]  /*5340*/  LDC.64 R40, c[0x0][0x270] ;  /* 0x00009c00ff287b82 */ /* 0x000e220000000a00 */
[C---:B------:R-:W-:Y:S01]  /*5350*/  FFMA.FTZ R157, R150.reuse, R82, R155 ;  /* 0x00000052969d7223 */ /* 0x040fe2000001009b */
[----:B------:R-:W-:Y:S01]  /*5360*/  IMAD.U32 R42, RZ, RZ, UR10 ;  /* 0x0000000aff2a7e24 */ /* 0x000fe2000f8e00ff */
[----:B------:R-:W-:Y:S01]  /*5370*/  MOV R43, UR11 ;  /* 0x0000000b002b7c02 */ /* 0x000fe20008000f00 */
[----:B------:R-:W-:Y:S01]  /*5380*/  FMUL.FTZ R86, R150, R87 ;  /* 0x0000005796567220 */ /* 0x000fe20000410000 */
[C---:B------:R-:W-:Y:S01]  /*5390*/  FFMA.FTZ R87, R153.reuse, R157, R156 ;  /* 0x0000009d99577223 */ /* 0x040fe2000001009c */
[----:B------:R-:W-:Y:S02]  /*53a0*/  IMAD.MOV.U32 R82, RZ, RZ, R42 ;  /* 0x000000ffff527224 */ /* 0x000fe400078e002a */
[----:B------:R-:W-:Y:S01]  /*53b0*/  FMUL.FTZ R86, R153, R86 ;  /* 0x0000005699567220 */ /* 0x000fe20000410000 */
[----:B------:R-:W1:Y:S01]  /*53c0*/  LDC.64 R42, c[0x0][0x2e0] ;  /* 0x0000b800ff2a7b82 */ /* 0x000e620000000a00 */
[----:B------:R-:W2:Y:S04]  /*53d0*/  SHFL.UP PT, R157, R87, 0x1, RZ ;  /* 0x04200000579d7989 */ /* 0x000ea800000e00ff */
[----:B------:R-:W3:Y:S01]  /*53e0*/  SHFL.UP PT, R159, R86, 0x1, RZ ;  /* 0x04200000569f7989 */ /* 0x000ee200000e00ff */
[----:B------:R-:W-:-:S02]  /*53f0*/  ISETP.GE.AND P2, PT, R124, 0x1, PT ;  /* 0x000000017c00780c */ /* 0x000fc40003f46270 */
[----:B------:R-:W-:Y:S01]  /*5400*/  MOV R83, UR14 ;  /* 0x0000000e00537c02 */ /* 0x000fe20008000f00 */
[C---:B0-----:R-:W-:Y:S02]  /*5410*/  IMAD R158, R40.reuse, UR20, RZ ;  /* 0x00000014289e7c24 */ /* 0x041fe4000f8e02ff */
[----:B------:R-:W-:-:S04]  /*5420*/  IMAD.WIDE.U32 R82, R40, UR7, R82 ;  /* 0x0000000728527c25 */ /* 0x000fc8000f8e0052 */
[----:B------:R-:W-:Y:S01]  /*5430*/  IMAD R41, R41, UR7, R158 ;  /* 0x0000000729297c24 */ /* 0x000fe2000f8e029e */
[----:B-1----:R-:W-:-:S03]  /*5440*/  LEA R42, P3, R82, R42, 0x2 ;  /* 0x0000002a522a7211 */ /* 0x002fc600078610ff */
[C---:B--2---:R-:W-:Y:S01]  /*5450*/  @P2 FFMA.FTZ R87, R86.reuse, R157, R87 ;  /* 0x0000009d56572223 */ /* 0x044fe20000010057 */
[----:B------:R-:W-:Y:S01]  /*5460*/  IADD3 R40, R83, R41, RZ ;  /* 0x0000002953287210 */ /* 0x000fe20007ffe0ff */
        /* <DEDUP_REMOVED lines=8> */
[----:B------:R-:W-:Y:S01]  /*54f0*/  HFMA2.MMA R82, -RZ, RZ, 1.875, 0 ;  /* 0x3f800000ff527435 */ /* 0x000fe200000001ff */
[----:B------:R-:W-:Y:S01]  /*5500*/  IMAD.MOV.U32 R83, RZ, RZ, RZ ;  /* 0x000000ffff537224 */ /* 0x000fe200078e00ff */
        /* <DEDUP_REMOVED lines=26> */
[----:B------:R-:W-:Y:S04]  /*56b0*/  SHFL.UP PT, R158, R86, 0x1, RZ ;  /* 0x04200000569e7989 */ /* 0x000fe800000e00ff */
[----:B---3--:R-:W0:Y:S04]  /*56c0*/  LDS.128 R40, [UR22+0x850] ;  /* 0x00085016ff287984 */ /* 0x008e280008000c00 */
[----:B------:R2:W1:Y:S01]  /*56d0*/  SHFL.UP PT, R159, R87, 0x1, RZ ;  /* 0x04200000579f7989 */ /* 0x00046200000e00ff */
[----:B------:R-:W-:-:S04]  /*56e0*/  ISETP.NE.AND P2, PT, R161, RZ, PT ;  /* 0x000000ffa100720c */ /* 0x000fc80003f45270 */
[C---:B------:R-:W-:Y:S01]  /*56f0*/  ISETP.NE.AND P4, PT, R124.reuse, RZ, P2 ;  /* 0x000000ff7c00720c */ /* 0x040fe20001785270 */
[----:B------:R-:W-:Y:S08]  /*5700*/  BSSY B0, `(.L_x_3507) ;  /* 0x0000012000007945 */ /* 0x000ff00003800000 */
[----:B------:R-:W-:Y:S01]  /*5710*/  @P2 ISETP.NE.AND P3, PT, R124, RZ, PT ;  /* 0x000000ff7c00220c */ /* 0x000fe20003f65270 */
[----:B--2---:R-:W-:Y:S01]  /*5720*/  @P2 IMAD.MOV.U32 R87, RZ, RZ, R83 ;  /* 0x000000ffff572224 */ /* 0x004fe200078e0053 */
[----:B------:R-:W-:Y:S01]  /*5730*/  @P2 MOV R86, R82 ;  /* 0x0000005200562202 */ /* 0x000fe20000000f00 */
[C---:B0-----:R-:W-:Y:S01]  /*5740*/  @P2 FMUL.FTZ R161, R158.reuse, R40 ;  /* 0x000000289ea12220 */ /* 0x041fe20000410000 */
[----:B------:R-:W-:Y:S01]  /*5750*/  FFMA.FTZ R162, R41, R42, R43 ;  /* 0x0000002a29a27223 */ /* 0x000fe2000001002b */
[----:B-1----:R-:W-:-:S03]  /*5760*/  @P4 FFMA.FTZ R41, R158, R41, R159 ;  /* 0x000000299e294223 */ /* 0x002fc6000001009f */
[----:B------:R-:W-:Y:S01]  /*5770*/  @P2 FSEL R161, R40, R161, !P3 ;  /* 0x000000a128a12208 */ /* 0x000fe20005800000 */
[----:B------:R-:W-:-:S03]  /*5780*/  @P2 IMAD.MOV.U32 R159, RZ, RZ, R41 ;  /* 0x000000ffff9f2224 */ /* 0x000fc600078e0029 */
[----:B------:R-:W-:Y:S01]  /*5790*/  @P2 MOV R158, R161 ;  /* 0x000000a1009e2202 */ /* 0x000fe20000000f00 */
[----:B------:R-:W-:Y:S06]  /*57a0*/  @P2 BRA `(.L_x_3508) ;  /* 0x00000000001c2947 */ /* 0x000fec0003800000 */
[----:B------:R-:W-:Y:S01]  /*57b0*/  ISETP.NE.AND P2, PT, R124, RZ, PT ;  /* 0x000000ff7c00720c */ /* 0x000fe20003f45270 */
[----:B------:R-:W-:-:S04]  /*57c0*/  FMUL.FTZ R87, R40, R42 ;  /* 0x0000002a28577220 */ /* 0x000fc80000410000 */
[C---:B------:R-:W-:Y:S01]  /*57d0*/  FMUL.FTZ R86, R87.reuse, R82 ;  /* 0x0000005257567220 */ /* 0x040fe20000410000 */
[----:B------:R-:W-:-:S07]  /*57e0*/  FFMA.FTZ R87, R87, R83, R162 ;  /* 0x0000005357577223 */ /* 0x000fce00000100a2 */
[----:B------:R0:W-:Y:S01]  /*57f0*/  @!P2 STS.64 [UR22+0x868], R82 ;  /* 0x00086852ff00a988 */ /* 0x0001e20008000a16 */
[----:B------:R-:W-:Y:S01]  /*5800*/  @!P2 IMAD.MOV.U32 R158, RZ, RZ, R82 ;  /* 0x000000ffff9ea224 */ /* 0x000fe200078e0052 */
[----:B------:R-:W-:-:S07]  /*5810*/  @!P2 MOV R159, R83 ;  /* 0x00000053009fa202 */ /* 0x000fce0000000f00 */
.L_x_3508:
[----:B------:R-:W-:Y:S05]  /*5820*/  BSYNC B0 ;  /* 0x0000000000007941 */ /* 0x000fea0003800000 */
.L_x_3507:
        /* <DEDUP_REMOVED lines=33> */
.L_x_3510:
[----:B------:R-:W-:Y:S05]  /*5a40*/  BSYNC B0 ;  /* 0x0000000000007941 */ /* 0x000fea0003800000 */
.L_x_3509:
        /* <DEDUP_REMOVED lines=20> */
.L_x_3506:
        /* <DEDUP_REMOVED lines=31> */
[----:B------:R-:W-:-:S03]  /*5d80*/  SHF.R.S32.HI R40, RZ, 0x1f, R84 ;  /* 0x0000001fff287819 */ /* 0x000fc60000011454 */
[----:B------:R3:W-:Y:S01]  /*5d90*/  STS.U16 [R65+0x6], R4 ;  /* 0x0000060441007388 */ /* 0x0007e20000000400 */
[----:B--2---:R-:W-:Y:S02]  /*5da0*/  PRMT R3, R2, 0x7632, R3 ;  /* 0x0000763202037816 */ /* 0x004fe40000000003 */
[----:B------:R-:W-:Y:S01]  /*5db0*/  F2FP.BF16.F32.PACK_AB R2, R21, R22 ;  /* 0x000000161502723e */ /* 0x000fe200000010ff */
[----:B------:R2:W-:Y:S04]  /*5dc0*/  STS.U16 [R64+0x8], R5 ;  /* 0x0000080540007388 */ /* 0x0005e80000000400 */
[----:B------:R4:W-:Y:S01]  /*5dd0*/  STS.U16 [R63+0xa], R6 ;  /* 0x00000a063f007388 */ /* 0x0009e20000000400 */
[----:B---3--:R-:W-:-:S03]  /*5de0*/  PRMT R4, R2, 0x7610, R4 ;  /* 0x0000761002047816 */ /* 0x008fc60000000004 */
[----:B------:R3:W-:Y:S01]  /*5df0*/  STS.U16 [R62+0xc], R7 ;  /* 0x00000c073e007388 */ /* 0x0007e20000000400 */
[----:B--2---:R-:W-:Y:S02]  /*5e00*/  PRMT R5, R2, 0x7632, R5 ;  /* 0x0000763202057816 */ /* 0x004fe40000000005 */
[----:B------:R-:W-:Y:S01]  /*5e10*/  F2FP.BF16.F32.PACK_AB R2, R17, R18 ;  /* 0x000000121102723e */ /* 0x000fe200000010ff */
[----:B------:R2:W-:Y:S01]  /*5e20*/  STS.U16 [R61+0xe], R3 ;  /* 0x00000e033d007388 */ /* 0x0005e20000000400 */
[----:B----4-:R-:W-:-:S03]  /*5e30*/  PRMT R6, R0, 0x7610, R6 ;  /* 0x0000761000067816 */ /* 0x010fc60000000006 */
[----:B------:R-:W-:Y:S01]  /*5e40*/  STS.U16 [R60+0x10], R8 ;  /* 0x000010083c007388 */ /* 0x000fe20000000400 */
[----:B---3--:R-:W-:Y:S01]  /*5e50*/  PRMT R7, R0, 0x7632, R7 ;  /* 0x0000763200077816 */ /* 0x008fe20000000007 */
[----:B------:R-:W-:Y:S02]  /*5e60*/  IMAD.U32 R0, RZ, RZ, UR21 ;  /* 0x00000015ff007e24 */ /* 0x000fe4000f8e00ff */
[----:B------:R-:W-:Y:S01]  /*5e70*/  STS.U16 [R59+0x12], R9 ;  /* 0x000012093b007388 */ /* 0x000fe20000000400 */
[----:B--2---:R-:W-:-:S03]  /*5e80*/  PRMT R3, R2, 0x7632, R3 ;  /* 0x0000763202037816 */ /* 0x004fc60000000003 */
        /* <DEDUP_REMOVED lines=30> */
[----:B-12---:R-:W-:Y:S05]  /*6070*/  @P1 BRA `(.L_x_3513) ;  /* 0x0000000000341947 */ /* 0x006fea0003800000 */
[----:B------:R-:W-:Y:S01]  /*6080*/  MOV R7, UR34 ;  /* 0x0000002200077c02 */ /* 0x000fe20008000f00 */
[----:B------:R-:W-:Y:S02]  /*6090*/  ULDC.64 UR36, c[0x0][0x2b8] ;  /* 0x0000ae0000247ab9 */ /* 0x000fe40000000a00 */
[----:B------:R-:W-:Y:S02]  /*60a0*/  UIMAD UR32, UR20, UR36, URZ ;  /* 0x00000024142072a4 */ /* 0x000fe4000f8e023f */
[----:B------:R-:W-:Y:S01]  /*60b0*/  MOV R9, UR36 ;  /* 0x0000002400097c02 */ /* 0x000fe20008000f00 */
[----:B------:R-:W-:Y:S01]  /*60c0*/  IMAD.WIDE.U32 R6, R7, UR29, R2 ;  /* 0x0000001d07067c25 */ /* 0x000fe2000f8e0002 */
[----:B------:R-:W-:-:S03]  /*60d0*/  UIMAD UR32, UR28, UR37, UR32 ;  /* 0x000000251c2072a4 */ /* 0x000fc6000f8e0220 */
[----:B------:R-:W-:Y:S01]  /*60e0*/  VIADD R7, R7, UR31 ;  /* 0x0000001f07077c36 */ /* 0x000fe20008000000 */
[----:B------:R-:W-:Y:S01]  /*60f0*/  ULDC.64 UR36, c[0x0][0x308] ;  /* 0x0000c20000247ab9 */ /* 0x000fe20000000a00 */
[----:B------:R-:W-:-:S04]  /*6100*/  IMAD.WIDE.U32 R6, R9, UR28, R6 ;  /* 0x0000001c09067c25 */ /* 0x000fc8000f8e0006 */
[----:B------:R-:W-:Y:S01]  /*6110*/  VIADD R7, R7, UR32 ;  /* 0x0000002007077c36 */ /* 0x000fe20008000000 */
[----:B------:R-:W-:-:S04]  /*6120*/  LEA R8, P1, R6, UR36, 0x1 ;  /* 0x0000002406087c11 */ /* 0x000fc8000f8208ff */
[----:B------:R-:W-:-:S05]  /*6130*/  LEA.HI.X R9, R6, UR37, R7, 0x1, P1 ;  /* 0x0000002506097c11 */ /* 0x000fca00088f0c07 */
[----:B------:R0:W-:Y:S04]  /*6140*/  STG.E.U16 desc[UR26][R8.64], R11 ;  /* 0x0000000b08007986 */ /* 0x0001e8000c10151a */
.L_x_3513:
[----:B------:R-:W-:Y:S05]  /*6150*/  BSYNC B0 ;  /* 0x0000000000007941 */ /* 0x000fea0003800000 */
.L_x_3512:
[----:B------:R-:W-:Y:S01]  /*6160*/  ULDC.64 UR32, c[0x0][0x2b8] ;  /* 0x0000ae0000207ab9 */ /* 0x000fe20000000a00 */
[----:B------:R-:W-:Y:S01]  /*6170*/  UMOV UR25, UR30 ;  /* 0x0000001e00197c82 */ /* 0x000fe20008000000 */
[----:B------:R-:W-:Y:S01]  /*6180*/  UIMAD UR31, UR20, UR32, URZ ;  /* 0x00000020141f72a4 */ /* 0x000fe2000f8e023f */
[C---:B------:R-:W-:Y:S01]  /*6190*/  IMAD.WIDE R4, R84.reuse, 0x2, R4 ;  /* 0x0000000254047825 */ /* 0x040fe200078e0204 */
[----:B------:R-:W-:Y:S01]  /*61a0*/  UIMAD.WIDE.U32 UR24, UR28, UR32, UR24 ;  /* 0x000000201c1872a5 */ /* 0x000fe2000f8e0018 */
[----:B------:R-:W-:Y:S01]  /*61b0*/  ISETP.GE.AND P2, PT, R107, R97, PT ;  /* 0x000000616b00720c */ /* 0x000fe20003f46270 */
[----:B------:R-:W-:Y:S01]  /*61c0*/  UIMAD UR31, UR28, UR33, UR31 ;  /* 0x000000211c1f72a4 */ /* 0x000fe2000f8e021f */
[C---:B------:R-:W-:Y:S01]  /*61d0*/  ISETP.GE.AND P1, PT, R84.reuse, UR21, PT ;  /* 0x0000001554007c0c */ /* 0x040fe2000bf26270 */
[----:B------:R-:W-:Y:S01]  /*61e0*/  UIADD3 UR30, UP0, UR19, UR24, URZ ;  /* 0x00000018131e7290 */ /* 0x000fe2000ff1e03f */
[C---:B------:R-:W-:Y:S01]  /*61f0*/  LOP3.LUT R12, R84.reuse, 0x60, RZ, 0xfc, !PT ;  /* 0x00000060540c7812 */ /* 0x040fe200078efcff */
[----:B------:R-:W-:Y:S01]  /*6200*/  IMAD.U32 R6, RZ, RZ, UR19 ;  /* 0x00000013ff067e24 */ /* 0x000fe2000f8e00ff */
[C---:B0-----:R-:W-:Y:S01]  /*6210*/  LOP3.LUT R11, R84.reuse, 0x180, RZ, 0xfc, !PT ;  /* 0x00000180540b7812 */ /* 0x041fe200078efcff */
[----:B------:R-:W-:Y:S01]  /*6220*/  UIADD3.X UR24, UR7, UR31, UR25, UP0, !UPT ;  /* 0x0000001f07187290 */ /* 0x000fe200087fe419 */
[----:B------:R-:W-:Y:S01]  /*6230*/  LOP3.LUT R10, R84, 0xc0, RZ, 0xfc, !PT ;  /* 0x000000c0540a7812 */ /* 0x000fe200078efcff */
[----:B------:R-:W-:Y:S01]  /*6240*/  ULDC.64 UR32, c[0x0][0x2a0] ;  /* 0x0000a80000207ab9 */ /* 0x000fe20000000a00 */
[----:B------:R-:W-:Y:S01]  /*6250*/  MOV R7, UR30 ;  /* 0x0000001e00077c02 */ /* 0x000fe20008000f00 */
[----:B------:R-:W-:Y:S01]  /*6260*/  ULDC.64 UR34, c[0x0][0x2a8] ;  /* 0x0000aa0000227ab9 */ /* 0x000fe20000000a00 */
[----:B------:R-:W-:Y:S01]  /*6270*/  MOV R9, UR30 ;  /* 0x0000001e00097c02 */ /* 0x000fe20008000f00 */
[----:B------:R-:W-:Y:S01]  /*6280*/  IMAD.U32 R0, RZ, RZ, UR24 ;  /* 0x00000018ff007e24 */ /* 0x000fe2000f8e00ff */
[----:B------:R-:W-:Y:S01]  /*6290*/  LEA R4, P3, R7, R4, 0x1 ;  /* 0x0000000407047211 */ /* 0x000fe200078608ff */
[----:B------:R-:W-:Y:S01]  /*62a0*/  UIMAD UR24, UR23, UR32, URZ ;  /* 0x00000020171872a4 */ /* 0x000fe2000f8e023f */
[----:B------:R-:W-:-:S02]  /*62b0*/  MOV R7, UR7 ;  /* 0x0000000700077c02 */ /* 0x000fc40008000f00 */
[----:B------:R-:W-:Y:S01]  /*62c0*/  LEA.HI.X R5, R9, R5, R0, 0x1, P3 ;  /* 0x0000000509057211 */ /* 0x000fe200018f0c00 */
[----:B------:R-:W-:Y:S01]  /*62d0*/  UIMAD UR30, UR29, UR33, UR24 ;  /* 0x000000211d1e72a4 */ /* 0x000fe2000f8e0218 */
[-C--:B------:R-:W-:Y:S01]  /*62e0*/  ISETP.GE.AND P6, PT, R11, R97.reuse, PT ;  /* 0x000000610b00720c */ /* 0x080fe20003fc6270 */
[----:B------:R-:W-:Y:S01]  /*62f0*/  @!P1 IMAD.WIDE.U32 R6, R13, UR32, R6 ;  /* 0x000000200d069c25 */ /* 0x000fe2000f8e0006 */
[----:B------:R-:W-:Y:S01]  /*6300*/  LOP3.LUT R13, R84, 0x120, RZ, 0xfc, !PT ;  /* 0x00000120540d7812 */ /* 0x000fe200078efcff */
[----:B------:R0:W-:Y:S01]  /*6310*/  @!P2 STG.E.U16 desc[UR26][R4.64+0x40], R15 ;  /* 0x0000400f0400a986 */ /* 0x0001e2000c10151a */
[-C--:B------:R-:W-:Y:S01]  /*6320*/  ISETP.GE.AND P2, PT, R12, R97.reuse, PT ;  /* 0x000000610c00720c */ /* 0x080fe20003f46270 */
[----:B------:R-:W-:Y:S01]  /*6330*/  @!P1 VIADD R7, R7, UR30 ;  /* 0x0000001e07079c36 */ /* 0x000fe20008000000 */
[-C--:B------:R-:W-:Y:S01]  /*6340*/  ISETP.GE.AND P4, PT, R10, R97.reuse, PT ;  /* 0x000000610a00720c */ /* 0x080fe20003f86270 */
[----:B------:R-:W-:Y:S01]  /*6350*/  UIMAD UR24, UR20, UR34, URZ ;  /* 0x00000022141872a4 */ /* 0x000fe2000f8e023f */
[----:B------:R-:W-:-:S02]  /*6360*/  ISETP.GE.AND P3, PT, R13, R97, PT ;  /* 0x000000610d00720c */ /* 0x000fc40003f66270 */
[C---:B------:R-:W-:Y:S01]  /*6370*/  LOP3.LUT R14, R84.reuse, 0x1a0, RZ, 0xfc, !PT ;  /* 0x000001a0540e7812 */ /* 0x040fe200078efcff */
[----:B------:R-:W-:Y:S01]  /*6380*/  UIMAD UR31, UR28, UR35, UR24 ;  /* 0x000000231c1f72a4 */ /* 0x000fe2000f8e0218 */
[----:B------:R-:W-:Y:S01]  /*6390*/  MOV R9, UR34 ;  /* 0x0000002200097c02 */ /* 0x000fe20008000f00 */
[----:B------:R-:W-:Y:S01]  /*63a0*/  @!P6 STG.E.U16 desc[UR26][R4.64+0x300], R87 ;  /* 0x000300570400e986 */ /* 0x000fe2000c10151a */
[C---:B------:R-:W-:Y:S01]  /*63b0*/  LOP3.LUT R0, R84.reuse, 0x100, RZ, 0xfc, !PT ;  /* 0x0000010054007812 */ /* 0x040fe200078efcff */
[----:B------:R-:W-:Y:S01]  /*63c0*/  UIMAD.WIDE.U32 UR24, UR29, UR32, URZ ;  /* 0x000000201d1872a5 */ /* 0x000fe2000f8e003f */
[----:B0-----:R-:W-:Y:S01]  /*63d0*/  LOP3.LUT R15, R84, 0xa0, RZ, 0xfc, !PT ;  /* 0x000000a0540f7812 */ /* 0x001fe200078efcff */
[----:B------:R0:W-:Y:S01]  /*63e0*/  @!P2 STG.E.U16 desc[UR26][R4.64+0xc0], R35 ;  /* 0x0000c0230400a986 */ /* 0x0001e2000c10151a */
[-C--:B------:R-:W-:Y:S01]  /*63f0*/  ISETP.GE.AND P2, PT, R14, R97.reuse, PT ;  /* 0x000000610e00720c */ /* 0x080fe20003f46270 */
[----:B------:R-:W-:Y:S01]  /*6400*/  @!P1 IMAD.WIDE.U32 R6, R9, UR28, R6 ;  /* 0x0000001c09069c25 */ /* 0x000fe2000f8e0006 */
[-C--:B------:R-:W-:Y:S01]  /*6410*/  ISETP.GE.AND P6, PT, R15, R97.reuse, PT ;  /* 0x000000610f00720c */ /* 0x080fe20003fc6270 */
[----:B------:R1:W-:Y:S01]  /*6420*/  @!P4 STG.E.U16 desc[UR26][R4.64+0x180], R37 ;  /* 0x000180250400c986 */ /* 0x0003e2000c10151a */
[C---:B------:R-:W-:Y:S01]  /*6430*/  LOP3.LUT R33, R84.reuse, 0x1c0, RZ, 0xfc, !PT ;  /* 0x000001c054217812 */ /* 0x040fe200078efcff */
[----:B------:R-:W-:Y:S01]  /*6440*/  ULDC.64 UR32, c[0x0][0x318] ;  /* 0x0000c60000207ab9 */ /* 0x000fe20000000a00 */
[----:B------:R-:W-:Y:S01]  /*6450*/  LOP3.LUT R34, R84, 0x140, RZ, 0xfc, !PT ;  /* 0x0000014054227812 */ /* 0x000fe200078efcff */
[----:B------:R-:W-:Y:S01]  /*6460*/  @!P3 STG.E.U16 desc[UR26][R4.64+0x240], R49 ;  /* 0x000240310400b986 */ /* 0x000fe2000c10151a */
[-C--:B------:R-:W-:Y:S01]  /*6470*/  ISETP.GE.AND P5, PT, R0, R97.reuse, PT ;  /* 0x000000610000720c */ /* 0x080fe20003fa6270 */
[----:B------:R-:W-:Y:S01]  /*6480*/  UIADD3 UR25, UR25, UR30, URZ ;  /* 0x0000001e19197290 */ /* 0x000fe2000fffe03f */
[----:B------:R-:W-:-:S02]  /*6490*/  ISETP.GE.AND P4, PT, R33, R97, PT ;  /* 0x000000612100720c */ /* 0x000fc40003f86270 */
[----:B------:R-:W-:Y:S01]  /*64a0*/  ISETP.GE.AND P3, PT, R34, R97, PT ;  /* 0x000000612200720c */ /* 0x000fe20003f66270 */
[----:B------:R-:W-:Y:S01]  /*64b0*/  @!P2 STG.E.U16 desc[UR26][R4.64+0x340], R91 ;  /* 0x0003405b0400a986 */ /* 0x000fe2000c10151a */
[C---:B------:R-:W-:Y:S01]  /*64c0*/  @!P1 IADD3 R9, P2, R84.reuse, R6, RZ ;  /* 0x0000000654099210 */ /* 0x040fe20007f5e0ff */
[----:B------:R-:W-:Y:S01]  /*64d0*/  UIMAD.WIDE.U32 UR24, UR28, UR34, UR24 ;  /* 0x000000221c1872a5 */ /* 0x000fe2000f8e0018 */
[----:B------:R-:W-:Y:S01]  /*64e0*/  LOP3.LUT R16, R84, 0xe0, RZ, 0xfc, !PT ;  /* 0x000000e054107812 */ /* 0x000fe200078efcff */
[----:B------:R2:W-:Y:S01]  /*64f0*/  @!P6 STG.E.U16 desc[UR26][R4.64+0x140], R39 ;  /* 0x000140270400e986 */ /* 0x0005e2000c10151a */
[----:B------:R-:W-:Y:S01]  /*6500*/  @!P1 IADD3.X R42, R40, UR31, R7, P2, !PT ;  /* 0x0000001f282a9c10 */ /* 0x000fe200097fe407 */
[----:B------:R-:W-:Y:S01]  /*6510*/  UIADD3 UR30, UP0, UR19, UR24, URZ ;  /* 0x00000018131e7290 */ /* 0x000fe2000ff1e03f */
[----:B------:R-:W-:Y:S01]  /*6520*/  @!P1 LEA R6, P6, R9, UR32, 0x1 ;  /* 0x0000002009069c11 */ /* 0x000fe2000f8c08ff */
[----:B------:R-:W-:Y:S01]  /*6530*/  @!P5 STG.E.U16 desc[UR26][R4.64+0x200], R47 ;  /* 0x0002002f0400d986 */ /* 0x000fe2000c10151a */
[C---:B0-----:R-:W-:Y:S01]  /*6540*/  LOP3.LUT R35, R84.reuse, 0x80, RZ, 0xfc, !PT ;  /* 0x0000008054237812 */ /* 0x041fe200078efcff */
[----:B------:R-:W-:Y:S01]  /*6550*/  UIADD3.X UR24, UR7, UR31, UR25, UP0, !UPT ;  /* 0x0000001f07187290 */ /* 0x000fe200087fe419 */
[C---:B------:R-:W-:Y:S01]  /*6560*/  LOP3.LUT R38, R84.reuse, 0x40, RZ, 0xfc, !PT ;  /* 0x0000004054267812 */ /* 0x040fe200078efcff */
[----:B------:R-:W-:Y:S01]  /*6570*/  @!P4 STG.E.U16 desc[UR26][R4.64+0x380], R93 ;  /* 0x0003805d0400c986 */ /* 0x000fe2000c10151a */
[----:B------:R-:W-:-:S02]  /*6580*/  LOP3.LUT R36, R84, 0x160, RZ, 0xfc, !PT ;  /* 0x0000016054247812 */ /* 0x000fc400078efcff */
[----:B-1----:R-:W-:Y:S01]  /*6590*/  LOP3.LUT R37, R84, 0x1e0, RZ, 0xfc, !PT ;  /* 0x000001e054257812 */ /* 0x002fe200078efcff */
[----:B------:R-:W-:Y:S01]  /*65a0*/  @!P3 STG.E.U16 desc[UR26][R4.64+0x280], R51 ;  /* 0x000280330400b986 */ /* 0x000fe2000c10151a */
[----:B------:R-:W-:Y:S01]  /*65b0*/  @!P1 LEA.HI.X R7, R9, UR33, R42, 0x1, P6 ;  /* 0x0000002109079c11 */ /* 0x000fe2000b0f0c2a */
[----:B------:R-:W-:Y:S01]  /*65c0*/  IMAD.U32 R42, RZ, RZ, UR30 ;  /* 0x0000001eff2a7e24 */ /* 0x000fe2000f8e00ff */
[-C--:B------:R-:W-:Y:S02]  /*65d0*/  ISETP.GE.AND P5, PT, R16, R97.reuse, PT ;  /* 0x000000611000720c */ /* 0x080fe40003fa6270 */
[-C--:B------:R-:W-:Y:S02]  /*65e0*/  ISETP.GE.AND P4, PT, R35, R97.reuse, PT ;  /* 0x000000612300720c */ /* 0x080fe40003f86270 */
[-C--:B------:R-:W-:Y:S02]  /*65f0*/  ISETP.GE.AND P3, PT, R38, R97.reuse, PT ;  /* 0x000000612600720c */ /* 0x080fe40003f66270 */
[----:B------:R-:W-:-:S02]  /*6600*/  ISETP.GE.AND P2, PT, R36, R97, PT ;  /* 0x000000612400720c */ /* 0x000fc40003f46270 */
[----:B------:R-:W-:Y:S02]  /*6610*/  ISETP.GE.AND P6, PT, R37, R97, PT ;  /* 0x000000612500720c */ /* 0x000fe40003fc6270 */
[----:B------:R-:W-:Y:S02]  /*6620*/  LOP3.LUT R107, R84, 0x20, RZ, 0xfc, !PT ;  /* 0x00000020546b7812 */ /* 0x000fe400078efcff */
[----:B------:R-:W-:Y:S01]  /*6630*/  MOV R44, UR24 ;  /* 0x00000018002c7c02 */ /* 0x000fe20008000f00 */
[----:B------:R0:W-:Y:S01]  /*6640*/  @!P5 STG.E.U16 desc[UR26][R4.64+0x1c0], R45 ;  /* 0x0001c02d0400d986 */ /* 0x0001e2000c10151a */
[C---:B------:R-:W-:Y:S01]  /*6650*/  SHF.L.U64.HI R40, R107.reuse, 0x1, R40 ;  /* 0x000000016b287819 */ /* 0x040fe20000010228 */
[----:B--2---:R-:W-:Y:S02]  /*6660*/  IMAD.SHL.U32 R39, R107, 0x2, RZ ;  /* 0x000000026b277824 */ /* 0x004fe400078e00ff */
[----:B------:R-:W-:Y:S03]  /*6670*/  @!P4 STG.E.U16 desc[UR26][R4.64+0x100], R43 ;  /* 0x0001002b0400c986 */ /* 0x000fe6000c10151a */
[----:B------:R-:W-:Y:S01]  /*6680*/  IADD3 R8, P5, R39, UR32, RZ ;  /* 0x0000002027087c10 */ /* 0x000fe2000ffbe0ff */
[----:B------:R1:W-:Y:S04]  /*6690*/  @!P3 STG.E.U16 desc[UR26][R4.64+0x80], R41 ;  /* 0x000080290400b986 */ /* 0x0003e8000c10151a */
[----:B------:R-:W-:Y:S01]  /*66a0*/  @!P2 STG.E.U16 desc[UR26][R4.64+0x2c0], R83 ;  /* 0x0002c0530400a986 */ /* 0x000fe2000c10151a */
[----:B0-----:R-:W-:Y:S01]  /*66b0*/  MOV R45, UR30 ;  /* 0x0000001e002d7c02 */ /* 0x001fe20008000f00 */
[----:B------:R-:W-:-:S02]  /*66c0*/  ULDC.64 UR30, c[0x0][0x2c0] ;  /* 0x0000b000001e7ab9 */ /* 0x000fc40000000a00 */
[----:B------:R0:W-:Y:S01]  /*66d0*/  @!P6 STG.E.U16 desc[UR26][R4.64+0x3c0], R95 ;  /* 0x0003c05f0400e986 */ /* 0x0001e2000c10151a */
[----:B------:R-:W-:Y:S02]  /*66e0*/  ISETP.GE.AND P4, PT, R107, UR21, PT ;  /* 0x000000156b007c0c */ /* 0x000fe4000bf86270 */
[----:B------:R-:W-:Y:S02]  /*66f0*/  IADD3.X R9, R40, UR33, RZ, P5, !PT ;  /* 0x0000002128097c10 */ /* 0x000fe4000affe4ff */
[----:B------:R-:W-:Y:S02]  /*6700*/  ISETP.GE.AND P3, PT, R38, UR21, PT ;  /* 0x0000001526007c0c */ /* 0x000fe4000bf66270 */
[----:B------:R-:W-:Y:S02]  /*6710*/  LEA R8, P5, R45, R8, 0x1 ;  /* 0x000000082d087211 */ /* 0x000fe400078a08ff */
[----:B------:R-:W-:Y:S02]  /*6720*/  ISETP.GE.AND P2, PT, R12, UR21, PT ;  /* 0x000000150c007c0c */ /* 0x000fe4000bf46270 */
        /* <DEDUP_REMOVED lines=8> */
[----:B-1----:R-:W-:-:S02]  /*67b0*/  PRMT R41, RZ, 0x7610, R41 ;  /* 0x00007610ff297816 */ /* 0x002fc40000000029 */
[----:B------:R-:W-:Y:S01]  /*67c0*/  PRMT R46, RZ, 0x7610, R46 ;  /* 0x00007610ff2e7816 */ /* 0x000fe2000000002e */
[----:B------:R1:W2:Y:S01]  /*67d0*/  @!P1 LDG.E.U16 R45, desc[UR26][R6.64] ;  /* 0x0000001a062d9981 */ /* 0x0002a2000c1e1500 */
[----:B------:R-:W-:Y:S02]  /*67e0*/  ISETP.GE.AND P1, PT, R35, UR21, PT ;  /* 0x0000001523007c0c */ /* 0x000fe4000bf26270 */
[----:B0-----:R-:W-:Y:S01]  /*67f0*/  PRMT R5, RZ, 0x7610, R5 ;  /* 0x00007610ff057816 */ /* 0x001fe20000000005 */
[----:B------:R-:W3:Y:S01]  /*6800*/  @!P4 LDG.E.U16 R42, desc[UR26][R8.64] ;  /* 0x0000001a082ac981 */ /* 0x000ee2000c1e1500 */
[----:B------:R-:W-:Y:S02]  /*6810*/  ISETP.GE.AND P4, PT, R16, UR21, PT ;  /* 0x0000001510007c0c */ /* 0x000fe4000bf86270 */
[----:B------:R-:W-:Y:S01]  /*6820*/  PRMT R4, RZ, 0x7610, R4 ;  /* 0x00007610ff047816 */ /* 0x000fe20000000004 */
[----:B------:R-:W4:Y:S01]  /*6830*/  @!P3 LDG.E.U16 R47, desc[UR26][R8.64+0x40] ;  /* 0x0000401a082fb981 */ /* 0x000f22000c1e1500 */
[----:B------:R-:W-:-:S03]  /*6840*/  ISETP.GE.AND P3, PT, R0, UR21, PT ;  /* 0x0000001500007c0c */ /* 0x000fc6000bf66270 */
[----:B------:R-:W5:Y:S01]  /*6850*/  @!P2 LDG.E.U16 R44, desc[UR26][R8.64+0x80] ;  /* 0x0000801a082ca981 */ /* 0x000f62000c1e1500 */
[----:B------:R-:W-:Y:S02]  /*6860*/  ISETP.GE.AND P2, PT, R13, UR21, PT ;  /* 0x000000150d007c0c */ /* 0x000fe4000bf46270 */
[----:B-1----:R-:W-:Y:S01]  /*6870*/  PRMT R7, RZ, 0x7610, R7 ;  /* 0x00007610ff077816 */ /* 0x002fe20000000007 */
        /* <DEDUP_REMOVED lines=49> */
[----:B------:R-:W-:Y:S04]  /*6b90*/  LDS.U16 R45, [R61+0xe] ;  /* 0x00000e003d2d7984 */ /* 0x000fe80000000400 */
[----:B------:R-:W5:Y:S04]  /*6ba0*/  LDS.U16 R47, [R60+0x10] ;  /* 0x000010003c2f7984 */ /* 0x000f680000000400 */
[----:B------:R-:W-:Y:S01]  /*6bb0*/  LDS.U16 R41, [R62+0xc] ;  /* 0x00000c003e297984 */ /* 0x000fe20000000400 */
        /* <DEDUP_REMOVED lines=19> */
[----:B------:R-:W-:Y:S01]  /*6cf0*/  IMAD.U32 R47, R47, 0x10000, RZ ;  /* 0x000100002f2f7824 */ /* 0x000fe200078e00ff */
[----:B------:R-:W-:Y:S01]  /*6d00*/  SHF.L.U32 R45, R45, 0x10, RZ ;  /* 0x000000102d2d7819 */ /* 0x000fe200000006ff */
[----:B------:R-:W-:Y:S01]  /*6d10*/  FMUL.FTZ R82, R7, -1.4426950216293334961 ;  /* 0xbfb8aa3b07527820 */ /* 0x000fe20000410000 */
[----:B------:R-:W-:Y:S01]  /*6d20*/  FMUL.FTZ R86, R48, -1.4426950216293334961 ;  /* 0xbfb8aa3b30567820 */ /* 0x000fe20000410000 */
[----:B0-----:R-:W-:Y:S01]  /*6d30*/  SHF.L.U32 R5, R5, 0x10, RZ ;  /* 0x0000001005057819 */ /* 0x001fe200000006ff */
[----:B------:R-:W-:-:S02]  /*6d40*/  IMAD.U32 R41, R41, 0x10000, RZ ;  /* 0x0001000029297824 */ /* 0x000fc400078e00ff */
[----:B------:R-:W-:Y:S01]  /*6d50*/  FMUL.FTZ R87, R6, -1.4426950216293334961 ;  /* 0xbfb8aa3b06577820 */ /* 0x000fe20000410000 */
[----:B------:R-:W-:Y:S01]  /*6d60*/  FMUL.FTZ R96, R44, -1.4426950216293334961 ;  /* 0xbfb8aa3b2c607820 */ /* 0x000fe20000410000 */
[----:B------:R-:W-:Y:S01]  /*6d70*/  FMUL.FTZ R93, R47, -1.4426950216293334961 ;  /* 0xbfb8aa3b2f5d7820 */ /* 0x000fe20000410000 */
[----:B------:R-:W-:Y:S01]  /*6d80*/  FMUL.FTZ R92, R45, -1.4426950216293334961 ;  /* 0xbfb8aa3b2d5c7820 */ /* 0x000fe20000410000 */
[----:B------:R-:W-:Y:S01]  /*6d90*/  IMAD.U32 R46, R46, 0x10000, RZ ;  /* 0x000100002e2e7824 */ /* 0x000fe200078e00ff */
[----:B------:R-:W0:Y:S01]  /*6da0*/  MUFU.EX2 R82, R82 ;  /* 0x0000005200527308 */ /* 0x000e220000000800 */
[----:B------:R-:W-:Y:S01]  /*6db0*/  FMUL.FTZ R91, R41, -1.4426950216293334961 ;  /* 0xbfb8aa3b295b7820 */ /* 0x000fe20000410000 */
[----:B------:R-:W-:Y:S01]  /*6dc0*/  FMUL.FTZ R94, R5, -1.4426950216293334961 ;  /* 0xbfb8aa3b055e7820 */ /* 0x000fe20000410000 */
[----:B--2---:R-:W-:Y:S02]  /*6dd0*/  IMAD.U32 R9, R9, 0x10000, RZ ;  /* 0x0001000009097824 */ /* 0x004fe400078e00ff */
[----:B---3--:R-:W-:-:S03]  /*6de0*/  IMAD.U32 R8, R8, 0x10000, RZ ;  /* 0x0001000008087824 */ /* 0x008fc600078e00ff */
[----:B------:R-:W2:Y:S01]  /*6df0*/  MUFU.EX2 R86, R86 ;  /* 0x0000005600567308 */ /* 0x000ea20000000800 */
[----:B------:R-:W-:Y:S01]  /*6e00*/  FMUL.FTZ R99, R8, -1.4426950216293334961 ;  /* 0xbfb8aa3b08637820 */ /* 0x000fe20000410000 */
[----:B-1----:R-:W-:-:S06]  /*6e10*/  SHF.L.U32 R43, R43, 0x10, RZ ;  /* 0x000000102b2b7819 */ /* 0x002fcc00000006ff */
[----:B------:R-:W1:Y:S01]  /*6e20*/  MUFU.EX2 R87, R87 ;  /* 0x0000005700577308 */ /* 0x000e620000000800 */
[----:B------:R-:W-:Y:S01]  /*6e30*/  FMUL.FTZ R97, R46, -1.4426950216293334961 ;  /* 0xbfb8aa3b2e617820 */ /* 0x000fe20000410000 */
[----:B------:R-:W-:Y:S01]  /*6e40*/  FMUL.FTZ R100, R43, -1.4426950216293334961 ;  /* 0xbfb8aa3b2b647820 */ /* 0x000fe20000410000 */
[----:B------:R-:W-:Y:S01]  /*6e50*/  FMUL.FTZ R95, R9, -1.4426950216293334961 ;  /* 0xbfb8aa3b095f7820 */ /* 0x000fe20000410000 */
[----:B----4-:R-:W-:-:S04]  /*6e60*/  SHF.L.U32 R4, R4, 0x10, RZ ;  /* 0x0000001004047819 */ /* 0x010fc800000006ff */
        /* <DEDUP_REMOVED lines=11> */
[----:B0-----:R-:W-:-:S07]  /*6f20*/  FADD.FTZ R82, R82, 1 ;  /* 0x3f80000052527421 */ /* 0x001fce0000010000 */
[----:B------:R-:W0:Y:S01]  /*6f30*/  MUFU.EX2 R95, R95 ;  /* 0x0000005f005f7308 */ /* 0x000e220000000800 */
[----:B------:R-:W-:-:S07]  /*6f40*/  FADD.FTZ R83, R83, 1 ;  /* 0x3f80000053537421 */ /* 0x000fce0000010000 */
[----:B------:R-:W0:Y:S01]  /*6f50*/  MUFU.EX2 R98, R98 ;  /* 0x0000006200627308 */ /* 0x000e220000000800 */
[----:B--2---:R-:W-:Y:S01]  /*6f60*/  FADD.FTZ R86, R86, 1 ;  /* 0x3f80000056567421 */ /* 0x004fe20000010000 */
[----:B-1----:R-:W-:-:S06]  /*6f70*/  FADD.FTZ R87, R87, 1 ;  /* 0x3f80000057577421 */ /* 0x002fcc0000010000 */
[----:B------:R-:W1:Y:S01]  /*6f80*/  MUFU.RCP R51, R51 ;  /* 0x0000003300337308 */ /* 0x000e620000001000 */
[----:B---3--:R-:W-:Y:S01]  /*6f90*/  FADD.FTZ R96, R96, 1 ;  /* 0x3f80000060607421 */ /* 0x008fe20000010000 */
[----:B----4-:R-:W-:-:S06]  /*6fa0*/  FADD.FTZ R93, R93, 1 ;  /* 0x3f8000005d5d7421 */ /* 0x010fcc0000010000 */
[----:B------:R-:W2:Y:S01]  /*6fb0*/  MUFU.RCP R52, R52 ;  /* 0x0000003400347308 */ /* 0x000ea20000001000 */
[----:B-----5:R-:W-:Y:S01]  /*6fc0*/  FADD.FTZ R92, R92, 1 ;  /* 0x3f8000005c5c7421 */ /* 0x020fe20000010000 */
[----:B------:R-:W-:Y:S01]  /*6fd0*/  FADD.FTZ R99, R99, 1 ;  /* 0x3f80000063637421 */ /* 0x000fe20000010000 */
[----:B------:R-:W-:Y:S01]  /*6fe0*/  FADD.FTZ R91, R91, 1 ;  /* 0x3f8000005b5b7421 */ /* 0x000fe20000010000 */
[----:B------:R-:W-:Y:S01]  /*6ff0*/  FADD.FTZ R94, R94, 1 ;  /* 0x3f8000005e5e7421 */ /* 0x000fe20000010000 */
[----:B------:R-:W-:-:S03]  /*7000*/  FADD.FTZ R100, R100, 1 ;  /* 0x3f80000064647421 */ /* 0x000fc60000010000 */
[----:B------:R-:W3:Y:S01]  /*7010*/  MUFU.RCP R101, R86 ;  /* 0x0000005600657308 */ /* 0x000ee20000001000 */
[----:B------:R-:W-:Y:S01]  /*7020*/  FADD.FTZ R97, R97, 1 ;  /* 0x3f80000061617421 */ /* 0x000fe20000010000 */
[----:B0-----:R-:W-:Y:S01]  /*7030*/  FADD.FTZ R95, R95, 1 ;  /* 0x3f8000005f5f7421 */ /* 0x001fe20000010000 */
[----:B------:R-:W-:-:S05]  /*7040*/  FADD.FTZ R98, R98, 1 ;  /* 0x3f80000062627421 */ /* 0x000fca0000010000 */
[----:B------:R-:W0:Y:S01]  /*7050*/  MUFU.RCP R82, R82 ;  /* 0x0000005200527308 */ /* 0x000e220000001000 */
[----:B-1----:R-:W-:-:S07]  /*7060*/  FMUL.FTZ R51, R50, R51 ;  /* 0x0000003332337220 */ /* 0x002fce0000410000 */
[----:B------:R-:W1:Y:S08]  /*7070*/  MUFU.RCP R83, R83 ;  /* 0x0000005300537308 */ /* 0x000e700000001000 */
[----:B------:R-:W4:Y:S01]  /*7080*/  MUFU.RCP R103, R96 ;  /* 0x0000006000677308 */ /* 0x000f220000001000 */
[----:B--2---:R-:W-:-:S07]  /*7090*/  FMUL.FTZ R50, R49, R52 ;  /* 0x0000003431327220 */ /* 0x004fce0000410000 */
[----:B------:R-:W2:Y:S08]  /*70a0*/  MUFU.RCP R104, R93 ;  /* 0x0000005d00687308 */ /* 0x000eb00000001000 */
[----:B------:R-:W5:Y:S08]  /*70b0*/  MUFU.RCP R87, R87 ;  /* 0x0000005700577308 */ /* 0x000f700000001000 */
[----:B------:R-:W5:Y:S08]  /*70c0*/  MUFU.RCP R102, R91 ;  /* 0x0000005b00667308 */ /* 0x000f700000001000 */
[----:B------:R-:W5:Y:S08]  /*70d0*/  MUFU.RCP R92, R92 ;  /* 0x0000005c005c7308 */ /* 0x000f700000001000 */
[----:B------:R-:W5:Y:S08]  /*70e0*/  MUFU.RCP R99, R99 ;  /* 0x0000006300637308 */ /* 0x000f700000001000 */
[----:B------:R-:W5:Y:S08]  /*70f0*/  MUFU.RCP R94, R94 ;  /* 0x0000005e005e7308 */ /* 0x000f700000001000 */
[----:B------:R-:W5:Y:S01]  /*7100*/  MUFU.RCP R100, R100 ;  /* 0x0000006400647308 */ /* 0x000f620000001000 */
[----:B------:R-:W-:-:S07]  /*7110*/  FMUL.FTZ R50, R50, R31 ;  /* 0x0000001f32327220 */ /* 0x000fce0000410000 */
[----:B------:R-:W5:Y:S01]  /*7120*/  MUFU.RCP R86, R95 ;  /* 0x0000005f00567308 */ /* 0x000f620000001000 */
[----:B---3--:R-:W-:-:S07]  /*7130*/  FMUL.FTZ R31, R48, R101 ;  /* 0x00000065301f7220 */ /* 0x008fce0000410000 */
[----:B------:R-:W3:Y:S08]  /*7140*/  MUFU.RCP R97, R97 ;  /* 0x0000006100617308 */ /* 0x000ef00000001000 */
[----:B------:R-:W3:Y:S01]  /*7150*/  MUFU.RCP R49, R98 ;  /* 0x0000006200317308 */ /* 0x000ee20000001000 */
[----:B0-----:R-:W-:Y:S01]  /*7160*/  FMUL.FTZ R7, R7, R82 ;  /* 0x0000005207077220 */ /* 0x001fe20000410000 */
[----:B-1----:R-:W-:Y:S01]  /*7170*/  FMUL.FTZ R42, R42, R83 ;  /* 0x000000532a2a7220 */ /* 0x002fe20000410000 */
[----:B----4-:R-:W-:Y:S01]  /*7180*/  FMUL.FTZ R44, R44, R103 ;  /* 0x000000672c2c7220 */ /* 0x010fe20000410000 */
[----:B--2---:R-:W-:Y:S01]  /*7190*/  FMUL.FTZ R47, R47, R104 ;  /* 0x000000682f2f7220 */ /* 0x004fe20000410000 */
        /* <DEDUP_REMOVED lines=18> */
[----:B---3--:R-:W-:Y:S01]  /*72c0*/  FMUL.FTZ R5, R46, R97 ;  /* 0x000000612e057220 */ /* 0x008fe20000410000 */
        /* <DEDUP_REMOVED lines=21> */
[----:B------:R1:W-:Y:S01]  /*7420*/  STS.U16 [R65+0x6], R18 ;  /* 0x0000061241007388 */ /* 0x0003e20000000400 */
[----:B0-----:R-:W-:-:S03]  /*7430*/  PRMT R17, R24, 0x7632, R17 ;  /* 0x0000763218117816 */ /* 0x001fc60000000011 */
[----:B------:R0:W-:Y:S01]  /*7440*/  STS.U16 [R64+0x8], R6 ;  /* 0x0000080640007388 */ /* 0x0001e20000000400 */
[----:B------:R-:W-:-:S03]  /*7450*/  F2FP.BF16.F32.PACK_AB R8, R8, R21 ;  /* 0x000000150808723e */ /* 0x000fc600000010ff */
[----:B------:R-:W-:Y:S01]  /*7460*/  STS.U16 [R63+0xa], R19 ;  /* 0x00000a133f007388 */ /* 0x000fe20000000400 */
[----:B-1----:R-:W-:-:S03]  /*7470*/  PRMT R18, R4, 0x7632, R18 ;  /* 0x0000763204127816 */ /* 0x002fc60000000012 */
[----:B------:R-:W-:Y:S01]  /*7480*/  STS.U16 [R62+0xc], R28 ;  /* 0x00000c1c3e007388 */ /* 0x000fe20000000400 */
[----:B0-----:R-:W-:-:S03]  /*7490*/  PRMT R6, R4, 0x7610, R6 ;  /* 0x0000761004067816 */ /* 0x001fc60000000006 */
[----:B------:R0:W-:Y:S04]  /*74a0*/  STS.U16 [R61+0xe], R20 ;  /* 0x00000e143d007388 */ /* 0x0001e80000000400 */
[----:B------:R-:W-:Y:S04]  /*74b0*/  STS.U16 [R60+0x10], R24 ;  /* 0x000010183c007388 */ /* 0x000fe80000000400 */
[----:B------:R-:W-:Y:S01]  /*74c0*/  STS.U16 [R59+0x12], R17 ;  /* 0x000012113b007388 */ /* 0x000fe20000000400 */
[----:B0-----:R-:W-:-:S03]  /*74d0*/  PRMT R20, R8, 0x7632, R20 ;  /* 0x0000763208147816 */ /* 0x001fc60000000014 */
[----:B------:R-:W-:Y:S01]  /*74e0*/  STS.U16 [R58+0x14], R9 ;  /* 0x000014093a007388 */ /* 0x000fe20000000400 */
[----:B------:R-:W-:-:S03]  /*74f0*/  IMAD.U32 R4, RZ, RZ, UR21 ;  /* 0x00000015ff047e24 */ /* 0x000fc6000f8e00ff */
        /* <DEDUP_REMOVED lines=45> */
.L_x_3515:
[----:B------:R-:W-:Y:S05]  /*77d0*/  BSYNC B0 ;  /* 0x0000000000007941 */ /* 0x000fea0003800000 */
.L_x_3514:
        /* <DEDUP_REMOVED lines=55> */
.L_x_3517:
        /* <DEDUP_REMOVED lines=11> */
.L_x_5261:


//--------------------- .text._Z25selective_scan_fwd_kernelI32Selective_Scan_fwd_kernel_traitsILi64ELi16ELi1ELb0ELb1ELb1ELb0EN3c108BFloat16EfEEv13SSMParamsBase --------------------------
	.section	.text._Z25selective_scan_fwd_kernelI32Selective_Scan_fwd_kernel_traitsILi64ELi16ELi1ELb0ELb1ELb1ELb0EN3c108BFloat16EfEEv13SSMParamsBase,"ax",@progbits
	.align	128
        .global         _Z25selective_scan_fwd_kernelI32Selective_Scan_fwd_kernel_traitsILi64ELi16ELi1ELb0ELb1ELb1ELb0EN3c108BFloat16EfEEv13SSMParamsBase
        .type           _Z25selective_scan_fwd_kernelI32Selective_Scan_fwd_kernel_traitsILi64ELi16ELi1ELb0ELb1ELb1ELb0EN3c108BFloat16EfEEv13SSMParamsBase,@function
        .size           _Z25selective_scan_fwd_kernelI32Selective_Scan_fwd_kernel_traitsILi64ELi16ELi1ELb0ELb1ELb1ELb0EN3c108BFloat16EfEEv13SSMParamsBase,(.L_x_5262 - _Z25selective_scan_fwd_kernelI32Selective_Scan_fwd_kernel_traitsILi64ELi16ELi1ELb0ELb1ELb1ELb0EN3c108BFloat16EfEEv13SSMParamsBase)
        .other          _Z25selective_scan_fwd_kernelI32Selective_Scan_fwd_kernel_traitsILi64ELi16ELi1ELb0ELb1ELb1ELb0EN3c108BFloat16EfEEv13SSMParamsBase,@"STO_CUDA_ENTRY STV_DEFAULT"
_Z25selective_scan_fwd_kernelI32Selective_Scan_fwd_kernel_traitsILi64ELi16ELi1ELb0ELb1ELb1ELb0EN3c108BFloat16EfEEv13SSMParamsBase:
.text._Z25selective_scan_fwd_kernelI32Selective_Scan_fwd_kernel_traitsILi64ELi16ELi1ELb0ELb1ELb1ELb0EN3c108BFloat16EfEEv13SSMParamsBase:
        /* <DEDUP_REMOVED lines=10> */
[----:B------:R-:W2:Y:S01]  /*00a0*/  LDC R12, c[0x0][0x224] ;  /* 0x00008900ff0c7b82 */ /* 0x000ea20000000800 */
[----:B0-----:R-:W-:-:S07]  /*00b0*/  IABS R9, R15 ;  /* 0x0000000f00097213 */ /* 0x001fce0000000000 */
[----:B------:R-:W0:Y:S01]  /*00c0*/  LDC.64 R22, c[0x0][0x2d8] ;  /* 0x0000b600ff167b82 */ /* 0x000e220000000a00 */
[----:B------:R-:W3:Y:S01]  /*00d0*/  I2F.RP R0, R9 ;  /* 0x0000000900007306 */ /* 0x000ee20000209400 */
[----:B-1----:R-:W-:-:S06]  /*00e0*/  IMAD.U32 R104, RZ, RZ, UR8 ;  /* 0x00000008ff687e24 */ /* 0x002fcc000f8e00ff */
[----:B------:R-:W1:Y:S01]  /*00f0*/  LDC.64 R24, c[0x0][0x2e0] ;  /* 0x0000b800ff187b82 */ /* 0x000e620000000a00 */
[----:B------:R-:W-:Y:S02]  /*0100*/  SHF.R.S32.HI R103, RZ, 0x1f, R104 ;  /* 0x0000001fff677819 */ /* 0x000fe40000011468 */
[C---:B------:R-:W-:Y:S02]  /*0110*/  @P0 LEA R2, P2, R104.reuse, UR4, 0x2 ;  /* 0x0000000468020c11 */ /* 0x040fe4000f8410ff */
[C---:B------:R-:W-:Y:S01]  /*0120*/  @P1 LEA R4, P3, R104.reuse, UR6, 0x2 ;  /* 0x0000000668041c11 */ /* 0x040fe2000f8610ff */
[----:B---3--:R-:W3:Y:S01]  /*0130*/  MUFU.RCP R0, R0 ;  /* 0x0000000000007308 */ /* 0x008ee20000001000 */
[C-C-:B------:R-:W-:Y:S01]  /*0140*/  @P0 LEA.HI.X R3, R104.reuse, UR5, R103.reuse, 0x2, P2 ;  /* 0x0000000568030c11 */ /* 0x140fe200090f1467 */
[----:B------:R-:W4:Y:S01]  /*0150*/  S2UR UR4, SR_CTAID.X ;  /* 0x00000000000479c3 */ /* 0x000f220000002500 */
[----:B------:R-:W-:Y:S01]  /*0160*/  @P1 LEA.HI.X R5, R104, UR7, R103, 0x2, P3 ;  /* 0x0000000768051c11 */ /* 0x000fe200098f1467 */
[----:B------:R-:W-:-:S02]  /*0170*/  ULDC.64 UR6, c[0x0][0x260] ;  /* 0x0000980000067ab9 */ /* 0x000fc40000000a00 */
[----:B------:R2:W5:Y:S04]  /*0180*/  @P0 LDG.E R10, desc[UR14][R2.64] ;  /* 0x0000000e020a0981 */ /* 0x000568000c1e1900 */
[----:B------:R4:W5:Y:S01]  /*0190*/  @P1 LDG.E R11, desc[UR14][R4.64] ;  /* 0x0000000e040b1981 */ /* 0x000962000c1e1900 */
[----:B------:R-:W-:Y:S02]  /*01a0*/  ISETP.NE.AND P3, PT, R15, RZ, PT ;  /* 0x000000ff0f00720c */ /* 0x000fe40003f65270 */
[----:B--2---:R-:W-:Y:S01]  /*01b0*/  IABS R2, R104 ;  /* 0x0000006800027213 */ /* 0x004fe20000000000 */
[----:B---3--:R-:W-:-:S04]  /*01c0*/  VIADD R6, R0, 0xffffffe ;  /* 0x0ffffffe00067836 */ /* 0x008fc80000000000 */
[----:B------:R2:W3:Y:S01]  /*01d0*/  F2I.FTZ.U32.TRUNC.NTZ R7, R6 ;  /* 0x0000000600077305 */ /* 0x0004e2000021f000 */
[----:B----4-:R-:W-:Y:S01]  /*01e0*/  MOV R101, UR4 ;  /* 0x0000000400657c02 */ /* 0x010fe20008000f00 */
[----:B------:R-:W-:Y:S01]  /*01f0*/  ULDC.64 UR4, c[0x0][0x240] ;  /* 0x0000900000047ab9 */ /* 0x000fe20000000a00 */
[----:B--2---:R-:W-:Y:S02]  /*0200*/  IMAD.MOV.U32 R6, RZ, RZ, RZ ;  /* 0x000000ffff067224 */ /* 0x004fe400078e00ff */
[----:B------:R-:W-:Y:S01]  /*0210*/  SHF.R.S32.HI R143, RZ, 0x1f, R101 ;  /* 0x0000001fff8f7819 */ /* 0x000fe20000011465 */
[----:B------:R-:W-:Y:S01]  /*0220*/  IMAD.WIDE.U32 R4, R101, UR4, RZ ;  /* 0x0000000465047c25 */ /* 0x000fe2000f8e00ff */
[----:B---3--:R-:W-:-:S05]  /*0230*/  IADD3 R8, RZ, -R7, RZ ;  /* 0x80000007ff087210 */ /* 0x008fca0007ffe0ff */
[----:B------:R-:W-:-:S04]  /*0240*/  IMAD R3, R8, R9, RZ ;  /* 0x0000000908037224 */ /* 0x000fc800078e02ff */
[----:B------:R-:W-:-:S04]  /*0250*/  IMAD.HI.U32 R7, R7, R3, R6 ;  /* 0x0000000307077227 */ /* 0x000fc800078e0006 */
[----:B------:R-:W-:Y:S02]  /*0260*/  IMAD R6, R143, UR4, RZ ;  /* 0x000000048f067c24 */ /* 0x000fe4000f8e02ff */
[----:B------:R-:W-:-:S04]  /*0270*/  IMAD.HI.U32 R0, R7, R2, RZ ;  /* 0x0000000207007227 */ /* 0x000fc800078e00ff */
[----:B------:R-:W-:Y:S02]  /*0280*/  IMAD.MOV R3, RZ, RZ, -R0 ;  /* 0x000000ffff037224 */ /* 0x000fe400078e0a00 */
[----:B------:R-:W-:Y:S01]  /*0290*/  IMAD R7, R101, UR5, R6 ;  /* 0x0000000565077c24 */ /* 0x000fe2000f8e0206 */
[----:B------:R-:W-:Y:S01]  /*02a0*/  ULDC.64 UR4, c[0x0][0x280] ;  /* 0x0000a00000047ab9 */ /* 0x000fe20000000a00 */
[----:B------:R-:W-:Y:S01]  /*02b0*/  IMAD R2, R9, R3, R2 ;  /* 0x0000000309027224 */ /* 0x000fe200078e0202 */
[----:B------:R-:W-:Y:S01]  /*02c0*/  LOP3.LUT R3, R104, R15, RZ, 0x3c, !PT ;  /* 0x0000000f68037212 */ /* 0x000fe200078e3cff */
[----:B------:R-:W-:Y:S01]  /*02d0*/  IMAD R6, R143, UR4, RZ ;  /* 0x000000048f067c24 */ /* 0x000fe2000f8e02ff */
[----:B------:R-:W-:Y:S02]  /*02e0*/  IADD3 R7, R5, R7, RZ ;  /* 0x0000000705077210 */ /* 0x000fe40007ffe0ff */
[----:B------:R-:W-:Y:S01]  /*02f0*/  ISETP.GT.U32.AND P4, PT, R9, R2, PT ;  /* 0x000000020900720c */ /* 0x000fe20003f84070 */
[----:B------:R-:W-:Y:S01]  /*0300*/  IMAD R5, R101, UR5, R6 ;  /* 0x0000000565057c24 */ /* 0x000fe2000f8e0206 */
[----:B------:R-:W-:-:S02]  /*0310*/  ISETP.GE.AND P5, PT, R3, RZ, PT ;  /* 0x000000ff0300720c */ /* 0x000fc40003fa6270 */
[----:B------:R-:W-:-:S09]  /*0320*/  MOV R6, R4 ;  /* 0x0000000400067202 */ /* 0x000fd20000000f00 */
[----:B------:R-:W-:Y:S02]  /*0330*/  @!P4 IMAD.IADD R2, R2, 0x1, -R9 ;  /* 0x000000010202c824 */ /* 0x000fe400078e0a09 */
[----:B------:R-:W-:-:S03]  /*0340*/  @!P4 VIADD R0, R0, 0x1 ;  /* 0x000000010000c836 */ /* 0x000fc60000000000 */
[----:B------:R-:W-:Y:S01]  /*0350*/  ISETP.GE.U32.AND P2, PT, R2, R9, PT ;  /* 0x000000090200720c */ /* 0x000fe20003f46070 */
[----:B------:R-:W-:Y:S02]  /*0360*/  IMAD R2, R143, UR6, RZ ;  /* 0x000000068f027c24 */ /* 0x000fe4000f8e02ff */
[----:B------:R-:W-:-:S04]  /*0370*/  IMAD.WIDE.U32 R8, R101, UR6, RZ ;  /* 0x0000000665087c25 */ /* 0x000fc8000f8e00ff */
[C---:B------:R-:W-:Y:S02]  /*0380*/  IMAD R13, R101.reuse, UR7, R2 ;  /* 0x00000007650d7c24 */ /* 0x040fe4000f8e0202 */
[----:B------:R-:W-:Y:S01]  /*0390*/  IMAD.WIDE.U32 R2, R101, UR4, RZ ;  /* 0x0000000465027c25 */ /* 0x000fe2000f8e00ff */
[----:B------:R-:W-:-:S03]  /*03a0*/  ULDC.64 UR4, c[0x0][0x290] ;  /* 0x0000a40000047ab9 */ /* 0x000fc60000000a00 */
[----:B------:R-:W-:Y:S01]  /*03b0*/  @P2 VIADD R0, R0, 0x1 ;  /* 0x0000000100002836 */ /* 0x000fe20000000000 */
[----:B------:R-:W-:Y:S01]  /*03c0*/  ISETP.GE.AND P2, PT, R12, 0x1, PT ;  /* 0x000000010c00780c */ /* 0x000fe20003f46270 */
[----:B------:R-:W-:Y:S02]  /*03d0*/  IMAD R12, R143, UR4, RZ ;  /* 0x000000048f0c7c24 */ /* 0x000fe4000f8e02ff */
[----:B------:R-:W-:Y:S02]  /*03e0*/  IMAD.IADD R9, R9, 0x1, R13 ;  /* 0x0000000109097824 */ /* 0x000fe400078e020d */
[----:B------:R-:W-:Y:S02]  /*03f0*/  IMAD.IADD R3, R3, 0x1, R5 ;  /* 0x0000000103037824 */ /* 0x000fe400078e0205 */
[----:B------:R-:W-:-:S04]  /*0400*/  IMAD.WIDE.U32 R4, R101, UR4, RZ ;  /* 0x0000000465047c25 */ /* 0x000fc8000f8e00ff */
[----:B------:R-:W-:Y:S01]  /*0410*/  IMAD R13, R101, UR5, R12 ;  /* 0x00000005650d7c24 */ /* 0x000fe2000f8e020c */
[----:B------:R-:W-:Y:S01]  /*0420*/  ULDC.64 UR4, c[0x0][0x288] ;  /* 0x0000a20000047ab9 */ /* 0x000fe20000000a00 */
[----:B------:R-:W-:Y:S01]  /*0430*/  @!P5 IMAD.MOV R0, RZ, RZ, -R0 ;  /* 0x000000ffff00d224 */ /* 0x000fe200078e0a00 */
[----:B------:R-:W-:Y:S01]  /*0440*/  @!P3 LOP3.LUT R0, RZ, R15, RZ, 0x33, !PT ;  /* 0x0000000fff00b212 */ /* 0x000fe200078e33ff */
[----:B01----:R-:W-:Y:S06]  /*0450*/  @!P2 EXIT ;  /* 0x000000000000a94d */ /* 0x003fec0003800000 */
[----:B------:R-:W0:Y:S01]  /*0460*/  S2R R99, SR_TID.X ;  /* 0x0000000000637919 */ /* 0x000e220000002100 */
[----:B------:R-:W1:Y:S01]  /*0470*/  LDC.64 R18, c[0x0][0x2f0] ;  /* 0x0000bc00ff127b82 */ /* 0x000e620000000a00 */
[----:B------:R-:W-:Y:S01]  /*0480*/  SHF.R.S32.HI R12, RZ, 0x1f, R0 ;  /* 0x0000001fff0c7819 */ /* 0x000fe20000011400 */
[----:B------:R-:W-:Y:S01]  /*0490*/  ULDC.64 UR6, c[0x0][0x258] ;  /* 0x0000960000067ab9 */ /* 0x000fe20000000a00 */
[----:B------:R-:W-:Y:S01]  /*04a0*/  IADD3 R5, R5, R13, RZ ;  /* 0x0000000d05057210 */ /* 0x000fe20007ffe0ff */
[----:B------:R-:W-:Y:S01]  /*04b0*/  IMAD R13, R103, UR4, RZ ;  /* 0x00000004670d7c24 */ /* 0x000fe2000f8e02ff */
[----:B------:R-:W2:Y:S01]  /*04c0*/  S2R R102, SR_LANEID ;  /* 0x0000000000667919 */ /* 0x000ea20000000000 */
[----:B------:R-:W-:Y:S02]  /*04d0*/  IMAD R15, R12, UR6, RZ ;  /* 0x000000060c0f7c24 */ /* 0x000fe4000f8e02ff */
[----:B------:R-:W3:Y:S01]  /*04e0*/  LDC.64 R20, c[0x0][0x2f8] ;  /* 0x0000be00ff147b82 */ /* 0x000ee20000000a00 */
[----:B------:R-:W-:-:S04]  /*04f0*/  IMAD.WIDE.U32 R6, R0, UR6, R6 ;  /* 0x0000000600067c25 */ /* 0x000fc8000f8e0006 */
[----:B------:R-:W-:Y:S01]  /*0500*/  IMAD R15, R0, UR7, R15 ;  /* 0x00000007000f7c24 */ /* 0x000fe2000f8e020f */
[----:B------:R-:W-:Y:S01]  /*0510*/  ULDC.64 UR6, c[0x0][0x278] ;  /* 0x00009e0000067ab9 */ /* 0x000fe20000000a00 */
[----:B------:R-:W-:Y:S01]  /*0520*/  IMAD R13, R104, UR5, R13 ;  /* 0x00000005680d7c24 */ /* 0x000fe2000f8e020d */
[----:B------:R-:W-:Y:S01]  /*0530*/  LEA R87, P2, R6, R22, 0x1 ;  /* 0x0000001606577211 */ /* 0x000fe200078408ff */
[----:B------:R-:W-:Y:S01]  /*0540*/  IMAD.WIDE.U32 R2, R104, UR4, R2 ;  /* 0x0000000468027c25 */ /* 0x000fe2000f8e0002 */
[----:B------:R-:W-:-:S03]  /*0550*/  ULDC.64 UR4, c[0x0][0x298] ;  /* 0x0000a60000047ab9 */ /* 0x000fc60000000a00 */
[----:B------:R-:W-:Y:S02]  /*0560*/  IMAD R17, R12, UR6, RZ ;  /* 0x000000060c117c24 */ /* 0x000fe4000f8e02ff */
[----:B------:R-:W-:Y:S02]  /*0570*/  IMAD.IADD R83, R7, 0x1, R15 ;  /* 0x0000000107537824 */ /* 0x000fe400078e020f */
[----:B------:R-:W-:Y:S02]  /*0580*/  IMAD R7, R103, UR4, RZ ;  /* 0x0000000467077c24 */ /* 0x000fe4000f8e02ff */
[----:B------:R-:W-:Y:S01]  /*0590*/  IMAD.WIDE.U32 R8, R0, UR6, R8 ;  /* 0x0000000600087c25 */ /* 0x000fe2000f8e0008 */
[----:B------:R-:W-:Y:S01]  /*05a0*/  LEA.HI.X R83, R6, R23, R83, 0x1, P2 ;  /* 0x0000001706537211 */ /* 0x000fe200010f0c53 */
[----:B------:R-:W-:Y:S01]  /*05b0*/  UMOV UR6, URZ ;  /* 0x0000003f00067c82 */ /* 0x000fe20008000000 */
[----:B-1----:R-:W-:Y:S01]  /*05c0*/  LEA R100, P2, R2, R18, 0x1 ;  /* 0x0000001202647211 */ /* 0x002fe200078408ff */
[----:B------:R-:W-:Y:S01]  /*05d0*/  IMAD R17, R0, UR7, R17 ;  /* 0x0000000700117c24 */ /* 0x000fe2000f8e0211 */
[----:B------:R-:W-:Y:S01]  /*05e0*/  LEA R85, P4, R8, R24, 0x1 ;  /* 0x0000001808557211 */ /* 0x000fe200078808ff */
[----:B0-----:R-:W-:-:S02]  /*05f0*/  IMAD.SHL.U32 R0, R99, 0x10, RZ ;  /* 0x0000001063007824 */ /* 0x001fc400078e00ff */
[C---:B------:R-:W-:Y:S01]  /*0600*/  IMAD R7, R104.reuse, UR5, R7 ;  /* 0x0000000568077c24 */ /* 0x040fe2000f8e0207 */
[----:B------:R-:W-:Y:S01]  /*0610*/  UMOV UR5, URZ ;  /* 0x0000003f00057c82 */ /* 0x000fe20008000000 */
[----:B------:R-:W-:Y:S01]  /*0620*/  IMAD.WIDE.U32 R4, R104, UR4, R4 ;  /* 0x0000000468047c25 */ /* 0x000fe2000f8e0004 */
[----:B------:R-:W-:Y:S01]  /*0630*/  UMOV UR4, URZ ;  /* 0x0000003f00047c82 */ /* 0x000fe20008000000 */
[----:B-----5:R-:W-:Y:S02]  /*0640*/  @P0 R2UR UR4, R10 ;  /* 0x000000000a0402ca */ /* 0x020fe400000e0000 */
[----:B------:R-:W-:Y:S01]  /*0650*/  IMAD.IADD R91, R3, 0x1, R13 ;  /* 0x00000001035b7824 */ /* 0x000fe200078e020d */
[----:B------:R-:W-:Y:S01]  /*0660*/  @P1 R2UR UR5, R11 ;  /* 0x000000000b0512ca */ /* 0x000fe200000e0000 */
[----:B------:R-:W-:Y:S01]  /*0670*/  IMAD.IADD R89, R5, 0x1, R7 ;  /* 0x0000000105597824 */ /* 0x000fe200078e0207 */
[----:B------:R-:W-:Y:S02]  /*0680*/  LOP3.LUT R0, R0, 0xfffffe00, RZ, 0xc0, !PT ;  /* 0xfffffe0000007812 */ /* 0x000fe400078ec0ff */
[----:B------:R-:W-:-:S02]  /*0690*/  LEA.HI.X R91, R2, R19, R91, 0x1, P2 ;  /* 0x00000013025b7211 */ /* 0x000fc400010f0c5b */
[----:B------:R-:W-:Y:S02]  /*06a0*/  IADD3 R81, R9, R17, RZ ;  /* 0x0000001109517210 */ /* 0x000fe40007ffe0ff */
[----:B---3--:R-:W-:Y:S02]  /*06b0*/  LEA R98, P3, R4, R20, 0x1 ;  /* 0x0000001404627211 */ /* 0x008fe400078608ff */
[----:B------:R-:W-:Y:S02]  /*06c0*/  LOP3.LUT R2, R0, 0x1f, R99, 0xf8, !PT ;  /* 0x0000001f00027812 */ /* 0x000fe400078ef863 */
[----:B------:R-:W-:Y:S02]  /*06d0*/  LEA.HI.X R81, R8, R25, R81, 0x1, P4 ;  /* 0x0000001908517211 */ /* 0x000fe400020f0c51 */
[----:B------:R-:W-:Y:S02]  /*06e0*/  LEA.HI.X R89, R4, R21, R89, 0x1, P3 ;  /* 0x0000001504597211 */ /* 0x000fe400018f0c59 */
[----:B------:R-:W-:-:S02]  /*06f0*/  LOP3.LUT R99, R99, 0x1f, RZ, 0xc0, !PT ;  /* 0x0000001f63637812 */ /* 0x000fc400078ec0ff */
[C---:B------:R-:W-:Y:S02]  /*0700*/  LOP3.LUT R97, R2.reuse, 0x20, RZ, 0xfc, !PT ;  /* 0x0000002002617812 */ /* 0x040fe400078efcff */
        /* <DEDUP_REMOVED lines=8> */
[C---:B------:R-:W-:Y:S02]  /*0790*/  LOP3.LUT R84, R2.reuse, 0x180, RZ, 0xfc, !PT ;  /* 0x0000018002547812 */ /* 0x040fe400078efcff */
[C---:B------:R-:W-:Y:S02]  /*07a0*/  LOP3.LUT R82, R2.reuse, 0x1c0, RZ, 0xfc, !PT ;  /* 0x000001c002527812 */ /* 0x040fe400078efcff */
[----:B--2---:R-:W-:-:S07]  /*07b0*/  LOP3.LUT R80, R2, 0x1e0, RZ, 0xfc, !PT ;  /* 0x000001e002507812 */ /* 0x004fce00078efcff */
.L_x_3558:
[----:B------:R-:W-:Y:S01]  /*07c0*/  BAR.SYNC.DEFER_BLOCKING 0x0 ;  /* 0x0000000000007b1d */ /* 0x000fe20000010000 */
[----:B0-----:R-:W-:Y:S01]  /*07d0*/  MOV R4, R100 ;  /* 0x0000006400047202 */ /* 0x001fe20000000f00 */
[----:B------:R-:W-:Y:S01]  /*07e0*/  IMAD.MOV.U32 R5, RZ, RZ, R91 ;  /* 0x000000ffff057224 */ /* 0x000fe200078e005b */
[----:B------:R-:W-:Y:S02]  /*07f0*/  PRMT R7, RZ, 0x7610, R7 ;  /* 0x00007610ff077816 */ /* 0x000fe40000000007 */
[C---:B------:R-:W-:Y:S01]  /*0800*/  LOP3.LUT R107, R2.reuse, 0x80, RZ, 0xfc, !PT ;  /* 0x00000080026b7812 */ /* 0x040fe200078efcff */
[----:B------:R-:W-:Y:S01]  /*0810*/  ULDC UR7, c[0x0][0x218] ;  /* 0x0000860000077ab9 */ /* 0x000fe20000000800 */
[----:B------:R-:W-:Y:S01]  /*0820*/  PRMT R0, RZ, 0x7610, R0 ;  /* 0x00007610ff007816 */ /* 0x000fe20000000000 */
[----:B------:R-:W-:Y:S01]  /*0830*/  UIMAD UR13, UR6, -0x400, UR7 ;  /* 0xfffffc00060d78a4 */ /* 0x000fe2000f8e0207 */
[C---:B------:R-:W-:Y:S01]  /*0840*/  LOP3.LUT R106, R2.reuse, 0xa0, RZ, 0xfc, !PT ;  /* 0x000000a0026a7812 */ /* 0x040fe200078efcff */
[----:B------:R-:W-:Y:S01]  /*0850*/  IMAD.WIDE R4, R2, 0x2, R4 ;  /* 0x0000000202047825 */ /* 0x000fe200078e0204 */
[----:B------:R-:W-:-:S02]  /*0860*/  PRMT R9, RZ, 0x7610, R9 ;  /* 0x00007610ff097816 */ /* 0x000fc40000000009 */
[----:B------:R-:W-:Y:S02]  /*0870*/  PRMT R6, RZ, 0x7610, R6 ;  /* 0x00007610ff067816 */ /* 0x000fe40000000006 */
[----:B------:R-:W-:Y:S02]  /*0880*/  ISETP.GE.AND P2, PT, R2, UR13, PT ;  /* 0x0000000d02007c0c */ /* 0x000fe4000bf46270 */
[----:B------:R-:W-:Y:S02]  /*0890*/  ISETP.GE.AND P1, PT, R97, UR13, PT ;  /* 0x0000000d61007c0c */ /* 0x000fe4000bf26270 */
[----:B------:R-:W-:Y:S02]  /*08a0*/  ISETP.GE.AND P0, PT, R96, UR13, PT ;  /* 0x0000000d60007c0c */ /* 0x000fe4000bf06270 */
[----:B------:R-:W-:Y:S02]  /*08b0*/  ISETP.GE.AND P4, PT, R95, UR13, PT ;  /* 0x0000000d5f007c0c */ /* 0x000fe4000bf86270 */
[----:B------:R-:W-:-:S02]  /*08c0*/  ISETP.GE.AND P6, PT, R107, UR13, PT ;  /* 0x0000000d6b007c0c */ /* 0x000fc4000bfc6270 */
[----:B------:R-:W-:Y:S02]  /*08d0*/  ISETP.GE.AND P5, PT, R106, UR13, PT ;  /* 0x0000000d6a007c0c */ /* 0x000fe4000bfa6270 */
[----:B------:R-:W-:Y:S01]  /*08e0*/  ISETP.GE.AND P3, PT, R94, UR13, PT ;  /* 0x0000000d5e007c0c */ /* 0x000fe2000bf66270 */
[----:B------:R-:W2:Y:S01]  /*08f0*/  @!P2 LDG.E.U16 R7, desc[UR14][R4.64] ;  /* 0x0000000e0407a981 */ /* 0x000ea2000c1e1500 */
[----:B------:R-:W-:Y:S02]  /*0900*/  ISETP.GE.AND P2, PT, R93, UR13, PT ;  /* 0x0000000d5d007c0c */ /* 0x000fe4000bf46270 */
[----:B------:R-:W-:Y:S01]  /*0910*/  PRMT R11, RZ, 0x7610, R11 ;  /* 0x00007610ff0b7816 */ /* 0x000fe2000000000b */
[----:B------:R-:W3:Y:S01]  /*0920*/  @!P1 LDG.E.U16 R0, desc[UR14][R4.64+0x40] ;  /* 0x0000400e04009981 */ /* 0x000ee2000c1e1500 */
[----:B------:R-:W-:Y:S02]  /*0930*/  ISETP.GE.AND P1, PT, R92, UR13, PT ;  /* 0x0000000d5c007c0c */ /* 0x000fe4000bf26270 */
[----:B------:R-:W-:Y:S01]  /*0940*/  PRMT R8, RZ, 0x7610, R8 ;  /* 0x00007610ff087816 */ /* 0x000fe20000000008 */
[----:B------:R-:W4:Y:S01]  /*0950*/  @!P0 LDG.E.U16 R9, desc[UR14][R4.64+0x80] ;  /* 0x0000800e04098981 */ /* 0x000f22000c1e1500 */
[----:B------:R-:W-:-:S02]  /*0960*/  PRMT R13, RZ, 0x7610, R13 ;  /* 0x00007610ff0d7816 */ /* 0x000fc4000000000d */
[----:B------:R-:W-:Y:S01]  /*0970*/  PRMT R10, RZ, 0x7610, R10 ;  /* 0x00007610ff0a7816 */ /* 0x000fe2000000000a */
[----:B------:R-:W5:Y:S01]  /*0980*/  @!P4 LDG.E.U16 R6, desc[UR14][R4.64+0xc0] ;  /* 0x0000c00e0406c981 */ /* 0x000f62000c1e1500 */
[----:B------:R-:W-:Y:S02]  /*0990*/  PRMT R15, RZ, 0x7610, R15 ;  /* 0x00007610ff0f7816 */ /* 0x000fe4000000000f */
[----:B------:R-:W-:Y:S01]  /*09a0*/  LOP3.LUT R105, R2, 0x1a0, RZ, 0xfc, !PT ;  /* 0x000001a002697812 */ /* 0x000fe200078efcff */
[----:B------:R-:W5:Y:S01]  /*09b0*/  @!P6 LDG.E.U16 R11, desc[UR14][R4.64+0x100] ;  /* 0x0001000e040be981 */ /* 0x000f62000c1e1500 */
[----:B------:R-:W-:Y:S02]  /*09c0*/  ISETP.GE.AND P0, PT, R90, UR13, PT ;  /* 0x0000000d5a007c0c */ /* 0x000fe4000bf06270 */
[----:B------:R-:W-:Y:S01]  /*09d0*/  ISETP.GE.AND P4, PT, R88, UR13, PT ;  /* 0x0000000d58007c0c */ /* 0x000fe2000bf86270 */
[----:B------:R-:W5:Y:S01]  /*09e0*/  @!P5 LDG.E.U16 R8, desc[UR14][R4.64+0x140] ;  /* 0x0001400e0408d981 */ /* 0x000f62000c1e1500 */
[----:B------:R-:W-:-:S02]  /*09f0*/  ISETP.GE.AND P6, PT, R86, UR13, PT ;  /* 0x0000000d56007c0c */ /* 0x000fc4000bfc6270 */
[----:B------:R-:W-:Y:S01]  /*0a00*/  ISETP.GE.AND P5, PT, R84, UR13, PT ;  /* 0x0000000d54007c0c */ /* 0x000fe2000bfa6270 */
[----:B------:R-:W5:Y:S01]  /*0a10*/  @!P3 LDG.E.U16 R13, desc[UR14][R4.64+0x180] ;  /* 0x0001800e040db981 */ /* 0x000f62000c1e1500 */
[----:B------:R-:W-:Y:S02]  /*0a20*/  ISETP.GE.AND P3, PT, R105, UR13, PT ;  /* 0x0000000d69007c0c */ /* 0x000fe4000bf66270 */
[----:B------:R-:W-:Y:S01]  /*0a30*/  PRMT R12, RZ, 0x7610, R12 ;  /* 0x00007610ff0c7816 */ /* 0x000fe2000000000c */
[----:B------:R-:W5:Y:S01]  /*0a40*/  @!P2 LDG.E.U16 R10, desc[UR14][R4.64+0x1c0] ;  /* 0x0001c00e040aa981 */ /* 0x000f62000c1e1500 */
[----:B------:R-:W-:Y:S02]  /*0a50*/  ISETP.GE.AND P2, PT, R82, UR13, PT ;  /* 0x0000000d52007c0c */ /* 0x000fe4000bf46270 */
[----:B------:R-:W-:Y:S01]  /*0a60*/  PRMT R17, RZ, 0x7610, R17 ;  /* 0x00007610ff117816 */ /* 0x000fe20000000011 */
        /* <DEDUP_REMOVED lines=96> */
[----:B----4-:R-:W-:Y:S04]  /*1070*/  STS.U16 [R76+0x80], R9 ;  /* 0x000080094c007388 */ /* 0x010fe80000000400 */
[----:B-----5:R-:W-:Y:S01]  /*1080*/  STS.U16 [R75+0xc0], R6 ;  /* 0x0000c0064b007388 */ /* 0x020fe20000000400 */
[----:B-1----:R-:W-:-:S03]  /*1090*/  LEA R0, R102, R79, 0x4 ;  /* 0x0000004f66007211 */ /* 0x002fc600078e20ff */
[----:B------:R-:W-:Y:S04]  /*10a0*/  STS.U16 [R74+0x100], R11 ;  /* 0x0001000b4a007388 */ /* 0x000fe80000000400 */
[----:B------:R-:W-:Y:S01]  /*10b0*/  STS.U16 [R73+0x140], R8 ;  /* 0x0001400849007388 */ /* 0x000fe20000000400 */
[----:B------:R-:W-:-:S03]  /*10c0*/  LEA.HI.SX32 R0, R0, R0, 0x1b ;  /* 0x0000000000007211 */ /* 0x000fc600078fdaff */
        /* <DEDUP_REMOVED lines=145> */
.L_x_3519:
[----:B------:R-:W-:Y:S05]  /*19e0*/  BSYNC B0 ;  /* 0x0000000000007941 */ /* 0x000fea0003800000 */
.L_x_3518:
        /* <DEDUP_REMOVED lines=36> */
.L_x_3521:
[----:B------:R-:W-:Y:S05]  /*1c30*/  BSYNC B0 ;  /* 0x0000000000007941 */ /* 0x000fea0003800000 */
.L_x_3520:
        /* <DEDUP_REMOVED lines=38> */
.L_x_3523:
[----:B------:R-:W-:Y:S05]  /*1ea0*/  BSYNC B0 ;  /* 0x0000000000007941 */ /* 0x000fea0003800000 */
.L_x_3522:
        /* <DEDUP_REMOVED lines=36> */
.L_x_3525:
[----:B------:R-:W-:Y:S05]  /*20f0*/  BSYNC B0 ;  /* 0x0000000000007941 */ /* 0x000fea0003800000 */
.L_x_3524:
        /* <DEDUP_REMOVED lines=38> */
.L_x_3527:
[----:B------:R-:W-:Y:S05]  /*2360*/  BSYNC B0 ;  /* 0x0000000000007941 */ /* 0x000fea0003800000 */
.L_x_3526:
        /* <DEDUP_REMOVED lines=36> */
.L_x_3529:
[----:B------:R-:W-:Y:S05]  /*25b0*/  BSYNC B0 ;  /* 0x0000000000007941 */ /* 0x000fea0003800000 */
.L_x_3528:
        /* <DEDUP_REMOVED lines=38> */
.L_x_3531:
[----:B------:R-:W-:Y:S05]  /*2820*/  BSYNC B0 ;  /* 0x0000000000007941 */ /* 0x000fea0003800000 */
.L_x_3530:
        /* <DEDUP_REMOVED lines=37> */
.L_x_3533:
[----:B------:R-:W-:Y:S05]  /*2a80*/  BSYNC B0 ;  /* 0x0000000000007941 */ /* 0x000fea0003800000 */
.L_x_3532:
        /* <DEDUP_REMOVED lines=42> */
.L_x_3535:
[----:B------:R-:W-:Y:S05]  /*2d30*/  BSYNC B0 ;  /* 0x0000000000007941 */ /* 0x000fea0003800000 */
.L_x_3534:
        /* <DEDUP_REMOVED lines=40> */
.L_x_3537:
[----:B------:R-:W-:Y:S05]  /*2fc0*/  BSYNC B0 ;  /* 0x0000000000007941 */ /* 0x000fea0003800000 */
.L_x_3536:
        /* <DEDUP_REMOVED lines=46> */
.L_x_3539:
[----:B------:R-:W-:Y:S05]  /*32b0*/  BSYNC B0 ;  /* 0x0000000000007941 */ /* 0x000fea0003800000 */
.L_x_3538:
        /* <DEDUP_REMOVED lines=33> */
.L_x_3541:
[----:B------:R-:W-:Y:S05]  /*34d0*/  BSYNC B0 ;  /* 0x0000000000007941 */ /* 0x000fea0003800000 */
.L_x_3540:
        /* <DEDUP_REMOVED lines=33> */
.L_x_3543:
[----:B------:R-:W-:Y:S05]  /*36f0*/  BSYNC B0 ;  /* 0x0000000000007941 */ /* 0x000fea0003800000 */
.L_x_3542:
        /* <DEDUP_REMOVED lines=33> */
.L_x_3545:
[----:B------:R-:W-:Y:S05]  /*3910*/  BSYNC B0 ;  /* 0x0000000000007941 */ /* 0x000fea0003800000 */
.L_x_3544:
        /* <DEDUP_REMOVED lines=33> */
.L_x_3547:
[----:B------:R-:W-:Y:S05]  /*3b30*/  BSYNC B0 ;  /* 0x0000000000007941 */ /* 0x000fea0003800000 */
.L_x_3546:
        /* <DEDUP_REMOVED lines=33> */
.L_x_3549:
[----:B------:R-:W-:Y:S05]  /*3d50*/  BSYNC B0 ;  /* 0x0000000000007941 */ /* 0x000fea0003800000 */
.L_x_3548:
        /* <DEDUP_REMOVED lines=52> */
.L_x_3555:
        /* <DEDUP_REMOVED lines=86> */
[----:B------:R-:W-:Y:S02]  /*4600*/  PRMT R146, RZ, 0x7610, R146 ;  /* 0x00007610ff927816 */ /* 0x000fe40000000092 */
[----:B------:R-:W-:Y:S02]  /*4610*/  ISETP.GE.AND P2, PT, R2, UR13, PT ;  /* 0x0000000d02007c0c */ /* 0x000fe4000bf46270 */
[----:B------:R-:W-:Y:S02]  /*4620*/  PRMT R11, RZ, 0x7610, R11 ;  /* 0x00007610ff0b7816 */ /* 0x000fe4000000000b */
[----:B------:R-:W-:-:S02]  /*4630*/  PRMT R147, RZ, 0x7610, R147 ;  /* 0x00007610ff937816 */ /* 0x000fc40000000093 */
[----:B------:R-:W-:Y:S01]  /*4640*/  PRMT R144, RZ, 0x7610, R144 ;  /* 0x00007610ff907816 */ /* 0x000fe20000000090 */
[C---:B------:R-:W-:Y:S01]  /*4650*/  VIADD R5, R12.reuse, 0x3 ;  /* 0x000000030c057836 */ /* 0x040fe20000000000 */
[----:B------:R-:W-:Y:S02]  /*4660*/  PRMT R145, RZ, 0x7610, R145 ;  /* 0x00007610ff917816 */ /* 0x000fe40000000091 */
[----:B------:R-:W-:Y:S02]  /*4670*/  IADD3 R4, R12, 0x2, RZ ;  /* 0x000000020c047810 */ /* 0x000fe40007ffe0ff */
[----:B------:R-:W-:Y:S02]  /*4680*/  PRMT R142, RZ, 0x7610, R142 ;  /* 0x00007610ff8e7816 */ /* 0x000fe4000000008e */
        /* <DEDUP_REMOVED lines=13> */
[----:B------:R1:W-:Y:S04]  /*4760*/  STS.U16 [R66+0x300], R119 ;  /* 0x0003007742007388 */ /* 0x0003e80000000400 */
[----:B------:R2:W-:Y:S04]  /*4770*/  STS.U16 [R65+0x340], R122 ;  /* 0x0003407a41007388 */ /* 0x0005e80000000400 */
[----:B------:R-:W-:Y:S01]  /*4780*/  STS.U16 [R64+0x380], R121 ;  /* 0x0003807940007388 */ /* 0x000fe20000000400 */
[----:B0-----:R-:W-:-:S03]  /*4790*/  PRMT R67, RZ, 0x7610, R67 ;  /* 0x00007610ff437816 */ /* 0x001fc60000000043 */
[----:B------:R0:W-:Y:S01]  /*47a0*/  STS.U16 [R63+0x3c0], R124 ;  /* 0x0003c07c3f007388 */ /* 0x0001e20000000400 */
[----:B------:R-:W-:-:S03]  /*47b0*/  NOP ;  /* 0x0000000000007918 */ /* 0x000fc60000000000 */
[----:B------:R-:W3:Y:S01]  /*47c0*/  @!P4 LDG.E.U16 R148, desc[UR14][R6.64+0x40] ;  /* 0x0000400e0694c981 */ /* 0x000ee2000c1e1500 */
[----:B------:R-:W-:Y:S02]  /*47d0*/  ISETP.GE.AND P4, PT, R106, UR13, PT ;  /* 0x0000000d6a007c0c */ /* 0x000fe4000bf86270 */
[----:B-1----:R-:W-:Y:S01]  /*47e0*/  PRMT R66, RZ, 0x7610, R66 ;  /* 0x00007610ff427816 */ /* 0x002fe20000000042 */
[----:B------:R-:W4:Y:S01]  /*47f0*/  @!P5 LDG.E.U16 R67, desc[UR14][R6.64+0x80] ;  /* 0x0000800e0643d981 */ /* 0x000f22000c1e1500 */
[----:B--2---:R-:W-:Y:S02]  /*4800*/  PRMT R65, RZ, 0x7610, R65 ;  /* 0x00007610ff417816 */ /* 0x004fe40000000041 */
[----:B------:R-:W-:Y:S01]  /*4810*/  ISETP.GE.AND P5, PT, R94, UR13, PT ;  /* 0x0000000d5e007c0c */ /* 0x000fe2000bfa6270 */
[----:B------:R-:W1:Y:S04]  /*4820*/  LDS.U16 R68, [R62] ;  /* 0x000000003e447984 */ /* 0x000e680000000400 */
[----:B------:R-:W2:Y:S01]  /*4830*/  @!P6 LDG.E.U16 R66, desc[UR14][R6.64+0xc0] ;  /* 0x0000c00e0642e981 */ /* 0x000ea2000c1e1500 */
[----:B------:R-:W-:-:S03]  /*4840*/  ISETP.GE.AND P6, PT, R93, UR13, PT ;  /* 0x0000000d5d007c0c */ /* 0x000fc6000bfc6270 */
[----:B------:R-:W5:Y:S01]  /*4850*/  @!P3 LDG.E.U16 R65, desc[UR14][R6.64+0x100] ;  /* 0x0001000e0641b981 */ /* 0x000f62000c1e1500 */
[----:B------:R-:W-:Y:S02]  /*4860*/  ISETP.GE.AND P3, PT, R92, UR13, PT ;  /* 0x0000000d5c007c0c */ /* 0x000fe4000bf66270 */
[----:B0-----:R-:W-:Y:S01]  /*4870*/  PRMT R63, RZ, 0x7610, R63 ;  /* 0x00007610ff3f7816 */ /* 0x001fe2000000003f */
[----:B------:R-:W5:Y:S01]  /*4880*/  @!P4 LDG.E.U16 R146, desc[UR14][R6.64+0x140] ;  /* 0x0001400e0692c981 */ /* 0x000f62000c1e1500 */
[----:B------:R-:W-:Y:S02]  /*4890*/  PRMT R64, RZ, 0x7610, R64 ;  /* 0x00007610ff407816 */ /* 0x000fe40000000040 */
[----:B------:R-:W-:Y:S01]  /*48a0*/  ISETP.GE.AND P4, PT, R90, UR13, PT ;  /* 0x0000000d5a007c0c */ /* 0x000fe2000bf86270 */
[----:B------:R-:W3:Y:S04]  /*48b0*/  @!P2 LDG.E.U16 R147, desc[UR14][R6.64] ;  /* 0x0000000e0693a981 */ /* 0x000ee8000c1e1500 */
[----:B------:R-:W5:Y:S01]  /*48c0*/  @!P5 LDG.E.U16 R63, desc[UR14][R6.64+0x180] ;  /* 0x0001800e063fd981 */ /* 0x000f62000c1e1500 */
[----:B------:R-:W-:-:S03]  /*48d0*/  ISETP.GE.AND P5, PT, R88, UR13, PT ;  /* 0x0000000d58007c0c */ /* 0x000fc6000bfa6270 */
[----:B------:R-:W5:Y:S01]  /*48e0*/  @!P6 LDG.E.U16 R64, desc[UR14][R6.64+0x1c0] ;  /* 0x0001c00e0640e981 */ /* 0x000f62000c1e1500 */
[----:B------:R-:W-:-:S03]  /*48f0*/  ISETP.GE.AND P6, PT, R86, UR13, PT ;  /* 0x0000000d56007c0c */ /* 0x000fc6000bfc6270 */
[----:B------:R-:W5:Y:S01]  /*4900*/  @!P3 LDG.E.U16 R11, desc[UR14][R6.64+0x200] ;  /* 0x0002000e060bb981 */ /* 0x000f62000c1e1500 */
[----:B------:R-:W-:-:S03]  /*4910*/  ISETP.GE.AND P3, PT, R84, UR13, PT ;  /* 0x0000000d54007c0c */ /* 0x000fc6000bf66270 */
[----:B------:R-:W0:Y:S01]  /*4920*/  LDS.U16 R69, [R62+0x2] ;  /* 0x000002003e457984 */ /* 0x000e220000000400 */
[----:B------:R-:W-:Y:S01]  /*4930*/  FMUL.FTZ R13, R10, 1.4426950216293334961 ;  /* 0x3fb8aa3b0a0d7820 */ /* 0x000fe20000410000 */
[----:B------:R-:W-:Y:S02]  /*4940*/  PRMT R10, RZ, 0x7610, R10 ;  /* 0x00007610ff0a7816 */ /* 0x000fe4000000000a */
[----:B------:R-:W5:Y:S01]  /*4950*/  @!P4 LDG.E.U16 R144, desc[UR14][R6.64+0x240] ;  /* 0x0002400e0690c981 */ /* 0x000f62000c1e1500 */
[----:B------:R-:W-:Y:S02]  /*4960*/  ISETP.GE.U32.AND P4, PT, R5, UR13, PT ;  /* 0x0000000d05007c0c */ /* 0x000fe4000bf86070 */
[----:B------:R-:W-:Y:S01]  /*4970*/  PRMT R5, RZ, 0x7610, R5 ;  /* 0x00007610ff057816 */ /* 0x000fe20000000005 */
[----:B------:R-:W5:Y:S01]  /*4980*/  @!P5 LDG.E.U16 R145, desc[UR14][R6.64+0x280] ;  /* 0x0002800e0691d981 */ /* 0x000f62000c1e1500 */
[----:B------:R-:W-:-:S03]  /*4990*/  ISETP.GE.AND P5, PT, R105, UR13, PT ;  /* 0x0000000d69007c0c */ /* 0x000fc6000bfa6270 */
[----:B------:R-:W5:Y:S01]  /*49a0*/  @!P6 LDG.E.U16 R10, desc[UR14][R6.64+0x2c0] ;  /* 0x0002c00e060ae981 */ /* 0x000f62000c1e1500 */
[----:B------:R-:W-:-:S03]  /*49b0*/  ISETP.GE.AND P6, PT, R82, UR13, PT ;  /* 0x0000000d52007c0c */ /* 0x000fc6000bfc6270 */
[----:B------:R-:W5:Y:S01]  /*49c0*/  @!P3 LDG.E.U16 R5, desc[UR14][R6.64+0x300] ;  /* 0x0003000e0605b981 */ /* 0x000f62000c1e1500 */
[----:B------:R-:W-:Y:S02]  /*49d0*/  ISETP.GE.AND P3, PT, R80, UR13, PT ;  /* 0x0000000d50007c0c */ /* 0x000fe4000bf66270 */
[----:B------:R-:W-:Y:S01]  /*49e0*/  ISETP.GE.U32.AND P2, PT, R4, UR13, PT ;  /* 0x0000000d04007c0c */ /* 0x000fe2000bf46070 */
[C---:B------:R-:W-:Y:S01]  /*49f0*/  FMUL.FTZ R4, R13.reuse, R61 ;  /* 0x0000003d0d047220 */ /* 0x040fe20000410000 */
[----:B------:R-:W-:Y:S01]  /*4a00*/  FMUL.FTZ R72, R13, R60 ;  /* 0x0000003c0d487220 */ /* 0x000fe20000410000 */
[----:B------:R-:W0:Y:S02]  /*4a10*/  LDS.U16 R71, [R62+0x6] ;  /* 0x000006003e477984 */ /* 0x000e240000000400 */
[----:B------:R1:W-:Y:S02]  /*4a20*/  MUFU.EX2 R140, R4 ;  /* 0x00000004008c7308 */ /* 0x0003e40000000800 */
[----:B------:R-:W5:Y:S01]  /*4a30*/  @!P5 LDG.E.U16 R142, desc[UR14][R6.64+0x340] ;  /* 0x0003400e068ed981 */ /* 0x000f62000c1e1500 */
[----:B------:R-:W-:-:S03]  /*4a40*/  IADD3 R73, R12, 0x4, RZ ;  /* 0x000000040c497810 */ /* 0x000fc60007ffe0ff */
[----:B------:R-:W5:Y:S01]  /*4a50*/  @!P6 LDG.E.U16 R141, desc[UR14][R6.64+0x380] ;  /* 0x0003800e068de981 */ /* 0x000f62000c1e1500 */
[----:B-1----:R-:W-:-:S03]  /*4a60*/  PRMT R4, RZ, 0x7610, R4 ;  /* 0x00007610ff047816 */ /* 0x002fc60000000004 */
[----:B------:R-:W1:Y:S01]  /*4a70*/  LDS.U16 R70, [R62+0x4] ;  /* 0x000004003e467984 */ /* 0x000e620000000400 */
[----:B------:R0:W0:Y:S03]  /*4a80*/  MUFU.EX2 R137, R72 ;  /* 0x0000004800897308 */ /* 0x0000260000000800 */
[----:B------:R0:W5:Y:S01]  /*4a90*/  @!P3 LDG.E.U16 R4, desc[UR14][R6.64+0x3c0] ;  /* 0x0003c00e0604b981 */ /* 0x000162000c1e1500 */
[----:B------:R-:W-:-:S03]  /*4aa0*/  ISETP.GE.U32.AND P5, PT, R73, UR13, PT ;  /* 0x0000000d49007c0c */ /* 0x000fc6000bfa6070 */
        /* <DEDUP_REMOVED lines=54> */
[----:B------:R-:W-:-:S02]  /*4e10*/  SHF.L.U32 R7, R7, 0x10, RZ ;  /* 0x0000001007077819 */ /* 0x000fc400000006ff */
[----:B0-----:R-:W-:Y:S02]  /*4e20*/  FSEL R131, R76, 1, !P5 ;  /* 0x3f8000004c837808 */ /* 0x001fe40006800000 */
[----:B------:R-:W-:Y:S01]  /*4e30*/  ISETP.GE.U32.AND P5, PT, R70, UR13, PT ;  /* 0x0000000d46007c0c */ /* 0x000fe2000bfa6070 */
[----:B------:R-:W-:Y:S01]  /*4e40*/  FMUL.FTZ R7, R18, R7 ;  /* 0x0000000712077220 */ /* 0x000fe20000410000 */
[----:B------:R-:W0:Y:S01]  /*4e50*/  LDS.U16 R70, [R62+0x12] ;  /* 0x000012003e467984 */ /* 0x000e220000000400 */
[----:B------:R-:W-:Y:S02]  /*4e60*/  FSEL R128, R6, RZ, !P6 ;  /* 0x000000ff06807208 */ /* 0x000fe40007000000 */
[----:B------:R-:W-:Y:S01]  /*4e70*/  FSEL R127, R77, 1, !P6 ;  /* 0x3f8000004d7f7808 */ /* 0x000fe20007000000 */
[----:B------:R-:W-:Y:S01]  /*4e80*/  FMUL.FTZ R72, R13, R53 ;  /* 0x000000350d487220 */ /* 0x000fe20000410000 */
[----:B------:R-:W-:Y:S01]  /*4e90*/  ISETP.GE.U32.AND P6, PT, R71, UR13, PT ;  /* 0x0000000d47007c0c */ /* 0x000fe2000bfc6070 */
[C---:B------:R-:W-:Y:S01]  /*4ea0*/  VIADD R78, R12.reuse, 0x8 ;  /* 0x000000080c4e7836 */ /* 0x040fe20000000000 */
[----:B------:R-:W-:Y:S01]  /*4eb0*/  IADD3 R71, R12, 0xd, RZ ;  /* 0x0000000d0c477810 */ /* 0x000fe20007ffe0ff */
[----:B------:R-:W-:-:S02]  /*4ec0*/  IMAD.U32 R69, R69, 0x10000, RZ ;  /* 0x0001000045457824 */ /* 0x000fc400078e00ff */
[----:B------:R-:W-:Y:S01]  /*4ed0*/  FMUL.FTZ R68, R13, R50 ;  /* 0x000000320d447220 */ /* 0x000fe20000410000 */
[----:B------:R-:W-:Y:S02]  /*4ee0*/  FSEL R126, R7, RZ, !P0 ;  /* 0x000000ff077e7208 */ /* 0x000fe40004000000 */
[----:B------:R-:W-:Y:S01]  /*4ef0*/  FSEL R125, R74, 1, !P0 ;  /* 0x3f8000004a7d7808 */ /* 0x000fe20004000000 */
[----:B------:R-:W-:Y:S01]  /*4f00*/  FMUL.FTZ R69, R26, R69 ;  /* 0x000000451a457220 */ /* 0x000fe20000410000 */
[----:B------:R-:W-:Y:S01]  /*4f10*/  FSEL R135, R135, 1, !P2 ;  /* 0x3f80000087877808 */ /* 0x000fe20005000000 */
[----:B------:R-:W1:Y:S01]  /*4f20*/  MUFU.EX2 R72, R72 ;  /* 0x0000004800487308 */ /* 0x000e620000000800 */
[----:B------:R-:W-:Y:S02]  /*4f30*/  ISETP.GE.U32.AND P0, PT, R71, UR13, PT ;  /* 0x0000000d47007c0c */ /* 0x000fe4000bf06070 */
[----:B------:R-:W-:Y:S01]  /*4f40*/  ISETP.GE.U32.AND P2, PT, R78, UR13, PT ;  /* 0x0000000d4e007c0c */ /* 0x000fe2000bf46070 */
[----:B------:R-:W0:Y:S04]  /*4f50*/  LDS.U16 R71, [R62+0x14] ;  /* 0x000014003e477984 */ /* 0x000e280000000400 */
[----:B------:R1:W-:Y:S01]  /*4f60*/  MUFU.EX2 R119, R68 ;  /* 0x0000004400777308 */ /* 0x0003e20000000800 */
[----:B------:R-:W-:-:S02]  /*4f70*/  FSEL R124, R69, RZ, !P2 ;  /* 0x000000ff457c7208 */ /* 0x000fc40005000000 */
[----:B------:R-:W0:Y:S01]  /*4f80*/  LDS.U16 R69, [R62+0x16] ;  /* 0x000016003e457984 */ /* 0x000e220000000400 */
[----:B-1----:R-:W-:Y:S01]  /*4f90*/  FMUL.FTZ R68, R140, R137 ;  /* 0x000000898c447220 */ /* 0x002fe20000410000 */
[----:B------:R-:W-:-:S03]  /*4fa0*/  FMUL.FTZ R121, R13, R52 ;  /* 0x000000340d797220 */ /* 0x000fc60000410000 */
[----:B------:R-:W-:Y:S02]  /*4fb0*/  FMUL.FTZ R76, R135, R68 ;  /* 0x00000044874c7220 */ /* 0x000fe40000410000 */
[----:B------:R-:W1:Y:S01]  /*4fc0*/  LDS.U16 R68, [R62+0x18] ;  /* 0x000018003e447984 */ /* 0x000e620000000400 */
[C---:B------:R-:W-:Y:S01]  /*4fd0*/  FMUL.FTZ R6, R13.reuse, R49 ;  /* 0x000000310d067220 */ /* 0x040fe20000410000 */
[C---:B------:R-:W-:Y:S01]  /*4fe0*/  VIADD R7, R12.reuse, 0xe ;  /* 0x0000000e0c077836 */ /* 0x040fe20000000000 */
[----:B------:R-:W-:Y:S01]  /*4ff0*/  IADD3 R74, R12, 0xf, RZ ;  /* 0x0000000f0c4a7810 */ /* 0x000fe20007ffe0ff */
[----:B------:R-:W-:Y:S01]  /*5000*/  FMUL.FTZ R120, R13, R51 ;  /* 0x000000330d787220 */ /* 0x000fe20000410000 */
[----:B------:R-:W1:Y:S01]  /*5010*/  LDS.U16 R12, [R62+0x1a] ;  /* 0x00001a003e0c7984 */ /* 0x000e620000000400 */
[----:B------:R-:W-:Y:S01]  /*5020*/  FMUL.FTZ R76, R133, R76 ;  /* 0x0000004c854c7220 */ /* 0x000fe20000410000 */
[----:B------:R0:W-:Y:S01]  /*5030*/  MUFU.EX2 R118, R6 ;  /* 0x0000000600767308 */ /* 0x0001e20000000800 */
[----:B------:R-:W-:Y:S01]  /*5040*/  FSEL R123, R72, 1, !P2 ;  /* 0x3f800000487b7808 */ /* 0x000fe20005000000 */
[C---:B------:R-:W-:Y:S01]  /*5050*/  FMUL.FTZ R72, R13.reuse, R48 ;  /* 0x000000300d487220 */ /* 0x040fe20000410000 */
[C---:B------:R-:W-:Y:S01]  /*5060*/  FMUL.FTZ R73, R13.reuse, R47 ;  /* 0x0000002f0d497220 */ /* 0x040fe20000410000 */
[----:B------:R-:W-:Y:S01]  /*5070*/  FMUL.FTZ R110, R13, R46 ;  /* 0x0000002e0d6e7220 */ /* 0x000fe20000410000 */
[----:B------:R-:W-:-:S03]  /*5080*/  FMUL.FTZ R76, R131, R76 ;  /* 0x0000004c834c7220 */ /* 0x000fc60000410000 */
[----:B------:R-:W1:Y:S01]  /*5090*/  MUFU.EX2 R121, R121 ;  /* 0x0000007900797308 */ /* 0x000e620000000800 */
[----:B0-----:R-:W0:Y:S01]  /*50a0*/  LDS.U16 R6, [R62+0x1c] ;  /* 0x00001c003e067984 */ /* 0x001e220000000400 */
[----:B------:R-:W-:Y:S01]  /*50b0*/  FFMA.FTZ R13, R139, R137, R138 ;  /* 0x000000898b0d7223 */ /* 0x000fe2000001008a */
[----:B------:R-:W-:Y:S01]  /*50c0*/  ISETP.GE.U32.AND P2, PT, R7, UR13, PT ;  /* 0x0000000d07007c0c */ /* 0x000fe2000bf46070 */
[----:B------:R-:W-:Y:S01]  /*50d0*/  FMUL.FTZ R76, R129, R76 ;  /* 0x0000004c814c7220 */ /* 0x000fe20000410000 */
[----:B------:R1:W0:Y:S03]  /*50e0*/  LDS.U16 R7, [R62+0x1e] ;  /* 0x00001e003e077984 */ /* 0x0002260000000400 */
[----:B------:R-:W1:Y:S01]  /*50f0*/  MUFU.EX2 R120, R120 ;  /* 0x0000007800787308 */ /* 0x000e620000000800 */
[----:B------:R-:W-:Y:S01]  /*5100*/  FFMA.FTZ R13, R135, R13, R136 ;  /* 0x0000000d870d7223 */ /* 0x000fe20000010088 */
[----:B------:R-:W-:-:S03]  /*5110*/  FMUL.FTZ R76, R127, R76 ;  /* 0x0000004c7f4c7220 */ /* 0x000fc60000410000 */
[----:B------:R-:W-:Y:S01]  /*5120*/  FFMA.FTZ R13, R133, R13, R134 ;  /* 0x0000000d850d7223 */ /* 0x000fe20000010086 */
[----:B------:R-:W-:Y:S01]  /*5130*/  FMUL.FTZ R76, R125, R76 ;  /* 0x0000004c7d4c7220 */ /* 0x000fe20000410000 */
[----:B------:R-:W-:Y:S02]  /*5140*/  IMAD.U32 R70, R70, 0x10000, RZ ;  /* 0x0001000046467824 */ /* 0x000fe400078e00ff */
[----:B------:R-:W-:Y:S01]  /*5150*/  FFMA.FTZ R13, R131, R13, R132 ;  /* 0x0000000d830d7223 */ /* 0x000fe20000010084 */
[----:B-1----:R-:W-:Y:S01]  /*5160*/  FSEL R121, R121, 1, !P4 ;  /* 0x3f80000079797808 */ /* 0x002fe20006000000 */
[----:B------:R-:W-:Y:S01]  /*5170*/  FMUL.FTZ R76, R123, R76 ;  /* 0x0000004c7b4c7220 */ /* 0x000fe20000410000 */
[----:B------:R-:W-:Y:S01]  /*5180*/  FMUL.FTZ R70, R17, R70 ;  /* 0x0000004611467220 */ /* 0x000fe20000410000 */
[----:B------:R-:W-:Y:S02]  /*5190*/  FFMA.FTZ R13, R129, R13, R130 ;  /* 0x0000000d810d7223 */ /* 0x000fe40000010082 */
[----:B------:R-:W-:Y:S01]  /*51a0*/  FMUL.FTZ R75, R121, R76 ;  /* 0x0000004c794b7220 */ /* 0x000fe20000410000 */
[----:B------:R-:W-:Y:S01]  /*51b0*/  FSEL R120, R120, 1, !P5 ;  /* 0x3f80000078787808 */ /* 0x000fe20006800000 */
[----:B------:R-:W-:Y:S01]  /*51c0*/  FFMA.FTZ R13, R127, R13, R128 ;  /* 0x0000000d7f0d7223 */ /* 0x000fe20000010080 */
[----:B------:R-:W-:-:S02]  /*51d0*/  SHF.L.U32 R62, R71, 0x10, RZ ;  /* 0x00000010473e7819 */ /* 0x000fc400000006ff */
[----:B------:R-:W-:Y:S01]  /*51e0*/  FSEL R122, R70, RZ, !P4 ;  /* 0x000000ff467a7208 */ /* 0x000fe20006000000 */
[----:B------:R-:W-:Y:S01]  /*51f0*/  FMUL.FTZ R70, R120, R75 ;  /* 0x0000004b78467220 */ /* 0x000fe20000410000 */
[----:B------:R-:W-:Y:S01]  /*5200*/  FSEL R119, R119, 1, !P3 ;  /* 0x3f80000077777808 */ /* 0x000fe20005800000 */
[----:B------:R-:W-:Y:S01]  /*5210*/  FFMA.FTZ R13, R125, R13, R126 ;  /* 0x0000000d7d0d7223 */ /* 0x000fe2000001007e */
[----:B------:R-:W1:Y:S01]  /*5220*/  MUFU.EX2 R72, R72 ;  /* 0x0000004800487308 */ /* 0x000e620000000800 */
[----:B------:R-:W-:Y:S02]  /*5230*/  IMAD.U32 R69, R69, 0x10000, RZ ;  /* 0x0001000045457824 */ /* 0x000fe400078e00ff */
[----:B------:R-:W-:Y:S01]  /*5240*/  FMUL.FTZ R62, R27, R62 ;  /* 0x0000003e1b3e7220 */ /* 0x000fe20000410000 */
[----:B------:R-:W-:Y:S01]  /*5250*/  FMUL.FTZ R71, R119, R70 ;  /* 0x0000004677477220 */ /* 0x000fe20000410000 */
[----:B------:R-:W-:Y:S01]  /*5260*/  FFMA.FTZ R70, R123, R13, R124 ;  /* 0x0000000d7b467223 */ /* 0x000fe2000001007c */
[----:B------:R-:W-:Y:S01]  /*5270*/  SHF.L.U32 R13, R68, 0x10, RZ ;  /* 0x00000010440d7819 */ /* 0x000fe200000006ff */
[----:B------:R-:W-:Y:S01]  /*5280*/  FMUL.FTZ R114, R16, R69 ;  /* 0x0000004510727220 */ /* 0x000fe20000410000 */
[----:B------:R-:W-:Y:S01]  /*5290*/  FSEL R115, R62, RZ, !P5 ;  /* 0x000000ff3e737208 */ /* 0x000fe20006800000 */
[----:B------:R-:W1:Y:S01]  /*52a0*/  MUFU.EX2 R73, R73 ;  /* 0x0000004900497308 */ /* 0x000e620000000800 */
[----:B------:R-:W-:Y:S01]  /*52b0*/  FFMA.FTZ R70, R121, R70, R122 ;  /* 0x0000004679467223 */ /* 0x000fe2000001007a */
[----:B------:R-:W-:-:S02]  /*52c0*/  IMAD.U32 R69, R12, 0x10000, RZ ;  /* 0x000100000c457824 */ /* 0x000fc400078e00ff */
[----:B------:R-:W-:Y:S01]  /*52d0*/  FMUL.FTZ R13, R28, R13 ;  /* 0x0000000d1c0d7220 */ /* 0x000fe20000410000 */
[----:B------:R-:W-:Y:S01]  /*52e0*/  FSEL R114, R114, RZ, !P3 ;  /* 0x000000ff72727208 */ /* 0x000fe20005800000 */
[----:B------:R-:W-:Y:S02]  /*52f0*/  FFMA.FTZ R70, R120, R70, R115 ;  /* 0x0000004678467223 */ /* 0x000fe40000010073 */
[----:B------:R-:W4:Y:S01]  /*5300*/  MUFU.EX2 R110, R110 ;  /* 0x0000006e006e7308 */ /* 0x000f220000000800 */
[----:B0-----:R-:W-:Y:S01]  /*5310*/  SHF.L.U32 R6, R6, 0x10, RZ ;  /* 0x0000001006067819 */ /* 0x001fe200000006ff */
[----:B------:R-:W-:Y:S01]  /*5320*/  FMUL.FTZ R69, R14, R69 ;  /* 0x000000450e457220 */ /* 0x000fe20000410000 */
[----:B------:R-:W-:Y:S01]  /*5330*/  FSEL R118, R118, 1, !P6 ;  /* 0x3f80000076767808 */ /* 0x000fe20007000000 */
[----:B------:R-:W-:Y:S01]  /*5340*/  FFMA.FTZ R70, R119, R70, R114 ;  /* 0x0000004677467223 */ /* 0x000fe20000010072 */
[----:B------:R-:W-:Y:S01]  /*5350*/  FSEL R113, R13, RZ, !P6 ;  /* 0x000000ff0d717208 */ /* 0x000fe20007000000 */
[----:B------:R-:W-:-:S02]  /*5360*/  IMAD.U32 R7, R7, 0x10000, RZ ;  /* 0x0001000007077824 */ /* 0x000fc400078e00ff */
[----:B------:R-:W-:Y:S01]  /*5370*/  FMUL.FTZ R6, R29, R6 ;  /* 0x000000061d067220 */ /* 0x000fe20000410000 */
[----:B-1----:R-:W-:Y:S02]  /*5380*/  FSEL R117, R72, 1, !P0 ;  /* 0x3f80000048757808 */ /* 0x002fe40004000000 */
[----:B------:R-:W-:Y:S01]  /*5390*/  FSEL R112, R69, RZ, !P0 ;  /* 0x000000ff45707208 */ /* 0x000fe20004000000 */
[----:B------:R-:W-:Y:S01]  /*53a0*/  FFMA.FTZ R70, R118, R70, R113 ;  /* 0x0000004676467223 */ /* 0x000fe20000010071 */
[----:B------:R-:W-:Y:S01]  /*53b0*/  FMUL.FTZ R7, R0, R7 ;  /* 0x0000000700077220 */ /* 0x000fe20000410000 */
[----:B------:R-:W-:Y:S01]  /*53c0*/  ISETP.GE.U32.AND P4, PT, R74, UR13, PT ;  /* 0x0000000d4a007c0c */ /* 0x000fe2000bf86070 */
[----:B------:R-:W-:Y:S01]  /*53d0*/  FMUL.FTZ R12, R118, R71 ;  /* 0x00000047760c7220 */ /* 0x000fe20000410000 */
[----:B------:R-:W-:Y:S01]  /*53e0*/  FSEL R116, R73, 1, !P2 ;  /* 0x3f80000049747808 */ /* 0x000fe20005000000 */
[C---:B------:R-:W-:Y:S01]  /*53f0*/  FFMA.FTZ R70, R117.reuse, R70, R112 ;  /* 0x0000004675467223 */ /* 0x040fe20000010070 */
[----:B------:R-:W-:Y:S01]  /*5400*/  FSEL R111, R6, RZ, !P2 ;  /* 0x000000ff066f7208 */ /* 0x000fe20005000000 */
[----:B------:R-:W-:Y:S01]  /*5410*/  FMUL.FTZ R13, R117, R12 ;  /* 0x0000000c750d7220 */ /* 0x000fe20000410000 */
[----:B----4-:R-:W-:-:S02]  /*5420*/  FSEL R110, R110, 1, !P4 ;  /* 0x3f8000006e6e7808 */ /* 0x010fc40006000000 */
        /* <DEDUP_REMOVED lines=18> */
[----:B------:R-:W4:-:S12]  /*5550*/  S2UR UR10, SR_CgaCtaId ;  /* 0x00000000000a79c3 */ /* 0x000f180000008800 */
        /* <DEDUP_REMOVED lines=9> */
[----:B----4-:R-:W-:Y:S01]  /*55f0*/  ULEA UR8, UR10, UR8, 0x18 ;  /* 0x000000080a087291 */ /* 0x010fe2000f8ec03f */
[C---:B------:R-:W-:Y:S01]  /*5600*/  LEA.HI.SX32 R78, R6.reuse, R6, 0x1b ;  /* 0x00000006064e7211 */ /* 0x040fe200078fdaff */
[C---:B------:R-:W-:Y:S01]  /*5610*/  VIADD R77, R6.reuse, 0x20 ;  /* 0x00000020064d7836 */ /* 0x040fe20000000000 */
[C---:B------:R-:W-:Y:S01]  /*5620*/  IADD3 R163, R6.reuse, 0x40, RZ ;  /* 0x0000004006a37810 */ /* 0x040fe20007ffe0ff */
[----:B------:R-:W-:-:S02]  /*5630*/  VIADD R75, R6, 0x60 ;  /* 0x00000060064b7836 */ /* 0x000fc40000000000 */
[----:B------:R-:W-:Y:S01]  /*5640*/  LEA R78, R78, UR8, 0x1 ;  /* 0x000000084e4e7c11 */ /* 0x000fe2000f8e08ff */
[C---:B------:R-:W-:Y:S01]  /*5650*/  VIADD R73, R6.reuse, 0xa0 ;  /* 0x000000a006497836 */ /* 0x040fe20000000000 */
[----:B------:R-:W-:Y:S01]  /*5660*/  LEA.HI.SX32 R77, R77, R6, 0x1b ;  /* 0x000000064d4d7211 */ /* 0x000fe200078fdaff */
[C---:B------:R-:W-:Y:S01]  /*5670*/  VIADD R71, R6.reuse, 0xe0 ;  /* 0x000000e006477836 */ /* 0x040fe20000000000 */
[----:B------:R-:W-:Y:S01]  /*5680*/  IADD3 R161, R6, 0xc0, RZ ;  /* 0x000000c006a17810 */ /* 0x000fe20007ffe0ff */
[C---:B0-----:R-:W-:Y:S01]  /*5690*/  @P0 FFMA.FTZ R13, R12.reuse, R72, R13 ;  /* 0x000000480c0d0223 */ /* 0x041fe2000001000d */
[-C--:B------:R-:W-:Y:S01]  /*56a0*/  LEA.HI.SX32 R76, R163, R6.reuse, 0x1b ;  /* 0x00000006a34c7211 */ /* 0x080fe200078fdaff */
[----:B-1----:R-:W-:Y:S01]  /*56b0*/  @P0 FMUL.FTZ R12, R12, R151 ;  /* 0x000000970c0c0220 */ /* 0x002fe20000410000 */
[----:B------:R-:W-:Y:S01]  /*56c0*/  ISETP.NE.AND P0, PT, R99, RZ, PT ;  /* 0x000000ff6300720c */ /* 0x000fe20003f05270 */
[----:B---3--:R-:W-:Y:S01]  /*56d0*/  STS.U16 [R78+0x840], R147 ;  /* 0x000840934e007388 */ /* 0x008fe20000000400 */
[----:B------:R-:W-:Y:S01]  /*56e0*/  LEA.HI.SX32 R75, R75, R6, 0x1b ;  /* 0x000000064b4b7211 */ /* 0x000fe200078fdaff */
[----:B------:R-:W-:-:S02]  /*56f0*/  VIADD R69, R6, 0x120 ;  /* 0x0000012006457836 */ /* 0x000fc40000000000 */
[----:B------:R-:W0:Y:S01]  /*5700*/  SHFL.UP PT, R151, R13, 0x10, RZ ;  /* 0x060000000d977989 */ /* 0x000e2200000e00ff */
[C---:B------:R-:W-:Y:S02]  /*5710*/  IADD3 R159, R6.reuse, 0x100, RZ ;  /* 0x00000100069f7810 */ /* 0x040fe40007ffe0ff */
[----:B------:R-:W-:Y:S01]  /*5720*/  ISETP.EQ.OR P0, PT, RZ, UR6, P0 ;  /* 0x00000006ff007c0c */ /* 0x000fe20008702670 */
[----:B------:R-:W1:Y:S01]  /*5730*/  SHFL.UP PT, R147, R12, 0x10, RZ ;  /* 0x060000000c937989 */ /* 0x000e6200000e00ff */
[-C--:B------:R-:W-:Y:S01]  /*5740*/  LEA.HI.SX32 R73, R73, R6.reuse, 0x1b ;  /* 0x0000000649497211 */ /* 0x080fe200078fdaff */
[C---:B------:R-:W-:Y:S01]  /*5750*/  VIADD R153, R6.reuse, 0x160 ;  /* 0x0000016006997836 */ /* 0x040fe20000000000 */
[----:B------:R-:W-:Y:S02]  /*5760*/  LEA R77, R77, UR8, 0x1 ;  /* 0x000000084d4d7c11 */ /* 0x000fe4000f8e08ff */
[----:B------:R-:W-:Y:S02]  /*5770*/  IADD3 R157, R6, 0x140, RZ ;  /* 0x00000140069d7810 */ /* 0x000fe40007ffe0ff */
[----:B------:R-:W-:-:S02]  /*5780*/  LEA.HI.SX32 R152, R161, R6, 0x1b ;  /* 0x00000006a1987211 */ /* 0x000fc400078fdaff */
[----:B------:R-:W-:Y:S02]  /*5790*/  LEA R76, R76, UR8, 0x1 ;  /* 0x000000084c4c7c11 */ /* 0x000fe4000f8e08ff */
[-C--:B------:R-:W-:Y:S02]  /*57a0*/  LEA.HI.SX32 R71, R71, R6.reuse, 0x1b ;  /* 0x0000000647477211 */ /* 0x080fe400078fdaff */
[----:B------:R-:W-:Y:S02]  /*57b0*/  LEA R75, R75, UR8, 0x1 ;  /* 0x000000084b4b7c11 */ /* 0x000fe4000f8e08ff */
[----:B------:R-:W-:Y:S02]  /*57c0*/  LEA.HI.SX32 R70, R159, R6, 0x1b ;  /* 0x000000069f467211 */ /* 0x000fe400078fdaff */
[----:B------:R-:W-:Y:S01]  /*57d0*/  LEA R74, R74, UR8, 0x1 ;  /* 0x000000084a4a7c11 */ /* 0x000fe2000f8e08ff */
[----:B------:R-:W-:Y:S01]  /*57e0*/  STS.U16 [R77+0x880], R148 ;  /* 0x000880944d007388 */ /* 0x000fe20000000400 */
[----:B------:R-:W-:-:S02]  /*57f0*/  IADD3 R7, R6, 0x1c0, RZ ;  /* 0x000001c006077810 */ /* 0x000fc40007ffe0ff */
[-C--:B------:R-:W-:Y:S02]  /*5800*/  LEA.HI.SX32 R69, R69, R6.reuse, 0x1b ;  /* 0x0000000645457211 */ /* 0x080fe400078fdaff */
[----:B------:R-:W-:Y:S01]  /*5810*/  LEA R73, R73, UR8, 0x1 ;  /* 0x0000000849497c11 */ /* 0x000fe2000f8e08ff */
[----:B------:R3:W-:Y:S01]  /*5820*/  STS.U16 [R76+0x8c0], R67 ;  /* 0x0008c0434c007388 */ /* 0x0007e20000000400 */
[-C--:B------:R-:W-:Y:S02]  /*5830*/  LEA.HI.SX32 R68, R157, R6.reuse, 0x1b ;  /* 0x000000069d447211 */ /* 0x080fe400078fdaff */
[----:B------:R-:W-:Y:S02]  /*5840*/  LEA R72, R152, UR8, 0x1 ;  /* 0x0000000898487c11 */ /* 0x000fe4000f8e08ff */
[----:B------:R-:W-:Y:S01]  /*5850*/  ISETP.NE.AND P3, PT, R102, 0x1f, PT ;  /* 0x0000001f6600780c */ /* 0x000fe20003f65270 */
[C---:B------:R-:W-:Y:S01]  /*5860*/  VIADD R155, R6.reuse, 0x1a0 ;  /* 0x000001a0069b7836 */ /* 0x040fe20000000000 */
[----:B------:R-:W-:Y:S01]  /*5870*/  LEA.HI.SX32 R150, R153, R6, 0x1b ;  /* 0x0000000699967211 */ /* 0x000fe200078fdaff */
[----:B--2---:R-:W-:Y:S01]  /*5880*/  STS.U16 [R75+0x900], R66 ;  /* 0x000900424b007388 */ /* 0x004fe20000000400 */
[----:B------:R-:W-:Y:S01]  /*5890*/  LEA R71, R71, UR8, 0x1 ;  /* 0x0000000847477c11 */ /* 0x000fe2000f8e08ff */
[----:B------:R-:W-:Y:S01]  /*58a0*/  VIADD R153, R6, 0x1e0 ;  /* 0x000001e006997836 */ /* 0x000fe20000000000 */
[----:B------:R-:W-:Y:S01]  /*58b0*/  LEA R70, R70, UR8, 0x1 ;  /* 0x0000000846467c11 */ /* 0x000fe2000f8e08ff */
[----:B-----5:R-:W-:Y:S01]  /*58c0*/  STS.U16 [R74+0x940], R65 ;  /* 0x000940414a007388 */ /* 0x020fe20000000400 */
[----:B------:R-:W-:-:S02]  /*58d0*/  IADD3 R149, R6, 0x180, RZ ;  /* 0x0000018006957810 */ /* 0x000fc40007ffe0ff */
[-C--:B------:R-:W-:Y:S01]  /*58e0*/  LEA.HI.SX32 R7, R7, R6.reuse, 0x1b ;  /* 0x0000000607077211 */ /* 0x080fe200078fdaff */
[----:B------:R-:W-:Y:S01]  /*58f0*/  STS.U16 [R73+0x980], R146 ;  /* 0x0009809249007388 */ /* 0x000fe20000000400 */
[----:B------:R-:W-:Y:S02]  /*5900*/  LEA R69, R69, UR8, 0x1 ;  /* 0x0000000845457c11 */ /* 0x000fe4000f8e08ff */
[----:B------:R-:W-:Y:S01]  /*5910*/  ISETP.GE.AND P2, PT, R102, 0x10, PT ;  /* 0x000000106600780c */ /* 0x000fe20003f46270 */
[----:B------:R-:W-:Y:S01]  /*5920*/  STS.U16 [R72+0x9c0], R63 ;  /* 0x0009c03f48007388 */ /* 0x000fe20000000400 */
[----:B------:R-:W-:Y:S02]  /*5930*/  LEA R68, R68, UR8, 0x1 ;  /* 0x0000000844447c11 */ /* 0x000fe4000f8e08ff */
[----:B---3--:R-:W-:Y:S01]  /*5940*/  LEA R67, R150, UR8, 0x1 ;  /* 0x0000000896437c11 */ /* 0x008fe2000f8e08ff */
[----:B------:R2:W-:Y:S01]  /*5950*/  STS.U16 [R71+0xa00], R64 ;  /* 0x000a004047007388 */ /* 0x0005e20000000400 */
[-C--:B------:R-:W-:Y:S01]  /*5960*/  LEA.HI.SX32 R149, R149, R6.reuse, 0x1b ;  /* 0x0000000695957211 */ /* 0x080fe200078fdaff */
[----:B------:R-:W-:Y:S01]  /*5970*/  VOTEU.ALL UP0, P0 ;  /* 0x00000000003f7886 */ /* 0x000fe20000000000 */
[-C--:B------:R-:W-:Y:S01]  /*5980*/  LEA.HI.SX32 R62, R155, R6.reuse, 0x1b ;  /* 0x000000069b3e7211 */ /* 0x080fe200078fdaff */
[----:B------:R-:W-:Y:S01]  /*5990*/  STS.U16 [R70+0xa40], R11 ;  /* 0x000a400b46007388 */ /* 0x000fe20000000400 */
[----:B------:R-:W-:-:S03]  /*59a0*/  LEA.HI.SX32 R6, R153, R6, 0x1b ;  /* 0x0000000699067211 */ /* 0x000fc600078fdaff */
[----:B------:R-:W-:Y:S01]  /*59b0*/  STS.U16 [R69+0xa80], R144 ;  /* 0x000a809045007388 */ /* 0x000fe20000000400 */
[----:B--2---:R-:W-:Y:S02]  /*59c0*/  LEA R64, R7, UR8, 0x1 ;  /* 0x0000000807407c11 */ /* 0x004fe4000f8e08ff */
[----:B------:R-:W-:Y:S01]  /*59d0*/  LEA R7, R102, R79, 0x4 ;  /* 0x0000004f66077211 */ /* 0x000fe200078e20ff */
[----:B------:R-:W-:Y:S01]  /*59e0*/  STS.U16 [R68+0xac0], R145 ;  /* 0x000ac09144007388 */ /* 0x000fe20000000400 */
[----:B------:R-:W-:Y:S01]  /*59f0*/  LEA R66, R149, UR8, 0x1 ;  /* 0x0000000895427c11 */ /* 0x000fe2000f8e08ff */
[----:B------:R-:W-:Y:S02]  /*5a00*/  @!UP0 ULEA UR10, UR7, UR8, 0x3 ;  /* 0x00000008070a8291 */ /* 0x000fe4000f8e183f */
[----:B------:R2:W-:Y:S01]  /*5a10*/  STS.U16 [R67+0xb00], R10 ;  /* 0x000b000a43007388 */ /* 0x0005e20000000400 */
[----:B------:R-:W-:Y:S02]  /*5a20*/  LEA R65, R62, UR8, 0x1 ;  /* 0x000000083e417c11 */ /* 0x000fe4000f8e08ff */
[----:B------:R-:W-:-:S02]  /*5a30*/  LEA R63, R6, UR8, 0x1 ;  /* 0x00000008063f7c11 */ /* 0x000fc4000f8e08ff */
[----:B------:R-:W-:Y:S02]  /*5a40*/  LEA.HI.SX32 R7, R7, R7, 0x1b ;  /* 0x0000000707077211 */ /* 0x000fe400078fdaff */
[----:B------:R-:W-:Y:S01]  /*5a50*/  @!P3 SHF.R.U32.HI R6, RZ, 0x2, R108 ;  /* 0x00000002ff06b819 */ /* 0x000fe2000001166c */
[----:B--2---:R-:W-:Y:S01]  /*5a60*/  HFMA2.MMA R10, -RZ, RZ, 1.875, 0 ;  /* 0x3f800000ff0a7435 */ /* 0x004fe200000001ff */
[----:B------:R-:W-:Y:S01]  /*5a70*/  IMAD.MOV.U32 R11, RZ, RZ, RZ ;  /* 0x000000ffff0b7224 */ /* 0x000fe200078e00ff */
[----:B------:R-:W-:Y:S01]  /*5a80*/  STS.U16 [R66+0xb40], R5 ;  /* 0x000b400542007388 */ /* 0x000fe20000000400 */
[C---:B0-----:R-:W-:Y:S01]  /*5a90*/  @P2 FFMA.FTZ R13, R12.reuse, R151, R13 ;  /* 0x000000970c0d2223 */ /* 0x041fe2000001000d */
[----:B------:R-:W-:Y:S01]  /*5aa0*/  LEA R62, R7, UR8, 0x1 ;  /* 0x00000008073e7c11 */ /* 0x000fe2000f8e08ff */
[----:B-1----:R-:W-:Y:S01]  /*5ab0*/  @P2 FMUL.FTZ R12, R12, R147 ;  /* 0x000000930c0c2220 */ /* 0x002fe20000410000 */
[----:B------:R-:W-:Y:S01]  /*5ac0*/  STS.U16 [R65+0xb80], R142 ;  /* 0x000b808e41007388 */ /* 0x000fe20000000400 */
[----:B------:R-:W-:-:S03]  /*5ad0*/  @!P3 LOP3.LUT R160, R6, 0x3ffffff8, RZ, 0xc0, !PT ;  /* 0x3ffffff806a0b812 */ /* 0x000fc600078ec0ff */
        /* <DEDUP_REMOVED lines=20> */
[----:B------:R-:W-:Y:S01]  /*5c20*/  @!P3 STS.64 [R160+UR8+0x1080], R12 ;  /* 0x0010800ca000b988 */ /* 0x000fe20008000a08 */
[----:B------:R-:W-:Y:S01]  /*5c30*/  BAR.SYNC.DEFER_BLOCKING 0x0 ;  /* 0x0000000000007b1d */ /* 0x000fe20000010000 */
[----:B------:R-:W-:-:S05]  /*5c40*/  SHF.R.U32.HI R161, RZ, 0x5, R108 ;  /* 0x00000005ffa17819 */ /* 0x000fca000001166c */
[----:B------:R-:W-:Y:S04]  /*5c50*/  SHFL.UP PT, R158, R12, 0x1, RZ ;  /* 0x042000000c9e7989 */ /* 0x000fe800000e00ff */
[----:B------:R-:W1:Y:S04]  /*5c60*/  LDS.128 R4, [UR8+0x1080] ;  /* 0x00108008ff047984 */ /* 0x000e680008000c00 */
[----:B------:R0:W2:Y:S01]  /*5c70*/  SHFL.UP PT, R159, R13, 0x1, RZ ;  /* 0x042000000d9f7989 */ /* 0x0000a200000e00ff */
[----:B------:R-:W-:-:S04]  /*5c80*/  ISETP.NE.AND P0, PT, R161, RZ, PT ;  /* 0x000000ffa100720c */ /* 0x000fc80003f05270 */
[C---:B------:R-:W-:Y:S01]  /*5c90*/  ISETP.NE.AND P3, PT, R102.reuse, RZ, P0 ;  /* 0x000000ff6600720c */ /* 0x040fe20000765270 */
[----:B------:R-:W-:Y:S08]  /*5ca0*/  BSSY B0, `(.L_x_3551) ;  /* 0x0000012000007945 */ /* 0x000ff00003800000 */
[----:B------:R-:W-:Y:S01]  /*5cb0*/  @P0 ISETP.NE.AND P2, PT, R102, RZ, PT ;  /* 0x000000ff6600020c */ /* 0x000fe20003f45270 */
[----:B0-----:R-:W-:Y:S01]  /*5cc0*/  @P0 IMAD.MOV.U32 R13, RZ, RZ, R11 ;  /* 0x000000ffff0d0224 */ /* 0x001fe200078e000b */
[----:B------:R-:W-:Y:S01]  /*5cd0*/  @P0 MOV R12, R10 ;  /* 0x0000000a000c0202 */ /* 0x000fe20000000f00 */
[C---:B-1----:R-:W-:Y:S01]  /*5ce0*/  @P0 FMUL.FTZ R161, R158.reuse, R4 ;  /* 0x000000049ea10220 */ /* 0x042fe20000410000 */
[----:B------:R-:W-:Y:S01]  /*5cf0*/  FFMA.FTZ R162, R5, R6, R7 ;  /* 0x0000000605a27223 */ /* 0x000fe20000010007 */
[----:B--2---:R-:W-:-:S03]  /*5d00*/  @P3 FFMA.FTZ R5, R158, R5, R159 ;  /* 0x000000059e053223 */ /* 0x004fc6000001009f */
        /* <DEDUP_REMOVED lines=11> */
.L_x_3552:
[----:B------:R-:W-:Y:S05]  /*5dc0*/  BSYNC B0 ;  /* 0x0000000000007941 */ /* 0x000fea0003800000 */
.L_x_3551:
[----:B------:R-:W-:Y:S01]  /*5dd0*/  BAR.SYNC.DEFER_BLOCKING 0x0 ;  /* 0x0000000000007b1d */ /* 0x000fe20000010000 */
[----:B------:R-:W-:Y:S01]  /*5de0*/  ISETP.NE.AND P0, PT, R108, RZ, PT ;  /* 0x000000ff6c00720c */ /* 0x000fe20003f05270 */
[----:B------:R-:W-:Y:S01]  /*5df0*/  IMAD.U32 R6, R157, 0x10000, RZ ;  /* 0x000100009d067824 */ /* 0x000fe200078e00ff */
[----:B------:R-:W-:Y:S01]  /*5e00*/  SHF.L.U32 R7, R156, 0x10, RZ ;  /* 0x000000109c077819 */ /* 0x000fe200000006ff */
[----:B0-----:R-:W-:Y:S01]  /*5e10*/  IMAD.U32 R10, R155, 0x10000, RZ ;  /* 0x000100009b0a7824 */ /* 0x001fe200078e00ff */
[----:B------:R-:W-:Y:S01]  /*5e20*/  SHF.L.U32 R11, R154, 0x10, RZ ;  /* 0x000000109a0b7819 */ /* 0x000fe200000006ff */
[----:B------:R-:W-:Y:S01]  /*5e30*/  BSSY B0, `(.L_x_3553) ;  /* 0x0000034000007945 */ /* 0x000fe20003800000 */
[----:B------:R-:W-:Y:S01]  /*5e40*/  IMAD.U32 R142, R142, 0x10000, RZ ;  /* 0x000100008e8e7824 */ /* 0x000fe200078e00ff */
[----:B------:R-:W-:Y:S01]  /*5e50*/  SHF.L.U32 R141, R141, 0x10, RZ ;  /* 0x000000108d8d7819 */ /* 0x000fe200000006ff */
[----:B------:R-:W0:Y:S05]  /*5e60*/  LDS R5, [UR8+0x109c] ;  /* 0x00109c08ff057984 */ /* 0x000e2a0008000800 */
        /* <DEDUP_REMOVED lines=15> */
[----:B------:R-:W-:-:S03]  /*5f60*/  IMAD.U32 R114, R149, 0x10000, RZ ;  /* 0x0001000095727824 */ /* 0x000fc600078e00ff */
[----:B------:R-:W-:Y:S01]  /*5f70*/  FFMA.FTZ R122, R118, R119, R113 ;  /* 0x00000077767a7223 */ /* 0x000fe20000010071 */
[----:B------:R-:W-:Y:S01]  /*5f80*/  SHF.L.U32 R113, R148, 0x10, RZ ;  /* 0x0000001094717819 */ /* 0x000fe200000006ff */
[----:B------:R-:W-:Y:S02]  /*5f90*/  IMAD.U32 R118, R145, 0x10000, RZ ;  /* 0x0001000091767824 */ /* 0x000fe400078e00ff */
[----:B------:R-:W-:Y:S01]  /*5fa0*/  FFMA.FTZ R123, R117, R122, R112 ;  /* 0x0000007a757b7223 */ /* 0x000fe20000010070 */
[----:B------:R-:W-:Y:S01]  /*5fb0*/  IMAD.U32 R112, R151, 0x10000, RZ ;  /* 0x0001000097707824 */ /* 0x000fe200078e00ff */
[----:B------:R-:W-:Y:S02]  /*5fc0*/  SHF.L.U32 R117, R144, 0x10, RZ ;  /* 0x0000001090757819 */ /* 0x000fe400000006ff */
[----:B------:R-:W-:Y:S01]  /*5fd0*/  FFMA.FTZ R126, R116, R123, R111 ;  /* 0x0000007b747e7223 */ /* 0x000fe2000001006f */
[----:B------:R-:W-:Y:S01]  /*5fe0*/  SHF.L.U32 R111, R150, 0x10, RZ ;  /* 0x00000010966f7819 */ /* 0x000fe200000006ff */
[----:B------:R-:W-:-:S02]  /*5ff0*/  IMAD.U32 R116, R147, 0x10000, RZ ;  /* 0x0001000093747824 */ /* 0x000fc400078e00ff */
        /* <DEDUP_REMOVED lines=23> */
.L_x_3554:
[----:B------:R-:W-:Y:S05]  /*6170*/  BSYNC B0 ;  /* 0x0000000000007941 */ /* 0x000fea0003800000 */
.L_x_3553:
        /* <DEDUP_REMOVED lines=20> */
.L_x_3550:
[----:B------:R-:W-:Y:S01]  /*62c0*/  BAR.SYNC.DEFER_BLOCKING 0x0 ;  /* 0x0000000000007b1d */ /* 0x000fe20000010000 */
[----:B------:R-:W-:Y:S02]  /*62d0*/  F2FP.BF16.F32.PACK_AB R44, R44, R45 ;  /* 0x0000002d2c2c723e */ /* 0x000fe400000010ff */
[----:B------:R-:W-:Y:S02]  /*62e0*/  F2FP.BF16.F32.PACK_AB R42, R42, R43 ;  /* 0x0000002b2a2a723e */ /* 0x000fe400000010ff */
[----:B------:R-:W-:Y:S01]  /*62f0*/  F2FP.BF16.F32.PACK_AB R40, R40, R41 ;  /* 0x000000292828723e */ /* 0x000fe200000010ff */
[----:B------:R-:W-:Y:S01]  /*6300*/  BSSY B0, `(.L_x_3556) ;  /* 0x000004b000007945 */ /* 0x000fe20003800000 */
[----:B------:R-:W-:Y:S02]  /*6310*/  F2FP.BF16.F32.PACK_AB R36, R36, R37 ;  /* 0x000000252424723e */ /* 0x000fe400000010ff */
[----:B------:R-:W-:Y:S02]  /*6320*/  PRMT R0, R44, 0x7632, R0 ;  /* 0x000076322c007816 */ /* 0x000fe40000000000 */
[----:B0-----:R-:W-:-:S02]  /*6330*/  PRMT R4, R42, 0x7632, R4 ;  /* 0x000076322a047816 */ /* 0x001fc40000000004 */
        /* <DEDUP_REMOVED lines=10> */
[----:B------:R-:W-:-:S03]  /*63e0*/  SHF.R.S32.HI R33, RZ, 0x1f, R2 ;  /* 0x0000001fff217819 */ /* 0x000fc60000011402 */
[----:B------:R2:W-:Y:S01]  /*63f0*/  STS.U16 [R62+0xa], R5 ;  /* 0x00000a053e007388 */ /* 0x0005e20000000400 */
[----:B0-----:R-:W-:-:S03]  /*6400*/  PRMT R0, R38, 0x7632, R0 ;  /* 0x0000763226007816 */ /* 0x001fc60000000000 */
[----:B------:R0:W-:Y:S01]  /*6410*/  STS.U16 [R62+0x12], R6 ;  /* 0x000012063e007388 */ /* 0x0001e20000000400 */
[----:B-1----:R-:W-:-:S03]  /*6420*/  PRMT R4, R32, 0x7632, R4 ;  /* 0x0000763220047816 */ /* 0x002fc60000000004 */
[----:B------:R-:W-:Y:S01]  /*6430*/  STS.U16 [R62], R44 ;  /* 0x0000002c3e007388 */ /* 0x000fe20000000400 */
[----:B--2---:R-:W-:-:S03]  /*6440*/  PRMT R5, R30, 0x7632, R5 ;  /* 0x000076321e057816 */ /* 0x004fc60000000005 */
[----:B------:R-:W-:Y:S01]  /*6450*/  STS.U16 [R62+0x4], R42 ;  /* 0x0000042a3e007388 */ /* 0x000fe20000000400 */
[----:B0-----:R-:W-:-:S03]  /*6460*/  IMAD.U32 R6, RZ, RZ, UR13 ;  /* 0x0000000dff067e24 */ /* 0x001fc6000f8e00ff */
        /* <DEDUP_REMOVED lines=52> */
.L_x_3557:
[----:B------:R-:W-:Y:S05]  /*67b0*/  BSYNC B0 ;  /* 0x0000000000007941 */ /* 0x000fea0003800000 */
.L_x_3556:
[----:B------:R-:W-:Y:S01]  /*67c0*/  MOV R5, R29 ;  /* 0x0000001d00057202 */ /* 0x000fe20000000f00 */
[----:B------:R-:W-:Y:S01]  /*67d0*/  ULDC.64 UR10, c[0x0][0x2b8] ;  /* 0x0000ae00000a7ab9 */ /* 0x000fe20000000a00 */
[----:B------:R-:W-:Y:S01]  /*67e0*/  USHF.L.U32 UR7, UR6, 0xa, URZ ;  /* 0x0000000a06077899 */ /* 0x000fe2000800063f */
[----:B0-----:R-:W-:Y:S01]  /*67f0*/  IMAD R9, R103, UR10, RZ ;  /* 0x0000000a67097c24 */ /* 0x001fe2000f8e02ff */
[----:B------:R-:W-:Y:S01]  /*6800*/  ULDC.64 UR8, c[0x0][0x308] ;  /* 0x0000c20000087ab9 */ /* 0x000fe20000000a00 */
[----:B------:R-:W-:Y:S01]  /*6810*/  IMAD.WIDE.U32 R4, R104, UR10, R4 ;  /* 0x0000000a68047c25 */ /* 0x000fe2000f8e0004 */
[----:B------:R-:W-:Y:S01]  /*6820*/  USHF.R.S32.HI UR10, URZ, 0x1f, UR7 ;  /* 0x0000001f3f0a7899 */ /* 0x000fe20008011407 */
[----:B------:R-:W-:Y:S01]  /*6830*/  LEA R7, P0, R2, UR8, 0x1 ;  /* 0x0000000802077c11 */ /* 0x000fe2000f8008ff */
[----:B------:R-:W-:Y:S01]  /*6840*/  UIADD3 UR6, UR6, 0x1, URZ ;  /* 0x0000000106067890 */ /* 0x000fe2000fffe03f */
[----:B------:R-:W-:Y:S01]  /*6850*/  IMAD R9, R104, UR11, R9 ;  /* 0x0000000b68097c24 */ /* 0x000fe2000f8e0209 */
[----:B------:R-:W-:Y:S01]  /*6860*/  IADD3 R0, P1, R4, UR7, RZ ;  /* 0x0000000704007c10 */ /* 0x000fe2000ff3e0ff */
[----:B------:R-:W-:Y:S01]  /*6870*/  ULDC UR7, c[0x0][0x224] ;  /* 0x0000890000077ab9 */ /* 0x000fe20000000800 */
[----:B------:R-:W-:Y:S01]  /*6880*/  ISETP.GE.AND P5, PT, R97, R27, PT ;  /* 0x0000001b6100720c */ /* 0x000fe20003fa6270 */
[----:B------:R-:W-:Y:S01]  /*6890*/  UISETP.GE.AND UP0, UPT, UR6, UR7, UPT ;  /* 0x000000070600728c */ /* 0x000fe2000bf06270 */
[----:B------:R-:W-:-:S02]  /*68a0*/  LEA.HI.X R6, R2, UR9, R33, 0x1, P0 ;  /* 0x0000000902067c11 */ /* 0x000fc400080f0c21 */
[----:B------:R-:W-:Y:S02]  /*68b0*/  IADD3.X R5, R9, UR10, R5, P1, !PT ;  /* 0x0000000a09057c10 */ /* 0x000fe40008ffe405 */
[----:B------:R-:W-:Y:S02]  /*68c0*/  LEA R4, P3, R0, R7, 0x1 ;  /* 0x0000000700047211 */ /* 0x000fe400078608ff */
[-C--:B------:R-:W-:Y:S02]  /*68d0*/  ISETP.GE.AND P6, PT, R96, R27.reuse, PT ;  /* 0x0000001b6000720c */ /* 0x080fe40003fc6270 */
[----:B------:R-:W-:Y:S02]  /*68e0*/  LEA.HI.X R5, R0, R6, R5, 0x1, P3 ;  /* 0x0000000600057211 */ /* 0x000fe400018f0c05 */
[-C--:B------:R-:W-:Y:S02]  /*68f0*/  ISETP.GE.AND P4, PT, R93, R27.reuse, PT ;  /* 0x0000001b5d00720c */ /* 0x080fe40003f86270 */
[-C--:B------:R-:W-:Y:S01]  /*6900*/  ISETP.GE.AND P0, PT, R107, R27.reuse, PT ;  /* 0x0000001b6b00720c */ /* 0x080fe20003f06270 */
[----:B------:R0:W-:Y:S01]  /*6910*/  @!P5 STG.E.U16 desc[UR14][R4.64+0x40], R77 ;  /* 0x0000404d0400d986 */ /* 0x0001e2000c10150e */
[----:B------:R-:W-:-:S02]  /*6920*/  ISETP.GE.AND P5, PT, R92, R27, PT ;  /* 0x0000001b5c00720c */ /* 0x000fc40003fa6270 */
        /* <DEDUP_REMOVED lines=35> */
.L_x_3559:
        /* <DEDUP_REMOVED lines=10> */
.L_x_5262:


//--------------------- .text._Z25selective_scan_fwd_kernelI32Selective_Scan_fwd_kernel_traitsILi64ELi16ELi1ELb0ELb1ELb1ELb1EN3c108BFloat16EfEEv13SSMParamsBase --------------------------
	.section	.text._Z25selective_scan_fwd_kernelI32Selective_Scan_fwd_kernel_traitsILi64ELi16ELi1ELb0ELb1ELb1ELb1EN3c108BFloat16EfEEv13SSMParamsBase,"ax",@progbits
	.align	128
        .global         _Z25selective_scan_fwd_kernelI32Selective_Scan_fwd_kernel_traitsILi64ELi16ELi1ELb0ELb1ELb1ELb1EN3c108BFloat16EfEEv13SSMParamsBase
        .type           _Z25selective_scan_fwd_kernelI32Selective_Scan_fwd_kernel_traitsILi64ELi16ELi1ELb0ELb1ELb1ELb1EN3c108BFloat16EfEEv13SSMParamsBase,@function
        .size           _Z25selective_scan_fwd_kernelI32Selective_Scan_fwd_kernel_traitsILi64ELi16ELi1ELb0ELb1ELb1ELb1EN3c108BFloat16EfEEv13SSMParamsBase,(.L_x_5263 - _Z25selective_scan_fwd_kernelI32Selective_Scan_fwd_kernel_traitsILi64ELi16ELi1ELb0ELb1ELb1ELb1EN3c108BFloat16EfEEv13SSMParamsBase)
        .other          _Z25selective_scan_fwd_kernelI32Selective_Scan_fwd_kernel_traitsILi64ELi16ELi1ELb0ELb1ELb1ELb1EN3c108BFloat16EfEEv13SSMParamsBase,@"STO_CUDA_ENTRY STV_DEFAULT"
_Z25selective_scan_fwd_kernelI32Selective_Scan_fwd_kernel_traitsILi64ELi16ELi1ELb0ELb1ELb1ELb1EN3c108BFloat16EfEEv13SSMParamsBase:
.text._Z25selective_scan_fwd_kernelI32Selective_Scan_fwd_kernel_traitsILi64ELi16ELi1ELb0ELb1ELb1ELb1EN3c108BFloat16EfEEv13SSMParamsBase:
        /* <DEDUP_REMOVED lines=76> */
[----:B------:R-:W-:Y:S01]  /*04c0*/  SHF.R.S32.HI R10, RZ, 0x1f, R0 ;  /* 0x0000001fff0a7819 */ /* 0x000fe20000011400 */
[----:B------:R-:W1:Y:S01]  /*04d0*/  LDC.64 R14, c[0x0][0x2f0] ;  /* 0x0000bc00ff0e7b82 */ /* 0x000e620000000a00 */
[----:B------:R-:W-:Y:S01]  /*04e0*/  ULDC.64 UR18, c[0x0][0x288] ;  /* 0x0000a20000127ab9 */ /* 0x000fe20000000a00 */
[----:B------:R-:W-:Y:S01]  /*04f0*/  IMAD.WIDE.U32 R4, R0, UR14, R4 ;  /* 0x0000000e00047c25 */ /* 0x000fe2000f8e0004 */
[----:B------:R-:W-:Y:S01]  /*0500*/  ULDC.64 UR20, c[0x0][0x278] ;  /* 0x00009e0000147ab9 */ /* 0x000fe20000000a00 */
[----:B-----5:R-:W-:Y:S01]  /*0510*/  @P1 R2UR UR4, R9 ;  /* 0x00000000090412ca */ /* 0x020fe200000e0000 */
[----:B------:R-:W2:Y:S01]  /*0520*/  S2R R107, SR_LANEID ;  /* 0x00000000006b7919 */ /* 0x000ea20000000000 */
[----:B------:R-:W-:Y:S01]  /*0530*/  IMAD R13, R10, UR14, RZ ;  /* 0x0000000e0a0d7c24 */ /* 0x000fe2000f8e02ff */
[----:B------:R-:W-:Y:S01]  /*0540*/  UIMAD UR14, UR28, UR18, URZ ;  /* 0x000000121c0e72a4 */ /* 0x000fe2000f8e023f */
[----:B------:R-:W3:Y:S01]  /*0550*/  LDC.64 R16, c[0x0][0x2e0] ;  /* 0x0000b800ff107b82 */ /* 0x000ee20000000a00 */
[----:B------:R-:W-:Y:S01]  /*0560*/  R2UR UR13, R109 ;  /* 0x000000006d0d72ca */ /* 0x000fe200000e0000 */
[----:B------:R-:W-:Y:S01]  /*0570*/  IMAD R13, R0, UR15, R13 ;  /* 0x0000000f000d7c24 */ /* 0x000fe2000f8e020d */
[----:B------:R-:W-:Y:S01]  /*0580*/  UIMAD UR8, UR29, UR10, URZ ;  /* 0x0000000a1d0872a4 */ /* 0x000fe2000f8e023f */
[----:B------:R-:W-:Y:S01]  /*0590*/  IMAD R9, R10, UR20, RZ ;  /* 0x000000140a097c24 */ /* 0x000fe2000f8e02ff */
[----:B------:R-:W-:Y:S01]  /*05a0*/  @P0 R2UR UR5, R8 ;  /* 0x00000000080502ca */ /* 0x000fe200000e0000 */
[----:B------:R-:W-:Y:S01]  /*05b0*/  IMAD.IADD R102, R5, 0x1, R13 ;  /* 0x0000000105667824 */ /* 0x000fe200078e020d */
[----:B------:R-:W-:Y:S01]  /*05c0*/  LEA R104, P0, R4, R104, 0x1 ;  /* 0x0000006804687211 */ /* 0x000fe200078008ff */
[----:B------:R-:W-:Y:S01]  /*05d0*/  IMAD.WIDE.U32 R6, R0, UR20, R6 ;  /* 0x0000001400067c25 */ /* 0x000fe2000f8e0006 */
[----:B------:R-:W-:-:S02]  /*05e0*/  UIMAD.WIDE.U32 UR6, UR6, UR10, URZ ;  /* 0x0000000a060672a5 */ /* 0x000fc4000f8e003f */
[----:B------:R-:W-:Y:S01]  /*05f0*/  UIMAD UR8, UR9, UR11, UR8 ;  /* 0x0000000b090872a4 */ /* 0x000fe2000f8e0208 */
[----:B------:R-:W-:Y:S01]  /*0600*/  IMAD R9, R0, UR21, R9 ;  /* 0x0000001500097c24 */ /* 0x000fe2000f8e0209 */
[----:B------:R-:W-:Y:S01]  /*0610*/  LEA.HI.X R102, R4, R105, R102, 0x1, P0 ;  /* 0x0000006904667211 */ /* 0x000fe200000f0c66 */
[----:B------:R-:W-:Y:S01]  /*0620*/  IMAD.U32 R0, RZ, RZ, UR14 ;  /* 0x0000000eff007e24 */ /* 0x000fe2000f8e00ff */
[----:B------:R-:W-:Y:S01]  /*0630*/  ULDC.64 UR10, c[0x0][0x298] ;  /* 0x0000a600000a7ab9 */ /* 0x000fe20000000a00 */
[----:B------:R-:W-:Y:S01]  /*0640*/  UIADD3 UR7, UR7, UR8, URZ ;  /* 0x0000000807077290 */ /* 0x000fe2000fffe03f */
[C---:B------:R-:W-:Y:S01]  /*0650*/  IMAD.WIDE.U32 R2, R109.reuse, UR18, R2 ;  /* 0x000000126d027c25 */ /* 0x040fe2000f8e0002 */
[----:B------:R-:W-:Y:S02]  /*0660*/  UIMAD UR9, UR28, UR10, URZ ;  /* 0x0000000a1c0972a4 */ /* 0x000fe4000f8e023f */
[----:B------:R-:W-:Y:S01]  /*0670*/  UIMAD.WIDE.U32 UR6, UR13, UR10, UR6 ;  /* 0x0000000a0d0672a5 */ /* 0x000fe2000f8e0006 */
[----:B------:R-:W-:Y:S01]  /*0680*/  IMAD R105, R109, UR19, R0 ;  /* 0x000000136d697c24 */ /* 0x000fe2000f8e0200 */
[----:B0-----:R-:W-:Y:S01]  /*0690*/  SHF.L.U32 R0, R11, 0x4, RZ ;  /* 0x000000040b007819 */ /* 0x001fe200000006ff */
[----:B------:R-:W-:Y:S01]  /*06a0*/  UIMAD UR9, UR12, UR11, UR9 ;  /* 0x0000000b0c0972a4 */ /* 0x000fe2000f8e0209 */
[----:B------:R-:W-:Y:S01]  /*06b0*/  IMAD.IADD R101, R7, 0x1, R9 ;  /* 0x0000000107657824 */ /* 0x000fe200078e0209 */
[----:B-1----:R-:W-:Y:S01]  /*06c0*/  LEA R106, P0, R2, R14, 0x1 ;  /* 0x0000000e026a7211 */ /* 0x002fe200078008ff */
[----:B------:R-:W-:Y:S01]  /*06d0*/  IMAD.IADD R105, R3, 0x1, R105 ;  /* 0x0000000103697824 */ /* 0x000fe200078e0269 */
[----:B------:R-:W-:Y:S01]  /*06e0*/  ULDC.64 UR10, c[0x0][0x2f8] ;  /* 0x0000be00000a7ab9 */ /* 0x000fe20000000a00 */
[----:B---3--:R-:W-:Y:S01]  /*06f0*/  LEA R103, P1, R6, R16, 0x1 ;  /* 0x0000001006677211 */ /* 0x008fe200078208ff */
[----:B------:R-:W-:Y:S01]  /*0700*/  UIADD3 UR9, UR7, UR9, URZ ;  /* 0x0000000907097290 */ /* 0x000fe2000fffe03f */
[----:B------:R-:W-:Y:S01]  /*0710*/  LOP3.LUT R0, R0, 0xfffffe00, RZ, 0xc0, !PT ;  /* 0xfffffe0000007812 */ /* 0x000fe200078ec0ff */
[----:B------:R-:W-:Y:S01]  /*0720*/  ULEA UR8, UP0, UR6, UR10, 0x1 ;  /* 0x0000000a06087291 */ /* 0x000fe2000f80083f */
[----:B------:R-:W-:-:S02]  /*0730*/  LEA.HI.X R105, R2, R15, R105, 0x1, P0 ;  /* 0x0000000f02697211 */ /* 0x000fc400000f0c69 */
[----:B------:R-:W-:Y:S01]  /*0740*/  LEA.HI.X R101, R6, R17, R101, 0x1, P1 ;  /* 0x0000001106657211 */ /* 0x000fe200008f0c65 */
[----:B------:R-:W-:Y:S01]  /*0750*/  ULEA.HI.X UR9, UR6, UR11, UR9, 0x1, UP0 ;  /* 0x0000000b06097291 */ /* 0x000fe200080f0c09 */
[----:B------:R-:W-:Y:S02]  /*0760*/  LOP3.LUT R2, R0, 0x1f, R11, 0xf8, !PT ;  /* 0x0000001f00027812 */ /* 0x000fe400078ef80b */
[----:B--2---:R-:W-:-:S09]  /*0770*/  UMOV UR6, URZ ;  /* 0x0000003f00067c82 */ /* 0x004fd20008000000 */
.L_x_3602:
[----:B------:R-:W-:Y:S01]  /*0780*/  BAR.SYNC.DEFER_BLOCKING 0x0 ;  /* 0x0000000000007b1d */ /* 0x000fe20000010000 */
[C---:B------:R-:W-:Y:S01]  /*0790*/  LOP3.LUT R100, R2.reuse, 0x20, RZ, 0xfc, !PT ;  /* 0x0000002002647812 */ /* 0x040fe200078efcff */
[----:B-1----:R-:W-:Y:S01]  /*07a0*/  IMAD.MOV.U32 R5, RZ, RZ, R105 ;  /* 0x000000ffff057224 */ /* 0x002fe200078e0069 */
        /* <DEDUP_REMOVED lines=11> */
[C---:B------:R-:W-:Y:S02]  /*0860*/  LOP3.LUT R112, R2.reuse, 0xa0, RZ, 0xfc, !PT ;  /* 0x000000a002707812 */ /* 0x040fe400078efcff */
[----:B------:R-:W-:Y:S02]  /*0870*/  LOP3.LUT R111, R2, 0xc0, RZ, 0xfc, !PT ;  /* 0x000000c0026f7812 */ /* 0x000fe400078efcff */
[----:B------:R-:W-:-:S02]  /*0880*/  ISETP.GE.AND P0, PT, R99, UR10, PT ;  /* 0x0000000a63007c0c */ /* 0x000fc4000bf06270 */
[----:B------:R-:W-:Y:S02]  /*0890*/  LOP3.LUT R97, R2, 0xe0, RZ, 0xfc, !PT ;  /* 0x000000e002617812 */ /* 0x000fe400078efcff */
        /* <DEDUP_REMOVED lines=98> */
[----:B------:R-:W-:Y:S01]  /*0ec0*/  ISETP.GE.AND P1, PT, R100, UR10, PT ;  /* 0x0000000a64007c0c */ /* 0x000fe2000bf26270 */
[----:B------:R-:W-:Y:S01]  /*0ed0*/  IMAD.U32 R4, RZ, RZ, UR8 ;  /* 0x00000008ff047e24 */ /* 0x000fe2000f8e00ff */
[-C--:B------:R-:W-:Y:S01]  /*0ee0*/  LEA.HI.SX32 R79, R79, R78.reuse, 0x1b ;  /* 0x0000004e4f4f7211 */ /* 0x080fe200078fdaff */
[----:B------:R-:W-:Y:S01]  /*0ef0*/  IMAD.U32 R5, RZ, RZ, UR9 ;  /* 0x00000009ff057e24 */ /* 0x000fe2000f8e00ff */
[----:B------:R-:W-:Y:S01]  /*0f00*/  LEA R68, R83, UR11, 0x1 ;  /* 0x0000000b53447c11 */ /* 0x000fe2000f8e08ff */
[----:B------:R-:W0:Y:S01]  /*0f10*/  LDC R37, c[0x0][0x21c] ;  /* 0x00008700ff257b82 */ /* 0x000e220000000800 */
[----:B------:R-:W-:Y:S02]  /*0f20*/  LEA.HI.SX32 R78, R39, R78, 0x1b ;  /* 0x0000004e274e7211 */ /* 0x000fe400078fdaff */
        /* <DEDUP_REMOVED lines=18> */
[----:B------:R-:W-:Y:S01]  /*1050*/  PRMT R28, RZ, 0x7610, R28 ;  /* 0x00007610ff1c7816 */ /* 0x000fe2000000001c */
[----:B--2---:R-:W-:Y:S04]  /*1060*/  STS.U16 [R88], R7 ;  /* 0x0000000758007388 */ /* 0x004fe80000000400 */
[----:B---3--:R1:W-:Y:S02]  /*1070*/  STS.U16 [R77+0x40], R0 ;  /* 0x000040004d007388 */ /* 0x0083e40000000400 */
[----:B-1----:R-:W-:-:S02]  /*1080*/  LEA R0, R107, R89, 0x4 ;  /* 0x000000596b007211 */ /* 0x002fc400078e20ff */
[----:B----4-:R-:W-:Y:S04]  /*1090*/  STS.U16 [R76+0x80], R9 ;  /* 0x000080094c007388 */ /* 0x010fe80000000400 */
        /* <DEDUP_REMOVED lines=156> */
.L_x_3561:
[----:B------:R-:W-:Y:S05]  /*1a60*/  BSYNC B0 ;  /* 0x0000000000007941 */ /* 0x000fea0003800000 */
.L_x_3560:
        /* <DEDUP_REMOVED lines=36> */
.L_x_3563:
[----:B------:R-:W-:Y:S05]  /*1cb0*/  BSYNC B0 ;  /* 0x0000000000007941 */ /* 0x000fea0003800000 */
.L_x_3562:
        /* <DEDUP_REMOVED lines=38> */
.L_x_3565:
[----:B------:R-:W-:Y:S05]  /*1f20*/  BSYNC B0 ;  /* 0x0000000000007941 */ /* 0x000fea0003800000 */
.L_x_3564:
        /* <DEDUP_REMOVED lines=36> */
.L_x_3567:
[----:B------:R-:W-:Y:S05]  /*2170*/  BSYNC B0 ;  /* 0x0000000000007941 */ /* 0x000fea0003800000 */
.L_x_3566:
        /* <DEDUP_REMOVED lines=38> */
.L_x_3569:
[----:B------:R-:W-:Y:S05]  /*23e0*/  BSYNC B0 ;  /* 0x0000000000007941 */ /* 0x000fea0003800000 */
.L_x_3568:
        /* <DEDUP_REMOVED lines=36> */
.L_x_3571:
[----:B------:R-:W-:Y:S05]  /*2630*/  BSYNC B0 ;  /* 0x0000000000007941 */ /* 0x000fea0003800000 */
.L_x_3570:
        /* <DEDUP_REMOVED lines=38> */
.L_x_3573:
[----:B------:R-:W-:Y:S05]  /*28a0*/  BSYNC B0 ;  /* 0x0000000000007941 */ /* 0x000fea0003800000 */
.L_x_3572:
        /* <DEDUP_REMOVED lines=37> */
.L_x_3575:
[----:B------:R-:W-:Y:S05]  /*2b00*/  BSYNC B0 ;  /* 0x0000000000007941 */ /* 0x000fea0003800000 */
.L_x_3574:
        /* <DEDUP_REMOVED lines=42> */
.L_x_3577:
[----:B------:R-:W-:Y:S05]  /*2db0*/  BSYNC B0 ;  /* 0x0000000000007941 */ /* 0x000fea0003800000 */
.L_x_3576:
        /* <DEDUP_REMOVED lines=40> */
.L_x_3579:
[----:B------:R-:W-:Y:S05]  /*3040*/  BSYNC B0 ;  /* 0x0000000000007941 */ /* 0x000fea0003800000 */
.L_x_3578:
        /* <DEDUP_REMOVED lines=46> */
.L_x_3581:
[----:B------:R-:W-:Y:S05]  /*3330*/  BSYNC B0 ;  /* 0x0000000000007941 */ /* 0x000fea0003800000 */
.L_x_3580:
        /* <DEDUP_REMOVED lines=33> */
.L_x_3583:
[----:B------:R-:W-:Y:S05]  /*3550*/  BSYNC B0 ;  /* 0x0000000000007941 */ /* 0x000fea0003800000 */
.L_x_3582:
        /* <DEDUP_REMOVED lines=33> */
.L_x_3585:
[----:B------:R-:W-:Y:S05]  /*3770*/  BSYNC B0 ;  /* 0x0000000000007941 */ /* 0x000fea0003800000 */
.L_x_3584:
        /* <DEDUP_REMOVED lines=33> */
.L_x_3587:
[----:B------:R-:W-:Y:S05]  /*3990*/  BSYNC B0 ;  /* 0x0000000000007941 */ /* 0x000fea0003800000 */
.L_x_3586:
        /* <DEDUP_REMOVED lines=33> */
.L_x_3589:
[----:B------:R-:W-:Y:S05]  /*3bb0*/  BSYNC B0 ;  /* 0x0000000000007941 */ /* 0x000fea0003800000 */
.L_x_3588:
        /* <DEDUP_REMOVED lines=33> */
.L_x_3591:
[----:B------:R-:W-:Y:S05]  /*3dd0*/  BSYNC B0 ;  /* 0x0000000000007941 */ /* 0x000fea0003800000 */
.L_x_3590:
        /* <DEDUP_REMOVED lines=53> */
.L_x_3597:
[----:B------:R-:W-:Y:S01]  /*4130*/  USHF.R.S32.HI UR11, URZ, 0x1f, UR7 ;  /* 0x0000001f3f0b7899 */ /* 0x000fe20008011407 */
[--C-:B------:R-:W-:Y:S01]  /*4140*/  SHF.R.S32.HI R3, RZ, 0x1f, R2.reuse ;  /* 0x0000001fff037819 */ /* 0x100fe20000011402 */
[----:B0-----:R-:W-:Y:S01]  /*4150*/  IMAD.U32 R5, RZ, RZ, UR22 ;  /* 0x00000016ff057e24 */ /* 0x001fe2000f8e00ff */
[----:B------:R-:W-:Y:S01]  /*4160*/  ISETP.GE.AND P5, PT, R100, UR12, PT ;  /* 0x0000000c64007c0c */ /* 0x000fe2000bfa6270 */
[----:B------:R-:W-:Y:S01]  /*4170*/  UIMAD UR10, UR11, UR22, URZ ;  /* 0x000000160b0a72a4 */ /* 0x000fe2000f8e023f */
[----:B------:R-:W-:Y:S01]  /*4180*/  ISETP.GE.AND P3, PT, R99, UR12, PT ;  /* 0x0000000c63007c0c */ /* 0x000fe2000bf66270 */
[----:B------:R-:W-:Y:S01]  /*4190*/  IMAD.WIDE.U32 R4, R5, UR7, R2 ;  /* 0x0000000705047c25 */ /* 0x000fe2000f8e0002 */
[----:B------:R-:W-:Y:S01]  /*41a0*/  ISETP.GE.AND P2, PT, R98, UR12, PT ;  /* 0x0000000c62007c0c */ /* 0x000fe2000bf46270 */
[----:B------:R-:W-:Y:S01]  /*41b0*/  UIMAD UR10, UR7, UR23, UR10 ;  /* 0x00000017070a72a4 */ /* 0x000fe2000f8e020a */
[----:B------:R-:W-:Y:S02]  /*41c0*/  PRMT R10, RZ, 0x7610, R10 ;  /* 0x00007610ff0a7816 */ /* 0x000fe4000000000a */
[----:B------:R-:W-:-:S02]  /*41d0*/  LEA R6, P0, R4, R104, 0x1 ;  /* 0x0000006804067211 */ /* 0x000fc400078008ff */
        /* <DEDUP_REMOVED lines=49> */
[----:B------:R-:W-:Y:S01]  /*44f0*/  MOV R115, UR18 ;  /* 0x0000001200737c02 */ /* 0x000fe20008000f00 */
[----:B------:R-:W-:Y:S01]  /*4500*/  UIMAD UR10, UR11, UR18, URZ ;  /* 0x000000120b0a72a4 */ /* 0x000fe2000f8e023f */
[----:B------:R-:W-:-:S02]  /*4510*/  IMAD.MOV.U32 R4, RZ, RZ, R8 ;  /* 0x000000ffff047224 */ /* 0x000fc400078e0008 */
[----:B------:R-:W-:Y:S01]  /*4520*/  IMAD.MOV.U32 R5, RZ, RZ, R0 ;  /* 0x000000ffff057224 */ /* 0x000fe200078e0000 */
[----:B------:R-:W-:Y:S02]  /*4530*/  UIMAD UR10, UR7, UR19, UR10 ;  /* 0x00000013070a72a4 */ /* 0x000fe4000f8e020a */
[----:B------:R-:W-:-:S03]  /*4540*/  IMAD.WIDE.U32 R4, R115, UR7, R4 ;  /* 0x0000000773047c25 */ /* 0x000fc6000f8e0004 */
[----:B0-----:R-:W-:Y:S02]  /*4550*/  LEA R6, P0, R4, UR20, 0x2 ;  /* 0x0000001404067c11 */ /* 0x001fe4000f8010ff */
[----:B------:R-:W-:-:S04]  /*4560*/  IADD3 R5, R5, UR10, RZ ;  /* 0x0000000a05057c10 */ /* 0x000fc8000fffe0ff */
[----:B------:R-:W-:-:S05]  /*4570*/  LEA.HI.X R7, R4, UR21, R5, 0x2, P0 ;  /* 0x0000001504077c11 */ /* 0x000fca00080f1405 */
[----:B------:R0:W5:Y:S01]  /*4580*/  LDG.E R130, desc[UR16][R6.64] ;  /* 0x0000001006827981 */ /* 0x000162000c1e1900 */
[----:B------:R-:W-:Y:S02]  /*4590*/  UIMAD UR10, UR11, UR24, URZ ;  /* 0x000000180b0a72a4 */ /* 0x000fe4000f8e023f */
[----:B------:R-:W-:Y:S01]  /*45a0*/  IMAD.U32 R5, RZ, RZ, UR24 ;  /* 0x00000018ff057e24 */ /* 0x000fe2000f8e00ff */
[----:B------:R-:W1:Y:S01]  /*45b0*/  S2R R115, SR_TID.X ;  /* 0x0000000000737919 */ /* 0x000e620000002100 */
        /* <DEDUP_REMOVED lines=9> */
[----:B------:R-:W-:-:S02]  /*4650*/  LEA.HI.X R7, R4, R101, R5, 0x1, P2 ;  /* 0x0000006504077211 */ /* 0x000fc400010f0c05 */
[----:B------:R-:W-:Y:S02]  /*4660*/  PRMT R120, RZ, 0x7610, R120 ;  /* 0x00007610ff787816 */ /* 0x000fe40000000078 */
[----:B------:R-:W-:Y:S01]  /*4670*/  ISETP.GE.AND P2, PT, R2, UR10, PT ;  /* 0x0000000a02007c0c */ /* 0x000fe2000bf46270 */
[----:B-1----:R-:W-:-:S05]  /*4680*/  IMAD.SHL.U32 R114, R115, 0x10, RZ ;  /* 0x0000001073727824 */ /* 0x002fca00078e00ff */
[----:B------:R-:W-:-:S04]  /*4690*/  IADD3 R119, R114, 0x1, RZ ;  /* 0x0000000172777810 */ /* 0x000fc80007ffe0ff */
[----:B------:R-:W-:Y:S02]  /*46a0*/  ISETP.GE.U32.AND P0, PT, R119, UR10, PT ;  /* 0x0000000a77007c0c */ /* 0x000fe4000bf06070 */
[----:B------:R-:W-:Y:S01]  /*46b0*/  PRMT R119, RZ, 0x7610, R119 ;  /* 0x00007610ff777816 */ /* 0x000fe20000000077 */
[C---:B------:R-:W-:Y:S01]  /*46c0*/  VIADD R4, R114.reuse, 0x2 ;  /* 0x0000000272047836 */ /* 0x040fe20000000000 */
[----:B------:R-:W-:Y:S01]  /*46d0*/  IADD3 R5, R114, 0x3, RZ ;  /* 0x0000000372057810 */ /* 0x000fe20007ffe0ff */
        /* <DEDUP_REMOVED lines=11> */
[----:B------:R2:W-:Y:S01]  /*4790*/  STS.U16 [R67+0x2c0], R124 ;  /* 0x0002c07c43007388 */ /* 0x0005e20000000400 */
[----:B0-----:R-:W-:-:S03]  /*47a0*/  PRMT R69, RZ, 0x7610, R69 ;  /* 0x00007610ff457816 */ /* 0x001fc60000000045 */
[----:B------:R-:W-:Y:S01]  /*47b0*/  STS.U16 [R66+0x300], R127 ;  /* 0x0003007f42007388 */ /* 0x000fe20000000400 */
[----:B-1----:R-:W-:-:S03]  /*47c0*/  PRMT R68, RZ, 0x7610, R68 ;  /* 0x00007610ff447816 */ /* 0x002fc60000000044 */
[----:B------:R0:W-:Y:S01]  /*47d0*/  STS.U16 [R65+0x340], R126 ;  /* 0x0003407e41007388 */ /* 0x0001e20000000400 */
[----:B--2---:R-:W-:-:S03]  /*47e0*/  PRMT R67, RZ, 0x7610, R67 ;  /* 0x00007610ff437816 */ /* 0x004fc60000000043 */
[----:B------:R1:W-:Y:S04]  /*47f0*/  STS.U16 [R64+0x380], R129 ;  /* 0x0003808140007388 */ /* 0x0003e80000000400 */
[----:B------:R2:W-:Y:S01]  /*4800*/  STS.U16 [R63+0x3c0], R128 ;  /* 0x0003c0803f007388 */ /* 0x0005e20000000400 */
[----:B------:R-:W-:-:S03]  /*4810*/  NOP ;  /* 0x0000000000007918 */ /* 0x000fc60000000000 */
[----:B------:R-:W3:Y:S01]  /*4820*/  @!P5 LDG.E.U16 R69, desc[UR16][R6.64+0x80] ;  /* 0x000080100645d981 */ /* 0x000ee2000c1e1500 */
[----:B------:R-:W-:-:S03]  /*4830*/  ISETP.GE.AND P5, PT, R111, UR10, PT ;  /* 0x0000000a6f007c0c */ /* 0x000fc6000bfa6270 */
[----:B------:R-:W4:Y:S01]  /*4840*/  @!P6 LDG.E.U16 R68, desc[UR16][R6.64+0xc0] ;  /* 0x0000c0100644e981 */ /* 0x000f22000c1e1500 */
[----:B------:R-:W-:-:S03]  /*4850*/  ISETP.GE.AND P6, PT, R97, UR10, PT ;  /* 0x0000000a61007c0c */ /* 0x000fc6000bfc6270 */
[----:B------:R-:W5:Y:S01]  /*4860*/  @!P3 LDG.E.U16 R67, desc[UR16][R6.64+0x100] ;  /* 0x000100100643b981 */ /* 0x000f62000c1e1500 */
[----:B------:R-:W-:Y:S02]  /*4870*/  ISETP.GE.AND P3, PT, R96, UR10, PT ;  /* 0x0000000a60007c0c */ /* 0x000fe4000bf66270 */
[----:B0-----:R-:W-:Y:S01]  /*4880*/  PRMT R65, RZ, 0x7610, R65 ;  /* 0x00007610ff417816 */ /* 0x001fe20000000041 */
[----:B------:R-:W3:Y:S01]  /*4890*/  @!P4 LDG.E.U16 R120, desc[UR16][R6.64+0x40] ;  /* 0x000040100678c981 */ /* 0x000ee2000c1e1500 */
[----:B------:R-:W-:Y:S02]  /*48a0*/  ISETP.GE.AND P4, PT, R112, UR10, PT ;  /* 0x0000000a70007c0c */ /* 0x000fe4000bf86270 */
[----:B-1----:R-:W-:Y:S01]  /*48b0*/  PRMT R64, RZ, 0x7610, R64 ;  /* 0x00007610ff407816 */ /* 0x002fe20000000040 */
[----:B------:R-:W0:Y:S01]  /*48c0*/  LDS.U16 R13, [R62] ;  /* 0x000000003e0d7984 */ /* 0x000e220000000400 */
[----:B--2---:R-:W-:Y:S02]  /*48d0*/  PRMT R63, RZ, 0x7610, R63 ;  /* 0x00007610ff3f7816 */ /* 0x004fe4000000003f */
[----:B------:R-:W-:Y:S01]  /*48e0*/  PRMT R66, RZ, 0x7610, R66 ;  /* 0x00007610ff427816 */ /* 0x000fe20000000042 */
[----:B------:R-:W2:Y:S01]  /*48f0*/  @!P5 LDG.E.U16 R65, desc[UR16][R6.64+0x180] ;  /* 0x000180100641d981 */ /* 0x000ea2000c1e1500 */
[----:B------:R-:W-:-:S03]  /*4900*/  ISETP.GE.AND P5, PT, R94, UR10, PT ;  /* 0x0000000a5e007c0c */ /* 0x000fc6000bfa6270 */
[----:B------:R-:W2:Y:S01]  /*4910*/  @!P6 LDG.E.U16 R64, desc[UR16][R6.64+0x1c0] ;  /* 0x0001c0100640e981 */ /* 0x000ea2000c1e1500 */
[----:B------:R-:W-:-:S03]  /*4920*/  ISETP.GE.AND P6, PT, R93, UR10, PT ;  /* 0x0000000a5d007c0c */ /* 0x000fc6000bfc6270 */
[----:B------:R-:W2:Y:S01]  /*4930*/  @!P3 LDG.E.U16 R63, desc[UR16][R6.64+0x200] ;  /* 0x00020010063fb981 */ /* 0x000ea2000c1e1500 */
[----:B------:R-:W-:-:S03]  /*4940*/  ISETP.GE.AND P3, PT, R92, UR10, PT ;  /* 0x0000000a5c007c0c */ /* 0x000fc6000bf66270 */
[----:B------:R-:W1:Y:S01]  /*4950*/  LDS.U16 R70, [R62+0x2] ;  /* 0x000002003e467984 */ /* 0x000e620000000400 */
[----:B------:R-:W-:-:S03]  /*4960*/  PRMT R11, RZ, 0x7610, R11 ;  /* 0x00007610ff0b7816 */ /* 0x000fc6000000000b */
[----:B------:R-:W2:Y:S01]  /*4970*/  @!P4 LDG.E.U16 R66, desc[UR16][R6.64+0x140] ;  /* 0x000140100642c981 */ /* 0x000ea2000c1e1500 */
[----:B------:R-:W-:-:S03]  /*4980*/  ISETP.GE.AND P4, PT, R95, UR10, PT ;  /* 0x0000000a5f007c0c */ /* 0x000fc6000bf86270 */
[----:B------:R-:W1:Y:S01]  /*4990*/  LDS.U16 R71, [R62+0x4] ;  /* 0x000004003e477984 */ /* 0x000e620000000400 */
[----:B------:R-:W-:Y:S02]  /*49a0*/  PRMT R10, RZ, 0x7610, R10 ;  /* 0x00007610ff0a7816 */ /* 0x000fe4000000000a */
[----:B------:R-:W-:Y:S01]  /*49b0*/  PRMT R117, RZ, 0x7610, R117 ;  /* 0x00007610ff757816 */ /* 0x000fe20000000075 */
[----:B------:R-:W4:Y:S01]  /*49c0*/  @!P2 LDG.E.U16 R119, desc[UR16][R6.64] ;  /* 0x000000100677a981 */ /* 0x000f22000c1e1500 */
[----:B------:R-:W-:Y:S01]  /*49d0*/  FMUL.FTZ R12, R130, 1.4426950216293334961 ;  /* 0x3fb8aa3b820c7820 */ /* 0x000fe20000410000 */
[----:B------:R-:W-:Y:S02]  /*49e0*/  PRMT R118, RZ, 0x7610, R118 ;  /* 0x00007610ff767816 */ /* 0x000fe40000000076 */
[----:B------:R-:W2:Y:S01]  /*49f0*/  @!P5 LDG.E.U16 R11, desc[UR16][R6.64+0x280] ;  /* 0x00028010060bd981 */ /* 0x000ea2000c1e1500 */
[----:B------:R-:W-:-:S03]  /*4a00*/  ISETP.GE.AND P5, PT, R91, UR10, PT ;  /* 0x0000000a5b007c0c */ /* 0x000fc6000bfa6270 */
[----:B------:R-:W2:Y:S01]  /*4a10*/  @!P6 LDG.E.U16 R10, desc[UR16][R6.64+0x2c0] ;  /* 0x0002c010060ae981 */ /* 0x000ea2000c1e1500 */
[----:B------:R-:W-:Y:S01]  /*4a20*/  ISETP.GE.AND P6, PT, R110, UR10, PT ;  /* 0x0000000a6e007c0c */ /* 0x000fe2000bfc6270 */
[----:B------:R-:W-:Y:S02]  /*4a30*/  FMUL.FTZ R73, R12, R60 ;  /* 0x0000003c0c497220 */ /* 0x000fe40000410000 */
[----:B------:R-:W2:Y:S01]  /*4a40*/  @!P3 LDG.E.U16 R117, desc[UR16][R6.64+0x300] ;  /* 0x000300100675b981 */ /* 0x000ea2000c1e1500 */
[----:B------:R-:W-:Y:S02]  /*4a50*/  ISETP.GE.AND P3, PT, R90, UR10, PT ;  /* 0x0000000a5a007c0c */ /* 0x000fe4000bf66270 */
[----:B------:R-:W-:Y:S01]  /*4a60*/  ISETP.GE.U32.AND P2, PT, R4, UR10, PT ;  /* 0x0000000a04007c0c */ /* 0x000fe2000bf46070 */
[----:B------:R-:W-:Y:S01]  /*4a70*/  FMUL.FTZ R4, R12, R61 ;  /* 0x0000003d0c047220 */ /* 0x000fe20000410000 */
[----:B------:R-:W2:Y:S01]  /*4a80*/  @!P4 LDG.E.U16 R118, desc[UR16][R6.64+0x240] ;  /* 0x000240100676c981 */ /* 0x000ea2000c1e1500 */
[----:B------:R-:W-:Y:S01]  /*4a90*/  ISETP.GE.U32.AND P4, PT, R5, UR10, PT ;  /* 0x0000000a05007c0c */ /* 0x000fe2000bf86070 */
[----:B------:R0:W-:Y:S01]  /*4aa0*/  MUFU.EX2 R160, R73 ;  /* 0x0000004900a07308 */ /* 0x0001e20000000800 */
[----:B------:R-:W-:Y:S01]  /*4ab0*/  PRMT R116, RZ, 0x7610, R116 ;  /* 0x00007610ff747816 */ /* 0x000fe20000000074 */
[----:B------:R-:W-:Y:S01]  /*4ac0*/  LDS.U16 R72, [R62+0x6] ;  /* 0x000006003e487984 */ /* 0x000fe20000000400 */
[----:B------:R-:W-:-:S04]  /*4ad0*/  PRMT R5, RZ, 0x7610, R5 ;  /* 0x00007610ff057816 */ /* 0x000fc80000000005 */
[----:B------:R-:W2:Y:S01]  /*4ae0*/  @!P5 LDG.E.U16 R116, desc[UR16][R6.64+0x340] ;  /* 0x000340100674d981 */ /* 0x000ea2000c1e1500 */
[----:B------:R1:W1:Y:S03]  /*4af0*/  MUFU.EX2 R162, R4 ;  /* 0x0000000400a27308 */ /* 0x0002660000000800 */
[----:B0-----:R-:W0:Y:S04]  /*4b00*/  LDS.U16 R73, [R62+0x8] ;  /* 0x000008003e497984 */ /* 0x001e280000000400 */
[----:B------:R-:W2:Y:S01]  /*4b10*/  @!P6 LDG.E.U16 R5, desc[UR16][R6.64+0x380] ;  /* 0x000380100605e981 */ /* 0x000ea2000c1e1500 */
[----:B-1----:R-:W-:-:S06]  /*4b20*/  PRMT R4, RZ, 0x7610, R4 ;  /* 0x00007610ff047816 */ /* 0x002fcc0000000004 */
[----:B------:R1:W2:Y:S01]  /*4b30*/  @!P3 LDG.E.U16 R4, desc[UR16][R6.64+0x3c0] ;  /* 0x0003c0100604b981 */ /* 0x0002a2000c1e1500 */
[----:B------:R-:W-:Y:S02]  /*4b40*/  IMAD.U32 R13, R13, 0x10000, RZ ;  /* 0x000100000d0d7824 */ /* 0x000fe400078e00ff */
[----:B------:R-:W-:Y:S02]  /*4b50*/  IMAD.U32 R70, R70, 0x10000, RZ ;  /* 0x0001000046467824 */ /* 0x000fe400078e00ff */
[----:B------:R-:W-:Y:S02]  /*4b60*/  FMUL.FTZ R163, R22, R13 ;  /* 0x0000000d16a37220 */ /* 0x000fe40000410000 */
[----:B------:R-:W-:Y:S01]  /*4b70*/  FMUL.FTZ R161, R21, R70 ;  /* 0x0000004615a17220 */ /* 0x000fe20000410000 */
[----:B------:R-:W-:Y:S01]  /*4b80*/  IMAD.U32 R70, R71, 0x10000, RZ ;  /* 0x0001000047467824 */ /* 0x000fe200078e00ff */
[----:B------:R-:W0:Y:S04]  /*4b90*/  LDS.U16 R13, [R62+0xa] ;  /* 0x00000a003e0d7984 */ /* 0x000e280000000400 */
[----:B-1----:R-:W1:Y:S01]  /*4ba0*/  LDS.U16 R7, [R62+0xe] ;  /* 0x00000e003e077984 */ /* 0x002e620000000400 */
[----:B------:R-:W-:-:S03]  /*4bb0*/  FMUL.FTZ R159, R23, R70 ;  /* 0x00000046179f7220 */ /* 0x000fc60000410000 */
[----:B------:R-:W1:Y:S04]  /*4bc0*/  LDS.U16 R6, [R62+0xc] ;  /* 0x00000c003e067984 */ /* 0x000e680000000400 */
[----:B------:R-:W1:Y:S01]  /*4bd0*/  LDS.U16 R70, [R62+0x10] ;  /* 0x000010003e467984 */ /* 0x000e620000000400 */
[----:B------:R-:W-:Y:S02]  /*4be0*/  VIADD R75, R114, 0x4 ;  /* 0x00000004724b7836 */ /* 0x000fe40000000000 */
[----:B------:R-:W-:-:S03]  /*4bf0*/  FMUL.FTZ R74, R12, R59 ;  /* 0x0000003b0c4a7220 */ /* 0x000fc60000410000 */
[----:B------:R-:W-:Y:S01]  /*4c00*/  ISETP.GE.U32.AND P5, PT, R75, UR10, PT ;  /* 0x0000000a4b007c0c */ /* 0x000fe2000bfa6070 */
[----:B------:R-:W-:Y:S01]  /*4c10*/  FMUL.FTZ R75, R12, R58 ;  /* 0x0000003a0c4b7220 */ /* 0x000fe20000410000 */
[----:B0-----:R-:W-:Y:S01]  /*4c20*/  IMAD.U32 R73, R73, 0x10000, RZ ;  /* 0x0001000049497824 */ /* 0x001fe200078e00ff */
[----:B------:R-:W-:Y:S01]  /*4c30*/  IADD3 R77, R114, 0x5, RZ ;  /* 0x00000005724d7810 */ /* 0x000fe20007ffe0ff */
[----:B------:R-:W-:Y:S02]  /*4c40*/  MUFU.EX2 R74, R74 ;  /* 0x0000004a004a7308 */ /* 0x000fe40000000800 */
[----:B------:R-:W-:Y:S01]  /*4c50*/  FMUL.FTZ R73, R24, R73 ;  /* 0x0000004918497220 */ /* 0x000fe20000410000 */
[----:B------:R-:W-:Y:S01]  /*4c60*/  ISETP.GE.U32.AND P3, PT, R77, UR10, PT ;  /* 0x0000000a4d007c0c */ /* 0x000fe2000bf66070 */
[----:B------:R-:W-:-:S04]  /*4c70*/  VIADD R77, R114, 0x6 ;  /* 0x00000006724d7836 */ /* 0x000fc80000000000 */
[----:B------:R-:W0:Y:S01]  /*4c80*/  MUFU.EX2 R75, R75 ;  /* 0x0000004b004b7308 */ /* 0x000e220000000800 */
[----:B------:R-:W-:Y:S02]  /*4c90*/  ISETP.GE.U32.AND P6, PT, R114, UR10, PT ;  /* 0x0000000a72007c0c */ /* 0x000fe4000bfc6070 */
[----:B------:R-:W-:Y:S02]  /*4ca0*/  FSEL R155, R73, RZ, !P5 ;  /* 0x000000ff499b7208 */ /* 0x000fe40006800000 */
[----:B------:R-:W1:Y:S01]  /*4cb0*/  LDS.U16 R73, [R62+0x12] ;  /* 0x000012003e497984 */ /* 0x000e620000000400 */
[----:B------:R-:W-:Y:S01]  /*4cc0*/  FMUL.FTZ R76, R12, R57 ;  /* 0x000000390c4c7220 */ /* 0x000fe20000410000 */
[----:B------:R-:W-:Y:S02]  /*4cd0*/  SHF.L.U32 R71, R72, 0x10, RZ ;  /* 0x0000001048477819 */ /* 0x000fe400000006ff */
[----:B------:R-:W-:Y:S02]  /*4ce0*/  FSEL R163, R163, RZ, !P6 ;  /* 0x000000ffa3a37208 */ /* 0x000fe40007000000 */
[----:B------:R-:W-:-:S02]  /*4cf0*/  FSEL R162, R162, 1, !P6 ;  /* 0x3f800000a2a27808 */ /* 0x000fc40007000000 */
[----:B------:R-:W-:Y:S02]  /*4d00*/  IADD3 R121, R114, 0x7, RZ ;  /* 0x0000000772797810 */ /* 0x000fe40007ffe0ff */
[----:B------:R-:W-:Y:S01]  /*4d10*/  ISETP.GE.U32.AND P6, PT, R77, UR10, PT ;  /* 0x0000000a4d007c0c */ /* 0x000fe2000bfc6070 */
[----:B------:R-:W-:Y:S01]  /*4d20*/  FMUL.FTZ R77, R12, R56 ;  /* 0x000000380c4d7220 */ /* 0x000fe20000410000 */
[----:B------:R-:W-:Y:S01]  /*4d30*/  FSEL R161, R161, RZ, !P0 ;  /* 0x000000ffa1a17208 */ /* 0x000fe20004000000 */
[----:B------:R-:W-:Y:S01]  /*4d40*/  FMUL.FTZ R71, R20, R71 ;  /* 0x0000004714477220 */ /* 0x000fe20000410000 */
[----:B------:R-:W-:Y:S01]  /*4d50*/  FSEL R160, R160, 1, !P0 ;  /* 0x3f800000a0a07808 */ /* 0x000fe20004000000 */
[----:B------:R-:W1:Y:S01]  /*4d60*/  MUFU.EX2 R76, R76 ;  /* 0x0000004c004c7308 */ /* 0x000e620000000800 */
[----:B------:R-:W-:Y:S01]  /*4d70*/  ISETP.GE.U32.AND P0, PT, R121, UR10, PT ;  /* 0x0000000a79007c0c */ /* 0x000fe2000bf06070 */
[----:B------:R-:W-:Y:S01]  /*4d80*/  FMUL.FTZ R121, R12, R54 ;  /* 0x000000360c797220 */ /* 0x000fe20000410000 */
[----:B------:R-:W-:-:S02]  /*4d90*/  VIADD R72, R114, 0x9 ;  /* 0x0000000972487836 */ /* 0x000fc40000000000 */
[----:B------:R-:W-:Y:S01]  /*4da0*/  FMUL.FTZ R88, R12, R55 ;  /* 0x000000370c587220 */ /* 0x000fe20000410000 */
[----:B------:R-:W-:Y:S02]  /*4db0*/  FSEL R157, R71, RZ, !P4 ;  /* 0x000000ff479d7208 */ /* 0x000fe40006000000 */
[----:B0-----:R-:W-:Y:S01]  /*4dc0*/  FSEL R156, R75, 1, !P4 ;  /* 0x3f8000004b9c7808 */ /* 0x001fe20006000000 */
[----:B------:R-:W0:Y:S01]  /*4dd0*/  MUFU.EX2 R77, R77 ;  /* 0x0000004d004d7308 */ /* 0x000e220000000800 */
[----:B------:R-:W-:Y:S01]  /*4de0*/  FSEL R158, R74, 1, !P2 ;  /* 0x3f8000004a9e7808 */ /* 0x000fe20005000000 */
[----:B------:R-:W-:Y:S01]  /*4df0*/  FMUL.FTZ R74, R12, R53 ;  /* 0x000000350c4a7220 */ /* 0x000fe20000410000 */
[----:B------:R-:W-:Y:S01]  /*4e00*/  ISETP.GE.U32.AND P4, PT, R72, UR10, PT ;  /* 0x0000000a48007c0c */ /* 0x000fe2000bf86070 */
[----:B------:R-:W-:Y:S02]  /*4e10*/  IMAD.U32 R72, R13, 0x10000, RZ ;  /* 0x000100000d487824 */ /* 0x000fe400078e00ff */
[----:B-1----:R-:W-:-:S02]  /*4e20*/  IMAD.U32 R7, R7, 0x10000, RZ ;  /* 0x0001000007077824 */ /* 0x002fc400078e00ff */
[----:B------:R-:W1:Y:S01]  /*4e30*/  MUFU.EX2 R121, R121 ;  /* 0x0000007900797308 */ /* 0x000e620000000800 */
[----:B------:R-:W-:Y:S01]  /*4e40*/  SHF.L.U32 R6, R6, 0x10, RZ ;  /* 0x0000001006067819 */ /* 0x000fe200000006ff */
[----:B------:R-:W-:Y:S01]  /*4e50*/  FMUL.FTZ R72, R19, R72 ;  /* 0x0000004813487220 */ /* 0x000fe20000410000 */
[----:B------:R-:W-:Y:S01]  /*4e60*/  FMUL.FTZ R149, R18, R7 ;  /* 0x0000000712957220 */ /* 0x000fe20000410000 */
[----:B------:R-:W-:Y:S01]  /*4e70*/  SHF.L.U32 R7, R70, 0x10, RZ ;  /* 0x0000001046077819 */ /* 0x000fe200000006ff */
[----:B------:R-:W-:-:S03]  /*4e80*/  VIADD R122, R114, 0x8 ;  /* 0x00000008727a7836 */ /* 0x000fc60000000000 */
[----:B------:R-:W1:Y:S01]  /*4e90*/  MUFU.EX2 R88, R88 ;  /* 0x0000005800587308 */ /* 0x000e620000000800 */
[----:B------:R-:W-:Y:S01]  /*4ea0*/  IADD3 R71, R114, 0xa, RZ ;  /* 0x0000000a72477810 */ /* 0x000fe20007ffe0ff */
[----:B------:R-:W-:Y:S01]  /*4eb0*/  FMUL.FTZ R6, R25, R6 ;  /* 0x0000000619067220 */ /* 0x000fe20000410000 */
[----:B------:R-:W-:Y:S01]  /*4ec0*/  FSEL R153, R72, RZ, !P3 ;  /* 0x000000ff48997208 */ /* 0x000fe20005800000 */
[----:B------:R-:W-:-:S04]  /*4ed0*/  VIADD R13, R114, 0xb ;  /* 0x0000000b720d7836 */ /* 0x000fc80000000000 */
[----:B------:R-:W1:Y:S01]  /*4ee0*/  MUFU.EX2 R74, R74 ;  /* 0x0000004a004a7308 */ /* 0x000e620000000800 */
[----:B------:R-:W-:Y:S01]  /*4ef0*/  FSEL R159, R159, RZ, !P2 ;  /* 0x000000ff9f9f7208 */ /* 0x000fe20005000000 */
[----:B------:R-:W-:Y:S01]  /*4f00*/  FMUL.FTZ R7, R26, R7 ;  /* 0x000000071a077220 */ /* 0x000fe20000410000 */
[----:B------:R-:W1:Y:S01]  /*4f10*/  LDS.U16 R72, [R62+0x14] ;  /* 0x000014003e487984 */ /* 0x000e620000000400 */
[----:B------:R-:W-:Y:S02]  /*4f20*/  ISETP.GE.U32.AND P2, PT, R122, UR10, PT ;  /* 0x0000000a7a007c0c */ /* 0x000fe4000bf46070 */
[----:B------:R-:W-:Y:S01]  /*4f30*/  FSEL R154, R76, 1, !P5 ;  /* 0x3f8000004c9a7808 */ /* 0x000fe20006800000 */
[----:B------:R-:W-:Y:S01]  /*4f40*/  LDS.U16 R70, [R62+0x18] ;  /* 0x000018003e467984 */ /* 0x000fe20000000400 */
[----:B------:R-:W-:Y:S02]  /*4f50*/  ISETP.GE.U32.AND P5, PT, R71, UR10, PT ;  /* 0x0000000a47007c0c */ /* 0x000fe4000bfa6070 */
[----:B------:R-:W-:Y:S01]  /*4f60*/  FSEL R151, R6, RZ, !P6 ;  /* 0x000000ff06977208 */ /* 0x000fe20007000000 */
[----:B------:R-:W-:Y:S01]  /*4f70*/  VIADD R6, R114, 0xd ;  /* 0x0000000d72067836 */ /* 0x000fe20000000000 */
[----:B------:R-:W1:Y:S01]  /*4f80*/  LDS.U16 R71, [R62+0x16] ;  /* 0x000016003e477984 */ /* 0x000e620000000400 */
[----:B0-----:R-:W-:-:S02]  /*4f90*/  FSEL R152, R77, 1, !P3 ;  /* 0x3f8000004d987808 */ /* 0x001fc40005800000 */
[----:B------:R-:W-:Y:S01]  /*4fa0*/  ISETP.GE.U32.AND P3, PT, R13, UR10, PT ;  /* 0x0000000a0d007c0c */ /* 0x000fe2000bf66070 */
[----:B------:R-:W-:Y:S01]  /*4fb0*/  VIADD R13, R114, 0xc ;  /* 0x0000000c720d7836 */ /* 0x000fe20000000000 */
[----:B------:R-:W-:Y:S01]  /*4fc0*/  FSEL R147, R7, RZ, !P2 ;  /* 0x000000ff07937208 */ /* 0x000fe20005000000 */
[----:B------:R-:W-:Y:S01]  /*4fd0*/  FMUL.FTZ R7, R162, R160 ;  /* 0x000000a0a2077220 */ /* 0x000fe20000410000 */
[----:B------:R-:W-:Y:S02]  /*4fe0*/  FSEL R149, R149, RZ, !P0 ;  /* 0x000000ff95957208 */ /* 0x000fe40004000000 */
[----:B-1----:R-:W-:Y:S02]  /*4ff0*/  FSEL R148, R121, 1, !P0 ;  /* 0x3f80000079947808 */ /* 0x002fe40004000000 */
[----:B------:R-:W-:Y:S01]  /*5000*/  ISETP.GE.U32.AND P0, PT, R6, UR10, PT ;  /* 0x0000000a06007c0c */ /* 0x000fe2000bf06070 */
[----:B------:R-:W-:Y:S01]  /*5010*/  VIADD R6, R114, 0xe ;  /* 0x0000000e72067836 */ /* 0x000fe20000000000 */
[----:B------:R-:W-:Y:S01]  /*5020*/  FSEL R150, R88, 1, !P6 ;  /* 0x3f80000058967808 */ /* 0x000fe20007000000 */
[----:B------:R-:W-:Y:S01]  /*5030*/  FMUL.FTZ R7, R158, R7 ;  /* 0x000000079e077220 */ /* 0x000fe20000410000 */
[----:B------:R-:W-:Y:S01]  /*5040*/  FMUL.FTZ R144, R12, R52 ;  /* 0x000000340c907220 */ /* 0x000fe20000410000 */
[----:B------:R-:W-:-:S02]  /*5050*/  ISETP.GE.U32.AND P6, PT, R13, UR10, PT ;  /* 0x0000000a0d007c0c */ /* 0x000fc4000bfc6070 */
[----:B------:R-:W0:Y:S01]  /*5060*/  LDS.U16 R13, [R62+0x1a] ;  /* 0x00001a003e0d7984 */ /* 0x000e220000000400 */
[----:B------:R-:W-:Y:S01]  /*5070*/  FSEL R146, R74, 1, !P2 ;  /* 0x3f8000004a927808 */ /* 0x000fe20005000000 */
[----:B------:R-:W-:Y:S01]  /*5080*/  FMUL.FTZ R7, R156, R7 ;  /* 0x000000079c077220 */ /* 0x000fe20000410000 */
[----:B------:R-:W-:Y:S01]  /*5090*/  ISETP.GE.U32.AND P2, PT, R6, UR10, PT ;  /* 0x0000000a06007c0c */ /* 0x000fe2000bf46070 */
[C---:B------:R-:W-:Y:S01]  /*50a0*/  FMUL.FTZ R143, R12.reuse, R51 ;  /* 0x000000330c8f7220 */ /* 0x040fe20000410000 */
[----:B------:R-:W1:Y:S01]  /*50b0*/  LDS.U16 R6, [R62+0x1c] ;  /* 0x00001c003e067984 */ /* 0x000e620000000400 */
[----:B------:R-:W-:Y:S01]  /*50c0*/  IMAD.U32 R74, R73, 0x10000, RZ ;  /* 0x00010000494a7824 */ /* 0x000fe200078e00ff */
[----:B------:R-:W0:Y:S01]  /*50d0*/  MUFU.EX2 R144, R144 ;  /* 0x0000009000907308 */ /* 0x000e220000000800 */
[C---:B------:R-:W-:Y:S01]  /*50e0*/  FMUL.FTZ R142, R12.reuse, R50 ;  /* 0x000000320c8e7220 */ /* 0x040fe20000410000 */
[C---:B------:R-:W-:Y:S01]  /*50f0*/  FMUL.FTZ R141, R12.reuse, R49 ;  /* 0x000000310c8d7220 */ /* 0x040fe20000410000 */
[C---:B------:R-:W-:Y:S01]  /*5100*/  FMUL.FTZ R75, R12.reuse, R48 ;  /* 0x000000300c4b7220 */ /* 0x040fe20000410000 */
[C---:B------:R-:W-:Y:S01]  /*5110*/  FMUL.FTZ R73, R12.reuse, R47 ;  /* 0x0000002f0c497220 */ /* 0x040fe20000410000 */
[----:B------:R-:W-:Y:S01]  /*5120*/  FMUL.FTZ R133, R12, R46 ;  /* 0x0000002e0c857220 */ /* 0x000fe20000410000 */
[----:B------:R-:W-:Y:S01]  /*5130*/  FFMA.FTZ R12, R163, R160, R161 ;  /* 0x000000a0a30c7223 */ /* 0x000fe200000100a1 */
[----:B------:R-:W-:Y:S01]  /*5140*/  FMUL.FTZ R77, R154, R7 ;  /* 0x000000079a4d7220 */ /* 0x000fe20000410000 */
[----:B------:R-:W0:Y:S01]  /*5150*/  MUFU.EX2 R143, R143 ;  /* 0x0000008f008f7308 */ /* 0x000e220000000800 */
[----:B------:R0:W1:Y:S01]  /*5160*/  LDS.U16 R7, [R62+0x1e] ;  /* 0x00001e003e077984 */ /* 0x0000620000000400 */
[----:B------:R-:W-:Y:S01]  /*5170*/  FFMA.FTZ R12, R158, R12, R159 ;  /* 0x0000000c9e0c7223 */ /* 0x000fe2000001009f */
[----:B------:R-:W-:-:S03]  /*5180*/  FMUL.FTZ R77, R152, R77 ;  /* 0x0000004d984d7220 */ /* 0x000fc60000410000 */
[----:B------:R-:W-:Y:S02]  /*5190*/  FFMA.FTZ R12, R156, R12, R157 ;  /* 0x0000000c9c0c7223 */ /* 0x000fe4000001009d */
[----:B------:R-:W0:Y:S01]  /*51a0*/  MUFU.EX2 R142, R142 ;  /* 0x0000008e008e7308 */ /* 0x000e220000000800 */
[----:B------:R-:W-:Y:S01]  /*51b0*/  FMUL.FTZ R77, R150, R77 ;  /* 0x0000004d964d7220 */ /* 0x000fe20000410000 */
[----:B------:R-:W-:-:S06]  /*51c0*/  FFMA.FTZ R12, R154, R12, R155 ;  /* 0x0000000c9a0c7223 */ /* 0x000fcc000001009b */
[----:B------:R-:W1:Y:S01]  /*51d0*/  MUFU.EX2 R73, R73 ;  /* 0x0000004900497308 */ /* 0x000e620000000800 */
[----:B------:R-:W-:Y:S01]  /*51e0*/  FMUL.FTZ R77, R148, R77 ;  /* 0x0000004d944d7220 */ /* 0x000fe20000410000 */
[----:B0-----:R-:W-:Y:S01]  /*51f0*/  FSEL R144, R144, 1, !P4 ;  /* 0x3f80000090907808 */ /* 0x001fe20006000000 */
[----:B------:R-:W-:Y:S02]  /*5200*/  FFMA.FTZ R12, R152, R12, R153 ;  /* 0x0000000c980c7223 */ /* 0x000fe40000010099 */
[----:B------:R-:W-:Y:S01]  /*5210*/  FMUL.FTZ R77, R146, R77 ;  /* 0x0000004d924d7220 */ /* 0x000fe20000410000 */
[----:B------:R-:W-:Y:S01]  /*5220*/  FSEL R143, R143, 1, !P5 ;  /* 0x3f8000008f8f7808 */ /* 0x000fe20006800000 */
[----:B------:R-:W-:Y:S01]  /*5230*/  FFMA.FTZ R12, R150, R12, R151 ;  /* 0x0000000c960c7223 */ /* 0x000fe20000010097 */
[----:B------:R-:W0:Y:S01]  /*5240*/  MUFU.EX2 R141, R141 ;  /* 0x0000008d008d7308 */ /* 0x000e220000000800 */
[----:B------:R-:W-:Y:S01]  /*5250*/  FMUL.FTZ R62, R144, R77 ;  /* 0x0000004d903e7220 */ /* 0x000fe20000410000 */
[----:B------:R-:W-:Y:S01]  /*5260*/  FMUL.FTZ R74, R17, R74 ;  /* 0x0000004a114a7220 */ /* 0x000fe20000410000 */
[----:B------:R-:W-:Y:S01]  /*5270*/  IMAD.U32 R72, R72, 0x10000, RZ ;  /* 0x0001000048487824 */ /* 0x000fe200078e00ff */
[----:B------:R-:W-:Y:S01]  /*5280*/  FSEL R142, R142, 1, !P3 ;  /* 0x3f8000008e8e7808 */ /* 0x000fe20005800000 */
[----:B------:R-:W-:Y:S01]  /*5290*/  FFMA.FTZ R12, R148, R12, R149 ;  /* 0x0000000c940c7223 */ /* 0x000fe20000010095 */
[----:B------:R-:W-:Y:S01]  /*52a0*/  SHF.L.U32 R71, R71, 0x10, RZ ;  /* 0x0000001047477819 */ /* 0x000fe200000006ff */
[----:B------:R-:W-:Y:S01]  /*52b0*/  FMUL.FTZ R72, R27, R72 ;  /* 0x000000481b487220 */ /* 0x000fe20000410000 */
[----:B-1----:R-:W-:Y:S01]  /*52c0*/  FSEL R139, R73, 1, !P2 ;  /* 0x3f800000498b7808 */ /* 0x002fe20005000000 */
[----:B------:R-:W-:Y:S01]  /*52d0*/  FMUL.FTZ R73, R143, R62 ;  /* 0x0000003e8f497220 */ /* 0x000fe20000410000 */
[----:B------:R-:W1:Y:S01]  /*52e0*/  MUFU.EX2 R75, R75 ;  /* 0x0000004b004b7308 */ /* 0x000e620000000800 */
[----:B------:R-:W-:Y:S01]  /*52f0*/  FSEL R145, R74, RZ, !P4 ;  /* 0x000000ff4a917208 */ /* 0x000fe20006000000 */
[----:B------:R-:W-:Y:S01]  /*5300*/  FFMA.FTZ R12, R146, R12, R147 ;  /* 0x0000000c920c7223 */ /* 0x000fe20000010093 */
[----:B------:R-:W-:Y:S01]  /*5310*/  FMUL.FTZ R74, R142, R73 ;  /* 0x000000498e4a7220 */ /* 0x000fe20000410000 */
[----:B------:R-:W-:-:S02]  /*5320*/  IMAD.U32 R73, R70, 0x10000, RZ ;  /* 0x0001000046497824 */ /* 0x000fc400078e00ff */
[----:B------:R-:W-:Y:S01]  /*5330*/  FMUL.FTZ R71, R16, R71 ;  /* 0x0000004710477220 */ /* 0x000fe20000410000 */
[----:B------:R-:W-:Y:S01]  /*5340*/  FSEL R138, R72, RZ, !P5 ;  /* 0x000000ff488a7208 */ /* 0x000fe20006800000 */
[----:B------:R-:W-:Y:S01]  /*5350*/  FFMA.FTZ R62, R144, R12, R145 ;  /* 0x0000000c903e7223 */ /* 0x000fe20000010091 */
[----:B------:R-:W1:Y:S01]  /*5360*/  MUFU.EX2 R133, R133 ;  /* 0x0000008500857308 */ /* 0x000e620000000800 */
[----:B------:R-:W-:Y:S02]  /*5370*/  IMAD.U32 R12, R13, 0x10000, RZ ;  /* 0x000100000d0c7824 */ /* 0x000fe400078e00ff */
[----:B------:R-:W-:Y:S01]  /*5380*/  FMUL.FTZ R73, R28, R73 ;  /* 0x000000491c497220 */ /* 0x000fe20000410000 */
[----:B------:R-:W-:Y:S01]  /*5390*/  FSEL R137, R71, RZ, !P3 ;  /* 0x000000ff47897208 */ /* 0x000fe20005800000 */
[----:B------:R-:W-:Y:S01]  /*53a0*/  FFMA.FTZ R62, R143, R62, R138 ;  /* 0x0000003e8f3e7223 */ /* 0x000fe2000001008a */
[----:B------:R-:W-:Y:S01]  /*53b0*/  SHF.L.U32 R6, R6, 0x10, RZ ;  /* 0x0000001006067819 */ /* 0x000fe200000006ff */
[----:B------:R-:W-:Y:S01]  /*53c0*/  FMUL.FTZ R12, R15, R12 ;  /* 0x0000000c0f0c7220 */ /* 0x000fe20000410000 */
[----:B0-----:R-:W-:Y:S01]  /*53d0*/  FSEL R141, R141, 1, !P6 ;  /* 0x3f8000008d8d7808 */ /* 0x001fe20007000000 */
[----:B------:R-:W-:Y:S01]  /*53e0*/  FFMA.FTZ R62, R142, R62, R137 ;  /* 0x0000003e8e3e7223 */ /* 0x000fe20000010089 */
[----:B------:R-:W-:Y:S01]  /*53f0*/  FSEL R136, R73, RZ, !P6 ;  /* 0x000000ff49887208 */ /* 0x000fe20007000000 */
[----:B------:R-:W-:-:S02]  /*5400*/  IMAD.U32 R7, R7, 0x10000, RZ ;  /* 0x0001000007077824 */ /* 0x000fc400078e00ff */
[----:B------:R-:W-:Y:S01]  /*5410*/  FMUL.FTZ R6, R29, R6 ;  /* 0x000000061d067220 */ /* 0x000fe20000410000 */
[----:B------:R-:W-:Y:S02]  /*5420*/  IADD3 R76, R114, 0xf, RZ ;  /* 0x0000000f724c7810 */ /* 0x000fe40007ffe0ff */
[----:B-1----:R-:W-:Y:S01]  /*5430*/  FSEL R140, R75, 1, !P0 ;  /* 0x3f8000004b8c7808 */ /* 0x002fe20004000000 */
[C---:B------:R-:W-:Y:S01]  /*5440*/  FFMA.FTZ R62, R141.reuse, R62, R136 ;  /* 0x0000003e8d3e7223 */ /* 0x040fe20000010088 */
[----:B------:R-:W-:Y:S01]  /*5450*/  FSEL R135, R12, RZ, !P0 ;  /* 0x000000ff0c877208 */ /* 0x000fe20004000000 */
[----:B------:R-:W-:Y:S01]  /*5460*/  FMUL.FTZ R13, R141, R74 ;  /* 0x0000004a8d0d7220 */ /* 0x000fe20000410000 */
[----:B------:R-:W-:Y:S01]  /*5470*/  FMUL.FTZ R7, R14, R7 ;  /* 0x000000070e077220 */ /* 0x000fe20000410000 */
[----:B------:R-:W-:Y:S02]  /*5480*/  ISETP.GE.U32.AND P4, PT, R76, UR10, PT ;  /* 0x0000000a4c007c0c */ /* 0x000fe4000bf86070 */
[----:B------:R-:W-:Y:S01]  /*5490*/  FSEL R134, R6, RZ, !P2 ;  /* 0x000000ff06867208 */ /* 0x000fe20005000000 */
[C---:B------:R-:W-:Y:S01]  /*54a0*/  FFMA.FTZ R62, R140.reuse, R62, R135 ;  /* 0x0000003e8c3e7223 */ /* 0x040fe20000010087 */
        /* <DEDUP_REMOVED lines=20> */
[----:B------:R-:W5:-:S12]  /*55f0*/  S2R R131, SR_TID.X ;  /* 0x0000000000837919 */ /* 0x000f580000002100 */
[C---:B0-----:R-:W-:Y:S01]  /*5600*/  @P0 FFMA.FTZ R13, R12.reuse, R6, R13 ;  /* 0x000000060c0d0223 */ /* 0x041fe2000001000d */
[----:B-1----:R-:W-:-:S04]  /*5610*/  @P0 FMUL.FTZ R12, R12, R7 ;  /* 0x000000070c0c0220 */ /* 0x002fc80000410000 */
[----:B------:R-:W0:Y:S04]  /*5620*/  SHFL.UP PT, R6, R13, 0x8, RZ ;  /* 0x050000000d067989 */ /* 0x000e2800000e00ff */
[----:B------:R-:W1:Y:S01]  /*5630*/  SHFL.UP PT, R7, R12, 0x8, RZ ;  /* 0x050000000c077989 */ /* 0x000e6200000e00ff */
[----:B------:R-:W-:Y:S01]  /*5640*/  ISETP.GE.AND P0, PT, R107, 0x8, PT ;  /* 0x000000086b00780c */ /* 0x000fe20003f06270 */
[----:B------:R-:W3:Y:S01]  /*5650*/  S2UR UR13, SR_CgaCtaId ;  /* 0x00000000000d79c3 */ /* 0x000ee20000008800 */
[C---:B------:R-:W-:Y:S01]  /*5660*/  IADD3 R70, R89.reuse, R107, RZ ;  /* 0x0000006b59467210 */ /* 0x040fe20007ffe0ff */
[----:B------:R-:W-:Y:S01]  /*5670*/  IMAD.IADD R62, R89, 0x1, R107 ;  /* 0x00000001593e7824 */ /* 0x000fe200078e026b */
[----:B-----5:R-:W-:-:S09]  /*5680*/  LOP3.LUT R131, R131, 0x1f, RZ, 0xc0, !PT ;  /* 0x0000001f83837812 */ /* 0x020fd200078ec0ff */
[C---:B0-----:R-:W-:Y:S01]  /*5690*/  @P0 FFMA.FTZ R13, R12.reuse, R6, R13 ;  /* 0x000000060c0d0223 */ /* 0x041fe2000001000d */
[----:B-1----:R-:W-:-:S04]  /*56a0*/  @P0 FMUL.FTZ R12, R12, R7 ;  /* 0x000000070c0c0220 */ /* 0x002fc80000410000 */
[----:B------:R-:W0:Y:S04]  /*56b0*/  SHFL.UP PT, R6, R13, 0x10, RZ ;  /* 0x060000000d067989 */ /* 0x000e2800000e00ff */
[----:B------:R-:W1:Y:S01]  /*56c0*/  SHFL.UP PT, R7, R12, 0x10, RZ ;  /* 0x060000000c077989 */ /* 0x000e6200000e00ff */
[----:B------:R-:W-:Y:S01]  /*56d0*/  UMOV UR11, 0x400 ;  /* 0x00000400000b7882 */ /* 0x000fe20000000000 */
[C---:B------:R-:W-:Y:S01]  /*56e0*/  VIADD R71, R70.reuse, 0x20 ;  /* 0x0000002046477836 */ /* 0x040fe20000000000 */
[----:B------:R-:W-:Y:S01]  /*56f0*/  ISETP.NE.AND P0, PT, R131, RZ, PT ;  /* 0x000000ff8300720c */ /* 0x000fe20003f05270 */
[C---:B------:R-:W-:Y:S01]  /*5700*/  VIADD R73, R70.reuse, 0x40 ;  /* 0x0000004046497836 */ /* 0x040fe20000000000 */
[----:B---3--:R-:W-:Y:S01]  /*5710*/  ULEA UR11, UR13, UR11, 0x18 ;  /* 0x0000000b0d0b7291 */ /* 0x008fe2000f8ec03f */
[C---:B------:R-:W-:Y:S01]  /*5720*/  IADD3 R75, R70.reuse, 0x60, RZ ;  /* 0x00000060464b7810 */ /* 0x040fe20007ffe0ff */
[C---:B------:R-:W-:Y:S01]  /*5730*/  VIADD R77, R70.reuse, 0x80 ;  /* 0x00000080464d7836 */ /* 0x040fe20000000000 */
[----:B------:R-:W-:Y:S01]  /*5740*/  ISETP.GE.AND P2, PT, R107, 0x10, PT ;  /* 0x000000106b00780c */ /* 0x000fe20003f46270 */
[----:B------:R-:W-:Y:S01]  /*5750*/  VIADD R121, R70, 0xa0 ;  /* 0x000000a046797836 */ /* 0x000fe20000000000 */
[----:B------:R-:W-:-:S02]  /*5760*/  LEA.HI.SX32 R62, R62, R62, 0x1b ;  /* 0x0000003e3e3e7211 */ /* 0x000fc400078fdaff */
[----:B------:R-:W-:Y:S02]  /*5770*/  ISETP.EQ.OR P0, PT, RZ, UR6, P0 ;  /* 0x00000006ff007c0c */ /* 0x000fe40008702670 */
[-C--:B------:R-:W-:Y:S02]  /*5780*/  LEA.HI.SX32 R71, R71, R70.reuse, 0x1b ;  /* 0x0000004647477211 */ /* 0x080fe400078fdaff */
[-C--:B------:R-:W-:Y:S02]  /*5790*/  LEA.HI.SX32 R73, R73, R70.reuse, 0x1b ;  /* 0x0000004649497211 */ /* 0x080fe400078fdaff */
[-C--:B------:R-:W-:Y:S02]  /*57a0*/  LEA.HI.SX32 R75, R75, R70.reuse, 0x1b ;  /* 0x000000464b4b7211 */ /* 0x080fe400078fdaff */
[----:B------:R-:W-:Y:S02]  /*57b0*/  LEA R88, R62, UR11, 0x1 ;  /* 0x0000000b3e587c11 */ /* 0x000fe4000f8e08ff */
[----:B------:R-:W-:-:S02]  /*57c0*/  LEA.HI.SX32 R74, R77, R70, 0x1b ;  /* 0x000000464d4a7211 */ /* 0x000fc400078fdaff */
[----:B------:R-:W-:Y:S02]  /*57d0*/  LEA.HI.SX32 R121, R121, R70, 0x1b ;  /* 0x0000004679797211 */ /* 0x000fe400078fdaff */
[----:B------:R-:W-:Y:S02]  /*57e0*/  LEA R77, R71, UR11, 0x1 ;  /* 0x0000000b474d7c11 */ /* 0x000fe4000f8e08ff */
[----:B------:R-:W-:Y:S02]  /*57f0*/  LEA R76, R73, UR11, 0x1 ;  /* 0x0000000b494c7c11 */ /* 0x000fe4000f8e08ff */
[----:B------:R-:W-:Y:S02]  /*5800*/  ISETP.NE.AND P3, PT, R107, 0x1f, PT ;  /* 0x0000001f6b00780c */ /* 0x000fe40003f65270 */
[----:B------:R-:W-:Y:S01]  /*5810*/  LEA R75, R75, UR11, 0x1 ;  /* 0x0000000b4b4b7c11 */ /* 0x000fe2000f8e08ff */
[----:B----4-:R-:W-:Y:S01]  /*5820*/  STS.U16 [R88+0x840], R119 ;  /* 0x0008407758007388 */ /* 0x010fe20000000400 */
[----:B------:R-:W-:-:S02]  /*5830*/  LEA R74, R74, UR11, 0x1 ;  /* 0x0000000b4a4a7c11 */ /* 0x000fc4000f8e08ff */
[----:B------:R-:W-:Y:S01]  /*5840*/  LEA R73, R121, UR11, 0x1 ;  /* 0x0000000b79497c11 */ /* 0x000fe2000f8e08ff */
[----:B------:R-:W-:Y:S01]  /*5850*/  STS.U16 [R77+0x880], R120 ;  /* 0x000880784d007388 */ /* 0x000fe20000000400 */
[----:B------:R-:W-:Y:S01]  /*5860*/  LEA R72, R87, UR11, 0x1 ;  /* 0x0000000b57487c11 */ /* 0x000fe2000f8e08ff */
[----:B0-----:R-:W-:Y:S01]  /*5870*/  @P2 FFMA.FTZ R13, R12, R6, R13 ;  /* 0x000000060c0d2223 */ /* 0x001fe2000001000d */
[----:B------:R-:W-:Y:S01]  /*5880*/  LEA R71, R86, UR11, 0x1 ;  /* 0x0000000b56477c11 */ /* 0x000fe2000f8e08ff */
[----:B------:R0:W-:Y:S01]  /*5890*/  STS.U16 [R76+0x8c0], R69 ;  /* 0x0008c0454c007388 */ /* 0x0001e20000000400 */
[----:B------:R-:W-:Y:S01]  /*58a0*/  LEA R70, R85, UR11, 0x1 ;  /* 0x0000000b55467c11 */ /* 0x000fe2000f8e08ff */
[----:B-1----:R-:W-:Y:S01]  /*58b0*/  @P2 FMUL.FTZ R12, R12, R7 ;  /* 0x000000070c0c2220 */ /* 0x002fe20000410000 */
[----:B------:R-:W-:Y:S01]  /*58c0*/  VOTEU.ALL UP0, P0 ;  /* 0x00000000003f7886 */ /* 0x000fe20000000000 */
[----:B------:R1:W-:Y:S01]  /*58d0*/  STS.U16 [R75+0x900], R68 ;  /* 0x000900444b007388 */ /* 0x0003e20000000400 */
[----:B------:R-:W-:-:S03]  /*58e0*/  LEA R7, R107, R89, 0x4 ;  /* 0x000000596b077211 */ /* 0x000fc600078e20ff */
[----:B------:R3:W-:Y:S01]  /*58f0*/  STS.U16 [R74+0x940], R67 ;  /* 0x000940434a007388 */ /* 0x0007e20000000400 */
[----:B0-----:R-:W-:-:S03]  /*5900*/  LEA R69, R84, UR11, 0x1 ;  /* 0x0000000b54457c11 */ /* 0x001fc6000f8e08ff */
[----:B--2---:R0:W-:Y:S01]  /*5910*/  STS.U16 [R73+0x980], R66 ;  /* 0x0009804249007388 */ /* 0x0041e20000000400 */
[----:B-1----:R-:W-:-:S03]  /*5920*/  LEA R68, R83, UR11, 0x1 ;  /* 0x0000000b53447c11 */ /* 0x002fc6000f8e08ff */
[----:B------:R1:W-:Y:S01]  /*5930*/  STS.U16 [R72+0x9c0], R65 ;  /* 0x0009c04148007388 */ /* 0x0003e20000000400 */
[----:B---3--:R-:W-:-:S03]  /*5940*/  LEA R67, R82, UR11, 0x1 ;  /* 0x0000000b52437c11 */ /* 0x008fc6000f8e08ff */
[----:B------:R2:W-:Y:S01]  /*5950*/  STS.U16 [R71+0xa00], R64 ;  /* 0x000a004047007388 */ /* 0x0005e20000000400 */
[----:B------:R-:W-:Y:S01]  /*5960*/  LEA.HI.SX32 R7, R7, R7, 0x1b ;  /* 0x0000000707077211 */ /* 0x000fe200078fdaff */
[----:B------:R-:W-:Y:S02]  /*5970*/  @!UP0 ULEA UR13, UR7, UR11, 0x3 ;  /* 0x0000000b070d8291 */ /* 0x000fe4000f8e183f */
[----:B0-----:R-:W-:Y:S01]  /*5980*/  LEA R66, R81, UR11, 0x1 ;  /* 0x0000000b51427c11 */ /* 0x001fe2000f8e08ff */
[----:B------:R0:W-:Y:S01]  /*5990*/  STS.U16 [R70+0xa40], R63 ;  /* 0x000a403f46007388 */ /* 0x0001e20000000400 */
[----:B------:R-:W-:Y:S02]  /*59a0*/  @!P3 SHF.R.U32.HI R6, RZ, 0x2, R115 ;  /* 0x00000002ff06b819 */ /* 0x000fe40000011673 */
[----:B-1----:R-:W-:Y:S01]  /*59b0*/  LEA R65, R80, UR11, 0x1 ;  /* 0x0000000b50417c11 */ /* 0x002fe2000f8e08ff */
[----:B------:R-:W-:Y:S01]  /*59c0*/  STS.U16 [R69+0xa80], R118 ;  /* 0x000a807645007388 */ /* 0x000fe20000000400 */
[----:B--2---:R-:W-:-:S03]  /*59d0*/  LEA R64, R79, UR11, 0x1 ;  /* 0x0000000b4f407c11 */ /* 0x004fc6000f8e08ff */
[----:B------:R1:W-:Y:S01]  /*59e0*/  STS.U16 [R68+0xac0], R11 ;  /* 0x000ac00b44007388 */ /* 0x0003e20000000400 */
[----:B0-----:R-:W-:-:S03]  /*59f0*/  LEA R63, R78, UR11, 0x1 ;  /* 0x0000000b4e3f7c11 */ /* 0x001fc6000f8e08ff */
[----:B------:R0:W-:Y:S01]  /*5a00*/  STS.U16 [R67+0xb00], R10 ;  /* 0x000b000a43007388 */ /* 0x0001e20000000400 */
[----:B------:R-:W-:Y:S02]  /*5a10*/  LEA R62, R7, UR11, 0x1 ;  /* 0x0000000b073e7c11 */ /* 0x000fe4000f8e08ff */
[----:B------:R-:W-:Y:S01]  /*5a20*/  @!P3 LOP3.LUT R6, R6, 0x3ffffff8, RZ, 0xc0, !PT ;  /* 0x3ffffff80606b812 */ /* 0x000fe200078ec0ff */
[----:B------:R-:W-:Y:S01]  /*5a30*/  STS.U16 [R66+0xb40], R117 ;  /* 0x000b407542007388 */ /* 0x000fe20000000400 */
[----:B-1----:R-:W-:-:S03]  /*5a40*/  IMAD.MOV.U32 R11, RZ, RZ, RZ ;  /* 0x000000ffff0b7224 */ /* 0x002fc600078e00ff */
[----:B------:R-:W-:Y:S01]  /*5a50*/  STS.U16 [R65+0xb80], R116 ;  /* 0x000b807441007388 */ /* 0x000fe20000000400 */
[----:B0-----:R-:W-:-:S03]  /*5a60*/  IMAD.MOV.U32 R10, RZ, RZ, 0x3f800000 ;  /* 0x3f800000ff0a7424 */ /* 0x001fc600078e00ff */
[----:B------:R-:W-:Y:S04]  /*5a70*/  STS.U16 [R64+0xbc0], R5 ;  /* 0x000bc00540007388 */ /* 0x000fe80000000400 */
[----:B------:R0:W-:Y:S01]  /*5a80*/  STS.U16 [R63+0xc00], R4 ;  /* 0x000c00043f007388 */ /* 0x0001e20000000400 */
        /* <DEDUP_REMOVED lines=18> */
[----:B------:R-:W-:Y:S01]  /*5bb0*/  @!P3 STS.64 [R6+UR11+0x1080], R12 ;  /* 0x0010800c0600b988 */ /* 0x000fe20008000a0b */
[----:B0-----:R-:W-:Y:S01]  /*5bc0*/  SHF.R.U32.HI R4, RZ, 0x5, R115 ;  /* 0x00000005ff047819 */ /* 0x001fe20000011673 */
[----:B------:R-:W-:Y:S03]  /*5bd0*/  BAR.SYNC.DEFER_BLOCKING 0x0 ;  /* 0x0000000000007b1d */ /* 0x000fe60000010000 */
[----:B------:R-:W-:-:S03]  /*5be0*/  ISETP.NE.AND P0, PT, R4, RZ, PT ;  /* 0x000000ff0400720c */ /* 0x000fc60003f05270 */
[----:B------:R-:W0:Y:S04]  /*5bf0*/  LDS.128 R4, [UR11+0x1080] ;  /* 0x0010800bff047984 */ /* 0x000e280008000c00 */
[----:B------:R1:W-:Y:S04]  /*5c00*/  SHFL.UP PT, R164, R13, 0x1, RZ ;  /* 0x042000000da47989 */ /* 0x0003e800000e00ff */
[----:B------:R2:W3:Y:S01]  /*5c10*/  SHFL.UP PT, R165, R12, 0x1, RZ ;  /* 0x042000000ca57989 */ /* 0x0004e200000e00ff */
[----:B------:R-:W-:Y:S01]  /*5c20*/  ISETP.NE.AND P2, PT, R107, RZ, P0 ;  /* 0x000000ff6b00720c */ /* 0x000fe20000745270 */
[----:B------:R-:W-:Y:S01]  /*5c30*/  BSSY B0, `(.L_x_3593) ;  /* 0x0000012000007945 */ /* 0x000fe20003800000 */
[----:B-1----:R-:W-:Y:S01]  /*5c40*/  @P0 IMAD.MOV.U32 R13, RZ, RZ, R11 ;  /* 0x000000ffff0d0224 */ /* 0x002fe200078e000b */
[----:B--2---:R-:W-:Y:S01]  /*5c50*/  @P0 MOV R12, R10 ;  /* 0x0000000a000c0202 */ /* 0x004fe20000000f00 */
[----:B0-----:R-:W-:-:S09]  /*5c60*/  FFMA.FTZ R7, R5, R6, R7 ;  /* 0x0000000605077223 */ /* 0x001fd20000010007 */
        /* <DEDUP_REMOVED lines=12> */
[----:B------:R-:W-:Y:S02]  /*5d30*/  @!P0 IMAD.MOV.U32 R165, RZ, RZ, R10 ;  /* 0x000000ffffa58224 */ /* 0x000fe400078e000a */
[----:B------:R-:W-:-:S07]  /*5d40*/  @!P0 IMAD.MOV.U32 R164, RZ, RZ, R11 ;  /* 0x000000ffffa48224 */ /* 0x000fce00078e000b */
.L_x_3594:
[----:B------:R-:W-:Y:S05]  /*5d50*/  BSYNC B0 ;  /* 0x0000000000007941 */ /* 0x000fea0003800000 */
.L_x_3593:
[----:B------:R-:W-:Y:S01]  /*5d60*/  BAR.SYNC.DEFER_BLOCKING 0x0 ;  /* 0x0000000000007b1d */ /* 0x000fe20000010000 */
[----:B------:R-:W-:Y:S01]  /*5d70*/  ISETP.NE.AND P0, PT, R115, RZ, PT ;  /* 0x000000ff7300720c */ /* 0x000fe20003f05270 */
[----:B------:R-:W-:Y:S01]  /*5d80*/  IMAD.U32 R7, R130, 0x10000, RZ ;  /* 0x0001000082077824 */ /* 0x000fe200078e00ff */
[----:B0-----:R-:W-:Y:S01]  /*5d90*/  SHF.L.U32 R11, R128, 0x10, RZ ;  /* 0x00000010800b7819 */ /* 0x001fe200000006ff */
[----:B------:R-:W-:Y:S01]  /*5da0*/  IMAD.U32 R128, R127, 0x10000, RZ ;  /* 0x000100007f807824 */ /* 0x000fe200078e00ff */
[----:B------:R-:W-:Y:S01]  /*5db0*/  SHF.L.U32 R6, R131, 0x10, RZ ;  /* 0x0000001083067819 */ /* 0x000fe200000006ff */
[----:B------:R-:W-:Y:S01]  /*5dc0*/  IMAD.U32 R127, R126, 0x10000, RZ ;  /* 0x000100007e7f7824 */ /* 0x000fe200078e00ff */
[----:B------:R-:W-:Y:S01]  /*5dd0*/  SHF.L.U32 R126, R125, 0x10, RZ ;  /* 0x000000107d7e7819 */ /* 0x000fe200000006ff */
[----:B------:R-:W-:Y:S01]  /*5de0*/  IMAD.U32 R125, R124, 0x10000, RZ ;  /* 0x000100007c7d7824 */ /* 0x000fe200078e00ff */
[----:B------:R-:W-:Y:S01]  /*5df0*/  BSSY B0, `(.L_x_3595) ;  /* 0x0000031000007945 */ /* 0x000fe20003800000 */
[----:B------:R-:W-:Y:S01]  /*5e00*/  IMAD.U32 R124, R123, 0x10000, RZ ;  /* 0x000100007b7c7824 */ /* 0x000fe200078e00ff */
[----:B------:R-:W-:Y:S01]  /*5e10*/  SHF.L.U32 R123, R122, 0x10, RZ ;  /* 0x000000107a7b7819 */ /* 0x000fe200000006ff */
[----:B------:R-:W-:-:S02]  /*5e20*/  IMAD.U32 R122, R121, 0x10000, RZ ;  /* 0x00010000797a7824 */ /* 0x000fc400078e00ff */
[----:B------:R-:W-:Y:S01]  /*5e30*/  IMAD.U32 R121, R120, 0x10000, RZ ;  /* 0x0001000078797824 */ /* 0x000fe200078e00ff */
[----:B------:R-:W-:Y:S01]  /*5e40*/  SHF.L.U32 R120, R119, 0x10, RZ ;  /* 0x0000001077787819 */ /* 0x000fe200000006ff */
[----:B------:R-:W-:Y:S02]  /*5e50*/  IMAD.U32 R119, R118, 0x10000, RZ ;  /* 0x0001000076777824 */ /* 0x000fe400078e00ff */
[----:B------:R-:W-:Y:S01]  /*5e60*/  IMAD.U32 R118, R117, 0x10000, RZ ;  /* 0x0001000075767824 */ /* 0x000fe200078e00ff */
[----:B------:R-:W-:Y:S01]  /*5e70*/  SHF.L.U32 R117, R116, 0x10, RZ ;  /* 0x0000001074757819 */ /* 0x000fe200000006ff */
        /* <DEDUP_REMOVED lines=22> */
[----:B------:R-:W1:Y:S01]  /*5fe0*/  S2UR UR14, SR_CTAID.X ;  /* 0x00000000000e79c3 */ /* 0x000e620000002500 */
[----:B0-----:R-:W-:Y:S02]  /*5ff0*/  IMAD.U32 R109, RZ, RZ, UR13 ;  /* 0x0000000dff6d7e24 */ /* 0x001fe4000f8e00ff */
        /* <DEDUP_REMOVED lines=16> */
.L_x_3596:
[----:B------:R-:W-:Y:S05]  /*6100*/  BSYNC B0 ;  /* 0x0000000000007941 */ /* 0x000fea0003800000 */
.L_x_3595:
        /* <DEDUP_REMOVED lines=20> */
.L_x_3592:
[----:B------:R-:W-:Y:S01]  /*6250*/  BAR.SYNC.DEFER_BLOCKING 0x0 ;  /* 0x0000000000007b1d */ /* 0x000fe20000010000 */
[----:B------:R-:W-:Y:S01]  /*6260*/  F2FP.BF16.F32.PACK_AB R0, R44, R45 ;  /* 0x0000002d2c00723e */ /* 0x000fe200000010ff */
[----:B------:R-:W-:Y:S01]  /*6270*/  USHF.L.U32 UR18, UR6, 0xa, URZ ;  /* 0x0000000a06127899 */ /* 0x000fe2000800063f */
[----:B0-----:R-:W-:Y:S02]  /*6280*/  F2FP.BF16.F32.PACK_AB R4, R42, R43 ;  /* 0x0000002b2a04723e */ /* 0x001fe400000010ff */
        /* <DEDUP_REMOVED lines=9> */
[C---:B------:R-:W-:Y:S02]  /*6320*/  PRMT R9, R0.reuse, 0x7610, R9 ;  /* 0x0000761000097816 */ /* 0x040fe40000000009 */
[----:B------:R-:W-:Y:S02]  /*6330*/  PRMT R10, R0, 0x7632, R10 ;  /* 0x00007632000a7816 */ /* 0x000fe4000000000a */
[----:B------:R-:W-:Y:S02]  /*6340*/  F2FP.BF16.F32.PACK_AB R0, R38, R39 ;  /* 0x000000272600723e */ /* 0x000fe400000010ff */
[----:B------:R-:W-:Y:S02]  /*6350*/  F2FP.BF16.F32.PACK_AB R4, R36, R37 ;  /* 0x000000252404723e */ /* 0x000fe400000010ff */
[----:B------:R-:W-:Y:S01]  /*6360*/  ISETP.NE.AND P0, PT, R115, RZ, PT ;  /* 0x000000ff7300720c */ /* 0x000fe20003f05270 */
[----:B------:R0:W-:Y:S01]  /*6370*/  STS.U16 [R62+0x2], R6 ;  /* 0x000002063e007388 */ /* 0x0001e20000000400 */
[----:B------:R-:W-:-:S02]  /*6380*/  PRMT R11, R0, 0x7610, R11 ;  /* 0x00007610000b7816 */ /* 0x000fc4000000000b */
[C---:B------:R-:W-:Y:S01]  /*6390*/  PRMT R12, R4.reuse, 0x7610, R12 ;  /* 0x00007610040c7816 */ /* 0x040fe2000000000c */
[----:B------:R1:W-:Y:S01]  /*63a0*/  STS.U16 [R62], R5 ;  /* 0x000000053e007388 */ /* 0x0003e20000000400 */
[----:B------:R-:W-:Y:S02]  /*63b0*/  PRMT R13, R4, 0x7632, R13 ;  /* 0x00007632040d7816 */ /* 0x000fe4000000000d */
[----:B------:R-:W-:Y:S01]  /*63c0*/  F2FP.BF16.F32.PACK_AB R4, R30, R31 ;  /* 0x0000001f1e04723e */ /* 0x000fe200000010ff */
[----:B------:R2:W-:Y:S01]  /*63d0*/  STS.U16 [R62+0x4], R7 ;  /* 0x000004073e007388 */ /* 0x0005e20000000400 */
[----:B------:R-:W-:Y:S02]  /*63e0*/  MOV R79, UR7 ;  /* 0x00000007004f7c02 */ /* 0x000fe40008000f00 */
[----:B0-----:R-:W-:Y:S01]  /*63f0*/  PRMT R6, R0, 0x7632, R6 ;  /* 0x0000763200067816 */ /* 0x001fe20000000006 */
[----:B------:R0:W-:Y:S01]  /*6400*/  STS.U16 [R62+0x6], R8 ;  /* 0x000006083e007388 */ /* 0x0001e20000000400 */
[----:B------:R-:W-:Y:S01]  /*6410*/  F2FP.BF16.F32.PACK_AB R0, R32, R33 ;  /* 0x000000212000723e */ /* 0x000fe200000010ff */
[----:B------:R-:W-:Y:S01]  /*6420*/  IMAD R79, R108, UR13, R79 ;  /* 0x0000000d6c4f7c24 */ /* 0x000fe2000f8e024f */
[----:B-1----:R-:W-:Y:S01]  /*6430*/  F2FP.BF16.F32.PACK_AB R5, R34, R35 ;  /* 0x000000232205723e */ /* 0x002fe200000010ff */
[----:B------:R1:W-:Y:S01]  /*6440*/  STS.U16 [R62+0x8], R9 ;  /* 0x000008093e007388 */ /* 0x0003e20000000400 */
[----:B------:R-:W-:-:S02]  /*6450*/  SHF.R.S32.HI R81, RZ, 0x1f, R2 ;  /* 0x0000001fff517819 */ /* 0x000fc40000011402 */
[----:B--2---:R-:W-:Y:S01]  /*6460*/  PRMT R7, R5, 0x7632, R7 ;  /* 0x0000763205077816 */ /* 0x004fe20000000007 */
[----:B------:R2:W-:Y:S01]  /*6470*/  STS.U16 [R62+0xa], R10 ;  /* 0x00000a0a3e007388 */ /* 0x0005e20000000400 */
[----:B0-----:R-:W-:-:S03]  /*6480*/  PRMT R8, R0, 0x7610, R8 ;  /* 0x0000761000087816 */ /* 0x001fc60000000008 */
[----:B------:R-:W-:Y:S01]  /*6490*/  STS.U16 [R62+0xc], R11 ;  /* 0x00000c0b3e007388 */ /* 0x000fe20000000400 */
[----:B-1----:R-:W-:Y:S01]  /*64a0*/  PRMT R9, R0, 0x7632, R9 ;  /* 0x0000763200097816 */ /* 0x002fe20000000009 */
[----:B------:R-:W-:Y:S02]  /*64b0*/  IMAD.U32 R0, RZ, RZ, UR10 ;  /* 0x0000000aff007e24 */ /* 0x000fe4000f8e00ff */
[----:B------:R-:W-:Y:S01]  /*64c0*/  STS.U16 [R62+0xe], R6 ;  /* 0x00000e063e007388 */ /* 0x000fe20000000400 */
[----:B--2---:R-:W-:-:S03]  /*64d0*/  PRMT R10, R4, 0x7632, R10 ;  /* 0x00007632040a7816 */ /* 0x004fc6000000000a */
[----:B------:R-:W-:Y:S04]  /*64e0*/  STS.U16 [R62+0x10], R12 ;  /* 0x0000100c3e007388 */ /* 0x000fe80000000400 */
[----:B------:R-:W-:Y:S04]  /*64f0*/  STS.U16 [R62+0x12], R13 ;  /* 0x0000120d3e007388 */ /* 0x000fe80000000400 */
[----:B------:R-:W-:Y:S04]  /*6500*/  STS.U16 [R62+0x14], R5 ;  /* 0x000014053e007388 */ /* 0x000fe80000000400 */
[----:B------:R0:W-:Y:S04]  /*6510*/  STS.U16 [R62+0x16], R7 ;  /* 0x000016073e007388 */ /* 0x0001e80000000400 */
[----:B------:R-:W-:Y:S04]  /*6520*/  STS.U16 [R62+0x18], R8 ;  /* 0x000018083e007388 */ /* 0x000fe80000000400 */
[----:B------:R-:W-:Y:S01]  /*6530*/  STS.U16 [R62+0x1a], R9 ;  /* 0x00001a093e007388 */ /* 0x000fe20000000400 */
[----:B0-----:R-:W-:-:S03]  /*6540*/  IMAD.WIDE.U32 R6, R108, UR12, RZ ;  /* 0x0000000c6c067c25 */ /* 0x001fc6000f8e00ff */
        /* <DEDUP_REMOVED lines=38> */
.L_x_3599:
[----:B------:R-:W-:Y:S05]  /*67b0*/  BSYNC B0 ;  /* 0x0000000000007941 */ /* 0x000fea0003800000 */
.L_x_3598:
[----:B------:R-:W-:Y:S01]  /*67c0*/  ULDC.64 UR14, c[0x0][0x2b8] ;  /* 0x0000ae00000e7ab9 */ /* 0x000fe20000000a00 */
[----:B------:R-:W-:Y:S01]  /*67d0*/  IMAD.IADD R7, R7, 0x1, R79 ;  /* 0x0000000107077824 */ /* 0x000fe200078e024f */
[----:B------:R-:W-:Y:S01]  /*67e0*/  UIMAD UR7, UR28, UR14, URZ ;  /* 0x0000000e1c0772a4 */ /* 0x000fe2000f8e023f */
[-C--:B------:R-:W-:Y:S01]  /*67f0*/  ISETP.GE.AND P1, PT, R113, R61.reuse, PT ;  /* 0x0000003d7100720c */ /* 0x080fe20003f26270 */
[----:B------:R-:W-:Y:S01]  /*6800*/  ULDC.64 UR12, c[0x0][0x308] ;  /* 0x0000c200000c7ab9 */ /* 0x000fe20000000a00 */
[----:B------:R-:W-:Y:S01]  /*6810*/  IMAD.WIDE.U32 R6, R109, UR14, R6 ;  /* 0x0000000e6d067c25 */ /* 0x000fe2000f8e0006 */
[C---:B------:R-:W-:Y:S02]  /*6820*/  LEA R9, P3, R2.reuse, UR12, 0x1 ;  /* 0x0000000c02097c11 */ /* 0x040fe4000f8608ff */
[-C--:B------:R-:W-:Y:S01]  /*6830*/  ISETP.GE.AND P5, PT, R111, R61.reuse, PT ;  /* 0x0000003d6f00720c */ /* 0x080fe20003fa6270 */
[----:B------:R-:W-:Y:S01]  /*6840*/  IMAD.U32 R0, RZ, RZ, UR7 ;  /* 0x00000007ff007e24 */ /* 0x000fe2000f8e00ff */
[----:B------:R-:W-:Y:S01]  /*6850*/  LEA.HI.X R8, R2, UR13, R81, 0x1, P3 ;  /* 0x0000000d02087c11 */ /* 0x000fe200098f0c51 */
[----:B------:R-:W-:Y:S01]  /*6860*/  ULDC.64 UR12, c[0x0][0x2a0] ;  /* 0x0000a800000c7ab9 */ /* 0x000fe20000000a00 */
[----:B------:R-:W-:Y:S01]  /*6870*/  ISETP.GE.AND P6, PT, R110, R61, PT ;  /* 0x0000003d6e00720c */ /* 0x000fe20003fc6270 */
[----:B0-----:R-:W-:Y:S01]  /*6880*/  IMAD R11, R109, UR15, R0 ;  /* 0x0000000f6d0b7c24 */ /* 0x001fe2000f8e0200 */
[----:B------:R-:W-:Y:S01]  /*6890*/  IADD3 R0, P2, R6, UR18, RZ ;  /* 0x0000001206007c10 */ /* 0x000fe2000ff5e0ff */
[----:B------:R-:W-:Y:S01]  /*68a0*/  UIMAD UR7, UR29, UR12, URZ ;  /* 0x0000000c1d0772a4 */ /* 0x000fe2000f8e023f */
[----:B------:R-:W-:-:S02]  /*68b0*/  LOP3.LUT R14, R2, 0x40, RZ, 0xfc, !PT ;  /* 0x00000040020e7812 */ /* 0x000fc400078efcff */
[----:B------:R-:W-:Y:S02]  /*68c0*/  IADD3.X R7, R11, UR19, R7, P2, !PT ;  /* 0x000000130b077c10 */ /* 0x000fe400097fe407 */
[----:B------:R-:W-:Y:S02]  /*68d0*/  LEA R6, P3, R0, R9, 0x1 ;  /* 0x0000000900067211 */ /* 0x000fe400078608ff */
[-C--:B------:R-:W-:Y:S02]  /*68e0*/  ISETP.GE.AND P2, PT, R112, R61.reuse, PT ;  /* 0x0000003d7000720c */ /* 0x080fe40003f46270 */
[----:B------:R-:W-:Y:S01]  /*68f0*/  LEA.HI.X R7, R0, R8, R7, 0x1, P3 ;  /* 0x0000000800077211 */ /* 0x000fe200018f0c07 */
[----:B------:R-:W-:Y:S01]  /*6900*/  IMAD.WIDE.U32 R8, R108, UR12, RZ ;  /* 0x0000000c6c087c25 */ /* 0x000fe2000f8e00ff */
[C---:B------:R-:W-:Y:S02]  /*6910*/  LOP3.LUT R0, R2.reuse, 0x20, RZ, 0xfc, !PT ;  /* 0x0000002002007812 */ /* 0x040fe400078efcff */
[----:B------:R-:W-:Y:S01]  /*6920*/  LOP3.LUT R10, R2, 0x1a0, RZ, 0xfc, !PT ;  /* 0x000001a0020a7812 */ /* 0x000fe200078efcff */
[----:B------:R-:W-:Y:S01]  /*6930*/  @!P1 STG.E.U16 desc[UR16][R6.64+0x100], R17 ;  /* 0x0001001106009986 */ /* 0x000fe2000c101510 */
        /* <DEDUP_REMOVED lines=8> */
[----:B------:R-:W-:Y:S01]  /*69c0*/  @!P6 STG.E.U16 desc[UR16][R6.64+0x380], R57 ;  /* 0x000380390600e986 */ /* 0x000fe2000c101510 */
[----:B------:R-:W-:-:S02]  /*69d0*/  ISETP.GE.AND P3, PT, R11, R61, PT ;  /* 0x0000003d0b00720c */ /* 0x000fc40003f66270 */
[-C--:B------:R-:W-:Y:S01]  /*69e0*/  ISETP.GE.AND P4, PT, R12, R61.reuse, PT ;  /* 0x0000003d0c00720c */ /* 0x080fe20003f86270 */
[----:B------:R2:W-:Y:S01]  /*69f0*/  @!P1 STG.E.U16 desc[UR16][R6.64+0x40], R15 ;  /* 0x0000400f06009986 */ /* 0x0005e2000c101510 */
[-C--:B------:R-:W-:Y:S01]  /*6a00*/  ISETP.GE.AND P6, PT, R13, R61.reuse, PT ;  /* 0x0000003d0d00720c */ /* 0x080fe20003fc6270 */
[----:B0-----:R-:W-:Y:S01]  /*6a10*/  IMAD.U32 R23, RZ, RZ, UR7 ;  /* 0x00000007ff177e24 */ /* 0x001fe2000f8e00ff */
[C---:B------:R-:W-:Y:S01]  /*6a20*/  ISETP.GE.AND P1, PT, R2.reuse, UR10, PT ;  /* 0x0000000a02007c0c */ /* 0x040fe2000bf26270 */
[----:B-1----:R-:W-:Y:S01]  /*6a30*/  IMAD.U32 R21, RZ, RZ, UR19 ;  /* 0x00000013ff157e24 */ /* 0x002fe2000f8e00ff */
[C---:B------:R-:W-:Y:S01]  /*6a40*/  LOP3.LUT R16, R2.reuse, 0x120, RZ, 0xfc, !PT ;  /* 0x0000012002107812 */ /* 0x040fe200078efcff */
[----:B------:R0:W-:Y:S01]  /*6a50*/  @!P5 STG.E.U16 desc[UR16][R6.64+0x80], R19 ;  /* 0x000080130600d986 */ /* 0x0001e2000c101510 */
[----:B------:R-:W-:Y:S01]  /*6a60*/  LOP3.LUT R17, R2, 0x180, RZ, 0xfc, !PT ;  /* 0x0000018002117812 */ /* 0x000fe200078efcff */
[----:B------:R-:W-:Y:S01]  /*6a70*/  IMAD R23, R108, UR13, R23 ;  /* 0x0000000d6c177c24 */ /* 0x000fe2000f8e0217 */
[----:B------:R-:W-:Y:S01]  /*6a80*/  LOP3.LUT R18, R2, 0x60, RZ, 0xfc, !PT ;  /* 0x0000006002127812 */ /* 0x000fe200078efcff */
[----:B------:R-:W-:Y:S01]  /*6a90*/  @!P2 STG.E.U16 desc[UR16][R6.64+0x340], R55 ;  /* 0x000340370600a986 */ /* 0x000fe2000c101510 */
[----:B------:R-:W-:-:S02]  /*6aa0*/  ISETP.GE.AND P5, PT, R16, R61, PT ;  /* 0x0000003d1000720c */ /* 0x000fc40003fa6270 */
[----:B--2---:R-:W-:Y:S01]  /*6ab0*/  LOP3.LUT R15, R2, 0xe0, RZ, 0xfc, !PT ;  /* 0x000000e0020f7812 */ /* 0x004fe200078efcff */
[----:B------:R-:W-:Y:S01]  /*6ac0*/  @!P3 STG.E.U16 desc[UR16][R6.64+0x280], R49 ;  /* 0x000280310600b986 */ /* 0x000fe2000c101510 */
[-C--:B------:R-:W-:Y:S02]  /*6ad0*/  ISETP.GE.AND P3, PT, R18, R61.reuse, PT ;  /* 0x0000003d1200720c */ /* 0x080fe40003f66270 */
[----:B------:R-:W-:Y:S01]  /*6ae0*/  MOV R20, UR18 ;  /* 0x0000001200147c02 */ /* 0x000fe20008000f00 */
[----:B------:R1:W-:Y:S01]  /*6af0*/  @!P4 STG.E.U16 desc[UR16][R6.64+0x200], R29 ;  /* 0x0002001d0600c986 */ /* 0x0003e2000c101510 */
[----:B0-----:R-:W-:Y:S02]  /*6b00*/  LOP3.LUT R19, R2, 0x1e0, RZ, 0xfc, !PT ;  /* 0x000001e002137812 */ /* 0x001fe400078efcff */
[-C--:B------:R-:W-:Y:S01]  /*6b10*/  ISETP.GE.AND P4, PT, R17, R61.reuse, PT ;  /* 0x0000003d1100720c */ /* 0x080fe20003f86270 */
[----:B------:R-:W-:Y:S01]  /*6b20*/  @!P6 STG.E.U16 desc[UR16][R6.64+0x2c0], R51 ;  /* 0x0002c0330600e986 */ /* 0x000fe2000c101510 */
[-C--:B------:R-:W-:Y:S01]  /*6b30*/  ISETP.GE.AND P6, PT, R15, R61.reuse, PT ;  /* 0x0000003d0f00720c */ /* 0x080fe20003fc6270 */
[----:B------:R-:W-:Y:S01]  /*6b40*/  @!P1 IMAD.WIDE.U32 R20, R108, UR12, R20 ;  /* 0x0000000c6c149c25 */ /* 0x000fe2000f8e0014 */
[----:B------:R-:W-:Y:S01]  /*6b50*/  ISETP.GE.AND P2, PT, R19, R61, PT ;  /* 0x0000003d1300720c */ /* 0x000fe20003f46270 */
[----:B------:R-:W-:Y:S01]  /*6b60*/  ULDC.64 UR12, c[0x0][0x2a8] ;  /* 0x0000aa00000c7ab9 */ /* 0x000fe20000000a00 */
[----:B------:R-:W-:Y:S01]  /*6b70*/  @!P5 STG.E.U16 desc[UR16][R6.64+0x240], R47 ;  /* 0x0002402f0600d986 */ /* 0x000fe2000c101510 */
[----:B------:R-:W-:Y:S01]  /*6b80*/  UIMAD UR7, UR28, UR12, URZ ;  /* 0x0000000c1c0772a4 */ /* 0x000fe2000f8e023f */
[----:B------:R-:W-:Y:S01]  /*6b90*/  @!P1 IADD3 R21, R23, R21, RZ ;  /* 0x0000001517159210 */ /* 0x000fe20007ffe0ff */
[----:B------:R-:W-:Y:S01]  /*6ba0*/  IMAD.IADD R23, R9, 0x1, R23 ;  /* 0x0000000109177824 */ /* 0x000fe200078e0217 */
[----:B------:R-:W-:Y:S01]  /*6bb0*/  @!P3 STG.E.U16 desc[UR16][R6.64+0xc0], R25 ;  /* 0x0000c0190600b986 */ /* 0x000fe2000c101510 */
[----:B------:R-:W-:-:S02]  /*6bc0*/  MOV R22, R8 ;  /* 0x0000000800167202 */ /* 0x000fc40000000f00 */
[----:B------:R-:W-:Y:S01]  /*6bd0*/  IMAD.U32 R26, RZ, RZ, UR7 ;  /* 0x00000007ff1a7e24 */ /* 0x000fe2000f8e00ff */
[----:B------:R-:W-:Y:S01]  /*6be0*/  @!P4 STG.E.U16 desc[UR16][R6.64+0x300], R53 ;  /* 0x000300350600c986 */ /* 0x000fe2000c101510 */
[----:B------:R-:W-:-:S03]  /*6bf0*/  @!P1 IMAD.WIDE.U32 R8, R109, UR12, R20 ;  /* 0x0000000c6d089c25 */ /* 0x000fc6000f8e0014 */
[----:B------:R0:W-:Y:S01]  /*6c00*/  @!P6 STG.E.U16 desc[UR16][R6.64+0x1c0], R27 ;  /* 0x0001c01b0600e986 */ /* 0x0001e2000c101510 */
[----:B------:R-:W-:Y:S01]  /*6c10*/  IADD3 R24, P6, R2, 0x20, RZ ;  /* 0x0000002002187810 */ /* 0x000fe20007fde0ff */
[C---:B------:R-:W-:Y:S02]  /*6c20*/  IMAD.WIDE.U32 R22, R109.reuse, UR12, R22 ;  /* 0x0000000c6d167c25 */ /* 0x040fe4000f8e0016 */
[----:B------:R2:W-:Y:S02]  /*6c30*/  @!P2 STG.E.U16 desc[UR16][R6.64+0x3c0], R59 ;  /* 0x0003c03b0600a986 */ /* 0x0005e4000c101510 */
[----:B-1----:R-:W-:Y:S02]  /*6c40*/  IMAD.X R29, RZ, RZ, R81, P6 ;  /* 0x000000ffff1d7224 */ /* 0x002fe400030e0651 */
[----:B------:R-:W-:Y:S01]  /*6c50*/  IMAD R49, R109, UR13, R26 ;  /* 0x0000000d6d317c24 */ /* 0x000fe2000f8e021a */
[----:B------:R-:W-:Y:S01]  /*6c60*/  ULDC.64 UR12, c[0x0][0x318] ;  /* 0x0000c600000c7ab9 */ /* 0x000fe20000000a00 */
[C---:B------:R-:W-:Y:S01]  /*6c70*/  IMAD.SHL.U32 R21, R24.reuse, 0x2, RZ ;  /* 0x0000000218157824 */ /* 0x040fe200078e00ff */
[----:B------:R-:W-:-:S02]  /*6c80*/  SHF.L.U64.HI R20, R24, 0x1, R29 ;  /* 0x0000000118147819 */ /* 0x000fc4000001021d */
[----:B0-----:R-:W-:Y:S02]  /*6c90*/  @!P1 IADD3 R27, P4, R2, R8, RZ ;  /* 0x00000008021b9210 */ /* 0x001fe40007f9e0ff */
[----:B------:R-:W-:Y:S02]  /*6ca0*/  IADD3 R24, P5, R22, UR18, RZ ;  /* 0x0000001216187c10 */ /* 0x000fe4000ffbe0ff */
[----:B------:R-:W-:Y:S02]  /*6cb0*/  @!P1 IADD3.X R28, R81, R9, R49, P4, !PT ;  /* 0x00000009511c9210 */ /* 0x000fe400027fe431 */
[----:B------:R-:W-:Y:S02]  /*6cc0*/  @!P1 LEA R22, P3, R27, UR12, 0x1 ;  /* 0x0000000c1b169c11 */ /* 0x000fe4000f8608ff */
[----:B------:R-:W-:Y:S02]  /*6cd0*/  IADD3.X R26, R49, UR19, R23, P5, !PT ;  /* 0x00000013311a7c10 */ /* 0x000fe4000affe417 */
[----:B------:R-:W-:-:S02]  /*6ce0*/  @!P1 LEA.HI.X R23, R27, UR13, R28, 0x1, P3 ;  /* 0x0000000d1b179c11 */ /* 0x000fc400098f0c1c */
[----:B------:R-:W-:Y:S01]  /*6cf0*/  PRMT R27, RZ, 0x7610, R27 ;  /* 0x00007610ff1b7816 */ /* 0x000fe2000000001b */
[----:B------:R-:W-:Y:S01]  /*6d00*/  BAR.SYNC.DEFER_BLOCKING 0x0 ;  /* 0x0000000000007b1d */ /* 0x000fe20000010000 */
[----:B------:R-:W-:Y:S02]  /*6d10*/  IADD3 R8, P6, R21, UR12, RZ ;  /* 0x0000000c15087c10 */ /* 0x000fe4000ffde0ff */
[----:B------:R-:W-:Y:S02]  /*6d20*/  ISETP.GE.AND P3, PT, R0, UR10, PT ;  /* 0x0000000a00007c0c */ /* 0x000fe4000bf66270 */
[----:B------:R-:W-:Y:S02]  /*6d30*/  ISETP.GE.AND P2, PT, R14, UR10, PT ;  /* 0x0000000a0e007c0c */ /* 0x000fe4000bf46270 */
[----:B------:R-:W-:Y:S02]  /*6d40*/  IADD3.X R9, R20, UR13, RZ, P6, !PT ;  /* 0x0000000d14097c10 */ /* 0x000fe4000b7fe4ff */
[----:B------:R-:W-:-:S02]  /*6d50*/  LEA R8, P4, R24, R8, 0x1 ;  /* 0x0000000818087211 */ /* 0x000fc400078808ff */
[----:B--2---:R-:W-:Y:S02]  /*6d60*/  PRMT R6, RZ, 0x7610, R6 ;  /* 0x00007610ff067816 */ /* 0x004fe40000000006 */
[----:B------:R-:W-:Y:S02]  /*6d70*/  LEA.HI.X R9, R24, R9, R26, 0x1, P4 ;  /* 0x0000000918097211 */ /* 0x000fe400020f0c1a */
[----:B------:R-:W-:Y:S01]  /*6d80*/  PRMT R7, RZ, 0x7610, R7 ;  /* 0x00007610ff077816 */ /* 0x000fe20000000007 */
[----:B------:R0:W2:Y:S01]  /*6d90*/  @!P1 LDG.E.U16 R27, desc[UR16][R22.64] ;  /* 0x00000010161b9981 */ /* 0x0000a2000c1e1500 */
[----:B------:R-:W-:Y:S02]  /*6da0*/  ISETP.GE.AND P1, PT, R18, UR10, PT ;  /* 0x0000000a12007c0c */ /* 0x000fe4000bf26270 */
[----:B------:R-:W-:Y:S01]  /*6db0*/  PRMT R24, RZ, 0x7610, R24 ;  /* 0x00007610ff187816 */ /* 0x000fe20000000018 */
[----:B------:R-:W3:Y:S01]  /*6dc0*/  @!P3 LDG.E.U16 R6, desc[UR16][R8.64] ;  /* 0x000000100806b981 */ /* 0x000ee2000c1e1500 */
[----:B------:R-:W-:-:S02]  /*6dd0*/  ISETP.GE.AND P6, PT, R113, UR10, PT ;  /* 0x0000000a71007c0c */ /* 0x000fc4000bfc6270 */
[----:B------:R-:W-:Y:S01]  /*6de0*/  ISETP.GE.AND P5, PT, R112, UR10, PT ;  /* 0x0000000a70007c0c */ /* 0x000fe2000bfa6270 */
[----:B------:R-:W4:Y:S01]  /*6df0*/  @!P2 LDG.E.U16 R7, desc[UR16][R8.64+0x40] ;  /* 0x000040100807a981 */ /* 0x000f22000c1e1500 */
[----:B------:R-:W-:Y:S02]  /*6e00*/  ISETP.GE.AND P4, PT, R111, UR10, PT ;  /* 0x0000000a6f007c0c */ /* 0x000fe4000bf86270 */
[----:B------:R-:W-:Y:S02]  /*6e10*/  ISETP.GE.AND P3, PT, R15, UR10, PT ;  /* 0x0000000a0f007c0c */ /* 0x000fe4000bf66270 */
[----:B------:R-:W-:Y:S01]  /*6e20*/  ISETP.GE.AND P2, PT, R12, UR10, PT ;  /* 0x0000000a0c007c0c */ /* 0x000fe2000bf46270 */
[----:B------:R-:W5:Y:S01]  /*6e30*/  @!P1 LDG.E.U16 R24, desc[UR16][R8.64+0x80] ;  /* 0x0000801008189981 */ /* 0x000f62000c1e1500 */
[----:B------:R-:W-:Y:S02]  /*6e40*/  ISETP.GE.AND P1, PT, R16, UR10, PT ;  /* 0x0000000a10007c0c */ /* 0x000fe4000bf26270 */
[----:B------:R-:W-:-:S02]  /*6e50*/  PRMT R25, RZ, 0x7610, R25 ;  /* 0x00007610ff197816 */ /* 0x000fc40000000019 */
[----:B------:R-:W-:Y:S02]  /*6e60*/  PRMT R26, RZ, 0x7610, R26 ;  /* 0x00007610ff1a7816 */ /* 0x000fe4000000001a */
[----:B0-----:R-:W-:Y:S02]  /*6e70*/  PRMT R23, RZ, 0x7610, R23 ;  /* 0x00007610ff177816 */ /* 0x001fe40000000017 */
        /* <DEDUP_REMOVED lines=29> */
[----:B0-----:R-:W-:-:S04]  /*7050*/  IADD3 R8, R59, 0x3, RZ ;  /* 0x000000033b087810 */ /* 0x001fc80007ffe0ff */
        /* <DEDUP_REMOVED lines=8> */
[----:B-----5:R2:W-:Y:S01]  /*70e0*/  STS.U16 [R75+0xc0], R24 ;  /* 0x0000c0184b007388 */ /* 0x0205e20000000400 */
[----:B0-----:R-:W-:-:S03]  /*70f0*/  VIADD R6, R59, 0x1 ;  /* 0x000000013b067836 */ /* 0x001fc60000000000 */
[----:B------:R-:W-:Y:S04]  /*7100*/  STS.U16 [R74+0x100], R25 ;  /* 0x000100194a007388 */ /* 0x000fe80000000400 */
[----:B------:R0:W-:Y:S04]  /*7110*/  STS.U16 [R73+0x140], R26 ;  /* 0x0001401a49007388 */ /* 0x0001e80000000400 */
[----:B------:R-:W-:Y:S04]  /*7120*/  STS.U16 [R72+0x180], R23 ;  /* 0x0001801748007388 */ /* 0x000fe80000000400 */
[----:B------:R-:W-:Y:S01]  /*7130*/  STS.U16 [R71+0x1c0], R22 ;  /* 0x0001c01647007388 */ /* 0x000fe20000000400 */
[----:B------:R-:W-:-:S03]  /*7140*/  LEA.HI.SX32 R6, R6, R59, 0x1b ;  /* 0x0000003b06067211 */ /* 0x000fc600078fdaff */
[----:B------:R-:W-:Y:S04]  /*7150*/  STS.U16 [R70+0x200], R29 ;  /* 0x0002001d46007388 */ /* 0x000fe80000000400 */
[----:B------:R3:W-:Y:S01]  /*7160*/  STS.U16 [R69+0x240], R28 ;  /* 0x0002401c45007388 */ /* 0x0007e20000000400 */
[----:B------:R-:W-:Y:S01]  /*7170*/  LEA R6, R6, UR11, 0x1 ;  /* 0x0000000b06067c11 */ /* 0x000fe2000f8e08ff */
[----:B-1----:R-:W-:Y:S02]  /*7180*/  VIADD R7, R59, 0x2 ;  /* 0x000000023b077836 */ /* 0x002fe40000000000 */
[----:B------:R-:W-:Y:S04]  /*7190*/  STS.U16 [R68+0x280], R47 ;  /* 0x0002802f44007388 */ /* 0x000fe80000000400 */
[----:B------:R1:W-:Y:S04]  /*71a0*/  STS.U16 [R67+0x2c0], R46 ;  /* 0x0002c02e43007388 */ /* 0x0003e80000000400 */
[----:B------:R-:W-:Y:S04]  /*71b0*/  STS.U16 [R66+0x300], R49 ;  /* 0x0003003142007388 */ /* 0x000fe80000000400 */
[----:B------:R-:W-:Y:S04]  /*71c0*/  STS.U16 [R65+0x340], R48 ;  /* 0x0003403041007388 */ /* 0x000fe80000000400 */
[----:B------:R-:W-:Y:S04]  /*71d0*/  STS.U16 [R64+0x380], R51 ;  /* 0x0003803340007388 */ /* 0x000fe80000000400 */
[----:B------:R4:W-:Y:S01]  /*71e0*/  STS.U16 [R63+0x3c0], R50 ;  /* 0x0003c0323f007388 */ /* 0x0009e20000000400 */
[----:B------:R-:W-:-:S03]  /*71f0*/  NOP ;  /* 0x0000000000007918 */ /* 0x000fc60000000000 */
[----:B------:R-:W5:Y:S01]  /*7200*/  LDS.U16 R23, [R62] ;  /* 0x000000003e177984 */ /* 0x000f620000000400 */
[----:B------:R-:W-:-:S03]  /*7210*/  LEA.HI.SX32 R7, R7, R59, 0x1b ;  /* 0x0000003b07077211 */ /* 0x000fc600078fdaff */
[----:B------:R-:W5:Y:S01]  /*7220*/  LDS.U16 R25, [R6+0x2] ;  /* 0x0000020006197984 */ /* 0x000f620000000400 */
[----:B------:R-:W-:-:S03]  /*7230*/  LEA R7, R7, UR11, 0x1 ;  /* 0x0000000b07077c11 */ /* 0x000fc6000f8e08ff */
[----:B------:R-:W5:Y:S04]  /*7240*/  LDS.U16 R52, [R8+0x6] ;  /* 0x0000060008347984 */ /* 0x000f680000000400 */
[----:B------:R-:W5:Y:S01]  /*7250*/  LDS.U16 R51, [R7+0x4] ;  /* 0x0000040007337984 */ /* 0x000f620000000400 */
[C---:B--2---:R-:W-:Y:S01]  /*7260*/  IADD3 R24, R59.reuse, 0x6, RZ ;  /* 0x000000063b187810 */ /* 0x044fe20007ffe0ff */
[C---:B0-----:R-:W-:Y:S01]  /*7270*/  VIADD R26, R59.reuse, 0x7 ;  /* 0x000000073b1a7836 */ /* 0x041fe20000000000 */
[C---:B---3--:R-:W-:Y:S01]  /*7280*/  IADD3 R28, R59.reuse, 0x9, RZ ;  /* 0x000000093b1c7810 */ /* 0x048fe20007ffe0ff */
[C---:B------:R-:W-:Y:S01]  /*7290*/  VIADD R27, R59.reuse, 0x8 ;  /* 0x000000083b1b7836 */ /* 0x040fe20000000000 */
[----:B------:R-:W-:Y:S01]  /*72a0*/  LEA.HI.SX32 R24, R24, R59, 0x1b ;  /* 0x0000003b18187211 */ /* 0x000fe200078fdaff */
[C---:B-1----:R-:W-:Y:S01]  /*72b0*/  VIADD R46, R59.reuse, 0xb ;  /* 0x0000000b3b2e7836 */ /* 0x042fe20000000000 */
[----:B------:R-:W0:Y:S01]  /*72c0*/  LDS.U16 R54, [R9+0x8] ;  /* 0x0000080009367984 */ /* 0x000e220000000400 */
[----:B------:R-:W-:-:S02]  /*72d0*/  VIADD R29, R59, 0xa ;  /* 0x0000000a3b1d7836 */ /* 0x000fc40000000000 */
[C---:B----4-:R-:W-:Y:S02]  /*72e0*/  VIADD R50, R59.reuse, 0xd ;  /* 0x0000000d3b327836 */ /* 0x050fe40000000000 */
[C---:B------:R-:W-:Y:S02]  /*72f0*/  VIADD R22, R59.reuse, 0x5 ;  /* 0x000000053b167836 */ /* 0x040fe40000000000 */
[----:B------:R-:W-:-:S03]  /*7300*/  VIADD R48, R59, 0xc ;  /* 0x0000000c3b307836 */ /* 0x000fc60000000000 */
[-C--:B------:R-:W-:Y:S02]  /*7310*/  LEA.HI.SX32 R22, R22, R59.reuse, 0x1b ;  /* 0x0000003b16167211 */ /* 0x080fe400078fdaff */
[----:B-----5:R-:W-:Y:S02]  /*7320*/  SHF.L.U32 R47, R23, 0x10, RZ ;  /* 0x00000010172f7819 */ /* 0x020fe400000006ff */
[----:B------:R-:W-:Y:S02]  /*7330*/  LEA R23, R24, UR11, 0x1 ;  /* 0x0000000b18177c11 */ /* 0x000fe4000f8e08ff */
[-C--:B------:R-:W-:Y:S02]  /*7340*/  LEA.HI.SX32 R24, R26, R59.reuse, 0x1b ;  /* 0x0000003b1a187211 */ /* 0x080fe400078fdaff */
[----:B------:R-:W-:Y:S02]  /*7350*/  SHF.L.U32 R49, R25, 0x10, RZ ;  /* 0x0000001019317819 */ /* 0x000fe400000006ff */
[----:B------:R-:W-:Y:S01]  /*7360*/  LEA R22, R22, UR11, 0x1 ;  /* 0x0000000b16167c11 */ /* 0x000fe2000f8e08ff */
[----:B------:R-:W-:Y:S01]  /*7370*/  IMAD.U32 R52, R52, 0x10000, RZ ;  /* 0x0001000034347824 */ /* 0x000fe200078e00ff */
[-C--:B------:R-:W-:Y:S01]  /*7380*/  LEA.HI.SX32 R26, R28, R59.reuse, 0x1b ;  /* 0x0000003b1c1a7211 */ /* 0x080fe200078fdaff */
[----:B------:R-:W-:Y:S01]  /*7390*/  FMUL.FTZ R56, R47, -1.4426950216293334961 ;  /* 0xbfb8aa3b2f387820 */ /* 0x000fe20000410000 */
[-C--:B------:R-:W-:Y:S01]  /*73a0*/  LEA.HI.SX32 R25, R27, R59.reuse, 0x1b ;  /* 0x0000003b1b197211 */ /* 0x080fe200078fdaff */
[----:B------:R-:W-:Y:S01]  /*73b0*/  FMUL.FTZ R58, R49, -1.4426950216293334961 ;  /* 0xbfb8aa3b313a7820 */ /* 0x000fe20000410000 */
[-C--:B------:R-:W-:Y:S01]  /*73c0*/  LEA.HI.SX32 R28, R46, R59.reuse, 0x1b ;  /* 0x0000003b2e1c7211 */ /* 0x080fe200078fdaff */
[----:B------:R-:W-:Y:S01]  /*73d0*/  IMAD.U32 R51, R51, 0x10000, RZ ;  /* 0x0001000033337824 */ /* 0x000fe200078e00ff */
[-C--:B------:R-:W-:Y:S01]  /*73e0*/  LEA.HI.SX32 R27, R29, R59.reuse, 0x1b ;  /* 0x0000003b1d1b7211 */ /* 0x080fe200078fdaff */
[----:B------:R-:W-:Y:S01]  /*73f0*/  LDS.U16 R53, [R22+0xa] ;  /* 0x00000a0016357984 */ /* 0x000fe20000000400 */
[-C--:B------:R-:W-:Y:S01]  /*7400*/  LEA.HI.SX32 R46, R50, R59.reuse, 0x1b ;  /* 0x0000003b322e7211 */ /* 0x080fe200078fdaff */
[C---:B------:R-:W-:Y:S01]  /*7410*/  VIADD R50, R59.reuse, 0xf ;  /* 0x0000000f3b327836 */ /* 0x040fe20000000000 */
[-C--:B------:R-:W-:Y:S01]  /*7420*/  LEA.HI.SX32 R29, R48, R59.reuse, 0x1b ;  /* 0x0000003b301d7211 */ /* 0x080fe200078fdaff */
[----:B------:R-:W-:Y:S01]  /*7430*/  VIADD R48, R59, 0xe ;  /* 0x0000000e3b307836 */ /* 0x000fe20000000000 */
[----:B------:R-:W-:Y:S01]  /*7440*/  LEA R24, R24, UR11, 0x1 ;  /* 0x0000000b18187c11 */ /* 0x000fe2000f8e08ff */
[----:B------:R-:W-:Y:S01]  /*7450*/  LDS.U16 R55, [R23+0xc] ;  /* 0x00000c0017377984 */ /* 0x000fe20000000400 */
[-C--:B------:R-:W-:Y:S01]  /*7460*/  LEA.HI.SX32 R50, R50, R59.reuse, 0x1b ;  /* 0x0000003b32327211 */ /* 0x080fe200078fdaff */
[----:B------:R1:W-:Y:S01]  /*7470*/  MUFU.EX2 R82, R58 ;  /* 0x0000003a00527308 */ /* 0x0003e20000000800 */
[----:B------:R-:W-:Y:S01]  /*7480*/  LEA R27, R27, UR11, 0x1 ;  /* 0x0000000b1b1b7c11 */ /* 0x000fe2000f8e08ff */
[----:B------:R-:W2:Y:S01]  /*7490*/  LDS.U16 R78, [R24+0xe] ;  /* 0x00000e00184e7984 */ /* 0x000ea20000000400 */
[----:B------:R-:W-:-:S02]  /*74a0*/  LEA.HI.SX32 R48, R48, R59, 0x1b ;  /* 0x0000003b30307211 */ /* 0x000fc400078fdaff */
[----:B------:R-:W-:Y:S01]  /*74b0*/  LEA R28, R28, UR11, 0x1 ;  /* 0x0000000b1c1c7c11 */ /* 0x000fe2000f8e08ff */
[----:B------:R-:W3:Y:S01]  /*74c0*/  LDS.U16 R60, [R27+0x14] ;  /* 0x000014001b3c7984 */ /* 0x000ee20000000400 */
[----:B------:R-:W-:Y:S01]  /*74d0*/  LEA R29, R29, UR11, 0x1 ;  /* 0x0000000b1d1d7c11 */ /* 0x000fe2000f8e08ff */
[----:B-1----:R-:W-:Y:S01]  /*74e0*/  FMUL.FTZ R58, R52, -1.4426950216293334961 ;  /* 0xbfb8aa3b343a7820 */ /* 0x002fe20000410000 */
[----:B------:R-:W-:Y:S01]  /*74f0*/  LEA R50, R50, UR11, 0x1 ;  /* 0x0000000b32327c11 */ /* 0x000fe2000f8e08ff */
[----:B------:R1:W-:Y:S01]  /*7500*/  MUFU.EX2 R81, R56 ;  /* 0x0000003800517308 */ /* 0x0003e20000000800 */
[----:B------:R-:W-:Y:S01]  /*7510*/  LEA R25, R25, UR11, 0x1 ;  /* 0x0000000b19197c11 */ /* 0x000fe2000f8e08ff */
[----:B------:R-:W4:Y:S01]  /*7520*/  LDS.U16 R61, [R28+0x16] ;  /* 0x000016001c3d7984 */ /* 0x000f220000000400 */
[----:B------:R-:W-:Y:S02]  /*7530*/  LEA R48, R48, UR11, 0x1 ;  /* 0x0000000b30307c11 */ /* 0x000fe4000f8e08ff */
[----:B------:R-:W-:Y:S01]  /*7540*/  LEA R26, R26, UR11, 0x1 ;  /* 0x0000000b1a1a7c11 */ /* 0x000fe2000f8e08ff */
[----:B------:R-:W5:Y:S01]  /*7550*/  LDS.U16 R79, [R29+0x18] ;  /* 0x000018001d4f7984 */ /* 0x000f620000000400 */
[----:B------:R-:W-:Y:S01]  /*7560*/  LEA R46, R46, UR11, 0x1 ;  /* 0x0000000b2e2e7c11 */ /* 0x000fe2000f8e08ff */
[----:B------:R0:W-:Y:S01]  /*7570*/  MUFU.EX2 R84, R58 ;  /* 0x0000003a00547308 */ /* 0x0001e20000000800 */
[----:B-1----:R-:W-:Y:S01]  /*7580*/  FMUL.FTZ R56, R51, -1.4426950216293334961 ;  /* 0xbfb8aa3b33387820 */ /* 0x002fe20000410000 */
[----:B------:R-:W1:Y:S04]  /*7590*/  LDS.U16 R80, [R25+0x10] ;  /* 0x0000100019507984 */ /* 0x000e680000000400 */
[----:B------:R-:W1:Y:S04]  /*75a0*/  LDS.U16 R59, [R48+0x1c] ;  /* 0x00001c00303b7984 */ /* 0x000e680000000400 */
[----:B0-----:R-:W0:Y:S01]  /*75b0*/  LDS.U16 R58, [R50+0x1e] ;  /* 0x00001e00323a7984 */ /* 0x001e220000000400 */
[----:B------:R2:W-:Y:S03]  /*75c0*/  MUFU.EX2 R83, R56 ;  /* 0x0000003800537308 */ /* 0x0005e60000000800 */
[----:B------:R-:W0:Y:S04]  /*75d0*/  LDS.U16 R57, [R26+0x12] ;  /* 0x000012001a397984 */ /* 0x000e280000000400 */
[----:B--2---:R-:W2:Y:S01]  /*75e0*/  LDS.U16 R56, [R46+0x1a] ;  /* 0x00001a002e387984 */ /* 0x004ea20000000400 */
[----:B------:R-:W-:Y:S01]  /*75f0*/  SHF.L.U32 R54, R54, 0x10, RZ ;  /* 0x0000001036367819 */ /* 0x000fe200000006ff */
[----:B------:R-:W-:Y:S01]  /*7600*/  IMAD.U32 R78, R78, 0x10000, RZ ;  /* 0x000100004e4e7824 */ /* 0x000fe200078e00ff */
[----:B------:R-:W-:-:S03]  /*7610*/  SHF.L.U32 R53, R53, 0x10, RZ ;  /* 0x0000001035357819 */ /* 0x000fc600000006ff */
[----:B------:R-:W-:Y:S01]  /*7620*/  FMUL.FTZ R85, R54, -1.4426950216293334961 ;  /* 0xbfb8aa3b36557820 */ /* 0x000fe20000410000 */
[----:B---3--:R-:W-:Y:S02]  /*7630*/  IMAD.U32 R60, R60, 0x10000, RZ ;  /* 0x000100003c3c7824 */ /* 0x008fe400078e00ff */
[----:B------:R-:W-:Y:S01]  /*7640*/  FMUL.FTZ R89, R78, -1.4426950216293334961 ;  /* 0xbfb8aa3b4e597820 */ /* 0x000fe20000410000 */
[----:B------:R-:W-:Y:S01]  /*7650*/  FMUL.FTZ R86, R53, -1.4426950216293334961 ;  /* 0xbfb8aa3b35567820 */ /* 0x000fe20000410000 */
[----:B------:R-:W-:Y:S01]  /*7660*/  IMAD.U32 R55, R55, 0x10000, RZ ;  /* 0x0001000037377824 */ /* 0x000fe200078e00ff */
[----:B------:R-:W3:Y:S01]  /*7670*/  MUFU.EX2 R85, R85 ;  /* 0x0000005500557308 */ /* 0x000ee20000000800 */
[----:B----4-:R-:W-:Y:S01]  /*7680*/  SHF.L.U32 R61, R61, 0x10, RZ ;  /* 0x000000103d3d7819 */ /* 0x010fe200000006ff */
[----:B------:R-:W-:Y:S01]  /*7690*/  FMUL.FTZ R92, R60, -1.4426950216293334961 ;  /* 0xbfb8aa3b3c5c7820 */ /* 0x000fe20000410000 */
[----:B-----5:R-:W-:-:S03]  /*76a0*/  IMAD.U32 R79, R79, 0x10000, RZ ;  /* 0x000100004f4f7824 */ /* 0x020fc600078e00ff */
[----:B------:R-:W-:Y:S01]  /*76b0*/  FMUL.FTZ R93, R61, -1.4426950216293334961 ;  /* 0xbfb8aa3b3d5d7820 */ /* 0x000fe20000410000 */
[----:B-1----:R-:W-:Y:S01]  /*76c0*/  SHF.L.U32 R80, R80, 0x10, RZ ;  /* 0x0000001050507819 */ /* 0x002fe200000006ff */
[----:B------:R-:W-:Y:S01]  /*76d0*/  FMUL.FTZ R94, R79, -1.4426950216293334961 ;  /* 0xbfb8aa3b4f5e7820 */ /* 0x000fe20000410000 */
[----:B------:R-:W-:Y:S01]  /*76e0*/  SHF.L.U32 R59, R59, 0x10, RZ ;  /* 0x000000103b3b7819 */ /* 0x000fe200000006ff */
[----:B0-----:R-:W-:Y:S02]  /*76f0*/  IMAD.U32 R58, R58, 0x10000, RZ ;  /* 0x000100003a3a7824 */ /* 0x001fe400078e00ff */
[----:B------:R-:W-:Y:S01]  /*7700*/  FMUL.FTZ R87, R55, -1.4426950216293334961 ;  /* 0xbfb8aa3b37577820 */ /* 0x000fe20000410000 */
[----:B------:R-:W0:Y:S01]  /*7710*/  MUFU.EX2 R89, R89 ;  /* 0x0000005900597308 */ /* 0x000e220000000800 */
[----:B------:R-:W-:Y:S02]  /*7720*/  IMAD.U32 R57, R57, 0x10000, RZ ;  /* 0x0001000039397824 */ /* 0x000fe400078e00ff */
[----:B------:R-:W-:Y:S01]  /*7730*/  FMUL.FTZ R97, R58, -1.4426950216293334961 ;  /* 0xbfb8aa3b3a617820 */ /* 0x000fe20000410000 */
[----:B------:R-:W-:Y:S01]  /*7740*/  FMUL.FTZ R90, R80, -1.4426950216293334961 ;  /* 0xbfb8aa3b505a7820 */ /* 0x000fe20000410000 */
[----:B------:R-:W-:Y:S01]  /*7750*/  FMUL.FTZ R96, R59, -1.4426950216293334961 ;  /* 0xbfb8aa3b3b607820 */ /* 0x000fe20000410000 */
[----:B------:R-:W-:Y:S01]  /*7760*/  FMUL.FTZ R91, R57, -1.4426950216293334961 ;  /* 0xbfb8aa3b395b7820 */ /* 0x000fe20000410000 */
[----:B--2---:R-:W-:Y:S01]  /*7770*/  IMAD.U32 R56, R56, 0x10000, RZ ;  /* 0x0001000038387824 */ /* 0x004fe200078e00ff */
[----:B------:R-:W1:Y:S03]  /*7780*/  MUFU.EX2 R86, R86 ;  /* 0x0000005600567308 */ /* 0x000e660000000800 */
[----:B------:R-:W-:-:S05]  /*7790*/  FMUL.FTZ R95, R56, -1.4426950216293334961 ;  /* 0xbfb8aa3b385f7820 */ /* 0x000fca0000410000 */
[----:B------:R-:W2:Y:S01]  /*77a0*/  MUFU.EX2 R92, R92 ;  /* 0x0000005c005c7308 */ /* 0x000ea20000000800 */
[----:B---3--:R-:W-:-:S07]  /*77b0*/  FADD.FTZ R85, R85, 1 ;  /* 0x3f80000055557421 */ /* 0x008fce0000010000 */
[----:B------:R-:W3:Y:S08]  /*77c0*/  MUFU.EX2 R93, R93 ;  /* 0x0000005d005d7308 */ /* 0x000ef00000000800 */
[----:B------:R-:W4:Y:S01]  /*77d0*/  MUFU.EX2 R94, R94 ;  /* 0x0000005e005e7308 */ /* 0x000f220000000800 */
[----:B------:R-:W-:-:S07]  /*77e0*/  FADD.FTZ R81, R81, 1 ;  /* 0x3f80000051517421 */ /* 0x000fce0000010000 */
[----:B------:R-:W5:Y:S08]  /*77f0*/  MUFU.EX2 R87, R87 ;  /* 0x0000005700577308 */ /* 0x000f700000000800 */
[----:B------:R-:W5:Y:S01]  /*7800*/  MUFU.EX2 R97, R97 ;  /* 0x0000006100617308 */ /* 0x000f620000000800 */
[----:B------:R-:W-:-:S07]  /*7810*/  FADD.FTZ R82, R82, 1 ;  /* 0x3f80000052527421 */ /* 0x000fce0000010000 */
[----:B------:R-:W5:Y:S08]  /*7820*/  MUFU.EX2 R90, R90 ;  /* 0x0000005a005a7308 */ /* 0x000f700000000800 */
[----:B------:R-:W5:Y:S08]  /*7830*/  MUFU.EX2 R91, R91 ;  /* 0x0000005b005b7308 */ /* 0x000f700000000800 */
[----:B------:R-:W5:Y:S01]  /*7840*/  MUFU.EX2 R96, R96 ;  /* 0x0000006000607308 */ /* 0x000f620000000800 */
[----:B0-----:R-:W-:-:S07]  /*7850*/  FADD.FTZ R89, R89, 1 ;  /* 0x3f80000059597421 */ /* 0x001fce0000010000 */
[----:B------:R-:W0:Y:S01]  /*7860*/  MUFU.EX2 R95, R95 ;  /* 0x0000005f005f7308 */ /* 0x000e220000000800 */
[----:B------:R-:W-:Y:S01]  /*7870*/  FADD.FTZ R83, R83, 1 ;  /* 0x3f80000053537421 */ /* 0x000fe20000010000 */
[----:B------:R-:W-:Y:S01]  /*7880*/  FADD.FTZ R84, R84, 1 ;  /* 0x3f80000054547421 */ /* 0x000fe20000010000 */
[----:B-1----:R-:W-:Y:S01]  /*7890*/  FADD.FTZ R86, R86, 1 ;  /* 0x3f80000056567421 */ /* 0x002fe20000010000 */
[----:B--2---:R-:W-:-:S04]  /*78a0*/  FADD.FTZ R92, R92, 1 ;  /* 0x3f8000005c5c7421 */ /* 0x004fc80000010000 */
[----:B------:R-:W1:Y:S01]  /*78b0*/  MUFU.RCP R98, R81 ;  /* 0x0000005100627308 */ /* 0x000e620000001000 */
[----:B---3--:R-:W-:Y:S01]  /*78c0*/  FADD.FTZ R93, R93, 1 ;  /* 0x3f8000005d5d7421 */ /* 0x008fe20000010000 */
[----:B----4-:R-:W-:Y:S01]  /*78d0*/  FADD.FTZ R94, R94, 1 ;  /* 0x3f8000005e5e7421 */ /* 0x010fe20000010000 */
[----:B-----5:R-:W-:-:S05]  /*78e0*/  FADD.FTZ R87, R87, 1 ;  /* 0x3f80000057577421 */ /* 0x020fca0000010000 */
[----:B------:R1:W2:Y:S01]  /*78f0*/  MUFU.RCP R100, R82 ;  /* 0x0000005200647308 */ /* 0x0002a20000001000 */
[----:B------:R-:W-:-:S07]  /*7900*/  FADD.FTZ R97, R97, 1 ;  /* 0x3f80000061617421 */ /* 0x000fce0000010000 */
[----:B------:R-:W3:Y:S01]  /*7910*/  MUFU.RCP R85, R85 ;  /* 0x0000005500557308 */ /* 0x000ee20000001000 */
[----:B------:R-:W-:Y:S01]  /*7920*/  FADD.FTZ R90, R90, 1 ;  /* 0x3f8000005a5a7421 */ /* 0x000fe20000010000 */
[----:B------:R-:W-:Y:S01]  /*7930*/  FADD.FTZ R91, R91, 1 ;  /* 0x3f8000005b5b7421 */ /* 0x000fe20000010000 */
[----:B------:R-:W-:-:S05]  /*7940*/  FADD.FTZ R96, R96, 1 ;  /* 0x3f80000060607421 */ /* 0x000fca0000010000 */
[----:B------:R-:W4:Y:S01]  /*7950*/  MUFU.RCP R99, R84 ;  /* 0x0000005400637308 */ /* 0x000f220000001000 */
[----:B0-----:R-:W-:-:S07]  /*7960*/  FADD.FTZ R95, R95, 1 ;  /* 0x3f8000005f5f7421 */ /* 0x001fce0000010000 */
[----:B------:R-:W0:Y:S08]  /*7970*/  MUFU.RCP R114, R83 ;  /* 0x0000005300727308 */ /* 0x000e300000001000 */
[----:B------:R-:W5:Y:S08]  /*7980*/  MUFU.RCP R89, R89 ;  /* 0x0000005900597308 */ /* 0x000f700000001000 */
[----:B------:R-:W5:Y:S08]  /*7990*/  MUFU.RCP R83, R92 ;  /* 0x0000005c00537308 */ /* 0x000f700000001000 */
[----:B------:R-:W5:Y:S08]  /*79a0*/  MUFU.RCP R86, R86 ;  /* 0x0000005600567308 */ /* 0x000f700000001000 */
[----:B------:R-:W5:Y:S01]  /*79b0*/  MUFU.RCP R118, R93 ;  /* 0x0000005d00767308 */ /* 0x000f620000001000 */
[----:B-1----:R-:W-:-:S07]  /*79c0*/  FMUL.FTZ R82, R47, R98 ;  /* 0x000000622f527220 */ /* 0x002fce0000410000 */
[----:B------:R-:W1:Y:S01]  /*79d0*/  MUFU.RCP R116, R87 ;  /* 0x0000005700747308 */ /* 0x000e620000001000 */
[----:B--2---:R-:W-:-:S07]  /*79e0*/  FMUL.FTZ R49, R49, R100 ;  /* 0x0000006431317220 */ /* 0x004fce0000410000 */
[----:B------:R-:W2:Y:S01]  /*79f0*/  MUFU.RCP R94, R94 ;  /* 0x0000005e005e7308 */ /* 0x000ea20000001000 */
[----:B---3--:R-:W-:-:S07]  /*7a00*/  FMUL.FTZ R54, R54, R85 ;  /* 0x0000005536367220 */ /* 0x008fce0000410000 */
[----:B------:R-:W3:Y:S08]  /*7a10*/  MUFU.RCP R81, R90 ;  /* 0x0000005a00517308 */ /* 0x000ef00000001000 */
[----:B------:R-:W3:Y:S08]  /*7a20*/  MUFU.RCP R84, R91 ;  /* 0x0000005b00547308 */ /* 0x000ef00000001000 */
[----:B------:R-:W3:Y:S01]  /*7a30*/  MUFU.RCP R97, R97 ;  /* 0x0000006100617308 */ /* 0x000ee20000001000 */
[----:B------:R-:W-:-:S07]  /*7a40*/  FMUL.FTZ R82, R82, R45 ;  /* 0x0000002d52527220 */ /* 0x000fce0000410000 */
[----:B------:R-:W3:Y:S01]  /*7a50*/  MUFU.RCP R96, R96 ;  /* 0x0000006000607308 */ /* 0x000ee20000001000 */
[----:B------:R-:W-:Y:S01]  /*7a60*/  FMUL.FTZ R49, R49, R44 ;  /* 0x0000002c31317220 */ /* 0x000fe20000410000 */
[----:B----4-:R-:W-:-:S06]  /*7a70*/  FMUL.FTZ R45, R52, R99 ;  /* 0x00000063342d7220 */ /* 0x010fcc0000410000 */
[----:B------:R-:W4:Y:S01]  /*7a80*/  MUFU.RCP R95, R95 ;  /* 0x0000005f005f7308 */ /* 0x000f220000001000 */
[----:B------:R-:W-:Y:S01]  /*7a90*/  FMUL.FTZ R54, R54, R41 ;  /* 0x0000002936367220 */ /* 0x000fe20000410000 */
[----:B0-----:R-:W-:Y:S01]  /*7aa0*/  FMUL.FTZ R44, R51, R114 ;  /* 0x00000072332c7220 */ /* 0x001fe20000410000 */
[----:B-----5:R-:W-:Y:S01]  /*7ab0*/  FMUL.FTZ R41, R78, R89 ;  /* 0x000000594e297220 */ /* 0x020fe20000410000 */
[----:B------:R-:W-:Y:S01]  /*7ac0*/  FMUL.FTZ R60, R60, R83 ;  /* 0x000000533c3c7220 */ /* 0x000fe20000410000 */
[----:B------:R-:W-:Y:S01]  /*7ad0*/  FMUL.FTZ R53, R53, R86 ;  /* 0x0000005635357220 */ /* 0x000fe20000410000 */
[----:B------:R-:W-:Y:S01]  /*7ae0*/  FMUL.FTZ R45, R45, R42 ;  /* 0x0000002a2d2d7220 */ /* 0x000fe20000410000 */
[----:B------:R-:W-:Y:S01]  /*7af0*/  FMUL.FTZ R61, R61, R118 ;  /* 0x000000763d3d7220 */ /* 0x000fe20000410000 */
[----:B------:R-:W-:Y:S01]  /*7b00*/  FMUL.FTZ R44, R44, R43 ;  /* 0x0000002b2c2c7220 */ /* 0x000fe20000410000 */
[----:B-1----:R-:W-:Y:S01]  /*7b10*/  FMUL.FTZ R42, R55, R116 ;  /* 0x00000074372a7220 */ /* 0x002fe20000410000 */
[----:B------:R-:W-:Y:S01]  /*7b20*/  FMUL.FTZ R41, R41, R38 ;  /* 0x0000002629297220 */ /* 0x000fe20000410000 */
[----:B--2---:R-:W-:Y:S01]  /*7b30*/  FMUL.FTZ R38, R79, R94 ;  /* 0x0000005e4f267220 */ /* 0x004fe20000410000 */
        /* <DEDUP_REMOVED lines=90> */
.L_x_3601:
[----:B------:R-:W-:Y:S05]  /*80e0*/  BSYNC B0 ;  /* 0x0000000000007941 */ /* 0x000fea0003800000 */
.L_x_3600:
        /* <DEDUP_REMOVED lines=9> */
[----:B------:R-:W-:Y:S01]  /*8180*/  UIADD3 UR8, UP0, UR8, 0x800, URZ ;  /* 0x0000080008087890 */ /* 0x000fe2000ff1e03f */
[-C--:B------:R-:W-:Y:S01]  /*8190*/  ISETP.GE.AND P6, PT, R113, R39.reuse, PT ;  /* 0x000000277100720c */ /* 0x080fe20003fc6270 */
[----:B------:R-:W-:Y:S01]  /*81a0*/  IMAD.U32 R6, RZ, RZ, UR7 ;  /* 0x00000007ff067e24 */ /* 0x000fe2000f8e00ff */
[----:B------:R-:W-:Y:S01]  /*81b0*/  IADD3 R7, P0, R4, UR18, RZ ;  /* 0x0000001204077c10 */ /* 0x000fe2000ff1e0ff */
[----:B------:R-:W-:Y:S01]  /*81c0*/  UIADD3.X UR9, URZ, UR9, URZ, UP0, !UPT ;  /* 0x000000093f097290 */ /* 0x000fe200087fe43f */
[----:B------:R-:W-:Y:S01]  /*81d0*/  IADD3 R4, P1, R21, UR12, RZ ;  /* 0x0000000c15047c10 */ /* 0x000fe2000ff3e0ff */
[----:B0-----:R-:W-:Y:S01]  /*81e0*/  IMAD R9, R109, UR11, R6 ;  /* 0x0000000b6d097c24 */ /* 0x001fe2000f8e0206 */
[----:B------:R-:W-:-:S02]  /*81f0*/  ISETP.GE.AND P3, PT, R0, R39, PT ;  /* 0x000000270000720c */ /* 0x000fc40003f66270 */
[----:B------:R-:W-:Y:S01]  /*8200*/  IADD3.X R20, R20, UR13, RZ, P1, !PT ;  /* 0x0000000d14147c10 */ /* 0x000fe20008ffe4ff */
[----:B------:R-:W0:Y:S01]  /*8210*/  LDC R0, c[0x0][0x224] ;  /* 0x00008900ff007b82 */ /* 0x000e220000000800 */
[----:B------:R-:W-:Y:S02]  /*8220*/  IADD3.X R5, R9, UR19, R5, P0, !PT ;  /* 0x0000001309057c10 */ /* 0x000fe400087fe405 */
[----:B------:R-:W-:Y:S02]  /*8230*/  LEA R4, P0, R7, R4, 0x1 ;  /* 0x0000000407047211 */ /* 0x000fe400078008ff */
[-C--:B------:R-:W-:Y:S02]  /*8240*/  ISETP.GE.AND P2, PT, R15, R39.reuse, PT ;  /* 0x000000270f00720c */ /* 0x080fe40003f46270 */
        /* <DEDUP_REMOVED lines=23> */
[----:B0-----:R-:W-:-:S03]  /*83c0*/  ISETP.LE.AND P0, PT, R0, UR6, PT ;  /* 0x0000000600007c0c */ /* 0x001fc6000bf03270 */
        /* <DEDUP_REMOVED lines=11> */
.L_x_3603:
        /* <DEDUP_REMOVED lines=16> */
.L_x_5263:


//--------------------- .text._Z25selective_scan_fwd_kernelI32Selective_Scan_fwd_kernel_traitsILi64ELi16ELi1ELb1ELb0ELb0ELb0EN3c108BFloat16EfEEv13SSMParamsBase --------------------------
	.section	.text._Z25selective_scan_fwd_kernelI32Selective_Scan_fwd_kernel_traitsILi64ELi16ELi1ELb1ELb0ELb0ELb0EN3c108BFloat16EfEEv13SSMParamsBase,"ax",@progbits
	.align	128
        .global         _Z25selective_scan_fwd_kernelI32Selective_Scan_fwd_kernel_traitsILi64ELi16ELi1ELb1ELb0ELb0ELb0EN3c108BFloat16EfEEv13SSMParamsBase
        .type           _Z25selective_scan_fwd_kernelI32Selective_Scan_fwd_kernel_traitsILi64ELi16ELi1ELb1ELb0ELb0ELb0EN3c108BFloat16EfEEv13SSMParamsBase,@function
        .size           _Z25selective_scan_fwd_kernelI32Selective_Scan_fwd_kernel_traitsILi64ELi16ELi1ELb1ELb0ELb0ELb0EN3c108BFloat16EfEEv13SSMParamsBase,(.L_x_5264 - _Z25selective_scan_fwd_kernelI32Selective_Scan_fwd_kernel_traitsILi64ELi16ELi1ELb1ELb0ELb0ELb0EN3c108BFloat16EfEEv13SSMParamsBase)
        .other          _Z25selective_scan_fwd_kernelI32Selective_Scan_fwd_kernel_traitsILi64ELi16ELi1ELb1ELb0ELb0ELb0EN3c108BFloat16EfEEv13SSMParamsBase,@"STO_CUDA_ENTRY STV_DEFAULT"
_Z25selective_scan_fwd_kernelI32Selective_Scan_fwd_kernel_traitsILi64ELi16ELi1ELb1ELb0ELb0ELb0EN3c108BFloat16EfEEv13SSMParamsBase:
.text._Z25selective_scan_fwd_kernelI32Selective_Scan_fwd_kernel_traitsILi64ELi16ELi1ELb1ELb0ELb0ELb0EN3c108BFloat16EfEEv13SSMParamsBase:
        /* <DEDUP_REMOVED lines=79> */
.L_x_3642:
        /* <DEDUP_REMOVED lines=85> */
.L_x_3605:
[----:B------:R-:W-:Y:S05]  /*0a40*/  BSYNC B0 ;  /* 0x0000000000007941 */ /* 0x000fea0003800000 */
.L_x_3604:
        /* <DEDUP_REMOVED lines=42> */
.L_x_3607:
[----:B------:R-:W-:Y:S05]  /*0cf0*/  BSYNC B0 ;  /* 0x0000000000007941 */ /* 0x000fea0003800000 */
.L_x_3606:
        /* <DEDUP_REMOVED lines=40> */
.L_x_3609:
[----:B------:R-:W-:Y:S05]  /*0f80*/  BSYNC B0 ;  /* 0x0000000000007941 */ /* 0x000fea0003800000 */
.L_x_3608:
        /* <DEDUP_REMOVED lines=42> */
.L_x_3611:
[----:B------:R-:W-:Y:S05]  /*1230*/  BSYNC B0 ;  /* 0x0000000000007941 */ /* 0x000fea0003800000 */
.L_x_3610:
        /* <DEDUP_REMOVED lines=40> */
.L_x_3613:
[----:B------:R-:W-:Y:S05]  /*14c0*/  BSYNC B0 ;  /* 0x0000000000007941 */ /* 0x000fea0003800000 */
.L_x_3612:
        /* <DEDUP_REMOVED lines=42> */
.L_x_3615:
[----:B------:R-:W-:Y:S05]  /*1770*/  BSYNC B0 ;  /* 0x0000000000007941 */ /* 0x000fea0003800000 */
.L_x_3614:
        /* <DEDUP_REMOVED lines=41> */
.L_x_3617:
[----:B------:R-:W-:Y:S05]  /*1a10*/  BSYNC B0 ;  /* 0x0000000000007941 */ /* 0x000fea0003800000 */
.L_x_3616:
        /* <DEDUP_REMOVED lines=42> */
.L_x_3619:
[----:B------:R-:W-:Y:S05]  /*1cc0*/  BSYNC B0 ;  /* 0x0000000000007941 */ /* 0x000fea0003800000 */
.L_x_3618:
        /* <DEDUP_REMOVED lines=42> */
.L_x_3621:
[----:B------:R-:W-:Y:S05]  /*1f70*/  BSYNC B0 ;  /* 0x0000000000007941 */ /* 0x000fea0003800000 */
.L_x_3620:
        /* <DEDUP_REMOVED lines=40> */
.L_x_3623:
[----:B------:R-:W-:Y:S05]  /*2200*/  BSYNC B0 ;  /* 0x0000000000007941 */ /* 0x000fea0003800000 */
.L_x_3622:
        /* <DEDUP_REMOVED lines=44> */
.L_x_3625:
[----:B------:R-:W-:Y:S05]  /*24d0*/  BSYNC B0 ;  /* 0x0000000000007941 */ /* 0x000fea0003800000 */
.L_x_3624:
        /* <DEDUP_REMOVED lines=33> */
.L_x_3627:
[----:B------:R-:W-:Y:S05]  /*26f0*/  BSYNC B0 ;  /* 0x0000000000007941 */ /* 0x000fea0003800000 */
.L_x_3626:
        /* <DEDUP_REMOVED lines=33> */
.L_x_3629:
[----:B------:R-:W-:Y:S05]  /*2910*/  BSYNC B0 ;  /* 0x0000000000007941 */ /* 0x000fea0003800000 */
.L_x_3628:
        /* <DEDUP_REMOVED lines=33> */
.L_x_3631:
[----:B------:R-:W-:Y:S05]  /*2b30*/  BSYNC B0 ;  /* 0x0000000000007941 */ /* 0x000fea0003800000 */
.L_x_3630:
        /* <DEDUP_REMOVED lines=33> */
.L_x_3633:
[----:B------:R-:W-:Y:S05]  /*2d50*/  BSYNC B0 ;  /* 0x0000000000007941 */ /* 0x000fea0003800000 */
.L_x_3632:
        /* <DEDUP_REMOVED lines=33> */
.L_x_3635:
[----:B------:R-:W-:Y:S05]  /*2f70*/  BSYNC B0 ;  /* 0x0000000000007941 */ /* 0x000fea0003800000 */
.L_x_3634:
        /* <DEDUP_REMOVED lines=32> */
.L_x_3641:
        /* <DEDUP_REMOVED lines=10> */
[C---:B------:R-:W-:Y:S02]  /*3220*/  IMAD R52, R16.reuse, UR8, RZ ;  /* 0x0000000810347c24 */ /* 0x040fe4000f8e02ff */
[----:B------:R-:W-:Y:S02]  /*3230*/  IMAD R24, R16, UR6, RZ ;  /* 0x0000000610187c24 */ /* 0x000fe4000f8e02ff */
[----:B------:R-:W-:Y:S01]  /*3240*/  IMAD R25, R93, UR9, R52 ;  /* 0x000000095d197c24 */ /* 0x000fe2000f8e0234 */
[----:B------:R-:W-:Y:S01]  /*3250*/  SHF.R.U32.HI R110, RZ, 0x5, R36 ;  /* 0x00000005ff6e7819 */ /* 0x000fe20000011624 */
        /* <DEDUP_REMOVED lines=18> */
[----:B------:R-:W-:Y:S01]  /*3380*/  FMUL.FTZ R111, R4, R72 ;  /* 0x00000048046f7220 */ /* 0x000fe20000410000 */
[----:B------:R-:W-:-:S04]  /*3390*/  MOV R4, R20 ;  /* 0x0000001400047202 */ /* 0x000fc80000000f00 */
        /* <DEDUP_REMOVED lines=33> */
[----:B------:R-:W-:Y:S01]  /*35b0*/  FMUL.FTZ R5, R107, R6 ;  /* 0x000000066b057220 */ /* 0x000fe20000410000 */
[----:B------:R-:W-:-:S05]  /*35c0*/  MOV R6, R2 ;  /* 0x0000000200067202 */ /* 0x000fca0000000f00 */
[----:B------:R-:W0:Y:S01]  /*35d0*/  MUFU.EX2 R104, R104 ;  /* 0x0000006800687308 */ /* 0x000e220000000800 */
[C---:B-1----:R-:W-:Y:S01]  /*35e0*/  FFMA.FTZ R17, R102.reuse, R7, R87 ;  /* 0x0000000766117223 */ /* 0x042fe20000010057 */
[----:B------:R-:W-:Y:S01]  /*35f0*/  FMUL.FTZ R18, R102, R5 ;  /* 0x0000000566127220 */ /* 0x000fe20000410000 */
[----:B------:R-:W-:Y:S02]  /*3600*/  MOV R5, R33 ;  /* 0x0000002100057202 */ /* 0x000fe40000000f00 */
[----:B------:R-:W-:-:S03]  /*3610*/  MOV R7, R31 ;  /* 0x0000001f00077202 */ /* 0x000fc60000000f00 */
[----:B------:R-:W1:Y:S01]  /*3620*/  MUFU.EX2 R111, R111 ;  /* 0x0000006f006f7308 */ /* 0x000e620000000800 */
[C---:B--2---:R-:W-:Y:S01]  /*3630*/  FFMA.FTZ R19, R109.reuse, R17, R88 ;  /* 0x000000116d137223 */ /* 0x044fe20000010058 */
[----:B------:R-:W-:Y:S01]  /*3640*/  FMUL.FTZ R17, R109, R18 ;  /* 0x000000126d117220 */ /* 0x000fe20000410000 */
[----:B------:R-:W-:-:S04]  /*3650*/  IMAD.WIDE.U32 R4, R93, UR6, R4 ;  /* 0x000000065d047c25 */ /* 0x000fc8000f8e0004 */
[----:B------:R-:W-:-:S04]  /*3660*/  IMAD.WIDE.U32 R6, R93, UR8, R6 ;  /* 0x000000085d067c25 */ /* 0x000fc8000f8e0006 */
[C---:B0-----:R-:W-:Y:S01]  /*3670*/  FFMA.FTZ R19, R104.reuse, R19, R89 ;  /* 0x0000001368137223 */ /* 0x041fe20000010059 */
[----:B------:R-:W-:-:S03]  /*3680*/  FMUL.FTZ R18, R104, R17 ;  /* 0x0000001168127220 */ /* 0x000fc60000410000 */
[C---:B-1----:R-:W-:Y:S01]  /*3690*/  FFMA.FTZ R17, R111.reuse, R19, R90 ;  /* 0x000000136f117223 */ /* 0x042fe2000001005a */
[----:B------:R-:W-:Y:S01]  /*36a0*/  FMUL.FTZ R16, R111, R18 ;  /* 0x000000126f107220 */ /* 0x000fe20000410000 */
[----:B------:R-:W-:Y:S01]  /*36b0*/  IMAD R19, R93, UR7, R24 ;  /* 0x000000075d137c24 */ /* 0x000fe2000f8e0218 */
[----:B------:R-:W-:Y:S02]  /*36c0*/  LEA R18, P1, R4, R10, 0x2 ;  /* 0x0000000a04127211 */ /* 0x000fe400078210ff */
[----:B------:R-:W0:Y:S01]  /*36d0*/  SHFL.UP PT, R52, R17, 0x1, RZ ;  /* 0x0420000011347989 */ /* 0x000e2200000e00ff */
[----:B---3--:R-:W-:Y:S02]  /*36e0*/  LEA R24, P2, R6, R12, 0x2 ;  /* 0x0000000c06187211 */ /* 0x008fe400078410ff */
[----:B------:R-:W-:Y:S01]  /*36f0*/  IADD3 R19, R5, R19, RZ ;  /* 0x0000001305137210 */ /* 0x000fe20007ffe0ff */
[----:B------:R-:W1:Y:S01]  /*3700*/  SHFL.UP PT, R115, R16, 0x1, RZ ;  /* 0x0420000010737989 */ /* 0x000e6200000e00ff */
[----:B------:R-:W-:-:S02]  /*3710*/  IADD3 R5, R7, R25, RZ ;  /* 0x0000001907057210 */ /* 0x000fc40007ffe0ff */
[----:B------:R-:W-:Y:S02]  /*3720*/  LEA.HI.X R19, R4, R11, R19, 0x2, P1 ;  /* 0x0000000b04137211 */ /* 0x000fe400008f1413 */
[----:B------:R-:W-:Y:S02]  /*3730*/  ISETP.GE.AND P1, PT, R34, 0x1, PT ;  /* 0x000000012200780c */ /* 0x000fe40003f26270 */
[----:B------:R-:W-:Y:S01]  /*3740*/  LEA.HI.X R25, R6, R13, R5, 0x2, P2 ;  /* 0x0000000d06197211 */ /* 0x000fe200010f1405 */
[----:B------:R-:W2:Y:S01]  /*3750*/  S2R R7, SR_CgaCtaId ;  /* 0x0000000000077919 */ /* 0x000ea20000008800 */
[----:B------:R3:W5:Y:S09]  /*3760*/  LDG.E R106, desc[UR12][R18.64] ;  /* 0x0000000c126a7981 */ /* 0x000772000c1e1900 */
[----:B0-----:R-:W-:Y:S01]  /*3770*/  @P1 FFMA.FTZ R17, R16, R52, R17 ;  /* 0x0000003410111223 */ /* 0x001fe20000010011 */
[----:B------:R-:W-:Y:S01]  /*3780*/  ISETP.NE.AND P2, PT, R34, 0x1f, PT ;  /* 0x0000001f2200780c */ /* 0x000fe20003f45270 */
[----:B------:R0:W5:Y:S01]  /*3790*/  LDG.E R113, desc[UR12][R24.64] ;  /* 0x0000000c18717981 */ /* 0x000162000c1e1900 */
[----:B------:R-:W-:Y:S01]  /*37a0*/  MOV R52, 0x400 ;  /* 0x0000040000347802 */ /* 0x000fe20000000f00 */
[----:B-1----:R-:W-:Y:S01]  /*37b0*/  @P1 FMUL.FTZ R16, R16, R115 ;  /* 0x0000007310101220 */ /* 0x002fe20000410000 */
[----:B------:R-:W-:Y:S01]  /*37c0*/  ISETP.GE.AND P1, PT, R34, 0x2, PT ;  /* 0x000000022200780c */ /* 0x000fe20003f26270 */
[----:B------:R-:W1:Y:S01]  /*37d0*/  SHFL.UP PT, R4, R17, 0x2, RZ ;  /* 0x0440000011047989 */ /* 0x000e6200000e00ff */
[----:B---3--:R-:W-:Y:S01]  /*37e0*/  MOV R19, RZ ;  /* 0x000000ff00137202 */ /* 0x008fe20000000f00 */
[----:B------:R-:W-:Y:S01]  /*37f0*/  BSSY B0, `(.L_x_3637) ;  /* 0x0000032000007945 */ /* 0x000fe20003800000 */
[----:B------:R-:W-:Y:S01]  /*3800*/  MOV R18, 0x3f800000 ;  /* 0x3f80000000127802 */ /* 0x000fe20000000f00 */
[----:B------:R-:W3:Y:S04]  /*3810*/  SHFL.UP PT, R5, R16, 0x2, RZ ;  /* 0x0440000010057989 */ /* 0x000ee800000e00ff */
[----:B------:R-:W-:-:S02]  /*3820*/  @!P2 SHF.R.U32.HI R6, RZ, 0x2, R36 ;  /* 0x00000002ff06a819 */ /* 0x000fc40000011624 */
[----:B--2---:R-:W-:-:S04]  /*3830*/  LEA R52, R7, R52, 0x18 ;  /* 0x0000003407347211 */ /* 0x004fc800078ec0ff */
[----:B0-----:R-:W-:-:S05]  /*3840*/  @!P0 LEA R24, R93, R52, 0x3 ;  /* 0x000000345d188211 */ /* 0x001fca00078e18ff */
[----:B------:R-:W-:Y:S01]  /*3850*/  @!P0 LDS.64 R18, [R24+0x870] ;  /* 0x0008700018128984 */ /* 0x000fe20000000a00 */
[C---:B-1----:R-:W-:Y:S01]  /*3860*/  @P1 FFMA.FTZ R17, R16.reuse, R4, R17 ;  /* 0x0000000410111223 */ /* 0x042fe20000010011 */
[----:B---3--:R-:W-:-:S04]  /*3870*/  @P1 FMUL.FTZ R16, R16, R5 ;  /* 0x0000000510101220 */ /* 0x008fc80000410000 */
        /* <DEDUP_REMOVED lines=17> */
[----:B------:R-:W-:Y:S02]  /*3990*/  ISETP.NE.AND P1, PT, R110, RZ, PT ;  /* 0x000000ff6e00720c */ /* 0x000fe40003f25270 */
[----:B------:R-:W-:Y:S01]  /*39a0*/  @!P2 IADD3 R25, R52, R5, RZ ;  /* 0x000000053419a210 */ /* 0x000fe20007ffe0ff */
[----:B------:R-:W-:Y:S01]  /*39b0*/  SHFL.UP PT, R108, R16, 0x1, RZ ;  /* 0x04200000106c7989 */ /* 0x000fe200000e00ff */
[----:B------:R-:W-:-:S03]  /*39c0*/  ISETP.NE.AND P3, PT, R34, RZ, P1 ;  /* 0x000000ff2200720c */ /* 0x000fc60000f65270 */
[----:B------:R0:W-:Y:S01]  /*39d0*/  @!P2 STS.64 [R25+0x850], R16 ;  /* 0x000850101900a388 */ /* 0x0001e20000000a00 */
[----:B------:R-:W-:Y:S05]  /*39e0*/  BAR.SYNC.DEFER_BLOCKING 0x0 ;  /* 0x0000000000007b1d */ /* 0x000fea0000010000 */
[----:B------:R-:W-:Y:S02]  /*39f0*/  @P1 ISETP.NE.AND P2, PT, R34, RZ, PT ;  /* 0x000000ff2200120c */ /* 0x000fe40003f45270 */
[----:B------:R-:W-:Y:S02]  /*3a00*/  @P1 MOV R24, R18 ;  /* 0x0000001200181202 */ /* 0x000fe40000000f00 */
[----:B0-----:R-:W-:Y:S01]  /*3a10*/  @P1 MOV R25, R19 ;  /* 0x0000001300191202 */ /* 0x001fe20000000f00 */
[----:B------:R-:W0:Y:S02]  /*3a20*/  LDS.128 R4, [R52+0x850] ;  /* 0x0008500034047984 */ /* 0x000e240000000c00 */
[C---:B0-----:R-:W-:Y:S01]  /*3a30*/  @P1 FMUL.FTZ R117, R108.reuse, R4 ;  /* 0x000000046c751220 */ /* 0x041fe20000410000 */
[----:B------:R-:W-:Y:S01]  /*3a40*/  FFMA.FTZ R110, R5, R6, R7 ;  /* 0x00000006056e7223 */ /* 0x000fe20000010007 */
[----:B------:R-:W-:-:S03]  /*3a50*/  @P3 FFMA.FTZ R5, R108, R5, R115 ;  /* 0x000000056c053223 */ /* 0x000fc60000010073 */
[----:B------:R-:W-:Y:S02]  /*3a60*/  @P1 FSEL R117, R4, R117, !P2 ;  /* 0x0000007504751208 */ /* 0x000fe40005000000 */
[----:B------:R-:W-:Y:S02]  /*3a70*/  @P1 MOV R115, R5 ;  /* 0x0000000500731202 */ /* 0x000fe40000000f00 */
[----:B------:R-:W-:Y:S01]  /*3a80*/  @P1 MOV R108, R117 ;  /* 0x00000075006c1202 */ /* 0x000fe20000000f00 */
[----:B------:R-:W-:Y:S06]  /*3a90*/  @P1 BRA `(.L_x_3638) ;  /* 0x00000000001c1947 */ /* 0x000fec0003800000 */
[----:B------:R-:W-:Y:S01]  /*3aa0*/  ISETP.NE.AND P1, PT, R34, RZ, PT ;  /* 0x000000ff2200720c */ /* 0x000fe20003f25270 */
[----:B------:R-:W-:-:S04]  /*3ab0*/  FMUL.FTZ R25, R4, R6 ;  /* 0x0000000604197220 */ /* 0x000fc80000410000 */
[C---:B------:R-:W-:Y:S01]  /*3ac0*/  FMUL.FTZ R24, R25.reuse, R18 ;  /* 0x0000001219187220 */ /* 0x040fe20000410000 */
[----:B------:R-:W-:-:S07]  /*3ad0*/  FFMA.FTZ R25, R25, R19, R110 ;  /* 0x0000001319197223 */ /* 0x000fce000001006e */
[----:B------:R0:W-:Y:S01]  /*3ae0*/  @!P1 STS.64 [R52+0x868], R18 ;  /* 0x0008681234009388 */ /* 0x0001e20000000a00 */
[----:B------:R-:W-:Y:S02]  /*3af0*/  @!P1 MOV R108, R18 ;  /* 0x00000012006c9202 */ /* 0x000fe40000000f00 */
[----:B------:R-:W-:-:S07]  /*3b00*/  @!P1 MOV R115, R19 ;  /* 0x0000001300739202 */ /* 0x000fce0000000f00 */
.L_x_3638:
[----:B------:R-:W-:Y:S05]  /*3b10*/  BSYNC B0 ;  /* 0x0000000000007941 */ /* 0x000fea0003800000 */
.L_x_3637:
        /* <DEDUP_REMOVED lines=33> */
.L_x_3640:
[----:B------:R-:W-:Y:S05]  /*3d30*/  BSYNC B0 ;  /* 0x0000000000007941 */ /* 0x000fea0003800000 */
.L_x_3639:
[----:B------:R-:W-:Y:S01]  /*3d40*/  IADD3 R93, R93, 0x1, RZ ;  /* 0x000000015d5d7810 */ /* 0x000fe20007ffe0ff */
        /* <DEDUP_REMOVED lines=18> */
.L_x_3636:
        /* <DEDUP_REMOVED lines=9> */
[----:B------:R-:W-:Y:S01]  /*3f00*/  F2FP.BF16.F32.PACK_AB R5, R68, R55 ;  /* 0x000000374405723e */ /* 0x000fe200000010ff */
[----:B------:R-:W1:Y:S01]  /*3f10*/  LDC.64 R44, c[0x0][0x308] ;  /* 0x0000c200ff2c7b82 */ /* 0x000e620000000a00 */
[----:B------:R-:W-:Y:S02]  /*3f20*/  F2FP.BF16.F32.PACK_AB R4, R69, R54 ;  /* 0x000000364504723e */ /* 0x000fe400000010ff */
[----:B------:R-:W-:-:S02]  /*3f30*/  F2FP.BF16.F32.PACK_AB R63, R66, R63 ;  /* 0x0000003f423f723e */ /* 0x000fc400000010ff */
[----:B------:R-:W-:Y:S02]  /*3f40*/  F2FP.BF16.F32.PACK_AB R62, R67, R62 ;  /* 0x0000003e433e723e */ /* 0x000fe400000010ff */
[----:B------:R-:W-:Y:S02]  /*3f50*/  LEA R18, R9, R52, 0x4 ;  /* 0x0000003409127211 */ /* 0x000fe400078e20ff */
[----:B------:R-:W-:Y:S02]  /*3f60*/  F2FP.BF16.F32.PACK_AB R61, R64, R61 ;  /* 0x0000003d403d723e */ /* 0x000fe400000010ff */
[----:B------:R-:W-:Y:S01]  /*3f70*/  F2FP.BF16.F32.PACK_AB R60, R65, R60 ;  /* 0x0000003c413c723e */ /* 0x000fe200000010ff */
[----:B------:R2:W-:Y:S01]  /*3f80*/  STS.128 [R18], R4 ;  /* 0x0000000412007388 */ /* 0x0005e20000000c00 */
        /* <DEDUP_REMOVED lines=29> */
.L_x_3643:
        /* <DEDUP_REMOVED lines=10> */
.L_x_5264:


//--------------------- .text._Z25selective_scan_fwd_kernelI32Selective_Scan_fwd_kernel_traitsILi64ELi16ELi1ELb1ELb0ELb0ELb1EN3c108BFloat16EfEEv13SSMParamsBase --------------------------
	.section	.text._Z25selective_scan_fwd_kernelI32Selective_Scan_fwd_kernel_traitsILi64ELi16ELi1ELb1ELb0ELb0ELb1EN3c108BFloat16EfEEv13SSMParamsBase,"ax",@progbits
	.align	128
        .global         _Z25selective_scan_fwd_kernelI32Selective_Scan_fwd_kernel_traitsILi64ELi16ELi1ELb1ELb0ELb0ELb1EN3c108BFloat16EfEEv13SSMParamsBase
        .type           _Z25selective_scan_fwd_kernelI32Selective_Scan_fwd_kernel_traitsILi64ELi16ELi1ELb1ELb0ELb0ELb1EN3c108BFloat16EfEEv13SSMParamsBase,@function
        .size           _Z25selective_scan_fwd_kernelI32Selective_Scan_fwd_kernel_traitsILi64ELi16ELi1ELb1ELb0ELb0ELb1EN3c108BFloat16EfEEv13SSMParamsBase,(.L_x_5265 - _Z25selective_scan_fwd_kernelI32Selective_Scan_fwd_kernel_traitsILi64ELi16ELi1ELb1ELb0ELb0ELb1EN3c108BFloat16EfEEv13SSMParamsBase)
        .other          _Z25selective_scan_fwd_kernelI32Selective_Scan_fwd_kernel_traitsILi64ELi16ELi1ELb1ELb0ELb0ELb1EN3c108BFloat16EfEEv13SSMParamsBase,@"STO_CUDA_ENTRY STV_DEFAULT"
_Z25selective_scan_fwd_kernelI32Selective_Scan_fwd_kernel_traitsILi64ELi16ELi1ELb1ELb0ELb0ELb1EN3c108BFloat16EfEEv13SSMParamsBase:
.text._Z25selective_scan_fwd_kernelI32Selective_Scan_fwd_kernel_traitsILi64ELi16ELi1ELb1ELb0ELb0ELb1EN3c108BFloat16EfEEv13SSMParamsBase:
        /* <DEDUP_REMOVED lines=46> */
[C---:B---3--:R-:W-:Y:S01]  /*02e0*/  IMAD.WIDE.U32 R2, R42.reuse, R30, UR4 ;  /* 0x000000042a027e25 */ /* 0x048fe2000f8e001e */
[----:B------:R-:W-:Y:S01]  /*02f0*/  ULDC.64 UR4, c[0x0][0x230] ;  /* 0x00008c0000047ab9 */ /* 0x000fe20000000a00 */
[----:B------:R-:W-:Y:S01]  /*0300*/  ULDC.64 UR8, c[0x0][0x268] ;  /* 0x00009a0000087ab9 */ /* 0x000fe20000000a00 */
[----:B------:R-:W-:Y:S01]  /*0310*/  MOV R32, RZ ;  /* 0x000000ff00207202 */ /* 0x000fe20000000f00 */
[----:B0-----:R-:W-:Y:S01]  /*0320*/  IMAD R0, R11, UR14, R42 ;  /* 0x0000000e0b007c24 */ /* 0x001fe2000f8e022a */
[----:B------:R-:W-:Y:S01]  /*0330*/  IADD3 R31, R3, R31, RZ ;  /* 0x0000001f031f7210 */ /* 0x000fe20007ffe0ff */
[----:B------:R-:W-:Y:S01]  /*0340*/  IMAD.WIDE.U32 R4, R42, R28, UR6 ;  /* 0x000000062a047e25 */ /* 0x000fe2000f8e001c */
[----:B------:R-:W-:Y:S01]  /*0350*/  ULDC.64 UR6, c[0x0][0x248] ;  /* 0x0000920000067ab9 */ /* 0x000fe20000000a00 */
[----:B------:R-:W-:-:S02]  /*0360*/  LEA R30, P0, R2, R6, 0x1 ;  /* 0x00000006021e7211 */ /* 0x000fc400078008ff */
[----:B------:R-:W-:Y:S01]  /*0370*/  IMAD R3, R41, UR4, RZ ;  /* 0x0000000429037c24 */ /* 0x000fe2000f8e02ff */
[----:B------:R-:W-:Y:S01]  /*0380*/  IADD3 R29, R5, R29, RZ ;  /* 0x0000001d051d7210 */ /* 0x000fe20007ffe0ff */
[----:B------:R-:W-:Y:S01]  /*0390*/  IMAD R0, R0, R13, RZ ;  /* 0x0000000d00007224 */ /* 0x000fe200078e02ff */
[----:B------:R-:W-:Y:S01]  /*03a0*/  LEA.HI.X R31, R2, R7, R31, 0x1, P0 ;  /* 0x00000007021f7211 */ /* 0x000fe200000f0c1f */
[----:B------:R-:W-:Y:S01]  /*03b0*/  IMAD.WIDE.U32 R26, R42, UR4, RZ ;  /* 0x000000042a1a7c25 */ /* 0x000fe2000f8e00ff */
[----:B------:R-:W-:Y:S01]  /*03c0*/  ULDC UR4, c[0x0][0x21c] ;  /* 0x0000870000047ab9 */ /* 0x000fe20000000800 */
[----:B------:R-:W-:Y:S02]  /*03d0*/  LEA R28, P1, R4, R8, 0x1 ;  /* 0x00000008041c7211 */ /* 0x000fe400078208ff */
[----:B------:R-:W-:Y:S02]  /*03e0*/  IMAD R37, R42, UR5, R3 ;  /* 0x000000052a257c24 */ /* 0x000fe4000f8e0203 */
[----:B------:R-:W-:Y:S01]  /*03f0*/  IMAD R3, R41, UR8, RZ ;  /* 0x0000000829037c24 */ /* 0x000fe2000f8e02ff */
[----:B------:R-:W-:Y:S01]  /*0400*/  LEA.HI.X R29, R4, R9, R29, 0x1, P1 ;  /* 0x00000009041d7211 */ /* 0x000fe200008f0c1d */
[----:B------:R-:W-:Y:S01]  /*0410*/  IMAD R34, R0, UR4, RZ ;  /* 0x0000000400227c24 */ /* 0x000fe2000f8e02ff */
[----:B------:R-:W-:Y:S01]  /*0420*/  IADD3 R37, R27, R37, RZ ;  /* 0x000000251b257210 */ /* 0x000fe20007ffe0ff */
[----:B------:R-:W-:-:S02]  /*0430*/  IMAD R5, R41, UR6, RZ ;  /* 0x0000000629057c24 */ /* 0x000fc4000f8e02ff */
[----:B------:R-:W-:Y:S01]  /*0440*/  IMAD R33, R42, UR9, R3 ;  /* 0x000000092a217c24 */ /* 0x000fe2000f8e0203 */
[----:B-1----:R-:W-:Y:S01]  /*0450*/  SHF.L.U32 R0, R38, 0x1, RZ ;  /* 0x0000000126007819 */ /* 0x002fe200000006ff */
[----:B------:R-:W-:Y:S01]  /*0460*/  IMAD R5, R42, UR7, R5 ;  /* 0x000000072a057c24 */ /* 0x000fe2000f8e0205 */
[----:B------:R-:W-:Y:S01]  /*0470*/  LOP3.LUT R59, R38, 0x1f, RZ, 0xc0, !PT ;  /* 0x0000001f263b7812 */ /* 0x000fe200078ec0ff */
[----:B------:R-:W-:Y:S01]  /*0480*/  IMAD.WIDE.U32 R24, R42, UR6, RZ ;  /* 0x000000062a187c25 */ /* 0x000fe2000f8e00ff */
[----:B------:R-:W-:-:S03]  /*0490*/  LOP3.LUT R63, R0, 0xffffffc0, RZ, 0xc0, !PT ;  /* 0xffffffc0003f7812 */ /* 0x000fc600078ec0ff */
[----:B------:R-:W-:Y:S01]  /*04a0*/  IMAD.WIDE.U32 R2, R42, UR8, RZ ;  /* 0x000000082a027c25 */ /* 0x000fe2000f8e00ff */
[----:B------:R-:W-:Y:S02]  /*04b0*/  LOP3.LUT R0, R63, 0x1f, R38, 0xf8, !PT ;  /* 0x0000001f3f007812 */ /* 0x000fe400078ef826 */
[----:B------:R-:W-:Y:S02]  /*04c0*/  IADD3 R35, R25, R5, RZ ;  /* 0x0000000519237210 */ /* 0x000fe40007ffe0ff */
[----:B------:R-:W-:Y:S02]  /*04d0*/  IADD3 R33, R3, R33, RZ ;  /* 0x0000002103217210 */ /* 0x000fe40007ffe0ff */
[----:B--2---:R-:W-:-:S07]  /*04e0*/  IADD3 R63, R63, R36, RZ ;  /* 0x000000243f3f7210 */ /* 0x004fce0007ffe0ff */
.L_x_3682:
[----:B------:R-:W-:Y:S01]  /*04f0*/  BAR.SYNC.DEFER_BLOCKING 0x0 ;  /* 0x0000000000007b1d */ /* 0x000fe20000010000 */
[----:B0-----:R-:W-:-:S05]  /*0500*/  IMAD.WIDE R4, R0, 0x10, R30 ;  /* 0x0000001000047825 */ /* 0x001fca00078e021e */
        /* <DEDUP_REMOVED lines=27> */
[----:B------:R1:W2:Y:S01]  /*06c0*/  LDS.128 R4, [R63+0x10] ;  /* 0x000010003f047984 */ /* 0x0002a20000000c00 */
[C---:B0-----:R-:W-:Y:S02]  /*06d0*/  SHF.L.U32 R64, R16.reuse, 0x10, RZ ;  /* 0x0000001010407819 */ /* 0x041fe400000006ff */
[----:B------:R-:W-:Y:S02]  /*06e0*/  PRMT R16, R16, 0x7632, R16 ;  /* 0x0000763210107816 */ /* 0x000fe40000000010 */
[----:B------:R-:W-:Y:S01]  /*06f0*/  SHF.L.U32 R20, R17, 0x10, RZ ;  /* 0x0000001011147819 */ /* 0x000fe200000006ff */
[----:B-----5:R-:W-:Y:S01]  /*0700*/  FADD.FTZ R64, R64, R39 ;  /* 0x0000002740407221 */ /* 0x020fe20000010000 */
[----:B------:R-:W-:-:S02]  /*0710*/  SHF.L.U32 R16, R16, 0x10, RZ ;  /* 0x0000001010107819 */ /* 0x000fc400000006ff */
[----:B------:R-:W-:Y:S01]  /*0720*/  SHF.L.U32 R62, R18, 0x10, RZ ;  /* 0x00000010123e7819 */ /* 0x000fe200000006ff */
[--C-:B-1----:R-:W-:Y:S01]  /*0730*/  FADD.FTZ R63, R20, R39.reuse ;  /* 0x00000027143f7221 */ /* 0x102fe20000010000 */
[----:B------:R-:W-:Y:S01]  /*0740*/  FSETP.GTU.FTZ.AND P0, PT, R64, 20, PT ;  /* 0x41a000004000780b */ /* 0x000fe20003f1c000 */
[--C-:B------:R-:W-:Y:S01]  /*0750*/  FADD.FTZ R23, R16, R39.reuse ;  /* 0x0000002710177221 */ /* 0x100fe20000010000 */
[----:B------:R-:W-:Y:S01]  /*0760*/  SHF.L.U32 R44, R19, 0x10, RZ ;  /* 0x00000010132c7819 */ /* 0x000fe200000006ff */
[--C-:B------:R-:W-:Y:S01]  /*0770*/  FADD.FTZ R62, R62, R39.reuse ;  /* 0x000000273e3e7221 */ /* 0x100fe20000010000 */
[----:B------:R-:W-:Y:S02]  /*0780*/  ISETP.EQ.OR P0, PT, RZ, UR4, P0 ;  /* 0x00000004ff007c0c */ /* 0x000fe40008702670 */
[----:B--2---:R-:W-:Y:S01]  /*0790*/  SHF.L.U32 R60, R4, 0x10, RZ ;  /* 0x00000010043c7819 */ /* 0x004fe200000006ff */
        /* <DEDUP_REMOVED lines=42> */
.L_x_3645:
[----:B------:R-:W-:Y:S05]  /*0a40*/  BSYNC B0 ;  /* 0x0000000000007941 */ /* 0x000fea0003800000 */
.L_x_3644:
        /* <DEDUP_REMOVED lines=42> */
.L_x_3647:
[----:B------:R-:W-:Y:S05]  /*0cf0*/  BSYNC B0 ;  /* 0x0000000000007941 */ /* 0x000fea0003800000 */
.L_x_3646:
        /* <DEDUP_REMOVED lines=40> */
.L_x_3649:
[----:B------:R-:W-:Y:S05]  /*0f80*/  BSYNC B0 ;  /* 0x0000000000007941 */ /* 0x000fea0003800000 */
.L_x_3648:
        /* <DEDUP_REMOVED lines=42> */
.L_x_3651:
[----:B------:R-:W-:Y:S05]  /*1230*/  BSYNC B0 ;  /* 0x0000000000007941 */ /* 0x000fea0003800000 */
.L_x_3650:
        /* <DEDUP_REMOVED lines=40> */
.L_x_3653:
[----:B------:R-:W-:Y:S05]  /*14c0*/  BSYNC B0 ;  /* 0x0000000000007941 */ /* 0x000fea0003800000 */
.L_x_3652:
        /* <DEDUP_REMOVED lines=42> */
.L_x_3655:
[----:B------:R-:W-:Y:S05]  /*1770*/  BSYNC B0 ;  /* 0x0000000000007941 */ /* 0x000fea0003800000 */
.L_x_3654:
        /* <DEDUP_REMOVED lines=41> */
.L_x_3657:
[----:B------:R-:W-:Y:S05]  /*1a10*/  BSYNC B0 ;  /* 0x0000000000007941 */ /* 0x000fea0003800000 */
.L_x_3656:
        /* <DEDUP_REMOVED lines=42> */
.L_x_3659:
[----:B------:R-:W-:Y:S05]  /*1cc0*/  BSYNC B0 ;  /* 0x0000000000007941 */ /* 0x000fea0003800000 */
.L_x_3658:
        /* <DEDUP_REMOVED lines=42> */
.L_x_3661:
[----:B------:R-:W-:Y:S05]  /*1f70*/  BSYNC B0 ;  /* 0x0000000000007941 */ /* 0x000fea0003800000 */
.L_x_3660:
        /* <DEDUP_REMOVED lines=40> */
.L_x_3663:
[----:B------:R-:W-:Y:S05]  /*2200*/  BSYNC B0 ;  /* 0x0000000000007941 */ /* 0x000fea0003800000 */
.L_x_3662:
        /* <DEDUP_REMOVED lines=44> */
.L_x_3665:
[----:B------:R-:W-:Y:S05]  /*24d0*/  BSYNC B0 ;  /* 0x0000000000007941 */ /* 0x000fea0003800000 */
.L_x_3664:
        /* <DEDUP_REMOVED lines=33> */
.L_x_3667:
[----:B------:R-:W-:Y:S05]  /*26f0*/  BSYNC B0 ;  /* 0x0000000000007941 */ /* 0x000fea0003800000 */
.L_x_3666:
        /* <DEDUP_REMOVED lines=33> */
.L_x_3669:
[----:B------:R-:W-:Y:S05]  /*2910*/  BSYNC B0 ;  /* 0x0000000000007941 */ /* 0x000fea0003800000 */
.L_x_3668:
        /* <DEDUP_REMOVED lines=33> */
.L_x_3671:
[----:B------:R-:W-:Y:S05]  /*2b30*/  BSYNC B0 ;  /* 0x0000000000007941 */ /* 0x000fea0003800000 */
.L_x_3670:
        /* <DEDUP_REMOVED lines=33> */
.L_x_3673:
[----:B------:R-:W-:Y:S05]  /*2d50*/  BSYNC B0 ;  /* 0x0000000000007941 */ /* 0x000fea0003800000 */
.L_x_3672:
        /* <DEDUP_REMOVED lines=33> */
.L_x_3675:
[----:B------:R-:W-:Y:S05]  /*2f70*/  BSYNC B0 ;  /* 0x0000000000007941 */ /* 0x000fea0003800000 */
.L_x_3674:
        /* <DEDUP_REMOVED lines=32> */
.L_x_3681:
        /* <DEDUP_REMOVED lines=153> */
.L_x_3678:
[----:B------:R-:W-:Y:S05]  /*3b10*/  BSYNC B0 ;  /* 0x0000000000007941 */ /* 0x000fea0003800000 */
.L_x_3677:
        /* <DEDUP_REMOVED lines=33> */
.L_x_3680:
[----:B------:R-:W-:Y:S05]  /*3d30*/  BSYNC B0 ;  /* 0x0000000000007941 */ /* 0x000fea0003800000 */
.L_x_3679:
        /* <DEDUP_REMOVED lines=19> */
.L_x_3676:
        /* <DEDUP_REMOVED lines=24> */
[----:B----4-:R-:W4:Y:S01]  /*3ff0*/  LDS.128 R12, [R64] ;  /* 0x00000000400c7984 */ /* 0x010f220000000c00 */
[----:B------:R-:W-:Y:S01]  /*4000*/  SHF.R.S32.HI R61, RZ, 0x1f, R60 ;  /* 0x0000001fff3d7819 */ /* 0x000fe2000001143c */
[C---:B0-----:R-:W-:Y:S01]  /*4010*/  IMAD R66, R68.reuse, UR15, RZ ;  /* 0x0000000f44427c24 */ /* 0x041fe2000f8e02ff */
[----:B---3--:R-:W0:Y:S01]  /*4020*/  LDC.64 R4, c[0x0][0x318] ;  /* 0x0000c600ff047b82 */ /* 0x008e220000000a00 */
[----:B------:R-:W3:Y:S02]  /*4030*/  LDS.128 R16, [R64+0x200] ;  /* 0x0002000040107984 */ /* 0x000ee40000000c00 */
[----:B------:R-:W-:Y:S02]  /*4040*/  IMAD R23, R69, UR14, R66 ;  /* 0x0000000e45177c24 */ /* 0x000fe4000f8e0242 */
[----:B------:R-:W-:-:S04]  /*4050*/  IMAD.WIDE.U32 R6, R68, UR14, R60 ;  /* 0x0000000e44067c25 */ /* 0x000fc8000f8e003c */
[----:B-----5:R-:W-:Y:S01]  /*4060*/  IMAD R11, R41, UR4, RZ ;  /* 0x00000004290b7c24 */ /* 0x020fe2000f8e02ff */
[----:B------:R-:W-:Y:S01]  /*4070*/  IADD3 R7, R7, R23, RZ ;  /* 0x0000001707077210 */ /* 0x000fe20007ffe0ff */
[----:B--2---:R-:W-:Y:S02]  /*4080*/  IMAD R8, R70, UR15, RZ ;  /* 0x0000000f46087c24 */ /* 0x004fe4000f8e02ff */
[C---:B------:R-:W-:Y:S02]  /*4090*/  IMAD R11, R42.reuse, UR5, R11 ;  /* 0x000000052a0b7c24 */ /* 0x040fe4000f8e020b */
[----:B------:R-:W-:Y:S01]  /*40a0*/  IMAD.WIDE.U32 R6, R42, UR4, R6 ;  /* 0x000000042a067c25 */ /* 0x000fe2000f8e0006 */
[----:B------:R-:W-:-:S03]  /*40b0*/  ULDC.64 UR4, c[0x0][0x2c8] ;  /* 0x0000b20000047ab9 */ /* 0x000fc60000000a00 */
[----:B------:R-:W-:Y:S01]  /*40c0*/  IMAD R65, R71, UR14, R8 ;  /* 0x0000000e47417c24 */ /* 0x000fe2000f8e0208 */
[----:B------:R-:W-:Y:S01]  /*40d0*/  IADD3 R10, R7, R11, RZ ;  /* 0x0000000b070a7210 */ /* 0x000fe20007ffe0ff */
[----:B------:R-:W-:Y:S01]  /*40e0*/  IMAD.WIDE.U32 R8, R70, UR14, R60 ;  /* 0x0000000e46087c25 */ /* 0x000fe2000f8e003c */
[----:B-1----:R-:W-:-:S03]  /*40f0*/  LEA R66, P0, R6, R20, 0x1 ;  /* 0x0000001406427211 */ /* 0x002fc600078008ff */
[----:B------:R-:W-:Y:S01]  /*4100*/  IMAD R23, R41, UR6, RZ ;  /* 0x0000000629177c24 */ /* 0x000fe2000f8e02ff */
[----:B------:R-:W-:Y:S02]  /*4110*/  LEA.HI.X R67, R6, R21, R10, 0x1, P0 ;  /* 0x0000001506437211 */ /* 0x000fe400000f0c0a */
[----:B------:R-:W-:Y:S01]  /*4120*/  IADD3 R9, R9, R65, RZ ;  /* 0x0000004109097210 */ /* 0x000fe20007ffe0ff */
[----:B------:R-:W-:Y:S02]  /*4130*/  IMAD R23, R42, UR7, R23 ;  /* 0x000000072a177c24 */ /* 0x000fe4000f8e0217 */
[----:B------:R-:W-:-:S04]  /*4140*/  IMAD.WIDE R66, R0, 0x10, R66 ;  /* 0x0000001000427825 */ /* 0x000fc800078e0242 */
[----:B------:R-:W-:Y:S01]  /*4150*/  IMAD.WIDE.U32 R8, R42, UR6, R8 ;  /* 0x000000062a087c25 */ /* 0x000fe2000f8e0008 */
[----:B----4-:R-:W-:Y:S04]  /*4160*/  STG.E.128 desc[UR12][R66.64], R12 ;  /* 0x0000000c42007986 */ /* 0x010fe8000c101d0c */
[----:B------:R-:W-:Y:S01]  /*4170*/  IADD3 R7, R9, R23, RZ ;  /* 0x0000001709077210 */ /* 0x000fe20007ffe0ff */
[----:B---3--:R-:W-:Y:S01]  /*4180*/  STG.E.128 desc[UR12][R66.64+0x200], R16 ;  /* 0x0002001042007986 */ /* 0x008fe2000c101d0c */
[----:B------:R-:W-:Y:S01]  /*4190*/  BAR.SYNC.DEFER_BLOCKING 0x0 ;  /* 0x0000000000007b1d */ /* 0x000fe20000010000 */
[----:B0-----:R-:W-:-:S04]  /*41a0*/  LEA R68, P1, R8, R4, 0x1 ;  /* 0x0000000408447211 */ /* 0x001fc800078208ff */
[----:B------:R-:W-:-:S03]  /*41b0*/  LEA.HI.X R69, R8, R5, R7, 0x1, P1 ;  /* 0x0000000508457211 */ /* 0x000fc600008f0c07 */
[----:B------:R-:W-:-:S05]  /*41c0*/  IMAD.WIDE R68, R0, 0x10, R68 ;  /* 0x0000001000447825 */ /* 0x000fca00078e0244 */
[----:B------:R-:W2:Y:S04]  /*41d0*/  LDG.E.128 R4, desc[UR12][R68.64] ;  /* 0x0000000c44047981 */ /* 0x000ea8000c1e1d00 */
[----:B------:R-:W3:Y:S01]  /*41e0*/  LDG.E.128 R8, desc[UR12][R68.64+0x200] ;  /* 0x0002000c44087981 */ /* 0x000ee2000c1e1d00 */
[----:B------:R-:W-:Y:S02]  /*41f0*/  IADD3 R21, R63, R36, RZ ;  /* 0x000000243f157210 */ /* 0x000fe40007ffe0ff */
[----:B------:R-:W-:Y:S02]  /*4200*/  IADD3 R32, R32, 0x1, RZ ;  /* 0x0000000120207810 */ /* 0x000fe40007ffe0ff */
[----:B------:R-:W-:Y:S02]  /*4210*/  LEA R70, R21, R22, 0x4 ;  /* 0x0000001615467211 */ /* 0x000fe400078e20ff */
[----:B------:R-:W-:-:S02]  /*4220*/  IADD3 R30, P1, R30, 0x800, RZ ;  /* 0x000008001e1e7810 */ /* 0x000fc40007f3e0ff */
        /* <DEDUP_REMOVED lines=16> */
[----:B------:R-:W-:Y:S01]  /*4330*/  PRMT R21, R21, 0x7632, R21 ;  /* 0x0000763215157816 */ /* 0x000fe20000000015 */
[----:B------:R-:W-:Y:S01]  /*4340*/  FMUL.FTZ R66, R17, -1.4426950216293334961 ;  /* 0xbfb8aa3b11427820 */ /* 0x000fe20000410000 */
[----:B------:R-:W-:Y:S01]  /*4350*/  SHF.L.U32 R5, R13, 0x10, RZ ;  /* 0x000000100d057819 */ /* 0x000fe200000006ff */
[----:B------:R-:W-:Y:S01]  /*4360*/  FMUL.FTZ R10, R6, -1.4426950216293334961 ;  /* 0xbfb8aa3b060a7820 */ /* 0x000fe20000410000 */
[----:B------:R-:W-:Y:S01]  /*4370*/  SHF.L.U32 R4, R14, 0x10, RZ ;  /* 0x000000100e047819 */ /* 0x000fe200000006ff */
[----:B------:R-:W-:Y:S01]  /*4380*/  FMUL.FTZ R7, R16, -1.4426950216293334961 ;  /* 0xbfb8aa3b10077820 */ /* 0x000fe20000410000 */
[----:B------:R-:W-:Y:S01]  /*4390*/  SHF.L.U32 R21, R21, 0x10, RZ ;  /* 0x0000001015157819 */ /* 0x000fe200000006ff */
[----:B------:R2:W3:Y:S01]  /*43a0*/  MUFU.EX2 R70, R8 ;  /* 0x0000000800467308 */ /* 0x0004e20000000800 */
[----:B0-----:R-:W-:Y:S01]  /*43b0*/  PRMT R19, R20, 0x7632, R19 ;  /* 0x0000763214137816 */ /* 0x001fe20000000013 */
[----:B------:R-:W-:Y:S01]  /*43c0*/  FMUL.FTZ R11, R5, -1.4426950216293334961 ;  /* 0xbfb8aa3b050b7820 */ /* 0x000fe20000410000 */
[----:B------:R-:W-:Y:S01]  /*43d0*/  PRMT R20, R22, 0x7632, R20 ;  /* 0x0000763216147816 */ /* 0x000fe20000000014 */
[----:B------:R-:W-:Y:S01]  /*43e0*/  FMUL.FTZ R68, R4, -1.4426950216293334961 ;  /* 0xbfb8aa3b04447820 */ /* 0x000fe20000410000 */
[----:B------:R-:W-:-:S02]  /*43f0*/  SHF.L.U32 R19, R19, 0x10, RZ ;  /* 0x0000001013137819 */ /* 0x000fc400000006ff */
[----:B------:R-:W-:Y:S01]  /*4400*/  PRMT R12, R12, 0x7632, R12 ;  /* 0x000076320c0c7816 */ /* 0x000fe2000000000c */
[----:B------:R-:W0:Y:S01]  /*4410*/  MUFU.EX2 R67, R66 ;  /* 0x0000004200437308 */ /* 0x000e220000000800 */
[----:B------:R-:W-:Y:S01]  /*4420*/  SHF.L.U32 R20, R20, 0x10, RZ ;  /* 0x0000001014147819 */ /* 0x000fe200000006ff */
[----:B--2---:R-:W-:Y:S01]  /*4430*/  FMUL.FTZ R8, R19, -1.4426950216293334961 ;  /* 0xbfb8aa3b13087820 */ /* 0x004fe20000410000 */
[----:B------:R-:W-:Y:S01]  /*4440*/  PRMT R22, R23, 0x7632, R22 ;  /* 0x0000763217167816 */ /* 0x000fe20000000016 */
[----:B-1----:R-:W-:-:S03]  /*4450*/  FADD.FTZ R65, R65, 1 ;  /* 0x3f80000041417421 */ /* 0x002fc60000010000 */
[----:B------:R-:W-:Y:S01]  /*4460*/  SHF.L.U32 R22, R22, 0x10, RZ ;  /* 0x0000001016167819 */ /* 0x000fe200000006ff */
[----:B------:R1:W2:Y:S01]  /*4470*/  MUFU.EX2 R72, R10 ;  /* 0x0000000a00487308 */ /* 0x0002a20000000800 */
[----:B---3--:R-:W-:-:S07]  /*4480*/  FADD.FTZ R70, R70, 1 ;  /* 0x3f80000046467421 */ /* 0x008fce0000010000 */
[----:B------:R3:W4:Y:S01]  /*4490*/  MUFU.EX2 R66, R8 ;  /* 0x0000000800427308 */ /* 0x0007220000000800 */
[----:B-1----:R-:W-:Y:S01]  /*44a0*/  FMUL.FTZ R10, R21, -1.4426950216293334961 ;  /* 0xbfb8aa3b150a7820 */ /* 0x002fe20000410000 */
[----:B0-----:R-:W-:-:S06]  /*44b0*/  FADD.FTZ R67, R67, 1 ;  /* 0x3f80000043437421 */ /* 0x001fcc0000010000 */
[----:B------:R0:W1:Y:S01]  /*44c0*/  MUFU.EX2 R69, R7 ;  /* 0x0000000700457308 */ /* 0x0000620000000800 */
[----:B---3--:R-:W-:Y:S01]  /*44d0*/  SHF.L.U32 R8, R12, 0x10, RZ ;  /* 0x000000100c087819 */ /* 0x008fe200000006ff */
[----:B--2---:R-:W-:Y:S01]  /*44e0*/  FADD.FTZ R72, R72, 1 ;  /* 0x3f80000048487421 */ /* 0x004fe20000010000 */
[----:B------:R-:W-:-:S03]  /*44f0*/  PRMT R12, R13, 0x7632, R12 ;  /* 0x000076320d0c7816 */ /* 0x000fc6000000000c */
[----:B------:R-:W-:Y:S02]  /*4500*/  FMUL.FTZ R13, R8, -1.4426950216293334961 ;  /* 0xbfb8aa3b080d7820 */ /* 0x000fe40000410000 */
[----:B------:R2:W3:Y:S01]  /*4510*/  MUFU.EX2 R73, R11 ;  /* 0x0000000b00497308 */ /* 0x0004e20000000800 */
[C---:B0-----:R-:W-:Y:S01]  /*4520*/  SHF.L.U32 R7, R15.reuse, 0x10, RZ ;  /* 0x000000100f077819 */ /* 0x041fe200000006ff */
[----:B----4-:R-:W-:Y:S01]  /*4530*/  FADD.FTZ R66, R66, 1 ;  /* 0x3f80000042427421 */ /* 0x010fe20000010000 */
[----:B------:R-:W-:-:S03]  /*4540*/  PRMT R15, R15, 0x7632, R15 ;  /* 0x000076320f0f7816 */ /* 0x000fc6000000000f */
[----:B------:R-:W-:Y:S02]  /*4550*/  FMUL.FTZ R71, R7, -1.4426950216293334961 ;  /* 0xbfb8aa3b07477820 */ /* 0x000fe40000410000 */
[----:B------:R-:W0:Y:S01]  /*4560*/  MUFU.EX2 R74, R68 ;  /* 0x00000044004a7308 */ /* 0x000e220000000800 */
[----:B--2---:R-:W-:Y:S01]  /*4570*/  FMUL.FTZ R11, R20, -1.4426950216293334961 ;  /* 0xbfb8aa3b140b7820 */ /* 0x004fe20000410000 */
[----:B-1----:R-:W-:-:S06]  /*4580*/  FADD.FTZ R69, R69, 1 ;  /* 0x3f80000045457421 */ /* 0x002fcc0000010000 */
[----:B------:R1:W2:Y:S01]  /*4590*/  MUFU.EX2 R68, R10 ;  /* 0x0000000a00447308 */ /* 0x0002a20000000800 */
[----:B---3--:R-:W-:-:S07]  /*45a0*/  FADD.FTZ R73, R73, 1 ;  /* 0x3f80000049497421 */ /* 0x008fce0000010000 */
[----:B------:R3:W4:Y:S01]  /*45b0*/  MUFU.EX2 R23, R11 ;  /* 0x0000000b00177308 */ /* 0x0007220000000800 */
[----:B-1----:R-:W-:Y:S01]  /*45c0*/  SHF.L.U32 R10, R12, 0x10, RZ ;  /* 0x000000100c0a7819 */ /* 0x002fe200000006ff */
[----:B0-----:R-:W-:Y:S01]  /*45d0*/  FADD.FTZ R74, R74, 1 ;  /* 0x3f8000004a4a7421 */ /* 0x001fe20000010000 */
[----:B------:R-:W-:-:S03]  /*45e0*/  PRMT R12, R14, 0x7632, R12 ;  /* 0x000076320e0c7816 */ /* 0x000fc6000000000c */
[----:B------:R-:W-:Y:S01]  /*45f0*/  FMUL.FTZ R14, R10, -1.4426950216293334961 ;  /* 0xbfb8aa3b0a0e7820 */ /* 0x000fe20000410000 */
[----:B------:R-:W-:Y:S01]  /*4600*/  SHF.L.U32 R12, R12, 0x10, RZ ;  /* 0x000000100c0c7819 */ /* 0x000fe200000006ff */
[----:B------:R0:W1:Y:S01]  /*4610*/  MUFU.EX2 R75, R71 ;  /* 0x00000047004b7308 */ /* 0x0000620000000800 */
[----:B---3--:R-:W-:Y:S01]  /*4620*/  SHF.L.U32 R11, R15, 0x10, RZ ;  /* 0x000000100f0b7819 */ /* 0x008fe200000006ff */
[----:B--2---:R-:W-:Y:S02]  /*4630*/  FADD.FTZ R68, R68, 1 ;  /* 0x3f80000044447421 */ /* 0x004fe40000010000 */
[----:B------:R-:W-:Y:S02]  /*4640*/  FMUL.FTZ R15, R12, -1.4426950216293334961 ;  /* 0xbfb8aa3b0c0f7820 */ /* 0x000fe40000410000 */
[----:B------:R-:W-:Y:S02]  /*4650*/  FMUL.FTZ R76, R11, -1.4426950216293334961 ;  /* 0xbfb8aa3b0b4c7820 */ /* 0x000fe40000410000 */
[----:B------:R-:W-:Y:S01]  /*4660*/  MUFU.EX2 R13, R13 ;  /* 0x0000000d000d7308 */ /* 0x000fe20000000800 */
[----:B0-----:R-:W-:Y:S01]  /*4670*/  FMUL.FTZ R71, R22, -1.4426950216293334961 ;  /* 0xbfb8aa3b16477820 */ /* 0x001fe20000410000 */
[----:B----4-:R-:W-:-:S06]  /*4680*/  FADD.FTZ R23, R23, 1 ;  /* 0x3f80000017177421 */ /* 0x010fcc0000010000 */
[----:B------:R-:W0:Y:S01]  /*4690*/  MUFU.EX2 R71, R71 ;  /* 0x0000004700477308 */ /* 0x000e220000000800 */
[----:B-1----:R-:W-:-:S07]  /*46a0*/  FADD.FTZ R75, R75, 1 ;  /* 0x3f8000004b4b7421 */ /* 0x002fce0000010000 */
[----:B------:R-:W-:Y:S08]  /*46b0*/  MUFU.EX2 R14, R14 ;  /* 0x0000000e000e7308 */ /* 0x000ff00000000800 */
[----:B------:R-:W1:Y:S01]  /*46c0*/  MUFU.EX2 R76, R76 ;  /* 0x0000004c004c7308 */ /* 0x000e620000000800 */
[----:B0-----:R-:W-:-:S07]  /*46d0*/  FADD.FTZ R71, R71, 1 ;  /* 0x3f80000047477421 */ /* 0x001fce0000010000 */
[----:B------:R0:W2:Y:S08]  /*46e0*/  MUFU.RCP R77, R65 ;  /* 0x00000041004d7308 */ /* 0x0000b00000001000 */
[----:B------:R3:W4:Y:S01]  /*46f0*/  MUFU.RCP R78, R67 ;  /* 0x00000043004e7308 */ /* 0x0007220000001000 */
[----:B0-----:R-:W-:Y:S01]  /*4700*/  FADD.FTZ R65, R13, 1 ;  /* 0x3f8000000d417421 */ /* 0x001fe20000010000 */
[----:B-1----:R-:W-:-:S06]  /*4710*/  FADD.FTZ R76, R76, 1 ;  /* 0x3f8000004c4c7421 */ /* 0x002fcc0000010000 */
[----:B------:R-:W0:Y:S01]  /*4720*/  MUFU.EX2 R15, R15 ;  /* 0x0000000f000f7308 */ /* 0x000e220000000800 */
[----:B---3--:R-:W-:Y:S01]  /*4730*/  FADD.FTZ R67, R14, 1 ;  /* 0x3f8000000e437421 */ /* 0x008fe20000010000 */
[----:B--2---:R-:W-:-:S04]  /*4740*/  FMUL.FTZ R13, R18, R77 ;  /* 0x0000004d120d7220 */ /* 0x004fc80000410000 */
[----:B------:R-:W-:Y:S02]  /*4750*/  FMUL.FTZ R13, R13, R50 ;  /* 0x000000320d0d7220 */ /* 0x000fe40000410000 */
[----:B------:R-:W1:Y:S01]  /*4760*/  MUFU.RCP R69, R69 ;  /* 0x0000004500457308 */ /* 0x000e620000001000 */
[----:B----4-:R-:W-:-:S04]  /*4770*/  FMUL.FTZ R18, R17, R78 ;  /* 0x0000004e11127220 */ /* 0x010fc80000410000 */
[----:B------:R-:W-:-:S03]  /*4780*/  FMUL.FTZ R18, R18, R49 ;  /* 0x0000003112127220 */ /* 0x000fc60000410000 */
[----:B------:R-:W2:Y:S01]  /*4790*/  MUFU.RCP R70, R70 ;  /* 0x0000004600467308 */ /* 0x000ea20000001000 */
[----:B0-----:R-:W-:-:S07]  /*47a0*/  FADD.FTZ R17, R15, 1 ;  /* 0x3f8000000f117421 */ /* 0x001fce0000010000 */
        /* <DEDUP_REMOVED lines=10> */
[----:B------:R-:W-:Y:S01]  /*4850*/  MUFU.RCP R80, R73 ;  /* 0x0000004900507308 */ /* 0x000fe20000001000 */
[----:B-1----:R-:W-:-:S04]  /*4860*/  FMUL.FTZ R20, R20, R23 ;  /* 0x0000001714147220 */ /* 0x002fc80000410000 */
[----:B------:R-:W-:-:S03]  /*4870*/  FMUL.FTZ R20, R20, R53 ;  /* 0x0000003514147220 */ /* 0x000fc60000410000 */
[----:B------:R-:W0:Y:S01]  /*4880*/  MUFU.RCP R81, R74 ;  /* 0x0000004a00517308 */ /* 0x000e220000001000 */
[----:B--2---:R-:W-:Y:S02]  /*4890*/  FMUL.FTZ R9, R22, R71 ;  /* 0x0000004716097220 */ /* 0x004fe40000410000 */
[----:B------:R-:W1:Y:S02]  /*48a0*/  LDC.64 R22, c[0x0][0x2c0] ;  /* 0x0000b000ff167b82 */ /* 0x000e640000000a00 */
[----:B------:R-:W-:-:S03]  /*48b0*/  FMUL.FTZ R9, R9, R54 ;  /* 0x0000003609097220 */ /* 0x000fc60000410000 */
[----:B------:R-:W2:Y:S08]  /*48c0*/  MUFU.RCP R82, R75 ;  /* 0x0000004b00527308 */ /* 0x000eb00000001000 */
[----:B------:R-:W3:Y:S01]  /*48d0*/  MUFU.RCP R68, R68 ;  /* 0x0000004400447308 */ /* 0x000ee20000001000 */
[----:B0-----:R-:W-:-:S07]  /*48e0*/  FMUL.FTZ R19, R4, R81 ;  /* 0x0000005104137220 */ /* 0x001fce0000410000 */
[----:B------:R-:W0:Y:S01]  /*48f0*/  MUFU.RCP R65, R65 ;  /* 0x0000004100417308 */ /* 0x000e220000001000 */
[----:B--2---:R-:W-:Y:S01]  /*4900*/  FMUL.FTZ R4, R7, R82 ;  /* 0x0000005207047220 */ /* 0x004fe20000410000 */
[----:B------:R-:W-:Y:S01]  /*4910*/  F2FP.BF16.F32.PACK_AB R7, R9, R16 ;  /* 0x000000100907723e */ /* 0x000fe200000010ff */
[----:B-1----:R-:W-:-:S04]  /*4920*/  IMAD.WIDE.U32 R60, R22, UR14, R60 ;  /* 0x0000000e163c7c25 */ /* 0x002fc8000f8e003c */
[----:B------:R-:W-:Y:S01]  /*4930*/  FMUL.FTZ R43, R4, R43 ;  /* 0x0000002b042b7220 */ /* 0x000fe20000410000 */
[----:B------:R-:W-:Y:S01]  /*4940*/  F2FP.BF16.F32.PACK_AB R4, R14, R13 ;  /* 0x0000000d0e04723e */ /* 0x000fe200000010ff */
[----:B------:R-:W1:Y:S01]  /*4950*/  MUFU.RCP R67, R67 ;  /* 0x0000004300437308 */ /* 0x000e620000001000 */
[----:B---3--:R-:W-:-:S04]  /*4960*/  FMUL.FTZ R21, R21, R68 ;  /* 0x0000004415157220 */ /* 0x008fc80000410000 */
[----:B------:R-:W-:-:S03]  /*4970*/  FMUL.FTZ R21, R21, R52 ;  /* 0x0000003415157220 */ /* 0x000fc60000410000 */
[----:B------:R2:W3:Y:S01]  /*4980*/  MUFU.RCP R69, R17 ;  /* 0x0000001100457308 */ /* 0x0004e20000001000 */
[----:B0-----:R-:W-:-:S04]  /*4990*/  FMUL.FTZ R8, R8, R65 ;  /* 0x0000004108087220 */ /* 0x001fc80000410000 */
[----:B------:R-:W-:-:S03]  /*49a0*/  FMUL.FTZ R8, R8, R55 ;  /* 0x0000003708087220 */ /* 0x000fc60000410000 */
[----:B------:R-:W0:Y:S01]  /*49b0*/  MUFU.RCP R76, R76 ;  /* 0x0000004c004c7308 */ /* 0x000e220000001000 */
[----:B--2---:R-:W-:Y:S01]  /*49c0*/  FMUL.FTZ R17, R6, R79 ;  /* 0x0000004f06117220 */ /* 0x004fe20000410000 */
[----:B------:R-:W-:Y:S01]  /*49d0*/  FMUL.FTZ R6, R5, R80 ;  /* 0x0000005005067220 */ /* 0x000fe20000410000 */
[----:B-1----:R-:W-:Y:S01]  /*49e0*/  FMUL.FTZ R5, R10, R67 ;  /* 0x000000430a057220 */ /* 0x002fe20000410000 */
[----:B------:R-:W-:Y:S01]  /*49f0*/  FMUL.FTZ R10, R19, R44 ;  /* 0x0000002c130a7220 */ /* 0x000fe20000410000 */
[----:B------:R-:W-:Y:S01]  /*4a00*/  FMUL.FTZ R17, R17, R46 ;  /* 0x0000002e11117220 */ /* 0x000fe20000410000 */
[----:B------:R-:W-:Y:S01]  /*4a10*/  FMUL.FTZ R45, R6, R45 ;  /* 0x0000002d062d7220 */ /* 0x000fe20000410000 */
[----:B------:R-:W-:Y:S01]  /*4a20*/  FMUL.FTZ R56, R5, R56 ;  /* 0x0000003805387220 */ /* 0x000fe20000410000 */
[----:B------:R-:W-:Y:S01]  /*4a30*/  F2FP.BF16.F32.PACK_AB R6, R20, R15 ;  /* 0x0000000f1406723e */ /* 0x000fe200000010ff */
[----:B---3--:R-:W-:Y:S01]  /*4a40*/  FMUL.FTZ R12, R12, R69 ;  /* 0x000000450c0c7220 */ /* 0x008fe20000410000 */
[----:B------:R-:W-:Y:S01]  /*4a50*/  F2FP.BF16.F32.PACK_AB R5, R21, R18 ;  /* 0x000000121505723e */ /* 0x000fe200000010ff */
[----:B------:R-:W-:Y:S01]  /*4a60*/  BAR.SYNC.DEFER_BLOCKING 0x0 ;  /* 0x0000000000007b1d */ /* 0x000fe20000010000 */
[----:B------:R-:W-:Y:S01]  /*4a70*/  F2FP.BF16.F32.PACK_AB R8, R8, R17 ;  /* 0x000000110808723e */ /* 0x000fe200000010ff */
[----:B------:R-:W-:Y:S01]  /*4a80*/  FMUL.FTZ R57, R12, R57 ;  /* 0x000000390c397220 */ /* 0x000fe20000410000 */
[----:B------:R-:W-:Y:S01]  /*4a90*/  F2FP.BF16.F32.PACK_AB R9, R56, R45 ;  /* 0x0000002d3809723e */ /* 0x000fe200000010ff */
[----:B------:R-:W-:-:S02]  /*4aa0*/  IMAD R20, R22, UR15, RZ ;  /* 0x0000000f16147c24 */ /* 0x000fc4000f8e02ff */
[----:B0-----:R-:W-:Y:S01]  /*4ab0*/  FMUL.FTZ R11, R11, R76 ;  /* 0x0000004c0b0b7220 */ /* 0x001fe20000410000 */
[----:B------:R-:W-:Y:S01]  /*4ac0*/  F2FP.BF16.F32.PACK_AB R10, R57, R10 ;  /* 0x0000000a390a723e */ /* 0x000fe200000010ff */
[----:B------:R-:W0:Y:S01]  /*4ad0*/  LDC.64 R44, c[0x0][0x320] ;  /* 0x0000c800ff2c7b82 */ /* 0x000e220000000a00 */
[----:B------:R-:W-:Y:S02]  /*4ae0*/  IMAD R21, R23, UR14, R20 ;  /* 0x0000000e17157c24 */ /* 0x000fe4000f8e0214 */
[----:B------:R-:W-:-:S03]  /*4af0*/  FMUL.FTZ R58, R11, R58 ;  /* 0x0000003a0b3a7220 */ /* 0x000fc60000410000 */
[----:B------:R-:W-:Y:S02]  /*4b00*/  IADD3 R61, R61, R21, RZ ;  /* 0x000000153d3d7210 */ /* 0x000fe40007ffe0ff */
[----:B------:R-:W-:Y:S01]  /*4b10*/  F2FP.BF16.F32.PACK_AB R11, R58, R43 ;  /* 0x0000002b3a0b723e */ /* 0x000fe200000010ff */
[----:B------:R1:W-:Y:S04]  /*4b20*/  STS.128 [R62], R4 ;  /* 0x000000043e007388 */ /* 0x0003e80000000c00 */
        /* <DEDUP_REMOVED lines=17> */
.L_x_3683:
        /* <DEDUP_REMOVED lines=12> */
.L_x_5265:


//--------------------- .text._Z25selective_scan_fwd_kernelI32Selective_Scan_fwd_kernel_traitsILi64ELi16ELi1ELb1ELb0ELb1ELb0EN3c108BFloat16EfEEv13SSMParamsBase --------------------------
	.section	.text._Z25selective_scan_fwd_kernelI32Selective_Scan_fwd_kernel_traitsILi64ELi16ELi1ELb1ELb0ELb1ELb0EN3c108BFloat16EfEEv13SSMParamsBase,"ax",@progbits
	.align	128
        .global         _Z25selective_scan_fwd_kernelI32Selective_Scan_fwd_kernel_traitsILi64ELi16ELi1ELb1ELb0ELb1ELb0EN3c108BFloat16EfEEv13SSMParamsBase
        .type           _Z25selective_scan_fwd_kernelI32Selective_Scan_fwd_kernel_traitsILi64ELi16ELi1ELb1ELb0ELb1ELb0EN3c108BFloat16EfEEv13SSMParamsBase,@function
        .size           _Z25selective_scan_fwd_kernelI32Selective_Scan_fwd_kernel_traitsILi64ELi16ELi1ELb1ELb0ELb1ELb0EN3c108BFloat16EfEEv13SSMParamsBase,(.L_x_5266 - _Z25selective_scan_fwd_kernelI32Selective_Scan_fwd_kernel_traitsILi64ELi16ELi1ELb1ELb0ELb1ELb0EN3c108BFloat16EfEEv13SSMParamsBase)
        .other          _Z25selective_scan_fwd_kernelI32Selective_Scan_fwd_kernel_traitsILi64ELi16ELi1ELb1ELb0ELb1ELb0EN3c108BFloat16EfEEv13SSMParamsBase,@"STO_CUDA_ENTRY STV_DEFAULT"
_Z25selective_scan_fwd_kernelI32Selective_Scan_fwd_kernel_traitsILi64ELi16ELi1ELb1ELb0ELb1ELb0EN3c108BFloat16EfEEv13SSMParamsBase:
.text._Z25selective_scan_fwd_kernelI32Selective_Scan_fwd_kernel_traitsILi64ELi16ELi1ELb1ELb0ELb1ELb0EN3c108BFloat16EfEEv13SSMParamsBase:
        /* <DEDUP_REMOVED lines=51> */
[----:B------:R-:W-:Y:S01]  /*0330*/  IMAD R9, R32, UR5, R5 ;  /* 0x0000000520097c24 */ /* 0x000fe2000f8e0205 */
[----:B------:R-:W-:Y:S11]  /*0340*/  @!P3 EXIT ;  /* 0x000000000000b94d */ /* 0x000ff60003800000 */
[----:B------:R-:W0:Y:S01]  /*0350*/  S2R R29, SR_TID.X ;  /* 0x00000000001d7919 */ /* 0x000e220000002100 */
[----:B------:R-:W-:Y:S01]  /*0360*/  @!P1 IADD3 R8, R8, 0x1, RZ ;  /* 0x0000000108089810 */ /* 0x000fe20007ffe0ff */
[----:B------:R-:W1:Y:S01]  /*0370*/  LDC.64 R18, c[0x0][0x2e0] ;  /* 0x0000b800ff127b82 */ /* 0x000e620000000a00 */
[----:B------:R-:W-:Y:S01]  /*0380*/  ISETP.NE.AND P1, PT, R10, RZ, PT ;  /* 0x000000ff0a00720c */ /* 0x000fe20003f25270 */
[----:B------:R-:W2:Y:S01]  /*0390*/  S2R R31, SR_LANEID ;  /* 0x00000000001f7919 */ /* 0x000ea20000000000 */
[----:B------:R-:W-:Y:S01]  /*03a0*/  @P0 IADD3 R8, R8, 0x1, RZ ;  /* 0x0000000108080810 */ /* 0x000fe20007ffe0ff */
[----:B------:R-:W-:Y:S01]  /*03b0*/  IMAD.WIDE.U32 R4, R32, UR6, RZ ;  /* 0x0000000620047c25 */ /* 0x000fe2000f8e00ff */
[----:B------:R-:W-:Y:S01]  /*03c0*/  ULDC.64 UR4, c[0x0][0x288] ;  /* 0x0000a20000047ab9 */ /* 0x000fe20000000a00 */
[----:B------:R-:W-:Y:S01]  /*03d0*/  ULDC.64 UR10, c[0x0][0x278] ;  /* 0x00009e00000a7ab9 */ /* 0x000fe20000000a00 */
[----:B------:R-:W-:Y:S01]  /*03e0*/  @!P2 IADD3 R8, -R8, RZ, RZ ;  /* 0x000000ff0808a210 */ /* 0x000fe20007ffe1ff */
[----:B------:R-:W3:Y:S01]  /*03f0*/  LDC.64 R14, c[0x0][0x2f0] ;  /* 0x0000bc00ff0e7b82 */ /* 0x000ee20000000a00 */
[----:B------:R-:W-:Y:S01]  /*0400*/  IMAD R11, R32, UR7, R11 ;  /* 0x00000007200b7c24 */ /* 0x000fe2000f8e020b */
[----:B------:R-:W-:Y:S01]  /*0410*/  ULDC.64 UR6, c[0x0][0x298] ;  /* 0x0000a60000067ab9 */ /* 0x000fe20000000a00 */
[----:B------:R-:W-:Y:S01]  /*0420*/  IADD3 R7, R7, R13, RZ ;  /* 0x0000000d07077210 */ /* 0x000fe20007ffe0ff */
[----:B------:R-:W-:Y:S01]  /*0430*/  IMAD R12, R36, UR6, RZ ;  /* 0x00000006240c7c24 */ /* 0x000fe2000f8e02ff */
[----:B------:R-:W-:-:S02]  /*0440*/  IADD3 R3, R3, R9, RZ ;  /* 0x0000000903037210 */ /* 0x000fc40007ffe0ff */
[----:B------:R-:W-:Y:S01]  /*0450*/  @!P1 LOP3.LUT R8, RZ, R10, RZ, 0x33, !PT ;  /* 0x0000000aff089212 */ /* 0x000fe200078e33ff */
[----:B------:R-:W4:Y:S01]  /*0460*/  LDC.64 R16, c[0x0][0x2f8] ;  /* 0x0000be00ff107b82 */ /* 0x000f220000000a00 */
[----:B------:R-:W-:Y:S01]  /*0470*/  IADD3 R5, R5, R11, RZ ;  /* 0x0000000b05057210 */ /* 0x000fe20007ffe0ff */
[----:B------:R-:W-:Y:S01]  /*0480*/  IMAD R10, R36, UR4, RZ ;  /* 0x00000004240a7c24 */ /* 0x000fe2000f8e02ff */
[----:B------:R-:W-:Y:S01]  /*0490*/  SHF.R.S32.HI R0, RZ, 0x1f, R8 ;  /* 0x0000001fff007819 */ /* 0x000fe20000011408 */
[----:B------:R-:W-:Y:S01]  /*04a0*/  IMAD.WIDE.U32 R2, R37, UR4, R2 ;  /* 0x0000000425027c25 */ /* 0x000fe2000f8e0002 */
[----:B------:R-:W-:-:S03]  /*04b0*/  UMOV UR4, URZ ;  /* 0x0000003f00047c82 */ /* 0x000fc60008000000 */
[----:B------:R-:W-:Y:S02]  /*04c0*/  IMAD R9, R0, UR10, RZ ;  /* 0x0000000a00097c24 */ /* 0x000fe4000f8e02ff */
[C---:B------:R-:W-:Y:S02]  /*04d0*/  IMAD R27, R37.reuse, UR5, R10 ;  /* 0x00000005251b7c24 */ /* 0x040fe4000f8e020a */
[C---:B------:R-:W-:Y:S02]  /*04e0*/  IMAD R25, R37.reuse, UR7, R12 ;  /* 0x0000000725197c24 */ /* 0x040fe4000f8e020c */
[----:B------:R-:W-:Y:S01]  /*04f0*/  IMAD.WIDE.U32 R4, R37, UR6, R4 ;  /* 0x0000000625047c25 */ /* 0x000fe2000f8e0004 */
[----:B0-----:R-:W-:Y:S02]  /*0500*/  SHF.L.U32 R0, R29, 0x1, RZ ;  /* 0x000000011d007819 */ /* 0x001fe400000006ff */
[----:B------:R-:W-:Y:S01]  /*0510*/  IADD3 R27, R3, R27, RZ ;  /* 0x0000001b031b7210 */ /* 0x000fe20007ffe0ff */
[----:B------:R-:W-:Y:S01]  /*0520*/  IMAD.WIDE.U32 R6, R8, UR10, R6 ;  /* 0x0000000a08067c25 */ /* 0x000fe2000f8e0006 */
[----:B------:R-:W-:-:S02]  /*0530*/  LOP3.LUT R0, R0, 0xffffffc0, RZ, 0xc0, !PT ;  /* 0xffffffc000007812 */ /* 0x000fc400078ec0ff */
[----:B------:R-:W-:Y:S01]  /*0540*/  IADD3 R25, R5, R25, RZ ;  /* 0x0000001905197210 */ /* 0x000fe20007ffe0ff */
[----:B------:R-:W-:Y:S01]  /*0550*/  IMAD R9, R8, UR11, R9 ;  /* 0x0000000b08097c24 */ /* 0x000fe2000f8e0209 */
[----:B-1----:R-:W-:Y:S02]  /*0560*/  LEA R24, P2, R6, R18, 0x1 ;  /* 0x0000001206187211 */ /* 0x002fe400078408ff */
[----:B---3--:R-:W-:Y:S02]  /*0570*/  LEA R28, P0, R2, R14, 0x1 ;  /* 0x0000000e021c7211 */ /* 0x008fe400078008ff */
[----:B------:R-:W-:Y:S02]  /*0580*/  IADD3 R23, R7, R9, RZ ;  /* 0x0000000907177210 */ /* 0x000fe40007ffe0ff */
[----:B----4-:R-:W-:Y:S02]  /*0590*/  LEA R26, P1, R4, R16, 0x1 ;  /* 0x00000010041a7211 */ /* 0x010fe400078208ff */
[----:B------:R-:W-:-:S02]  /*05a0*/  LOP3.LUT R30, R0, 0x1f, R29, 0xf8, !PT ;  /* 0x0000001f001e7812 */ /* 0x000fc400078ef81d */
[----:B------:R-:W-:Y:S02]  /*05b0*/  LEA.HI.X R23, R6, R19, R23, 0x1, P2 ;  /* 0x0000001306177211 */ /* 0x000fe400010f0c17 */
[----:B------:R-:W-:Y:S02]  /*05c0*/  LEA.HI.X R27, R2, R15, R27, 0x1, P0 ;  /* 0x0000000f021b7211 */ /* 0x000fe400000f0c1b */
[----:B------:R-:W-:Y:S02]  /*05d0*/  LEA.HI.X R25, R4, R17, R25, 0x1, P1 ;  /* 0x0000001104197211 */ /* 0x000fe400008f0c19 */
[----:B--2---:R-:W-:-:S07]  /*05e0*/  LOP3.LUT R29, R29, 0x1f, RZ, 0xc0, !PT ;  /* 0x0000001f1d1d7812 */ /* 0x004fce00078ec0ff */
.L_x_3722:
[----:B------:R-:W-:Y:S01]  /*05f0*/  BAR.SYNC.DEFER_BLOCKING 0x0 ;  /* 0x0000000000007b1d */ /* 0x000fe20000010000 */
[----:B-1----:R-:W-:Y:S02]  /*0600*/  MOV R2, R28 ;  /* 0x0000001c00027202 */ /* 0x002fe40000000f00 */
        /* <DEDUP_REMOVED lines=21> */
[----:B------:R-:W0:Y:S04]  /*0760*/  LDS.128 R16, [R20] ;  /* 0x0000000014107984 */ /* 0x000e280000000c00 */
[----:B------:R-:W-:Y:S01]  /*0770*/  LDS.128 R12, [R20+0x10] ;  /* 0x00001000140c7984 */ /* 0x000fe20000000c00 */
[----:B------:R-:W-:Y:S06]  /*0780*/  BAR.SYNC.DEFER_BLOCKING 0x0 ;  /* 0x0000000000007b1d */ /* 0x000fec0000010000 */
[----:B------:R-:W2:Y:S04]  /*0790*/  LDG.E.128 R40, desc[UR8][R2.64] ;  /* 0x0000000802287981 */ /* 0x000ea8000c1e1d00 */
[----:B------:R0:W3:Y:S01]  /*07a0*/  LDG.E.128 R44, desc[UR8][R2.64+0x200] ;  /* 0x00020008022c7981 */ /* 0x0000e2000c1e1d00 */
[----:B------:R-:W-:Y:S01]  /*07b0*/  ISETP.GE.AND P6, PT, R21, 0x1, PT ;  /* 0x000000011500780c */ /* 0x000fe20003fc6270 */
        /* <DEDUP_REMOVED lines=64> */
.L_x_3685:
[----:B------:R-:W-:Y:S05]  /*0bc0*/  BSYNC B0 ;  /* 0x0000000000007941 */ /* 0x000fea0003800000 */
.L_x_3684:
        /* <DEDUP_REMOVED lines=42> */
.L_x_3687:
[----:B------:R-:W-:Y:S05]  /*0e70*/  BSYNC B0 ;  /* 0x0000000000007941 */ /* 0x000fea0003800000 */
.L_x_3686:
        /* <DEDUP_REMOVED lines=40> */
.L_x_3689:
[----:B------:R-:W-:Y:S05]  /*1100*/  BSYNC B0 ;  /* 0x0000000000007941 */ /* 0x000fea0003800000 */
.L_x_3688:
        /* <DEDUP_REMOVED lines=42> */
.L_x_3691:
[----:B------:R-:W-:Y:S05]  /*13b0*/  BSYNC B0 ;  /* 0x0000000000007941 */ /* 0x000fea0003800000 */
.L_x_3690:
        /* <DEDUP_REMOVED lines=40> */
.L_x_3693:
[----:B------:R-:W-:Y:S05]  /*1640*/  BSYNC B0 ;  /* 0x0000000000007941 */ /* 0x000fea0003800000 */
.L_x_3692:
        /* <DEDUP_REMOVED lines=42> */
.L_x_3695:
[----:B------:R-:W-:Y:S05]  /*18f0*/  BSYNC B0 ;  /* 0x0000000000007941 */ /* 0x000fea0003800000 */
.L_x_3694:
        /* <DEDUP_REMOVED lines=41> */
.L_x_3697:
[----:B------:R-:W-:Y:S05]  /*1b90*/  BSYNC B0 ;  /* 0x0000000000007941 */ /* 0x000fea0003800000 */
.L_x_3696:
        /* <DEDUP_REMOVED lines=42> */
.L_x_3699:
[----:B------:R-:W-:Y:S05]  /*1e40*/  BSYNC B0 ;  /* 0x0000000000007941 */ /* 0x000fea0003800000 */
.L_x_3698:
        /* <DEDUP_REMOVED lines=42> */
.L_x_3701:
[----:B------:R-:W-:Y:S05]  /*20f0*/  BSYNC B0 ;  /* 0x0000000000007941 */ /* 0x000fea0003800000 */
.L_x_3700:
        /* <DEDUP_REMOVED lines=40> */
.L_x_3703:
[----:B------:R-:W-:Y:S05]  /*2380*/  BSYNC B0 ;  /* 0x0000000000007941 */ /* 0x000fea0003800000 */
.L_x_3702:
        /* <DEDUP_REMOVED lines=44> */
.L_x_3705:
[----:B------:R-:W-:Y:S05]  /*2650*/  BSYNC B0 ;  /* 0x0000000000007941 */ /* 0x000fea0003800000 */
.L_x_3704:
        /* <DEDUP_REMOVED lines=33> */
.L_x_3707:
[----:B------:R-:W-:Y:S05]  /*2870*/  BSYNC B0 ;  /* 0x0000000000007941 */ /* 0x000fea0003800000 */
.L_x_3706:
        /* <DEDUP_REMOVED lines=33> */
.L_x_3709:
[----:B------:R-:W-:Y:S05]  /*2a90*/  BSYNC B0 ;  /* 0x0000000000007941 */ /* 0x000fea0003800000 */
.L_x_3708:
        /* <DEDUP_REMOVED lines=33> */
.L_x_3711:
[----:B------:R-:W-:Y:S05]  /*2cb0*/  BSYNC B0 ;  /* 0x0000000000007941 */ /* 0x000fea0003800000 */
.L_x_3710:
        /* <DEDUP_REMOVED lines=33> */
.L_x_3713:
[----:B------:R-:W-:Y:S05]  /*2ed0*/  BSYNC B0 ;  /* 0x0000000000007941 */ /* 0x000fea0003800000 */
.L_x_3712:
        /* <DEDUP_REMOVED lines=33> */
.L_x_3715:
[----:B------:R-:W-:Y:S05]  /*30f0*/  BSYNC B0 ;  /* 0x0000000000007941 */ /* 0x000fea0003800000 */
.L_x_3714:
        /* <DEDUP_REMOVED lines=33> */
.L_x_3721:
[----:B------:R-:W-:Y:S01]  /*3310*/  IMAD R6, R36, UR10, RZ ;  /* 0x0000000a24067c24 */ /* 0x000fe2000f8e02ff */
[----:B------:R-:W-:Y:S01]  /*3320*/  SHF.R.S32.HI R16, RZ, 0x1f, R65 ;  /* 0x0000001fff107819 */ /* 0x000fe20000011441 */
[----:B-1----:R-:W-:-:S04]  /*3330*/  IMAD.WIDE.U32 R4, R37, UR10, RZ ;  /* 0x0000000a25047c25 */ /* 0x002fc8000f8e00ff */
        /* <DEDUP_REMOVED lines=18> */
[----:B------:R-:W-:Y:S02]  /*3460*/  IMAD R18, R36, UR18, RZ ;  /* 0x0000001224127c24 */ /* 0x000fe4000f8e02ff */
[----:B------:R-:W-:Y:S02]  /*3470*/  IMAD R16, R16, UR20, RZ ;  /* 0x0000001410107c24 */ /* 0x000fe4000f8e02ff */
[----:B------:R-:W-:Y:S01]  /*3480*/  IMAD R19, R37, UR19, R18 ;  /* 0x0000001325137c24 */ /* 0x000fe2000f8e0212 */
[----:B------:R-:W1:Y:S01]  /*3490*/  S2UR UR6, SR_CgaCtaId ;  /* 0x00000000000679c3 */ /* 0x000e620000008800 */
[----:B------:R-:W-:-:S02]  /*34a0*/  ISETP.GE.AND P1, PT, R31, 0x10, PT ;  /* 0x000000101f00780c */ /* 0x000fc40003f26270 */
[----:B------:R-:W-:Y:S01]  /*34b0*/  ISETP.NE.AND P2, PT, R31, 0x1f, PT ;  /* 0x0000001f1f00780c */ /* 0x000fe20003f45270 */
[----:B------:R-:W-:Y:S02]  /*34c0*/  UMOV UR5, 0x400 ;  /* 0x0000040000057882 */ /* 0x000fe40000000000 */
        /* <DEDUP_REMOVED lines=27> */
[----:B---3--:R-:W-:-:S07]  /*3680*/  FMUL.FTZ R13, R108, R105 ;  /* 0x000000696c0d7220 */ /* 0x008fce0000410000 */
[----:B------:R-:W2:Y:S01]  /*3690*/  MUFU.EX2 R101, R101 ;  /* 0x0000006500657308 */ /* 0x000ea20000000800 */
[----:B0-----:R-:W-:Y:S01]  /*36a0*/  FFMA.FTZ R14, R103, R12, R80 ;  /* 0x0000000c670e7223 */ /* 0x001fe20000010050 */
[----:B------:R-:W-:-:S04]  /*36b0*/  FMUL.FTZ R12, R104, R13 ;  /* 0x0000000d680c7220 */ /* 0x000fc80000410000 */
[----:B------:R-:W-:Y:S02]  /*36c0*/  FMUL.FTZ R13, R103, R12 ;  /* 0x0000000c670d7220 */ /* 0x000fe40000410000 */
        /* <DEDUP_REMOVED lines=18> */
[----:B------:R-:W-:-:S05]  /*37f0*/  IMAD.WIDE.U32 R12, R37, UR18, RZ ;  /* 0x00000012250c7c25 */ /* 0x000fca000f8e00ff */
[----:B------:R-:W0:Y:S01]  /*3800*/  MUFU.EX2 R94, R94 ;  /* 0x0000005e005e7308 */ /* 0x000e220000000800 */
[----:B-1----:R-:W-:Y:S01]  /*3810*/  FFMA.FTZ R14, R96, R14, R73 ;  /* 0x0000000e600e7223 */ /* 0x002fe20000010049 */
[----:B------:R-:W-:Y:S01]  /*3820*/  IADD3 R13, R13, R19, RZ ;  /* 0x000000130d0d7210 */ /* 0x000fe20007ffe0ff */
[C---:B------:R-:W-:Y:S02]  /*3830*/  IMAD R19, R65.reuse, UR21, R16 ;  /* 0x0000001541137c24 */ /* 0x040fe4000f8e0210 */
[----:B------:R-:W-:-:S03]  /*3840*/  IMAD.WIDE.U32 R12, R65, UR20, R12 ;  /* 0x00000014410c7c25 */ /* 0x000fc6000f8e000c */
[----:B------:R-:W1:Y:S01]  /*3850*/  MUFU.EX2 R93, R93 ;  /* 0x0000005d005d7308 */ /* 0x000e620000000800 */
[----:B--2---:R-:W-:Y:S01]  /*3860*/  FFMA.FTZ R17, R95, R14, R72 ;  /* 0x0000000e5f117223 */ /* 0x004fe20000010048 */
[----:B------:R-:W-:-:S04]  /*3870*/  FMUL.FTZ R14, R96, R15 ;  /* 0x0000000f600e7220 */ /* 0x000fc80000410000 */
[----:B------:R-:W-:Y:S02]  /*3880*/  FMUL.FTZ R15, R95, R14 ;  /* 0x0000000e5f0f7220 */ /* 0x000fe40000410000 */
[----:B------:R-:W2:Y:S01]  /*3890*/  MUFU.EX2 R92, R92 ;  /* 0x0000005c005c7308 */ /* 0x000ea20000000800 */
[C---:B0-----:R-:W-:Y:S01]  /*38a0*/  FFMA.FTZ R17, R94.reuse, R17, R71 ;  /* 0x000000115e117223 */ /* 0x041fe20000010047 */
[----:B------:R-:W-:-:S06]  /*38b0*/  FMUL.FTZ R14, R94, R15 ;  /* 0x0000000f5e0e7220 */ /* 0x000fcc0000410000 */
[----:B------:R-:W0:Y:S01]  /*38c0*/  MUFU.EX2 R91, R91 ;  /* 0x0000005b005b7308 */ /* 0x000e220000000800 */
[C---:B-1----:R-:W-:Y:S01]  /*38d0*/  FFMA.FTZ R17, R93.reuse, R17, R70 ;  /* 0x000000115d117223 */ /* 0x042fe20000010046 */
[----:B------:R-:W-:Y:S01]  /*38e0*/  FMUL.FTZ R15, R93, R14 ;  /* 0x0000000e5d0f7220 */ /* 0x000fe20000410000 */
[----:B------:R-:W-:Y:S02]  /*38f0*/  LEA R14, P0, R12, UR22, 0x2 ;  /* 0x000000160c0e7c11 */ /* 0x000fe4000f8010ff */
[C---:B--2---:R-:W-:Y:S01]  /*3900*/  FFMA.FTZ R17, R92.reuse, R17, R69 ;  /* 0x000000115c117223 */ /* 0x044fe20000010045 */
[----:B------:R-:W-:Y:S01]  /*3910*/  FMUL.FTZ R16, R92, R15 ;  /* 0x0000000f5c107220 */ /* 0x000fe20000410000 */
[----:B------:R-:W-:-:S04]  /*3920*/  IADD3 R15, R13, R19, RZ ;  /* 0x000000130d0f7210 */ /* 0x000fc80007ffe0ff */
[----:B------:R-:W-:Y:S01]  /*3930*/  LEA.HI.X R15, R12, UR23, R15, 0x2, P0 ;  /* 0x000000170c0f7c11 */ /* 0x000fe200080f140f */
[----:B------:R-:W-:Y:S01]  /*3940*/  NOP ;  /* 0x0000000000007918 */ /* 0x000fe20000000000 */
[C---:B0-----:R-:W-:Y:S01]  /*3950*/  FFMA.FTZ R17, R91.reuse, R17, R66 ;  /* 0x000000115b117223 */ /* 0x041fe20000010042 */
[----:B------:R-:W-:Y:S01]  /*3960*/  FMUL.FTZ R16, R91, R16 ;  /* 0x000000105b107220 */ /* 0x000fe20000410000 */
[----:B------:R-:W-:Y:S01]  /*3970*/  ISETP.GE.AND P0, PT, R31, 0x1, PT ;  /* 0x000000011f00780c */ /* 0x000fe20003f06270 */
[----:B------:R0:W5:Y:S04]  /*3980*/  LDG.E R106, desc[UR8][R14.64] ;  /* 0x000000080e6a7981 */ /* 0x000168000c1e1900 */
[----:B------:R-:W1:Y:S04]  /*3990*/  SHFL.UP PT, R18, R17, 0x1, RZ ;  /* 0x0420000011127989 */ /* 0x000e6800000e00ff */
[----:B------:R-:W2:Y:S04]  /*39a0*/  SHFL.UP PT, R13, R16, 0x1, RZ ;  /* 0x04200000100d7989 */ /* 0x000ea800000e00ff */
        /* <DEDUP_REMOVED lines=19> */
[----:B------:R-:W-:-:S04]  /*3ae0*/  ISETP.NE.AND P0, PT, R29, RZ, PT ;  /* 0x000000ff1d00720c */ /* 0x000fc80003f05270 */
[----:B------:R-:W-:Y:S02]  /*3af0*/  ISETP.EQ.OR P0, PT, RZ, UR4, P0 ;  /* 0x00000004ff007c0c */ /* 0x000fe40008702670 */
[----:B------:R-:W-:Y:S02]  /*3b00*/  IADD3 R6, R38, R31, RZ ;  /* 0x0000001f26067210 */ /* 0x000fe40007ffe0ff */
[----:B------:R-:W-:Y:S02]  /*3b10*/  MOV R19, RZ ;  /* 0x000000ff00137202 */ /* 0x000fe40000000f00 */
[----:B------:R-:W-:Y:S02]  /*3b20*/  MOV R18, 0x3f800000 ;  /* 0x3f80000000127802 */ /* 0x000fe40000000f00 */
[----:B------:R-:W-:Y:S01]  /*3b30*/  LEA R111, R6, UR5, 0x4 ;  /* 0x00000005066f7c11 */ /* 0x000fe2000f8e20ff */
[----:B-1----:R-:W-:Y:S01]  /*3b40*/  @P1 FFMA.FTZ R17, R16, R4, R17 ;  /* 0x0000000410111223 */ /* 0x002fe20000010011 */
[----:B------:R-:W-:-:S03]  /*3b50*/  @!P2 SHF.R.U32.HI R4, RZ, 0x2, R39 ;  /* 0x00000002ff04a819 */ /* 0x000fc60000011627 */
[----:B------:R-:W-:Y:S01]  /*3b60*/  LDS.128 R8, [R111+0x10] ;  /* 0x000010006f087984 */ /* 0x000fe20000000c00 */
[----:B------:R-:W-:Y:S01]  /*3b70*/  @!P0 LEA R20, R65, UR5, 0x3 ;  /* 0x0000000541148c11 */ /* 0x000fe2000f8e18ff */
[----:B--2---:R-:W-:Y:S01]  /*3b80*/  @P1 FMUL.FTZ R16, R16, R5 ;  /* 0x0000000510101220 */ /* 0x004fe20000410000 */
[----:B------:R-:W-:Y:S02]  /*3b90*/  @!P2 LOP3.LUT R21, R4, 0x3ffffff8, RZ, 0xc0, !PT ;  /* 0x3ffffff80415a812 */ /* 0x000fe400078ec0ff */
[----:B------:R-:W-:Y:S04]  /*3ba0*/  LDS.128 R4, [R111] ;  /* 0x000000006f047984 */ /* 0x000fe80000000c00 */
[----:B------:R-:W1:Y:S04]  /*3bb0*/  @!P0 LDS.64 R18, [R20+0x870] ;  /* 0x0008700014128984 */ /* 0x000e680000000a00 */
[----:B------:R1:W-:Y:S01]  /*3bc0*/  @!P2 STS.64 [R21+UR5+0x850], R16 ;  /* 0x000850101500a988 */ /* 0x0003e20008000a05 */
[----:B------:R-:W-:Y:S01]  /*3bd0*/  BAR.SYNC.DEFER_BLOCKING 0x0 ;  /* 0x0000000000007b1d */ /* 0x000fe20000010000 */
[----:B------:R-:W-:-:S05]  /*3be0*/  SHF.R.U32.HI R109, RZ, 0x5, R39 ;  /* 0x00000005ff6d7819 */ /* 0x000fca0000011627 */
[----:B------:R-:W-:Y:S04]  /*3bf0*/  SHFL.UP PT, R107, R16, 0x1, RZ ;  /* 0x04200000106b7989 */ /* 0x000fe800000e00ff */
[----:B0-----:R-:W0:Y:S04]  /*3c00*/  LDS.128 R12, [UR5+0x850] ;  /* 0x00085005ff0c7984 */ /* 0x001e280008000c00 */
[----:B------:R-:W2:Y:S01]  /*3c10*/  SHFL.UP PT, R110, R17, 0x1, RZ ;  /* 0x04200000116e7989 */ /* 0x000ea200000e00ff */
[----:B------:R-:W-:-:S04]  /*3c20*/  ISETP.NE.AND P0, PT, R109, RZ, PT ;  /* 0x000000ff6d00720c */ /* 0x000fc80003f05270 */
[C---:B------:R-:W-:Y:S01]  /*3c30*/  ISETP.NE.AND P2, PT, R31.reuse, RZ, P0 ;  /* 0x000000ff1f00720c */ /* 0x040fe20000745270 */
[----:B------:R-:W-:Y:S08]  /*3c40*/  BSSY B0, `(.L_x_3717) ;  /* 0x0000012000007945 */ /* 0x000ff00003800000 */
[----:B------:R-:W-:Y:S02]  /*3c50*/  @P0 ISETP.NE.AND P1, PT, R31, RZ, PT ;  /* 0x000000ff1f00020c */ /* 0x000fe40003f25270 */
[----:B-1----:R-:W-:-:S02]  /*3c60*/  @P0 MOV R21, R19 ;  /* 0x0000001300150202 */ /* 0x002fc40000000f00 */
[----:B------:R-:W-:Y:S01]  /*3c70*/  @P0 MOV R20, R18 ;  /* 0x0000001200140202 */ /* 0x000fe20000000f00 */
[----:B0-----:R-:W-:Y:S01]  /*3c80*/  @P0 FMUL.FTZ R109, R107, R12 ;  /* 0x0000000c6b6d0220 */ /* 0x001fe20000410000 */
[----:B------:R-:W-:Y:S01]  /*3c90*/  FFMA.FTZ R112, R13, R14, R15 ;  /* 0x0000000e0d707223 */ /* 0x000fe2000001000f */
[----:B--2---:R-:W-:-:S03]  /*3ca0*/  @P2 FFMA.FTZ R13, R107, R13, R110 ;  /* 0x0000000d6b0d2223 */ /* 0x004fc6000001006e */
        /* <DEDUP_REMOVED lines=11> */
.L_x_3718:
[----:B------:R-:W-:Y:S05]  /*3d60*/  BSYNC B0 ;  /* 0x0000000000007941 */ /* 0x000fea0003800000 */
.L_x_3717:
[----:B------:R-:W-:Y:S01]  /*3d70*/  BAR.SYNC.DEFER_BLOCKING 0x0 ;  /* 0x0000000000007b1d */ /* 0x000fe20000010000 */
[----:B------:R-:W-:Y:S02]  /*3d80*/  ISETP.NE.AND P0, PT, R39, RZ, PT ;  /* 0x000000ff2700720c */ /* 0x000fe40003f05270 */
[----:B------:R-:W-:Y:S02]  /*3d90*/  PRMT R123, R6, 0x7632, R123 ;  /* 0x00007632067b7816 */ /* 0x000fe4000000007b */
[----:B------:R-:W-:Y:S01]  /*3da0*/  PRMT R125, R4, 0x7632, R125 ;  /* 0x00007632047d7816 */ /* 0x000fe2000000007d */
        /* <DEDUP_REMOVED lines=20> */
[----:B0-----:R-:W-:Y:S01]  /*3ef0*/  @P0 FFMA.FTZ R110, R12, R107, R110 ;  /* 0x0000006b0c6e0223 */ /* 0x001fe2000001006e */
[----:B------:R-:W-:-:S03]  /*3f00*/  ISETP.NE.AND P0, PT, R39, RZ, PT ;  /* 0x000000ff2700720c */ /* 0x000fc60003f05270 */
        /* <DEDUP_REMOVED lines=36> */
[----:B------:R1:W-:Y:S04]  /*4150*/  STG.E.64 desc[UR8][R4.64], R20 ;  /* 0x0000001404007986 */ /* 0x0003e8000c101b08 */
.L_x_3720:
[----:B------:R-:W-:Y:S05]  /*4160*/  BSYNC B0 ;  /* 0x0000000000007941 */ /* 0x000fea0003800000 */
.L_x_3719:
        /* <DEDUP_REMOVED lines=35> */
.L_x_3716:
[----:B------:R-:W-:Y:S01]  /*43a0*/  BAR.SYNC.DEFER_BLOCKING 0x0 ;  /* 0x0000000000007b1d */ /* 0x000fe20000010000 */
[----:B------:R-:W-:Y:S01]  /*43b0*/  LEA R22, R31, R22, 0x1 ;  /* 0x000000161f167211 */ /* 0x000fe200078e08ff */
[----:B------:R-:W-:Y:S01]  /*43c0*/  USHF.L.U32 UR6, UR4, 0xa, URZ ;  /* 0x0000000a04067899 */ /* 0x000fe2000800063f */
[----:B-1----:R-:W-:Y:S01]  /*43d0*/  F2FP.BF16.F32.PACK_AB R4, R59, R60 ;  /* 0x0000003c3b04723e */ /* 0x002fe200000010ff */
        /* <DEDUP_REMOVED lines=13> */
[----:B------:R1:W-:Y:S01]  /*44b0*/  STS.128 [R22], R4 ;  /* 0x0000000416007388 */ /* 0x0003e20000000c00 */
[----:B------:R-:W-:Y:S02]  /*44c0*/  IADD3 R26, P3, R26, 0x800, RZ ;  /* 0x000008001a1a7810 */ /* 0x000fe40007f7e0ff */
[----:B------:R-:W-:Y:S01]  /*44d0*/  IADD3.X R23, RZ, R23, RZ, P1, !PT ;  /* 0x00000017ff177210 */ /* 0x000fe20000ffe4ff */
[----:B------:R-:W-:Y:S01]  /*44e0*/  STS.128 [R22+0x10], R56 ;  /* 0x0000103816007388 */ /* 0x000fe20000000c00 */
[----:B------:R-:W-:-:S03]  /*44f0*/  NOP ;  /* 0x0000000000007918 */ /* 0x000fc60000000000 */
[----:B------:R-:W2:Y:S01]  /*4500*/  LDS.128 R8, [R0] ;  /* 0x0000000000087984 */ /* 0x000ea20000000c00 */
[-C--:B0-----:R-:W-:Y:S01]  /*4510*/  IMAD R2, R33, R16.reuse, RZ ;  /* 0x0000001021027224 */ /* 0x081fe200078e02ff */
[----:B------:R-:W-:Y:S02]  /*4520*/  IADD3.X R27, RZ, R27, RZ, P2, !PT ;  /* 0x0000001bff1b7210 */ /* 0x000fe400017fe4ff */
[----:B------:R-:W0:Y:S01]  /*4530*/  LDS.128 R12, [R0+0x200] ;  /* 0x00020000000c7984 */ /* 0x000e220000000c00 */
[C---:B------:R-:W-:Y:S01]  /*4540*/  IMAD R17, R32.reuse, R17, R2 ;  /* 0x0000001120117224 */ /* 0x040fe200078e0202 */
[----:B-1----:R-:W1:Y:S01]  /*4550*/  LDC R6, c[0x0][0x224] ;  /* 0x00008900ff067b82 */ /* 0x002e620000000800 */
[----:B------:R-:W-:Y:S01]  /*4560*/  IMAD.WIDE.U32 R2, R32, R16, UR6 ;  /* 0x0000000620027e25 */ /* 0x000fe2000f8e0010 */
[----:B------:R-:W-:Y:S01]  /*4570*/  ULDC.64 UR6, c[0x0][0x2b8] ;  /* 0x0000ae0000067ab9 */ /* 0x000fe20000000a00 */
[----:B------:R-:W-:Y:S02]  /*4580*/  IADD3.X R25, RZ, R25, RZ, P3, !PT ;  /* 0x00000019ff197210 */ /* 0x000fe40001ffe4ff */
        /* <DEDUP_REMOVED lines=14> */
.L_x_3723:
        /* <DEDUP_REMOVED lines=9> */
.L_x_5266:


//--------------------- .text._Z25selective_scan_fwd_kernelI32Selective_Scan_fwd_kernel_traitsILi64ELi16ELi1ELb1ELb0ELb1ELb1EN3c108BFloat16EfEEv13SSMParamsBase --------------------------
	.section	.text._Z25selective_scan_fwd_kernelI32Selective_Scan_fwd_kernel_traitsILi64ELi16ELi1ELb1ELb0ELb1ELb1EN3c108BFloat16EfEEv13SSMParamsBase,"ax",@progbits
	.align	128
        .global         _Z25selective_scan_fwd_kernelI32Selective_Scan_fwd_kernel_traitsILi64ELi16ELi1ELb1ELb0ELb1ELb1EN3c108BFloat16EfEEv13SSMParamsBase
        .type           _Z25selective_scan_fwd_kernelI32Selective_Scan_fwd_kernel_traitsILi64ELi16ELi1ELb1ELb0ELb1ELb1EN3c108BFloat16EfEEv13SSMParamsBase,@function
        .size           _Z25selective_scan_fwd_kernelI32Selective_Scan_fwd_kernel_traitsILi64ELi16ELi1ELb1ELb0ELb1ELb1EN3c108BFloat16EfEEv13SSMParamsBase,(.L_x_5267 - _Z25selective_scan_fwd_kernelI32Selective_Scan_fwd_kernel_traitsILi64ELi16ELi1ELb1ELb0ELb1ELb1EN3c108BFloat16EfEEv13SSMParamsBase)
        .other          _Z25selective_scan_fwd_kernelI32Selective_Scan_fwd_kernel_traitsILi64ELi16ELi1ELb1ELb0ELb1ELb1EN3c108BFloat16EfEEv13SSMParamsBase,@"STO_CUDA_ENTRY STV_DEFAULT"
_Z25selective_scan_fwd_kernelI32Selective_Scan_fwd_kernel_traitsILi64ELi16ELi1ELb1ELb0ELb1ELb1EN3c108BFloat16EfEEv13SSMParamsBase:
.text._Z25selective_scan_fwd_kernelI32Selective_Scan_fwd_kernel_traitsILi64ELi16ELi1ELb1ELb0ELb1ELb1EN3c108BFloat16EfEEv13SSMParamsBase:
        /* <DEDUP_REMOVED lines=33> */
[----:B---3--:R-:W-:-:S03]  /*0210*/  IADD3 R8, RZ, -R7, RZ ;  /* 0x80000007ff087210 */ /* 0x008fc60007ffe0ff */
[----:B------:R-:W-:Y:S02]  /*0220*/  IMAD R5, R39, UR4, RZ ;  /* 0x0000000427057c24 */ /* 0x000fe4000f8e02ff */
[----:B------:R-:W-:Y:S01]  /*0230*/  IMAD R3, R8, R9, RZ ;  /* 0x0000000908037224 */ /* 0x000fe200078e02ff */
[----:B0-----:R-:W-:-:S03]  /*0240*/  ISETP.GE.AND P3, PT, R4, 0x1, PT ;  /* 0x000000010400780c */ /* 0x001fc60003f66270 */
[----:B------:R-:W-:-:S06]  /*0250*/  IMAD.HI.U32 R7, R7, R3, R6 ;  /* 0x0000000307077227 */ /* 0x000fcc00078e0006 */
[----:B------:R-:W-:-:S04]  /*0260*/  IMAD.HI.U32 R0, R7, R2, RZ ;  /* 0x0000000207007227 */ /* 0x000fc800078e00ff */
[----:B------:R-:W-:Y:S01]  /*0270*/  IMAD.WIDE.U32 R6, R36, UR6, RZ ;  /* 0x0000000624067c25 */ /* 0x000fe2000f8e00ff */
[----:B------:R-:W-:-:S05]  /*0280*/  IADD3 R3, -R0, RZ, RZ ;  /* 0x000000ff00037210 */ /* 0x000fca0007ffe1ff */
[----:B------:R-:W-:Y:S01]  /*0290*/  IMAD R2, R9, R3, R2 ;  /* 0x0000000309027224 */ /* 0x000fe200078e0202 */
[----:B------:R-:W-:-:S04]  /*02a0*/  LOP3.LUT R3, R42, R15, RZ, 0x3c, !PT ;  /* 0x0000000f2a037212 */ /* 0x000fc800078e3cff */
[----:B------:R-:W-:Y:S02]  /*02b0*/  ISETP.GT.U32.AND P1, PT, R9, R2, PT ;  /* 0x000000020900720c */ /* 0x000fe40003f24070 */
[----:B------:R-:W-:Y:S01]  /*02c0*/  ISETP.GE.AND P2, PT, R3, RZ, PT ;  /* 0x000000ff0300720c */ /* 0x000fe20003f46270 */
[----:B------:R-:W-:-:S04]  /*02d0*/  IMAD R3, R39, UR6, RZ ;  /* 0x0000000627037c24 */ /* 0x000fc8000f8e02ff */
[----:B------:R-:W-:-:S06]  /*02e0*/  IMAD R13, R36, UR7, R3 ;  /* 0x00000007240d7c24 */ /* 0x000fcc000f8e0203 */
[----:B------:R-:W-:-:S04]  /*02f0*/  @!P1 IADD3 R2, R2, -R9, RZ ;  /* 0x8000000902029210 */ /* 0x000fc80007ffe0ff */
[----:B------:R-:W-:Y:S01]  /*0300*/  ISETP.GE.U32.AND P0, PT, R2, R9, PT ;  /* 0x000000090200720c */ /* 0x000fe20003f06070 */
[----:B------:R-:W-:-:S04]  /*0310*/  IMAD.WIDE.U32 R2, R36, UR4, RZ ;  /* 0x0000000424027c25 */ /* 0x000fc8000f8e00ff */
[----:B------:R-:W-:Y:S01]  /*0320*/  IMAD R9, R36, UR5, R5 ;  /* 0x0000000524097c24 */ /* 0x000fe2000f8e0205 */
[----:B------:R-:W-:Y:S01]  /*0330*/  ULDC.64 UR4, c[0x0][0x290] ;  /* 0x0000a40000047ab9 */ /* 0x000fe20000000a00 */
[----:B------:R-:W-:Y:S06]  /*0340*/  @!P3 EXIT ;  /* 0x000000000000b94d */ /* 0x000fec0003800000 */
[----:B------:R-:W0:Y:S01]  /*0350*/  S2R R37, SR_TID.X ;  /* 0x0000000000257919 */ /* 0x000e220000002100 */
[----:B------:R-:W-:Y:S01]  /*0360*/  @!P1 IADD3 R0, R0, 0x1, RZ ;  /* 0x0000000100009810 */ /* 0x000fe20007ffe0ff */
[----:B------:R-:W1:Y:S01]  /*0370*/  LDC.64 R20, c[0x0][0x2e0] ;  /* 0x0000b800ff147b82 */ /* 0x000e620000000a00 */
[----:B------:R-:W-:Y:S01]  /*0380*/  ISETP.NE.AND P1, PT, R15, RZ, PT ;  /* 0x000000ff0f00720c */ /* 0x000fe20003f25270 */
[----:B------:R-:W2:Y:S01]  /*0390*/  S2R R35, SR_LANEID ;  /* 0x0000000000237919 */ /* 0x000ea20000000000 */
[----:B------:R-:W-:Y:S01]  /*03a0*/  @P0 IADD3 R0, R0, 0x1, RZ ;  /* 0x0000000100000810 */ /* 0x000fe20007ffe0ff */
[----:B------:R-:W-:Y:S01]  /*03b0*/  IMAD R11, R39, UR4, RZ ;  /* 0x00000004270b7c24 */ /* 0x000fe2000f8e02ff */
[----:B------:R-:W-:Y:S01]  /*03c0*/  IADD3 R3, R3, R9, RZ ;  /* 0x0000000903037210 */ /* 0x000fe20007ffe0ff */
[----:B------:R-:W-:Y:S01]  /*03d0*/  IMAD.WIDE.U32 R4, R36, UR4, RZ ;  /* 0x0000000424047c25 */ /* 0x000fe2000f8e00ff */
[----:B------:R-:W-:Y:S01]  /*03e0*/  @!P2 IADD3 R0, -R0, RZ, RZ ;  /* 0x000000ff0000a210 */ /* 0x000fe20007ffe1ff */
[----:B------:R-:W3:Y:S01]  /*03f0*/  LDC.64 R16, c[0x0][0x2f0] ;  /* 0x0000bc00ff107b82 */ /* 0x000ee20000000a00 */
[----:B------:R-:W-:Y:S01]  /*0400*/  ULDC.64 UR10, c[0x0][0x278] ;  /* 0x00009e00000a7ab9 */ /* 0x000fe20000000a00 */
[----:B------:R-:W-:Y:S01]  /*0410*/  IMAD R11, R36, UR5, R11 ;  /* 0x00000005240b7c24 */ /* 0x000fe2000f8e020b */
[----:B------:R-:W-:Y:S01]  /*0420*/  ULDC.64 UR4, c[0x0][0x288] ;  /* 0x0000a20000047ab9 */ /* 0x000fe20000000a00 */
[----:B------:R-:W-:Y:S01]  /*0430*/  IADD3 R7, R7, R13, RZ ;  /* 0x0000000d07077210 */ /* 0x000fe20007ffe0ff */
[----:B------:R-:W-:Y:S01]  /*0440*/  IMAD R9, R41, UR4, RZ ;  /* 0x0000000429097c24 */ /* 0x000fe2000f8e02ff */
[----:B------:R-:W-:Y:S01]  /*0450*/  @!P1 LOP3.LUT R0, RZ, R15, RZ, 0x33, !PT ;  /* 0x0000000fff009212 */ /* 0x000fe200078e33ff */
[----:B------:R-:W-:Y:S01]  /*0460*/  ULDC.64 UR6, c[0x0][0x298] ;  /* 0x0000a60000067ab9 */ /* 0x000fe20000000a00 */
[----:B------:R-:W4:Y:S01]  /*0470*/  LDC.64 R18, c[0x0][0x2f8] ;  /* 0x0000be00ff127b82 */ /* 0x000f220000000a00 */
[----:B------:R-:W-:Y:S01]  /*0480*/  IADD3 R5, R5, R11, RZ ;  /* 0x0000000b05057210 */ /* 0x000fe20007ffe0ff */
[C---:B------:R-:W-:Y:S01]  /*0490*/  IMAD R9, R42.reuse, UR5, R9 ;  /* 0x000000052a097c24 */ /* 0x040fe2000f8e0209 */
[----:B------:R-:W-:Y:S01]  /*04a0*/  SHF.R.S32.HI R8, RZ, 0x1f, R0 ;  /* 0x0000001fff087819 */ /* 0x000fe20000011400 */
[----:B------:R-:W-:Y:S01]  /*04b0*/  IMAD.WIDE.U32 R2, R42, UR4, R2 ;  /* 0x000000042a027c25 */ /* 0x000fe2000f8e0002 */
[----:B------:R-:W-:-:S03]  /*04c0*/  UMOV UR4, URZ ;  /* 0x0000003f00047c82 */ /* 0x000fc60008000000 */
[----:B------:R-:W-:Y:S01]  /*04d0*/  IMAD R13, R8, UR10, RZ ;  /* 0x0000000a080d7c24 */ /* 0x000fe2000f8e02ff */
[----:B------:R-:W-:Y:S01]  /*04e0*/  IADD3 R31, R3, R9, RZ ;  /* 0x00000009031f7210 */ /* 0x000fe20007ffe0ff */
[----:B------:R-:W-:Y:S02]  /*04f0*/  IMAD R11, R41, UR6, RZ ;  /* 0x00000006290b7c24 */ /* 0x000fe4000f8e02ff */
[----:B------:R-:W-:Y:S01]  /*0500*/  IMAD.WIDE.U32 R6, R0, UR10, R6 ;  /* 0x0000000a00067c25 */ /* 0x000fe2000f8e0006 */
[----:B0-----:R-:W-:-:S03]  /*0510*/  SHF.L.U32 R34, R37, 0x1, RZ ;  /* 0x0000000125227819 */ /* 0x001fc600000006ff */
[----:B------:R-:W-:Y:S01]  /*0520*/  IMAD R13, R0, UR11, R13 ;  /* 0x0000000b000d7c24 */ /* 0x000fe2000f8e020d */
[----:B-1----:R-:W-:Y:S01]  /*0530*/  LEA R3, P2, R6, R20, 0x1 ;  /* 0x0000001406037211 */ /* 0x002fe200078408ff */
[----:B------:R-:W-:Y:S01]  /*0540*/  IMAD R11, R42, UR7, R11 ;  /* 0x000000072a0b7c24 */ /* 0x000fe2000f8e020b */
[----:B---3--:R-:W-:Y:S01]  /*0550*/  LEA R30, P0, R2, R16, 0x1 ;  /* 0x00000010021e7211 */ /* 0x008fe200078008ff */
[----:B------:R-:W-:Y:S01]  /*0560*/  IMAD.WIDE.U32 R4, R42, UR6, R4 ;  /* 0x000000062a047c25 */ /* 0x000fe2000f8e0004 */
[----:B------:R-:W-:Y:S02]  /*0570*/  IADD3 R0, R7, R13, RZ ;  /* 0x0000000d07007210 */ /* 0x000fe40007ffe0ff */
[----:B------:R-:W-:Y:S02]  /*0580*/  LOP3.LUT R34, R34, 0xffffffc0, RZ, 0xc0, !PT ;  /* 0xffffffc022227812 */ /* 0x000fe400078ec0ff */
[----:B------:R-:W-:Y:S02]  /*0590*/  IADD3 R29, R5, R11, RZ ;  /* 0x0000000b051d7210 */ /* 0x000fe40007ffe0ff */
[----:B----4-:R-:W-:-:S02]  /*05a0*/  LEA R28, P1, R4, R18, 0x1 ;  /* 0x00000012041c7211 */ /* 0x010fc400078208ff */
[----:B------:R-:W-:Y:S02]  /*05b0*/  LEA.HI.X R6, R6, R21, R0, 0x1, P2 ;  /* 0x0000001506067211 */ /* 0x000fe400010f0c00 */
[----:B------:R-:W-:Y:S02]  /*05c0*/  LEA.HI.X R31, R2, R17, R31, 0x1, P0 ;  /* 0x00000011021f7211 */ /* 0x000fe400000f0c1f */
[----:B------:R-:W-:Y:S02]  /*05d0*/  LEA.HI.X R29, R4, R19, R29, 0x1, P1 ;  /* 0x00000013041d7211 */ /* 0x000fe400008f0c1d */
[----:B------:R-:W-:Y:S02]  /*05e0*/  LOP3.LUT R61, R37, 0x1f, RZ, 0xc0, !PT ;  /* 0x0000001f253d7812 */ /* 0x000fe400078ec0ff */
[C---:B------:R-:W-:Y:S02]  /*05f0*/  LOP3.LUT R33, R34.reuse, 0x1f, R37, 0xf8, !PT ;  /* 0x0000001f22217812 */ /* 0x040fe400078ef825 */
[----:B--2---:R-:W-:-:S02]  /*0600*/  IADD3 R32, R34, R35, RZ ;  /* 0x0000002322207210 */ /* 0x004fc40007ffe0ff */
[----:B------:R-:W-:-:S07]  /*0610*/  MOV R2, R6 ;  /* 0x0000000600027202 */ /* 0x000fce0000000f00 */
.L_x_3762:
        /* <DEDUP_REMOVED lines=45> */
[----:B------:R-:W-:Y:S01]  /*08f0*/  SHF.L.U32 R21, R16, 0x10, RZ ;  /* 0x0000001010157819 */ /* 0x000fe200000006ff */
        /* <DEDUP_REMOVED lines=39> */
.L_x_3725:
[----:B------:R-:W-:Y:S05]  /*0b70*/  BSYNC B0 ;  /* 0x0000000000007941 */ /* 0x000fea0003800000 */
.L_x_3724:
        /* <DEDUP_REMOVED lines=42> */
.L_x_3727:
[----:B------:R-:W-:Y:S05]  /*0e20*/  BSYNC B0 ;  /* 0x0000000000007941 */ /* 0x000fea0003800000 */
.L_x_3726:
        /* <DEDUP_REMOVED lines=40> */
.L_x_3729:
[----:B------:R-:W-:Y:S05]  /*10b0*/  BSYNC B0 ;  /* 0x0000000000007941 */ /* 0x000fea0003800000 */
.L_x_3728:
        /* <DEDUP_REMOVED lines=42> */
.L_x_3731:
[----:B------:R-:W-:Y:S05]  /*1360*/  BSYNC B0 ;  /* 0x0000000000007941 */ /* 0x000fea0003800000 */
.L_x_3730:
        /* <DEDUP_REMOVED lines=40> */
.L_x_3733:
[----:B------:R-:W-:Y:S05]  /*15f0*/  BSYNC B0 ;  /* 0x0000000000007941 */ /* 0x000fea0003800000 */
.L_x_3732:
        /* <DEDUP_REMOVED lines=42> */
.L_x_3735:
[----:B------:R-:W-:Y:S05]  /*18a0*/  BSYNC B0 ;  /* 0x0000000000007941 */ /* 0x000fea0003800000 */
.L_x_3734:
        /* <DEDUP_REMOVED lines=41> */
.L_x_3737:
[----:B------:R-:W-:Y:S05]  /*1b40*/  BSYNC B0 ;  /* 0x0000000000007941 */ /* 0x000fea0003800000 */
.L_x_3736:
        /* <DEDUP_REMOVED lines=42> */
.L_x_3739:
[----:B------:R-:W-:Y:S05]  /*1df0*/  BSYNC B0 ;  /* 0x0000000000007941 */ /* 0x000fea0003800000 */
.L_x_3738:
        /* <DEDUP_REMOVED lines=42> */
.L_x_3741:
[----:B------:R-:W-:Y:S05]  /*20a0*/  BSYNC B0 ;  /* 0x0000000000007941 */ /* 0x000fea0003800000 */
.L_x_3740:
        /* <DEDUP_REMOVED lines=40> */
.L_x_3743:
[----:B------:R-:W-:Y:S05]  /*2330*/  BSYNC B0 ;  /* 0x0000000000007941 */ /* 0x000fea0003800000 */
.L_x_3742:
        /* <DEDUP_REMOVED lines=44> */
.L_x_3745:
[----:B------:R-:W-:Y:S05]  /*2600*/  BSYNC B0 ;  /* 0x0000000000007941 */ /* 0x000fea0003800000 */
.L_x_3744:
        /* <DEDUP_REMOVED lines=33> */
.L_x_3747:
[----:B------:R-:W-:Y:S05]  /*2820*/  BSYNC B0 ;  /* 0x0000000000007941 */ /* 0x000fea0003800000 */
.L_x_3746:
        /* <DEDUP_REMOVED lines=33> */
.L_x_3749:
[----:B------:R-:W-:Y:S05]  /*2a40*/  BSYNC B0 ;  /* 0x0000000000007941 */ /* 0x000fea0003800000 */
.L_x_3748:
        /* <DEDUP_REMOVED lines=33> */
.L_x_3751:
[----:B------:R-:W-:Y:S05]  /*2c60*/  BSYNC B0 ;  /* 0x0000000000007941 */ /* 0x000fea0003800000 */
.L_x_3750:
        /* <DEDUP_REMOVED lines=33> */
.L_x_3753:
[----:B------:R-:W-:Y:S05]  /*2e80*/  BSYNC B0 ;  /* 0x0000000000007941 */ /* 0x000fea0003800000 */
.L_x_3752:
        /* <DEDUP_REMOVED lines=33> */
.L_x_3755:
[----:B------:R-:W-:Y:S05]  /*30a0*/  BSYNC B0 ;  /* 0x0000000000007941 */ /* 0x000fea0003800000 */
.L_x_3754:
        /* <DEDUP_REMOVED lines=33> */
.L_x_3761:
[----:B------:R-:W-:Y:S01]  /*32c0*/  IMAD R7, R41, UR10, RZ ;  /* 0x0000000a29077c24 */ /* 0x000fe2000f8e02ff */
[----:B-1----:R-:W-:Y:S01]  /*32d0*/  SHF.R.S32.HI R18, RZ, 0x1f, R69 ;  /* 0x0000001fff127819 */ /* 0x002fe20000011445 */
        /* <DEDUP_REMOVED lines=22> */
[C---:B------:R-:W-:Y:S01]  /*3440*/  ISETP.NE.AND P2, PT, R35.reuse, 0x1f, PT ;  /* 0x0000001f2300780c */ /* 0x040fe20003f45270 */
[----:B------:R-:W1:Y:S01]  /*3450*/  S2UR UR6, SR_CgaCtaId ;  /* 0x00000000000679c3 */ /* 0x000e620000008800 */
[----:B------:R-:W-:Y:S01]  /*3460*/  ISETP.GE.AND P1, PT, R35, 0x10, PT ;  /* 0x000000102300780c */ /* 0x000fe20003f26270 */
[----:B------:R-:W-:-:S02]  /*3470*/  UMOV UR5, 0x400 ;  /* 0x0000040000057882 */ /* 0x000fc40000000000 */
        /* <DEDUP_REMOVED lines=21> */
[-C--:B0-----:R-:W-:Y:S01]  /*35d0*/  FFMA.FTZ R12, R86, R106.reuse, R85 ;  /* 0x0000006a560c7223 */ /* 0x081fe20000010055 */
[----:B----4-:R-:W-:Y:S04]  /*35e0*/  STS.128 [R0], R4 ;  /* 0x0000000400007388 */ /* 0x010fe80000000c00 */
[----:B--2---:R0:W-:Y:S02]  /*35f0*/  STS.128 [R0+0x200], R8 ;  /* 0x0002000800007388 */ /* 0x0041e40000000c00 */
[----:B------:R-:W2:Y:S01]  /*3600*/  MUFU.EX2 R102, R102 ;  /* 0x0000006600667308 */ /* 0x000ea20000000800 */
[----:B-1----:R-:W-:-:S07]  /*3610*/  FMUL.FTZ R14, R109, R106 ;  /* 0x0000006a6d0e7220 */ /* 0x002fce0000410000 */
[----:B------:R-:W1:Y:S01]  /*3620*/  MUFU.EX2 R105, R105 ;  /* 0x0000006900697308 */ /* 0x000e620000000800 */
[C---:B---3--:R-:W-:Y:S01]  /*3630*/  FFMA.FTZ R12, R107.reuse, R12, R84 ;  /* 0x0000000c6b0c7223 */ /* 0x048fe20000010054 */
[----:B------:R-:W-:-:S06]  /*3640*/  FMUL.FTZ R13, R107, R14 ;  /* 0x0000000e6b0d7220 */ /* 0x000fcc0000410000 */
[----:B------:R-:W3:Y:S01]  /*3650*/  MUFU.EX2 R100, R100 ;  /* 0x0000006400647308 */ /* 0x000ee20000000800 */
[C---:B--2---:R-:W-:Y:S01]  /*3660*/  FFMA.FTZ R14, R102.reuse, R12, R83 ;  /* 0x0000000c660e7223 */ /* 0x044fe20000010053 */
[----:B------:R-:W-:-:S06]  /*3670*/  FMUL.FTZ R12, R102, R13 ;  /* 0x0000000d660c7220 */ /* 0x000fcc0000410000 */
[----:B------:R-:W2:Y:S01]  /*3680*/  MUFU.EX2 R103, R103 ;  /* 0x0000006700677308 */ /* 0x000ea20000000800 */
[C---:B-1----:R-:W-:Y:S01]  /*3690*/  FFMA.FTZ R14, R105.reuse, R14, R82 ;  /* 0x0000000e690e7223 */ /* 0x042fe20000010052 */
[----:B------:R-:W-:-:S06]  /*36a0*/  FMUL.FTZ R13, R105, R12 ;  /* 0x0000000c690d7220 */ /* 0x000fcc0000410000 */
        /* <DEDUP_REMOVED lines=14> */
[----:B------:R-:W-:Y:S01]  /*3790*/  FMUL.FTZ R14, R96, R13 ;  /* 0x0000000d600e7220 */ /* 0x000fe20000410000 */
[----:B------:R-:W-:-:S05]  /*37a0*/  IMAD.WIDE.U32 R12, R42, UR18, RZ ;  /* 0x000000122a0c7c25 */ /* 0x000fca000f8e00ff */
[----:B------:R-:W2:Y:S01]  /*37b0*/  MUFU.EX2 R97, R97 ;  /* 0x0000006100617308 */ /* 0x000ea20000000800 */
[C---:B-1----:R-:W-:Y:S01]  /*37c0*/  FFMA.FTZ R19, R99.reuse, R15, R76 ;  /* 0x0000000f63137223 */ /* 0x042fe2000001004c */
[----:B------:R-:W-:Y:S01]  /*37d0*/  FMUL.FTZ R15, R99, R14 ;  /* 0x0000000e630f7220 */ /* 0x000fe20000410000 */
[----:B------:R-:W-:-:S05]  /*37e0*/  IADD3 R13, R13, R21, RZ ;  /* 0x000000150d0d7210 */ /* 0x000fca0007ffe0ff */
[----:B------:R-:W1:Y:S01]  /*37f0*/  MUFU.EX2 R92, R92 ;  /* 0x0000005c005c7308 */ /* 0x000e620000000800 */
[C---:B---3--:R-:W-:Y:S01]  /*3800*/  FFMA.FTZ R19, R94.reuse, R19, R75 ;  /* 0x000000135e137223 */ /* 0x048fe2000001004b */
[----:B------:R-:W-:Y:S01]  /*3810*/  FMUL.FTZ R14, R94, R15 ;  /* 0x0000000f5e0e7220 */ /* 0x000fe20000410000 */
[----:B------:R-:W-:-:S05]  /*3820*/  IMAD.WIDE.U32 R12, R69, UR20, R12 ;  /* 0x00000014450c7c25 */ /* 0x000fca000f8e000c */
[----:B------:R-:W3:Y:S01]  /*3830*/  MUFU.EX2 R95, R95 ;  /* 0x0000005f005f7308 */ /* 0x000ee20000000800 */
[C---:B--2---:R-:W-:Y:S01]  /*3840*/  FFMA.FTZ R19, R97.reuse, R19, R74 ;  /* 0x0000001361137223 */ /* 0x044fe2000001004a */
[----:B------:R-:W-:-:S06]  /*3850*/  FMUL.FTZ R15, R97, R14 ;  /* 0x0000000e610f7220 */ /* 0x000fcc0000410000 */
[----:B------:R-:W2:Y:S01]  /*3860*/  MUFU.EX2 R93, R93 ;  /* 0x0000005d005d7308 */ /* 0x000ea20000000800 */
[C---:B-1----:R-:W-:Y:S01]  /*3870*/  FFMA.FTZ R19, R92.reuse, R19, R73 ;  /* 0x000000135c137223 */ /* 0x042fe20000010049 */
[----:B------:R-:W-:Y:S01]  /*3880*/  FMUL.FTZ R14, R92, R15 ;  /* 0x0000000f5c0e7220 */ /* 0x000fe20000410000 */
[----:B------:R-:W-:-:S05]  /*3890*/  IMAD R15, R69, UR21, R18 ;  /* 0x00000015450f7c24 */ /* 0x000fca000f8e0212 */
[----:B------:R-:W-:Y:S01]  /*38a0*/  IADD3 R15, R13, R15, RZ ;  /* 0x0000000f0d0f7210 */ /* 0x000fe20007ffe0ff */
[C---:B---3--:R-:W-:Y:S01]  /*38b0*/  FFMA.FTZ R19, R95.reuse, R19, R72 ;  /* 0x000000135f137223 */ /* 0x048fe20000010048 */
[----:B------:R-:W-:-:S03]  /*38c0*/  FMUL.FTZ R14, R95, R14 ;  /* 0x0000000e5f0e7220 */ /* 0x000fc60000410000 */
[C---:B--2---:R-:W-:Y:S01]  /*38d0*/  FFMA.FTZ R19, R93.reuse, R19, R68 ;  /* 0x000000135d137223 */ /* 0x044fe20000010044 */
[----:B------:R-:W-:Y:S01]  /*38e0*/  FMUL.FTZ R18, R93, R14 ;  /* 0x0000000e5d127220 */ /* 0x000fe20000410000 */
[----:B------:R-:W-:-:S03]  /*38f0*/  LEA R14, P0, R12, UR22, 0x2 ;  /* 0x000000160c0e7c11 */ /* 0x000fc6000f8010ff */
[----:B------:R-:W1:Y:S01]  /*3900*/  SHFL.UP PT, R20, R19, 0x1, RZ ;  /* 0x0420000013147989 */ /* 0x000e6200000e00ff */
[----:B------:R-:W-:Y:S01]  /*3910*/  LEA.HI.X R15, R12, UR23, R15, 0x2, P0 ;  /* 0x000000170c0f7c11 */ /* 0x000fe200080f140f */
[----:B------:R-:W-:Y:S02]  /*3920*/  NOP ;  /* 0x0000000000007918 */ /* 0x000fe40000000000 */
[----:B------:R-:W2:Y:S01]  /*3930*/  SHFL.UP PT, R13, R18, 0x1, RZ ;  /* 0x04200000120d7989 */ /* 0x000ea200000e00ff */
[----:B------:R-:W-:Y:S01]  /*3940*/  ISETP.GE.AND P0, PT, R35, 0x1, PT ;  /* 0x000000012300780c */ /* 0x000fe20003f06270 */
[----:B0-----:R-:W0:Y:S01]  /*3950*/  @!P2 S2R R8, SR_CgaCtaId ;  /* 0x000000000008a919 */ /* 0x001e220000008800 */
[----:B------:R-:W-:Y:S02]  /*3960*/  @!P2 MOV R7, 0x400 ;  /* 0x000004000007a802 */ /* 0x000fe40000000f00 */
[----:B------:R-:W-:Y:S01]  /*3970*/  @!P2 SHF.R.U32.HI R6, RZ, 0x2, R37 ;  /* 0x00000002ff06a819 */ /* 0x000fe20000011625 */
[----:B------:R3:W5:Y:S01]  /*3980*/  LDG.E R104, desc[UR8][R14.64] ;  /* 0x000000080e687981 */ /* 0x000762000c1e1900 */
[----:B------:R-:W-:Y:S01]  /*3990*/  MOV R21, RZ ;  /* 0x000000ff00157202 */ /* 0x000fe20000000f00 */
[----:B------:R-:W-:Y:S01]  /*39a0*/  BSSY B0, `(.L_x_3757) ;  /* 0x0000039000007945 */ /* 0x000fe20003800000 */
[----:B------:R-:W-:-:S02]  /*39b0*/  @!P2 LOP3.LUT R6, R6, 0x3ffffff8, RZ, 0xc0, !PT ;  /* 0x3ffffff80606a812 */ /* 0x000fc400078ec0ff */
[----:B------:R-:W-:-:S03]  /*39c0*/  SHF.R.U32.HI R110, RZ, 0x5, R37 ;  /* 0x00000005ff6e7819 */ /* 0x000fc60000011625 */
[----:B-1----:R-:W-:Y:S01]  /*39d0*/  @P0 FFMA.FTZ R19, R18, R20, R19 ;  /* 0x0000001412130223 */ /* 0x002fe20000010013 */
[----:B------:R-:W-:-:S04]  /*39e0*/  MOV R20, 0x3f800000 ;  /* 0x3f80000000147802 */ /* 0x000fc80000000f00 */
[----:B------:R-:W1:Y:S01]  /*39f0*/  SHFL.UP PT, R12, R19, 0x2, RZ ;  /* 0x04400000130c7989 */ /* 0x000e6200000e00ff */
[----:B--2---:R-:W-:Y:S01]  /*3a00*/  @P0 FMUL.FTZ R18, R18, R13 ;  /* 0x0000000d12120220 */ /* 0x004fe20000410000 */
[----:B------:R-:W-:-:S04]  /*3a10*/  ISETP.GE.AND P0, PT, R35, 0x2, PT ;  /* 0x000000022300780c */ /* 0x000fc80003f06270 */
[----:B------:R-:W2:Y:S01]  /*3a20*/  SHFL.UP PT, R13, R18, 0x2, RZ ;  /* 0x04400000120d7989 */ /* 0x000ea200000e00ff */
[----:B0-----:R-:W-:-:S03]  /*3a30*/  @!P2 LEA R7, R8, R7, 0x18 ;  /* 0x000000070807a211 */ /* 0x001fc600078ec0ff */
[----:B------:R-:W-:Y:S01]  /*3a40*/  LDS.128 R8, [R43+0x10] ;  /* 0x000010002b087984 */ /* 0x000fe20000000c00 */
[----:B------:R-:W-:-:S04]  /*3a50*/  @!P2 IADD3 R23, R7, R6, RZ ;  /* 0x000000060717a210 */ /* 0x000fc80007ffe0ff */
[----:B-1----:R-:W-:-:S05]  /*3a60*/  @P0 FFMA.FTZ R19, R18, R12, R19 ;  /* 0x0000000c12130223 */ /* 0x002fca0000010013 */
[----:B------:R-:W0:Y:S01]  /*3a70*/  SHFL.UP PT, R4, R19, 0x4, RZ ;  /* 0x0480000013047989 */ /* 0x000e2200000e00ff */
[----:B--2---:R-:W-:Y:S01]  /*3a80*/  @P0 FMUL.FTZ R18, R18, R13 ;  /* 0x0000000d12120220 */ /* 0x004fe20000410000 */
[----:B------:R-:W-:-:S04]  /*3a90*/  ISETP.GE.AND P0, PT, R35, 0x4, PT ;  /* 0x000000042300780c */ /* 0x000fc80003f06270 */
[----:B------:R-:W1:Y:S09]  /*3aa0*/  SHFL.UP PT, R5, R18, 0x4, RZ ;  /* 0x0480000012057989 */ /* 0x000e7200000e00ff */
[----:B0-----:R-:W-:-:S05]  /*3ab0*/  @P0 FFMA.FTZ R19, R18, R4, R19 ;  /* 0x0000000412130223 */ /* 0x001fca0000010013 */
[----:B------:R-:W0:Y:S01]  /*3ac0*/  SHFL.UP PT, R4, R19, 0x8, RZ ;  /* 0x0500000013047989 */ /* 0x000e2200000e00ff */
[----:B-1----:R-:W-:Y:S01]  /*3ad0*/  @P0 FMUL.FTZ R18, R18, R5 ;  /* 0x0000000512120220 */ /* 0x002fe20000410000 */
[----:B------:R-:W-:-:S04]  /*3ae0*/  ISETP.GE.AND P0, PT, R35, 0x8, PT ;  /* 0x000000082300780c */ /* 0x000fc80003f06270 */
[----:B------:R-:W1:Y:S09]  /*3af0*/  SHFL.UP PT, R5, R18, 0x8, RZ ;  /* 0x0500000012057989 */ /* 0x000e7200000e00ff */
[----:B0-----:R-:W-:-:S05]  /*3b00*/  @P0 FFMA.FTZ R19, R18, R4, R19 ;  /* 0x0000000412130223 */ /* 0x001fca0000010013 */
[----:B------:R-:W0:Y:S01]  /*3b10*/  SHFL.UP PT, R4, R19, 0x10, RZ ;  /* 0x0600000013047989 */ /* 0x000e2200000e00ff */
[----:B-1----:R-:W-:Y:S01]  /*3b20*/  @P0 FMUL.FTZ R18, R18, R5 ;  /* 0x0000000512120220 */ /* 0x002fe20000410000 */
[----:B------:R-:W-:-:S04]  /*3b30*/  ISETP.NE.AND P0, PT, R61, RZ, PT ;  /* 0x000000ff3d00720c */ /* 0x000fc80003f05270 */
[----:B------:R-:W1:Y:S01]  /*3b40*/  SHFL.UP PT, R5, R18, 0x10, RZ ;  /* 0x0600000012057989 */ /* 0x000e6200000e00ff */
[----:B------:R-:W-:-:S13]  /*3b50*/  ISETP.EQ.OR P0, PT, RZ, UR4, P0 ;  /* 0x00000004ff007c0c */ /* 0x000fda0008702670 */
[----:B------:R-:W-:Y:S01]  /*3b60*/  @!P0 LEA R22, R69, UR5, 0x3 ;  /* 0x0000000545168c11 */ /* 0x000fe2000f8e18ff */
[----:B0-----:R-:W-:-:S04]  /*3b70*/  @P1 FFMA.FTZ R19, R18, R4, R19 ;  /* 0x0000000412131223 */ /* 0x001fc80000010013 */
[----:B------:R-:W0:Y:S01]  /*3b80*/  @!P0 LDS.64 R20, [R22+0x870] ;  /* 0x0008700016148984 */ /* 0x000e220000000a00 */
[----:B------:R-:W-:-:S03]  /*3b90*/  ISETP.NE.AND P0, PT, R110, RZ, PT ;  /* 0x000000ff6e00720c */ /* 0x000fc60003f05270 */
[----:B------:R-:W-:Y:S01]  /*3ba0*/  SHFL.UP PT, R111, R19, 0x1, RZ ;  /* 0x04200000136f7989 */ /* 0x000fe200000e00ff */
[----:B-1----:R-:W-:-:S03]  /*3bb0*/  @P1 FMUL.FTZ R18, R18, R5 ;  /* 0x0000000512121220 */ /* 0x002fc60000410000 */
[----:B------:R-:W-:Y:S04]  /*3bc0*/  LDS.128 R4, [R43] ;  /* 0x000000002b047984 */ /* 0x000fe80000000c00 */
[----:B------:R0:W-:Y:S01]  /*3bd0*/  @!P2 STS.64 [R23+0x850], R18 ;  /* 0x000850121700a388 */ /* 0x0001e20000000a00 */
[----:B------:R-:W-:Y:S01]  /*3be0*/  BAR.SYNC.DEFER_BLOCKING 0x0 ;  /* 0x0000000000007b1d */ /* 0x000fe20000010000 */
[C---:B------:R-:W-:Y:S02]  /*3bf0*/  ISETP.NE.AND P2, PT, R35.reuse, RZ, P0 ;  /* 0x000000ff2300720c */ /* 0x040fe40000745270 */
[----:B------:R-:W-:-:S03]  /*3c00*/  @P0 ISETP.NE.AND P1, PT, R35, RZ, PT ;  /* 0x000000ff2300020c */ /* 0x000fc60003f25270 */
[----:B------:R-:W-:Y:S04]  /*3c10*/  SHFL.UP PT, R108, R18, 0x1, RZ ;  /* 0x04200000126c7989 */ /* 0x000fe800000e00ff */
[----:B---3--:R-:W1:Y:S01]  /*3c20*/  LDS.128 R12, [UR5+0x850] ;  /* 0x00085005ff0c7984 */ /* 0x008e620008000c00 */
[----:B0-----:R-:W-:Y:S02]  /*3c30*/  @P0 MOV R23, R21 ;  /* 0x0000001500170202 */ /* 0x001fe40000000f00 */
[----:B------:R-:W-:Y:S01]  /*3c40*/  @P0 MOV R22, R20 ;  /* 0x0000001400160202 */ /* 0x000fe20000000f00 */
[C---:B-1----:R-:W-:Y:S01]  /*3c50*/  @P0 FMUL.FTZ R113, R108.reuse, R12 ;  /* 0x0000000c6c710220 */ /* 0x042fe20000410000 */
        /* <DEDUP_REMOVED lines=13> */
.L_x_3758:
[----:B------:R-:W-:Y:S05]  /*3d30*/  BSYNC B0 ;  /* 0x0000000000007941 */ /* 0x000fea0003800000 */
.L_x_3757:
[----:B------:R-:W-:Y:S01]  /*3d40*/  BAR.SYNC.DEFER_BLOCKING 0x0 ;  /* 0x0000000000007b1d */ /* 0x000fe20000010000 */
[----:B------:R-:W-:Y:S02]  /*3d50*/  ISETP.NE.AND P0, PT, R37, RZ, PT ;  /* 0x000000ff2500720c */ /* 0x000fe40003f05270 */
[----:B------:R-:W-:Y:S02]  /*3d60*/  PRMT R115, R6, 0x7632, R115 ;  /* 0x0000763206737816 */ /* 0x000fe40000000073 */
[C---:B------:R-:W-:Y:S01]  /*3d70*/  PRMT R125, R4.reuse, 0x7632, R125 ;  /* 0x00007632047d7816 */ /* 0x040fe2000000007d */
[----:B------:R-:W-:Y:S01]  /*3d80*/  BSSY B0, `(.L_x_3759) ;  /* 0x000003b000007945 */ /* 0x000fe20003800000 */
[----:B------:R-:W-:Y:S02]  /*3d90*/  SHF.L.U32 R19, R4, 0x10, RZ ;  /* 0x0000001004137819 */ /* 0x000fe400000006ff */
[----:B------:R-:W-:Y:S02]  /*3da0*/  PRMT R119, R8, 0x7632, R119 ;  /* 0x0000763208777816 */ /* 0x000fe40000000077 */
[----:B------:R-:W-:-:S02]  /*3db0*/  PRMT R113, R5, 0x7632, R113 ;  /* 0x0000763205717816 */ /* 0x000fc40000000071 */
[----:B------:R-:W-:Y:S02]  /*3dc0*/  PRMT R117, R7, 0x7632, R117 ;  /* 0x0000763207757816 */ /* 0x000fe40000000075 */
[----:B------:R-:W-:Y:S02]  /*3dd0*/  PRMT R4, R9, 0x7632, R4 ;  /* 0x0000763209047816 */ /* 0x000fe40000000004 */
[----:B------:R-:W-:Y:S02]  /*3de0*/  PRMT R121, R10, 0x7632, R121 ;  /* 0x000076320a797816 */ /* 0x000fe40000000079 */
[----:B------:R-:W-:Y:S02]  /*3df0*/  PRMT R123, R11, 0x7632, R123 ;  /* 0x000076320b7b7816 */ /* 0x000fe4000000007b */
[----:B0-----:R-:W-:Y:S02]  /*3e00*/  SHF.L.U32 R21, R5, 0x10, RZ ;  /* 0x0000001005157819 */ /* 0x001fe400000006ff */
        /* <DEDUP_REMOVED lines=50> */
.L_x_3760:
[----:B------:R-:W-:Y:S05]  /*4130*/  BSYNC B0 ;  /* 0x0000000000007941 */ /* 0x000fea0003800000 */
.L_x_3759:
        /* <DEDUP_REMOVED lines=35> */
.L_x_3756:
        /* <DEDUP_REMOVED lines=34> */
[C---:B------:R-:W-:Y:S01]  /*4590*/  LEA R64, P0, R4.reuse, UR10, 0x1 ;  /* 0x0000000a04407c11 */ /* 0x040fe2000f8008ff */
        /* <DEDUP_REMOVED lines=106> */
[----:B--2---:R-:W-:Y:S02]  /*4c40*/  FMUL.FTZ R8, R8, R25 ;  /* 0x0000001908087220 */ /* 0x004fe40000410000 */
[----:B------:R-:W2:Y:S02]  /*4c50*/  LDC.64 R24, c[0x0][0x2c0] ;  /* 0x0000b000ff187b82 */ /* 0x000ea40000000a00 */
[----:B------:R-:W-:-:S03]  /*4c60*/  FMUL.FTZ R57, R8, R57 ;  /* 0x0000003908397220 */ /* 0x000fc60000410000 */
[----:B------:R-:W3:Y:S08]  /*4c70*/  MUFU.RCP R63, R63 ;  /* 0x0000003f003f7308 */ /* 0x000ef00000001000 */
[----:B------:R-:W4:Y:S08]  /*4c80*/  MUFU.RCP R66, R66 ;  /* 0x0000004200427308 */ /* 0x000f300000001000 */
[----:B------:R-:W5:Y:S08]  /*4c90*/  MUFU.RCP R71, R67 ;  /* 0x0000004300477308 */ /* 0x000f700000001000 */
[----:B------:R0:W-:Y:S08]  /*4ca0*/  MUFU.RCP R69, R16 ;  /* 0x0000001000457308 */ /* 0x0001f00000001000 */
[----:B------:R-:W2:Y:S01]  /*4cb0*/  MUFU.RCP R64, R64 ;  /* 0x0000004000407308 */ /* 0x000ea20000001000 */
[----:B0-----:R-:W-:Y:S01]  /*4cc0*/  FMUL.FTZ R16, R13, R18 ;  /* 0x000000120d107220 */ /* 0x001fe20000410000 */
[----:B-1----:R-:W-:Y:S01]  /*4cd0*/  FMUL.FTZ R18, R9, R74 ;  /* 0x0000004a09127220 */ /* 0x002fe20000410000 */
[----:B---3--:R-:W-:Y:S01]  /*4ce0*/  FMUL.FTZ R13, R12, R63 ;  /* 0x0000003f0c0d7220 */ /* 0x008fe20000410000 */
[----:B----4-:R-:W-:Y:S01]  /*4cf0*/  FMUL.FTZ R9, R5, R66 ;  /* 0x0000004205097220 */ /* 0x010fe20000410000 */
[----:B-----5:R-:W-:Y:S01]  /*4d00*/  FMUL.FTZ R4, R4, R71 ;  /* 0x0000004704047220 */ /* 0x020fe20000410000 */
[----:B------:R-:W-:Y:S01]  /*4d10*/  FMUL.FTZ R16, R16, R45 ;  /* 0x0000002d10107220 */ /* 0x000fe20000410000 */
[----:B------:R-:W-:Y:S01]  /*4d20*/  FMUL.FTZ R13, R13, R46 ;  /* 0x0000002e0d0d7220 */ /* 0x000fe20000410000 */
[----:B------:R-:W0:Y:S01]  /*4d30*/  MUFU.RCP R65, R65 ;  /* 0x0000004100417308 */ /* 0x000e220000001000 */
[----:B------:R-:W-:Y:S01]  /*4d40*/  FMUL.FTZ R18, R18, R47 ;  /* 0x0000002f12127220 */ /* 0x000fe20000410000 */
[----:B------:R-:W-:Y:S01]  /*4d50*/  FMUL.FTZ R9, R9, R50 ;  /* 0x0000003209097220 */ /* 0x000fe20000410000 */
[----:B------:R-:W-:-:S05]  /*4d60*/  FMUL.FTZ R51, R4, R51 ;  /* 0x0000003304337220 */ /* 0x000fca0000410000 */
[----:B------:R1:W3:Y:S01]  /*4d70*/  MUFU.RCP R70, R17 ;  /* 0x0000001100467308 */ /* 0x0002e20000001000 */
[----:B--2---:R-:W-:-:S04]  /*4d80*/  FMUL.FTZ R7, R7, R64 ;  /* 0x0000004007077220 */ /* 0x004fc80000410000 */
[----:B------:R-:W-:Y:S01]  /*4d90*/  FMUL.FTZ R48, R7, R48 ;  /* 0x0000003007307220 */ /* 0x000fe20000410000 */
[----:B------:R-:W-:Y:S02]  /*4da0*/  F2FP.BF16.F32.PACK_AB R7, R23, R18 ;  /* 0x000000121707723e */ /* 0x000fe400000010ff */
[----:B------:R-:W2:Y:S01]  /*4db0*/  MUFU.RCP R72, R19 ;  /* 0x0000001300487308 */ /* 0x000ea20000001000 */
[----:B-1----:R-:W-:Y:S01]  /*4dc0*/  FMUL.FTZ R17, R62, R69 ;  /* 0x000000453e117220 */ /* 0x002fe20000410000 */
[----:B0-----:R-:W-:Y:S01]  /*4dd0*/  FMUL.FTZ R6, R6, R65 ;  /* 0x0000004106067220 */ /* 0x001fe20000410000 */
[----:B------:R-:W-:Y:S02]  /*4de0*/  F2FP.BF16.F32.PACK_AB R48, R57, R48 ;  /* 0x000000303930723e */ /* 0x000fe400000010ff */
[----:B------:R-:W-:Y:S01]  /*4df0*/  FMUL.FTZ R17, R17, R44 ;  /* 0x0000002c11117220 */ /* 0x000fe20000410000 */
[----:B------:R-:W-:Y:S02]  /*4e00*/  FMUL.FTZ R49, R6, R49 ;  /* 0x0000003106317220 */ /* 0x000fe40000410000 */
[----:B------:R-:W0:Y:S01]  /*4e10*/  MUFU.RCP R43, R20 ;  /* 0x00000014002b7308 */ /* 0x000e220000001000 */
[----:B---3--:R-:W-:-:S04]  /*4e20*/  FMUL.FTZ R12, R15, R70 ;  /* 0x000000460f0c7220 */ /* 0x008fc80000410000 */
[----:B------:R-:W-:-:S03]  /*4e30*/  FMUL.FTZ R12, R12, R53 ;  /* 0x000000350c0c7220 */ /* 0x000fc60000410000 */
[----:B------:R-:W1:Y:S01]  /*4e40*/  MUFU.RCP R67, R26 ;  /* 0x0000001a00437308 */ /* 0x000e620000001000 */
[----:B--2---:R-:W-:Y:S01]  /*4e50*/  FMUL.FTZ R21, R21, R72 ;  /* 0x0000004815157220 */ /* 0x004fe20000410000 */
[----:B------:R-:W-:-:S03]  /*4e60*/  F2FP.BF16.F32.PACK_AB R4, R12, R17 ;  /* 0x000000110c04723e */ /* 0x000fc600000010ff */
[----:B------:R-:W-:-:S03]  /*4e70*/  FMUL.FTZ R21, R21, R52 ;  /* 0x0000003415157220 */ /* 0x000fc60000410000 */
[----:B------:R-:W2:Y:S01]  /*4e80*/  MUFU.RCP R27, R27 ;  /* 0x0000001b001b7308 */ /* 0x000ea20000001000 */
[----:B0-----:R-:W-:-:S04]  /*4e90*/  FMUL.FTZ R22, R22, R43 ;  /* 0x0000002b16167220 */ /* 0x001fc80000410000 */
[----:B------:R-:W-:-:S03]  /*4ea0*/  FMUL.FTZ R22, R22, R55 ;  /* 0x0000003716167220 */ /* 0x000fc60000410000 */
[----:B------:R-:W0:Y:S01]  /*4eb0*/  MUFU.RCP R68, R68 ;  /* 0x0000004400447308 */ /* 0x000e220000001000 */
[----:B-1----:R-:W-:Y:S01]  /*4ec0*/  FMUL.FTZ R5, R10, R67 ;  /* 0x000000430a057220 */ /* 0x002fe20000410000 */
[----:B------:R-:W-:-:S03]  /*4ed0*/  F2FP.BF16.F32.PACK_AB R6, R22, R13 ;  /* 0x0000000d1606723e */ /* 0x000fc600000010ff */
[----:B------:R-:W-:Y:S01]  /*4ee0*/  FMUL.FTZ R56, R5, R56 ;  /* 0x0000003805387220 */ /* 0x000fe20000410000 */
[----:B------:R-:W-:Y:S01]  /*4ef0*/  F2FP.BF16.F32.PACK_AB R5, R21, R16 ;  /* 0x000000101505723e */ /* 0x000fe200000010ff */
[----:B------:R-:W-:Y:S01]  /*4f00*/  BAR.SYNC.DEFER_BLOCKING 0x0 ;  /* 0x0000000000007b1d */ /* 0x000fe20000010000 */
[-C--:B------:R-:W-:Y:S02]  /*4f10*/  IMAD R16, R39, R24.reuse, RZ ;  /* 0x0000001827107224 */ /* 0x080fe400078e02ff */
[----:B--2---:R-:W-:Y:S01]  /*4f20*/  FMUL.FTZ R14, R14, R27 ;  /* 0x0000001b0e0e7220 */ /* 0x004fe20000410000 */
[----:B------:R-:W-:Y:S01]  /*4f30*/  F2FP.BF16.F32.PACK_AB R49, R56, R49 ;  /* 0x000000313831723e */ /* 0x000fe200000010ff */
[----:B------:R-:W-:Y:S02]  /*4f40*/  IMAD R19, R36, R25, R16 ;  /* 0x0000001924137224 */ /* 0x000fe400078e0210 */
[----:B------:R-:W-:Y:S01]  /*4f50*/  FMUL.FTZ R14, R14, R59 ;  /* 0x0000003b0e0e7220 */ /* 0x000fe20000410000 */
[----:B------:R-:W-:Y:S01]  /*4f60*/  IMAD.WIDE.U32 R16, R36, R24, UR6 ;  /* 0x0000000624107e25 */ /* 0x000fe2000f8e0018 */
[----:B------:R-:W-:-:S03]  /*4f70*/  ULDC.64 UR6, c[0x0][0x2c8] ;  /* 0x0000b20000067ab9 */ /* 0x000fc60000000a00 */
[----:B0-----:R-:W-:Y:S01]  /*4f80*/  FMUL.FTZ R11, R11, R68 ;  /* 0x000000440b0b7220 */ /* 0x001fe20000410000 */
[----:B------:R-:W-:Y:S02]  /*4f90*/  F2FP.BF16.F32.PACK_AB R50, R14, R9 ;  /* 0x000000090e32723e */ /* 0x000fe400000010ff */
[----:B------:R-:W-:Y:S01]  /*4fa0*/  IADD3 R17, R17, R19, RZ ;  /* 0x0000001311117210 */ /* 0x000fe20007ffe0ff */
[----:B------:R-:W-:Y:S01]  /*4fb0*/  FMUL.FTZ R58, R11, R58 ;  /* 0x0000003a0b3a7220 */ /* 0x000fe20000410000 */
[----:B------:R-:W-:-:S04]  /*4fc0*/  IMAD R19, R41, UR6, RZ ;  /* 0x0000000629137c24 */ /* 0x000fc8000f8e02ff */
[----:B------:R-:W-:Y:S01]  /*4fd0*/  F2FP.BF16.F32.PACK_AB R51, R58, R51 ;  /* 0x000000333a33723e */ /* 0x000fe200000010ff */
[----:B------:R-:W-:Y:S01]  /*4fe0*/  IMAD R19, R42, UR7, R19 ;  /* 0x000000072a137c24 */ /* 0x000fe2000f8e0213 */
        /* <DEDUP_REMOVED lines=17> */
.L_x_3763:
        /* <DEDUP_REMOVED lines=16> */
.L_x_5267:


//--------------------- .text._Z25selective_scan_fwd_kernelI32Selective_Scan_fwd_kernel_traitsILi64ELi16ELi1ELb1ELb1ELb0ELb0EN3c108BFloat16EfEEv13SSMParamsBase --------------------------
	.section	.text._Z25selective_scan_fwd_kernelI32Selective_Scan_fwd_kernel_traitsILi64ELi16ELi1ELb1ELb1ELb0ELb0EN3c108BFloat16EfEEv13SSMParamsBase,"ax",@progbits
	.align	128
        .global         _Z25selective_scan_fwd_kernelI32Selective_Scan_fwd_kernel_traitsILi64ELi16ELi1ELb1ELb1ELb0ELb0EN3c108BFloat16EfEEv13SSMParamsBase
        .type           _Z25selective_scan_fwd_kernelI32Selective_Scan_fwd_kernel_traitsILi64ELi16ELi1ELb1ELb1ELb0ELb0EN3c108BFloat16EfEEv13SSMParamsBase,@function
        .size           _Z25selective_scan_fwd_kernelI32Selective_Scan_fwd_kernel_traitsILi64ELi16ELi1ELb1ELb1ELb0ELb0EN3c108BFloat16EfEEv13SSMParamsBase,(.L_x_5268 - _Z25selective_scan_fwd_kernelI32Selective_Scan_fwd_kernel_traitsILi64ELi16ELi1ELb1ELb1ELb0ELb0EN3c108BFloat16EfEEv13SSMParamsBase)
        .other          _Z25selective_scan_fwd_kernelI32Selective_Scan_fwd_kernel_traitsILi64ELi16ELi1ELb1ELb1ELb0ELb0EN3c108BFloat16EfEEv13SSMParamsBase,@"STO_CUDA_ENTRY STV_DEFAULT"
_Z25selective_scan_fwd_kernelI32Selective_Scan_fwd_kernel_traitsILi64ELi16ELi1ELb1ELb1ELb0ELb0EN3c108BFloat16EfEEv13SSMParamsBase:
.text._Z25selective_scan_fwd_kernelI32Selective_Scan_fwd_kernel_traitsILi64ELi16ELi1ELb1ELb1ELb0ELb0EN3c108BFloat16EfEEv13SSMParamsBase:
        /* <DEDUP_REMOVED lines=95> */
.L_x_3802:
        /* <DEDUP_REMOVED lines=28> */
[----:B------:R-:W-:Y:S01]  /*07b0*/  ISETP.GE.AND P6, PT, R39, 0x1, PT ;  /* 0x000000012700780c */ /* 0x000fe20003fc6270 */
        /* <DEDUP_REMOVED lines=62> */
.L_x_3765:
[----:B------:R-:W-:Y:S05]  /*0ba0*/  BSYNC B0 ;  /* 0x0000000000007941 */ /* 0x000fea0003800000 */
.L_x_3764:
        /* <DEDUP_REMOVED lines=38> */
.L_x_3767:
[----:B------:R-:W-:Y:S05]  /*0e10*/  BSYNC B0 ;  /* 0x0000000000007941 */ /* 0x000fea0003800000 */
.L_x_3766:
        /* <DEDUP_REMOVED lines=37> */
.L_x_3769:
[----:B------:R-:W-:Y:S05]  /*1070*/  BSYNC B0 ;  /* 0x0000000000007941 */ /* 0x000fea0003800000 */
.L_x_3768:
        /* <DEDUP_REMOVED lines=38> */
.L_x_3771:
[----:B------:R-:W-:Y:S05]  /*12e0*/  BSYNC B0 ;  /* 0x0000000000007941 */ /* 0x000fea0003800000 */
.L_x_3770:
        /* <DEDUP_REMOVED lines=38> */
.L_x_3773:
[----:B------:R-:W-:Y:S05]  /*1550*/  BSYNC B0 ;  /* 0x0000000000007941 */ /* 0x000fea0003800000 */
.L_x_3772:
[----:B------:R-:W-:Y:S01]  /*1560*/  ISETP.EQ.OR P4, PT, RZ, UR6, P4 ;  /* 0x00000006ff007c0c */ /* 0x000fe2000a782670 */
[----:B------:R-:W-:Y:S01]  /*1570*/  BSSY B0, `(.L_x_3774) ;  /* 0x0000029000007945 */ /* 0x000fe20003800000 */
[----:B------:R-:W-:Y:S02]  /*1580*/  SHF.L.U32 R11, R11, 0x10, RZ ;  /* 0x000000100b0b7819 */ /* 0x000fe400000006ff */
[----:B------:R-:W-:Y:S02]  /*1590*/  PRMT R3, R16, 0x7632, R3 ;  /* 0x0000763210037816 */ /* 0x000fe40000000003 */
        /* <DEDUP_REMOVED lines=38> */
.L_x_3775:
[----:B------:R-:W-:Y:S05]  /*1800*/  BSYNC B0 ;  /* 0x0000000000007941 */ /* 0x000fea0003800000 */
.L_x_3774:
        /* <DEDUP_REMOVED lines=41> */
.L_x_3777:
[----:B------:R-:W-:Y:S05]  /*1aa0*/  BSYNC B0 ;  /* 0x0000000000007941 */ /* 0x000fea0003800000 */
.L_x_3776:
        /* <DEDUP_REMOVED lines=42> */
.L_x_3779:
[----:B------:R-:W-:Y:S05]  /*1d50*/  BSYNC B0 ;  /* 0x0000000000007941 */ /* 0x000fea0003800000 */
.L_x_3778:
        /* <DEDUP_REMOVED lines=42> */
.L_x_3781:
[----:B------:R-:W-:Y:S05]  /*2000*/  BSYNC B0 ;  /* 0x0000000000007941 */ /* 0x000fea0003800000 */
.L_x_3780:
        /* <DEDUP_REMOVED lines=40> */
.L_x_3783:
[----:B------:R-:W-:Y:S05]  /*2290*/  BSYNC B0 ;  /* 0x0000000000007941 */ /* 0x000fea0003800000 */
.L_x_3782:
        /* <DEDUP_REMOVED lines=44> */
.L_x_3785:
[----:B------:R-:W-:Y:S05]  /*2560*/  BSYNC B0 ;  /* 0x0000000000007941 */ /* 0x000fea0003800000 */
.L_x_3784:
        /* <DEDUP_REMOVED lines=33> */
.L_x_3787:
[----:B------:R-:W-:Y:S05]  /*2780*/  BSYNC B0 ;  /* 0x0000000000007941 */ /* 0x000fea0003800000 */
.L_x_3786:
        /* <DEDUP_REMOVED lines=33> */
.L_x_3789:
[----:B------:R-:W-:Y:S05]  /*29a0*/  BSYNC B0 ;  /* 0x0000000000007941 */ /* 0x000fea0003800000 */
.L_x_3788:
        /* <DEDUP_REMOVED lines=33> */
.L_x_3791:
[----:B------:R-:W-:Y:S05]  /*2bc0*/  BSYNC B0 ;  /* 0x0000000000007941 */ /* 0x000fea0003800000 */
.L_x_3790:
        /* <DEDUP_REMOVED lines=33> */
.L_x_3793:
[----:B------:R-:W-:Y:S05]  /*2de0*/  BSYNC B0 ;  /* 0x0000000000007941 */ /* 0x000fea0003800000 */
.L_x_3792:
        /* <DEDUP_REMOVED lines=33> */
.L_x_3795:
[----:B------:R-:W-:Y:S05]  /*3000*/  BSYNC B0 ;  /* 0x0000000000007941 */ /* 0x000fea0003800000 */
.L_x_3794:
        /* <DEDUP_REMOVED lines=48> */
.L_x_3801:
[----:B------:R-:W-:Y:S01]  /*3310*/  IMAD R6, R34, UR10, RZ ;  /* 0x0000000a22067c24 */ /* 0x000fe2000f8e02ff */
[----:B------:R-:W-:Y:S01]  /*3320*/  SHF.R.S32.HI R86, RZ, 0x1f, R63 ;  /* 0x0000001fff567819 */ /* 0x000fe2000001143f */
[----:B-1----:R-:W-:-:S04]  /*3330*/  IMAD.WIDE.U32 R4, R35, UR10, RZ ;  /* 0x0000000a23047c25 */ /* 0x002fc8000f8e00ff */
[----:B------:R-:W-:Y:S02]  /*3340*/  IMAD R7, R35, UR11, R6 ;  /* 0x0000000b23077c24 */ /* 0x000fe4000f8e0206 */
[C---:B------:R-:W-:Y:S02]  /*3350*/  IMAD R6, R86.reuse, UR12, RZ ;  /* 0x0000000c56067c24 */ /* 0x040fe4000f8e02ff */
[----:B------:R-:W-:Y:S01]  /*3360*/  IMAD R8, R86, UR16, RZ ;  /* 0x0000001056087c24 */ /* 0x000fe2000f8e02ff */
[----:B------:R-:W-:Y:S01]  /*3370*/  IADD3 R5, R5, R7, RZ ;  /* 0x0000000705057210 */ /* 0x000fe20007ffe0ff */
[C---:B------:R-:W-:Y:S02]  /*3380*/  IMAD R9, R63.reuse, UR13, R6 ;  /* 0x0000000d3f097c24 */ /* 0x040fe4000f8e0206 */
[----:B------:R-:W-:-:S04]  /*3390*/  IMAD.WIDE.U32 R6, R63, UR12, R4 ;  /* 0x0000000c3f067c25 */ /* 0x000fc8000f8e0004 */
[----:B------:R-:W-:Y:S01]  /*33a0*/  IMAD.WIDE.U32 R4, R63, UR16, RZ ;  /* 0x000000103f047c25 */ /* 0x000fe2000f8e00ff */
[----:B------:R-:W-:Y:S02]  /*33b0*/  IADD3 R7, R7, R9, RZ ;  /* 0x0000000907077210 */ /* 0x000fe40007ffe0ff */
[----:B------:R-:W-:Y:S01]  /*33c0*/  LEA R12, P0, R6, UR14, 0x2 ;  /* 0x0000000e060c7c11 */ /* 0x000fe2000f8010ff */
[----:B------:R-:W-:-:S03]  /*33d0*/  IMAD R9, R63, UR17, R8 ;  /* 0x000000113f097c24 */ /* 0x000fc6000f8e0208 */
[----:B------:R-:W-:Y:S02]  /*33e0*/  LEA.HI.X R13, R6, UR15, R7, 0x2, P0 ;  /* 0x0000000f060d7c11 */ /* 0x000fe400080f1407 */
[C---:B------:R-:W-:Y:S02]  /*33f0*/  LEA R6, P0, R4.reuse, R22, 0x1 ;  /* 0x0000001604067211 */ /* 0x040fe400078008ff */
[----:B------:R-:W-:Y:S01]  /*3400*/  IADD3 R5, R5, R9, RZ ;  /* 0x0000000905057210 */ /* 0x000fe20007ffe0ff */
[----:B------:R-:W3:Y:S03]  /*3410*/  LDG.E R12, desc[UR8][R12.64] ;  /* 0x000000080c0c7981 */ /* 0x000ee6000c1e1900 */
[----:B------:R-:W-:-:S03]  /*3420*/  LEA.HI.X R7, R4, R21, R5, 0x1, P0 ;  /* 0x0000001504077211 */ /* 0x000fc600000f0c05 */
[----:B------:R-:W-:-:S05]  /*3430*/  IMAD.WIDE R14, R28, 0x10, R6 ;  /* 0x000000101c0e7825 */ /* 0x000fca00078e0206 */
[----:B------:R-:W4:Y:S04]  /*3440*/  LDG.E.128 R4, desc[UR8][R14.64] ;  /* 0x000000080e047981 */ /* 0x000f28000c1e1d00 */
[----:B0-----:R-:W2:Y:S01]  /*3450*/  LDG.E.128 R8, desc[UR8][R14.64+0x200] ;  /* 0x000200080e087981 */ /* 0x001ea2000c1e1d00 */
[----:B------:R-:W0:Y:S01]  /*3460*/  S2UR UR6, SR_CgaCtaId ;  /* 0x00000000000679c3 */ /* 0x000e220000008800 */
[----:B------:R-:W-:Y:S01]  /*3470*/  UMOV UR5, 0x400 ;  /* 0x0000040000057882 */ /* 0x000fe20000000000 */
[C---:B------:R-:W-:Y:S01]  /*3480*/  ISETP.GE.AND P0, PT, R29.reuse, 0x1, PT ;  /* 0x000000011d00780c */ /* 0x040fe20003f06270 */
[----:B------:R-:W-:Y:S01]  /*3490*/  IMAD R86, R86, UR20, RZ ;  /* 0x0000001456567c24 */ /* 0x000fe2000f8e02ff */
        /* <DEDUP_REMOVED lines=26> */
[----:B------:R-:W1:Y:S08]  /*3640*/  MUFU.EX2 R93, R93 ;  /* 0x0000005d005d7308 */ /* 0x000e700000000800 */
[----:B------:R-:W1:Y:S08]  /*3650*/  MUFU.EX2 R92, R92 ;  /* 0x0000005c005c7308 */ /* 0x000e700000000800 */
[----:B------:R-:W1:Y:S08]  /*3660*/  MUFU.EX2 R91, R91 ;  /* 0x0000005b005b7308 */ /* 0x000e700000000800 */
[----:B------:R-:W1:Y:S01]  /*3670*/  MUFU.EX2 R90, R90 ;  /* 0x0000005a005a7308 */ /* 0x000e620000000800 */
[----:B--2---:R-:W-:-:S07]  /*3680*/  PRMT R10, R12, 0x7632, R10 ;  /* 0x000076320c0a7816 */ /* 0x004fce000000000a */
[----:B------:R-:W2:Y:S01]  /*3690*/  MUFU.EX2 R89, R89 ;  /* 0x0000005900597308 */ /* 0x000ea20000000800 */
[----:B------:R-:W-:Y:S02]  /*36a0*/  SHF.L.U32 R101, R12, 0x10, RZ ;  /* 0x000000100c657819 */ /* 0x000fe400000006ff */
[----:B------:R-:W-:Y:S02]  /*36b0*/  SHF.L.U32 R98, R10, 0x10, RZ ;  /* 0x000000100a627819 */ /* 0x000fe400000006ff */
[C---:B------:R-:W-:Y:S01]  /*36c0*/  PRMT R100, R13.reuse, 0x7632, R100 ;  /* 0x000076320d647816 */ /* 0x040fe20000000064 */
[----:B---3--:R-:W-:Y:S01]  /*36d0*/  FMUL.FTZ R96, R72, R101 ;  /* 0x0000006548607220 */ /* 0x008fe20000410000 */
[----:B------:R-:W-:Y:S01]  /*36e0*/  SHF.L.U32 R110, R13, 0x10, RZ ;  /* 0x000000100d6e7819 */ /* 0x000fe200000006ff */
[----:B------:R-:W3:Y:S01]  /*36f0*/  MUFU.EX2 R88, R88 ;  /* 0x0000005800587308 */ /* 0x000ee20000000800 */
[C---:B------:R-:W-:Y:S02]  /*3700*/  PRMT R12, R15.reuse, 0x7632, R12 ;  /* 0x000076320f0c7816 */ /* 0x040fe4000000000c */
[----:B------:R-:W-:Y:S01]  /*3710*/  SHF.L.U32 R104, R15, 0x10, RZ ;  /* 0x000000100f687819 */ /* 0x000fe200000006ff */
[----:B------:R-:W-:Y:S01]  /*3720*/  FMUL.FTZ R15, R71, R98 ;  /* 0x00000062470f7220 */ /* 0x000fe20000410000 */
[----:B----4-:R-:W-:Y:S01]  /*3730*/  PRMT R8, R5, 0x7632, R8 ;  /* 0x0000763205087816 */ /* 0x010fe20000000008 */
[----:B------:R-:W-:Y:S01]  /*3740*/  FMUL.FTZ R110, R75, R110 ;  /* 0x0000006e4b6e7220 */ /* 0x000fe20000410000 */
[----:B------:R-:W-:Y:S01]  /*3750*/  SHF.L.U32 R10, R5, 0x10, RZ ;  /* 0x00000010050a7819 */ /* 0x000fe200000006ff */
[----:B0-----:R-:W-:Y:S01]  /*3760*/  FFMA.FTZ R5, R96, R94, R15 ;  /* 0x0000005e60057223 */ /* 0x001fe2000001000f */
[----:B------:R-:W-:Y:S01]  /*3770*/  SHF.L.U32 R107, R100, 0x10, RZ ;  /* 0x00000010646b7819 */ /* 0x000fe200000006ff */
[----:B------:R-:W0:Y:S01]  /*3780*/  MUFU.EX2 R87, R87 ;  /* 0x0000005700577308 */ /* 0x000e220000000800 */
[C---:B------:R-:W-:Y:S01]  /*3790*/  PRMT R11, R4.reuse, 0x7632, R11 ;  /* 0x00007632040b7816 */ /* 0x040fe2000000000b */
[----:B-1----:R-:W-:Y:S01]  /*37a0*/  FFMA.FTZ R98, R93, R5, R110 ;  /* 0x000000055d627223 */ /* 0x002fe2000001006e */
[----:B------:R-:W-:Y:S01]  /*37b0*/  SHF.L.U32 R9, R4, 0x10, RZ ;  /* 0x0000001004097819 */ /* 0x000fe200000006ff */
[----:B------:R-:W-:Y:S01]  /*37c0*/  FMUL.FTZ R107, R70, R107 ;  /* 0x0000006b466b7220 */ /* 0x000fe20000410000 */
[C---:B------:R-:W-:Y:S01]  /*37d0*/  PRMT R4, R6.reuse, 0x7632, R4 ;  /* 0x0000763206047816 */ /* 0x040fe20000000004 */
[----:B------:R-:W-:Y:S01]  /*37e0*/  FMUL.FTZ R104, R77, R104 ;  /* 0x000000684d687220 */ /* 0x000fe20000410000 */
[----:B------:R-:W-:Y:S01]  /*37f0*/  SHF.L.U32 R111, R6, 0x10, RZ ;  /* 0x00000010066f7819 */ /* 0x000fe200000006ff */
[----:B------:R-:W-:Y:S01]  /*3800*/  FMUL.FTZ R6, R85, R94 ;  /* 0x0000005e55067220 */ /* 0x000fe20000410000 */
[C---:B------:R-:W-:Y:S01]  /*3810*/  PRMT R13, R14.reuse, 0x7632, R13 ;  /* 0x000076320e0d7816 */ /* 0x040fe2000000000d */
[----:B------:R-:W1:Y:S01]  /*3820*/  MUFU.EX2 R95, R95 ;  /* 0x0000005f005f7308 */ /* 0x000e620000000800 */
[----:B------:R-:W-:Y:S01]  /*3830*/  SHF.L.U32 R103, R14, 0x10, RZ ;  /* 0x000000100e677819 */ /* 0x000fe200000006ff */
[----:B------:R-:W-:Y:S01]  /*3840*/  FMUL.FTZ R5, R93, R6 ;  /* 0x000000065d057220 */ /* 0x000fe20000410000 */
[----:B------:R-:W-:Y:S01]  /*3850*/  SHF.L.U32 R6, R13, 0x10, RZ ;  /* 0x000000100d067819 */ /* 0x000fe200000006ff */
[----:B------:R-:W-:Y:S01]  /*3860*/  FFMA.FTZ R13, R92, R98, R107 ;  /* 0x000000625c0d7223 */ /* 0x000fe2000001006b */
[----:B------:R-:W-:Y:S01]  /*3870*/  FMUL.FTZ R14, R99, R45 ;  /* 0x0000002d630e7220 */ /* 0x000fe20000410000 */
[----:B------:R-:W-:Y:S01]  /*3880*/  FMUL.FTZ R106, R76, R103 ;  /* 0x000000674c6a7220 */ /* 0x000fe20000410000 */
[----:B------:R-:W-:Y:S01]  /*3890*/  FMUL.FTZ R98, R92, R5 ;  /* 0x000000055c627220 */ /* 0x000fe20000410000 */
[----:B------:R-:W-:Y:S01]  /*38a0*/  FMUL.FTZ R103, R69, R6 ;  /* 0x0000000645677220 */ /* 0x000fe20000410000 */
[----:B------:R-:W-:Y:S01]  /*38b0*/  SHF.L.U32 R101, R12, 0x10, RZ ;  /* 0x000000100c657819 */ /* 0x000fe200000006ff */
[C---:B------:R-:W-:Y:S01]  /*38c0*/  FFMA.FTZ R13, R91.reuse, R13, R106 ;  /* 0x0000000d5b0d7223 */ /* 0x040fe2000001006a */
[----:B------:R-:W-:Y:S01]  /*38d0*/  FMUL.FTZ R5, R91, R98 ;  /* 0x000000625b057220 */ /* 0x000fe20000410000 */
[----:B------:R-:W4:Y:S01]  /*38e0*/  MUFU.EX2 R14, R14 ;  /* 0x0000000e000e7308 */ /* 0x000f220000000800 */
[----:B------:R-:W-:Y:S01]  /*38f0*/  SHF.L.U32 R98, R11, 0x10, RZ ;  /* 0x000000100b627819 */ /* 0x000fe200000006ff */
[C---:B------:R-:W-:Y:S01]  /*3900*/  FFMA.FTZ R13, R90.reuse, R13, R103 ;  /* 0x0000000d5a0d7223 */ /* 0x040fe20000010067 */
[----:B------:R-:W-:Y:S01]  /*3910*/  FMUL.FTZ R6, R90, R5 ;  /* 0x000000055a067220 */ /* 0x000fe20000410000 */
[----:B------:R-:W-:Y:S01]  /*3920*/  FMUL.FTZ R101, R68, R101 ;  /* 0x0000006544657220 */ /* 0x000fe20000410000 */
[----:B------:R-:W-:Y:S01]  /*3930*/  FMUL.FTZ R100, R78, R9 ;  /* 0x000000094e647220 */ /* 0x000fe20000410000 */
[C---:B--2---:R-:W-:Y:S01]  /*3940*/  FFMA.FTZ R13, R89.reuse, R13, R104 ;  /* 0x0000000d590d7223 */ /* 0x044fe20000010068 */
[----:B------:R-:W-:Y:S01]  /*3950*/  FMUL.FTZ R5, R89, R6 ;  /* 0x0000000659057220 */ /* 0x000fe20000410000 */
[----:B------:R-:W2:Y:S01]  /*3960*/  MUFU.EX2 R97, R97 ;  /* 0x0000006100617308 */ /* 0x000ea20000000800 */
[----:B------:R-:W-:Y:S01]  /*3970*/  FMUL.FTZ R98, R67, R98 ;  /* 0x0000006243627220 */ /* 0x000fe20000410000 */
[C---:B---3--:R-:W-:Y:S01]  /*3980*/  FFMA.FTZ R13, R88.reuse, R13, R101 ;  /* 0x0000000d580d7223 */ /* 0x048fe20000010065 */
[----:B------:R-:W-:Y:S01]  /*3990*/  FMUL.FTZ R6, R88, R5 ;  /* 0x0000000558067220 */ /* 0x000fe20000410000 */
[----:B------:R-:W-:Y:S01]  /*39a0*/  SHF.L.U32 R5, R8, 0x10, RZ ;  /* 0x0000001008057819 */ /* 0x000fe200000006ff */
[----:B------:R-:W-:Y:S01]  /*39b0*/  FMUL.FTZ R109, R79, R10 ;  /* 0x0000000a4f6d7220 */ /* 0x000fe20000410000 */
[C---:B0-----:R-:W-:Y:S01]  /*39c0*/  FFMA.FTZ R13, R87.reuse, R13, R100 ;  /* 0x0000000d570d7223 */ /* 0x041fe20000010064 */
[----:B------:R-:W-:Y:S01]  /*39d0*/  FMUL.FTZ R6, R87, R6 ;  /* 0x0000000657067220 */ /* 0x000fe20000410000 */
[----:B------:R-:W0:Y:S01]  /*39e0*/  MUFU.EX2 R108, R108 ;  /* 0x0000006c006c7308 */ /* 0x000e220000000800 */
[----:B------:R-:W-:Y:S01]  /*39f0*/  FMUL.FTZ R99, R99, R84 ;  /* 0x0000005463637220 */ /* 0x000fe20000410000 */
[C---:B-1----:R-:W-:Y:S01]  /*3a00*/  FFMA.FTZ R13, R95.reuse, R13, R98 ;  /* 0x0000000d5f0d7223 */ /* 0x042fe20000010062 */
[----:B------:R-:W-:Y:S01]  /*3a10*/  FMUL.FTZ R9, R95, R6 ;  /* 0x000000065f097220 */ /* 0x000fe20000410000 */
[----:B------:R-:W-:Y:S01]  /*3a20*/  FMUL.FTZ R112, R66, R5 ;  /* 0x0000000542707220 */ /* 0x000fe20000410000 */
[----:B------:R-:W-:Y:S01]  /*3a30*/  SHF.L.U32 R4, R4, 0x10, RZ ;  /* 0x0000001004047819 */ /* 0x000fe200000006ff */
[C---:B----4-:R-:W-:Y:S01]  /*3a40*/  FFMA.FTZ R13, R14.reuse, R13, R109 ;  /* 0x0000000d0e0d7223 */ /* 0x050fe2000001006d */
[----:B------:R-:W-:Y:S01]  /*3a50*/  FMUL.FTZ R8, R14, R9 ;  /* 0x000000090e087220 */ /* 0x000fe20000410000 */
[----:B------:R-:W1:Y:S01]  /*3a60*/  MUFU.EX2 R105, R105 ;  /* 0x0000006900697308 */ /* 0x000e620000000800 */
[----:B------:R-:W-:Y:S01]  /*3a70*/  FMUL.FTZ R111, R80, R111 ;  /* 0x0000006f506f7220 */ /* 0x000fe20000410000 */
[C---:B--2---:R-:W-:Y:S01]  /*3a80*/  FFMA.FTZ R13, R97.reuse, R13, R112 ;  /* 0x0000000d610d7223 */ /* 0x044fe20000010070 */
[----:B------:R-:W-:Y:S01]  /*3a90*/  FMUL.FTZ R5, R97, R8 ;  /* 0x0000000861057220 */ /* 0x000fe20000410000 */
[----:B------:R-:W-:Y:S01]  /*3aa0*/  PRMT R6, R7, 0x7632, R6 ;  /* 0x0000763207067816 */ /* 0x000fe20000000006 */
[----:B------:R-:W-:Y:S01]  /*3ab0*/  FMUL.FTZ R116, R65, R4 ;  /* 0x0000000441747220 */ /* 0x000fe20000410000 */
[----:B------:R-:W-:-:S02]  /*3ac0*/  SHF.L.U32 R8, R7, 0x10, RZ ;  /* 0x0000001007087819 */ /* 0x000fc400000006ff */
[----:B------:R-:W2:Y:S01]  /*3ad0*/  MUFU.EX2 R102, R102 ;  /* 0x0000006600667308 */ /* 0x000ea20000000800 */
[C---:B0-----:R-:W-:Y:S01]  /*3ae0*/  FFMA.FTZ R13, R108.reuse, R13, R111 ;  /* 0x0000000d6c0d7223 */ /* 0x041fe2000001006f */
[----:B------:R-:W-:Y:S01]  /*3af0*/  FMUL.FTZ R4, R108, R5 ;  /* 0x000000056c047220 */ /* 0x000fe20000410000 */
[----:B------:R-:W-:Y:S01]  /*3b00*/  SHF.L.U32 R5, R6, 0x10, RZ ;  /* 0x0000001006057819 */ /* 0x000fe200000006ff */
[----:B------:R-:W-:Y:S01]  /*3b10*/  FMUL.FTZ R113, R81, R8 ;  /* 0x0000000851717220 */ /* 0x000fe20000410000 */
[----:B------:R-:W-:-:S03]  /*3b20*/  IMAD R6, R34, UR18, RZ ;  /* 0x0000001222067c24 */ /* 0x000fc6000f8e02ff */
[----:B------:R-:W0:Y:S01]  /*3b30*/  MUFU.EX2 R99, R99 ;  /* 0x0000006300637308 */ /* 0x000e220000000800 */
[C---:B-1----:R-:W-:Y:S01]  /*3b40*/  FFMA.FTZ R13, R105.reuse, R13, R116 ;  /* 0x0000000d690d7223 */ /* 0x042fe20000010074 */
[----:B------:R-:W-:Y:S01]  /*3b50*/  FMUL.FTZ R114, R64, R5 ;  /* 0x0000000540727220 */ /* 0x000fe20000410000 */
[----:B------:R-:W-:Y:S01]  /*3b60*/  FMUL.FTZ R7, R105, R4 ;  /* 0x0000000469077220 */ /* 0x000fe20000410000 */
[----:B------:R-:W-:-:S04]  /*3b70*/  IMAD.WIDE.U32 R4, R35, UR18, RZ ;  /* 0x0000001223047c25 */ /* 0x000fc8000f8e00ff */
[C---:B--2---:R-:W-:Y:S01]  /*3b80*/  FFMA.FTZ R13, R102.reuse, R13, R113 ;  /* 0x0000000d660d7223 */ /* 0x044fe20000010071 */
[----:B------:R-:W-:Y:S01]  /*3b90*/  FMUL.FTZ R8, R102, R7 ;  /* 0x0000000766087220 */ /* 0x000fe20000410000 */
[----:B------:R-:W-:-:S05]  /*3ba0*/  IMAD R7, R35, UR19, R6 ;  /* 0x0000001323077c24 */ /* 0x000fca000f8e0206 */
[----:B------:R-:W-:Y:S01]  /*3bb0*/  IADD3 R5, R5, R7, RZ ;  /* 0x0000000705057210 */ /* 0x000fe20007ffe0ff */
[C---:B0-----:R-:W-:Y:S01]  /*3bc0*/  FFMA.FTZ R9, R99.reuse, R13, R114 ;  /* 0x0000000d63097223 */ /* 0x041fe20000010072 */
[----:B------:R-:W-:Y:S01]  /*3bd0*/  FMUL.FTZ R8, R99, R8 ;  /* 0x0000000863087220 */ /* 0x000fe20000410000 */
[C---:B------:R-:W-:Y:S02]  /*3be0*/  IMAD R7, R63.reuse, UR21, R86 ;  /* 0x000000153f077c24 */ /* 0x040fe4000f8e0256 */
[----:B------:R-:W-:Y:S01]  /*3bf0*/  IMAD.WIDE.U32 R4, R63, UR20, R4 ;  /* 0x000000143f047c25 */ /* 0x000fe2000f8e0004 */
[----:B------:R-:W0:Y:S04]  /*3c00*/  SHFL.UP PT, R10, R9, 0x1, RZ ;  /* 0x04200000090a7989 */ /* 0x000e2800000e00ff */
[----:B------:R-:W1:Y:S01]  /*3c10*/  SHFL.UP PT, R11, R8, 0x1, RZ ;  /* 0x04200000080b7989 */ /* 0x000e6200000e00ff */
[----:B------:R-:W-:-:S02]  /*3c20*/  IADD3 R5, R5, R7, RZ ;  /* 0x0000000705057210 */ /* 0x000fc40007ffe0ff */
[----:B------:R-:W-:-:S04]  /*3c30*/  LEA R6, P1, R4, UR22, 0x2 ;  /* 0x0000001604067c11 */ /* 0x000fc8000f8210ff */
[----:B------:R-:W-:Y:S01]  /*3c40*/  LEA.HI.X R7, R4, UR23, R5, 0x2, P1 ;  /* 0x0000001704077c11 */ /* 0x000fe200088f1405 */
[----:B0-----:R-:W-:Y:S01]  /*3c50*/  @P0 FFMA.FTZ R9, R8, R10, R9 ;  /* 0x0000000a08090223 */ /* 0x001fe20000010009 */
[----:B------:R-:W-:-:S03]  /*3c60*/  ISETP.GE.AND P1, PT, R29, 0x10, PT ;  /* 0x000000101d00780c */ /* 0x000fc60003f26270 */
[----:B------:R0:W5:Y:S01]  /*3c70*/  LDG.E R115, desc[UR8][R6.64] ;  /* 0x0000000806737981 */ /* 0x000162000c1e1900 */
[----:B------:R-:W-:Y:S01]  /*3c80*/  MOV R10, 0x3f800000 ;  /* 0x3f800000000a7802 */ /* 0x000fe20000000f00 */
[----:B-1----:R-:W-:Y:S01]  /*3c90*/  @P0 FMUL.FTZ R8, R8, R11 ;  /* 0x0000000b08080220 */ /* 0x002fe20000410000 */
[----:B------:R-:W-:Y:S01]  /*3ca0*/  ISETP.GE.AND P0, PT, R29, 0x2, PT ;  /* 0x000000021d00780c */ /* 0x000fe20003f06270 */
[----:B------:R-:W1:Y:S01]  /*3cb0*/  SHFL.UP PT, R4, R9, 0x2, RZ ;  /* 0x0440000009047989 */ /* 0x000e6200000e00ff */
[----:B------:R-:W-:Y:S01]  /*3cc0*/  MOV R11, RZ ;  /* 0x000000ff000b7202 */ /* 0x000fe20000000f00 */
[----:B------:R-:W-:Y:S01]  /*3cd0*/  BSSY B0, `(.L_x_3797) ;  /* 0x0000031000007945 */ /* 0x000fe20003800000 */
[----:B------:R-:W-:Y:S01]  /*3ce0*/  SHF.R.U32.HI R118, RZ, 0x5, R37 ;  /* 0x00000005ff767819 */ /* 0x000fe20000011625 */
[----:B------:R-:W2:Y:S08]  /*3cf0*/  SHFL.UP PT, R5, R8, 0x2, RZ ;  /* 0x0440000008057989 */ /* 0x000eb000000e00ff */
[C---:B-1----:R-:W-:Y:S01]  /*3d00*/  @P0 FFMA.FTZ R9, R8.reuse, R4, R9 ;  /* 0x0000000408090223 */ /* 0x042fe20000010009 */
[----:B--2---:R-:W-:-:S04]  /*3d10*/  @P0 FMUL.FTZ R8, R8, R5 ;  /* 0x0000000508080220 */ /* 0x004fc80000410000 */
[----:B------:R-:W1:Y:S01]  /*3d20*/  SHFL.UP PT, R4, R9, 0x4, RZ ;  /* 0x0480000009047989 */ /* 0x000e6200000e00ff */
[----:B------:R-:W-:-:S03]  /*3d30*/  ISETP.GE.AND P0, PT, R29, 0x4, PT ;  /* 0x000000041d00780c */ /* 0x000fc60003f06270 */
[----:B------:R-:W2:Y:S10]  /*3d40*/  SHFL.UP PT, R5, R8, 0x4, RZ ;  /* 0x0480000008057989 */ /* 0x000eb400000e00ff */
        /* <DEDUP_REMOVED lines=8> */
[----:B------:R-:W-:-:S03]  /*3dd0*/  ISETP.NE.AND P0, PT, R27, RZ, PT ;  /* 0x000000ff1b00720c */ /* 0x000fc60003f05270 */
[----:B------:R-:W2:Y:S01]  /*3de0*/  SHFL.UP PT, R5, R8, 0x10, RZ ;  /* 0x0600000008057989 */ /* 0x000ea200000e00ff */
[----:B------:R-:W-:-:S13]  /*3df0*/  ISETP.EQ.OR P0, PT, RZ, UR4, P0 ;  /* 0x00000004ff007c0c */ /* 0x000fda0008702670 */
[----:B------:R-:W-:-:S05]  /*3e00*/  @!P0 LEA R12, R63, UR5, 0x3 ;  /* 0x000000053f0c8c11 */ /* 0x000fca000f8e18ff */
[----:B------:R-:W3:Y:S01]  /*3e10*/  @!P0 LDS.64 R10, [R12+0x870] ;  /* 0x000870000c0a8984 */ /* 0x000ee20000000a00 */
[----:B-1----:R-:W-:Y:S01]  /*3e20*/  @P1 FFMA.FTZ R9, R8, R4, R9 ;  /* 0x0000000408091223 */ /* 0x002fe20000010009 */
[----:B------:R-:W-:Y:S02]  /*3e30*/  @!P2 SHF.R.U32.HI R4, RZ, 0x2, R37 ;  /* 0x00000002ff04a819 */ /* 0x000fe40000011625 */
[----:B------:R-:W-:Y:S01]  /*3e40*/  ISETP.NE.AND P0, PT, R118, RZ, PT ;  /* 0x000000ff7600720c */ /* 0x000fe20003f05270 */
[----:B--2---:R-:W-:Y:S01]  /*3e50*/  @P1 FMUL.FTZ R8, R8, R5 ;  /* 0x0000000508081220 */ /* 0x004fe20000410000 */
[----:B------:R-:W-:Y:S01]  /*3e60*/  @!P2 LOP3.LUT R13, R4, 0x3ffffff8, RZ, 0xc0, !PT ;  /* 0x3ffffff8040da812 */ /* 0x000fe200078ec0ff */
[----:B------:R-:W-:Y:S04]  /*3e70*/  SHFL.UP PT, R117, R9, 0x1, RZ ;  /* 0x0420000009757989 */ /* 0x000fe800000e00ff */
[----:B------:R3:W-:Y:S01]  /*3e80*/  @!P2 STS.64 [R13+UR5+0x850], R8 ;  /* 0x000850080d00a988 */ /* 0x0007e20008000a05 */
[----:B------:R-:W-:Y:S01]  /*3e90*/  BAR.SYNC.DEFER_BLOCKING 0x0 ;  /* 0x0000000000007b1d */ /* 0x000fe20000010000 */
[----:B------:R-:W-:-:S04]  /*3ea0*/  ISETP.NE.AND P2, PT, R29, RZ, P0 ;  /* 0x000000ff1d00720c */ /* 0x000fc80000745270 */
[----:B------:R-:W-:Y:S01]  /*3eb0*/  @P0 ISETP.NE.AND P1, PT, R29, RZ, PT ;  /* 0x000000ff1d00020c */ /* 0x000fe20003f25270 */
[----:B------:R-:W-:Y:S04]  /*3ec0*/  SHFL.UP PT, R86, R8, 0x1, RZ ;  /* 0x0420000008567989 */ /* 0x000fe800000e00ff */
[----:B0-----:R-:W0:Y:S01]  /*3ed0*/  LDS.128 R4, [UR5+0x850] ;  /* 0x00085005ff047984 */ /* 0x001e220008000c00 */
[----:B---3--:R-:W-:Y:S02]  /*3ee0*/  @P0 MOV R13, R11 ;  /* 0x0000000b000d0202 */ /* 0x008fe40000000f00 */
[----:B------:R-:W-:Y:S01]  /*3ef0*/  @P0 MOV R12, R10 ;  /* 0x0000000a000c0202 */ /* 0x000fe20000000f00 */
        /* <DEDUP_REMOVED lines=14> */
.L_x_3798:
[----:B------:R-:W-:Y:S05]  /*3fe0*/  BSYNC B0 ;  /* 0x0000000000007941 */ /* 0x000fea0003800000 */
.L_x_3797:
        /* <DEDUP_REMOVED lines=39> */
.L_x_3800:
[----:B------:R-:W-:Y:S05]  /*4260*/  BSYNC B0 ;  /* 0x0000000000007941 */ /* 0x000fea0003800000 */
.L_x_3799:
        /* <DEDUP_REMOVED lines=19> */
.L_x_3796:
[----:B------:R-:W-:Y:S01]  /*43a0*/  BAR.SYNC.DEFER_BLOCKING 0x0 ;  /* 0x0000000000007b1d */ /* 0x000fe20000010000 */
[----:B------:R-:W-:Y:S01]  /*43b0*/  LEA R20, R29, R20, 0x1 ;  /* 0x000000141d147211 */ /* 0x000fe200078e08ff */
[----:B------:R-:W-:Y:S01]  /*43c0*/  USHF.L.U32 UR6, UR4, 0xa, URZ ;  /* 0x0000000a04067899 */ /* 0x000fe2000800063f */
[----:B-1----:R-:W-:Y:S01]  /*43d0*/  F2FP.BF16.F32.PACK_AB R7, R82, R83 ;  /* 0x000000535207723e */ /* 0x002fe200000010ff */
[----:B------:R-:W-:Y:S01]  /*43e0*/  UIADD3 UR4, UR4, 0x1, URZ ;  /* 0x0000000104047890 */ /* 0x000fe2000fffe03f */
[----:B------:R-:W-:-:S03]  /*43f0*/  F2FP.BF16.F32.PACK_AB R6, R61, R62 ;  /* 0x0000003e3d06723e */ /* 0x000fc600000010ff */
[----:B------:R-:W1:Y:S01]  /*4400*/  LDC.64 R16, c[0x0][0x2b0] ;  /* 0x0000ac00ff107b82 */ /* 0x000e620000000a00 */
        /* <DEDUP_REMOVED lines=15> */
[----:B0-----:R-:W0:Y:S01]  /*4500*/  LDS.128 R8, [R0] ;  /* 0x0000000000087984 */ /* 0x001e220000000c00 */
[-C--:B-1----:R-:W-:Y:S01]  /*4510*/  IMAD R2, R31, R16.reuse, RZ ;  /* 0x000000101f027224 */ /* 0x082fe200078e02ff */
[----:B------:R-:W-:Y:S02]  /*4520*/  IADD3.X R25, RZ, R25, RZ, P2, !PT ;  /* 0x00000019ff197210 */ /* 0x000fe400017fe4ff */
[----:B------:R-:W1:Y:S01]  /*4530*/  LDS.128 R12, [R0+0x200] ;  /* 0x00020000000c7984 */ /* 0x000e620000000c00 */
[C---:B------:R-:W-:Y:S01]  /*4540*/  IMAD R17, R30.reuse, R17, R2 ;  /* 0x000000111e117224 */ /* 0x040fe200078e0202 */
[----:B--2---:R-:W2:Y:S01]  /*4550*/  LDC R6, c[0x0][0x224] ;  /* 0x00008900ff067b82 */ /* 0x004ea20000000800 */
        /* <DEDUP_REMOVED lines=13> */
[----:B0-----:R0:W-:Y:S04]  /*4630*/  STG.E.128 desc[UR8][R2.64], R8 ;  /* 0x0000000802007986 */ /* 0x0011e8000c101d08 */
[----:B-1----:R0:W-:Y:S03]  /*4640*/  STG.E.128 desc[UR8][R2.64+0x200], R12 ;  /* 0x0002000c02007986 */ /* 0x0021e6000c101d08 */
[----:B------:R-:W-:Y:S05]  /*4650*/  @!P0 BRA `(.L_x_3802) ;  /* 0xffffffbc00e48947 */ /* 0x000fea000383ffff */
[----:B------:R-:W-:Y:S05]  /*4660*/  EXIT ;  /* 0x000000000000794d */ /* 0x000fea0003800000 */
.L_x_3803:
        /* <DEDUP_REMOVED lines=9> */
.L_x_5268:


//--------------------- .text._Z25selective_scan_fwd_kernelI32Selective_Scan_fwd_kernel_traitsILi64ELi16ELi1ELb1ELb1ELb0ELb1EN3c108BFloat16EfEEv13SSMParamsBase --------------------------
	.section	.text._Z25selective_scan_fwd_kernelI32Selective_Scan_fwd_kernel_traitsILi64ELi16ELi1ELb1ELb1ELb0ELb1EN3c108BFloat16EfEEv13SSMParamsBase,"ax",@progbits
	.align	128
        .global         _Z25selective_scan_fwd_kernelI32Selective_Scan_fwd_kernel_traitsILi64ELi16ELi1ELb1ELb1ELb0ELb1EN3c108BFloat16EfEEv13SSMParamsBase
        .type           _Z25selective_scan_fwd_kernelI32Selective_Scan_fwd_kernel_traitsILi64ELi16ELi1ELb1ELb1ELb0ELb1EN3c108BFloat16EfEEv13SSMParamsBase,@function
        .size           _Z25selective_scan_fwd_kernelI32Selective_Scan_fwd_kernel_traitsILi64ELi16ELi1ELb1ELb1ELb0ELb1EN3c108BFloat16EfEEv13SSMParamsBase,(.L_x_5269 - _Z25selective_scan_fwd_kernelI32Selective_Scan_fwd_kernel_traitsILi64ELi16ELi1ELb1ELb1ELb0ELb1EN3c108BFloat16EfEEv13SSMParamsBase)
        .other          _Z25selective_scan_fwd_kernelI32Selective_Scan_fwd_kernel_traitsILi64ELi16ELi1ELb1ELb1ELb0ELb1EN3c108BFloat16EfEEv13SSMParamsBase,@"STO_CUDA_ENTRY STV_DEFAULT"
_Z25selective_scan_fwd_kernelI32Selective_Scan_fwd_kernel_traitsILi64ELi16ELi1ELb1ELb1ELb0ELb1EN3c108BFloat16EfEEv13SSMParamsBase:
.text._Z25selective_scan_fwd_kernelI32Selective_Scan_fwd_kernel_traitsILi64ELi16ELi1ELb1ELb1ELb0ELb1EN3c108BFloat16EfEEv13SSMParamsBase:
        /* <DEDUP_REMOVED lines=98> */
.L_x_3842:
        /* <DEDUP_REMOVED lines=83> */
.L_x_3805:
[----:B------:R-:W-:Y:S05]  /*0b50*/  BSYNC B0 ;  /* 0x0000000000007941 */ /* 0x000fea0003800000 */
.L_x_3804:
        /* <DEDUP_REMOVED lines=38> */
.L_x_3807:
[----:B------:R-:W-:Y:S05]  /*0dc0*/  BSYNC B0 ;  /* 0x0000000000007941 */ /* 0x000fea0003800000 */
.L_x_3806:
        /* <DEDUP_REMOVED lines=37> */
.L_x_3809:
[----:B------:R-:W-:Y:S05]  /*1020*/  BSYNC B0 ;  /* 0x0000000000007941 */ /* 0x000fea0003800000 */
.L_x_3808:
        /* <DEDUP_REMOVED lines=38> */
.L_x_3811:
[----:B------:R-:W-:Y:S05]  /*1290*/  BSYNC B0 ;  /* 0x0000000000007941 */ /* 0x000fea0003800000 */
.L_x_3810:
        /* <DEDUP_REMOVED lines=38> */
.L_x_3813:
[----:B------:R-:W-:Y:S05]  /*1500*/  BSYNC B0 ;  /* 0x0000000000007941 */ /* 0x000fea0003800000 */
.L_x_3812:
        /* <DEDUP_REMOVED lines=42> */
.L_x_3815:
[----:B------:R-:W-:Y:S05]  /*17b0*/  BSYNC B0 ;  /* 0x0000000000007941 */ /* 0x000fea0003800000 */
.L_x_3814:
        /* <DEDUP_REMOVED lines=41> */
.L_x_3817:
[----:B------:R-:W-:Y:S05]  /*1a50*/  BSYNC B0 ;  /* 0x0000000000007941 */ /* 0x000fea0003800000 */
.L_x_3816:
        /* <DEDUP_REMOVED lines=42> */
.L_x_3819:
[----:B------:R-:W-:Y:S05]  /*1d00*/  BSYNC B0 ;  /* 0x0000000000007941 */ /* 0x000fea0003800000 */
.L_x_3818:
        /* <DEDUP_REMOVED lines=42> */
.L_x_3821:
[----:B------:R-:W-:Y:S05]  /*1fb0*/  BSYNC B0 ;  /* 0x0000000000007941 */ /* 0x000fea0003800000 */
.L_x_3820:
        /* <DEDUP_REMOVED lines=40> */
.L_x_3823:
[----:B------:R-:W-:Y:S05]  /*2240*/  BSYNC B0 ;  /* 0x0000000000007941 */ /* 0x000fea0003800000 */
.L_x_3822:
        /* <DEDUP_REMOVED lines=44> */
.L_x_3825:
[----:B------:R-:W-:Y:S05]  /*2510*/  BSYNC B0 ;  /* 0x0000000000007941 */ /* 0x000fea0003800000 */
.L_x_3824:
        /* <DEDUP_REMOVED lines=33> */
.L_x_3827:
[----:B------:R-:W-:Y:S05]  /*2730*/  BSYNC B0 ;  /* 0x0000000000007941 */ /* 0x000fea0003800000 */
.L_x_3826:
        /* <DEDUP_REMOVED lines=33> */
.L_x_3829:
[----:B------:R-:W-:Y:S05]  /*2950*/  BSYNC B0 ;  /* 0x0000000000007941 */ /* 0x000fea0003800000 */
.L_x_3828:
        /* <DEDUP_REMOVED lines=33> */
.L_x_3831:
[----:B------:R-:W-:Y:S05]  /*2b70*/  BSYNC B0 ;  /* 0x0000000000007941 */ /* 0x000fea0003800000 */
.L_x_3830:
        /* <DEDUP_REMOVED lines=33> */
.L_x_3833:
[----:B------:R-:W-:Y:S05]  /*2d90*/  BSYNC B0 ;  /* 0x0000000000007941 */ /* 0x000fea0003800000 */
.L_x_3832:
        /* <DEDUP_REMOVED lines=33> */
.L_x_3835:
[----:B------:R-:W-:Y:S05]  /*2fb0*/  BSYNC B0 ;  /* 0x0000000000007941 */ /* 0x000fea0003800000 */
.L_x_3834:
        /* <DEDUP_REMOVED lines=48> */
.L_x_3841:
[----:B-1----:R-:W-:Y:S01]  /*32c0*/  IMAD R5, R41, UR10, RZ ;  /* 0x0000000a29057c24 */ /* 0x002fe2000f8e02ff */
[----:B------:R-:W-:Y:S01]  /*32d0*/  SHF.R.S32.HI R90, RZ, 0x1f, R71 ;  /* 0x0000001fff5a7819 */ /* 0x000fe20000011447 */
[----:B------:R-:W-:-:S04]  /*32e0*/  IMAD.WIDE.U32 R8, R42, UR10, RZ ;  /* 0x0000000a2a087c25 */ /* 0x000fc8000f8e00ff */
[----:B------:R-:W-:Y:S02]  /*32f0*/  IMAD R5, R42, UR11, R5 ;  /* 0x0000000b2a057c24 */ /* 0x000fe4000f8e0205 */
[C---:B------:R-:W-:Y:S02]  /*3300*/  IMAD R6, R90.reuse, UR16, RZ ;  /* 0x000000105a067c24 */ /* 0x040fe4000f8e02ff */
[----:B0-----:R-:W-:Y:S01]  /*3310*/  IMAD R10, R90, UR12, RZ ;  /* 0x0000000c5a0a7c24 */ /* 0x001fe2000f8e02ff */
[----:B------:R-:W-:Y:S01]  /*3320*/  IADD3 R9, R9, R5, RZ ;  /* 0x0000000509097210 */ /* 0x000fe20007ffe0ff */
[----:B------:R-:W-:-:S04]  /*3330*/  IMAD.WIDE.U32 R4, R71, UR16, RZ ;  /* 0x0000001047047c25 */ /* 0x000fc8000f8e00ff */
[C---:B------:R-:W-:Y:S01]  /*3340*/  IMAD R7, R71.reuse, UR17, R6 ;  /* 0x0000001147077c24 */ /* 0x040fe2000f8e0206 */
[----:B------:R-:W-:Y:S01]  /*3350*/  LEA R6, P0, R4, R3, 0x1 ;  /* 0x0000000304067211 */ /* 0x000fe200078008ff */
[C---:B------:R-:W-:Y:S02]  /*3360*/  IMAD R11, R71.reuse, UR13, R10 ;  /* 0x0000000d470b7c24 */ /* 0x040fe4000f8e020a */
[----:B------:R-:W-:Y:S01]  /*3370*/  IMAD.WIDE.U32 R8, R71, UR12, R8 ;  /* 0x0000000c47087c25 */ /* 0x000fe2000f8e0008 */
[----:B------:R-:W-:-:S04]  /*3380*/  IADD3 R5, R5, R7, RZ ;  /* 0x0000000705057210 */ /* 0x000fc80007ffe0ff */
[----:B------:R-:W-:Y:S02]  /*3390*/  LEA.HI.X R7, R4, R2, R5, 0x1, P0 ;  /* 0x0000000204077211 */ /* 0x000fe400000f0c05 */
[----:B------:R-:W-:Y:S02]  /*33a0*/  IADD3 R5, R9, R11, RZ ;  /* 0x0000000b09057210 */ /* 0x000fe40007ffe0ff */
[----:B------:R-:W-:Y:S01]  /*33b0*/  LEA R16, P0, R8, UR14, 0x2 ;  /* 0x0000000e08107c11 */ /* 0x000fe2000f8010ff */
[----:B------:R-:W-:-:S03]  /*33c0*/  IMAD.WIDE R18, R33, 0x10, R6 ;  /* 0x0000001021127825 */ /* 0x000fc600078e0206 */
[----:B------:R-:W-:Y:S02]  /*33d0*/  LEA.HI.X R17, R8, UR15, R5, 0x2, P0 ;  /* 0x0000000f08117c11 */ /* 0x000fe400080f1405 */
[----:B------:R-:W3:Y:S04]  /*33e0*/  LDG.E.128 R4, desc[UR8][R18.64] ;  /* 0x0000000812047981 */ /* 0x000ee8000c1e1d00 */
[----:B------:R-:W4:Y:S04]  /*33f0*/  LDG.E.128 R8, desc[UR8][R18.64+0x200] ;  /* 0x0002000812087981 */ /* 0x000f28000c1e1d00 */
[----:B------:R-:W2:Y:S01]  /*3400*/  LDG.E R16, desc[UR8][R16.64] ;  /* 0x0000000810107981 */ /* 0x000ea2000c1e1900 */
[C---:B------:R-:W-:Y:S01]  /*3410*/  ISETP.GE.AND P0, PT, R35.reuse, 0x1, PT ;  /* 0x000000012300780c */ /* 0x040fe20003f06270 */
[----:B------:R-:W-:Y:S01]  /*3420*/  IMAD R90, R90, UR20, RZ ;  /* 0x000000145a5a7c24 */ /* 0x000fe2000f8e02ff */
[----:B------:R-:W-:Y:S01]  /*3430*/  ISETP.NE.AND P2, PT, R35, 0x1f, PT ;  /* 0x0000001f2300780c */ /* 0x000fe20003f45270 */
[----:B------:R-:W0:Y:S01]  /*3440*/  S2UR UR6, SR_CgaCtaId ;  /* 0x00000000000679c3 */ /* 0x000e220000008800 */
[----:B------:R-:W-:-:S02]  /*3450*/  UMOV UR5, 0x400 ;  /* 0x0000040000057882 */ /* 0x000fc40000000000 */
[----:B0-----:R-:W-:Y:S01]  /*3460*/  ULEA UR5, UR6, UR5, 0x18 ;  /* 0x0000000506057291 */ /* 0x001fe2000f8ec03f */
[----:B---3--:R0:W-:Y:S04]  /*3470*/  STS.128 [R0], R4 ;  /* 0x0000000400007388 */ /* 0x0081e80000000c00 */
[----:B----4-:R-:W-:Y:S01]  /*3480*/  STS.128 [R0+0x200], R8 ;  /* 0x0002000800007388 */ /* 0x010fe20000000c00 */
[----:B------:R-:W-:-:S03]  /*3490*/  NOP ;  /* 0x0000000000007918 */ /* 0x000fc60000000000 */
[----:B------:R-:W3:Y:S01]  /*34a0*/  LDS.128 R12, [R43] ;  /* 0x000000002b0c7984 */ /* 0x000ee20000000c00 */
[----:B--2---:R-:W-:-:S03]  /*34b0*/  FMUL.FTZ R100, R16, 1.4426950216293334961 ;  /* 0x3fb8aa3b10647820 */ /* 0x004fc60000410000 */
[----:B------:R-:W2:Y:S01]  /*34c0*/  LDS.128 R16, [R43+0x10] ;  /* 0x000010002b107984 */ /* 0x000ea20000000c00 */
        /* <DEDUP_REMOVED lines=9> */
[C---:B0-----:R-:W-:Y:S01]  /*3560*/  FMUL.FTZ R7, R100.reuse, R23 ;  /* 0x0000001764077220 */ /* 0x041fe20000410000 */
[C---:B------:R-:W-:Y:S01]  /*3570*/  FMUL.FTZ R112, R100.reuse, R62 ;  /* 0x0000003e64707220 */ /* 0x040fe20000410000 */
[C---:B------:R-:W-:Y:S01]  /*3580*/  FMUL.FTZ R111, R100.reuse, R68 ;  /* 0x00000044646f7220 */ /* 0x040fe20000410000 */
[C---:B------:R-:W-:Y:S01]  /*3590*/  FMUL.FTZ R106, R100.reuse, R64 ;  /* 0x00000040646a7220 */ /* 0x040fe20000410000 */
[----:B------:R-:W-:Y:S01]  /*35a0*/  FMUL.FTZ R105, R100, R69 ;  /* 0x0000004564697220 */ /* 0x000fe20000410000 */
[----:B------:R-:W0:Y:S08]  /*35b0*/  MUFU.EX2 R98, R98 ;  /* 0x0000006200627308 */ /* 0x000e300000000800 */
[----:B------:R-:W4:Y:S08]  /*35c0*/  MUFU.EX2 R96, R96 ;  /* 0x0000006000607308 */ /* 0x000f300000000800 */
[----:B------:R-:W1:Y:S01]  /*35d0*/  MUFU.EX2 R95, R95 ;  /* 0x0000005f005f7308 */ /* 0x000e620000000800 */
[----:B---3--:R-:W-:-:S02]  /*35e0*/  PRMT R101, R12, 0x7632, R101 ;  /* 0x000076320c657816 */ /* 0x008fc40000000065 */
[----:B------:R-:W-:-:S05]  /*35f0*/  SHF.L.U32 R102, R12, 0x10, RZ ;  /* 0x000000100c667819 */ /* 0x000fca00000006ff */
[----:B------:R-:W3:Y:S01]  /*3600*/  MUFU.EX2 R94, R94 ;  /* 0x0000005e005e7308 */ /* 0x000ee20000000800 */
[C---:B--2---:R-:W-:Y:S02]  /*3610*/  PRMT R5, R17.reuse, 0x7632, R5 ;  /* 0x0000763211057816 */ /* 0x044fe40000000005 */
[----:B------:R-:W-:Y:S01]  /*3620*/  SHF.L.U32 R99, R17, 0x10, RZ ;  /* 0x0000001011637819 */ /* 0x000fe200000006ff */
[----:B------:R-:W-:Y:S01]  /*3630*/  FMUL.FTZ R115, R79, R102 ;  /* 0x000000664f737220 */ /* 0x000fe20000410000 */
[----:B------:R-:W-:Y:S01]  /*3640*/  SHF.L.U32 R17, R101, 0x10, RZ ;  /* 0x0000001065117819 */ /* 0x000fe200000006ff */
[----:B------:R-:W-:Y:S01]  /*3650*/  FMUL.FTZ R101, R100, R65 ;  /* 0x0000004164657220 */ /* 0x000fe20000410000 */
[C---:B------:R-:W-:Y:S01]  /*3660*/  PRMT R103, R13.reuse, 0x7632, R103 ;  /* 0x000076320d677816 */ /* 0x040fe20000000067 */
[----:B------:R-:W2:Y:S01]  /*3670*/  MUFU.EX2 R93, R93 ;  /* 0x0000005d005d7308 */ /* 0x000ea20000000800 */
[----:B------:R-:W-:Y:S01]  /*3680*/  SHF.L.U32 R113, R13, 0x10, RZ ;  /* 0x000000100d717819 */ /* 0x000fe200000006ff */
[----:B------:R-:W-:Y:S01]  /*3690*/  FMUL.FTZ R110, R78, R17 ;  /* 0x000000114e6e7220 */ /* 0x000fe20000410000 */
[----:B------:R-:W-:Y:S01]  /*36a0*/  SHF.L.U32 R108, R103, 0x10, RZ ;  /* 0x00000010676c7819 */ /* 0x000fe200000006ff */
[----:B0-----:R-:W-:Y:S01]  /*36b0*/  FMUL.FTZ R103, R98, R97 ;  /* 0x0000006162677220 */ /* 0x001fe20000410000 */
[----:B------:R-:W-:Y:S01]  /*36c0*/  PRMT R13, R14, 0x7632, R13 ;  /* 0x000076320e0d7816 */ /* 0x000fe2000000000d */
[----:B------:R-:W-:Y:S01]  /*36d0*/  FMUL.FTZ R113, R82, R113 ;  /* 0x0000007152717220 */ /* 0x000fe20000410000 */
[----:B------:R-:W-:Y:S01]  /*36e0*/  SHF.L.U32 R12, R14, 0x10, RZ ;  /* 0x000000100e0c7819 */ /* 0x000fe200000006ff */
[----:B------:R-:W-:Y:S01]  /*36f0*/  FFMA.FTZ R17, R115, R97, R110 ;  /* 0x0000006173117223 */ /* 0x000fe2000001006e */
[----:B------:R-:W0:Y:S01]  /*3700*/  MUFU.EX2 R92, R92 ;  /* 0x0000005c005c7308 */ /* 0x000e220000000800 */
[----:B------:R-:W-:Y:S01]  /*3710*/  FMUL.FTZ R108, R77, R108 ;  /* 0x0000006c4d6c7220 */ /* 0x000fe20000410000 */
[----:B------:R-:W-:Y:S01]  /*3720*/  SHF.L.U32 R13, R13, 0x10, RZ ;  /* 0x000000100d0d7819 */ /* 0x000fe200000006ff */
[C---:B----4-:R-:W-:Y:S01]  /*3730*/  FFMA.FTZ R17, R96.reuse, R17, R113 ;  /* 0x0000001160117223 */ /* 0x050fe20000010071 */
[----:B------:R-:W-:Y:S01]  /*3740*/  FMUL.FTZ R109, R83, R12 ;  /* 0x0000000c536d7220 */ /* 0x000fe20000410000 */
[----:B------:R-:W-:Y:S01]  /*3750*/  FMUL.FTZ R12, R96, R103 ;  /* 0x00000067600c7220 */ /* 0x000fe20000410000 */
[----:B------:R-:W-:Y:S01]  /*3760*/  PRMT R11, R15, 0x7632, R11 ;  /* 0x000076320f0b7816 */ /* 0x000fe2000000000b */
[----:B-1----:R-:W-:Y:S01]  /*3770*/  FFMA.FTZ R17, R95, R17, R108 ;  /* 0x000000115f117223 */ /* 0x002fe2000001006c */
[----:B------:R-:W1:Y:S01]  /*3780*/  MUFU.EX2 R91, R91 ;  /* 0x0000005b005b7308 */ /* 0x000e620000000800 */
[----:B------:R-:W-:Y:S01]  /*3790*/  SHF.L.U32 R107, R15, 0x10, RZ ;  /* 0x000000100f6b7819 */ /* 0x000fe200000006ff */
[----:B------:R-:W-:Y:S01]  /*37a0*/  FMUL.FTZ R15, R100, R67 ;  /* 0x00000043640f7220 */ /* 0x000fe20000410000 */
[----:B------:R-:W-:Y:S01]  /*37b0*/  FMUL.FTZ R104, R76, R13 ;  /* 0x0000000d4c687220 */ /* 0x000fe20000410000 */
[----:B------:R-:W-:Y:S01]  /*37c0*/  FMUL.FTZ R13, R95, R12 ;  /* 0x0000000c5f0d7220 */ /* 0x000fe20000410000 */
[----:B---3--:R-:W-:Y:S01]  /*37d0*/  FFMA.FTZ R17, R94, R17, R109 ;  /* 0x000000115e117223 */ /* 0x008fe2000001006d */
[----:B------:R-:W-:Y:S01]  /*37e0*/  SHF.L.U32 R102, R11, 0x10, RZ ;  /* 0x000000100b667819 */ /* 0x000fe200000006ff */
[----:B------:R-:W-:Y:S01]  /*37f0*/  FMUL.FTZ R107, R84, R107 ;  /* 0x0000006b546b7220 */ /* 0x000fe20000410000 */
[----:B------:R-:W3:Y:S01]  /*3800*/  MUFU.EX2 R14, R7 ;  /* 0x00000007000e7308 */ /* 0x000ee20000000800 */
[----:B------:R-:W-:Y:S01]  /*3810*/  FMUL.FTZ R12, R94, R13 ;  /* 0x0000000d5e0c7220 */ /* 0x000fe20000410000 */
[C---:B------:R-:W-:Y:S01]  /*3820*/  PRMT R10, R16.reuse, 0x7632, R10 ;  /* 0x00007632100a7816 */ /* 0x040fe2000000000a */
[C---:B--2---:R-:W-:Y:S01]  /*3830*/  FFMA.FTZ R17, R93.reuse, R17, R104 ;  /* 0x000000115d117223 */ /* 0x044fe20000010068 */
[----:B------:R-:W-:Y:S01]  /*3840*/  SHF.L.U32 R16, R16, 0x10, RZ ;  /* 0x0000001010107819 */ /* 0x000fe200000006ff */
[----:B------:R-:W-:Y:S01]  /*3850*/  FMUL.FTZ R13, R93, R12 ;  /* 0x0000000c5d0d7220 */ /* 0x000fe20000410000 */
[----:B------:R-:W-:Y:S01]  /*3860*/  FMUL.FTZ R102, R75, R102 ;  /* 0x000000664b667220 */ /* 0x000fe20000410000 */
[----:B0-----:R-:W-:Y:S01]  /*3870*/  FFMA.FTZ R17, R92, R17, R107 ;  /* 0x000000115c117223 */ /* 0x001fe2000001006b */
[----:B------:R-:W0:Y:S01]  /*3880*/  MUFU.EX2 R15, R15 ;  /* 0x0000000f000f7308 */ /* 0x000e220000000800 */
[----:B------:R-:W-:Y:S01]  /*3890*/  SHF.L.U32 R11, R10, 0x10, RZ ;  /* 0x000000100a0b7819 */ /* 0x000fe200000006ff */
[----:B------:R-:W-:Y:S01]  /*38a0*/  FMUL.FTZ R10, R92, R13 ;  /* 0x0000000d5c0a7220 */ /* 0x000fe20000410000 */
[----:B------:R-:W-:Y:S01]  /*38b0*/  PRMT R6, R19, 0x7632, R6 ;  /* 0x0000763213067816 */ /* 0x000fe20000000006 */
[----:B------:R-:W-:Y:S01]  /*38c0*/  FMUL.FTZ R103, R85, R16 ;  /* 0x0000001055677220 */ /* 0x000fe20000410000 */
[----:B------:R-:W-:Y:S01]  /*38d0*/  SHF.L.U32 R9, R19, 0x10, RZ ;  /* 0x0000001013097819 */ /* 0x000fe200000006ff */
[----:B------:R-:W-:Y:S01]  /*38e0*/  FMUL.FTZ R19, R100, R89 ;  /* 0x0000005964137220 */ /* 0x000fe20000410000 */
[C---:B-1----:R-:W-:Y:S01]  /*38f0*/  FFMA.FTZ R17, R91.reuse, R17, R102 ;  /* 0x000000115b117223 */ /* 0x042fe20000010066 */
[----:B------:R-:W1:Y:S01]  /*3900*/  MUFU.EX2 R112, R112 ;  /* 0x0000007000707308 */ /* 0x000e620000000800 */
[----:B------:R-:W-:Y:S01]  /*3910*/  FMUL.FTZ R100, R74, R11 ;  /* 0x0000000b4a647220 */ /* 0x000fe20000410000 */
[----:B------:R-:W-:Y:S01]  /*3920*/  FMUL.FTZ R11, R91, R10 ;  /* 0x0000000a5b0b7220 */ /* 0x000fe20000410000 */
[----:B---3--:R-:W-:Y:S01]  /*3930*/  FFMA.FTZ R17, R14, R17, R103 ;  /* 0x000000110e117223 */ /* 0x008fe20000010067 */
[----:B------:R-:W-:Y:S01]  /*3940*/  PRMT R4, R18, 0x7632, R4 ;  /* 0x0000763212047816 */ /* 0x000fe20000000004 */
[----:B------:R-:W-:Y:S01]  /*3950*/  FMUL.FTZ R99, R86, R99 ;  /* 0x0000006356637220 */ /* 0x000fe20000410000 */
[----:B------:R-:W-:Y:S01]  /*3960*/  FMUL.FTZ R10, R14, R11 ;  /* 0x0000000b0e0a7220 */ /* 0x000fe20000410000 */
[----:B------:R-:W-:Y:S01]  /*3970*/  SHF.L.U32 R8, R18, 0x10, RZ ;  /* 0x0000001012087819 */ /* 0x000fe200000006ff */
[----:B------:R-:W2:Y:S01]  /*3980*/  MUFU.EX2 R111, R111 ;  /* 0x0000006f006f7308 */ /* 0x000ea20000000800 */
[----:B------:R-:W-:Y:S01]  /*3990*/  SHF.L.U32 R18, R5, 0x10, RZ ;  /* 0x0000001005127819 */ /* 0x000fe200000006ff */
[C---:B0-----:R-:W-:Y:S01]  /*39a0*/  FFMA.FTZ R17, R15.reuse, R17, R100 ;  /* 0x000000110f117223 */ /* 0x041fe20000010064 */
[----:B------:R-:W-:Y:S01]  /*39b0*/  FMUL.FTZ R5, R15, R10 ;  /* 0x0000000a0f057220 */ /* 0x000fe20000410000 */
[----:B------:R-:W-:Y:S01]  /*39c0*/  SHF.L.U32 R11, R4, 0x10, RZ ;  /* 0x00000010040b7819 */ /* 0x000fe200000006ff */
[----:B------:R-:W-:Y:S01]  /*39d0*/  FMUL.FTZ R114, R88, R9 ;  /* 0x0000000958727220 */ /* 0x000fe20000410000 */
[----:B------:R-:W-:Y:S01]  /*39e0*/  FMUL.FTZ R18, R73, R18 ;  /* 0x0000001249127220 */ /* 0x000fe20000410000 */
[----:B------:R-:W-:Y:S01]  /*39f0*/  IMAD R7, R41, UR18, RZ ;  /* 0x0000001229077c24 */ /* 0x000fe2000f8e02ff */
[----:B------:R-:W0:Y:S01]  /*3a00*/  MUFU.EX2 R106, R106 ;  /* 0x0000006a006a7308 */ /* 0x000e220000000800 */
[C---:B-1----:R-:W-:Y:S01]  /*3a10*/  FFMA.FTZ R10, R112.reuse, R17, R99 ;  /* 0x00000011700a7223 */ /* 0x042fe20000010063 */
[----:B------:R-:W-:Y:S01]  /*3a20*/  FMUL.FTZ R17, R87, R8 ;  /* 0x0000000857117220 */ /* 0x000fe20000410000 */
[----:B------:R-:W-:Y:S01]  /*3a30*/  FMUL.FTZ R8, R112, R5 ;  /* 0x0000000570087220 */ /* 0x000fe20000410000 */
[----:B------:R-:W-:Y:S01]  /*3a40*/  FMUL.FTZ R16, R72, R11 ;  /* 0x0000000b48107220 */ /* 0x000fe20000410000 */
[----:B------:R-:W-:Y:S01]  /*3a50*/  SHF.L.U32 R11, R6, 0x10, RZ ;  /* 0x00000010060b7819 */ /* 0x000fe200000006ff */
[----:B------:R-:W-:-:S02]  /*3a60*/  IMAD.WIDE.U32 R4, R42, UR18, RZ ;  /* 0x000000122a047c25 */ /* 0x000fc4000f8e00ff */
[----:B------:R-:W1:Y:S02]  /*3a70*/  MUFU.EX2 R105, R105 ;  /* 0x0000006900697308 */ /* 0x000e640000000800 */
[C---:B--2---:R-:W-:Y:S01]  /*3a80*/  FFMA.FTZ R10, R111.reuse, R10, R18 ;  /* 0x0000000a6f0a7223 */ /* 0x044fe20000010012 */
[----:B------:R-:W-:Y:S01]  /*3a90*/  FMUL.FTZ R13, R111, R8 ;  /* 0x000000086f0d7220 */ /* 0x000fe20000410000 */
[----:B------:R-:W-:Y:S01]  /*3aa0*/  FMUL.FTZ R116, R70, R11 ;  /* 0x0000000b46747220 */ /* 0x000fe20000410000 */
[----:B------:R-:W-:-:S03]  /*3ab0*/  IMAD R7, R42, UR19, R7 ;  /* 0x000000132a077c24 */ /* 0x000fc6000f8e0207 */
[----:B------:R-:W2:Y:S01]  /*3ac0*/  MUFU.EX2 R101, R101 ;  /* 0x0000006500657308 */ /* 0x000ea20000000800 */
[C---:B0-----:R-:W-:Y:S01]  /*3ad0*/  FFMA.FTZ R10, R106.reuse, R10, R17 ;  /* 0x0000000a6a0a7223 */ /* 0x041fe20000010011 */
[----:B------:R-:W-:Y:S01]  /*3ae0*/  FMUL.FTZ R6, R106, R13 ;  /* 0x0000000d6a067220 */ /* 0x000fe20000410000 */
[----:B------:R-:W-:Y:S01]  /*3af0*/  IADD3 R5, R5, R7, RZ ;  /* 0x0000000705057210 */ /* 0x000fe20007ffe0ff */
[----:B------:R-:W-:-:S04]  /*3b00*/  IMAD R7, R71, UR21, R90 ;  /* 0x0000001547077c24 */ /* 0x000fc8000f8e025a */
[----:B------:R-:W0:Y:S01]  /*3b10*/  MUFU.EX2 R19, R19 ;  /* 0x0000001300137308 */ /* 0x000e220000000800 */
[C---:B-1----:R-:W-:Y:S01]  /*3b20*/  FFMA.FTZ R10, R105.reuse, R10, R16 ;  /* 0x0000000a690a7223 */ /* 0x042fe20000010010 */
[----:B------:R-:W-:Y:S01]  /*3b30*/  FMUL.FTZ R6, R105, R6 ;  /* 0x0000000669067220 */ /* 0x000fe20000410000 */
[----:B------:R-:W-:-:S05]  /*3b40*/  IMAD.WIDE.U32 R4, R71, UR20, R4 ;  /* 0x0000001447047c25 */ /* 0x000fca000f8e0004 */
[----:B------:R-:W-:Y:S01]  /*3b50*/  IADD3 R5, R5, R7, RZ ;  /* 0x0000000705057210 */ /* 0x000fe20007ffe0ff */
[C---:B--2---:R-:W-:Y:S01]  /*3b60*/  FFMA.FTZ R10, R101.reuse, R10, R114 ;  /* 0x0000000a650a7223 */ /* 0x044fe20000010072 */
[----:B------:R-:W-:-:S03]  /*3b70*/  FMUL.FTZ R6, R101, R6 ;  /* 0x0000000665067220 */ /* 0x000fc60000410000 */
[C---:B0-----:R-:W-:Y:S01]  /*3b80*/  FFMA.FTZ R9, R19.reuse, R10, R116 ;  /* 0x0000000a13097223 */ /* 0x041fe20000010074 */
[----:B------:R-:W-:Y:S01]  /*3b90*/  FMUL.FTZ R8, R19, R6 ;  /* 0x0000000613087220 */ /* 0x000fe20000410000 */
[----:B------:R-:W-:-:S03]  /*3ba0*/  LEA R6, P1, R4, UR22, 0x2 ;  /* 0x0000001604067c11 */ /* 0x000fc6000f8210ff */
[----:B------:R-:W0:Y:S01]  /*3bb0*/  SHFL.UP PT, R10, R9, 0x1, RZ ;  /* 0x04200000090a7989 */ /* 0x000e2200000e00ff */
[----:B------:R-:W-:-:S03]  /*3bc0*/  LEA.HI.X R7, R4, UR23, R5, 0x2, P1 ;  /* 0x0000001704077c11 */ /* 0x000fc600088f1405 */
[----:B------:R-:W1:Y:S01]  /*3bd0*/  SHFL.UP PT, R11, R8, 0x1, RZ ;  /* 0x04200000080b7989 */ /* 0x000e6200000e00ff */
[C---:B0-----:R-:W-:Y:S01]  /*3be0*/  @P0 FFMA.FTZ R9, R8.reuse, R10, R9 ;  /* 0x0000000a08090223 */ /* 0x041fe20000010009 */
[C---:B------:R-:W-:Y:S02]  /*3bf0*/  ISETP.GE.AND P1, PT, R35.reuse, 0x10, PT ;  /* 0x000000102300780c */ /* 0x040fe40003f26270 */
[----:B------:R0:W5:Y:S01]  /*3c00*/  LDG.E R117, desc[UR8][R6.64] ;  /* 0x0000000806757981 */ /* 0x000162000c1e1900 */
[--C-:B------:R-:W-:Y:S01]  /*3c10*/  SHF.R.U32.HI R118, RZ, 0x5, R37.reuse ;  /* 0x00000005ff767819 */ /* 0x100fe20000011625 */
[----:B-1----:R-:W-:Y:S01]  /*3c20*/  @P0 FMUL.FTZ R8, R8, R11 ;  /* 0x0000000b08080220 */ /* 0x002fe20000410000 */
[----:B------:R-:W-:Y:S01]  /*3c30*/  ISETP.GE.AND P0, PT, R35, 0x2, PT ;  /* 0x000000022300780c */ /* 0x000fe20003f06270 */
[----:B------:R-:W1:Y:S01]  /*3c40*/  SHFL.UP PT, R4, R9, 0x2, RZ ;  /* 0x0440000009047989 */ /* 0x000e6200000e00ff */
[----:B------:R-:W-:Y:S01]  /*3c50*/  MOV R11, RZ ;  /* 0x000000ff000b7202 */ /* 0x000fe20000000f00 */
[----:B------:R-:W-:Y:S02]  /*3c60*/  BSSY B0, `(.L_x_3837) ;  /* 0x0000035000007945 */ /* 0x000fe40003800000 */
[----:B------:R-:W2:Y:S01]  /*3c70*/  SHFL.UP PT, R5, R8, 0x2, RZ ;  /* 0x0440000008057989 */ /* 0x000ea200000e00ff */
[----:B0-----:R-:W-:Y:S01]  /*3c80*/  @!P2 MOV R7, 0x400 ;  /* 0x000004000007a802 */ /* 0x001fe20000000f00 */
[----:B------:R-:W0:Y:S01]  /*3c90*/  @!P2 S2R R10, SR_CgaCtaId ;  /* 0x00000000000aa919 */ /* 0x000e220000008800 */
[----:B------:R-:W-:-:S04]  /*3ca0*/  @!P2 SHF.R.U32.HI R6, RZ, 0x2, R37 ;  /* 0x00000002ff06a819 */ /* 0x000fc80000011625 */
[----:B------:R-:W-:Y:S01]  /*3cb0*/  @!P2 LOP3.LUT R6, R6, 0x3ffffff8, RZ, 0xc0, !PT ;  /* 0x3ffffff80606a812 */ /* 0x000fe200078ec0ff */
[C---:B-1----:R-:W-:Y:S01]  /*3cc0*/  @P0 FFMA.FTZ R9, R8.reuse, R4, R9 ;  /* 0x0000000408090223 */ /* 0x042fe20000010009 */
[----:B--2---:R-:W-:-:S04]  /*3cd0*/  @P0 FMUL.FTZ R8, R8, R5 ;  /* 0x0000000508080220 */ /* 0x004fc80000410000 */
[----:B------:R-:W1:Y:S01]  /*3ce0*/  SHFL.UP PT, R4, R9, 0x4, RZ ;  /* 0x0480000009047989 */ /* 0x000e6200000e00ff */
[----:B------:R-:W-:-:S03]  /*3cf0*/  ISETP.GE.AND P0, PT, R35, 0x4, PT ;  /* 0x000000042300780c */ /* 0x000fc60003f06270 */
[----:B------:R-:W2:Y:S01]  /*3d00*/  SHFL.UP PT, R5, R8, 0x4, RZ ;  /* 0x0480000008057989 */ /* 0x000ea200000e00ff */
[----:B0-----:R-:W-:Y:S02]  /*3d10*/  @!P2 LEA R7, R10, R7, 0x18 ;  /* 0x000000070a07a211 */ /* 0x001fe400078ec0ff */
[----:B------:R-:W-:Y:S02]  /*3d20*/  MOV R10, 0x3f800000 ;  /* 0x3f800000000a7802 */ /* 0x000fe40000000f00 */
[----:B------:R-:W-:-:S05]  /*3d30*/  @!P2 IADD3 R13, R7, R6, RZ ;  /* 0x00000006070da210 */ /* 0x000fca0007ffe0ff */
[C---:B-1----:R-:W-:Y:S01]  /*3d40*/  @P0 FFMA.FTZ R9, R8.reuse, R4, R9 ;  /* 0x0000000408090223 */ /* 0x042fe20000010009 */
[----:B--2---:R-:W-:-:S04]  /*3d50*/  @P0 FMUL.FTZ R8, R8, R5 ;  /* 0x0000000508080220 */ /* 0x004fc80000410000 */
        /* <DEDUP_REMOVED lines=10> */
[----:B------:R-:W2:Y:S01]  /*3e00*/  @!P0 LDS.64 R10, [R12+0x870] ;  /* 0x000870000c0a8984 */ /* 0x000ea20000000a00 */
[----:B0-----:R-:W-:Y:S01]  /*3e10*/  @P1 FFMA.FTZ R9, R8, R4, R9 ;  /* 0x0000000408091223 */ /* 0x001fe20000010009 */
[----:B------:R-:W-:Y:S01]  /*3e20*/  ISETP.NE.AND P0, PT, R118, RZ, PT ;  /* 0x000000ff7600720c */ /* 0x000fe20003f05270 */
[----:B-1----:R-:W-:-:S03]  /*3e30*/  @P1 FMUL.FTZ R8, R8, R5 ;  /* 0x0000000508081220 */ /* 0x002fc60000410000 */
[----:B------:R-:W-:Y:S04]  /*3e40*/  SHFL.UP PT, R119, R9, 0x1, RZ ;  /* 0x0420000009777989 */ /* 0x000fe800000e00ff */
[----:B------:R2:W-:Y:S01]  /*3e50*/  @!P2 STS.64 [R13+0x850], R8 ;  /* 0x000850080d00a388 */ /* 0x0005e20000000a00 */
[----:B------:R-:W-:Y:S01]  /*3e60*/  BAR.SYNC.DEFER_BLOCKING 0x0 ;  /* 0x0000000000007b1d */ /* 0x000fe20000010000 */
[----:B------:R-:W-:-:S03]  /*3e70*/  ISETP.NE.AND P2, PT, R35, RZ, P0 ;  /* 0x000000ff2300720c */ /* 0x000fc60000745270 */
[----:B------:R-:W-:Y:S02]  /*3e80*/  @P0 ISETP.NE.AND P1, PT, R35, RZ, PT ;  /* 0x000000ff2300020c */ /* 0x000fe40003f25270 */
[----:B------:R-:W-:Y:S04]  /*3e90*/  SHFL.UP PT, R90, R8, 0x1, RZ ;  /* 0x04200000085a7989 */ /* 0x000fe800000e00ff */
[----:B------:R-:W0:Y:S01]  /*3ea0*/  LDS.128 R4, [UR5+0x850] ;  /* 0x00085005ff047984 */ /* 0x000e220008000c00 */
[----:B--2---:R-:W-:Y:S02]  /*3eb0*/  @P0 MOV R13, R11 ;  /* 0x0000000b000d0202 */ /* 0x004fe40000000f00 */
        /* <DEDUP_REMOVED lines=15> */
.L_x_3838:
[----:B------:R-:W-:Y:S05]  /*3fb0*/  BSYNC B0 ;  /* 0x0000000000007941 */ /* 0x000fea0003800000 */
.L_x_3837:
        /* <DEDUP_REMOVED lines=39> */
.L_x_3840:
[----:B------:R-:W-:Y:S05]  /*4230*/  BSYNC B0 ;  /* 0x0000000000007941 */ /* 0x000fea0003800000 */
.L_x_3839:
        /* <DEDUP_REMOVED lines=19> */
.L_x_3836:
        /* <DEDUP_REMOVED lines=10> */
[----:B0-----:R-:W-:Y:S01]  /*4410*/  F2FP.BF16.F32.PACK_AB R11, R58, R51 ;  /* 0x000000333a0b723e */ /* 0x001fe200000010ff */
[----:B------:R-:W-:Y:S01]  /*4420*/  ULDC.64 UR12, c[0x0][0x2a8] ;  /* 0x0000aa00000c7ab9 */ /* 0x000fe20000000a00 */
[----:B------:R-:W-:Y:S01]  /*4430*/  F2FP.BF16.F32.PACK_AB R10, R59, R50 ;  /* 0x000000323b0a723e */ /* 0x000fe200000010ff */
[----:B------:R-:W0:Y:S01]  /*4440*/  LDC.64 R26, c[0x0][0x2a0] ;  /* 0x0000a800ff1a7b82 */ /* 0x000e220000000a00 */
[----:B------:R-:W-:Y:S02]  /*4450*/  F2FP.BF16.F32.PACK_AB R9, R56, R49 ;  /* 0x000000313809723e */ /* 0x000fe400000010ff */
[----:B------:R-:W-:-:S02]  /*4460*/  LEA R61, R61, UR5, 0x4 ;  /* 0x000000053d3d7c11 */ /* 0x000fc4000f8e20ff */
[----:B------:R-:W-:-:S03]  /*4470*/  F2FP.BF16.F32.PACK_AB R8, R57, R48 ;  /* 0x000000303908723e */ /* 0x000fc600000010ff */
[----:B------:R2:W-:Y:S04]  /*4480*/  STS.128 [R61], R4 ;  /* 0x000000043d007388 */ /* 0x0005e80000000c00 */
[----:B------:R3:W-:Y:S01]  /*4490*/  STS.128 [R61+0x10], R8 ;  /* 0x000010083d007388 */ /* 0x0007e20000000c00 */
[----:B------:R-:W-:-:S03]  /*44a0*/  NOP ;  /* 0x0000000000007918 */ /* 0x000fc60000000000 */
[----:B------:R-:W4:Y:S01]  /*44b0*/  LDS.128 R12, [R0] ;  /* 0x00000000000c7984 */ /* 0x000f220000000c00 */
[C---:B-1----:R-:W-:Y:S02]  /*44c0*/  IMAD R20, R39.reuse, R24, RZ ;  /* 0x0000001827147224 */ /* 0x042fe400078e02ff */
[----:B0-----:R-:W-:Y:S01]  /*44d0*/  IMAD R22, R39, R26, RZ ;  /* 0x0000001a27167224 */ /* 0x001fe200078e02ff */
        /* <DEDUP_REMOVED lines=194> */
.L_x_3843:
        /* <DEDUP_REMOVED lines=16> */
.L_x_5269:


//--------------------- .text._Z25selective_scan_fwd_kernelI32Selective_Scan_fwd_kernel_traitsILi64ELi16ELi1ELb1ELb1ELb1ELb0EN3c108BFloat16EfEEv13SSMParamsBase --------------------------
	.section	.text._Z25selective_scan_fwd_kernelI32Selective_Scan_fwd_kernel_traitsILi64ELi16ELi1ELb1ELb1ELb1ELb0EN3c108BFloat16EfEEv13SSMParamsBase,"ax",@progbits
	.align	128
        .global         _Z25selective_scan_fwd_kernelI32Selective_Scan_fwd_kernel_traitsILi64ELi16ELi1ELb1ELb1ELb1ELb0EN3c108BFloat16EfEEv13SSMParamsBase
        .type           _Z25selective_scan_fwd_kernelI32Selective_Scan_fwd_kernel_traitsILi64ELi16ELi1ELb1ELb1ELb1ELb0EN3c108BFloat16EfEEv13SSMParamsBase,@function
        .size           _Z25selective_scan_fwd_kernelI32Selective_Scan_fwd_kernel_traitsILi64ELi16ELi1ELb1ELb1ELb1ELb0EN3c108BFloat16EfEEv13SSMParamsBase,(.L_x_5270 - _Z25selective_scan_fwd_kernelI32Selective_Scan_fwd_kernel_traitsILi64ELi16ELi1ELb1ELb1ELb1ELb0EN3c108BFloat16EfEEv13SSMParamsBase)
        .other          _Z25selective_scan_fwd_kernelI32Selective_Scan_fwd_kernel_traitsILi64ELi16ELi1ELb1ELb1ELb1ELb0EN3c108BFloat16EfEEv13SSMParamsBase,@"STO_CUDA_ENTRY STV_DEFAULT"
_Z25selective_scan_fwd_kernelI32Selective_Scan_fwd_kernel_traitsILi64ELi16ELi1ELb1ELb1ELb1ELb0EN3c108BFloat16EfEEv13SSMParamsBase:
.text._Z25selective_scan_fwd_kernelI32Selective_Scan_fwd_kernel_traitsILi64ELi16ELi1ELb1ELb1ELb1ELb0EN3c108BFloat16EfEEv13SSMParamsBase:
        /* <DEDUP_REMOVED lines=115> */
.L_x_3882:
        /* <DEDUP_REMOVED lines=87> */
.L_x_3845:
[----:B------:R-:W-:Y:S05]  /*0ca0*/  BSYNC B0 ;  /* 0x0000000000007941 */ /* 0x000fea0003800000 */
.L_x_3844:
        /* <DEDUP_REMOVED lines=38> */
.L_x_3847:
[----:B------:R-:W-:Y:S05]  /*0f10*/  BSYNC B0 ;  /* 0x0000000000007941 */ /* 0x000fea0003800000 */
.L_x_3846:
        /* <DEDUP_REMOVED lines=37> */
.L_x_3849:
[----:B------:R-:W-:Y:S05]  /*1170*/  BSYNC B0 ;  /* 0x0000000000007941 */ /* 0x000fea0003800000 */
.L_x_3848:
        /* <DEDUP_REMOVED lines=38> */
.L_x_3851:
[----:B------:R-:W-:Y:S05]  /*13e0*/  BSYNC B0 ;  /* 0x0000000000007941 */ /* 0x000fea0003800000 */
.L_x_3850:
        /* <DEDUP_REMOVED lines=38> */
.L_x_3853:
[----:B------:R-:W-:Y:S05]  /*1650*/  BSYNC B0 ;  /* 0x0000000000007941 */ /* 0x000fea0003800000 */
.L_x_3852:
        /* <DEDUP_REMOVED lines=42> */
.L_x_3855:
[----:B------:R-:W-:Y:S05]  /*1900*/  BSYNC B0 ;  /* 0x0000000000007941 */ /* 0x000fea0003800000 */
.L_x_3854:
        /* <DEDUP_REMOVED lines=41> */
.L_x_3857:
[----:B------:R-:W-:Y:S05]  /*1ba0*/  BSYNC B0 ;  /* 0x0000000000007941 */ /* 0x000fea0003800000 */
.L_x_3856:
        /* <DEDUP_REMOVED lines=42> */
.L_x_3859:
[----:B------:R-:W-:Y:S05]  /*1e50*/  BSYNC B0 ;  /* 0x0000000000007941 */ /* 0x000fea0003800000 */
.L_x_3858:
        /* <DEDUP_REMOVED lines=42> */
.L_x_3861:
[----:B------:R-:W-:Y:S05]  /*2100*/  BSYNC B0 ;  /* 0x0000000000007941 */ /* 0x000fea0003800000 */
.L_x_3860:
[----:B------:R-:W-:Y:S01]  /*2110*/  SHF.L.U32 R53, R34, 0x10, RZ ;  /* 0x0000001022357819 */ /* 0x000fe200000006ff */
[----:B------:R-:W-:Y:S01]  /*2120*/  BSSY B0, `(.L_x_3862) ;  /* 0x0000027000007945 */ /* 0x000fe20003800000 */
[----:B------:R-:W-:Y:S02]  /*2130*/  FSETP.GTU.FTZ.AND P5, PT, R64, 20, PT ;  /* 0x41a000004000780b */ /* 0x000fe40003fbc000 */
[----:B------:R-:W-:Y:S01]  /*2140*/  PRMT R38, R38, 0x7632, R38 ;  /* 0x0000763226267816 */ /* 0x000fe20000000026 */
[----:B------:R-:W-:Y:S01]  /*2150*/  FADD.FTZ R90, R53, R14 ;  /* 0x0000000e355a7221 */ /* 0x000fe20000010000 */
[C---:B------:R-:W-:Y:S02]  /*2160*/  SHF.L.U32 R87, R39.reuse, 0x10, RZ ;  /* 0x0000001027577819 */ /* 0x040fe400000006ff */
        /* <DEDUP_REMOVED lines=34> */
.L_x_3863:
[----:B------:R-:W-:Y:S05]  /*2390*/  BSYNC B0 ;  /* 0x0000000000007941 */ /* 0x000fea0003800000 */
.L_x_3862:
        /* <DEDUP_REMOVED lines=44> */
.L_x_3865:
[----:B------:R-:W-:Y:S05]  /*2660*/  BSYNC B0 ;  /* 0x0000000000007941 */ /* 0x000fea0003800000 */
.L_x_3864:
        /* <DEDUP_REMOVED lines=33> */
.L_x_3867:
[----:B------:R-:W-:Y:S05]  /*2880*/  BSYNC B0 ;  /* 0x0000000000007941 */ /* 0x000fea0003800000 */
.L_x_3866:
        /* <DEDUP_REMOVED lines=33> */
.L_x_3869:
[----:B------:R-:W-:Y:S05]  /*2aa0*/  BSYNC B0 ;  /* 0x0000000000007941 */ /* 0x000fea0003800000 */
.L_x_3868:
        /* <DEDUP_REMOVED lines=33> */
.L_x_3871:
[----:B------:R-:W-:Y:S05]  /*2cc0*/  BSYNC B0 ;  /* 0x0000000000007941 */ /* 0x000fea0003800000 */
.L_x_3870:
        /* <DEDUP_REMOVED lines=33> */
.L_x_3873:
[----:B------:R-:W-:Y:S05]  /*2ee0*/  BSYNC B0 ;  /* 0x0000000000007941 */ /* 0x000fea0003800000 */
.L_x_3872:
        /* <DEDUP_REMOVED lines=33> */
.L_x_3875:
[----:B------:R-:W-:Y:S05]  /*3100*/  BSYNC B0 ;  /* 0x0000000000007941 */ /* 0x000fea0003800000 */
.L_x_3874:
        /* <DEDUP_REMOVED lines=45> */
.L_x_3881:
        /* <DEDUP_REMOVED lines=12> */
[----:B------:R3:W4:Y:S01]  /*34a0*/  LDG.E.128 R40, desc[UR8][R30.64+0x200] ;  /* 0x000200081e287981 */ /* 0x000722000c1e1d00 */
[----:B------:R-:W-:Y:S01]  /*34b0*/  IADD3 R29, R29, R33, RZ ;  /* 0x000000211d1d7210 */ /* 0x000fe20007ffe0ff */
[----:B------:R-:W-:-:S04]  /*34c0*/  IMAD R32, R34, UR12, RZ ;  /* 0x0000000c22207c24 */ /* 0x000fc8000f8e02ff */
[C---:B------:R-:W-:Y:S02]  /*34d0*/  IMAD R33, R67.reuse, UR13, R32 ;  /* 0x0000000d43217c24 */ /* 0x040fe4000f8e0220 */
[----:B------:R-:W-:-:S05]  /*34e0*/  IMAD.WIDE.U32 R28, R67, UR12, R28 ;  /* 0x0000000c431c7c25 */ /* 0x000fca000f8e001c */
[----:B------:R-:W-:Y:S02]  /*34f0*/  IADD3 R29, R29, R33, RZ ;  /* 0x000000211d1d7210 */ /* 0x000fe40007ffe0ff */
[----:B------:R-:W-:-:S04]  /*3500*/  LEA R32, P0, R28, UR14, 0x2 ;  /* 0x0000000e1c207c11 */ /* 0x000fc8000f8010ff */
[----:B------:R-:W-:-:S05]  /*3510*/  LEA.HI.X R33, R28, UR15, R29, 0x2, P0 ;  /* 0x0000000f1c217c11 */ /* 0x000fca00080f141d */
[----:B------:R-:W5:Y:S01]  /*3520*/  LDG.E R72, desc[UR8][R32.64] ;  /* 0x0000000820487981 */ /* 0x000f62000c1e1900 */
[----:B------:R-:W-:Y:S01]  /*3530*/  IMAD R34, R34, UR18, RZ ;  /* 0x0000001222227c24 */ /* 0x000fe2000f8e02ff */
[----:B------:R-:W0:Y:S01]  /*3540*/  S2UR UR6, SR_CgaCtaId ;  /* 0x00000000000679c3 */ /* 0x000e220000008800 */
[----:B---3--:R-:W-:-:S04]  /*3550*/  IMAD.WIDE.U32 R30, R67, UR18, RZ ;  /* 0x00000012431e7c25 */ /* 0x008fc8000f8e00ff */
[----:B------:R-:W-:Y:S01]  /*3560*/  IMAD R29, R67, UR19, R34 ;  /* 0x00000013431d7c24 */ /* 0x000fe2000f8e0222 */
[----:B------:R-:W-:-:S04]  /*3570*/  LEA R28, P0, R30, R4, 0x1 ;  /* 0x000000041e1c7211 */ /* 0x000fc800078008ff */
[----:B------:R-:W-:-:S04]  /*3580*/  IADD3 R29, R31, R29, RZ ;  /* 0x0000001d1f1d7210 */ /* 0x000fc80007ffe0ff */
[----:B------:R-:W-:-:S03]  /*3590*/  LEA.HI.X R29, R30, R2, R29, 0x1, P0 ;  /* 0x000000021e1d7211 */ /* 0x000fc600000f0c1d */
[----:B------:R-:W-:Y:S01]  /*35a0*/  IMAD.WIDE R92, R11, 0x10, R28 ;  /* 0x000000100b5c7825 */ /* 0x000fe200078e021c */
[----:B------:R-:W-:Y:S02]  /*35b0*/  UMOV UR5, 0x400 ;  /* 0x0000040000057882 */ /* 0x000fe40000000000 */
[----:B0-----:R-:W-:Y:S01]  /*35c0*/  ULEA UR5, UR6, UR5, 0x18 ;  /* 0x0000000506057291 */ /* 0x001fe2000f8ec03f */
[----:B------:R-:W-:Y:S01]  /*35d0*/  ISETP.GE.AND P0, PT, R13, 0x1, PT ;  /* 0x000000010d00780c */ /* 0x000fe20003f06270 */
[----:B--2---:R-:W-:Y:S04]  /*35e0*/  STS.128 [R49], R36 ;  /* 0x0000002431007388 */ /* 0x004fe80000000c00 */
[----:B----4-:R-:W-:Y:S01]  /*35f0*/  STS.128 [R49+0x200], R40 ;  /* 0x0002002831007388 */ /* 0x010fe20000000c00 */
[----:B------:R-:W-:-:S03]  /*3600*/  NOP ;  /* 0x0000000000007918 */ /* 0x000fc60000000000 */
[----:B------:R-:W2:Y:S04]  /*3610*/  LDG.E.128 R28, desc[UR8][R92.64] ;  /* 0x000000085c1c7981 */ /* 0x000ea8000c1e1d00 */
[----:B------:R0:W3:Y:S01]  /*3620*/  LDG.E.128 R32, desc[UR8][R92.64+0x200] ;  /* 0x000200085c207981 */ /* 0x0000e2000c1e1d00 */
[C---:B------:R-:W-:Y:S01]  /*3630*/  ISETP.GE.AND P1, PT, R13.reuse, 0x10, PT ;  /* 0x000000100d00780c */ /* 0x040fe20003f26270 */
[----:B------:R-:W-:Y:S01]  /*3640*/  BSSY B0, `(.L_x_3877) ;  /* 0x00000ab000007945 */ /* 0x000fe20003800000 */
[----:B------:R-:W-:Y:S01]  /*3650*/  ISETP.NE.AND P2, PT, R13, 0x1f, PT ;  /* 0x0000001f0d00780c */ /* 0x000fe20003f45270 */
[----:B-----5:R-:W-:Y:S01]  /*3660*/  FMUL.FTZ R103, R72, 1.4426950216293334961 ;  /* 0x3fb8aa3b48677820 */ /* 0x020fe20000410000 */
[----:B------:R-:W-:-:S03]  /*3670*/  IADD3 R72, R20, R13, RZ ;  /* 0x0000000d14487210 */ /* 0x000fc60007ffe0ff */
[C---:B------:R-:W-:Y:S01]  /*3680*/  FMUL.FTZ R98, R103.reuse, R21 ;  /* 0x0000001567627220 */ /* 0x040fe20000410000 */
[----:B------:R-:W-:Y:S01]  /*3690*/  LEA R72, R72, UR5, 0x4 ;  /* 0x0000000548487c11 */ /* 0x000fe2000f8e20ff */
[C---:B------:R-:W-:Y:S01]  /*36a0*/  FMUL.FTZ R97, R103.reuse, R25 ;  /* 0x0000001967617220 */ /* 0x040fe20000410000 */
[C---:B------:R-:W-:Y:S01]  /*36b0*/  FMUL.FTZ R99, R103.reuse, R26 ;  /* 0x0000001a67637220 */ /* 0x040fe20000410000 */
[C---:B------:R-:W-:Y:S01]  /*36c0*/  FMUL.FTZ R96, R103.reuse, R27 ;  /* 0x0000001b67607220 */ /* 0x040fe20000410000 */
[C---:B------:R-:W-:Y:S01]  /*36d0*/  FMUL.FTZ R95, R103.reuse, R24 ;  /* 0x00000018675f7220 */ /* 0x040fe20000410000 */
[----:B------:R-:W4:Y:S01]  /*36e0*/  LDS.128 R36, [R72] ;  /* 0x0000000048247984 */ /* 0x000f220000000c00 */
[----:B------:R-:W5:Y:S01]  /*36f0*/  MUFU.EX2 R98, R98 ;  /* 0x0000006200627308 */ /* 0x000f620000000800 */
[C---:B------:R-:W-:Y:S01]  /*3700*/  FMUL.FTZ R94, R103.reuse, R45 ;  /* 0x0000002d675e7220 */ /* 0x040fe20000410000 */
[C---:B0-----:R-:W-:Y:S01]  /*3710*/  FMUL.FTZ R93, R103.reuse, R23 ;  /* 0x00000017675d7220 */ /* 0x041fe20000410000 */
[----:B------:R-:W0:Y:S01]  /*3720*/  LDS.128 R40, [R72+0x10] ;  /* 0x0000100048287984 */ /* 0x000e220000000c00 */
        /* <DEDUP_REMOVED lines=9> */
[----:B------:R-:W-:-:S03]  /*37c0*/  FMUL.FTZ R112, R103, R90 ;  /* 0x0000005a67707220 */ /* 0x000fc60000410000 */
[----:B------:R-:W1:Y:S08]  /*37d0*/  MUFU.EX2 R99, R99 ;  /* 0x0000006300637308 */ /* 0x000e700000000800 */
[----:B------:R-:W1:Y:S08]  /*37e0*/  MUFU.EX2 R96, R96 ;  /* 0x0000006000607308 */ /* 0x000e700000000800 */
[----:B------:R-:W1:Y:S01]  /*37f0*/  MUFU.EX2 R95, R95 ;  /* 0x0000005f005f7308 */ /* 0x000e620000000800 */
[----:B----4-:R-:W-:-:S07]  /*3800*/  PRMT R102, R36, 0x7632, R102 ;  /* 0x0000763224667816 */ /* 0x010fce0000000066 */
[----:B------:R-:W4:Y:S01]  /*3810*/  MUFU.EX2 R94, R94 ;  /* 0x0000005e005e7308 */ /* 0x000f220000000800 */
[C---:B------:R-:W-:Y:S02]  /*3820*/  PRMT R73, R38.reuse, 0x7632, R73 ;  /* 0x0000763226497816 */ /* 0x040fe40000000049 */
[----:B------:R-:W-:Y:S02]  /*3830*/  SHF.L.U32 R107, R38, 0x10, RZ ;  /* 0x00000010266b7819 */ /* 0x000fe400000006ff */
[C---:B------:R-:W-:Y:S02]  /*3840*/  PRMT R49, R39.reuse, 0x7632, R49 ;  /* 0x0000763227317816 */ /* 0x040fe40000000031 */
[----:B------:R-:W-:Y:S01]  /*3850*/  SHF.L.U32 R108, R39, 0x10, RZ ;  /* 0x00000010276c7819 */ /* 0x000fe200000006ff */
[----:B------:R-:W4:Y:S01]  /*3860*/  MUFU.EX2 R93, R93 ;  /* 0x0000005d005d7308 */ /* 0x000f220000000800 */
[----:B0-----:R-:W-:Y:S01]  /*3870*/  PRMT R38, R40, 0x7632, R38 ;  /* 0x0000763228267816 */ /* 0x001fe20000000026 */
[----:B------:R-:W-:Y:S01]  /*3880*/  FMUL.FTZ R118, R80, R107 ;  /* 0x0000006b50767220 */ /* 0x000fe20000410000 */
[----:B------:R-:W-:Y:S01]  /*3890*/  SHF.L.U32 R39, R40, 0x10, RZ ;  /* 0x0000001028277819 */ /* 0x000fe200000006ff */
[----:B------:R-:W-:Y:S01]  /*38a0*/  FMUL.FTZ R108, R83, R108 ;  /* 0x0000006c536c7220 */ /* 0x000fe20000410000 */
[----:B------:R-:W-:-:S02]  /*38b0*/  SHF.L.U32 R105, R36, 0x10, RZ ;  /* 0x0000001024697819 */ /* 0x000fc400000006ff */
[----:B------:R-:W-:Y:S01]  /*38c0*/  SHF.L.U32 R40, R102, 0x10, RZ ;  /* 0x0000001066287819 */ /* 0x000fe200000006ff */
[----:B------:R-:W0:Y:S01]  /*38d0*/  MUFU.EX2 R92, R92 ;  /* 0x0000005c005c7308 */ /* 0x000e220000000800 */
[C---:B------:R-:W-:Y:S01]  /*38e0*/  PRMT R110, R37.reuse, 0x7632, R110 ;  /* 0x00007632256e7816 */ /* 0x040fe2000000006e */
[----:B------:R-:W-:Y:S01]  /*38f0*/  FMUL.FTZ R102, R78, R105 ;  /* 0x000000694e667220 */ /* 0x000fe20000410000 */
[----:B------:R-:W-:Y:S01]  /*3900*/  SHF.L.U32 R120, R37, 0x10, RZ ;  /* 0x0000001025787819 */ /* 0x000fe200000006ff */
[----:B------:R-:W-:Y:S01]  /*3910*/  FMUL.FTZ R103, R77, R40 ;  /* 0x000000284d677220 */ /* 0x000fe20000410000 */
[----:B------:R-:W-:Y:S02]  /*3920*/  SHF.L.U32 R117, R110, 0x10, RZ ;  /* 0x000000106e757819 */ /* 0x000fe400000006ff */
[----:B------:R-:W-:Y:S01]  /*3930*/  PRMT R36, R41, 0x7632, R36 ;  /* 0x0000763229247816 */ /* 0x000fe20000000024 */
[----:B------:R-:W-:Y:S01]  /*3940*/  FMUL.FTZ R120, R79, R120 ;  /* 0x000000784f787220 */ /* 0x000fe20000410000 */
[----:B-----5:R-:W-:Y:S01]  /*3950*/  FFMA.FTZ R40, R102, R98, R103 ;  /* 0x0000006266287223 */ /* 0x020fe20000010067 */
[----:B------:R-:W-:Y:S01]  /*3960*/  SHF.L.U32 R114, R41, 0x10, RZ ;  /* 0x0000001029727819 */ /* 0x000fe200000006ff */
[----:B------:R-:W-:Y:S01]  /*3970*/  FMUL.FTZ R117, R76, R117 ;  /* 0x000000754c757220 */ /* 0x000fe20000410000 */
[C---:B------:R-:W-:Y:S01]  /*3980*/  PRMT R37, R42.reuse, 0x7632, R37 ;  /* 0x000076322a257816 */ /* 0x040fe20000000025 */
[----:B-1----:R-:W-:Y:S01]  /*3990*/  FFMA.FTZ R110, R97, R40, R120 ;  /* 0x00000028616e7223 */ /* 0x002fe20000010078 */
[----:B------:R-:W-:Y:S01]  /*39a0*/  SHF.L.U32 R41, R42, 0x10, RZ ;  /* 0x000000102a297819 */ /* 0x000fe200000006ff */
[----:B------:R-:W-:Y:S01]  /*39b0*/  FMUL.FTZ R42, R99, R98 ;  /* 0x00000062632a7220 */ /* 0x000fe20000410000 */
[----:B------:R-:W-:Y:S01]  /*39c0*/  SHF.L.U32 R40, R73, 0x10, RZ ;  /* 0x0000001049287819 */ /* 0x000fe200000006ff */
[C---:B------:R-:W-:Y:S01]  /*39d0*/  FFMA.FTZ R110, R96.reuse, R110, R117 ;  /* 0x0000006e606e7223 */ /* 0x040fe20000010075 */
[----:B------:R-:W1:Y:S01]  /*39e0*/  MUFU.EX2 R91, R91 ;  /* 0x0000005b005b7308 */ /* 0x000e620000000800 */
[----:B------:R-:W-:Y:S01]  /*39f0*/  FMUL.FTZ R73, R97, R42 ;  /* 0x0000002a61497220 */ /* 0x000fe20000410000 */
[----:B------:R-:W-:Y:S01]  /*3a00*/  SHF.L.U32 R49, R49, 0x10, RZ ;  /* 0x0000001031317819 */ /* 0x000fe200000006ff */
[----:B------:R-:W-:Y:S01]  /*3a10*/  FMUL.FTZ R107, R75, R40 ;  /* 0x000000284b6b7220 */ /* 0x000fe20000410000 */
[----:B------:R-:W-:Y:S01]  /*3a20*/  FFMA.FTZ R110, R95, R110, R118 ;  /* 0x0000006e5f6e7223 */ /* 0x000fe20000010076 */
[----:B------:R-:W-:Y:S01]  /*3a30*/  FMUL.FTZ R42, R96, R73 ;  /* 0x00000049602a7220 */ /* 0x000fe20000410000 */
[----:B------:R-:W-:Y:S01]  /*3a40*/  SHF.L.U32 R38, R38, 0x10, RZ ;  /* 0x0000001026267819 */ /* 0x000fe200000006ff */
[----:B------:R-:W-:Y:S01]  /*3a50*/  FMUL.FTZ R114, R85, R114 ;  /* 0x0000007255727220 */ /* 0x000fe20000410000 */
[----:B------:R-:W5:Y:S01]  /*3a60*/  MUFU.EX2 R100, R100 ;  /* 0x0000006400647308 */ /* 0x000f620000000800 */
[----:B----4-:R-:W-:Y:S01]  /*3a70*/  FFMA.FTZ R110, R94, R110, R107 ;  /* 0x0000006e5e6e7223 */ /* 0x010fe2000001006b */
[----:B------:R-:W-:Y:S01]  /*3a80*/  FMUL.FTZ R73, R95, R42 ;  /* 0x0000002a5f497220 */ /* 0x000fe20000410000 */
[----:B------:R-:W-:Y:S01]  /*3a90*/  FMUL.FTZ R113, R71, R38 ;  /* 0x0000002647717220 */ /* 0x000fe20000410000 */
[----:B------:R-:W-:Y:S01]  /*3aa0*/  SHF.L.U32 R115, R36, 0x10, RZ ;  /* 0x0000001024737819 */ /* 0x000fe200000006ff */
[----:B------:R-:W-:Y:S01]  /*3ab0*/  FFMA.FTZ R42, R93, R110, R108 ;  /* 0x0000006e5d2a7223 */ /* 0x000fe2000001006c */
[----:B------:R-:W-:Y:S01]  /*3ac0*/  FMUL.FTZ R40, R94, R73 ;  /* 0x000000495e287220 */ /* 0x000fe20000410000 */
[----:B------:R-:W-:Y:S01]  /*3ad0*/  FMUL.FTZ R110, R84, R39 ;  /* 0x00000027546e7220 */ /* 0x000fe20000410000 */
[----:B------:R-:W4:Y:S01]  /*3ae0*/  MUFU.EX2 R101, R101 ;  /* 0x0000006500657308 */ /* 0x000f220000000800 */
[----:B------:R-:W-:Y:S01]  /*3af0*/  FMUL.FTZ R115, R70, R115 ;  /* 0x0000007346737220 */ /* 0x000fe20000410000 */
[----:B------:R-:W-:Y:S01]  /*3b00*/  SHF.L.U32 R36, R37, 0x10, RZ ;  /* 0x0000001025247819 */ /* 0x000fe200000006ff */
[----:B------:R-:W-:Y:S01]  /*3b10*/  FMUL.FTZ R116, R86, R41 ;  /* 0x0000002956747220 */ /* 0x000fe20000410000 */
[----:B------:R-:W-:-:S02]  /*3b20*/  PRMT R38, R43, 0x7632, R38 ;  /* 0x000076322b267816 */ /* 0x000fc40000000026 */
[----:B------:R-:W-:Y:S01]  /*3b30*/  SHF.L.U32 R122, R43, 0x10, RZ ;  /* 0x000000102b7a7819 */ /* 0x000fe200000006ff */
[----:B------:R-:W-:Y:S01]  /*3b40*/  FMUL.FTZ R121, R69, R36 ;  /* 0x0000002445797220 */ /* 0x000fe20000410000 */
[----:B------:R0:W-:Y:S01]  /*3b50*/  MUFU.EX2 R105, R111 ;  /* 0x0000006f00697308 */ /* 0x0001e20000000800 */
[----:B------:R-:W-:Y:S02]  /*3b60*/  SHF.L.U32 R119, R38, 0x10, RZ ;  /* 0x0000001026777819 */ /* 0x000fe400000006ff */
[----:B------:R-:W-:Y:S01]  /*3b70*/  FMUL.FTZ R122, R87, R122 ;  /* 0x0000007a577a7220 */ /* 0x000fe20000410000 */
[----:B------:R-:W-:Y:S02]  /*3b80*/  MOV R43, RZ ;  /* 0x000000ff002b7202 */ /* 0x000fe40000000f00 */
[----:B------:R-:W-:Y:S02]  /*3b90*/  FMUL.FTZ R119, R68, R119 ;  /* 0x0000007744777220 */ /* 0x000fe40000410000 */
[----:B------:R-:W4:Y:S01]  /*3ba0*/  MUFU.EX2 R104, R104 ;  /* 0x0000006800687308 */ /* 0x000f220000000800 */
[----:B0-----:R-:W-:Y:S01]  /*3bb0*/  FMUL.FTZ R111, R74, R49 ;  /* 0x000000314a6f7220 */ /* 0x001fe20000410000 */
[----:B------:R-:W-:-:S03]  /*3bc0*/  FMUL.FTZ R49, R93, R40 ;  /* 0x000000285d317220 */ /* 0x000fc60000410000 */
[C---:B------:R-:W-:Y:S01]  /*3bd0*/  FFMA.FTZ R42, R92.reuse, R42, R111 ;  /* 0x0000002a5c2a7223 */ /* 0x040fe2000001006f */
[----:B------:R-:W-:Y:S01]  /*3be0*/  FMUL.FTZ R40, R92, R49 ;  /* 0x000000315c287220 */ /* 0x000fe20000410000 */
[----:B------:R-:W-:Y:S01]  /*3bf0*/  LEA R49, R20, UR5, 0x4 ;  /* 0x0000000514317c11 */ /* 0x000fe2000f8e20ff */
[----:B------:R-:W0:Y:S01]  /*3c00*/  MUFU.EX2 R106, R106 ;  /* 0x0000006a006a7308 */ /* 0x000e220000000800 */
[C---:B-1----:R-:W-:Y:S01]  /*3c10*/  FFMA.FTZ R42, R91.reuse, R42, R110 ;  /* 0x0000002a5b2a7223 */ /* 0x042fe2000001006e */
[----:B------:R-:W-:-:S03]  /*3c20*/  FMUL.FTZ R39, R91, R40 ;  /* 0x000000285b277220 */ /* 0x000fc60000410000 */
[C---:B-----5:R-:W-:Y:S01]  /*3c30*/  FFMA.FTZ R42, R100.reuse, R42, R113 ;  /* 0x0000002a642a7223 */ /* 0x060fe20000010071 */
[----:B------:R-:W-:Y:S02]  /*3c40*/  FMUL.FTZ R40, R100, R39 ;  /* 0x0000002764287220 */ /* 0x000fe40000410000 */
[----:B------:R-:W1:Y:S01]  /*3c50*/  MUFU.EX2 R109, R109 ;  /* 0x0000006d006d7308 */ /* 0x000e620000000800 */
[C---:B----4-:R-:W-:Y:S01]  /*3c60*/  FFMA.FTZ R42, R101.reuse, R42, R114 ;  /* 0x0000002a652a7223 */ /* 0x050fe20000010072 */
[----:B------:R-:W-:-:S03]  /*3c70*/  FMUL.FTZ R37, R101, R40 ;  /* 0x0000002865257220 */ /* 0x000fc60000410000 */
[C---:B------:R-:W-:Y:S01]  /*3c80*/  FFMA.FTZ R42, R104.reuse, R42, R115 ;  /* 0x0000002a682a7223 */ /* 0x040fe20000010073 */
[----:B------:R-:W-:Y:S02]  /*3c90*/  FMUL.FTZ R40, R104, R37 ;  /* 0x0000002568287220 */ /* 0x000fe40000410000 */
[----:B------:R-:W4:Y:S01]  /*3ca0*/  MUFU.EX2 R112, R112 ;  /* 0x0000007000707308 */ /* 0x000f220000000800 */
[C---:B------:R-:W-:Y:S01]  /*3cb0*/  FFMA.FTZ R42, R105.reuse, R42, R116 ;  /* 0x0000002a692a7223 */ /* 0x040fe20000010074 */
[----:B------:R-:W-:-:S03]  /*3cc0*/  FMUL.FTZ R37, R105, R40 ;  /* 0x0000002869257220 */ /* 0x000fc60000410000 */
[C---:B0-----:R-:W-:Y:S01]  /*3cd0*/  FFMA.FTZ R42, R106.reuse, R42, R121 ;  /* 0x0000002a6a2a7223 */ /* 0x041fe20000010079 */
[----:B------:R-:W-:-:S03]  /*3ce0*/  FMUL.FTZ R36, R106, R37 ;  /* 0x000000256a247220 */ /* 0x000fc60000410000 */
[C---:B-1----:R-:W-:Y:S01]  /*3cf0*/  FFMA.FTZ R42, R109.reuse, R42, R122 ;  /* 0x0000002a6d2a7223 */ /* 0x042fe2000001007a */
[----:B------:R-:W-:-:S03]  /*3d00*/  FMUL.FTZ R37, R109, R36 ;  /* 0x000000246d257220 */ /* 0x000fc60000410000 */
[C---:B----4-:R-:W-:Y:S01]  /*3d10*/  FFMA.FTZ R41, R112.reuse, R42, R119 ;  /* 0x0000002a70297223 */ /* 0x050fe20000010077 */
[----:B------:R-:W-:Y:S01]  /*3d20*/  FMUL.FTZ R40, R112, R37 ;  /* 0x0000002570287220 */ /* 0x000fe20000410000 */
[----:B------:R-:W-:-:S03]  /*3d30*/  MOV R42, 0x3f800000 ;  /* 0x3f800000002a7802 */ /* 0x000fc60000000f00 */
        /* <DEDUP_REMOVED lines=25> */
[----:B------:R-:W-:-:S05]  /*3ed0*/  NOP ;  /* 0x0000000000007918 */ /* 0x000fca0000000000 */
[----:B------:R-:W-:Y:S01]  /*3ee0*/  @!P0 LEA R73, R67, UR5, 0x3 ;  /* 0x0000000543498c11 */ /* 0x000fe2000f8e18ff */
[----:B------:R-:W-:Y:S01]  /*3ef0*/  LDS.128 R28, [R72+0x840] ;  /* 0x00084000481c7984 */ /* 0x000fe20000000c00 */
[C---:B0-----:R-:W-:Y:S01]  /*3f00*/  @P1 FFMA.FTZ R41, R40.reuse, R36, R41 ;  /* 0x0000002428291223 */ /* 0x041fe20000010029 */
[--C-:B------:R-:W-:Y:S02]  /*3f10*/  @!P2 SHF.R.U32.HI R36, RZ, 0x2, R19.reuse ;  /* 0x00000002ff24a819 */ /* 0x100fe40000011613 */
[----:B------:R0:W-:Y:S01]  /*3f20*/  @!P0 LDS.64 R42, [R73+0x10a0] ;  /* 0x0010a000492a8984 */ /* 0x0001e20000000a00 */
[----:B-1----:R-:W-:Y:S01]  /*3f30*/  @P1 FMUL.FTZ R40, R40, R37 ;  /* 0x0000002528281220 */ /* 0x002fe20000410000 */
[----:B------:R-:W-:Y:S02]  /*3f40*/  @!P2 LOP3.LUT R125, R36, 0x3ffffff8, RZ, 0xc0, !PT ;  /* 0x3ffffff8247da812 */ /* 0x000fe400078ec0ff */
[----:B------:R-:W-:Y:S04]  /*3f50*/  LDS.128 R32, [R72+0x850] ;  /* 0x0008500048207984 */ /* 0x000fe80000000c00 */
[----:B------:R-:W-:Y:S01]  /*3f60*/  @!P2 STS.64 [R125+UR5+0x1080], R40 ;  /* 0x001080287d00a988 */ /* 0x000fe20008000a05 */
[----:B0-----:R-:W-:Y:S01]  /*3f70*/  SHF.R.U32.HI R73, RZ, 0x5, R19 ;  /* 0x00000005ff497819 */ /* 0x001fe20000011613 */
[----:B------:R-:W-:Y:S03]  /*3f80*/  BAR.SYNC.DEFER_BLOCKING 0x0 ;  /* 0x0000000000007b1d */ /* 0x000fe60000010000 */
[----:B------:R-:W-:-:S04]  /*3f90*/  ISETP.NE.AND P0, PT, R73, RZ, PT ;  /* 0x000000ff4900720c */ /* 0x000fc80003f05270 */
[C---:B------:R-:W-:Y:S01]  /*3fa0*/  ISETP.NE.AND P2, PT, R13.reuse, RZ, P0 ;  /* 0x000000ff0d00720c */ /* 0x040fe20000745270 */
[----:B------:R-:W-:Y:S04]  /*3fb0*/  SHFL.UP PT, R123, R40, 0x1, RZ ;  /* 0x04200000287b7989 */ /* 0x000fe800000e00ff */
[----:B------:R-:W-:Y:S04]  /*3fc0*/  SHFL.UP PT, R124, R41, 0x1, RZ ;  /* 0x04200000297c7989 */ /* 0x000fe800000e00ff */
[----:B------:R-:W-:Y:S01]  /*3fd0*/  @P0 ISETP.NE.AND P1, PT, R13, RZ, PT ;  /* 0x000000ff0d00020c */ /* 0x000fe20003f25270 */
[----:B------:R-:W0:Y:S02]  /*3fe0*/  LDS.128 R36, [UR5+0x1080] ;  /* 0x00108005ff247984 */ /* 0x000e240008000c00 */
[----:B0-----:R-:W-:Y:S01]  /*3ff0*/  @P0 FMUL.FTZ R73, R123, R36 ;  /* 0x000000247b490220 */ /* 0x001fe20000410000 */
[----:B------:R-:W-:Y:S01]  /*4000*/  FFMA.FTZ R39, R37, R38, R39 ;  /* 0x0000002625277223 */ /* 0x000fe20000010027 */
[----:B------:R-:W-:-:S03]  /*4010*/  @P2 FFMA.FTZ R37, R123, R37, R124 ;  /* 0x000000257b252223 */ /* 0x000fc6000001007c */
[----:B------:R-:W-:Y:S02]  /*4020*/  @P0 FSEL R72, R36, R73, !P1 ;  /* 0x0000004924480208 */ /* 0x000fe40004800000 */
[----:B------:R-:W-:Y:S02]  /*4030*/  @P0 MOV R73, R43 ;  /* 0x0000002b00490202 */ /* 0x000fe40000000f00 */
[----:B------:R-:W-:Y:S02]  /*4040*/  @P0 MOV R123, R72 ;  /* 0x00000048007b0202 */ /* 0x000fe40000000f00 */
        /* <DEDUP_REMOVED lines=10> */
.L_x_3878:
[----:B------:R-:W-:Y:S05]  /*40f0*/  BSYNC B0 ;  /* 0x0000000000007941 */ /* 0x000fea0003800000 */
.L_x_3877:
[----:B------:R-:W-:Y:S01]  /*4100*/  BAR.SYNC.DEFER_BLOCKING 0x0 ;  /* 0x0000000000007b1d */ /* 0x000fe20000010000 */
[----:B------:R-:W-:Y:S02]  /*4110*/  ISETP.NE.AND P0, PT, R19, RZ, PT ;  /* 0x000000ff1300720c */ /* 0x000fe40003f05270 */
[----:B------:R-:W-:Y:S02]  /*4120*/  PRMT R39, R28, 0x7632, R39 ;  /* 0x000076321c277816 */ /* 0x000fe40000000027 */
[----:B------:R-:W-:Y:S01]  /*4130*/  SHF.L.U32 R38, R29, 0x10, RZ ;  /* 0x000000101d267819 */ /* 0x000fe200000006ff */
[----:B------:R-:W-:Y:S01]  /*4140*/  BSSY B0, `(.L_x_3879) ;  /* 0x000003c000007945 */ /* 0x000fe20003800000 */
[----:B------:R-:W-:Y:S02]  /*4150*/  SHF.L.U32 R37, R30, 0x10, RZ ;  /* 0x000000101e257819 */ /* 0x000fe400000006ff */
[----:B------:R-:W-:Y:S02]  /*4160*/  PRMT R41, R31, 0x7632, R41 ;  /* 0x000076321f297816 */ /* 0x000fe40000000029 */
[----:B0-----:R-:W-:-:S02]  /*4170*/  PRMT R42, R32, 0x7632, R42 ;  /* 0x00007632202a7816 */ /* 0x001fc4000000002a */
[----:B------:R-:W-:Y:S02]  /*4180*/  PRMT R43, R33, 0x7632, R43 ;  /* 0x00007632212b7816 */ /* 0x000fe4000000002b */
[----:B------:R-:W-:Y:S02]  /*4190*/  SHF.L.U32 R39, R39, 0x10, RZ ;  /* 0x0000001027277819 */ /* 0x000fe400000006ff */
[----:B------:R-:W-:Y:S02]  /*41a0*/  SHF.L.U32 R41, R41, 0x10, RZ ;  /* 0x0000001029297819 */ /* 0x000fe400000006ff */
[----:B------:R-:W-:Y:S02]  /*41b0*/  SHF.L.U32 R42, R42, 0x10, RZ ;  /* 0x000000102a2a7819 */ /* 0x000fe400000006ff */
[----:B------:R-:W-:Y:S01]  /*41c0*/  SHF.L.U32 R43, R43, 0x10, RZ ;  /* 0x000000102b2b7819 */ /* 0x000fe200000006ff */
[----:B------:R-:W0:Y:S02]  /*41d0*/  LDS R36, [UR5+0x109c] ;  /* 0x00109c05ff247984 */ /* 0x000e240008000800 */
[----:B0-----:R-:W-:Y:S01]  /*41e0*/  @P0 FFMA.FTZ R124, R36, R123, R124 ;  /* 0x0000007b247c0223 */ /* 0x001fe2000001007c */
[----:B------:R-:W-:-:S02]  /*41f0*/  ISETP.NE.AND P0, PT, R19, RZ, PT ;  /* 0x000000ff1300720c */ /* 0x000fc40003f05270 */
[----:B------:R-:W-:Y:S01]  /*4200*/  SHF.L.U32 R36, R28, 0x10, RZ ;  /* 0x000000101c247819 */ /* 0x000fe200000006ff */
[----:B------:R-:W-:Y:S01]  /*4210*/  FFMA.FTZ R102, R99, R124, R102 ;  /* 0x0000007c63667223 */ /* 0x000fe20000010066 */
[----:B------:R-:W-:Y:S02]  /*4220*/  PRMT R28, R29, 0x7632, R28 ;  /* 0x000076321d1c7816 */ /* 0x000fe4000000001c */
[----:B------:R-:W-:Y:S01]  /*4230*/  PRMT R29, R30, 0x7632, R29 ;  /* 0x000076321e1d7816 */ /* 0x000fe2000000001d */
[----:B------:R-:W-:Y:S01]  /*4240*/  FFMA.FTZ R103, R98, R102, R103 ;  /* 0x0000006662677223 */ /* 0x000fe20000010067 */
[----:B------:R-:W-:Y:S02]  /*4250*/  SHF.L.U32 R30, R31, 0x10, RZ ;  /* 0x000000101f1e7819 */ /* 0x000fe400000006ff */
[----:B------:R-:W-:Y:S01]  /*4260*/  SHF.L.U32 R31, R32, 0x10, RZ ;  /* 0x00000010201f7819 */ /* 0x000fe200000006ff */
[----:B------:R-:W-:Y:S01]  /*4270*/  FFMA.FTZ R120, R97, R103, R120 ;  /* 0x0000006761787223 */ /* 0x000fe20000010078 */
[----:B------:R-:W-:-:S02]  /*4280*/  SHF.L.U32 R32, R33, 0x10, RZ ;  /* 0x0000001021207819 */ /* 0x000fc400000006ff */
[----:B------:R-:W-:Y:S01]  /*4290*/  SHF.L.U32 R33, R34, 0x10, RZ ;  /* 0x0000001022217819 */ /* 0x000fe200000006ff */
[----:B------:R-:W-:Y:S01]  /*42a0*/  FFMA.FTZ R117, R96, R120, R117 ;  /* 0x0000007860757223 */ /* 0x000fe20000010075 */
[----:B------:R-:W-:-:S03]  /*42b0*/  SHF.L.U32 R40, R29, 0x10, RZ ;  /* 0x000000101d287819 */ /* 0x000fc600000006ff */
[----:B------:R-:W-:-:S04]  /*42c0*/  FFMA.FTZ R95, R95, R117, R118 ;  /* 0x000000755f5f7223 */ /* 0x000fc80000010076 */
[----:B------:R-:W-:-:S04]  /*42d0*/  FFMA.FTZ R94, R94, R95, R107 ;  /* 0x0000005f5e5e7223 */ /* 0x000fc8000001006b */
[----:B------:R-:W-:Y:S01]  /*42e0*/  FFMA.FTZ R108, R93, R94, R108 ;  /* 0x0000005e5d6c7223 */ /* 0x000fe2000001006c */
[----:B------:R-:W-:-:S03]  /*42f0*/  PRMT R93, R35, 0x7632, R93 ;  /* 0x00007632235d7816 */ /* 0x000fc6000000005d */
[----:B------:R-:W-:Y:S01]  /*4300*/  FFMA.FTZ R111, R92, R108, R111 ;  /* 0x0000006c5c6f7223 */ /* 0x000fe2000001006f */
[----:B------:R-:W-:Y:S02]  /*4310*/  PRMT R92, R34, 0x7632, R92 ;  /* 0x00007632225c7816 */ /* 0x000fe4000000005c */
        /* <DEDUP_REMOVED lines=17> */
[----:B------:R-:W3:Y:S01]  /*4430*/  LDC.64 R28, c[0x0][0x310] ;  /* 0x0000c400ff1c7b82 */ /* 0x000ee20000000a00 */
[----:B0-----:R-:W-:-:S02]  /*4440*/  MOV R18, UR6 ;  /* 0x0000000600127c02 */ /* 0x001fc40008000f00 */
        /* <DEDUP_REMOVED lines=8> */
[----:B---3--:R-:W-:-:S04]  /*44d0*/  LEA R28, P0, R97, R28, 0x3 ;  /* 0x0000001c611c7211 */ /* 0x008fc800078018ff */
[----:B------:R-:W-:-:S05]  /*44e0*/  LEA.HI.X R29, R97, R29, R96, 0x3, P0 ;  /* 0x0000001d611d7211 */ /* 0x000fca00000f1c60 */
[----:B------:R1:W-:Y:S04]  /*44f0*/  STG.E.64 desc[UR8][R28.64], R72 ;  /* 0x000000481c007986 */ /* 0x0003e8000c101b08 */
.L_x_3880:
[----:B------:R-:W-:Y:S05]  /*4500*/  BSYNC B0 ;  /* 0x0000000000007941 */ /* 0x000fea0003800000 */
.L_x_3879:
        /* <DEDUP_REMOVED lines=19> */
.L_x_3876:
        /* <DEDUP_REMOVED lines=22> */
[----:B------:R-:W3:Y:S01]  /*47a0*/  LDS.128 R24, [R49] ;  /* 0x0000000031187984 */ /* 0x000ee20000000c00 */
[----:B0-----:R-:W-:Y:S01]  /*47b0*/  IMAD R19, R15, R32, RZ ;  /* 0x000000200f137224 */ /* 0x001fe200078e02ff */
[----:B------:R-:W-:Y:S02]  /*47c0*/  IADD3.X R3, RZ, R3, RZ, P1, !PT ;  /* 0x00000003ff037210 */ /* 0x000fe40000ffe4ff */
[----:B-1----:R-:W0:Y:S01]  /*47d0*/  LDS.128 R28, [R49+0x200] ;  /* 0x00020000311c7984 */ /* 0x002e220000000c00 */
[C---:B------:R-:W-:Y:S01]  /*47e0*/  IMAD R19, R12.reuse, R33, R19 ;  /* 0x000000210c137224 */ /* 0x040fe200078e0213 */
[----:B------:R-:W-:Y:S01]  /*47f0*/  IADD3.X R2, RZ, R2, RZ, P2, !PT ;  /* 0x00000002ff027210 */ /* 0x000fe200017fe4ff */
[----:B------:R-:W-:Y:S01]  /*4800*/  IMAD.WIDE.U32 R32, R12, R32, UR6 ;  /* 0x000000060c207e25 */ /* 0x000fe2000f8e0020 */
[----:B------:R-:W-:Y:S01]  /*4810*/  ULDC.64 UR6, c[0x0][0x2b8] ;  /* 0x0000ae0000067ab9 */ /* 0x000fe20000000a00 */
[----:B--2---:R-:W1:Y:S01]  /*4820*/  LDC R0, c[0x0][0x224] ;  /* 0x00008900ff007b82 */ /* 0x004e620000000800 */
        /* <DEDUP_REMOVED lines=12> */
[----:B---3--:R1:W-:Y:S04]  /*48f0*/  STG.E.128 desc[UR8][R20.64], R24 ;  /* 0x0000001814007986 */ /* 0x0083e8000c101d08 */
[----:B0-----:R1:W-:Y:S03]  /*4900*/  STG.E.128 desc[UR8][R20.64+0x200], R28 ;  /* 0x0002001c14007986 */ /* 0x0013e6000c101d08 */
[----:B------:R-:W-:Y:S05]  /*4910*/  @!P0 BRA `(.L_x_3882) ;  /* 0xffffffbc00848947 */ /* 0x000fea000383ffff */
[----:B------:R-:W-:Y:S05]  /*4920*/  EXIT ;  /* 0x000000000000794d */ /* 0x000fea0003800000 */
.L_x_3883:
        /* <DEDUP_REMOVED lines=13> */
.L_x_5270:


//--------------------- .text._Z25selective_scan_fwd_kernelI32Selective_Scan_fwd_kernel_traitsILi64ELi16ELi1ELb1ELb1ELb1ELb1EN3c108BFloat16EfEEv13SSMParamsBase --------------------------
	.section	.text._Z25selective_scan_fwd_kernelI32Selective_Scan_fwd_kernel_traitsILi64ELi16ELi1ELb1ELb1ELb1ELb1EN3c108BFloat16EfEEv13SSMParamsBase,"ax",@progbits
	.align	128
        .global         _Z25selective_scan_fwd_kernelI32Selective_Scan_fwd_kernel_traitsILi64ELi16ELi1ELb1ELb1ELb1ELb1EN3c108BFloat16EfEEv13SSMParamsBase
        .type           _Z25selective_scan_fwd_kernelI32Selective_Scan_fwd_kernel_traitsILi64ELi16ELi1ELb1ELb1ELb1ELb1EN3c108BFloat16EfEEv13SSMParamsBase,@function
        .size           _Z25selective_scan_fwd_kernelI32Selective_Scan_fwd_kernel_traitsILi64ELi16ELi1ELb1ELb1ELb1ELb1EN3c108BFloat16EfEEv13SSMParamsBase,(.L_x_5271 - _Z25selective_scan_fwd_kernelI32Selective_Scan_fwd_kernel_traitsILi64ELi16ELi1ELb1ELb1ELb1ELb1EN3c108BFloat16EfEEv13SSMParamsBase)
        .other          _Z25selective_scan_fwd_kernelI32Selective_Scan_fwd_kernel_traitsILi64ELi16ELi1ELb1ELb1ELb1ELb1EN3c108BFloat16EfEEv13SSMParamsBase,@"STO_CUDA_ENTRY STV_DEFAULT"
_Z25selective_scan_fwd_kernelI32Selective_Scan_fwd_kernel_traitsILi64ELi16ELi1ELb1ELb1ELb1ELb1EN3c108BFloat16EfEEv13SSMParamsBase:
.text._Z25selective_scan_fwd_kernelI32Selective_Scan_fwd_kernel_traitsILi64ELi16ELi1ELb1ELb1ELb1ELb1EN3c108BFloat16EfEEv13SSMParamsBase:
        /* <DEDUP_REMOVED lines=23> */
[----:B------:R-:W5:Y:S04]  /*0170*/  @P0 LDG.E R2, desc[UR8][R6.64] ;  /* 0x0000000806020981 */ /* 0x000f68000c1e1900 */
[----:B------:R2:W5:Y:S01]  /*0180*/  @P1 LDG.E R4, desc[UR8][R8.64] ;  /* 0x0000000808041981 */ /* 0x000562000c1e1900 */
[----:B0-----:R-:W-:-:S02]  /*0190*/  IADD3 R10, R5, 0xffffffe, RZ ;  /* 0x0ffffffe050a7810 */ /* 0x001fc40007ffe0ff */
[----:B--2---:R-:W-:Y:S02]  /*01a0*/  IABS R8, R0 ;  /* 0x0000000000087213 */ /* 0x004fe40000000000 */
[----:B------:R0:W2:Y:S01]  /*01b0*/  F2I.FTZ.U32.TRUNC.NTZ R11, R10 ;  /* 0x0000000a000b7305 */ /* 0x0000a2000021f000 */
[----:B-1----:R-:W-:Y:S01]  /*01c0*/  MOV R5, UR4 ;  /* 0x0000000400057c02 */ /* 0x002fe20008000f00 */
[----:B------:R-:W-:Y:S01]  /*01d0*/  ULDC.64 UR4, c[0x0][0x240] ;  /* 0x0000900000047ab9 */ /* 0x000fe20000000a00 */
[----:B0-----:R-:W-:Y:S01]  /*01e0*/  HFMA2.MMA R10, -RZ, RZ, 0, 0 ;  /* 0x00000000ff0a7435 */ /* 0x001fe200000001ff */
[----:B--2---:R-:W-:-:S05]  /*01f0*/  IADD3 R6, RZ, -R11, RZ ;  /* 0x8000000bff067210 */ /* 0x004fca0007ffe0ff */
[----:B------:R-:W-:-:S04]  /*0200*/  IMAD R7, R6, R15, RZ ;  /* 0x0000000f06077224 */ /* 0x000fc800078e02ff */
[----:B------:R-:W-:-:S06]  /*0210*/  IMAD.HI.U32 R11, R11, R7, R10 ;  /* 0x000000070b0b7227 */ /* 0x000fcc00078e000a */
[----:B------:R-:W-:Y:S02]  /*0220*/  IMAD.HI.U32 R6, R11, R8, RZ ;  /* 0x000000080b067227 */ /* 0x000fe400078e00ff */
[----:B------:R-:W0:Y:S03]  /*0230*/  LDC R11, c[0x0][0x224] ;  /* 0x00008900ff0b7b82 */ /* 0x000e260000000800 */
[----:B------:R-:W-:-:S05]  /*0240*/  IADD3 R7, -R6, RZ, RZ ;  /* 0x000000ff06077210 */ /* 0x000fca0007ffe1ff */
[----:B------:R-:W-:Y:S01]  /*0250*/  IMAD R10, R15, R7, R8 ;  /* 0x000000070f0a7224 */ /* 0x000fe200078e0208 */
[----:B------:R-:W-:Y:S01]  /*0260*/  SHF.R.S32.HI R7, RZ, 0x1f, R5 ;  /* 0x0000001fff077819 */ /* 0x000fe20000011405 */
[----:B------:R-:W-:-:S03]  /*0270*/  IMAD.WIDE.U32 R8, R5, UR4, RZ ;  /* 0x0000000405087c25 */ /* 0x000fc6000f8e00ff */
[----:B------:R-:W-:Y:S01]  /*0280*/  ISETP.GT.U32.AND P1, PT, R15, R10, PT ;  /* 0x0000000a0f00720c */ /* 0x000fe20003f24070 */
[----:B------:R-:W-:-:S04]  /*0290*/  IMAD R12, R7, UR4, RZ ;  /* 0x00000004070c7c24 */ /* 0x000fc8000f8e02ff */
[----:B------:R-:W-:Y:S01]  /*02a0*/  IMAD R13, R5, UR5, R12 ;  /* 0x00000005050d7c24 */ /* 0x000fe2000f8e020c */
[----:B------:R-:W-:Y:S01]  /*02b0*/  MOV R12, R8 ;  /* 0x00000008000c7202 */ /* 0x000fe20000000f00 */
[----:B------:R-:W-:Y:S01]  /*02c0*/  IMAD R8, R7, UR6, RZ ;  /* 0x0000000607087c24 */ /* 0x000fe2000f8e02ff */
[----:B------:R-:W-:Y:S02]  /*02d0*/  ULDC.64 UR4, c[0x0][0x280] ;  /* 0x0000a00000047ab9 */ /* 0x000fe40000000a00 */
[----:B------:R-:W-:Y:S01]  /*02e0*/  IADD3 R13, R9, R13, RZ ;  /* 0x0000000d090d7210 */ /* 0x000fe20007ffe0ff */
[----:B------:R-:W-:Y:S01]  /*02f0*/  IMAD R19, R5, UR7, R8 ;  /* 0x0000000705137c24 */ /* 0x000fe2000f8e0208 */
[----:B0-----:R-:W-:Y:S02]  /*0300*/  ISETP.GE.AND P3, PT, R11, 0x1, PT ;  /* 0x000000010b00780c */ /* 0x001fe40003f66270 */
[----:B------:R-:W-:Y:S02]  /*0310*/  @!P1 IADD3 R10, R10, -R15, RZ ;  /* 0x8000000f0a0a9210 */ /* 0x000fe40007ffe0ff */
[----:B------:R-:W-:-:S02]  /*0320*/  LOP3.LUT R9, R0, R23, RZ, 0x3c, !PT ;  /* 0x0000001700097212 */ /* 0x000fc400078e3cff */
[----:B------:R-:W-:Y:S01]  /*0330*/  ISETP.GE.U32.AND P0, PT, R10, R15, PT ;  /* 0x0000000f0a00720c */ /* 0x000fe20003f06070 */
[----:B------:R-:W-:Y:S01]  /*0340*/  IMAD.WIDE.U32 R14, R5, UR6, RZ ;  /* 0x00000006050e7c25 */ /* 0x000fe2000f8e00ff */
[----:B------:R-:W-:Y:S01]  /*0350*/  ULDC.64 UR6, c[0x0][0x290] ;  /* 0x0000a40000067ab9 */ /* 0x000fe20000000a00 */
[----:B------:R-:W-:Y:S02]  /*0360*/  ISETP.GE.AND P2, PT, R9, RZ, PT ;  /* 0x000000ff0900720c */ /* 0x000fe40003f46270 */
[C---:B------:R-:W-:Y:S01]  /*0370*/  IMAD R10, R7.reuse, UR4, RZ ;  /* 0x00000004070a7c24 */ /* 0x040fe2000f8e02ff */
[----:B------:R-:W-:Y:S01]  /*0380*/  @!P1 IADD3 R6, R6, 0x1, RZ ;  /* 0x0000000106069810 */ /* 0x000fe20007ffe0ff */
[----:B------:R-:W-:Y:S01]  /*0390*/  IMAD R16, R7, UR6, RZ ;  /* 0x0000000607107c24 */ /* 0x000fe2000f8e02ff */
[----:B------:R-:W-:Y:S01]  /*03a0*/  ISETP.NE.AND P1, PT, R23, RZ, PT ;  /* 0x000000ff1700720c */ /* 0x000fe20003f25270 */
[C---:B------:R-:W-:Y:S02]  /*03b0*/  IMAD R17, R5.reuse, UR5, R10 ;  /* 0x0000000505117c24 */ /* 0x040fe4000f8e020a */
[----:B------:R-:W-:-:S02]  /*03c0*/  IMAD.WIDE.U32 R8, R5, UR4, RZ ;  /* 0x0000000405087c25 */ /* 0x000fc4000f8e00ff */
[----:B------:R-:W-:Y:S02]  /*03d0*/  @P0 IADD3 R6, R6, 0x1, RZ ;  /* 0x0000000106060810 */ /* 0x000fe40007ffe0ff */
[----:B------:R-:W-:-:S04]  /*03e0*/  IMAD.WIDE.U32 R10, R5, UR6, RZ ;  /* 0x00000006050a7c25 */ /* 0x000fc8000f8e00ff */
[----:B------:R-:W-:Y:S01]  /*03f0*/  IMAD R21, R5, UR7, R16 ;  /* 0x0000000705157c24 */ /* 0x000fe2000f8e0210 */
[----:B------:R-:W-:Y:S06]  /*0400*/  @!P3 EXIT ;  /* 0x000000000000b94d */ /* 0x000fec0003800000 */
[----:B------:R-:W-:Y:S01]  /*0410*/  IADD3 R15, R15, R19, RZ ;  /* 0x000000130f0f7210 */ /* 0x000fe20007ffe0ff */
[----:B------:R-:W0:Y:S01]  /*0420*/  LDC.64 R30, c[0x0][0x2d8] ;  /* 0x0000b600ff1e7b82 */ /* 0x000e220000000a00 */
[----:B------:R-:W1:Y:S01]  /*0430*/  S2R R19, SR_TID.X ;  /* 0x0000000000137919 */ /* 0x000e620000002100 */
[----:B------:R-:W-:Y:S01]  /*0440*/  IADD3 R9, R9, R17, RZ ;  /* 0x0000001109097210 */ /* 0x000fe20007ffe0ff */
[----:B------:R-:W-:Y:S01]  /*0450*/  ULDC.64 UR4, c[0x0][0x288] ;  /* 0x0000a20000047ab9 */ /* 0x000fe20000000a00 */
[----:B------:R-:W-:Y:S01]  /*0460*/  MOV R17, R6 ;  /* 0x0000000600117202 */ /* 0x000fe20000000f00 */
[----:B------:R-:W-:Y:S01]  /*0470*/  ULDC.64 UR10, c[0x0][0x258] ;  /* 0x00009600000a7ab9 */ /* 0x000fe20000000a00 */
[----:B------:R-:W-:Y:S01]  /*0480*/  IADD3 R11, R11, R21, RZ ;  /* 0x000000150b0b7210 */ /* 0x000fe20007ffe0ff */
[----:B------:R-:W-:Y:S01]  /*0490*/  IMAD R21, R3, UR4, RZ ;  /* 0x0000000403157c24 */ /* 0x000fe2000f8e02ff */
[----:B------:R-:W-:Y:S01]  /*04a0*/  @!P2 IADD3 R17, -R17, RZ, RZ ;  /* 0x000000ff1111a210 */ /* 0x000fe20007ffe1ff */
[----:B------:R-:W2:Y:S01]  /*04b0*/  LDC.64 R32, c[0x0][0x2e0] ;  /* 0x0000b800ff207b82 */ /* 0x000ea20000000a00 */
[----:B------:R-:W-:Y:S01]  /*04c0*/  @!P1 LOP3.LUT R17, RZ, R23, RZ, 0x33, !PT ;  /* 0x00000017ff119212 */ /* 0x000fe200078e33ff */
[C---:B------:R-:W-:Y:S01]  /*04d0*/  IMAD R21, R0.reuse, UR5, R21 ;  /* 0x0000000500157c24 */ /* 0x040fe2000f8e0215 */
[----:B------:R-:W-:Y:S01]  /*04e0*/  ULDC.64 UR6, c[0x0][0x298] ;  /* 0x0000a60000067ab9 */ /* 0x000fe20000000a00 */
[----:B------:R-:W-:Y:S01]  /*04f0*/  IMAD.WIDE.U32 R8, R0, UR4, R8 ;  /* 0x0000000400087c25 */ /* 0x000fe2000f8e0008 */
[----:B------:R-:W-:Y:S01]  /*0500*/  SHF.R.S32.HI R16, RZ, 0x1f, R17 ;  /* 0x0000001fff107819 */ /* 0x000fe20000011411 */
[----:B------:R-:W-:-:S02]  /*0510*/  ULDC.64 UR4, c[0x0][0x278] ;  /* 0x00009e0000047ab9 */ /* 0x000fc40000000a00 */
[----:B------:R-:W3:Y:S01]  /*0520*/  LDC.64 R26, c[0x0][0x2f0] ;  /* 0x0000bc00ff1a7b82 */ /* 0x000ee20000000a00 */
[----:B------:R-:W-:Y:S01]  /*0530*/  IMAD.WIDE.U32 R12, R17, UR10, R12 ;  /* 0x0000000a110c7c25 */ /* 0x000fe2000f8e000c */
[----:B------:R-:W-:-:S03]  /*0540*/  IADD3 R9, R9, R21, RZ ;  /* 0x0000001509097210 */ /* 0x000fc60007ffe0ff */
[C---:B------:R-:W-:Y:S02]  /*0550*/  IMAD R6, R16.reuse, UR10, RZ ;  /* 0x0000000a10067c24 */ /* 0x040fe4000f8e02ff */
[----:B------:R-:W-:Y:S01]  /*0560*/  IMAD R16, R16, UR4, RZ ;  /* 0x0000000410107c24 */ /* 0x000fe2000f8e02ff */
[----:B------:R-:W4:Y:S01]  /*0570*/  LDC.64 R28, c[0x0][0x2f8] ;  /* 0x0000be00ff1c7b82 */ /* 0x000f220000000a00 */
[----:B------:R-:W-:Y:S01]  /*0580*/  IMAD R25, R17, UR11, R6 ;  /* 0x0000000b11197c24 */ /* 0x000fe2000f8e0206 */
[----:B0-----:R-:W-:Y:S01]  /*0590*/  LEA R18, P0, R12, R30, 0x1 ;  /* 0x0000001e0c127211 */ /* 0x001fe200078008ff */
[----:B------:R-:W0:Y:S01]  /*05a0*/  S2R R6, SR_LANEID ;  /* 0x0000000000067919 */ /* 0x000e220000000000 */
[----:B------:R-:W-:Y:S02]  /*05b0*/  IMAD R23, R3, UR6, RZ ;  /* 0x0000000603177c24 */ /* 0x000fe4000f8e02ff */
[----:B------:R-:W-:Y:S01]  /*05c0*/  IADD3 R20, R13, R25, RZ ;  /* 0x000000190d147210 */ /* 0x000fe20007ffe0ff */
[----:B------:R-:W-:Y:S01]  /*05d0*/  IMAD.WIDE.U32 R14, R17, UR4, R14 ;  /* 0x00000004110e7c25 */ /* 0x000fe2000f8e000e */
[----:B------:R-:W-:-:S02]  /*05e0*/  UMOV UR4, URZ ;  /* 0x0000003f00047c82 */ /* 0x000fc40008000000 */
[----:B------:R-:W-:Y:S01]  /*05f0*/  LEA.HI.X R20, R12, R31, R20, 0x1, P0 ;  /* 0x0000001f0c147211 */ /* 0x000fe200000f0c14 */
[----:B------:R-:W-:Y:S01]  /*0600*/  IMAD R17, R17, UR5, R16 ;  /* 0x0000000511117c24 */ /* 0x000fe2000f8e0210 */
[----:B-1----:R-:W-:Y:S01]  /*0610*/  SHF.L.U32 R12, R19, 0x1, RZ ;  /* 0x00000001130c7819 */ /* 0x002fe200000006ff */
[----:B------:R-:W-:Y:S01]  /*0620*/  IMAD R23, R0, UR7, R23 ;  /* 0x0000000700177c24 */ /* 0x000fe2000f8e0217 */
[----:B--2---:R-:W-:Y:S01]  /*0630*/  LEA R16, P2, R14, R32, 0x1 ;  /* 0x000000200e107211 */ /* 0x004fe200078408ff */
[----:B------:R-:W-:Y:S01]  /*0640*/  IMAD.WIDE.U32 R10, R0, UR6, R10 ;  /* 0x00000006000a7c25 */ /* 0x000fe2000f8e000a */
[----:B------:R-:W-:Y:S02]  /*0650*/  IADD3 R17, R15, R17, RZ ;  /* 0x000000110f117210 */ /* 0x000fe40007ffe0ff */
[----:B---3--:R-:W-:Y:S02]  /*0660*/  LEA R15, P0, R8, R26, 0x1 ;  /* 0x0000001a080f7211 */ /* 0x008fe400078008ff */
[----:B------:R-:W-:-:S02]  /*0670*/  IADD3 R13, R11, R23, RZ ;  /* 0x000000170b0d7210 */ /* 0x000fc40007ffe0ff */
[----:B------:R-:W-:Y:S02]  /*0680*/  LOP3.LUT R12, R12, 0xffffffc0, RZ, 0xc0, !PT ;  /* 0xffffffc00c0c7812 */ /* 0x000fe400078ec0ff */
[----:B----4-:R-:W-:Y:S02]  /*0690*/  LEA R11, P1, R10, R28, 0x1 ;  /* 0x0000001c0a0b7211 */ /* 0x010fe400078208ff */
[----:B------:R-:W-:Y:S02]  /*06a0*/  LEA.HI.X R17, R14, R33, R17, 0x1, P2 ;  /* 0x000000210e117211 */ /* 0x000fe400010f0c11 */
[----:B------:R-:W-:Y:S02]  /*06b0*/  LEA.HI.X R14, R8, R27, R9, 0x1, P0 ;  /* 0x0000001b080e7211 */ /* 0x000fe400000f0c09 */
[----:B------:R-:W-:Y:S02]  /*06c0*/  LEA.HI.X R13, R10, R29, R13, 0x1, P1 ;  /* 0x0000001d0a0d7211 */ /* 0x000fe400008f0c0d */
[----:B------:R-:W-:-:S02]  /*06d0*/  LOP3.LUT R8, R12, 0x1f, R19, 0xf8, !PT ;  /* 0x0000001f0c087812 */ /* 0x000fc400078ef813 */
[----:B------:R-:W-:Y:S02]  /*06e0*/  MOV R10, R15 ;  /* 0x0000000f000a7202 */ /* 0x000fe40000000f00 */
[----:B------:R-:W-:Y:S02]  /*06f0*/  MOV R12, R11 ;  /* 0x0000000b000c7202 */ /* 0x000fe40000000f00 */
[----:B------:R-:W-:Y:S02]  /*0700*/  MOV R11, R14 ;  /* 0x0000000e000b7202 */ /* 0x000fe40000000f00 */
[----:B------:R-:W-:Y:S02]  /*0710*/  MOV R15, R16 ;  /* 0x00000010000f7202 */ /* 0x000fe40000000f00 */
[----:B------:R-:W-:Y:S02]  /*0720*/  LOP3.LUT R9, R19, 0x1f, RZ, 0xc0, !PT ;  /* 0x0000001f13097812 */ /* 0x000fe400078ec0ff */
[----:B------:R-:W-:-:S02]  /*0730*/  MOV R14, R18 ;  /* 0x00000012000e7202 */ /* 0x000fc40000000f00 */
[----:B0-----:R-:W-:-:S07]  /*0740*/  MOV R16, R20 ;  /* 0x0000001400107202 */ /* 0x001fce0000000f00 */
.L_x_3922:
[----:B------:R-:W-:Y:S01]  /*0750*/  BAR.SYNC.DEFER_BLOCKING 0x0 ;  /* 0x0000000000007b1d */ /* 0x000fe20000010000 */
[----:B0-----:R-:W-:-:S05]  /*0760*/  IMAD.WIDE R18, R8, 0x10, R10 ;  /* 0x0000001008127825 */ /* 0x001fca00078e020a */
[----:B------:R-:W0:Y:S02]  /*0770*/  S2R R48, SR_TID.X ;  /* 0x0000000000307919 */ /* 0x000e240000002100 */
[----:B------:R-:W1:Y:S01]  /*0780*/  S2UR UR6, SR_CgaCtaId ;  /* 0x00000000000679c3 */ /* 0x000e620000008800 */
[----:B------:R-:W-:-:S07]  /*0790*/  UMOV UR5, 0x400 ;  /* 0x0000040000057882 */ /* 0x000fce0000000000 */
[----:B------:R-:W2:Y:S01]  /*07a0*/  LDC R44, c[0x0][0x21c] ;  /* 0x00008700ff2c7b82 */ /* 0x000ea20000000800 */
[----:B------:R-:W3:Y:S04]  /*07b0*/  LDG.E.128 R20, desc[UR8][R18.64] ;  /* 0x0000000812147981 */ /* 0x000ee8000c1e1d00 */
[----:B------:R4:W2:Y:S01]  /*07c0*/  LDG.E.128 R32, desc[UR8][R18.64+0x200] ;  /* 0x0002000812207981 */ /* 0x0008a2000c1e1d00 */
[----:B-1----:R-:W-:Y:S01]  /*07d0*/  ULEA UR5, UR6, UR5, 0x18 ;  /* 0x0000000506057291 */ /* 0x002fe2000f8ec03f */
[----:B----4-:R-:W-:Y:S01]  /*07e0*/  IMAD.WIDE R18, R8, 0x10, R12 ;  /* 0x0000001008127825 */ /* 0x010fe200078e020c */
[----:B0-----:R-:W-:-:S04]  /*07f0*/  SHF.L.U32 R51, R48, 0x1, RZ ;  /* 0x0000000130337819 */ /* 0x001fc800000006ff */
[----:B------:R-:W-:-:S04]  /*0800*/  LOP3.LUT R51, R51, 0xffffffc0, RZ, 0xc0, !PT ;  /* 0xffffffc033337812 */ /* 0x000fc800078ec0ff */
        /* <DEDUP_REMOVED lines=75> */
.L_x_3885:
[----:B------:R-:W-:Y:S05]  /*0cc0*/  BSYNC B0 ;  /* 0x0000000000007941 */ /* 0x000fea0003800000 */
.L_x_3884:
        /* <DEDUP_REMOVED lines=38> */
.L_x_3887:
[----:B------:R-:W-:Y:S05]  /*0f30*/  BSYNC B0 ;  /* 0x0000000000007941 */ /* 0x000fea0003800000 */
.L_x_3886:
        /* <DEDUP_REMOVED lines=37> */
.L_x_3889:
[----:B------:R-:W-:Y:S05]  /*1190*/  BSYNC B0 ;  /* 0x0000000000007941 */ /* 0x000fea0003800000 */
.L_x_3888:
        /* <DEDUP_REMOVED lines=38> */
.L_x_3891:
[----:B------:R-:W-:Y:S05]  /*1400*/  BSYNC B0 ;  /* 0x0000000000007941 */ /* 0x000fea0003800000 */
.L_x_3890:
        /* <DEDUP_REMOVED lines=38> */
.L_x_3893:
[----:B------:R-:W-:Y:S05]  /*1670*/  BSYNC B0 ;  /* 0x0000000000007941 */ /* 0x000fea0003800000 */
.L_x_3892:
        /* <DEDUP_REMOVED lines=42> */
.L_x_3895:
[----:B------:R-:W-:Y:S05]  /*1920*/  BSYNC B0 ;  /* 0x0000000000007941 */ /* 0x000fea0003800000 */
.L_x_3894:
        /* <DEDUP_REMOVED lines=41> */
.L_x_3897:
[----:B------:R-:W-:Y:S05]  /*1bc0*/  BSYNC B0 ;  /* 0x0000000000007941 */ /* 0x000fea0003800000 */
.L_x_3896:
        /* <DEDUP_REMOVED lines=42> */
.L_x_3899:
[----:B------:R-:W-:Y:S05]  /*1e70*/  BSYNC B0 ;  /* 0x0000000000007941 */ /* 0x000fea0003800000 */
.L_x_3898:
        /* <DEDUP_REMOVED lines=42> */
.L_x_3901:
[----:B------:R-:W-:Y:S05]  /*2120*/  BSYNC B0 ;  /* 0x0000000000007941 */ /* 0x000fea0003800000 */
.L_x_3900:
        /* <DEDUP_REMOVED lines=40> */
.L_x_3903:
[----:B------:R-:W-:Y:S05]  /*23b0*/  BSYNC B0 ;  /* 0x0000000000007941 */ /* 0x000fea0003800000 */
.L_x_3902:
        /* <DEDUP_REMOVED lines=44> */
.L_x_3905:
[----:B------:R-:W-:Y:S05]  /*2680*/  BSYNC B0 ;  /* 0x0000000000007941 */ /* 0x000fea0003800000 */
.L_x_3904:
        /* <DEDUP_REMOVED lines=33> */
.L_x_3907:
[----:B------:R-:W-:Y:S05]  /*28a0*/  BSYNC B0 ;  /* 0x0000000000007941 */ /* 0x000fea0003800000 */
.L_x_3906:
        /* <DEDUP_REMOVED lines=33> */
.L_x_3909:
[----:B------:R-:W-:Y:S05]  /*2ac0*/  BSYNC B0 ;  /* 0x0000000000007941 */ /* 0x000fea0003800000 */
.L_x_3908:
        /* <DEDUP_REMOVED lines=33> */
.L_x_3911:
[----:B------:R-:W-:Y:S05]  /*2ce0*/  BSYNC B0 ;  /* 0x0000000000007941 */ /* 0x000fea0003800000 */
.L_x_3910:
        /* <DEDUP_REMOVED lines=33> */
.L_x_3913:
[----:B------:R-:W-:Y:S05]  /*2f00*/  BSYNC B0 ;  /* 0x0000000000007941 */ /* 0x000fea0003800000 */
.L_x_3912:
        /* <DEDUP_REMOVED lines=33> */
.L_x_3915:
[----:B------:R-:W-:Y:S05]  /*3120*/  BSYNC B0 ;  /* 0x0000000000007941 */ /* 0x000fea0003800000 */
.L_x_3914:
        /* <DEDUP_REMOVED lines=45> */
.L_x_3921:
        /* <DEDUP_REMOVED lines=21> */
[----:B------:R-:W-:Y:S02]  /*3550*/  IMAD R29, R34, UR18, RZ ;  /* 0x00000012221d7c24 */ /* 0x000fe4000f8e02ff */
[----:B---3--:R-:W-:-:S04]  /*3560*/  IMAD.WIDE.U32 R30, R70, UR18, RZ ;  /* 0x00000012461e7c25 */ /* 0x008fc8000f8e00ff */
[----:B------:R-:W-:Y:S01]  /*3570*/  IMAD R29, R70, UR19, R29 ;  /* 0x00000013461d7c24 */ /* 0x000fe2000f8e021d */
[----:B------:R-:W-:-:S04]  /*3580*/  LEA R28, P0, R30, R15, 0x1 ;  /* 0x0000000f1e1c7211 */ /* 0x000fc800078008ff */
[----:B------:R-:W-:-:S04]  /*3590*/  IADD3 R29, R31, R29, RZ ;  /* 0x0000001d1f1d7210 */ /* 0x000fc80007ffe0ff */
[----:B------:R-:W-:-:S03]  /*35a0*/  LEA.HI.X R29, R30, R17, R29, 0x1, P0 ;  /* 0x000000111e1d7211 */ /* 0x000fc600000f0c1d */
[----:B------:R-:W-:Y:S01]  /*35b0*/  IMAD.WIDE R72, R8, 0x10, R28 ;  /* 0x0000001008487825 */ /* 0x000fe200078e021c */
[----:B------:R-:W-:Y:S01]  /*35c0*/  ISETP.GE.AND P0, PT, R6, 0x1, PT ;  /* 0x000000010600780c */ /* 0x000fe20003f06270 */
[----:B--2---:R-:W-:Y:S04]  /*35d0*/  STS.128 [R59], R36 ;  /* 0x000000243b007388 */ /* 0x004fe80000000c00 */
[----:B----4-:R-:W-:Y:S01]  /*35e0*/  STS.128 [R59+0x200], R40 ;  /* 0x000200283b007388 */ /* 0x010fe20000000c00 */
[----:B------:R-:W-:-:S03]  /*35f0*/  NOP ;  /* 0x0000000000007918 */ /* 0x000fc60000000000 */
[----:B------:R-:W2:Y:S04]  /*3600*/  LDG.E.128 R28, desc[UR8][R72.64] ;  /* 0x00000008481c7981 */ /* 0x000ea8000c1e1d00 */
[----:B------:R3:W4:Y:S01]  /*3610*/  LDG.E.128 R32, desc[UR8][R72.64+0x200] ;  /* 0x0002000848207981 */ /* 0x000722000c1e1d00 */
[----:B------:R-:W0:Y:S01]  /*3620*/  S2UR UR6, SR_CgaCtaId ;  /* 0x00000000000679c3 */ /* 0x000e220000008800 */
[C---:B------:R-:W-:Y:S01]  /*3630*/  ISETP.GE.AND P1, PT, R6.reuse, 0x10, PT ;  /* 0x000000100600780c */ /* 0x040fe20003f26270 */
[----:B------:R-:W-:Y:S01]  /*3640*/  UMOV UR5, 0x400 ;  /* 0x0000040000057882 */ /* 0x000fe20000000000 */
[----:B------:R-:W3:Y:S01]  /*3650*/  LDS.128 R36, [R58] ;  /* 0x000000003a247984 */ /* 0x000ee20000000c00 */
[----:B------:R-:W-:Y:S01]  /*3660*/  ISETP.NE.AND P2, PT, R6, 0x1f, PT ;  /* 0x0000001f0600780c */ /* 0x000fe20003f45270 */
[----:B------:R-:W-:Y:S02]  /*3670*/  BSSY B0, `(.L_x_3917) ;  /* 0x00000aa000007945 */ /* 0x000fe40003800000 */
[----:B------:R-:W1:Y:S01]  /*3680*/  LDS.128 R40, [R58+0x10] ;  /* 0x000010003a287984 */ /* 0x000e620000000c00 */
[----:B-----5:R-:W-:-:S04]  /*3690*/  FMUL.FTZ R112, R92, 1.4426950216293334961 ;  /* 0x3fb8aa3b5c707820 */ /* 0x020fc80000410000 */
[C---:B------:R-:W-:Y:S01]  /*36a0*/  FMUL.FTZ R99, R112.reuse, R50 ;  /* 0x0000003270637220 */ /* 0x040fe20000410000 */
[C---:B------:R-:W-:Y:S01]  /*36b0*/  FMUL.FTZ R100, R112.reuse, R60 ;  /* 0x0000003c70647220 */ /* 0x040fe20000410000 */
[C---:B------:R-:W-:Y:S01]  /*36c0*/  FMUL.FTZ R98, R112.reuse, R55 ;  /* 0x0000003770627220 */ /* 0x040fe20000410000 */
[C---:B------:R-:W-:Y:S01]  /*36d0*/  FMUL.FTZ R97, R112.reuse, R61 ;  /* 0x0000003d70617220 */ /* 0x040fe20000410000 */
[C---:B------:R-:W-:Y:S01]  /*36e0*/  FMUL.FTZ R96, R112.reuse, R54 ;  /* 0x0000003670607220 */ /* 0x040fe20000410000 */
[C---:B------:R-:W-:Y:S01]  /*36f0*/  FMUL.FTZ R95, R112.reuse, R63 ;  /* 0x0000003f705f7220 */ /* 0x040fe20000410000 */
[----:B------:R-:W5:Y:S01]  /*3700*/  MUFU.EX2 R99, R99 ;  /* 0x0000006300637308 */ /* 0x000f620000000800 */
[C---:B------:R-:W-:Y:S01]  /*3710*/  FMUL.FTZ R94, R112.reuse, R53 ;  /* 0x00000035705e7220 */ /* 0x040fe20000410000 */
[C---:B------:R-:W-:Y:S01]  /*3720*/  FMUL.FTZ R93, R112.reuse, R66 ;  /* 0x00000042705d7220 */ /* 0x040fe20000410000 */
[C---:B------:R-:W-:Y:S01]  /*3730*/  FMUL.FTZ R92, R112.reuse, R52 ;  /* 0x00000034705c7220 */ /* 0x040fe20000410000 */
[C---:B------:R-:W-:Y:S01]  /*3740*/  FMUL.FTZ R101, R112.reuse, R67 ;  /* 0x0000004370657220 */ /* 0x040fe20000410000 */
[C---:B------:R-:W-:Y:S01]  /*3750*/  FMUL.FTZ R102, R112.reuse, R62 ;  /* 0x0000003e70667220 */ /* 0x040fe20000410000 */
[C---:B------:R-:W-:Y:S01]  /*3760*/  FMUL.FTZ R105, R112.reuse, R68 ;  /* 0x0000004470697220 */ /* 0x040fe20000410000 */
[C---:B------:R-:W-:Y:S01]  /*3770*/  FMUL.FTZ R106, R112.reuse, R69 ;  /* 0x00000045706a7220 */ /* 0x040fe20000410000 */
[----:B------:R-:W5:Y:S01]  /*3780*/  MUFU.EX2 R100, R100 ;  /* 0x0000006400647308 */ /* 0x000f620000000800 */
[----:B------:R-:W-:Y:S01]  /*3790*/  FMUL.FTZ R108, R112, R65 ;  /* 0x00000041706c7220 */ /* 0x000fe20000410000 */
[----:B0-----:R-:W-:-:S06]  /*37a0*/  ULEA UR5, UR6, UR5, 0x18 ;  /* 0x0000000506057291 */ /* 0x001fcc000f8ec03f */
[----:B------:R-:W0:Y:S01]  /*37b0*/  MUFU.EX2 R98, R98 ;  /* 0x0000006200627308 */ /* 0x000e220000000800 */
[C---:B---3--:R-:W-:Y:S02]  /*37c0*/  PRMT R73, R36.reuse, 0x7632, R73 ;  /* 0x0000763224497816 */ /* 0x048fe40000000049 */
[----:B------:R-:W-:-:S05]  /*37d0*/  SHF.L.U32 R104, R36, 0x10, RZ ;  /* 0x0000001024687819 */ /* 0x000fca00000006ff */
[----:B------:R-:W3:Y:S01]  /*37e0*/  MUFU.EX2 R97, R97 ;  /* 0x0000006100617308 */ /* 0x000ee20000000800 */
[----:B------:R-:W-:Y:S02]  /*37f0*/  SHF.L.U32 R73, R73, 0x10, RZ ;  /* 0x0000001049497819 */ /* 0x000fe400000006ff */
[----:B------:R-:W-:Y:S01]  /*3800*/  PRMT R107, R37, 0x7632, R107 ;  /* 0x00007632256b7816 */ /* 0x000fe2000000006b */
[----:B------:R-:W-:Y:S01]  /*3810*/  FMUL.FTZ R103, R81, R104 ;  /* 0x0000006851677220 */ /* 0x000fe20000410000 */
[----:B------:R-:W-:Y:S01]  /*3820*/  SHF.L.U32 R117, R37, 0x10, RZ ;  /* 0x0000001025757819 */ /* 0x000fe200000006ff */
[----:B------:R-:W-:Y:S01]  /*3830*/  FMUL.FTZ R104, R80, R73 ;  /* 0x0000004950687220 */ /* 0x000fe20000410000 */
[C---:B-1----:R-:W-:Y:S01]  /*3840*/  PRMT R36, R41.reuse, 0x7632, R36 ;  /* 0x0000763229247816 */ /* 0x042fe20000000024 */
[----:B------:R-:W1:Y:S01]  /*3850*/  MUFU.EX2 R96, R96 ;  /* 0x0000006000607308 */ /* 0x000e620000000800 */
[----:B------:R-:W-:Y:S01]  /*3860*/  SHF.L.U32 R113, R41, 0x10, RZ ;  /* 0x0000001029717819 */ /* 0x000fe200000006ff */
[----:B------:R-:W-:Y:S01]  /*3870*/  FMUL.FTZ R117, R82, R117 ;  /* 0x0000007552757220 */ /* 0x000fe20000410000 */
[----:B------:R-:W-:Y:S01]  /*3880*/  SHF.L.U32 R122, R107, 0x10, RZ ;  /* 0x000000106b7a7819 */ /* 0x000fe200000006ff */
[-C--:B-----5:R-:W-:Y:S01]  /*3890*/  FFMA.FTZ R41, R103, R99.reuse, R104 ;  /* 0x0000006367297223 */ /* 0x0a0fe20000010068 */
[----:B------:R-:W-:Y:S01]  /*38a0*/  SHF.L.U32 R72, R38, 0x10, RZ ;  /* 0x0000001026487819 */ /* 0x000fe200000006ff */
[----:B------:R-:W-:Y:S01]  /*38b0*/  FMUL.FTZ R73, R100, R99 ;  /* 0x0000006364497220 */ /* 0x000fe20000410000 */
[----:B------:R-:W-:Y:S01]  /*38c0*/  PRMT R59, R38, 0x7632, R59 ;  /* 0x00007632263b7816 */ /* 0x000fe2000000003b */
[----:B------:R-:W5:Y:S01]  /*38d0*/  MUFU.EX2 R95, R95 ;  /* 0x0000005f005f7308 */ /* 0x000f620000000800 */
[----:B------:R-:W-:Y:S01]  /*38e0*/  FMUL.FTZ R122, R79, R122 ;  /* 0x0000007a4f7a7220 */ /* 0x000fe20000410000 */
[----:B0-----:R-:W-:Y:S01]  /*38f0*/  FFMA.FTZ R41, R98, R41, R117 ;  /* 0x0000002962297223 */ /* 0x001fe20000010075 */
[C---:B------:R-:W-:Y:S01]  /*3900*/  PRMT R37, R42.reuse, 0x7632, R37 ;  /* 0x000076322a257816 */ /* 0x040fe20000000025 */
[----:B------:R-:W-:Y:S01]  /*3910*/  FMUL.FTZ R115, R83, R72 ;  /* 0x0000004853737220 */ /* 0x000fe20000410000 */
[----:B------:R-:W-:Y:S01]  /*3920*/  SHF.L.U32 R118, R42, 0x10, RZ ;  /* 0x000000102a767819 */ /* 0x000fe200000006ff */
[----:B------:R-:W-:Y:S01]  /*3930*/  FMUL.FTZ R42, R98, R73 ;  /* 0x00000049622a7220 */ /* 0x000fe20000410000 */
[----:B------:R-:W-:Y:S01]  /*3940*/  SHF.L.U32 R59, R59, 0x10, RZ ;  /* 0x000000103b3b7819 */ /* 0x000fe200000006ff */
[----:B------:R-:W0:Y:S01]  /*3950*/  MUFU.EX2 R94, R94 ;  /* 0x0000005e005e7308 */ /* 0x000e220000000800 */
[C---:B---3--:R-:W-:Y:S01]  /*3960*/  FFMA.FTZ R72, R97.reuse, R41, R122 ;  /* 0x0000002961487223 */ /* 0x048fe2000001007a */
[----:B------:R-:W-:Y:S01]  /*3970*/  FMUL.FTZ R41, R97, R42 ;  /* 0x0000002a61297220 */ /* 0x000fe20000410000 */
[C---:B------:R-:W-:Y:S01]  /*3980*/  PRMT R58, R39.reuse, 0x7632, R58 ;  /* 0x00007632273a7816 */ /* 0x040fe2000000003a */
[----:B------:R-:W-:Y:S01]  /*3990*/  FMUL.FTZ R120, R78, R59 ;  /* 0x0000003b4e787220 */ /* 0x000fe20000410000 */
[----:B------:R-:W-:Y:S01]  /*39a0*/  SHF.L.U32 R109, R39, 0x10, RZ ;  /* 0x00000010276d7819 */ /* 0x000fe200000006ff */
[----:B-1----:R-:W-:Y:S01]  /*39b0*/  FFMA.FTZ R72, R96, R72, R115 ;  /* 0x0000004860487223 */ /* 0x002fe20000010073 */
[----:B------:R-:W-:Y:S01]  /*39c0*/  FMUL.FTZ R39, R112, R64 ;  /* 0x0000004070277220 */ /* 0x000fe20000410000 */
[----:B------:R-:W1:Y:S01]  /*39d0*/  MUFU.EX2 R93, R93 ;  /* 0x0000005d005d7308 */ /* 0x000e620000000800 */
[----:B------:R-:W-:Y:S01]  /*39e0*/  FMUL.FTZ R42, R96, R41 ;  /* 0x00000029602a7220 */ /* 0x000fe20000410000 */
[----:B------:R-:W-:Y:S01]  /*39f0*/  SHF.L.U32 R58, R58, 0x10, RZ ;  /* 0x000000103a3a7819 */ /* 0x000fe200000006ff */
[----:B------:R-:W-:Y:S01]  /*3a00*/  FMUL.FTZ R109, R86, R109 ;  /* 0x0000006d566d7220 */ /* 0x000fe20000410000 */
[----:B-----5:R-:W-:Y:S01]  /*3a10*/  FFMA.FTZ R72, R95, R72, R120 ;  /* 0x000000485f487223 */ /* 0x020fe20000010078 */
[----:B------:R-:W-:Y:S01]  /*3a20*/  PRMT R38, R40, 0x7632, R38 ;  /* 0x0000763228267816 */ /* 0x000fe20000000026 */
[----:B------:R-:W-:Y:S01]  /*3a30*/  FMUL.FTZ R113, R88, R113 ;  /* 0x0000007158717220 */ /* 0x000fe20000410000 */
[----:B------:R-:W-:Y:S01]  /*3a40*/  SHF.L.U32 R40, R40, 0x10, RZ ;  /* 0x0000001028287819 */ /* 0x000fe200000006ff */
[----:B------:R-:W3:Y:S01]  /*3a50*/  MUFU.EX2 R92, R92 ;  /* 0x0000005c005c7308 */ /* 0x000ee20000000800 */
[----:B------:R-:W-:Y:S01]  /*3a60*/  FMUL.FTZ R110, R77, R58 ;  /* 0x0000003a4d6e7220 */ /* 0x000fe20000410000 */
[----:B0-----:R-:W-:Y:S01]  /*3a70*/  FFMA.FTZ R72, R94, R72, R109 ;  /* 0x000000485e487223 */ /* 0x001fe2000001006d */
[----:B------:R-:W-:Y:S01]  /*3a80*/  SHF.L.U32 R36, R36, 0x10, RZ ;  /* 0x0000001024247819 */ /* 0x000fe200000006ff */
[----:B------:R-:W-:Y:S01]  /*3a90*/  FMUL.FTZ R111, R87, R40 ;  /* 0x00000028576f7220 */ /* 0x000fe20000410000 */
[----:B------:R-:W-:Y:S01]  /*3aa0*/  FMUL.FTZ R112, R112, R91 ;  /* 0x0000005b70707220 */ /* 0x000fe20000410000 */
[----:B------:R-:W-:Y:S01]  /*3ab0*/  SHF.L.U32 R37, R37, 0x10, RZ ;  /* 0x0000001025257819 */ /* 0x000fe200000006ff */
[----:B------:R-:W-:Y:S01]  /*3ac0*/  FMUL.FTZ R118, R89, R118 ;  /* 0x0000007659767220 */ /* 0x000fe20000410000 */
[----:B------:R-:W0:Y:S01]  /*3ad0*/  MUFU.EX2 R101, R101 ;  /* 0x0000006500657308 */ /* 0x000e220000000800 */
[----:B-1----:R-:W-:Y:S01]  /*3ae0*/  FFMA.FTZ R72, R93, R72, R110 ;  /* 0x000000485d487223 */ /* 0x002fe2000001006e */
[----:B------:R-:W-:Y:S01]  /*3af0*/  FMUL.FTZ R116, R75, R36 ;  /* 0x000000244b747220 */ /* 0x000fe20000410000 */
[----:B------:R-:W-:Y:S01]  /*3b00*/  SHF.L.U32 R121, R43, 0x10, RZ ;  /* 0x000000102b797819 */ /* 0x000fe200000006ff */
[----:B------:R-:W-:Y:S01]  /*3b10*/  FMUL.FTZ R123, R74, R37 ;  /* 0x000000254a7b7220 */ /* 0x000fe20000410000 */
[----:B------:R-:W-:-:S02]  /*3b20*/  IADD3 R58, R49, R6, RZ ;  /* 0x00000006313a7210 */ /* 0x000fc40007ffe0ff */
[----:B------:R-:W-:Y:S01]  /*3b30*/  LEA R59, R49, UR5, 0x4 ;  /* 0x00000005313b7c11 */ /* 0x000fe2000f8e20ff */
[----:B------:R1:W-:Y:S01]  /*3b40*/  MUFU.EX2 R107, R39 ;  /* 0x00000027006b7308 */ /* 0x0003e20000000800 */
[----:B---3--:R-:W-:Y:S01]  /*3b50*/  FFMA.FTZ R72, R92, R72, R111 ;  /* 0x000000485c487223 */ /* 0x008fe2000001006f */
[----:B------:R-:W-:Y:S01]  /*3b60*/  FMUL.FTZ R121, R90, R121 ;  /* 0x000000795a797220 */ /* 0x000fe20000410000 */
[----:B------:R-:W-:-:S05]  /*3b70*/  LEA R58, R58, UR5, 0x4 ;  /* 0x000000053a3a7c11 */ /* 0x000fca000f8e20ff */
[----:B------:R-:W3:Y:S01]  /*3b80*/  MUFU.EX2 R102, R102 ;  /* 0x0000006600667308 */ /* 0x000ee20000000800 */
[----:B-1----:R-:W-:-:S04]  /*3b90*/  FMUL.FTZ R39, R95, R42 ;  /* 0x0000002a5f277220 */ /* 0x002fc80000410000 */
[----:B------:R-:W-:Y:S01]  /*3ba0*/  FMUL.FTZ R42, R94, R39 ;  /* 0x000000275e2a7220 */ /* 0x000fe20000410000 */
[----:B------:R-:W-:Y:S02]  /*3bb0*/  SHF.L.U32 R39, R38, 0x10, RZ ;  /* 0x0000001026277819 */ /* 0x000fe400000006ff */
[----:B------:R-:W1:Y:S01]  /*3bc0*/  MUFU.EX2 R105, R105 ;  /* 0x0000006900697308 */ /* 0x000e620000000800 */
[----:B------:R-:W-:Y:S01]  /*3bd0*/  FMUL.FTZ R41, R93, R42 ;  /* 0x0000002a5d297220 */ /* 0x000fe20000410000 */
[----:B------:R-:W-:Y:S01]  /*3be0*/  MOV R42, 0x3f800000 ;  /* 0x3f800000002a7802 */ /* 0x000fe20000000f00 */
[----:B------:R-:W-:Y:S02]  /*3bf0*/  FMUL.FTZ R114, R76, R39 ;  /* 0x000000274c727220 */ /* 0x000fe40000410000 */
[----:B------:R-:W-:Y:S02]  /*3c00*/  FMUL.FTZ R38, R92, R41 ;  /* 0x000000295c267220 */ /* 0x000fe40000410000 */
[C---:B0-----:R-:W-:Y:S01]  /*3c10*/  FFMA.FTZ R72, R101.reuse, R72, R114 ;  /* 0x0000004865487223 */ /* 0x041fe20000010072 */
[----:B------:R-:W0:Y:S01]  /*3c20*/  MUFU.EX2 R106, R106 ;  /* 0x0000006a006a7308 */ /* 0x000e220000000800 */
[----:B------:R-:W-:Y:S01]  /*3c30*/  FMUL.FTZ R39, R101, R38 ;  /* 0x0000002665277220 */ /* 0x000fe20000410000 */
[----:B------:R-:W-:Y:S01]  /*3c40*/  PRMT R38, R43, 0x7632, R38 ;  /* 0x000076322b267816 */ /* 0x000fe20000000026 */
[C---:B---3--:R-:W-:Y:S01]  /*3c50*/  FFMA.FTZ R72, R102.reuse, R72, R113 ;  /* 0x0000004866487223 */ /* 0x048fe20000010071 */
[----:B------:R-:W-:Y:S01]  /*3c60*/  MOV R43, RZ ;  /* 0x000000ff002b7202 */ /* 0x000fe20000000f00 */
[----:B------:R-:W-:Y:S01]  /*3c70*/  FMUL.FTZ R36, R102, R39 ;  /* 0x0000002766247220 */ /* 0x000fe20000410000 */
[----:B------:R-:W-:-:S02]  /*3c80*/  SHF.L.U32 R38, R38, 0x10, RZ ;  /* 0x0000001026267819 */ /* 0x000fc400000006ff */
[----:B------:R-:W3:Y:S01]  /*3c90*/  MUFU.EX2 R108, R108 ;  /* 0x0000006c006c7308 */ /* 0x000ee20000000800 */
[C---:B-1----:R-:W-:Y:S01]  /*3ca0*/  FFMA.FTZ R72, R105.reuse, R72, R116 ;  /* 0x0000004869487223 */ /* 0x042fe20000010074 */
[----:B------:R-:W-:Y:S01]  /*3cb0*/  FMUL.FTZ R36, R105, R36 ;  /* 0x0000002469247220 */ /* 0x000fe20000410000 */
[----:B------:R-:W-:Y:S02]  /*3cc0*/  FMUL.FTZ R119, R71, R38 ;  /* 0x0000002647777220 */ /* 0x000fe40000410000 */
[C---:B------:R-:W-:Y:S01]  /*3cd0*/  FFMA.FTZ R72, R107.reuse, R72, R118 ;  /* 0x000000486b487223 */ /* 0x040fe20000010076 */
[----:B------:R-:W-:Y:S02]  /*3ce0*/  FMUL.FTZ R37, R107, R36 ;  /* 0x000000246b257220 */ /* 0x000fe40000410000 */
[----:B------:R-:W1:Y:S01]  /*3cf0*/  MUFU.EX2 R112, R112 ;  /* 0x0000007000707308 */ /* 0x000e620000000800 */
[C---:B0-----:R-:W-:Y:S01]  /*3d00*/  FFMA.FTZ R72, R106.reuse, R72, R123 ;  /* 0x000000486a487223 */ /* 0x041fe2000001007b */
[----:B------:R-:W-:-:S03]  /*3d10*/  FMUL.FTZ R37, R106, R37 ;  /* 0x000000256a257220 */ /* 0x000fc60000410000 */
[C---:B---3--:R-:W-:Y:S01]  /*3d20*/  FFMA.FTZ R72, R108.reuse, R72, R121 ;  /* 0x000000486c487223 */ /* 0x048fe20000010079 */
        /* <DEDUP_REMOVED lines=26> */
[----:B--2---:R-:W-:Y:S10]  /*3ed0*/  STS.128 [R59+0x840], R28 ;  /* 0x0008401c3b007388 */ /* 0x004ff40000000c00 */
[----:B------:R-:W-:Y:S01]  /*3ee0*/  @!P0 LEA R72, R70, UR5, 0x3 ;  /* 0x0000000546488c11 */ /* 0x000fe2000f8e18ff */
[----:B----4-:R-:W-:Y:S01]  /*3ef0*/  STS.128 [R59+0xa40], R32 ;  /* 0x000a40203b007388 */ /* 0x010fe20000000c00 */
[----:B------:R-:W-:Y:S01]  /*3f00*/  NOP ;  /* 0x0000000000007918 */ /* 0x000fe20000000000 */
[C---:B0-----:R-:W-:Y:S01]  /*3f10*/  @P1 FFMA.FTZ R41, R40.reuse, R36, R41 ;  /* 0x0000002428291223 */ /* 0x041fe20000010029 */
[----:B------:R-:W-:Y:S01]  /*3f20*/  @!P2 SHF.R.U32.HI R36, RZ, 0x2, R48 ;  /* 0x00000002ff24a819 */ /* 0x000fe20000011630 */
[----:B-1----:R-:W-:Y:S01]  /*3f30*/  @P1 FMUL.FTZ R40, R40, R37 ;  /* 0x0000002528281220 */ /* 0x002fe20000410000 */
[----:B------:R0:W1:Y:S02]  /*3f40*/  @!P0 LDS.64 R42, [R72+0x10a0] ;  /* 0x0010a000482a8984 */ /* 0x0000640000000a00 */
[----:B------:R-:W-:-:S02]  /*3f50*/  @!P2 LOP3.LUT R73, R36, 0x3ffffff8, RZ, 0xc0, !PT ;  /* 0x3ffffff82449a812 */ /* 0x000fc400078ec0ff */
[----:B------:R-:W-:Y:S04]  /*3f60*/  LDS.128 R28, [R58+0x840] ;  /* 0x000840003a1c7984 */ /* 0x000fe80000000c00 */
[----:B------:R-:W-:Y:S01]  /*3f70*/  LDS.128 R32, [R58+0x850] ;  /* 0x000850003a207984 */ /* 0x000fe20000000c00 */
[----:B0-----:R-:W-:-:S03]  /*3f80*/  SHF.R.U32.HI R72, RZ, 0x5, R48 ;  /* 0x00000005ff487819 */ /* 0x001fc60000011630 */
[----:B------:R1:W-:Y:S01]  /*3f90*/  @!P2 STS.64 [R73+UR5+0x1080], R40 ;  /* 0x001080284900a988 */ /* 0x0003e20008000a05 */
[----:B------:R-:W-:Y:S01]  /*3fa0*/  BAR.SYNC.DEFER_BLOCKING 0x0 ;  /* 0x0000000000007b1d */ /* 0x000fe20000010000 */
[----:B------:R-:W-:-:S04]  /*3fb0*/  ISETP.NE.AND P0, PT, R72, RZ, PT ;  /* 0x000000ff4800720c */ /* 0x000fc80003f05270 */
[C---:B------:R-:W-:Y:S01]  /*3fc0*/  ISETP.NE.AND P2, PT, R6.reuse, RZ, P0 ;  /* 0x000000ff0600720c */ /* 0x040fe20000745270 */
[----:B------:R-:W-:Y:S04]  /*3fd0*/  SHFL.UP PT, R124, R40, 0x1, RZ ;  /* 0x04200000287c7989 */ /* 0x000fe800000e00ff */
[----:B------:R-:W-:Y:S04]  /*3fe0*/  SHFL.UP PT, R125, R41, 0x1, RZ ;  /* 0x04200000297d7989 */ /* 0x000fe800000e00ff */
[----:B------:R-:W-:Y:S01]  /*3ff0*/  @P0 ISETP.NE.AND P1, PT, R6, RZ, PT ;  /* 0x000000ff0600020c */ /* 0x000fe20003f25270 */
[----:B------:R-:W0:Y:S01]  /*4000*/  LDS.128 R36, [UR5+0x1080] ;  /* 0x00108005ff247984 */ /* 0x000e220008000c00 */
[----:B-1----:R-:W-:Y:S01]  /*4010*/  @P0 MOV R73, R43 ;  /* 0x0000002b00490202 */ /* 0x002fe20000000f00 */
[C---:B0-----:R-:W-:Y:S01]  /*4020*/  @P0 FMUL.FTZ R72, R124.reuse, R36 ;  /* 0x000000247c480220 */ /* 0x041fe20000410000 */
[----:B------:R-:W-:Y:S01]  /*4030*/  FFMA.FTZ R39, R37, R38, R39 ;  /* 0x0000002625277223 */ /* 0x000fe20000010027 */
[----:B------:R-:W-:-:S03]  /*4040*/  @P2 FFMA.FTZ R37, R124, R37, R125 ;  /* 0x000000257c252223 */ /* 0x000fc6000001007d */
[----:B------:R-:W-:Y:S02]  /*4050*/  @P0 FSEL R72, R36, R72, !P1 ;  /* 0x0000004824480208 */ /* 0x000fe40004800000 */
        /* <DEDUP_REMOVED lines=11> */
.L_x_3918:
[----:B------:R-:W-:Y:S05]  /*4110*/  BSYNC B0 ;  /* 0x0000000000007941 */ /* 0x000fea0003800000 */
.L_x_3917:
        /* <DEDUP_REMOVED lines=29> */
[----:B------:R-:W-:Y:S01]  /*42f0*/  FFMA.FTZ R120, R95, R115, R120 ;  /* 0x000000735f787223 */ /* 0x000fe20000010078 */
[----:B------:R-:W-:-:S03]  /*4300*/  PRMT R95, R35, 0x7632, R95 ;  /* 0x00007632235f7816 */ /* 0x000fc6000000005f */
[----:B------:R-:W-:Y:S01]  /*4310*/  FFMA.FTZ R94, R94, R120, R109 ;  /* 0x000000785e5e7223 */ /* 0x000fe2000001006d */
[----:B------:R-:W-:-:S03]  /*4320*/  SHF.L.U32 R95, R95, 0x10, RZ ;  /* 0x000000105f5f7819 */ /* 0x000fc600000006ff */
[----:B------:R-:W-:-:S04]  /*4330*/  FFMA.FTZ R93, R93, R94, R110 ;  /* 0x0000005e5d5d7223 */ /* 0x000fc8000001006e */
[----:B------:R-:W-:Y:S01]  /*4340*/  FFMA.FTZ R111, R92, R93, R111 ;  /* 0x0000005d5c6f7223 */ /* 0x000fe2000001006f */
[----:B------:R-:W-:Y:S02]  /*4350*/  PRMT R92, R34, 0x7632, R92 ;  /* 0x00007632225c7816 */ /* 0x000fe4000000005c */
[----:B------:R-:W-:Y:S01]  /*4360*/  SHF.L.U32 R34, R35, 0x10, RZ ;  /* 0x0000001023227819 */ /* 0x000fe200000006ff */
[----:B------:R-:W-:Y:S01]  /*4370*/  FFMA.FTZ R114, R101, R111, R114 ;  /* 0x0000006f65727223 */ /* 0x000fe20000010072 */
[----:B------:R-:W-:Y:S02]  /*4380*/  SHF.L.U32 R35, R28, 0x10, RZ ;  /* 0x000000101c237819 */ /* 0x000fe400000006ff */
[----:B------:R-:W-:Y:S01]  /*4390*/  SHF.L.U32 R92, R92, 0x10, RZ ;  /* 0x000000105c5c7819 */ /* 0x000fe200000006ff */
        /* <DEDUP_REMOVED lines=21> */
[----:B---3--:R-:W-:-:S04]  /*44f0*/  LEA R28, P0, R99, R28, 0x3 ;  /* 0x0000001c631c7211 */ /* 0x008fc800078018ff */
[----:B------:R-:W-:-:S05]  /*4500*/  LEA.HI.X R29, R99, R29, R96, 0x3, P0 ;  /* 0x0000001d631d7211 */ /* 0x000fca00000f1c60 */
[----:B------:R1:W-:Y:S04]  /*4510*/  STG.E.64 desc[UR8][R28.64], R72 ;  /* 0x000000481c007986 */ /* 0x0003e8000c101b08 */
.L_x_3920:
[----:B------:R-:W-:Y:S05]  /*4520*/  BSYNC B0 ;  /* 0x0000000000007941 */ /* 0x000fea0003800000 */
.L_x_3919:
        /* <DEDUP_REMOVED lines=19> */
.L_x_3916:
        /* <DEDUP_REMOVED lines=78> */
[----:B------:R-:W-:Y:S01]  /*4b40*/  SHF.L.U32 R48, R48, 0x10, RZ ;  /* 0x0000001030307819 */ /* 0x000fe200000006ff */
[----:B------:R-:W-:Y:S01]  /*4b50*/  FMUL.FTZ R28, R36, -1.4426950216293334961 ;  /* 0xbfb8aa3b241c7820 */ /* 0x000fe20000410000 */
[----:B0-----:R-:W-:Y:S01]  /*4b60*/  FMUL.FTZ R38, R29, -1.4426950216293334961 ;  /* 0xbfb8aa3b1d267820 */ /* 0x001fe20000410000 */
[----:B------:R-:W-:Y:S01]  /*4b70*/  SHF.L.U32 R49, R49, 0x10, RZ ;  /* 0x0000001031317819 */ /* 0x000fe200000006ff */
[----:B------:R0:W2:Y:S01]  /*4b80*/  MUFU.EX2 R58, R32 ;  /* 0x00000020003a7308 */ /* 0x0000a20000000800 */
[----:B------:R-:W-:Y:S02]  /*4b90*/  SHF.L.U32 R30, R53, 0x10, RZ ;  /* 0x00000010351e7819 */ /* 0x000fe400000006ff */
[----:B------:R-:W-:Y:S02]  /*4ba0*/  PRMT R50, R50, 0x7632, R50 ;  /* 0x0000763232327816 */ /* 0x000fe40000000032 */
[----:B------:R-:W-:Y:S01]  /*4bb0*/  PRMT R51, R51, 0x7632, R51 ;  /* 0x0000763233337816 */ /* 0x000fe20000000033 */
[----:B------:R-:W-:Y:S01]  /*4bc0*/  FMUL.FTZ R35, R30, -1.4426950216293334961 ;  /* 0xbfb8aa3b1e237820 */ /* 0x000fe20000410000 */
[----:B------:R-:W-:Y:S01]  /*4bd0*/  SHF.L.U32 R50, R50, 0x10, RZ ;  /* 0x0000001032327819 */ /* 0x000fe200000006ff */
[----:B------:R3:W4:Y:S01]  /*4be0*/  MUFU.EX2 R63, R34 ;  /* 0x00000022003f7308 */ /* 0x0007220000000800 */
[----:B0-----:R-:W-:Y:S01]  /*4bf0*/  FMUL.FTZ R32, R48, -1.4426950216293334961 ;  /* 0xbfb8aa3b30207820 */ /* 0x001fe20000410000 */
[----:B-1----:R-:W-:-:S06]  /*4c00*/  FADD.FTZ R39, R39, 1 ;  /* 0x3f80000027277421 */ /* 0x002fcc0000010000 */
[----:B------:R0:W1:Y:S01]  /*4c10*/  MUFU.EX2 R65, R38 ;  /* 0x0000002600417308 */ /* 0x0000620000000800 */
[----:B---3--:R-:W-:Y:S01]  /*4c20*/  FMUL.FTZ R34, R49, -1.4426950216293334961 ;  /* 0xbfb8aa3b31227820 */ /* 0x008fe20000410000 */
[----:B--2---:R-:W-:-:S06]  /*4c30*/  FADD.FTZ R58, R58, 1 ;  /* 0x3f8000003a3a7421 */ /* 0x004fcc0000010000 */
[----:B------:R2:W3:Y:S01]  /*4c40*/  MUFU.EX2 R43, R28 ;  /* 0x0000001c002b7308 */ /* 0x0004e20000000800 */
[----:B0-----:R-:W-:Y:S01]  /*4c50*/  PRMT R38, R52, 0x7632, R38 ;  /* 0x0000763234267816 */ /* 0x001fe20000000026 */
[----:B----4-:R-:W-:-:S06]  /*4c60*/  FADD.FTZ R63, R63, 1 ;  /* 0x3f8000003f3f7421 */ /* 0x010fcc0000010000 */
[----:B------:R-:W0:Y:S01]  /*4c70*/  MUFU.EX2 R41, R40 ;  /* 0x0000002800297308 */ /* 0x000e220000000800 */
[----:B--2---:R-:W-:Y:S01]  /*4c80*/  SHF.L.U32 R28, R55, 0x10, RZ ;  /* 0x00000010371c7819 */ /* 0x004fe200000006ff */
[----:B-1----:R-:W-:Y:S01]  /*4c90*/  FADD.FTZ R65, R65, 1 ;  /* 0x3f80000041417421 */ /* 0x002fe20000010000 */
[----:B------:R-:W-:-:S03]  /*4ca0*/  PRMT R55, R55, 0x7632, R55 ;  /* 0x0000763237377816 */ /* 0x000fc60000000037 */
[----:B------:R-:W-:Y:S02]  /*4cb0*/  FMUL.FTZ R62, R28, -1.4426950216293334961 ;  /* 0xbfb8aa3b1c3e7820 */ /* 0x000fe40000410000 */
[----:B------:R1:W2:Y:S01]  /*4cc0*/  MUFU.EX2 R40, R32 ;  /* 0x0000002000287308 */ /* 0x0002a20000000800 */
[----:B---3--:R-:W-:-:S07]  /*4cd0*/  FADD.FTZ R43, R43, 1 ;  /* 0x3f8000002b2b7421 */ /* 0x008fce0000010000 */
[----:B------:R3:W4:Y:S01]  /*4ce0*/  MUFU.EX2 R42, R34 ;  /* 0x00000022002a7308 */ /* 0x0007220000000800 */
[----:B-1----:R-:W-:Y:S01]  /*4cf0*/  SHF.L.U32 R32, R38, 0x10, RZ ;  /* 0x0000001026207819 */ /* 0x002fe200000006ff */
[----:B0-----:R-:W-:Y:S01]  /*4d00*/  FADD.FTZ R41, R41, 1 ;  /* 0x3f80000029297421 */ /* 0x001fe20000010000 */
[----:B------:R-:W-:-:S03]  /*4d10*/  PRMT R38, R53, 0x7632, R38 ;  /* 0x0000763235267816 */ /* 0x000fc60000000026 */
[----:B------:R-:W-:Y:S02]  /*4d20*/  FMUL.FTZ R53, R32, -1.4426950216293334961 ;  /* 0xbfb8aa3b20357820 */ /* 0x000fe40000410000 */
[----:B------:R0:W1:Y:S01]  /*4d30*/  MUFU.EX2 R64, R35 ;  /* 0x0000002300407308 */ /* 0x0000620000000800 */
[----:B---3--:R-:W-:Y:S01]  /*4d40*/  SHF.L.U32 R34, R38, 0x10, RZ ;  /* 0x0000001026227819 */ /* 0x008fe200000006ff */
[----:B--2---:R-:W-:Y:S01]  /*4d50*/  FADD.FTZ R40, R40, 1 ;  /* 0x3f80000028287421 */ /* 0x004fe20000010000 */
[----:B------:R-:W-:-:S03]  /*4d60*/  PRMT R38, R54, 0x7632, R38 ;  /* 0x0000763236267816 */ /* 0x000fc60000000026 */
[----:B------:R-:W-:Y:S01]  /*4d70*/  FMUL.FTZ R54, R34, -1.4426950216293334961 ;  /* 0xbfb8aa3b22367820 */ /* 0x000fe20000410000 */
[----:B------:R-:W-:Y:S01]  /*4d80*/  SHF.L.U32 R38, R38, 0x10, RZ ;  /* 0x0000001026267819 */ /* 0x000fe200000006ff */
[----:B------:R2:W3:Y:S01]  /*4d90*/  MUFU.EX2 R66, R62 ;  /* 0x0000003e00427308 */ /* 0x0004e20000000800 */
[----:B0-----:R-:W-:Y:S01]  /*4da0*/  FMUL.FTZ R35, R50, -1.4426950216293334961 ;  /* 0xbfb8aa3b32237820 */ /* 0x001fe20000410000 */
[----:B----4-:R-:W-:-:S06]  /*4db0*/  FADD.FTZ R42, R42, 1 ;  /* 0x3f8000002a2a7421 */ /* 0x010fcc0000010000 */
[----:B------:R-:W0:Y:S01]  /*4dc0*/  MUFU.EX2 R53, R53 ;  /* 0x0000003500357308 */ /* 0x000e220000000800 */
[----:B--2---:R-:W-:Y:S01]  /*4dd0*/  SHF.L.U32 R62, R51, 0x10, RZ ;  /* 0x00000010333e7819 */ /* 0x004fe200000006ff */
[----:B-1----:R-:W-:-:S04]  /*4de0*/  FADD.FTZ R64, R64, 1 ;  /* 0x3f80000040407421 */ /* 0x002fc80000010000 */
[----:B------:R-:W-:Y:S02]  /*4df0*/  FMUL.FTZ R52, R62, -1.4426950216293334961 ;  /* 0xbfb8aa3b3e347820 */ /* 0x000fe40000410000 */
[----:B------:R1:W2:Y:S01]  /*4e00*/  MUFU.EX2 R51, R35 ;  /* 0x0000002300337308 */ /* 0x0002a20000000800 */
[----:B---3--:R-:W-:-:S07]  /*4e10*/  FADD.FTZ R66, R66, 1 ;  /* 0x3f80000042427421 */ /* 0x008fce0000010000 */
[----:B------:R-:W3:Y:S01]  /*4e20*/  MUFU.EX2 R52, R52 ;  /* 0x0000003400347308 */ /* 0x000ee20000000800 */
[----:B-1----:R-:W-:Y:S01]  /*4e30*/  SHF.L.U32 R35, R55, 0x10, RZ ;  /* 0x0000001037237819 */ /* 0x002fe200000006ff */
[----:B------:R-:W-:Y:S01]  /*4e40*/  FMUL.FTZ R55, R38, -1.4426950216293334961 ;  /* 0xbfb8aa3b26377820 */ /* 0x000fe20000410000 */
[----:B0-----:R-:W-:-:S03]  /*4e50*/  FADD.FTZ R53, R53, 1 ;  /* 0x3f80000035357421 */ /* 0x001fc60000010000 */
[----:B------:R-:W-:Y:S02]  /*4e60*/  FMUL.FTZ R67, R35, -1.4426950216293334961 ;  /* 0xbfb8aa3b23437820 */ /* 0x000fe40000410000 */
[----:B------:R-:W0:Y:S01]  /*4e70*/  MUFU.EX2 R55, R55 ;  /* 0x0000003700377308 */ /* 0x000e220000000800 */
[----:B--2---:R-:W-:-:S07]  /*4e80*/  FADD.FTZ R51, R51, 1 ;  /* 0x3f80000033337421 */ /* 0x004fce0000010000 */
[----:B------:R-:W1:Y:S01]  /*4e90*/  MUFU.EX2 R67, R67 ;  /* 0x0000004300437308 */ /* 0x000e620000000800 */
[----:B---3--:R-:W-:-:S07]  /*4ea0*/  FADD.FTZ R52, R52, 1 ;  /* 0x3f80000034347421 */ /* 0x008fce0000010000 */
[----:B------:R-:W2:Y:S01]  /*4eb0*/  MUFU.EX2 R54, R54 ;  /* 0x0000003600367308 */ /* 0x000ea20000000800 */
[----:B0-----:R-:W-:-:S07]  /*4ec0*/  FADD.FTZ R55, R55, 1 ;  /* 0x3f80000037377421 */ /* 0x001fce0000010000 */
[----:B------:R-:W0:Y:S01]  /*4ed0*/  MUFU.RCP R42, R42 ;  /* 0x0000002a002a7308 */ /* 0x000e220000001000 */
[----:B-1----:R-:W-:-:S07]  /*4ee0*/  FADD.FTZ R67, R67, 1 ;  /* 0x3f80000043437421 */ /* 0x002fce0000010000 */
[----:B------:R-:W1:Y:S01]  /*4ef0*/  MUFU.RCP R68, R39 ;  /* 0x0000002700447308 */ /* 0x000e620000001000 */
[----:B--2---:R-:W-:-:S07]  /*4f00*/  FADD.FTZ R54, R54, 1 ;  /* 0x3f80000036367421 */ /* 0x004fce0000010000 */
        /* <DEDUP_REMOVED lines=16> */
[----:B--2---:R-:W-:Y:S02]  /*5010*/  FMUL.FTZ R35, R35, R42 ;  /* 0x0000002a23237220 */ /* 0x004fe40000410000 */
        /* <DEDUP_REMOVED lines=22> */
[----:B0-----:R-:W-:Y:S01]  /*5180*/  FMUL.FTZ R33, R62, R41 ;  /* 0x000000293e217220 */ /* 0x001fe20000410000 */
[----:B------:R-:W-:-:S03]  /*5190*/  F2FP.BF16.F32.PACK_AB R35, R35, R28 ;  /* 0x0000001c2323723e */ /* 0x000fc600000010ff */
[----:B------:R-:W-:Y:S01]  /*51a0*/  FMUL.FTZ R23, R33, R22 ;  /* 0x0000001621177220 */ /* 0x000fe20000410000 */
[----:B------:R-:W-:Y:S01]  /*51b0*/  F2FP.BF16.F32.PACK_AB R22, R50, R37 ;  /* 0x000000253216723e */ /* 0x000fe200000010ff */
[----:B------:R-:W-:Y:S01]  /*51c0*/  IMAD R37, R5, R43, R18 ;  /* 0x0000002b05257224 */ /* 0x000fe200078e0212 */
[----:B------:R-:W0:Y:S01]  /*51d0*/  MUFU.RCP R55, R55 ;  /* 0x0000003700377308 */ /* 0x000e220000001000 */
[----:B-1----:R-:W-:Y:S01]  /*51e0*/  FMUL.FTZ R32, R32, R53 ;  /* 0x0000003520207220 */ /* 0x002fe20000410000 */
[----:B------:R-:W-:-:S03]  /*51f0*/  F2FP.BF16.F32.PACK_AB R23, R23, R36 ;  /* 0x000000241717723e */ /* 0x000fc600000010ff */
[----:B------:R-:W-:Y:S01]  /*5200*/  FMUL.FTZ R32, R32, R21 ;  /* 0x0000001520207220 */ /* 0x000fe20000410000 */
[----:B------:R-:W-:Y:S01]  /*5210*/  F2FP.BF16.F32.PACK_AB R21, R49, R40 ;  /* 0x000000283115723e */ /* 0x000fe200000010ff */
[----:B--2---:R-:W-:-:S03]  /*5220*/  FMUL.FTZ R25, R34, R63 ;  /* 0x0000003f22197220 */ /* 0x004fc60000410000 */
[----:B------:R-:W-:Y:S01]  /*5230*/  F2FP.BF16.F32.PACK_AB R32, R32, R31 ;  /* 0x0000001f2020723e */ /* 0x000fe200000010ff */
[----:B------:R-:W-:Y:S01]  /*5240*/  FMUL.FTZ R25, R25, R20 ;  /* 0x0000001419197220 */ /* 0x000fe20000410000 */
[----:B------:R-:W-:Y:S01]  /*5250*/  F2FP.BF16.F32.PACK_AB R20, R48, R61 ;  /* 0x0000003d3014723e */ /* 0x000fe200000010ff */
[----:B------:R-:W-:Y:S01]  /*5260*/  BAR.SYNC.DEFER_BLOCKING 0x0 ;  /* 0x0000000000007b1d */ /* 0x000fe20000010000 */
[----:B0-----:R-:W-:Y:S02]  /*5270*/  FMUL.FTZ R38, R38, R55 ;  /* 0x0000003726267220 */ /* 0x001fe40000410000 */
[----:B------:R-:W-:Y:S02]  /*5280*/  F2FP.BF16.F32.PACK_AB R33, R25, R30 ;  /* 0x0000001e1921723e */ /* 0x000fe400000010ff */
[----:B------:R-:W-:Y:S01]  /*5290*/  FMUL.FTZ R38, R38, R19 ;  /* 0x0000001326267220 */ /* 0x000fe20000410000 */
[----:B------:R-:W-:Y:S01]  /*52a0*/  IMAD.WIDE.U32 R18, R5, R42, UR6 ;  /* 0x0000000605127e25 */ /* 0x000fe2000f8e002a */
[----:B------:R-:W-:-:S03]  /*52b0*/  ULDC.64 UR6, c[0x0][0x2c8] ;  /* 0x0000b20000067ab9 */ /* 0x000fc60000000a00 */
[----:B------:R-:W-:Y:S02]  /*52c0*/  F2FP.BF16.F32.PACK_AB R34, R38, R29 ;  /* 0x0000001d2622723e */ /* 0x000fe400000010ff */
[----:B------:R-:W-:Y:S01]  /*52d0*/  IADD3 R19, R19, R37, RZ ;  /* 0x0000002513137210 */ /* 0x000fe20007ffe0ff */
[----:B------:R-:W-:-:S04]  /*52e0*/  IMAD R37, R3, UR6, RZ ;  /* 0x0000000603257c24 */ /* 0x000fc8000f8e02ff */
[C---:B------:R-:W-:Y:S02]  /*52f0*/  IMAD R37, R0.reuse, UR7, R37 ;  /* 0x0000000700257c24 */ /* 0x040fe4000f8e0225 */
[----:B------:R-:W-:Y:S01]  /*5300*/  IMAD.WIDE.U32 R18, R0, UR6, R18 ;  /* 0x0000000600127c25 */ /* 0x000fe2000f8e0012 */
[----:B------:R-:W-:Y:S01]  /*5310*/  ULDC.64 UR6, c[0x0][0x320] ;  /* 0x0000c80000067ab9 */ /* 0x000fe20000000a00 */
[----:B------:R0:W-:Y:S03]  /*5320*/  STS.128 [R60], R20 ;  /* 0x000000143c007388 */ /* 0x0001e60000000c00 */
[----:B------:R-:W-:Y:S01]  /*5330*/  IADD3 R19, R19, R37, RZ ;  /* 0x0000002513137210 */ /* 0x000fe20007ffe0ff */
[----:B------:R-:W-:Y:S01]  /*5340*/  STS.128 [R60+0x10], R32 ;  /* 0x000010203c007388 */ /* 0x000fe20000000c00 */
[----:B------:R-:W-:-:S03]  /*5350*/  NOP ;  /* 0x0000000000007918 */ /* 0x000fc60000000000 */
[----:B------:R-:W1:Y:S04]  /*5360*/  LDS.128 R24, [R59] ;  /* 0x000000003b187984 */ /* 0x000e680000000c00 */
[----:B------:R-:W2:Y:S01]  /*5370*/  LDS.128 R28, [R59+0x200] ;  /* 0x000200003b1c7984 */ /* 0x000ea20000000c00 */
[----:B0-----:R-:W0:Y:S01]  /*5380*/  LDC R22, c[0x0][0x224] ;  /* 0x00008900ff167b82 */ /* 0x001e220000000800 */
        /* <DEDUP_REMOVED lines=8> */
.L_x_3923:
        /* <DEDUP_REMOVED lines=15> */
.L_x_5271:


//--------------------- .text._Z25selective_scan_fwd_kernelI32Selective_Scan_fwd_kernel_traitsILi32ELi16ELi1ELb0ELb0ELb0ELb0EN3c108BFloat16EfEEv13SSMParamsBase --------------------------
	.section	.text._Z25selective_scan_fwd_kernelI32Selective_Scan_fwd_kernel_traitsILi32ELi16ELi1ELb0ELb0ELb0ELb0EN3c108BFloat16EfEEv13SSMParamsBase,"ax",@progbits
	.align	128
        .global         _Z25selective_scan_fwd_kernelI32Selective_Scan_fwd_kernel_traitsILi32ELi16ELi1ELb0ELb0ELb0ELb0EN3c108BFloat16EfEEv13SSMParamsBase
        .type           _Z25selective_scan_fwd_kernelI32Selective_Scan_fwd_kernel_traitsILi32ELi16ELi1ELb0ELb0ELb0ELb0EN3c108BFloat16EfEEv13SSMParamsBase,@function
        .size           _Z25selective_scan_fwd_kernelI32Selective_Scan_fwd_kernel_traitsILi32ELi16ELi1ELb0ELb0ELb0ELb0EN3c108BFloat16EfEEv13SSMParamsBase,(.L_x_5272 - _Z25selective_scan_fwd_kernelI32Selective_Scan_fwd_kernel_traitsILi32ELi16ELi1ELb0ELb0ELb0ELb0EN3c108BFloat16EfEEv13SSMParamsBase)
        .other          _Z25selective_scan_fwd_kernelI32Selective_Scan_fwd_kernel_traitsILi32ELi16ELi1ELb0ELb0ELb0ELb0EN3c108BFloat16EfEEv13SSMParamsBase,@"STO_CUDA_ENTRY STV_DEFAULT"
_Z25selective_scan_fwd_kernelI32Selective_Scan_fwd_kernel_traitsILi32ELi16ELi1ELb0ELb0ELb0ELb0EN3c108BFloat16EfEEv13SSMParamsBase:
.text._Z25selective_scan_fwd_kernelI32Selective_Scan_fwd_kernel_traitsILi32ELi16ELi1ELb0ELb0ELb0ELb0EN3c108BFloat16EfEEv13SSMParamsBase:
[----:B------:R-:W-:Y:S08]  /*0000*/  LDC R1, c[0x0][0x28] ;  /* 0x00000a00ff017b82 */ /* 0x000ff00000000800 */
[----:B------:R-:W0:Y:S01]  /*0010*/  LDC.64 R4, c[0x0][0x300] ;  /* 0x0000c000ff047b82 */ /* 0x000e220000000a00 */
[----:B------:R-:W1:Y:S01]  /*0020*/  S2R R0, SR_CTAID.Y ;  /* 0x0000000000007919 */ /* 0x000e620000002600 */
[----:B------:R-:W-:Y:S01]  /*0030*/  MOV R22, RZ ;  /* 0x000000ff00167202 */ /* 0x000fe20000000f00 */
[----:B------:R-:W-:Y:S01]  /*0040*/  ULDC.64 UR4, c[0x0][0x208] ;  /* 0x0000820000047ab9 */ /* 0x000fe20000000a00 */
[----:B------:R-:W-:-:S04]  /*0050*/  HFMA2.MMA R21, -RZ, RZ, 0, 0 ;  /* 0x00000000ff157435 */ /* 0x000fc800000001ff */
[----:B------:R-:W2:Y:S08]  /*0060*/  LDC.64 R2, c[0x0][0x2e8] ;  /* 0x0000ba00ff027b82 */ /* 0x000eb00000000a00 */
[----:B------:R-:W3:Y:S01]  /*0070*/  LDC R27, c[0x0][0x224] ;  /* 0x00008900ff1b7b82 */ /* 0x000ee20000000800 */
[----:B0-----:R-:W-:-:S04]  /*0080*/  ISETP.NE.U32.AND P1, PT, R4, RZ, PT ;  /* 0x000000ff0400720c */ /* 0x001fc80003f25070 */
[----:B------:R-:W-:Y:S02]  /*0090*/  ISETP.NE.AND.EX P1, PT, R5, RZ, PT, P1 ;  /* 0x000000ff0500720c */ /* 0x000fe40003f25310 */
[----:B--2---:R-:W-:Y:S02]  /*00a0*/  ISETP.NE.U32.AND P0, PT, R2, RZ, PT ;  /* 0x000000ff0200720c */ /* 0x004fe40003f05070 */
[----:B-1----:R-:W-:Y:S02]  /*00b0*/  SHF.R.S32.HI R20, RZ, 0x1f, R0 ;  /* 0x0000001fff147819 */ /* 0x002fe40000011400 */
[----:B------:R-:W-:-:S07]  /*00c0*/  ISETP.NE.AND.EX P0, PT, R3, RZ, PT, P0 ;  /* 0x000000ff0300720c */ /* 0x000fce0003f05300 */
[----:B------:R-:W-:-:S04]  /*00d0*/  @P1 LEA R4, P3, R0, R4, 0x2 ;  /* 0x0000000400041211 */ /* 0x000fc800078610ff */
[C---:B------:R-:W-:Y:S02]  /*00e0*/  @P1 LEA.HI.X R5, R0.reuse, R5, R20, 0x2, P3 ;  /* 0x0000000500051211 */ /* 0x040fe400018f1414 */
[----:B------:R-:W-:-:S03]  /*00f0*/  @P0 LEA R2, P2, R0, R2, 0x2 ;  /* 0x0000000200020211 */ /* 0x000fc600078410ff */
[----:B------:R0:W5:Y:S01]  /*0100*/  @P1 LDG.E R22, desc[UR4][R4.64] ;  /* 0x0000000404161981 */ /* 0x000162000c1e1900 */
[----:B------:R-:W-:-:S05]  /*0110*/  @P0 LEA.HI.X R3, R0, R3, R20, 0x2, P2 ;  /* 0x0000000300030211 */ /* 0x000fca00010f1414 */
[----:B------:R0:W5:Y:S01]  /*0120*/  @P0 LDG.E R21, desc[UR4][R2.64] ;  /* 0x0000000402150981 */ /* 0x000162000c1e1900 */
[----:B---3--:R-:W-:Y:S01]  /*0130*/  ISETP.GE.AND P0, PT, R27, 0x1, PT ;  /* 0x000000011b00780c */ /* 0x008fe20003f06270 */
[----:B------:R-:W1:-:S12]  /*0140*/  S2UR UR6, SR_CTAID.X ;  /* 0x00000000000679c3 */ /* 0x000e580000002500 */
[----:B01----:R-:W-:Y:S05]  /*0150*/  @!P0 EXIT ;  /* 0x000000000000894d */ /* 0x003fea0003800000 */
[----:B------:R-:W0:Y:S01]  /*0160*/  S2R R25, SR_TID.X ;  /* 0x0000000000197919 */ /* 0x000e220000002100 */
[----:B------:R-:W1:Y:S01]  /*0170*/  LDC.64 R12, c[0x0][0x280] ;  /* 0x0000a000ff0c7b82 */ /* 0x000e620000000a00 */
[----:B------:R-:W-:Y:S01]  /*0180*/  ULDC.64 UR8, c[0x0][0x288] ;  /* 0x0000a20000087ab9 */ /* 0x000fe20000000a00 */
[----:B------:R-:W-:Y:S01]  /*0190*/  USHF.R.S32.HI UR7, URZ, 0x1f, UR6 ;  /* 0x0000001f3f077899 */ /* 0x000fe20008011406 */
[----:B------:R-:W-:Y:S01]  /*01a0*/  IMAD R3, R20, UR8, RZ ;  /* 0x0000000814037c24 */ /* 0x000fe2000f8e02ff */
[----:B------:R-:W2:Y:S01]  /*01b0*/  S2R R28, SR_LANEID ;  /* 0x00000000001c7919 */ /* 0x000ea20000000000 */
[----:B------:R-:W-:Y:S01]  /*01c0*/  ULDC.64 UR10, c[0x0][0x2f8] ;  /* 0x0000be00000a7ab9 */ /* 0x000fe20000000a00 */
[----:B------:R-:W-:Y:S01]  /*01d0*/  ULDC.64 UR12, c[0x0][0x268] ;  /* 0x00009a00000c7ab9 */ /* 0x000fe20000000a00 */
[C---:B------:R-:W-:Y:S01]  /*01e0*/  IMAD R5, R0.reuse, UR9, R3 ;  /* 0x0000000900057c24 */ /* 0x040fe2000f8e0203 */
[----:B------:R-:W3:Y:S01]  /*01f0*/  LDC.64 R14, c[0x0][0x290] ;  /* 0x0000a400ff0e7b82 */ /* 0x000ee20000000a00 */
[----:B------:R-:W-:Y:S01]  /*0200*/  IMAD.WIDE.U32 R2, R0, UR8, RZ ;  /* 0x0000000800027c25 */ /* 0x000fe2000f8e00ff */
[----:B------:R-:W-:-:S03]  /*0210*/  ULDC.64 UR8, c[0x0][0x298] ;  /* 0x0000a60000087ab9 */ /* 0x000fc60000000a00 */
[----:B------:R-:W-:Y:S02]  /*0220*/  IMAD R7, R20, UR8, RZ ;  /* 0x0000000814077c24 */ /* 0x000fe4000f8e02ff */
[----:B------:R-:W-:Y:S01]  /*0230*/  IMAD.IADD R3, R3, 0x1, R5 ;  /* 0x0000000103037824 */ /* 0x000fe200078e0205 */
[----:B------:R-:W4:Y:S01]  /*0240*/  LDC R11, c[0x0][0x214] ;  /* 0x00008500ff0b7b82 */ /* 0x000f220000000800 */
[C---:B------:R-:W-:Y:S02]  /*0250*/  IMAD R7, R0.reuse, UR9, R7 ;  /* 0x0000000900077c24 */ /* 0x040fe4000f8e0207 */
[----:B------:R-:W-:Y:S01]  /*0260*/  IMAD.WIDE.U32 R4, R0, UR8, RZ ;  /* 0x0000000800047c25 */ /* 0x000fe2000f8e00ff */
[----:B------:R-:W-:-:S03]  /*0270*/  ULDC.64 UR8, c[0x0][0x2f0] ;  /* 0x0000bc0000087ab9 */ /* 0x000fc60000000a00 */
[----:B------:R-:W-:Y:S01]  /*0280*/  IMAD.MOV.U32 R29, RZ, RZ, RZ ;  /* 0x000000ffff1d7224 */ /* 0x000fe200078e00ff */
[----:B------:R-:W-:Y:S01]  /*0290*/  IADD3 R5, R5, R7, RZ ;  /* 0x0000000705057210 */ /* 0x000fe20007ffe0ff */
[----:B-1----:R-:W-:-:S04]  /*02a0*/  IMAD.WIDE.U32 R2, R12, UR6, R2 ;  /* 0x000000060c027c25 */ /* 0x002fc8000f8e0002 */
[----:B------:R-:W-:Y:S01]  /*02b0*/  IMAD R6, R12, UR7, RZ ;  /* 0x000000070c067c24 */ /* 0x000fe2000f8e02ff */
[C---:B0-----:R-:W-:Y:S01]  /*02c0*/  LOP3.LUT R23, R25.reuse, 0x1f, RZ, 0xc0, !PT ;  /* 0x0000001f19177812 */ /* 0x041fe200078ec0ff */
[----:B---3--:R-:W-:Y:S01]  /*02d0*/  IMAD.WIDE.U32 R4, R14, UR6, R4 ;  /* 0x000000060e047c25 */ /* 0x008fe2000f8e0004 */
[----:B------:R-:W-:-:S03]  /*02e0*/  SHF.L.U32 R8, R25, 0x4, RZ ;  /* 0x0000000419087819 */ /* 0x000fc600000006ff */
[----:B------:R-:W-:Y:S01]  /*02f0*/  IMAD R7, R13, UR6, R6 ;  /* 0x000000060d077c24 */ /* 0x000fe2000f8e0206 */
[----:B------:R-:W-:Y:S01]  /*0300*/  LOP3.LUT R24, R23, 0xfffffe00, R8, 0xf8, !PT ;  /* 0xfffffe0017187812 */ /* 0x000fe200078ef808 */
[C---:B------:R-:W-:Y:S01]  /*0310*/  VIADD R34, R8.reuse, 0x3 ;  /* 0x0000000308227836 */ /* 0x040fe20000000000 */
[C---:B------:R-:W-:Y:S01]  /*0320*/  IADD3 R30, R8.reuse, 0x1, RZ ;  /* 0x00000001081e7810 */ /* 0x040fe20007ffe0ff */
[C---:B------:R-:W-:Y:S01]  /*0330*/  VIADD R38, R8.reuse, 0x6 ;  /* 0x0000000608267836 */ /* 0x040fe20000000000 */
[----:B------:R-:W-:Y:S01]  /*0340*/  SHF.R.S32.HI R26, RZ, 0x1f, R24 ;  /* 0x0000001fff1a7819 */ /* 0x000fe20000011418 */
[----:B------:R-:W-:Y:S01]  /*0350*/  VIADD R41, R8, 0x9 ;  /* 0x0000000908297836 */ /* 0x000fe20000000000 */
[----:B------:R-:W-:Y:S01]  /*0360*/  IADD3 R9, P0, R24, R2, RZ ;  /* 0x0000000218097210 */ /* 0x000fe20007f1e0ff */
[----:B------:R-:W-:Y:S01]  /*0370*/  IMAD R2, R14, UR7, RZ ;  /* 0x000000070e027c24 */ /* 0x000fe2000f8e02ff */
[----:B------:R-:W-:Y:S01]  /*0380*/  IADD3 R89, P1, R24, R4, RZ ;  /* 0x0000000418597210 */ /* 0x000fe20007f3e0ff */
[----:B------:R-:W-:Y:S01]  /*0390*/  VIADD R44, R8, 0xc ;  /* 0x0000000c082c7836 */ /* 0x000fe20000000000 */
[----:B------:R-:W-:Y:S01]  /*03a0*/  IADD3.X R6, R26, R3, R7, P0, !PT ;  /* 0x000000031a067210 */ /* 0x000fe200007fe407 */
[----:B------:R-:W-:Y:S01]  /*03b0*/  IMAD R3, R15, UR6, R2 ;  /* 0x000000060f037c24 */ /* 0x000fe2000f8e0202 */
[----:B------:R-:W-:Y:S01]  /*03c0*/  LEA R14, P0, R9, UR8, 0x1 ;  /* 0x00000008090e7c11 */ /* 0x000fe2000f8008ff */
[----:B----4-:R-:W-:Y:S01]  /*03d0*/  IMAD R2, R11, UR6, R0 ;  /* 0x000000060b027c24 */ /* 0x010fe2000f8e0200 */
[----:B------:R-:W-:Y:S01]  /*03e0*/  IADD3 R32, R8, 0x2, RZ ;  /* 0x0000000208207810 */ /* 0x000fe20007ffe0ff */
[----:B------:R-:W-:Y:S01]  /*03f0*/  IMAD R7, R20, UR12, RZ ;  /* 0x0000000c14077c24 */ /* 0x000fe2000f8e02ff */
[----:B------:R-:W-:Y:S01]  /*0400*/  IADD3.X R4, R26, R5, R3, P1, !PT ;  /* 0x000000051a047210 */ /* 0x000fe20000ffe403 */
[----:B------:R-:W-:Y:S01]  /*0410*/  IMAD R27, R2, R27, RZ ;  /* 0x0000001b021b7224 */ /* 0x000fe200078e02ff */
[----:B------:R-:W-:Y:S01]  /*0420*/  LEA R86, P1, R89, UR10, 0x1 ;  /* 0x0000000a59567c11 */ /* 0x000fe2000f8208ff */
[----:B------:R-:W-:Y:S01]  /*0430*/  IMAD R35, R0, UR13, R7 ;  /* 0x0000000d00237c24 */ /* 0x000fe2000f8e0207 */
[----:B------:R-:W-:Y:S01]  /*0440*/  LEA.HI.X R9, R9, UR9, R6, 0x1, P0 ;  /* 0x0000000909097c11 */ /* 0x000fe200080f0c06 */
[----:B------:R-:W-:Y:S01]  /*0450*/  ULDC.64 UR8, c[0x0][0x230] ;  /* 0x00008c0000087ab9 */ /* 0x000fe20000000a00 */
[----:B------:R-:W-:Y:S01]  /*0460*/  LEA.HI.X R89, R89, UR11, R4, 0x1, P1 ;  /* 0x0000000b59597c11 */ /* 0x000fe200088f0c04 */
[----:B------:R-:W-:Y:S01]  /*0470*/  ULDC.64 UR10, c[0x0][0x248] ;  /* 0x00009200000a7ab9 */ /* 0x000fe20000000a00 */
[----:B------:R-:W-:Y:S01]  /*0480*/  IMAD R3, R20, UR8, RZ ;  /* 0x0000000814037c24 */ /* 0x000fe2000f8e02ff */
[----:B------:R-:W-:Y:S01]  /*0490*/  IADD3 R36, R8, 0x4, RZ ;  /* 0x0000000408247810 */ /* 0x000fe20007ffe0ff */
[----:B------:R-:W-:Y:S01]  /*04a0*/  IMAD R5, R20, UR10, RZ ;  /* 0x0000000a14057c24 */ /* 0x000fe2000f8e02ff */
[----:B------:R-:W-:Y:S01]  /*04b0*/  IADD3 R37, R8, 0x5, RZ ;  /* 0x0000000508257810 */ /* 0x000fe20007ffe0ff */
[----:B------:R-:W-:Y:S01]  /*04c0*/  IMAD R31, R0, UR9, R3 ;  /* 0x00000009001f7c24 */ /* 0x000fe2000f8e0203 */
[----:B------:R-:W-:Y:S01]  /*04d0*/  IADD3 R39, R8, 0x7, RZ ;  /* 0x0000000708277810 */ /* 0x000fe20007ffe0ff */
[----:B------:R-:W-:Y:S01]  /*04e0*/  IMAD R33, R0, UR11, R5 ;  /* 0x0000000b00217c24 */ /* 0x000fe2000f8e0205 */
[----:B------:R-:W-:Y:S01]  /*04f0*/  IADD3 R40, R8, 0x8, RZ ;  /* 0x0000000808287810 */ /* 0x000fe20007ffe0ff */
[----:B------:R-:W-:Y:S01]  /*0500*/  IMAD.WIDE.U32 R2, R0, UR8, RZ ;  /* 0x0000000800027c25 */ /* 0x000fe2000f8e00ff */
[----:B------:R-:W-:Y:S01]  /*0510*/  ULDC UR8, c[0x0][0x21c] ;  /* 0x0000870000087ab9 */ /* 0x000fe20000000800 */
[----:B------:R-:W-:-:S02]  /*0520*/  IADD3 R42, R8, 0xa, RZ ;  /* 0x0000000a082a7810 */ /* 0x000fc40007ffe0ff */
[----:B------:R-:W-:Y:S01]  /*0530*/  IMAD.WIDE.U32 R4, R0, UR10, RZ ;  /* 0x0000000a00047c25 */ /* 0x000fe2000f8e00ff */
[----:B------:R-:W-:Y:S02]  /*0540*/  IADD3 R31, R3, R31, RZ ;  /* 0x0000001f031f7210 */ /* 0x000fe40007ffe0ff */
[----:B------:R-:W-:Y:S01]  /*0550*/  IADD3 R43, R8, 0xb, RZ ;  /* 0x0000000b082b7810 */ /* 0x000fe20007ffe0ff */
[----:B------:R-:W-:Y:S01]  /*0560*/  IMAD.WIDE.U32 R6, R0, UR12, RZ ;  /* 0x0000000c00067c25 */ /* 0x000fe2000f8e00ff */
[----:B------:R-:W-:Y:S02]  /*0570*/  IADD3 R33, R5, R33, RZ ;  /* 0x0000002105217210 */ /* 0x000fe40007ffe0ff */
[C---:B------:R-:W-:Y:S01]  /*0580*/  IADD3 R45, R8.reuse, 0xd, RZ ;  /* 0x0000000d082d7810 */ /* 0x040fe20007ffe0ff */
[----:B------:R-:W-:Y:S01]  /*0590*/  IMAD R27, R27, UR8, RZ ;  /* 0x000000081b1b7c24 */ /* 0x000fe2000f8e02ff */
[----:B------:R-:W-:Y:S01]  /*05a0*/  IADD3 R46, R8, 0xe, RZ ;  /* 0x0000000e082e7810 */ /* 0x000fe20007ffe0ff */
[----:B------:R-:W-:Y:S01]  /*05b0*/  IMAD.IADD R35, R7, 0x1, R35 ;  /* 0x0000000107237824 */ /* 0x000fe200078e0223 */
[----:B------:R-:W-:Y:S01]  /*05c0*/  LOP3.LUT R48, R24, 0x20, RZ, 0xfc, !PT ;  /* 0x0000002018307812 */ /* 0x000fe200078efcff */
[----:B------:R-:W-:Y:S01]  /*05d0*/  VIADD R47, R8, 0xf ;  /* 0x0000000f082f7836 */ /* 0x000fe20000000000 */
        /* <DEDUP_REMOVED lines=14> */
.L_x_3962:
[----:B------:R-:W0:Y:S01]  /*06c0*/  LDC R8, c[0x0][0x218] ;  /* 0x00008600ff087b82 */ /* 0x000e220000000800 */
[----:B------:R-:W-:Y:S01]  /*06d0*/  PRMT R10, RZ, 0x7610, R10 ;  /* 0x00007610ff0a7816 */ /* 0x000fe2000000000a */
[----:B0-----:R-:W-:Y:S01]  /*06e0*/  IMAD R63, R29, -0x200, R8 ;  /* 0xfffffe001d3f7824 */ /* 0x001fe200078e0208 */
[----:B------:R-:W-:-:S04]  /*06f0*/  MOV R8, R14 ;  /* 0x0000000e00087202 */ /* 0x000fc80000000f00 */
[-C--:B------:R-:W-:Y:S01]  /*0700*/  ISETP.GE.AND P0, PT, R24, R63.reuse, PT ;  /* 0x0000003f1800720c */ /* 0x080fe20003f06270 */
[----:B------:R-:W-:Y:S01]  /*0710*/  BAR.SYNC.DEFER_BLOCKING 0x0 ;  /* 0x0000000000007b1d */ /* 0x000fe20000010000 */
[-C--:B------:R-:W-:Y:S02]  /*0720*/  ISETP.GE.AND P1, PT, R49, R63.reuse, PT ;  /* 0x0000003f3100720c */ /* 0x080fe40003f26270 */
[-C--:B------:R-:W-:Y:S02]  /*0730*/  ISETP.GE.AND P2, PT, R50, R63.reuse, PT ;  /* 0x0000003f3200720c */ /* 0x080fe40003f46270 */
[----:B------:R-:W-:Y:S02]  /*0740*/  PRMT R11, RZ, 0x7610, R11 ;  /* 0x00007610ff0b7816 */ /* 0x000fe4000000000b */
[-C--:B------:R-:W-:Y:S02]  /*0750*/  ISETP.GE.AND P3, PT, R51, R63.reuse, PT ;  /* 0x0000003f3300720c */ /* 0x080fe40003f66270 */
[----:B------:R-:W-:-:S03]  /*0760*/  ISETP.GE.AND P4, PT, R52, R63, PT ;  /* 0x0000003f3400720c */ /* 0x000fc60003f86270 */
[----:B------:R-:W2:Y:S01]  /*0770*/  @!P0 LDG.E.U16 R10, desc[UR4][R8.64] ;  /* 0x00000004080a8981 */ /* 0x000ea2000c1e1500 */
[-C--:B------:R-:W-:Y:S02]  /*0780*/  ISETP.GE.AND P0, PT, R48, R63.reuse, PT ;  /* 0x0000003f3000720c */ /* 0x080fe40003f06270 */
[----:B-1----:R-:W-:Y:S02]  /*0790*/  PRMT R12, RZ, 0x7610, R12 ;  /* 0x00007610ff0c7816 */ /* 0x002fe4000000000c */
[----:B------:R-:W-:Y:S02]  /*07a0*/  PRMT R13, RZ, 0x7610, R13 ;  /* 0x00007610ff0d7816 */ /* 0x000fe4000000000d */
[----:B------:R-:W-:Y:S02]  /*07b0*/  PRMT R14, RZ, 0x7610, R14 ;  /* 0x00007610ff0e7816 */ /* 0x000fe4000000000e */
[----:B------:R-:W-:Y:S01]  /*07c0*/  PRMT R15, RZ, 0x7610, R15 ;  /* 0x00007610ff0f7816 */ /* 0x000fe2000000000f */
[----:B------:R-:W3:Y:S04]  /*07d0*/  @!P1 LDG.E.U16 R12, desc[UR4][R8.64+0x80] ;  /* 0x00008004080c9981 */ /* 0x000ee8000c1e1500 */
[----:B------:R-:W4:Y:S01]  /*07e0*/  @!P0 LDG.E.U16 R11, desc[UR4][R8.64+0x40] ;  /* 0x00004004080b8981 */ /* 0x000f22000c1e1500 */
[----:B------:R-:W-:-:S02]  /*07f0*/  ISETP.GE.AND P0, PT, R53, R63, PT ;  /* 0x0000003f3500720c */ /* 0x000fc40003f06270 */
[-C--:B------:R-:W-:Y:S01]  /*0800*/  ISETP.GE.AND P1, PT, R54, R63.reuse, PT ;  /* 0x0000003f3600720c */ /* 0x080fe20003f26270 */
[----:B------:R-:W3:Y:S01]  /*0810*/  @!P2 LDG.E.U16 R13, desc[UR4][R8.64+0xc0] ;  /* 0x0000c004080da981 */ /* 0x000ee2000c1e1500 */
[-C--:B------:R-:W-:Y:S02]  /*0820*/  ISETP.GE.AND P2, PT, R55, R63.reuse, PT ;  /* 0x0000003f3700720c */ /* 0x080fe40003f46270 */
[----:B------:R-:W-:Y:S01]  /*0830*/  PRMT R17, RZ, 0x7610, R17 ;  /* 0x00007610ff117816 */ /* 0x000fe20000000011 */
[----:B------:R-:W3:Y:S01]  /*0840*/  @!P3 LDG.E.U16 R14, desc[UR4][R8.64+0x100] ;  /* 0x00010004080eb981 */ /* 0x000ee2000c1e1500 */
[----:B------:R-:W-:-:S03]  /*0850*/  ISETP.GE.AND P3, PT, R56, R63, PT ;  /* 0x0000003f3800720c */ /* 0x000fc60003f66270 */
[----:B------:R-:W3:Y:S01]  /*0860*/  @!P4 LDG.E.U16 R15, desc[UR4][R8.64+0x140] ;  /* 0x00014004080fc981 */ /* 0x000ee2000c1e1500 */
[-C--:B------:R-:W-:Y:S02]  /*0870*/  ISETP.GE.AND P4, PT, R57, R63.reuse, PT ;  /* 0x0000003f3900720c */ /* 0x080fe40003f86270 */
[----:B------:R-:W-:Y:S01]  /*0880*/  PRMT R16, RZ, 0x7610, R16 ;  /* 0x00007610ff107816 */ /* 0x000fe20000000010 */
[----:B------:R-:W3:Y:S01]  /*0890*/  @!P0 LDG.E.U16 R17, desc[UR4][R8.64+0x180] ;  /* 0x0001800408118981 */ /* 0x000ee2000c1e1500 */
[----:B------:R-:W-:Y:S02]  /*08a0*/  PRMT R19, RZ, 0x7610, R19 ;  /* 0x00007610ff137816 */ /* 0x000fe40000000013 */
[----:B------:R-:W-:Y:S02]  /*08b0*/  ISETP.GE.AND P0, PT, R58, R63, PT ;  /* 0x0000003f3a00720c */ /* 0x000fe40003f06270 */
[----:B------:R-:W-:Y:S01]  /*08c0*/  PRMT R18, RZ, 0x7610, R18 ;  /* 0x00007610ff127816 */ /* 0x000fe20000000012 */
[----:B------:R-:W3:Y:S01]  /*08d0*/  @!P1 LDG.E.U16 R16, desc[UR4][R8.64+0x1c0] ;  /* 0x0001c00408109981 */ /* 0x000ee2000c1e1500 */
[----:B------:R-:W-:-:S02]  /*08e0*/  PRMT R77, RZ, 0x7610, R77 ;  /* 0x00007610ff4d7816 */ /* 0x000fc4000000004d */
[-C--:B------:R-:W-:Y:S01]  /*08f0*/  ISETP.GE.AND P1, PT, R59, R63.reuse, PT ;  /* 0x0000003f3b00720c */ /* 0x080fe20003f26270 */
[----:B------:R-:W3:Y:S01]  /*0900*/  @!P2 LDG.E.U16 R19, desc[UR4][R8.64+0x200] ;  /* 0x000200040813a981 */ /* 0x000ee2000c1e1500 */
[-C--:B------:R-:W-:Y:S02]  /*0910*/  ISETP.GE.AND P2, PT, R60, R63.reuse, PT ;  /* 0x0000003f3c00720c */ /* 0x080fe40003f46270 */
[----:B------:R-:W-:Y:S01]  /*0920*/  PRMT R80, RZ, 0x7610, R80 ;  /* 0x00007610ff507816 */ /* 0x000fe20000000050 */
[----:B------:R-:W3:Y:S01]  /*0930*/  @!P3 LDG.E.U16 R18, desc[UR4][R8.64+0x240] ;  /* 0x000240040812b981 */ /* 0x000ee2000c1e1500 */
[----:B------:R-:W-:-:S03]  /*0940*/  ISETP.GE.AND P3, PT, R61, R63, PT ;  /* 0x0000003f3d00720c */ /* 0x000fc60003f66270 */
[----:B------:R-:W3:Y:S01]  /*0950*/  @!P4 LDG.E.U16 R77, desc[UR4][R8.64+0x280] ;  /* 0x00028004084dc981 */ /* 0x000ee2000c1e1500 */
[----:B------:R-:W-:Y:S02]  /*0960*/  ISETP.GE.AND P4, PT, R62, R63, PT ;  /* 0x0000003f3e00720c */ /* 0x000fe40003f86270 */
        /* <DEDUP_REMOVED lines=8> */
[----:B------:R-:W3:Y:S01]  /*09f0*/  @!P4 LDG.E.U16 R84, desc[UR4][R8.64+0x3c0] ;  /* 0x0003c0040854c981 */ /* 0x000ee2000c1e1500 */
[----:B------:R-:W0:Y:S01]  /*0a00*/  S2R R64, SR_CgaCtaId ;  /* 0x0000000000407919 */ /* 0x000e220000008800 */
[----:B------:R-:W-:Y:S01]  /*0a10*/  MOV R69, 0x400 ;  /* 0x0000040000457802 */ /* 0x000fe20000000f00 */
[C---:B------:R-:W-:Y:S01]  /*0a20*/  VIADD R65, R28.reuse, 0x20 ;  /* 0x000000201c417836 */ /* 0x040fe20000000000 */
[C---:B------:R-:W-:Y:S01]  /*0a30*/  IADD3 R67, R28.reuse, 0x40, RZ ;  /* 0x000000401c437810 */ /* 0x040fe20007ffe0ff */
[C---:B------:R-:W-:Y:S01]  /*0a40*/  VIADD R73, R28.reuse, 0x80 ;  /* 0x000000801c497836 */ /* 0x040fe20000000000 */
[----:B------:R-:W-:-:S02]  /*0a50*/  IADD3 R71, R28, 0x60, RZ ;  /* 0x000000601c477810 */ /* 0x000fc40007ffe0ff */
[C---:B------:R-:W-:Y:S02]  /*0a60*/  IADD3 R75, R28.reuse, 0xa0, RZ ;  /* 0x000000a01c4b7810 */ /* 0x040fe40007ffe0ff */
[-C--:B------:R-:W-:Y:S02]  /*0a70*/  LEA.HI.SX32 R66, R67, R28.reuse, 0x1b ;  /* 0x0000001c43427211 */ /* 0x080fe400078fdaff */
[-C--:B------:R-:W-:Y:S02]  /*0a80*/  LEA.HI.SX32 R68, R71, R28.reuse, 0x1b ;  /* 0x0000001c47447211 */ /* 0x080fe400078fdaff */
[-C--:B------:R-:W-:Y:S02]  /*0a90*/  LEA.HI.SX32 R70, R73, R28.reuse, 0x1b ;  /* 0x0000001c49467211 */ /* 0x080fe400078fdaff */
[----:B------:R-:W-:Y:S02]  /*0aa0*/  LEA.HI.SX32 R72, R75, R28, 0x1b ;  /* 0x0000001c4b487211 */ /* 0x000fe400078fdaff */
[C---:B------:R-:W-:Y:S01]  /*0ab0*/  IADD3 R71, R28.reuse, 0xc0, RZ ;  /* 0x000000c01c477810 */ /* 0x040fe20007ffe0ff */
[C---:B------:R-:W-:Y:S01]  /*0ac0*/  VIADD R75, R28.reuse, 0x100 ;  /* 0x000001001c4b7836 */ /* 0x040fe20000000000 */
[----:B------:R-:W-:-:S02]  /*0ad0*/  IADD3 R73, R28, 0xe0, RZ ;  /* 0x000000e01c497810 */ /* 0x000fc40007ffe0ff */
[----:B0-----:R-:W-:Y:S02]  /*0ae0*/  LEA R69, R64, R69, 0x18 ;  /* 0x0000004540457211 */ /* 0x001fe400078ec0ff */
[----:B------:R-:W-:-:S04]  /*0af0*/  LEA.HI.SX32 R64, R28, R28, 0x1b ;  /* 0x0000001c1c407211 */ /* 0x000fc800078fdaff */
[-C--:B------:R-:W-:Y:S02]  /*0b00*/  LEA R85, R64, R69.reuse, 0x1 ;  /* 0x0000004540557211 */ /* 0x080fe400078e08ff */
[----:B------:R-:W-:Y:S01]  /*0b10*/  LEA.HI.SX32 R64, R65, R28, 0x1b ;  /* 0x0000001c41407211 */ /* 0x000fe200078fdaff */
[--C-:B------:R-:W-:Y:S01]  /*0b20*/  IMAD R65, R66, 0x2, R69.reuse ;  /* 0x0000000242417824 */ /* 0x100fe200078e0245 */
[-C--:B------:R-:W-:Y:S02]  /*0b30*/  LEA R66, R68, R69.reuse, 0x1 ;  /* 0x0000004544427211 */ /* 0x080fe400078e08ff */
[-C--:B------:R-:W-:Y:S01]  /*0b40*/  LEA R64, R64, R69.reuse, 0x1 ;  /* 0x0000004540407211 */ /* 0x080fe200078e08ff */
[----:B------:R-:W-:Y:S01]  /*0b50*/  IMAD R68, R72, 0x2, R69 ;  /* 0x0000000248447824 */ /* 0x000fe200078e0245 */
[----:B------:R-:W-:Y:S02]  /*0b60*/  LEA R67, R70, R69, 0x1 ;  /* 0x0000004546437211 */ /* 0x000fe400078e08ff */
[----:B------:R-:W-:-:S02]  /*0b70*/  IADD3 R79, R28, 0x120, RZ ;  /* 0x000001201c4f7810 */ /* 0x000fc40007ffe0ff */
[-C--:B------:R-:W-:Y:S02]  /*0b80*/  LEA.HI.SX32 R70, R71, R28.reuse, 0x1b ;  /* 0x0000001c47467211 */ /* 0x080fe400078fdaff */
[----:B------:R-:W-:Y:S02]  /*0b90*/  IADD3 R87, R28, 0x140, RZ ;  /* 0x000001401c577810 */ /* 0x000fe40007ffe0ff */
[-C--:B------:R-:W-:Y:S01]  /*0ba0*/  LEA.HI.SX32 R72, R75, R28.reuse, 0x1b ;  /* 0x0000001c4b487211 */ /* 0x080fe200078fdaff */
[----:B------:R-:W-:Y:S01]  /*0bb0*/  IMAD R70, R70, 0x2, R69 ;  /* 0x0000000246467824 */ /* 0x000fe200078e0245 */
[----:B------:R-:W-:Y:S02]  /*0bc0*/  LEA.HI.SX32 R74, R87, R28, 0x1b ;  /* 0x0000001c574a7211 */ /* 0x000fe400078fdaff */
[-C--:B------:R-:W-:Y:S02]  /*0bd0*/  LEA R72, R72, R69.reuse, 0x1 ;  /* 0x0000004548487211 */ /* 0x080fe400078e08ff */
[----:B------:R-:W-:-:S02]  /*0be0*/  LEA R74, R74, R69, 0x1 ;  /* 0x000000454a4a7211 */ /* 0x000fc400078e08ff */
[----:B------:R-:W-:-:S04]  /*0bf0*/  IADD3 R75, R28, 0x1c0, RZ ;  /* 0x000001c01c4b7810 */ /* 0x000fc80007ffe0ff */
[----:B------:R-:W-:-:S04]  /*0c00*/  LEA.HI.SX32 R78, R75, R28, 0x1b ;  /* 0x0000001c4b4e7211 */ /* 0x000fc800078fdaff */
[----:B------:R-:W-:Y:S02]  /*0c10*/  LEA R78, R78, R69, 0x1 ;  /* 0x000000454e4e7211 */ /* 0x000fe400078e08ff */
[-C--:B------:R-:W-:Y:S02]  /*0c20*/  ISETP.GE.AND P2, PT, R24, R63.reuse, PT ;  /* 0x0000003f1800720c */ /* 0x080fe40003f46270 */
[-C--:B------:R-:W-:Y:S02]  /*0c30*/  ISETP.GE.AND P1, PT, R48, R63.reuse, PT ;  /* 0x0000003f3000720c */ /* 0x080fe40003f26270 */
[----:B------:R-:W-:Y:S02]  /*0c40*/  PRMT R87, RZ, 0x7610, R87 ;  /* 0x00007610ff577816 */ /* 0x000fe40000000057 */
[-C--:B------:R-:W-:Y:S02]  /*0c50*/  ISETP.GE.AND P0, PT, R49, R63.reuse, PT ;  /* 0x0000003f3100720c */ /* 0x080fe40003f06270 */
[----:B------:R-:W-:-:S02]  /*0c60*/  ISETP.GE.AND P4, PT, R50, R63, PT ;  /* 0x0000003f3200720c */ /* 0x000fc40003f86270 */
[-C--:B------:R-:W-:Y:S02]  /*0c70*/  ISETP.GE.AND P6, PT, R51, R63.reuse, PT ;  /* 0x0000003f3300720c */ /* 0x080fe40003fc6270 */
        /* <DEDUP_REMOVED lines=11> */
[----:B--2---:R0:W-:Y:S02]  /*0d30*/  STS.U16 [R85], R10 ;  /* 0x0000000a55007388 */ /* 0x0041e40000000400 */
[----:B0-----:R-:W-:-:S02]  /*0d40*/  LEA.HI.SX32 R10, R73, R28, 0x1b ;  /* 0x0000001c490a7211 */ /* 0x001fc400078fdaff */
[----:B----4-:R0:W-:Y:S04]  /*0d50*/  STS.U16 [R64+0x40], R11 ;  /* 0x0000400b40007388 */ /* 0x0101e80000000400 */
[----:B---3--:R1:W-:Y:S01]  /*0d60*/  STS.U16 [R65+0x80], R12 ;  /* 0x0000800c41007388 */ /* 0x0083e20000000400 */
[----:B------:R-:W-:-:S03]  /*0d70*/  LEA R71, R10, R69, 0x1 ;  /* 0x000000450a477211 */ /* 0x000fc600078e08ff */
[----:B------:R2:W-:Y:S01]  /*0d80*/  STS.U16 [R66+0xc0], R13 ;  /* 0x0000c00d42007388 */ /* 0x0005e20000000400 */
[----:B0-----:R-:W-:-:S03]  /*0d90*/  IADD3 R11, R28, 0x160, RZ ;  /* 0x000001601c0b7810 */ /* 0x001fc60007ffe0ff */
[----:B------:R-:W-:Y:S01]  /*0da0*/  STS.U16 [R67+0x100], R14 ;  /* 0x0001000e43007388 */ /* 0x000fe20000000400 */
[----:B-1----:R-:W-:-:S03]  /*0db0*/  LEA.HI.SX32 R12, R79, R28, 0x1b ;  /* 0x0000001c4f0c7211 */ /* 0x002fc600078fdaff */
[----:B------:R0:W-:Y:S01]  /*0dc0*/  STS.U16 [R68+0x140], R15 ;  /* 0x0001400f44007388 */ /* 0x0001e20000000400 */
[-C--:B------:R-:W-:Y:S01]  /*0dd0*/  LEA.HI.SX32 R10, R11, R28.reuse, 0x1b ;  /* 0x0000001c0b0a7211 */ /* 0x080fe200078fdaff */
[----:B------:R-:W-:Y:S02]  /*0de0*/  IMAD R73, R12, 0x2, R69 ;  /* 0x000000020c497824 */ /* 0x000fe400078e0245 */
[----:B------:R-:W-:Y:S01]  /*0df0*/  STS.U16 [R70+0x180], R17 ;  /* 0x0001801146007388 */ /* 0x000fe20000000400 */
[C---:B--2---:R-:W-:Y:S01]  /*0e00*/  VIADD R13, R28.reuse, 0x180 ;  /* 0x000001801c0d7836 */ /* 0x044fe20000000000 */
[----:B0-----:R-:W-:Y:S02]  /*0e10*/  IADD3 R15, R28, 0x1a0, RZ ;  /* 0x000001a01c0f7810 */ /* 0x001fe40007ffe0ff */
[----:B------:R-:W-:Y:S02]  /*0e20*/  STS.U16 [R71+0x1c0], R16 ;  /* 0x0001c01047007388 */ /* 0x000fe40000000400 */
[----:B------:R-:W-:-:S02]  /*0e30*/  LEA.HI.SX32 R12, R15, R28, 0x1b ;  /* 0x0000001c0f0c7211 */ /* 0x000fc400078fdaff */
[----:B------:R-:W-:Y:S01]  /*0e40*/  STS.U16 [R72+0x200], R19 ;  /* 0x0002001348007388 */ /* 0x000fe20000000400 */
[----:B------:R-:W-:Y:S01]  /*0e50*/  VIADD R79, R28, 0x1e0 ;  /* 0x000001e01c4f7836 */ /* 0x000fe20000000000 */
[----:B------:R-:W-:Y:S02]  /*0e60*/  LEA R75, R10, R69, 0x1 ;  /* 0x000000450a4b7211 */ /* 0x000fe400078e08ff */
[----:B------:R-:W-:Y:S01]  /*0e70*/  STS.U16 [R73+0x240], R18 ;  /* 0x0002401249007388 */ /* 0x000fe20000000400 */
[----:B------:R-:W-:-:S03]  /*0e80*/  LEA.HI.SX32 R76, R13, R28, 0x1b ;  /* 0x0000001c0d4c7211 */ /* 0x000fc600078fdaff */
[----:B------:R0:W-:Y:S01]  /*0e90*/  STS.U16 [R74+0x280], R77 ;  /* 0x0002804d4a007388 */ /* 0x0001e20000000400 */
[----:B------:R-:W-:Y:S02]  /*0ea0*/  LEA.HI.SX32 R10, R79, R28, 0x1b ;  /* 0x0000001c4f0a7211 */ /* 0x000fe400078fdaff */
[----:B------:R-:W-:Y:S01]  /*0eb0*/  LEA R76, R76, R69, 0x1 ;  /* 0x000000454c4c7211 */ /* 0x000fe200078e08ff */
[----:B------:R1:W-:Y:S01]  /*0ec0*/  STS.U16 [R75+0x2c0], R80 ;  /* 0x0002c0504b007388 */ /* 0x0003e20000000400 */
[----:B0-----:R-:W-:Y:S01]  /*0ed0*/  IMAD R77, R12, 0x2, R69 ;  /* 0x000000020c4d7824 */ /* 0x001fe200078e0245 */
[----:B------:R-:W-:-:S04]  /*0ee0*/  SHF.L.U32 R12, R28, 0x4, RZ ;  /* 0x000000041c0c7819 */ /* 0x000fc800000006ff */
[----:B-1----:R-:W-:Y:S02]  /*0ef0*/  LEA.HI.SX32 R80, R12, R12, 0x1b ;  /* 0x0000000c0c507211 */ /* 0x002fe400078fdaff */
[----:B------:R-:W-:Y:S01]  /*0f00*/  LEA R79, R10, R69, 0x1 ;  /* 0x000000450a4f7211 */ /* 0x000fe200078e08ff */
[----:B------:R0:W-:Y:S02]  /*0f10*/  STS.U16 [R76+0x300], R81 ;  /* 0x000300514c007388 */ /* 0x0001e40000000400 */
[----:B------:R-:W-:Y:S02]  /*0f20*/  IMAD R80, R80, 0x2, R69 ;  /* 0x0000000250507824 */ /* 0x000fe400078e0245 */
        /* <DEDUP_REMOVED lines=20> */
[--C-:B------:R-:W-:Y:S01]  /*1070*/  IMAD.MOV.U32 R10, RZ, RZ, R86.reuse ;  /* 0x000000ffff0a7224 */ /* 0x100fe200078e0056 */
[----:B------:R-:W-:-:S02]  /*1080*/  PRMT R86, RZ, 0x7610, R86 ;  /* 0x00007610ff567816 */ /* 0x000fc40000000056 */
[----:B------:R-:W-:Y:S01]  /*1090*/  MOV R11, R89 ;  /* 0x00000059000b7202 */ /* 0x000fe20000000f00 */
[----:B------:R-:W-:Y:S01]  /*10a0*/  BAR.SYNC.DEFER_BLOCKING 0x0 ;  /* 0x0000000000007b1d */ /* 0x000fe20000010000 */
[----:B------:R-:W-:Y:S02]  /*10b0*/  PRMT R89, RZ, 0x7610, R89 ;  /* 0x00007610ff597816 */ /* 0x000fe40000000059 */
[----:B0-----:R-:W-:Y:S02]  /*10c0*/  PRMT R81, RZ, 0x7610, R81 ;  /* 0x00007610ff517816 */ /* 0x001fe40000000051 */
[----:B-1----:R-:W-:Y:S02]  /*10d0*/  PRMT R82, RZ, 0x7610, R82 ;  /* 0x00007610ff527816 */ /* 0x002fe40000000052 */
[----:B--2---:R-:W-:Y:S01]  /*10e0*/  PRMT R83, RZ, 0x7610, R83 ;  /* 0x00007610ff537816 */ /* 0x004fe20000000053 */
[----:B------:R-:W2:Y:S01]  /*10f0*/  @!P2 LDG.E.U16 R86, desc[UR4][R10.64] ;  /* 0x000000040a56a981 */ /* 0x000ea2000c1e1500 */
        /* <DEDUP_REMOVED lines=16> */
[----:B------:R-:W-:Y:S02]  /*1200*/  ISETP.GE.AND P1, PT, R62, R63, PT ;  /* 0x0000003f3e00720c */ /* 0x000fe40003f26270 */
[----:B---3--:R-:W-:Y:S01]  /*1210*/  PRMT R84, RZ, 0x7610, R84 ;  /* 0x00007610ff547816 */ /* 0x008fe20000000054 */
        /* <DEDUP_REMOVED lines=10> */
[----:B----4-:R0:W-:Y:S04]  /*12c0*/  STS.U16 [R64+0x40], R87 ;  /* 0x0000405740007388 */ /* 0x0101e80000000400 */
        /* <DEDUP_REMOVED lines=8> */
[----:B---3--:R-:W-:Y:S04]  /*1350*/  STS.U16 [R73+0x240], R84 ;  /* 0x0002405449007388 */ /* 0x008fe80000000400 */
        /* <DEDUP_REMOVED lines=10> */
[----:B------:R-:W-:Y:S04]  /*1400*/  LDS.U16 R84, [R80+0x6] ;  /* 0x0000060050547984 */ /* 0x000fe80000000400 */
[----:B------:R-:W4:Y:S04]  /*1410*/  LDS.U16 R83, [R80+0x4] ;  /* 0x0000040050537984 */ /* 0x000f280000000400 */
[----:B------:R-:W4:Y:S04]  /*1420*/  LDS.U16 R86, [R80+0xa] ;  /* 0x00000a0050567984 */ /* 0x000f280000000400 */
[----:B------:R-:W4:Y:S04]  /*1430*/  LDS.U16 R88, [R80+0xc] ;  /* 0x00000c0050587984 */ /* 0x000f280000000400 */
[----:B------:R0:W3:Y:S04]  /*1440*/  LDS.U16 R89, [R80+0xe] ;  /* 0x00000e0050597984 */ /* 0x0000e80000000400 */
[----:B------:R0:W3:Y:S04]  /*1450*/  LDS.U16 R98, [R80+0x10] ;  /* 0x0000100050627984 */ /* 0x0000e80000000400 */
[----:B------:R0:W4:Y:S04]  /*1460*/  LDS.U16 R102, [R80+0x12] ;  /* 0x0000120050667984 */ /* 0x0001280000000400 */
[----:B------:R0:W4:Y:S04]  /*1470*/  LDS.U16 R103, [R80+0x14] ;  /* 0x0000140050677984 */ /* 0x0001280000000400 */
[----:B------:R0:W4:Y:S04]  /*1480*/  LDS.U16 R105, [R80+0x16] ;  /* 0x0000160050697984 */ /* 0x0001280000000400 */
[----:B------:R0:W4:Y:S04]  /*1490*/  LDS.U16 R104, [R80+0x18] ;  /* 0x0000180050687984 */ /* 0x0001280000000400 */
[----:B------:R0:W4:Y:S04]  /*14a0*/  LDS.U16 R101, [R80+0x1a] ;  /* 0x00001a0050657984 */ /* 0x0001280000000400 */
[----:B------:R0:W4:Y:S04]  /*14b0*/  LDS.U16 R100, [R80+0x1c] ;  /* 0x00001c0050647984 */ /* 0x0001280000000400 */
[----:B------:R3:W4:Y:S01]  /*14c0*/  LDS.U16 R99, [R80+0x1e] ;  /* 0x00001e0050637984 */ /* 0x0007220000000400 */
[----:B-1----:R-:W-:-:S02]  /*14d0*/  SHF.L.U32 R81, R81, 0x10, RZ ;  /* 0x0000001051517819 */ /* 0x002fc400000006ff */
[----:B--2---:R-:W-:-:S03]  /*14e0*/  SHF.L.U32 R109, R85, 0x10, RZ ;  /* 0x00000010556d7819 */ /* 0x004fc600000006ff */
[----:B-----5:R-:W-:Y:S01]  /*14f0*/  FADD.FTZ R85, R81, R22 ;  /* 0x0000001651557221 */ /* 0x020fe20000010000 */
[----:B0-----:R-:W-:-:S04]  /*1500*/  ISETP.GE.AND P6, PT, R87, 0x1, PT ;  /* 0x000000015700780c */ /* 0x001fc80003fc6270 */
[----:B------:R-:W-:Y:S02]  /*1510*/  FSETP.GTU.FTZ.AND P4, PT, R85, 20, PT ;  /* 0x41a000005500780b */ /* 0x000fe40003f9c000 */
[----:B---3--:R-:W-:Y:S02]  /*1520*/  SHF.L.U32 R87, R82, 0x10, RZ ;  /* 0x0000001052577819 */ /* 0x008fe400000006ff */
[----:B------:R-:W-:Y:S01]  /*1530*/  ISETP.EQ.OR P4, PT, RZ, UR8, P4 ;  /* 0x00000008ff007c0c */ /* 0x000fe2000a782670 */
[----:B----4-:R-:W-:Y:S01]  /*1540*/  IMAD.U32 R83, R83, 0x10000, RZ ;  /* 0x0001000053537824 */ /* 0x010fe200078e00ff */
[----:B------:R-:W-:Y:S01]  /*1550*/  SHF.L.U32 R107, R84, 0x10, RZ ;  /* 0x00000010546b7819 */ /* 0x000fe200000006ff */
[----:B------:R-:W-:Y:S02]  /*1560*/  IMAD.U32 R111, R86, 0x10000, RZ ;  /* 0x00010000566f7824 */ /* 0x000fe400078e00ff */
[--C-:B------:R-:W-:Y:S01]  /*1570*/  FADD.FTZ R86, R87, R22.reuse ;  /* 0x0000001657567221 */ /* 0x100fe20000010000 */
        /* <DEDUP_REMOVED lines=44> */
.L_x_3925:
[----:B------:R-:W-:Y:S05]  /*1840*/  BSYNC B0 ;  /* 0x0000000000007941 */ /* 0x000fea0003800000 */
.L_x_3924:
        /* <DEDUP_REMOVED lines=36> */
.L_x_3927:
[----:B------:R-:W-:Y:S05]  /*1a90*/  BSYNC B0 ;  /* 0x0000000000007941 */ /* 0x000fea0003800000 */
.L_x_3926:
        /* <DEDUP_REMOVED lines=38> */
.L_x_3929:
[----:B------:R-:W-:Y:S05]  /*1d00*/  BSYNC B0 ;  /* 0x0000000000007941 */ /* 0x000fea0003800000 */
.L_x_3928:
        /* <DEDUP_REMOVED lines=36> */
.L_x_3931:
[----:B------:R-:W-:Y:S05]  /*1f50*/  BSYNC B0 ;  /* 0x0000000000007941 */ /* 0x000fea0003800000 */
.L_x_3930:
        /* <DEDUP_REMOVED lines=38> */
.L_x_3933:
[----:B------:R-:W-:Y:S05]  /*21c0*/  BSYNC B0 ;  /* 0x0000000000007941 */ /* 0x000fea0003800000 */
.L_x_3932:
        /* <DEDUP_REMOVED lines=36> */
.L_x_3935:
[----:B------:R-:W-:Y:S05]  /*2410*/  BSYNC B0 ;  /* 0x0000000000007941 */ /* 0x000fea0003800000 */
.L_x_3934:
        /* <DEDUP_REMOVED lines=38> */
.L_x_3937:
[----:B------:R-:W-:Y:S05]  /*2680*/  BSYNC B0 ;  /* 0x0000000000007941 */ /* 0x000fea0003800000 */
.L_x_3936:
[----:B------:R-:W-:Y:S01]  /*2690*/  SHF.L.U32 R101, R101, 0x10, RZ ;  /* 0x0000001065657819 */ /* 0x000fe200000006ff */
[----:B------:R-:W-:Y:S01]  /*26a0*/  BSSY B0, `(.L_x_3938) ;  /* 0x0000024000007945 */ /* 0x000fe20003800000 */
[----:B------:R-:W-:Y:S02]  /*26b0*/  SHF.L.U32 R106, R97, 0x10, RZ ;  /* 0x00000010616a7819 */ /* 0x000fe400000006ff */
[----:B------:R-:W-:Y:S01]  /*26c0*/  FSETP.GTU.FTZ.AND P4, PT, R104, 20, PT ;  /* 0x41a000006800780b */ /* 0x000fe20003f9c000 */
[----:B------:R-:W-:Y:S01]  /*26d0*/  FADD.FTZ R97, R101, R22 ;  /* 0x0000001665617221 */ /* 0x000fe20000010000 */
[----:B------:R-:W-:Y:S11]  /*26e0*/  @P5 BRA `(.L_x_3939) ;  /* 0x00000000007c5947 */ /* 0x000ff60003800000 */
        /* <DEDUP_REMOVED lines=31> */
.L_x_3939:
[----:B------:R-:W-:Y:S05]  /*28e0*/  BSYNC B0 ;  /* 0x0000000000007941 */ /* 0x000fea0003800000 */
.L_x_3938:
        /* <DEDUP_REMOVED lines=42> */
.L_x_3941:
[----:B------:R-:W-:Y:S05]  /*2b90*/  BSYNC B0 ;  /* 0x0000000000007941 */ /* 0x000fea0003800000 */
.L_x_3940:
[----:B------:R-:W-:Y:S01]  /*2ba0*/  IMAD.U32 R101, R99, 0x10000, RZ ;  /* 0x0001000063657824 */ /* 0x000fe200078e00ff */
[----:B------:R-:W-:Y:S01]  /*2bb0*/  BSSY B0, `(.L_x_3942) ;  /* 0x0000027000007945 */ /* 0x000fe20003800000 */
[----:B------:R-:W-:Y:S01]  /*2bc0*/  SHF.L.U32 R99, R91, 0x10, RZ ;  /* 0x000000105b637819 */ /* 0x000fe200000006ff */
[----:B------:R-:W-:Y:S01]  /*2bd0*/  IMAD.U32 R91, R90, 0x10000, RZ ;  /* 0x000100005a5b7824 */ /* 0x000fe200078e00ff */
[----:B------:R-:W-:Y:S01]  /*2be0*/  FSETP.GTU.FTZ.AND P3, PT, R93, 20, PT ;  /* 0x41a000005d00780b */ /* 0x000fe20003f7c000 */
[----:B------:R-:W-:Y:S01]  /*2bf0*/  FADD.FTZ R90, R101, R22 ;  /* 0x00000016655a7221 */ /* 0x000fe20000010000 */
[----:B------:R-:W-:Y:S02]  /*2c00*/  SHF.L.U32 R92, R92, 0x10, RZ ;  /* 0x000000105c5c7819 */ /* 0x000fe400000006ff */
[----:B------:R-:W-:Y:S01]  /*2c10*/  SHF.L.U32 R108, R19, 0x10, RZ ;  /* 0x00000010136c7819 */ /* 0x000fe200000006ff */
[----:B------:R-:W-:Y:S08]  /*2c20*/  @P2 BRA `(.L_x_3943) ;  /* 0x00000000007c2947 */ /* 0x000ff00003800000 */
        /* <DEDUP_REMOVED lines=31> */
.L_x_3943:
[----:B------:R-:W-:Y:S05]  /*2e20*/  BSYNC B0 ;  /* 0x0000000000007941 */ /* 0x000fea0003800000 */
.L_x_3942:
[----:B------:R-:W-:Y:S01]  /*2e30*/  ISETP.EQ.OR P1, PT, RZ, UR8, P1 ;  /* 0x00000008ff007c0c */ /* 0x000fe20008f22670 */
[----:B------:R-:W-:Y:S01]  /*2e40*/  BSSY B0, `(.L_x_3944) ;  /* 0x000002d000007945 */ /* 0x000fe20003800000 */
[----:B------:R-:W-:Y:S01]  /*2e50*/  FSETP.GTU.FTZ.AND P2, PT, R90, 20, PT ;  /* 0x41a000005a00780b */ /* 0x000fe20003f5c000 */
[----:B------:R-:W-:Y:S01]  /*2e60*/  IMAD.U32 R110, R16, 0x10000, RZ ;  /* 0x00010000106e7824 */ /* 0x000fe200078e00ff */
[----:B------:R-:W-:Y:S01]  /*2e70*/  SHF.L.U32 R112, R14, 0x10, RZ ;  /* 0x000000100e707819 */ /* 0x000fe200000006ff */
[----:B------:R-:W-:Y:S01]  /*2e80*/  IMAD.U32 R14, R13, 0x10000, RZ ;  /* 0x000100000d0e7824 */ /* 0x000fe200078e00ff */
[----:B------:R-:W-:Y:S02]  /*2e90*/  ISETP.EQ.OR P0, PT, RZ, UR8, P0 ;  /* 0x00000008ff007c0c */ /* 0x000fe40008702670 */
[----:B------:R-:W-:Y:S02]  /*2ea0*/  ISETP.EQ.OR P4, PT, RZ, UR8, P4 ;  /* 0x00000008ff007c0c */ /* 0x000fe4000a782670 */
[----:B------:R-:W-:-:S02]  /*2eb0*/  ISETP.EQ.OR P5, PT, RZ, UR8, P5 ;  /* 0x00000008ff007c0c */ /* 0x000fc4000afa2670 */
[----:B------:R-:W-:Y:S02]  /*2ec0*/  ISETP.EQ.OR P3, PT, RZ, UR8, P3 ;  /* 0x00000008ff007c0c */ /* 0x000fe40009f62670 */
[----:B------:R-:W-:Y:S02]  /*2ed0*/  ISETP.EQ.OR P2, PT, RZ, UR8, P2 ;  /* 0x00000008ff007c0c */ /* 0x000fe40009742670 */
        /* <DEDUP_REMOVED lines=35> */
.L_x_3945:
[----:B------:R-:W-:Y:S05]  /*3110*/  BSYNC B0 ;  /* 0x0000000000007941 */ /* 0x000fea0003800000 */
.L_x_3944:
        /* <DEDUP_REMOVED lines=33> */
.L_x_3947:
[----:B------:R-:W-:Y:S05]  /*3330*/  BSYNC B0 ;  /* 0x0000000000007941 */ /* 0x000fea0003800000 */
.L_x_3946:
        /* <DEDUP_REMOVED lines=33> */
.L_x_3949:
[----:B------:R-:W-:Y:S05]  /*3550*/  BSYNC B0 ;  /* 0x0000000000007941 */ /* 0x000fea0003800000 */
.L_x_3948:
        /* <DEDUP_REMOVED lines=33> */
.L_x_3951:
[----:B------:R-:W-:Y:S05]  /*3770*/  BSYNC B0 ;  /* 0x0000000000007941 */ /* 0x000fea0003800000 */
.L_x_3950:
        /* <DEDUP_REMOVED lines=33> */
.L_x_3953:
[----:B------:R-:W-:Y:S05]  /*3990*/  BSYNC B0 ;  /* 0x0000000000007941 */ /* 0x000fea0003800000 */
.L_x_3952:
        /* <DEDUP_REMOVED lines=33> */
.L_x_3955:
[----:B------:R-:W-:Y:S05]  /*3bb0*/  BSYNC B0 ;  /* 0x0000000000007941 */ /* 0x000fea0003800000 */
.L_x_3954:
        /* <DEDUP_REMOVED lines=20> */
[----:B------:R-:W-:Y:S01]  /*3d00*/  FMUL.FTZ R125, R15, R104 ;  /* 0x000000680f7d7220 */ /* 0x000fe20000410000 */
[----:B------:R-:W-:Y:S01]  /*3d10*/  FMUL.FTZ R127, R17, R102 ;  /* 0x00000066117f7220 */ /* 0x000fe20000410000 */
[----:B------:R-:W0:Y:S01]  /*3d20*/  LDC R130, c[0x0][0x21c] ;  /* 0x00008700ff827b82 */ /* 0x000e220000000800 */
[----:B------:R-:W-:Y:S01]  /*3d30*/  ISETP.NE.AND P0, PT, R23, RZ, PT ;  /* 0x000000ff1700720c */ /* 0x000fe20003f05270 */
[----:B------:R-:W-:Y:S01]  /*3d40*/  HFMA2.MMA R136, -RZ, RZ, 0, 0 ;  /* 0x00000000ff887435 */ /* 0x000fe200000001ff */
[----:B------:R-:W-:Y:S01]  /*3d50*/  FMUL.FTZ R108, R108, R89 ;  /* 0x000000596c6c7220 */ /* 0x000fe20000410000 */
[----:B------:R-:W-:Y:S01]  /*3d60*/  FMUL.FTZ R99, R99, R84 ;  /* 0x0000005463637220 */ /* 0x000fe20000410000 */
[----:B------:R-:W-:Y:S01]  /*3d70*/  FMUL.FTZ R129, R95, R82 ;  /* 0x000000525f817220 */ /* 0x000fe20000410000 */
[----:B------:R-:W-:Y:S01]  /*3d80*/  FMUL.FTZ R131, R100, R87 ;  /* 0x0000005764837220 */ /* 0x000fe20000410000 */
[----:B------:R-:W-:Y:S01]  /*3d90*/  FMUL.FTZ R132, R106, R85 ;  /* 0x000000556a847220 */ /* 0x000fe20000410000 */
[----:B------:R-:W1:Y:S01]  /*3da0*/  LDC.64 R12, c[0x0][0x2d0] ;  /* 0x0000b400ff0c7b82 */ /* 0x000e620000000a00 */
[----:B------:R-:W-:Y:S01]  /*3db0*/  FMUL.FTZ R96, R96, R86 ;  /* 0x0000005660607220 */ /* 0x000fe20000410000 */
[----:B------:R-:W-:Y:S01]  /*3dc0*/  FMUL.FTZ R133, R94, R81 ;  /* 0x000000515e857220 */ /* 0x000fe20000410000 */
[----:B------:R-:W-:Y:S01]  /*3dd0*/  FMUL.FTZ R92, R92, R83 ;  /* 0x000000535c5c7220 */ /* 0x000fe20000410000 */
[----:B------:R-:W-:Y:S01]  /*3de0*/  FMUL.FTZ R91, R91, R88 ;  /* 0x000000585b5b7220 */ /* 0x000fe20000410000 */
[----:B------:R-:W-:Y:S01]  /*3df0*/  FMUL.FTZ R134, R101, R98 ;  /* 0x0000006265867220 */ /* 0x000fe20000410000 */
[----:B------:R-:W-:Y:S01]  /*3e00*/  ISETP.EQ.OR P0, PT, R29, RZ, P0 ;  /* 0x000000ff1d00720c */ /* 0x000fe20000702670 */
[----:B------:R-:W-:Y:S01]  /*3e10*/  FMUL.FTZ R110, R110, R103 ;  /* 0x000000676e6e7220 */ /* 0x000fe20000410000 */
[----:B------:R-:W2:Y:S01]  /*3e20*/  LDC.64 R14, c[0x0][0x2d8] ;  /* 0x0000b600ff0e7b82 */ /* 0x000ea20000000a00 */
[----:B------:R-:W-:Y:S01]  /*3e30*/  FMUL.FTZ R112, R112, R97 ;  /* 0x0000006170707220 */ /* 0x000fe20000410000 */
[----:B------:R-:W-:Y:S01]  /*3e40*/  FMUL.FTZ R135, R135, R90 ;  /* 0x0000005a87877220 */ /* 0x000fe20000410000 */
[----:B------:R-:W-:Y:S01]  /*3e50*/  ULDC UR14, c[0x0][0x21c] ;  /* 0x00008700000e7ab9 */ /* 0x000fe20000000800 */
[----:B------:R-:W-:Y:S01]  /*3e60*/  ULDC.64 UR8, c[0x0][0x238] ;  /* 0x00008e0000087ab9 */ /* 0x000fe20000000a00 */
[----:B------:R-:W-:Y:S01]  /*3e70*/  ULDC.64 UR10, c[0x0][0x250] ;  /* 0x00009400000a7ab9 */ /* 0x000fe20000000a00 */
[----:B------:R-:W-:-:S02]  /*3e80*/  ULDC.64 UR12, c[0x0][0x270] ;  /* 0x00009c00000c7ab9 */ /* 0x000fc40000000a00 */
[----:B------:R-:W3:Y:S08]  /*3e90*/  LDC.64 R16, c[0x0][0x2e0] ;  /* 0x0000b800ff107b82 */ /* 0x000ef00000000a00 */
[----:B------:R-:W4:Y:S02]  /*3ea0*/  LDC.64 R18, c[0x0][0x310] ;  /* 0x0000c400ff127b82 */ /* 0x000f240000000a00 */
.L_x_3959:
[----:B------:R-:W-:Y:S01]  /*3eb0*/  SHF.R.S32.HI R142, RZ, 0x1f, R136 ;  /* 0x0000001fff8e7819 */ /* 0x000fe20000011488 */
[----:B0-----:R-:W-:Y:S01]  /*3ec0*/  IMAD.MOV.U32 R94, RZ, RZ, R2 ;  /* 0x000000ffff5e7224 */ /* 0x001fe200078e0002 */
[----:B------:R-:W-:-:S03]  /*3ed0*/  MOV R95, R31 ;  /* 0x0000001f005f7202 */ /* 0x000fc60000000f00 */
[----:B------:R-:W-:Y:S02]  /*3ee0*/  IMAD R25, R142, UR8, RZ ;  /* 0x000000088e197c24 */ /* 0x000fe4000f8e02ff */
[----:B------:R-:W-:-:S04]  /*3ef0*/  IMAD.WIDE.U32 R94, R136, UR8, R94 ;  /* 0x00000008885e7c25 */ /* 0x000fc8000f8e005e */
[----:B------:R-:W-:Y:S01]  /*3f00*/  IMAD R25, R136, UR9, R25 ;  /* 0x0000000988197c24 */ /* 0x000fe2000f8e0219 */
[----:B-1----:R-:W-:-:S04]  /*3f10*/  LEA R100, P1, R94, R12, 0x2 ;  /* 0x0000000c5e647211 */ /* 0x002fc800078210ff */
[----:B------:R-:W-:-:S04]  /*3f20*/  IADD3 R25, R95, R25, RZ ;  /* 0x000000195f197210 */ /* 0x000fc80007ffe0ff */
[----:B------:R-:W-:-:S05]  /*3f30*/  LEA.HI.X R101, R94, R13, R25, 0x2, P1 ;  /* 0x0000000d5e657211 */ /* 0x000fca00008f1419 */
[----:B------:R1:W5:Y:S01]  /*3f40*/  LDG.E R100, desc[UR4][R100.64] ;  /* 0x0000000464647981 */ /* 0x000362000c1e1900 */
[----:B------:R-:W-:Y:S02]  /*3f50*/  IMAD.MOV.U32 R95, RZ, RZ, R33 ;  /* 0x000000ffff5f7224 */ /* 0x000fe400078e0021 */
[C---:B------:R-:W-:Y:S01]  /*3f60*/  IMAD R143, R142.reuse, UR10, RZ ;  /* 0x0000000a8e8f7c24 */ /* 0x040fe2000f8e02ff */
[----:B------:R-:W0:Y:S01]  /*3f70*/  S2R R25, SR_TID.X ;  /* 0x0000000000197919 */ /* 0x000e220000002100 */
[----:B------:R-:W-:Y:S02]  /*3f80*/  IMAD R145, R142, UR12, RZ ;  /* 0x0000000c8e917c24 */ /* 0x000fe4000f8e02ff */
[C---:B------:R-:W-:Y:S02]  /*3f90*/  IMAD R143, R136.reuse, UR11, R143 ;  /* 0x0000000b888f7c24 */ /* 0x040fe4000f8e028f */
[----:B------:R-:W-:Y:S01]  /*3fa0*/  IMAD R145, R136, UR13, R145 ;  /* 0x0000000d88917c24 */ /* 0x000fe2000f8e0291 */
[----:B-1----:R-:W-:-:S02]  /*3fb0*/  MOV R101, R35 ;  /* 0x0000002300657202 */ /* 0x002fc40000000f00 */
[-C--:B------:R-:W-:Y:S02]  /*3fc0*/  ISETP.GE.U32.AND P3, PT, R30, R63.reuse, PT ;  /* 0x0000003f1e00720c */ /* 0x080fe40003f66070 */
[-C--:B------:R-:W-:Y:S02]  /*3fd0*/  ISETP.GE.U32.AND P4, PT, R32, R63.reuse, PT ;  /* 0x0000003f2000720c */ /* 0x080fe40003f86070 */
[----:B------:R-:W-:Y:S02]  /*3fe0*/  FSEL R149, R96, RZ, !P3 ;  /* 0x000000ff60957208 */ /* 0x000fe40005800000 */
[----:B------:R-:W-:Y:S02]  /*3ff0*/  ISETP.GE.U32.AND P5, PT, R34, R63, PT ;  /* 0x0000003f2200720c */ /* 0x000fe40003fa6070 */
[----:B------:R-:W-:Y:S02]  /*4000*/  FSEL R150, R131, RZ, !P4 ;  /* 0x000000ff83967208 */ /* 0x000fe40006000000 */
[----:B0-----:R-:W-:-:S04]  /*4010*/  SHF.L.U32 R144, R25, 0x4, RZ ;  /* 0x0000000419907819 */ /* 0x001fc800000006ff */
[----:B------:R-:W-:-:S04]  /*4020*/  ISETP.GE.U32.AND P2, PT, R144, R63, PT ;  /* 0x0000003f9000720c */ /* 0x000fc80003f46070 */
[----:B------:R-:W-:Y:S02]  /*4030*/  FSEL R146, R132, RZ, !P2 ;  /* 0x000000ff84927208 */ /* 0x000fe40005000000 */
[----:B------:R-:W-:Y:S02]  /*4040*/  ISETP.GE.U32.AND P6, PT, R36, R63, PT ;  /* 0x0000003f2400720c */ /* 0x000fe40003fc6070 */
[----:B------:R-:W-:Y:S01]  /*4050*/  FSEL R152, R133, RZ, !P5 ;  /* 0x000000ff85987208 */ /* 0x000fe20006800000 */
[----:B-----5:R-:W-:Y:S01]  /*4060*/  FMUL.FTZ R69, R100, 1.4426950216293334961 ;  /* 0x3fb8aa3b64457820 */ /* 0x020fe20000410000 */
[----:B------:R-:W-:-:S03]  /*4070*/  MOV R100, R6 ;  /* 0x0000000600647202 */ /* 0x000fc60000000f00 */
[C---:B------:R-:W-:Y:S01]  /*4080*/  FMUL.FTZ R94, R69.reuse, R85 ;  /* 0x00000055455e7220 */ /* 0x040fe20000410000 */
[C---:B------:R-:W-:Y:S01]  /*4090*/  FMUL.FTZ R106, R69.reuse, R86 ;  /* 0x00000056456a7220 */ /* 0x040fe20000410000 */
[C---:B------:R-:W-:Y:S01]  /*40a0*/  FMUL.FTZ R107, R69.reuse, R87 ;  /* 0x00000057456b7220 */ /* 0x040fe20000410000 */
[----:B------:R-:W-:Y:S01]  /*40b0*/  IMAD.WIDE.U32 R100, R136, UR12, R100 ;  /* 0x0000000c88647c25 */ /* 0x000fe2000f8e0064 */
[----:B------:R0:W1:Y:S03]  /*40c0*/  MUFU.EX2 R137, R94 ;  /* 0x0000005e00897308 */ /* 0x0000660000000800 */
[C---:B------:R-:W-:Y:S01]  /*40d0*/  FMUL.FTZ R140, R69.reuse, R81 ;  /* 0x00000051458c7220 */ /* 0x040fe20000410000 */
[C---:B------:R-:W-:Y:S01]  /*40e0*/  FMUL.FTZ R141, R69.reuse, R82 ;  /* 0x00000052458d7220 */ /* 0x040fe20000410000 */
[----:B------:R-:W-:-:S03]  /*40f0*/  FMUL.FTZ R142, R69, R83 ;  /* 0x00000053458e7220 */ /* 0x000fc60000410000 */
[----:B------:R2:W5:Y:S01]  /*4100*/  MUFU.EX2 R138, R106 ;  /* 0x0000006a008a7308 */ /* 0x0005620000000800 */
[----:B0-----:R-:W-:-:S05]  /*4110*/  MOV R94, R4 ;  /* 0x00000004005e7202 */ /* 0x001fca0000000f00 */
[----:B------:R-:W-:Y:S02]  /*4120*/  IMAD.WIDE.U32 R94, R136, UR10, R94 ;  /* 0x0000000a885e7c25 */ /* 0x000fe4000f8e005e */
[----:B------:R0:W4:Y:S01]  /*4130*/  MUFU.EX2 R139, R107 ;  /* 0x0000006b008b7308 */ /* 0x0001220000000800 */
[----:B--2---:R-:W-:Y:S02]  /*4140*/  LEA R106, P1, R94, R14, 0x2 ;  /* 0x0000000e5e6a7211 */ /* 0x004fe400078210ff */
[----:B------:R-:W-:-:S05]  /*4150*/  IADD3 R95, R95, R143, RZ ;  /* 0x0000008f5f5f7210 */ /* 0x000fca0007ffe0ff */
[----:B------:R-:W-:Y:S01]  /*4160*/  MUFU.EX2 R140, R140 ;  /* 0x0000008c008c7308 */ /* 0x000fe20000000800 */
[----:B0-----:R-:W-:Y:S01]  /*4170*/  LEA.HI.X R107, R94, R15, R95, 0x2, P1 ;  /* 0x0000000f5e6b7211 */ /* 0x001fe200008f145f */
[----:B------:R-:W-:Y:S02]  /*4180*/  IMAD.IADD R95, R101, 0x1, R145 ;  /* 0x00000001655f7824 */ /* 0x000fe400078e0291 */
[----:B------:R-:W-:Y:S01]  /*4190*/  FMUL.FTZ R101, R69, R84 ;  /* 0x0000005445657220 */ /* 0x000fe20000410000 */
[----:B---3--:R-:W-:-:S03]  /*41a0*/  LEA R94, P1, R100, R16, 0x2 ;  /* 0x00000010645e7211 */ /* 0x008fc600078210ff */
[----:B------:R-:W-:Y:S01]  /*41b0*/  MUFU.EX2 R141, R141 ;  /* 0x0000008d008d7308 */ /* 0x000fe20000000800 */
[----:B------:R-:W-:Y:S01]  /*41c0*/  LEA.HI.X R95, R100, R17, R95, 0x2, P1 ;  /* 0x00000011645f7211 */ /* 0x000fe200008f145f */
[----:B------:R0:W2:Y:S06]  /*41d0*/  LDG.E R145, desc[UR4][R106.64] ;  /* 0x000000046a917981 */ /* 0x0000ac000c1e1900 */
[----:B------:R-:W3:Y:S01]  /*41e0*/  MUFU.EX2 R101, R101 ;  /* 0x0000006500657308 */ /* 0x000ee20000000800 */
[----:B------:R-:W-:Y:S01]  /*41f0*/  FMUL.FTZ R100, R69, R88 ;  /* 0x0000005845647220 */ /* 0x000fe20000410000 */
[----:B-1----:R-:W-:Y:S01]  /*4200*/  FSEL R147, R137, 1, !P2 ;  /* 0x3f80000089937808 */ /* 0x002fe20005000000 */
[----:B------:R1:W2:Y:S01]  /*4210*/  LDG.E R144, desc[UR4][R94.64] ;  /* 0x000000045e907981 */ /* 0x0002a2000c1e1900 */
[----:B------:R-:W-:-:S02]  /*4220*/  ISETP.GE.U32.AND P2, PT, R38, R63, PT ;  /* 0x0000003f2600720c */ /* 0x000fc40003f46070 */
[----:B-----5:R-:W-:Y:S02]  /*4230*/  FSEL R148, R138, 1, !P3 ;  /* 0x3f8000008a947808 */ /* 0x020fe40005800000 */
[----:B------:R-:W5:Y:S01]  /*4240*/  MUFU.EX2 R142, R142 ;  /* 0x0000008e008e7308 */ /* 0x000f620000000800 */
[----:B----4-:R-:W-:Y:S01]  /*4250*/  FSEL R151, R139, 1, !P4 ;  /* 0x3f8000008b977808 */ /* 0x010fe20006000000 */
[----:B------:R-:W-:Y:S01]  /*4260*/  FMUL.FTZ R143, R69, R89 ;  /* 0x00000059458f7220 */ /* 0x000fe20000410000 */
[----:B0-----:R-:W-:Y:S01]  /*4270*/  FMUL.FTZ R107, R147, R148 ;  /* 0x00000094936b7220 */ /* 0x001fe20000410000 */
[----:B-1----:R-:W-:-:S04]  /*4280*/  FMUL.FTZ R94, R69, R98 ;  /* 0x00000062455e7220 */ /* 0x002fc80000410000 */
[----:B------:R-:W0:Y:S01]  /*4290*/  MUFU.EX2 R100, R100 ;  /* 0x0000006400647308 */ /* 0x000e220000000800 */
[----:B---3--:R-:W-:Y:S01]  /*42a0*/  FSEL R157, R101, 1, !P2 ;  /* 0x3f800000659d7808 */ /* 0x008fe20005000000 */
[----:B------:R-:W-:Y:S01]  /*42b0*/  FFMA.FTZ R101, R146, R148, R149 ;  /* 0x0000009492657223 */ /* 0x000fe20000010095 */
[----:B------:R-:W-:Y:S01]  /*42c0*/  FSEL R153, R140, 1, !P5 ;  /* 0x3f8000008c997808 */ /* 0x000fe20006800000 */
[C---:B------:R-:W-:Y:S02]  /*42d0*/  FMUL.FTZ R107, R151.reuse, R107 ;  /* 0x0000006b976b7220 */ /* 0x040fe40000410000 */
[----:B------:R-:W-:Y:S01]  /*42e0*/  FFMA.FTZ R101, R151, R101, R150 ;  /* 0x0000006597657223 */ /* 0x000fe20000010096 */
[----:B------:R-:W-:Y:S01]  /*42f0*/  ISETP.GE.U32.AND P1, PT, R37, R63, PT ;  /* 0x0000003f2500720c */ /* 0x000fe20003f26070 */
[----:B------:R-:W1:Y:S01]  /*4300*/  MUFU.EX2 R143, R143 ;  /* 0x0000008f008f7308 */ /* 0x000e620000000800 */
[----:B------:R-:W-:Y:S01]  /*4310*/  FSEL R140, R129, RZ, !P6 ;  /* 0x000000ff818c7208 */ /* 0x000fe20007000000 */
[----:B------:R-:W-:Y:S01]  /*4320*/  FMUL.FTZ R95, R69, R102 ;  /* 0x00000066455f7220 */ /* 0x000fe20000410000 */
[----:B------:R-:W-:Y:S01]  /*4330*/  FSEL R141, R141, 1, !P6 ;  /* 0x3f8000008d8d7808 */ /* 0x000fe20007000000 */
[C---:B------:R-:W-:Y:S01]  /*4340*/  FFMA.FTZ R137, R153.reuse, R101, R152 ;  /* 0x0000006599897223 */ /* 0x040fe20000010098 */
[----:B------:R-:W-:-:S03]  /*4350*/  FMUL.FTZ R107, R153, R107 ;  /* 0x0000006b996b7220 */ /* 0x000fc60000410000 */
[----:B------:R-:W3:Y:S01]  /*4360*/  MUFU.EX2 R94, R94 ;  /* 0x0000005e005e7308 */ /* 0x000ee20000000800 */
[----:B------:R-:W-:Y:S01]  /*4370*/  ISETP.GE.U32.AND P3, PT, R39, R63, PT ;  /* 0x0000003f2700720c */ /* 0x000fe20003f66070 */
[----:B------:R-:W-:Y:S01]  /*4380*/  FMUL.FTZ R106, R69, R103 ;  /* 0x00000067456a7220 */ /* 0x000fe20000410000 */
[----:B------:R-:W-:Y:S01]  /*4390*/  FSEL R154, R92, RZ, !P1 ;  /* 0x000000ff5c9a7208 */ /* 0x000fe20004800000 */
[C---:B------:R-:W-:Y:S01]  /*43a0*/  FFMA.FTZ R137, R141.reuse, R137, R140 ;  /* 0x000000898d897223 */ /* 0x040fe2000001008c */
[----:B-----5:R-:W-:Y:S01]  /*43b0*/  FSEL R155, R142, 1, !P1 ;  /* 0x3f8000008e9b7808 */ /* 0x020fe20004800000 */
[----:B------:R-:W-:Y:S01]  /*43c0*/  FMUL.FTZ R107, R141, R107 ;  /* 0x0000006b8d6b7220 */ /* 0x000fe20000410000 */
[----:B------:R-:W-:Y:S01]  /*43d0*/  FSEL R142, R99, RZ, !P2 ;  /* 0x000000ff638e7208 */ /* 0x000fe20005000000 */
[----:B------:R-:W4:Y:S01]  /*43e0*/  MUFU.EX2 R95, R95 ;  /* 0x0000005f005f7308 */ /* 0x000f220000000800 */
[----:B0-----:R-:W-:Y:S01]  /*43f0*/  FSEL R159, R100, 1, !P3 ;  /* 0x3f800000649f7808 */ /* 0x001fe20005800000 */
[----:B------:R-:W-:Y:S01]  /*4400*/  FMUL.FTZ R100, R69, R104 ;  /* 0x0000006845647220 */ /* 0x000fe20000410000 */
[C---:B------:R-:W-:Y:S01]  /*4410*/  FFMA.FTZ R137, R155.reuse, R137, R154 ;  /* 0x000000899b897223 */ /* 0x040fe2000001009a */
[----:B------:R-:W-:Y:S01]  /*4420*/  FMUL.FTZ R107, R155, R107 ;  /* 0x0000006b9b6b7220 */ /* 0x000fe20000410000 */
[----:B------:R-:W-:Y:S01]  /*4430*/  ISETP.GE.U32.AND P4, PT, R40, R63, PT ;  /* 0x0000003f2800720c */ /* 0x000fe20003f86070 */
[----:B------:R-:W-:Y:S01]  /*4440*/  FMUL.FTZ R101, R69, R97 ;  /* 0x0000006145657220 */ /* 0x000fe20000410000 */
[----:B------:R-:W-:Y:S01]  /*4450*/  ISETP.GE.U32.AND P5, PT, R41, R63, PT ;  /* 0x0000003f2900720c */ /* 0x000fe20003fa6070 */
[----:B------:R-:W0:Y:S01]  /*4460*/  MUFU.EX2 R106, R106 ;  /* 0x0000006a006a7308 */ /* 0x000e220000000800 */
[----:B------:R-:W-:Y:S01]  /*4470*/  FSEL R156, R91, RZ, !P3 ;  /* 0x000000ff5b9c7208 */ /* 0x000fe20005800000 */
[C---:B------:R-:W-:Y:S01]  /*4480*/  FFMA.FTZ R137, R157.reuse, R137, R142 ;  /* 0x000000899d897223 */ /* 0x040fe2000001008e */
[----:B------:R-:W-:Y:S01]  /*4490*/  FMUL.FTZ R107, R157, R107 ;  /* 0x0000006b9d6b7220 */ /* 0x000fe20000410000 */
[----:B------:R-:W-:-:S02]  /*44a0*/  FSEL R158, R108, RZ, !P4 ;  /* 0x000000ff6c9e7208 */ /* 0x000fc40006000000 */
[----:B-1----:R-:W-:Y:S02]  /*44b0*/  FSEL R143, R143, 1, !P4 ;  /* 0x3f8000008f8f7808 */ /* 0x002fe40006000000 */
[----:B------:R-:W1:Y:S01]  /*44c0*/  MUFU.EX2 R100, R100 ;  /* 0x0000006400647308 */ /* 0x000e620000000800 */
[----:B---3--:R-:W-:Y:S01]  /*44d0*/  FSEL R161, R94, 1, !P5 ;  /* 0x3f8000005ea17808 */ /* 0x008fe20006800000 */
[----:B------:R-:W-:Y:S01]  /*44e0*/  FMUL.FTZ R94, R69, R93 ;  /* 0x0000005d455e7220 */ /* 0x000fe20000410000 */
[C---:B------:R-:W-:Y:S01]  /*44f0*/  FFMA.FTZ R137, R159.reuse, R137, R156 ;  /* 0x000000899f897223 */ /* 0x040fe2000001009c */
[----:B------:R-:W-:Y:S01]  /*4500*/  FMUL.FTZ R107, R159, R107 ;  /* 0x0000006b9f6b7220 */ /* 0x000fe20000410000 */
[----:B------:R-:W-:Y:S01]  /*4510*/  ISETP.GE.U32.AND P6, PT, R42, R63, PT ;  /* 0x0000003f2a00720c */ /* 0x000fe20003fc6070 */
[----:B------:R-:W-:Y:S01]  /*4520*/  FMUL.FTZ R69, R69, R90 ;  /* 0x0000005a45457220 */ /* 0x000fe20000410000 */
[----:B------:R-:W-:Y:S01]  /*4530*/  FSEL R160, R134, RZ, !P5 ;  /* 0x000000ff86a07208 */ /* 0x000fe20006800000 */
[----:B------:R-:W3:Y:S01]  /*4540*/  MUFU.EX2 R101, R101 ;  /* 0x0000006500657308 */ /* 0x000ee20000000800 */
[C---:B------:R-:W-:Y:S01]  /*4550*/  FFMA.FTZ R137, R143.reuse, R137, R158 ;  /* 0x000000898f897223 */ /* 0x040fe2000001009e */
[----:B------:R-:W-:Y:S01]  /*4560*/  FMUL.FTZ R107, R143, R107 ;  /* 0x0000006b8f6b7220 */ /* 0x000fe20000410000 */
[----:B------:R-:W-:-:S02]  /*4570*/  ISETP.GE.U32.AND P1, PT, R43, R63, PT ;  /* 0x0000003f2b00720c */ /* 0x000fc40003f26070 */
[----:B------:R-:W-:Y:S01]  /*4580*/  FSEL R162, R127, RZ, !P6 ;  /* 0x000000ff7fa27208 */ /* 0x000fe20007000000 */
[----:B------:R-:W-:Y:S01]  /*4590*/  FFMA.FTZ R137, R161, R137, R160 ;  /* 0x00000089a1897223 */ /* 0x000fe200000100a0 */
[----:B----4-:R-:W-:Y:S01]  /*45a0*/  FSEL R163, R95, 1, !P6 ;  /* 0x3f8000005fa37808 */ /* 0x010fe20007000000 */
[----:B------:R-:W4:Y:S01]  /*45b0*/  MUFU.EX2 R94, R94 ;  /* 0x0000005e005e7308 */ /* 0x000f220000000800 */
[----:B------:R-:W-:Y:S01]  /*45c0*/  FMUL.FTZ R107, R161, R107 ;  /* 0x0000006ba16b7220 */ /* 0x000fe20000410000 */
[----:B------:R-:W-:Y:S02]  /*45d0*/  ISETP.GE.U32.AND P2, PT, R44, R63, PT ;  /* 0x0000003f2c00720c */ /* 0x000fe40003f46070 */
[----:B------:R-:W-:Y:S01]  /*45e0*/  FSEL R164, R110, RZ, !P1 ;  /* 0x000000ff6ea47208 */ /* 0x000fe20004800000 */
[C---:B------:R-:W-:Y:S01]  /*45f0*/  FFMA.FTZ R137, R163.reuse, R137, R162 ;  /* 0x00000089a3897223 */ /* 0x040fe200000100a2 */
[----:B0-----:R-:W-:Y:S02]  /*4600*/  FSEL R165, R106, 1, !P1 ;  /* 0x3f8000006aa57808 */ /* 0x001fe40004800000 */
[----:B------:R-:W0:Y:S01]  /*4610*/  MUFU.EX2 R69, R69 ;  /* 0x0000004500457308 */ /* 0x000e220000000800 */
[----:B------:R-:W-:Y:S01]  /*4620*/  FMUL.FTZ R107, R163, R107 ;  /* 0x0000006ba36b7220 */ /* 0x000fe20000410000 */
[----:B------:R-:W-:Y:S01]  /*4630*/  ISETP.GE.U32.AND P3, PT, R45, R63, PT ;  /* 0x0000003f2d00720c */ /* 0x000fe20003f66070 */
[----:B------:R-:W-:Y:S01]  /*4640*/  FFMA.FTZ R137, R165, R137, R164 ;  /* 0x00000089a5897223 */ /* 0x000fe200000100a4 */
[----:B------:R-:W-:-:S02]  /*4650*/  FSEL R166, R125, RZ, !P2 ;  /* 0x000000ff7da67208 */ /* 0x000fc40005000000 */
[----:B-1----:R-:W-:Y:S01]  /*4660*/  FSEL R167, R100, 1, !P2 ;  /* 0x3f80000064a77808 */ /* 0x002fe20005000000 */
[----:B------:R-:W-:Y:S01]  /*4670*/  FMUL.FTZ R107, R165, R107 ;  /* 0x0000006ba56b7220 */ /* 0x000fe20000410000 */
[----:B------:R-:W-:Y:S02]  /*4680*/  ISETP.GE.U32.AND P4, PT, R46, R63, PT ;  /* 0x0000003f2e00720c */ /* 0x000fe40003f86070 */
[----:B------:R-:W-:Y:S01]  /*4690*/  FSEL R168, R112, RZ, !P3 ;  /* 0x000000ff70a87208 */ /* 0x000fe20005800000 */
[----:B------:R-:W-:Y:S01]  /*46a0*/  FFMA.FTZ R137, R167, R137, R166 ;  /* 0x00000089a7897223 */ /* 0x000fe200000100a6 */
[----:B---3--:R-:W-:Y:S01]  /*46b0*/  FSEL R169, R101, 1, !P3 ;  /* 0x3f80000065a97808 */ /* 0x008fe20005800000 */
[----:B------:R-:W-:Y:S01]  /*46c0*/  FMUL.FTZ R107, R167, R107 ;  /* 0x0000006ba76b7220 */ /* 0x000fe20000410000 */
[----:B------:R-:W-:Y:S02]  /*46d0*/  ISETP.GE.U32.AND P5, PT, R47, R63, PT ;  /* 0x0000003f2f00720c */ /* 0x000fe40003fa6070 */
[----:B------:R-:W-:Y:S01]  /*46e0*/  FSEL R170, R123, RZ, !P4 ;  /* 0x000000ff7baa7208 */ /* 0x000fe20006000000 */
[C---:B------:R-:W-:Y:S01]  /*46f0*/  FFMA.FTZ R137, R169.reuse, R137, R168 ;  /* 0x00000089a9897223 */ /* 0x040fe200000100a8 */
[----:B----4-:R-:W-:Y:S01]  /*4700*/  FSEL R171, R94, 1, !P4 ;  /* 0x3f8000005eab7808 */ /* 0x010fe20006000000 */
        /* <DEDUP_REMOVED lines=20> */
[----:B------:R-:W3:-:S12]  /*4850*/  S2R R106, SR_CgaCtaId ;  /* 0x00000000006a7919 */ /* 0x000ed80000008800 */
[C---:B0-----:R-:W-:Y:S01]  /*4860*/  @P1 FFMA.FTZ R95, R94.reuse, R100, R95 ;  /* 0x000000645e5f1223 */ /* 0x041fe2000001005f */
[----:B-1----:R-:W-:-:S04]  /*4870*/  @P1 FMUL.FTZ R94, R94, R69 ;  /* 0x000000455e5e1220 */ /* 0x002fc80000410000 */
[----:B------:R-:W0:Y:S04]  /*4880*/  SHFL.UP PT, R137, R95, 0x8, RZ ;  /* 0x050000005f897989 */ /* 0x000e2800000e00ff */
[----:B------:R-:W1:Y:S01]  /*4890*/  SHFL.UP PT, R107, R94, 0x8, RZ ;  /* 0x050000005e6b7989 */ /* 0x000e6200000e00ff */
[----:B------:R-:W-:Y:S02]  /*48a0*/  ISETP.GE.AND P1, PT, R28, 0x8, PT ;  /* 0x000000081c00780c */ /* 0x000fe40003f26270 */
[----:B------:R-:W-:-:S04]  /*48b0*/  MOV R69, 0x400 ;  /* 0x0000040000457802 */ /* 0x000fc80000000f00 */
[----:B---3--:R-:W-:-:S07]  /*48c0*/  LEA R69, R106, R69, 0x18 ;  /* 0x000000456a457211 */ /* 0x008fce00078ec0ff */
[C---:B0-----:R-:W-:Y:S01]  /*48d0*/  @P1 FFMA.FTZ R95, R94.reuse, R137, R95 ;  /* 0x000000895e5f1223 */ /* 0x041fe2000001005f */
[----:B-1----:R-:W-:-:S04]  /*48e0*/  @P1 FMUL.FTZ R94, R94, R107 ;  /* 0x0000006b5e5e1220 */ /* 0x002fc80000410000 */
[----:B------:R-:W0:Y:S04]  /*48f0*/  SHFL.UP PT, R137, R95, 0x10, RZ ;  /* 0x060000005f897989 */ /* 0x000e2800000e00ff */
[----:B------:R-:W1:Y:S01]  /*4900*/  SHFL.UP PT, R107, R94, 0x10, RZ ;  /* 0x060000005e6b7989 */ /* 0x000e6200000e00ff */
[----:B------:R-:W-:Y:S01]  /*4910*/  MOV R101, RZ ;  /* 0x000000ff00657202 */ /* 0x000fe20000000f00 */
[----:B------:R-:W-:Y:S01]  /*4920*/  @!P0 IMAD R106, R136, 0x8, R69 ;  /* 0x00000008886a8824 */ /* 0x000fe200078e0245 */
[----:B------:R-:W-:Y:S02]  /*4930*/  MOV R100, 0x3f800000 ;  /* 0x3f80000000647802 */ /* 0x000fe40000000f00 */
[C---:B------:R-:W-:Y:S02]  /*4940*/  ISETP.GE.AND P1, PT, R28.reuse, 0x10, PT ;  /* 0x000000101c00780c */ /* 0x040fe40003f26270 */
[----:B------:R-:W-:-:S02]  /*4950*/  ISETP.NE.AND P2, PT, R28, 0x1f, PT ;  /* 0x0000001f1c00780c */ /* 0x000fc40003f45270 */
[----:B------:R-:W3:Y:S09]  /*4960*/  @!P0 LDS.64 R100, [R106+0x450] ;  /* 0x000450006a648984 */ /* 0x000ef20000000a00 */
[C---:B0-----:R-:W-:Y:S01]  /*4970*/  @P1 FFMA.FTZ R95, R94.reuse, R137, R95 ;  /* 0x000000895e5f1223 */ /* 0x041fe2000001005f */
[----:B-1----:R-:W-:-:S05]  /*4980*/  @P1 FMUL.FTZ R94, R94, R107 ;  /* 0x0000006b5e5e1220 */ /* 0x002fca0000410000 */
[----:B------:R-:W-:Y:S01]  /*4990*/  @!P2 STS.64 [R69+0x430], R94 ;  /* 0x0004305e4500a388 */ /* 0x000fe20000000a00 */
[----:B------:R-:W-:Y:S01]  /*49a0*/  BAR.SYNC.DEFER_BLOCKING 0x0 ;  /* 0x0000000000007b1d */ /* 0x000fe20000010000 */
[----:B------:R-:W-:-:S13]  /*49b0*/  ISETP.NE.AND P3, PT, R28, RZ, PT ;  /* 0x000000ff1c00720c */ /* 0x000fda0003f65270 */
[----:B---3--:R-:W-:Y:S04]  /*49c0*/  @!P3 STS.64 [R69+0x440], R100 ;  /* 0x000440644500b388 */ /* 0x008fe80000000a00 */
[----:B------:R-:W-:Y:S01]  /*49d0*/  LDS.64 R106, [R69+0x430] ;  /* 0x00043000456a7984 */ /* 0x000fe20000000a00 */
[----:B------:R-:W-:Y:S06]  /*49e0*/  BAR.SYNC.DEFER_BLOCKING 0x0 ;  /* 0x0000000000007b1d */ /* 0x000fec0000010000 */
[----:B------:R-:W0:Y:S04]  /*49f0*/  SHFL.UP PT, R139, R95, 0x1, RZ ;  /* 0x042000005f8b7989 */ /* 0x000e2800000e00ff */
[----:B------:R-:W1:Y:S04]  /*4a00*/  SHFL.UP PT, R137, R94, 0x1, RZ ;  /* 0x042000005e897989 */ /* 0x000e6800000e00ff */
[----:B------:R-:W3:Y:S01]  /*4a10*/  LDS R138, [R69+0x444] ;  /* 0x00044400458a7984 */ /* 0x000ee20000000800 */
[----:B------:R-:W-:-:S02]  /*4a20*/  ISETP.NE.AND P1, PT, R25, RZ, PT ;  /* 0x000000ff1900720c */ /* 0x000fc40003f25270 */
[----:B0-----:R-:W-:Y:S02]  /*4a30*/  @!P3 MOV R139, R101 ;  /* 0x00000065008bb202 */ /* 0x001fe40000000f00 */
[----:B-1----:R-:W-:-:S09]  /*4a40*/  @!P3 MOV R137, R100 ;  /* 0x000000640089b202 */ /* 0x002fd20000000f00 */
[----:B---3--:R-:W-:-:S04]  /*4a50*/  @P1 FFMA.FTZ R139, R138, R137, R139 ;  /* 0x000000898a8b1223 */ /* 0x008fc8000001008b */
[----:B------:R-:W-:-:S04]  /*4a60*/  FFMA.FTZ R139, R147, R139, R146 ;  /* 0x0000008b938b7223 */ /* 0x000fc80000010092 */
[----:B------:R-:W-:-:S04]  /*4a70*/  FFMA.FTZ R148, R148, R139, R149 ;  /* 0x0000008b94947223 */ /* 0x000fc80000010095 */
[----:B------:R-:W-:-:S04]  /*4a80*/  FFMA.FTZ R151, R151, R148, R150 ;  /* 0x0000009497977223 */ /* 0x000fc80000010096 */
[----:B------:R-:W-:-:S04]  /*4a90*/  FFMA.FTZ R152, R153, R151, R152 ;  /* 0x0000009799987223 */ /* 0x000fc80000010098 */
[----:B------:R-:W-:-:S04]  /*4aa0*/  FFMA.FTZ R141, R141, R152, R140 ;  /* 0x000000988d8d7223 */ /* 0x000fc8000001008c */
[----:B------:R-:W-:Y:S01]  /*4ab0*/  FFMA.FTZ R154, R155, R141, R154 ;  /* 0x0000008d9b9a7223 */ /* 0x000fe2000001009a */
[----:B------:R-:W-:-:S03]  /*4ac0*/  ISETP.NE.AND P1, PT, R25, RZ, PT ;  /* 0x000000ff1900720c */ /* 0x000fc60003f25270 */
[----:B------:R-:W-:-:S04]  /*4ad0*/  FFMA.FTZ R142, R157, R154, R142 ;  /* 0x0000009a9d8e7223 */ /* 0x000fc8000001008e */
[----:B------:R-:W-:-:S04]  /*4ae0*/  FFMA.FTZ R159, R159, R142, R156 ;  /* 0x0000008e9f9f7223 */ /* 0x000fc8000001009c */
[----:B------:R-:W-:Y:S01]  /*4af0*/  FFMA.FTZ R158, R143, R159, R158 ;  /* 0x0000009f8f9e7223 */ /* 0x000fe2000001009e */
[----:B------:R-:W-:Y:S03]  /*4b00*/  BSSY B0, `(.L_x_3957) ;  /* 0x0000010000007945 */ /* 0x000fe60003800000 */
[----:B------:R-:W-:Y:S01]  /*4b10*/  FFMA.FTZ R161, R161, R158, R160 ;  /* 0x0000009ea1a17223 */ /* 0x000fe200000100a0 */
[----:B------:R-:W-:Y:S01]  /*4b20*/  FFMA.FTZ R107, R106, R101, R107 ;  /* 0x000000656a6b7223 */ /* 0x000fe2000001006b */
[----:B--2---:R-:W-:Y:S01]  /*4b30*/  FMUL.FTZ R145, R144, R145 ;  /* 0x0000009190917220 */ /* 0x004fe20000410000 */
[----:B------:R-:W-:Y:S01]  /*4b40*/  FMUL.FTZ R106, R106, R100 ;  /* 0x000000646a6a7220 */ /* 0x000fe20000410000 */
        /* <DEDUP_REMOVED lines=8> */
[----:B------:R-:W-:-:S04]  /*4bd0*/  LEA R94, P1, R95, R18, 0x3 ;  /* 0x000000125f5e7211 */ /* 0x000fc800078218ff */
[----:B------:R-:W-:-:S05]  /*4be0*/  LEA.HI.X R95, R95, R19, R100, 0x3, P1 ;  /* 0x000000135f5f7211 */ /* 0x000fca00008f1c64 */
[----:B------:R0:W-:Y:S04]  /*4bf0*/  STG.E.64 desc[UR4][R94.64], R106 ;  /* 0x0000006a5e007986 */ /* 0x0001e8000c101b04 */
.L_x_3958:
[----:B------:R-:W-:Y:S05]  /*4c00*/  BSYNC B0 ;  /* 0x0000000000007941 */ /* 0x000fea0003800000 */
.L_x_3957:
[----:B------:R-:W-:Y:S01]  /*4c10*/  FFMA.FTZ R164, R165, R163, R164 ;  /* 0x000000a3a5a47223 */ /* 0x000fe200000100a4 */
[----:B------:R-:W-:Y:S02]  /*4c20*/  VIADD R136, R136, 0x1 ;  /* 0x0000000188887836 */ /* 0x000fe40000000000 */
[C---:B------:R-:W-:Y:S01]  /*4c30*/  FFMA.FTZ R128, R145.reuse, R139, R128 ;  /* 0x0000008b91807223 */ /* 0x040fe20000010080 */
[----:B------:R-:W-:Y:S01]  /*4c40*/  FFMA.FTZ R121, R145, R148, R121 ;  /* 0x0000009491797223 */ /* 0x000fe20000010079 */
[----:B------:R-:W-:Y:S01]  /*4c50*/  FFMA.FTZ R166, R167, R164, R166 ;  /* 0x000000a4a7a67223 */ /* 0x000fe200000100a6 */
[C---:B------:R-:W-:Y:S01]  /*4c60*/  FFMA.FTZ R126, R145.reuse, R151, R126 ;  /* 0x00000097917e7223 */ /* 0x040fe2000001007e */
[----:B------:R-:W-:Y:S01]  /*4c70*/  ISETP.GE.AND P1, PT, R136, UR14, PT ;  /* 0x0000000e88007c0c */ /* 0x000fe2000bf26270 */
[----:B------:R-:W-:Y:S01]  /*4c80*/  FFMA.FTZ R119, R145, R152, R119 ;  /* 0x0000009891777223 */ /* 0x000fe20000010077 */
[----:B------:R-:W-:Y:S01]  /*4c90*/  FFMA.FTZ R169, R169, R166, R168 ;  /* 0x000000a6a9a97223 */ /* 0x000fe200000100a8 */
[C---:B------:R-:W-:Y:S01]  /*4ca0*/  FFMA.FTZ R124, R145.reuse, R141, R124 ;  /* 0x0000008d917c7223 */ /* 0x040fe2000001007c */
[C---:B------:R-:W-:Y:S01]  /*4cb0*/  FFMA.FTZ R109, R145.reuse, R154, R109 ;  /* 0x0000009a916d7223 */ /* 0x040fe2000001006d */
        /* <DEDUP_REMOVED lines=8> */
[C---:B------:R-:W-:Y:S01]  /*4d40*/  FFMA.FTZ R113, R145.reuse, R166, R113 ;  /* 0x000000a691717223 */ /* 0x040fe20000010071 */
[C---:B------:R-:W-:Y:S01]  /*4d50*/  FFMA.FTZ R118, R145.reuse, R169, R118 ;  /* 0x000000a991767223 */ /* 0x040fe20000010076 */
[C---:B------:R-:W-:Y:S01]  /*4d60*/  FFMA.FTZ R111, R145.reuse, R170, R111 ;  /* 0x000000aa916f7223 */ /* 0x040fe2000001006f */
[----:B------:R-:W-:Y:S01]  /*4d70*/  FFMA.FTZ R116, R145, R173, R116 ;  /* 0x000000ad91747223 */ /* 0x000fe20000010074 */
[----:B------:R-:W-:Y:S06]  /*4d80*/  @!P1 BRA `(.L_x_3959) ;  /* 0xfffffff000489947 */ /* 0x000fec000383ffff */
.L_x_3956:
[----:B------:R-:W-:Y:S01]  /*4d90*/  ISETP.NE.AND P0, PT, R25, RZ, PT ;  /* 0x000000ff1900720c */ /* 0x000fe20003f05270 */
[----:B------:R-:W-:Y:S01]  /*4da0*/  BAR.SYNC.DEFER_BLOCKING 0x0 ;  /* 0x0000000000007b1d */ /* 0x000fe20000010000 */
[----:B------:R-:W-:Y:S02]  /*4db0*/  F2FP.BF16.F32.PACK_AB R121, R121, R128 ;  /* 0x000000807979723e */ /* 0x000fe400000010ff */
[----:B------:R-:W-:Y:S02]  /*4dc0*/  F2FP.BF16.F32.PACK_AB R119, R119, R126 ;  /* 0x0000007e7777723e */ /* 0x000fe400000010ff */
[----:B------:R-:W-:Y:S01]  /*4dd0*/  F2FP.BF16.F32.PACK_AB R109, R109, R124 ;  /* 0x0000007c6d6d723e */ /* 0x000fe200000010ff */
[----:B------:R-:W-:Y:S01]  /*4de0*/  BSSY B0, `(.L_x_3960) ;  /* 0x000004b000007945 */ /* 0x000fe20003800000 */
[----:B------:R-:W-:Y:S02]  /*4df0*/  F2FP.BF16.F32.PACK_AB R117, R122, R117 ;  /* 0x000000757a75723e */ /* 0x000fe400000010ff */
[----:B------:R-:W-:-:S02]  /*4e00*/  PRMT R12, R121, 0x7632, R12 ;  /* 0x00007632790c7816 */ /* 0x000fc4000000000c */
[----:B------:R-:W-:Y:S01]  /*4e10*/  PRMT R13, R119, 0x7632, R13 ;  /* 0x00007632770d7816 */ /* 0x000fe2000000000d */
[----:B------:R-:W1:Y:S01]  /*4e20*/  @!P0 LDC R14, c[0x0][0x218] ;  /* 0x00008600ff0e8b82 */ /* 0x000e620000000800 */
[----:B------:R-:W-:Y:S02]  /*4e30*/  PRMT R15, R109, 0x7632, R15 ;  /* 0x000076326d0f7816 */ /* 0x000fe4000000000f */
[----:B------:R-:W-:Y:S02]  /*4e40*/  PRMT R16, R117, 0x7632, R16 ;  /* 0x0000763275107816 */ /* 0x000fe40000000010 */
[----:B------:R-:W-:Y:S02]  /*4e50*/  F2FP.BF16.F32.PACK_AB R115, R120, R115 ;  /* 0x000000737873723e */ /* 0x000fe400000010ff */
[----:B------:R-:W-:Y:S02]  /*4e60*/  F2FP.BF16.F32.PACK_AB R105, R105, R114 ;  /* 0x000000726969723e */ /* 0x000fe400000010ff */
[----:B------:R-:W-:-:S02]  /*4e70*/  F2FP.BF16.F32.PACK_AB R113, R118, R113 ;  /* 0x000000717671723e */ /* 0x000fc400000010ff */
[----:B------:R-:W-:Y:S01]  /*4e80*/  F2FP.BF16.F32.PACK_AB R111, R116, R111 ;  /* 0x0000006f746f723e */ /* 0x000fe200000010ff */
[----:B------:R2:W-:Y:S03]  /*4e90*/  STS.U16 [R80+0x2], R12 ;  /* 0x0000020c50007388 */ /* 0x0005e60000000400 */
[----:B------:R-:W-:Y:S01]  /*4ea0*/  PRMT R17, R111, 0x7632, R17 ;  /* 0x000076326f117816 */ /* 0x000fe20000000011 */
[----:B------:R3:W-:Y:S04]  /*4eb0*/  STS.U16 [R80+0x6], R13 ;  /* 0x0000060d50007388 */ /* 0x0007e80000000400 */
[----:B------:R4:W-:Y:S01]  /*4ec0*/  STS.U16 [R80+0xa], R15 ;  /* 0x00000a0f50007388 */ /* 0x0009e20000000400 */
[----:B--2---:R-:W-:-:S03]  /*4ed0*/  LEA.HI.SX32 R12, R28, R28, 0x1b ;  /* 0x0000001c1c0c7211 */ /* 0x004fc600078fdaff */
[----:B------:R2:W-:Y:S01]  /*4ee0*/  STS.U16 [R80+0xe], R16 ;  /* 0x00000e1050007388 */ /* 0x0005e20000000400 */
[----:B-1----:R-:W-:Y:S01]  /*4ef0*/  @!P0 IMAD R18, R29, -0x200, R14 ;  /* 0xfffffe001d128824 */ /* 0x002fe200078e020e */
[----:B---3--:R-:W-:Y:S02]  /*4f00*/  PRMT R13, R115, 0x7632, R13 ;  /* 0x00007632730d7816 */ /* 0x008fe4000000000d */
[----:B------:R-:W-:Y:S01]  /*4f10*/  LEA R19, R12, R69, 0x1 ;  /* 0x000000450c137211 */ /* 0x000fe200078e08ff */
[----:B------:R-:W-:Y:S01]  /*4f20*/  STS.U16 [R80], R121 ;  /* 0x0000007950007388 */ /* 0x000fe20000000400 */
[----:B----4-:R-:W-:-:S03]  /*4f30*/  PRMT R15, R105, 0x7632, R15 ;  /* 0x00007632690f7816 */ /* 0x010fc6000000000f */
        /* <DEDUP_REMOVED lines=14> */
[----:B-1----:R-:W1:Y:S03]  /*5020*/  LDC.64 R16, c[0x0][0x2b0] ;  /* 0x0000ac00ff107b82 */ /* 0x002e660000000a00 */
[----:B------:R-:W-:Y:S04]  /*5030*/  LDS.U16 R65, [R65+0x80] ;  /* 0x0000800041417984 */ /* 0x000fe80000000400 */
[----:B------:R-:W-:Y:S04]  /*5040*/  LDS.U16 R81, [R66+0xc0] ;  /* 0x0000c00042517984 */ /* 0x000fe80000000400 */
[----:B------:R-:W-:Y:S04]  /*5050*/  LDS.U16 R67, [R67+0x100] ;  /* 0x0001000043437984 */ /* 0x000fe80000000400 */
[----:B------:R-:W-:Y:S04]  /*5060*/  LDS.U16 R83, [R68+0x140] ;  /* 0x0001400044537984 */ /* 0x000fe80000000400 */
[----:B------:R-:W-:Y:S04]  /*5070*/  LDS.U16 R85, [R70+0x180] ;  /* 0x0001800046557984 */ /* 0x000fe80000000400 */
[----:B------:R-:W-:Y:S01]  /*5080*/  LDS.U16 R71, [R71+0x1c0] ;  /* 0x0001c00047477984 */ /* 0x000fe20000000400 */
[----:B-1----:R-:W-:-:S03]  /*5090*/  IMAD R14, R16, UR7, RZ ;  /* 0x00000007100e7c24 */ /* 0x002fc6000f8e02ff */
[----:B------:R-:W-:Y:S01]  /*50a0*/  LDS.U16 R87, [R72+0x200] ;  /* 0x0002000048577984 */ /* 0x000fe20000000400 */
[----:B------:R-:W-:-:S03]  /*50b0*/  IMAD.WIDE.U32 R12, R16, UR6, RZ ;  /* 0x00000006100c7c25 */ /* 0x000fc6000f8e00ff */
[----:B------:R-:W-:Y:S01]  /*50c0*/  LDS.U16 R73, [R73+0x240] ;  /* 0x0002400049497984 */ /* 0x000fe20000000400 */
        /* <DEDUP_REMOVED lines=8> */
[----:B------:R-:W-:Y:S04]  /*5150*/  LDS.U16 R19, [R19] ;  /* 0x0000000013137984 */ /* 0x000fe80000000400 */
[----:B------:R-:W-:Y:S01]  /*5160*/  @!P0 STS [R69+0x420], R18 ;  /* 0x0004201245008388 */ /* 0x000fe20000000800 */
[----:B------:R-:W-:Y:S06]  /*5170*/  BAR.SYNC.DEFER_BLOCKING 0x0 ;  /* 0x0000000000007b1d */ /* 0x000fec0000010000 */
[----:B0-----:R-:W0:Y:S02]  /*5180*/  LDS R95, [R69+0x420] ;  /* 0x00042000455f7984 */ /* 0x001e240000000800 */
        /* <DEDUP_REMOVED lines=8> */
[----:B------:R-:W-:-:S04]  /*5210*/  IMAD.WIDE.U32 R14, R16, UR6, R14 ;  /* 0x00000006100e7c25 */ /* 0x000fc8000f8e000e */
[----:B------:R-:W-:Y:S02]  /*5220*/  IMAD.IADD R15, R17, 0x1, R15 ;  /* 0x00000001110f7824 */ /* 0x000fe400078e020f */
[----:B------:R-:W-:Y:S01]  /*5230*/  IMAD.WIDE.U32 R14, R0, UR8, R14 ;  /* 0x00000008000e7c25 */ /* 0x000fe2000f8e000e */
[----:B------:R-:W-:-:S04]  /*5240*/  ULDC.64 UR8, c[0x0][0x308] ;  /* 0x0000c20000087ab9 */ /* 0x000fc80000000a00 */
[----:B------:R-:W-:Y:S02]  /*5250*/  IADD3 R15, R15, R69, RZ ;  /* 0x000000450f0f7210 */ /* 0x000fe40007ffe0ff */
[----:B------:R-:W-:-:S04]  /*5260*/  LEA R16, P0, R14, UR8, 0x1 ;  /* 0x000000080e107c11 */ /* 0x000fc8000f8008ff */
[----:B------:R-:W-:-:S05]  /*5270*/  LEA.HI.X R17, R14, UR9, R15, 0x1, P0 ;  /* 0x000000090e117c11 */ /* 0x000fca00080f0c0f */
[----:B------:R0:W-:Y:S04]  /*5280*/  STG.E.U16 desc[UR4][R16.64], R19 ;  /* 0x0000001310007986 */ /* 0x0001e8000c101504 */
.L_x_3961:
[----:B------:R-:W-:Y:S05]  /*5290*/  BSYNC B0 ;  /* 0x0000000000007941 */ /* 0x000fea0003800000 */
.L_x_3960:
[----:B0-----:R-:W0:Y:S01]  /*52a0*/  LDC.64 R16, c[0x0][0x308] ;  /* 0x0000c200ff107b82 */ /* 0x001e220000000a00 */
[----:B------:R-:W-:Y:S01]  /*52b0*/  MOV R14, R12 ;  /* 0x0000000c000e7202 */ /* 0x000fe20000000f00 */
[----:B------:R-:W-:Y:S01]  /*52c0*/  ULDC.64 UR8, c[0x0][0x2b8] ;  /* 0x0000ae0000087ab9 */ /* 0x000fe20000000a00 */
[----:B------:R-:W-:Y:S01]  /*52d0*/  MOV R15, R97 ;  /* 0x00000061000f7202 */ /* 0x000fe20000000f00 */
[----:B------:R-:W-:Y:S01]  /*52e0*/  IMAD R13, R20, UR8, RZ ;  /* 0x00000008140d7c24 */ /* 0x000fe2000f8e02ff */
[-C--:B------:R-:W-:Y:S01]  /*52f0*/  ISETP.GE.AND P3, PT, R52, R95.reuse, PT ;  /* 0x0000005f3400720c */ /* 0x080fe20003f66270 */
[----:B------:R-:W-:Y:S01]  /*5300*/  IMAD.SHL.U32 R19, R29, 0x200, RZ ;  /* 0x000002001d137824 */ /* 0x000fe200078e00ff */
[-C--:B------:R-:W-:Y:S01]  /*5310*/  ISETP.GE.AND P4, PT, R53, R95.reuse, PT ;  /* 0x0000005f3500720c */ /* 0x080fe20003f86270 */
[----:B------:R-:W-:Y:S01]  /*5320*/  IMAD.WIDE.U32 R14, R0, UR8, R14 ;  /* 0x00000008000e7c25 */ /* 0x000fe2000f8e000e */
[-C--:B------:R-:W-:Y:S01]  /*5330*/  ISETP.GE.AND P5, PT, R54, R95.reuse, PT ;  /* 0x0000005f3600720c */ /* 0x080fe20003fa6270 */
[----:B------:R-:W-:Y:S01]  /*5340*/  ULDC UR8, c[0x0][0x224] ;  /* 0x0000890000087ab9 */ /* 0x000fe20000000800 */
[----:B------:R-:W-:Y:S01]  /*5350*/  SHF.R.S32.HI R69, RZ, 0x1f, R19 ;  /* 0x0000001fff457819 */ /* 0x000fe20000011413 */
[----:B------:R-:W-:Y:S01]  /*5360*/  IMAD R18, R0, UR9, R13 ;  /* 0x0000000900127c24 */ /* 0x000fe2000f8e020d */
[----:B------:R-:W-:-:S02]  /*5370*/  ISETP.GE.AND P6, PT, R55, R95, PT ;  /* 0x0000005f3700720c */ /* 0x000fc40003fc6270 */
[-C--:B------:R-:W-:Y:S02]  /*5380*/  ISETP.GE.AND P2, PT, R48, R95.reuse, PT ;  /* 0x0000005f3000720c */ /* 0x080fe40003f46270 */
[----:B------:R-:W-:Y:S02]  /*5390*/  ISETP.GE.AND P1, PT, R49, R95, PT ;  /* 0x0000005f3100720c */ /* 0x000fe40003f26270 */
[----:B------:R-:W-:Y:S01]  /*53a0*/  IADD3 R29, R29, 0x1, RZ ;  /* 0x000000011d1d7810 */ /* 0x000fe20007ffe0ff */
[----:B0-----:R-:W-:Y:S01]  /*53b0*/  IMAD.WIDE R12, R24, 0x2, R16 ;  /* 0x00000002180c7825 */ /* 0x001fe200078e0210 */
[----:B------:R-:W-:-:S04]  /*53c0*/  IADD3 R17, P0, R19, R14, RZ ;  /* 0x0000000e13117210 */ /* 0x000fc80007f1e0ff */
[----:B------:R-:W-:Y:S02]  /*53d0*/  IADD3.X R14, R69, R18, R15, P0, !PT ;  /* 0x00000012450e7210 */ /* 0x000fe400007fe40f */
[----:B------:R-:W-:-:S04]  /*53e0*/  LEA R12, P0, R17, R12, 0x1 ;  /* 0x0000000c110c7211 */ /* 0x000fc800078008ff */
[----:B------:R-:W-:Y:S02]  /*53f0*/  LEA.HI.X R13, R17, R13, R14, 0x1, P0 ;  /* 0x0000000d110d7211 */ /* 0x000fe400000f0c0e */
[----:B------:R-:W-:-:S03]  /*5400*/  ISETP.GE.AND P0, PT, R50, R95, PT ;  /* 0x0000005f3200720c */ /* 0x000fc60003f06270 */
[----:B------:R-:W-:Y:S01]  /*5410*/  @!P3 STG.E.U16 desc[UR4][R12.64+0x140], R83 ;  /* 0x000140530c00b986 */ /* 0x000fe2000c101504 */
        /* <DEDUP_REMOVED lines=11> */
[----:B------:R-:W-:Y:S04]  /*54d0*/  @!P3 STG.E.U16 desc[UR4][R12.64+0x300], R91 ;  /* 0x0003005b0c00b986 */ /* 0x000fe8000c101504 */
[----:B------:R-:W-:Y:S04]  /*54e0*/  @!P4 STG.E.U16 desc[UR4][R12.64+0x340], R77 ;  /* 0x0003404d0c00c986 */ /* 0x000fe8000c101504 */
[----:B------:R-:W-:Y:S04]  /*54f0*/  @!P5 STG.E.U16 desc[UR4][R12.64+0x380], R93 ;  /* 0x0003805d0c00d986 */ /* 0x000fe8000c101504 */
[----:B------:R-:W-:Y:S04]  /*5500*/  @!P6 STG.E.U16 desc[UR4][R12.64+0x3c0], R79 ;  /* 0x0003c04f0c00e986 */ /* 0x000fe8000c101504 */
[----:B------:R-:W-:Y:S01]  /*5510*/  @!P1 STG.E.U16 desc[UR4][R12.64+0x80], R65 ;  /* 0x000080410c009986 */ /* 0x000fe2000c101504 */
[----:B------:R-:W-:-:S03]  /*5520*/  ISETP.GE.AND P1, PT, R57, R95, PT ;  /* 0x0000005f3900720c */ /* 0x000fc60003f26270 */
[----:B------:R-:W-:Y:S01]  /*5530*/  @!P2 STG.E.U16 desc[UR4][R12.64+0x100], R67 ;  /* 0x000100430c00a986 */ /* 0x000fe2000c101504 */
[----:B------:R-:W-:-:S03]  /*5540*/  ISETP.GE.AND P2, PT, R58, R95, PT ;  /* 0x0000005f3a00720c */ /* 0x000fc60003f46270 */
[----:B------:R-:W-:Y:S01]  /*5550*/  @!P0 STG.E.U16 desc[UR4][R12.64+0x240], R73 ;  /* 0x000240490c008986 */ /* 0x000fe2000c101504 */
[----:B------:R-:W-:-:S05]  /*5560*/  ISETP.GE.AND P0, PT, R29, UR8, PT ;  /* 0x000000081d007c0c */ /* 0x000fca000bf06270 */
[----:B------:R0:W-:Y:S01]  /*5570*/  @!P1 STG.E.U16 desc[UR4][R12.64+0x280], R89 ;  /* 0x000280590c009986 */ /* 0x0001e2000c101504 */
[----:B------:R-:W-:-:S03]  /*5580*/  IADD3 R86, P1, R10, 0x400, RZ ;  /* 0x000004000a567810 */ /* 0x000fc60007f3e0ff */
[----:B------:R1:W-:Y:S01]  /*5590*/  @!P2 STG.E.U16 desc[UR4][R12.64+0x2c0], R75 ;  /* 0x0002c04b0c00a986 */ /* 0x0003e2000c101504 */
[----:B------:R-:W-:-:S04]  /*55a0*/  IADD3 R14, P2, R8, 0x400, RZ ;  /* 0x00000400080e7810 */ /* 0x000fc80007f5e0ff */
[----:B------:R-:W-:Y:S02]  /*55b0*/  IADD3.X R9, RZ, R9, RZ, P2, !PT ;  /* 0x00000009ff097210 */ /* 0x000fe400017fe4ff */
[----:B0-----:R-:W-:Y:S01]  /*55c0*/  IADD3.X R89, RZ, R11, RZ, P1, !PT ;  /* 0x0000000bff597210 */ /* 0x001fe20000ffe4ff */
[----:B------:R-:W-:Y:S06]  /*55d0*/  @!P0 BRA `(.L_x_3962) ;  /* 0xffffffb000388947 */ /* 0x000fec000383ffff */
[----:B------:R-:W-:Y:S05]  /*55e0*/  EXIT ;  /* 0x000000000000794d */ /* 0x000fea0003800000 */
.L_x_3963:
        /* <DEDUP_REMOVED lines=9> */
.L_x_5272:


//--------------------- .text._Z25selective_scan_fwd_kernelI32Selective_Scan_fwd_kernel_traitsILi32ELi16ELi1ELb0ELb0ELb0ELb1EN3c108BFloat16EfEEv13SSMParamsBase --------------------------
	.section	.text._Z25selective_scan_fwd_kernelI32Selective_Scan_fwd_kernel_traitsILi32ELi16ELi1ELb0ELb0ELb0ELb1EN3c108BFloat16EfEEv13SSMParamsBase,"ax",@progbits
	.align	128
        .global         _Z25selective_scan_fwd_kernelI32Selective_Scan_fwd_kernel_traitsILi32ELi16ELi1ELb0ELb0ELb0ELb1EN3c108BFloat16EfEEv13SSMParamsBase
        .type           _Z25selective_scan_fwd_kernelI32Selective_Scan_fwd_kernel_traitsILi32ELi16ELi1ELb0ELb0ELb0ELb1EN3c108BFloat16EfEEv13SSMParamsBase,@function
        .size           _Z25selective_scan_fwd_kernelI32Selective_Scan_fwd_kernel_traitsILi32ELi16ELi1ELb0ELb0ELb0ELb1EN3c108BFloat16EfEEv13SSMParamsBase,(.L_x_5273 - _Z25selective_scan_fwd_kernelI32Selective_Scan_fwd_kernel_traitsILi32ELi16ELi1ELb0ELb0ELb0ELb1EN3c108BFloat16EfEEv13SSMParamsBase)
        .other          _Z25selective_scan_fwd_kernelI32Selective_Scan_fwd_kernel_traitsILi32ELi16ELi1ELb0ELb0ELb0ELb1EN3c108BFloat16EfEEv13SSMParamsBase,@"STO_CUDA_ENTRY STV_DEFAULT"
_Z25selective_scan_fwd_kernelI32Selective_Scan_fwd_kernel_traitsILi32ELi16ELi1ELb0ELb0ELb0ELb1EN3c108BFloat16EfEEv13SSMParamsBase:
.text._Z25selective_scan_fwd_kernelI32Selective_Scan_fwd_kernel_traitsILi32ELi16ELi1ELb0ELb0ELb0ELb1EN3c108BFloat16EfEEv13SSMParamsBase:
[----:B------:R-:W-:Y:S08]  /*0000*/  LDC R1, c[0x0][0x28] ;  /* 0x00000a00ff017b82 */ /* 0x000ff00000000800 */
[----:B------:R-:W0:Y:S01]  /*0010*/  LDC.64 R4, c[0x0][0x300] ;  /* 0x0000c000ff047b82 */ /* 0x000e220000000a00 */
[----:B------:R-:W1:Y:S01]  /*0020*/  S2R R0, SR_CTAID.Y ;  /* 0x0000000000007919 */ /* 0x000e620000002600 */
[----:B------:R-:W-:Y:S01]  /*0030*/  IMAD.MOV.U32 R22, RZ, RZ, RZ ;  /* 0x000000ffff167224 */ /* 0x000fe200078e00ff */
        /* <DEDUP_REMOVED lines=30> */
[----:B------:R-:W-:Y:S01]  /*0220*/  IMAD R7, R20, UR8, RZ ;  /* 0x0000000814077c24 */ /* 0x000fe2000f8e02ff */
[----:B------:R-:W-:Y:S01]  /*0230*/  IADD3 R3, R3, R5, RZ ;  /* 0x0000000503037210 */ /* 0x000fe20007ffe0ff */
[C---:B------:R-:W-:Y:S01]  /*0240*/  IMAD.WIDE.U32 R4, R0.reuse, UR8, RZ ;  /* 0x0000000800047c25 */ /* 0x040fe2000f8e00ff */
[----:B------:R-:W4:Y:S03]  /*0250*/  LDC R11, c[0x0][0x214] ;  /* 0x00008500ff0b7b82 */ /* 0x000f260000000800 */
[----:B------:R-:W-:Y:S01]  /*0260*/  IMAD R7, R0, UR9, R7 ;  /* 0x0000000900077c24 */ /* 0x000fe2000f8e0207 */
[----:B------:R-:W-:Y:S01]  /*0270*/  ULDC.64 UR8, c[0x0][0x2f0] ;  /* 0x0000bc0000087ab9 */ /* 0x000fe20000000a00 */
[----:B------:R-:W-:Y:S02]  /*0280*/  IMAD.MOV.U32 R29, RZ, RZ, RZ ;  /* 0x000000ffff1d7224 */ /* 0x000fe400078e00ff */
[----:B-1----:R-:W-:Y:S01]  /*0290*/  IMAD.WIDE.U32 R2, R12, UR6, R2 ;  /* 0x000000060c027c25 */ /* 0x002fe2000f8e0002 */
[----:B------:R-:W-:-:S03]  /*02a0*/  IADD3 R5, R5, R7, RZ ;  /* 0x0000000705057210 */ /* 0x000fc60007ffe0ff */
[----:B------:R-:W-:Y:S02]  /*02b0*/  IMAD R6, R12, UR7, RZ ;  /* 0x000000070c067c24 */ /* 0x000fe4000f8e02ff */
[C---:B0-----:R-:W-:Y:S01]  /*02c0*/  IMAD.SHL.U32 R8, R25.reuse, 0x10, RZ ;  /* 0x0000001019087824 */ /* 0x041fe200078e00ff */
[----:B------:R-:W-:Y:S01]  /*02d0*/  LOP3.LUT R23, R25, 0x1f, RZ, 0xc0, !PT ;  /* 0x0000001f19177812 */ /* 0x000fe200078ec0ff */
[----:B------:R-:W-:Y:S02]  /*02e0*/  IMAD R7, R13, UR6, R6 ;  /* 0x000000060d077c24 */ /* 0x000fe4000f8e0206 */
[----:B---3--:R-:W-:Y:S01]  /*02f0*/  IMAD.WIDE.U32 R4, R14, UR6, R4 ;  /* 0x000000060e047c25 */ /* 0x008fe2000f8e0004 */
[----:B------:R-:W-:Y:S02]  /*0300*/  LOP3.LUT R24, R23, 0xfffffe00, R8, 0xf8, !PT ;  /* 0xfffffe0017187812 */ /* 0x000fe400078ef808 */
        /* <DEDUP_REMOVED lines=28> */
[----:B------:R-:W-:Y:S01]  /*04d0*/  IMAD.WIDE.U32 R2, R0, UR8, RZ ;  /* 0x0000000800027c25 */ /* 0x000fe2000f8e00ff */
[----:B------:R-:W-:Y:S01]  /*04e0*/  ULDC UR8, c[0x0][0x21c] ;  /* 0x0000870000087ab9 */ /* 0x000fe20000000800 */
[----:B------:R-:W-:-:S02]  /*04f0*/  IADD3 R43, R8, 0xb, RZ ;  /* 0x0000000b082b7810 */ /* 0x000fc40007ffe0ff */
[C---:B------:R-:W-:Y:S01]  /*0500*/  IMAD R33, R0.reuse, UR11, R5 ;  /* 0x0000000b00217c24 */ /* 0x040fe2000f8e0205 */
[----:B------:R-:W-:Y:S01]  /*0510*/  IADD3 R31, R3, R31, RZ ;  /* 0x0000001f031f7210 */ /* 0x000fe20007ffe0ff */
[----:B------:R-:W-:Y:S01]  /*0520*/  IMAD.WIDE.U32 R6, R0, UR12, RZ ;  /* 0x0000000c00067c25 */ /* 0x000fe2000f8e00ff */
[C---:B------:R-:W-:Y:S02]  /*0530*/  IADD3 R45, R8.reuse, 0xd, RZ ;  /* 0x0000000d082d7810 */ /* 0x040fe40007ffe0ff */
[----:B------:R-:W-:Y:S01]  /*0540*/  IADD3 R46, R8, 0xe, RZ ;  /* 0x0000000e082e7810 */ /* 0x000fe20007ffe0ff */
[----:B------:R-:W-:Y:S01]  /*0550*/  IMAD.WIDE.U32 R4, R0, UR10, RZ ;  /* 0x0000000a00047c25 */ /* 0x000fe2000f8e00ff */
[----:B------:R-:W-:Y:S02]  /*0560*/  IADD3 R35, R7, R35, RZ ;  /* 0x0000002307237210 */ /* 0x000fe40007ffe0ff */
[C---:B------:R-:W-:Y:S01]  /*0570*/  LOP3.LUT R16, R24.reuse, 0x20, RZ, 0xfc, !PT ;  /* 0x0000002018107812 */ /* 0x040fe200078efcff */
[----:B------:R-:W-:Y:S01]  /*0580*/  IMAD R27, R27, UR8, RZ ;  /* 0x000000081b1b7c24 */ /* 0x000fe2000f8e02ff */
[C---:B------:R-:W-:Y:S01]  /*0590*/  LOP3.LUT R48, R24.reuse, 0x40, RZ, 0xfc, !PT ;  /* 0x0000004018307812 */ /* 0x040fe200078efcff */
[----:B------:R-:W-:Y:S01]  /*05a0*/  IMAD.IADD R33, R5, 0x1, R33 ;  /* 0x0000000105217824 */ /* 0x000fe200078e0221 */
[----:B------:R-:W-:Y:S01]  /*05b0*/  LOP3.LUT R49, R24, 0x60, RZ, 0xfc, !PT ;  /* 0x0000006018317812 */ /* 0x000fe200078efcff */
[----:B------:R-:W-:Y:S01]  /*05c0*/  VIADD R39, R8, 0x7 ;  /* 0x0000000708277836 */ /* 0x000fe20000000000 */
[----:B------:R-:W-:Y:S01]  /*05d0*/  LOP3.LUT R50, R24, 0x80, RZ, 0xfc, !PT ;  /* 0x0000008018327812 */ /* 0x000fe200078efcff */
[----:B------:R-:W-:Y:S01]  /*05e0*/  VIADD R41, R8, 0x9 ;  /* 0x0000000908297836 */ /* 0x000fe20000000000 */
[----:B------:R-:W-:Y:S01]  /*05f0*/  LOP3.LUT R51, R24, 0xa0, RZ, 0xfc, !PT ;  /* 0x000000a018337812 */ /* 0x000fe200078efcff */
[----:B------:R-:W-:Y:S01]  /*0600*/  VIADD R44, R8, 0xc ;  /* 0x0000000c082c7836 */ /* 0x000fe20000000000 */
        /* <DEDUP_REMOVED lines=10> */
[----:B--2---:R-:W-:-:S07]  /*06b0*/  LOP3.LUT R61, R24, 0x1e0, RZ, 0xfc, !PT ;  /* 0x000001e0183d7812 */ /* 0x004fce00078efcff */
.L_x_4004:
[----:B0-----:R-:W0:Y:S01]  /*06c0*/  LDC R8, c[0x0][0x218] ;  /* 0x00008600ff087b82 */ /* 0x001e220000000800 */
[----:B------:R-:W-:Y:S01]  /*06d0*/  PRMT R11, RZ, 0x7610, R11 ;  /* 0x00007610ff0b7816 */ /* 0x000fe2000000000b */
[----:B0-----:R-:W-:Y:S01]  /*06e0*/  IMAD R75, R29, -0x200, R8 ;  /* 0xfffffe001d4b7824 */ /* 0x001fe200078e0208 */
[----:B------:R-:W-:-:S04]  /*06f0*/  MOV R8, R10 ;  /* 0x0000000a00087202 */ /* 0x000fc80000000f00 */
[-C--:B------:R-:W-:Y:S01]  /*0700*/  ISETP.GE.AND P0, PT, R24, R75.reuse, PT ;  /* 0x0000004b1800720c */ /* 0x080fe20003f06270 */
[----:B------:R-:W-:Y:S01]  /*0710*/  BAR.SYNC.DEFER_BLOCKING 0x0 ;  /* 0x0000000000007b1d */ /* 0x000fe20000010000 */
[-C--:B------:R-:W-:Y:S02]  /*0720*/  ISETP.GE.AND P1, PT, R48, R75.reuse, PT ;  /* 0x0000004b3000720c */ /* 0x080fe40003f26270 */
[-C--:B------:R-:W-:Y:S02]  /*0730*/  ISETP.GE.AND P2, PT, R49, R75.reuse, PT ;  /* 0x0000004b3100720c */ /* 0x080fe40003f46270 */
[-C--:B------:R-:W-:Y:S02]  /*0740*/  ISETP.GE.AND P3, PT, R50, R75.reuse, PT ;  /* 0x0000004b3200720c */ /* 0x080fe40003f66270 */
[----:B------:R-:W-:Y:S02]  /*0750*/  ISETP.GE.AND P4, PT, R51, R75, PT ;  /* 0x0000004b3300720c */ /* 0x000fe40003f86270 */
[----:B------:R-:W-:-:S02]  /*0760*/  PRMT R10, RZ, 0x7610, R10 ;  /* 0x00007610ff0a7816 */ /* 0x000fc4000000000a */
[----:B--2---:R-:W-:Y:S02]  /*0770*/  PRMT R13, RZ, 0x7610, R13 ;  /* 0x00007610ff0d7816 */ /* 0x004fe4000000000d */
[----:B------:R-:W-:Y:S01]  /*0780*/  PRMT R12, RZ, 0x7610, R12 ;  /* 0x00007610ff0c7816 */ /* 0x000fe2000000000c */
[----:B------:R-:W2:Y:S01]  /*0790*/  @!P0 LDG.E.U16 R11, desc[UR4][R8.64] ;  /* 0x00000004080b8981 */ /* 0x000ea2000c1e1500 */
[-C--:B------:R-:W-:Y:S02]  /*07a0*/  ISETP.GE.AND P0, PT, R16, R75.reuse, PT ;  /* 0x0000004b1000720c */ /* 0x080fe40003f06270 */
[----:B------:R-:W-:Y:S01]  /*07b0*/  PRMT R15, RZ, 0x7610, R15 ;  /* 0x00007610ff0f7816 */ /* 0x000fe2000000000f */
[----:B------:R-:W3:Y:S01]  /*07c0*/  @!P1 LDG.E.U16 R13, desc[UR4][R8.64+0x80] ;  /* 0x00008004080d9981 */ /* 0x000ee2000c1e1500 */
[----:B------:R-:W-:Y:S02]  /*07d0*/  PRMT R14, RZ, 0x7610, R14 ;  /* 0x00007610ff0e7816 */ /* 0x000fe4000000000e */
[-C--:B------:R-:W-:Y:S01]  /*07e0*/  ISETP.GE.AND P1, PT, R53, R75.reuse, PT ;  /* 0x0000004b3500720c */ /* 0x080fe20003f26270 */
[----:B------:R-:W4:Y:S01]  /*07f0*/  @!P2 LDG.E.U16 R12, desc[UR4][R8.64+0xc0] ;  /* 0x0000c004080ca981 */ /* 0x000f22000c1e1500 */
[----:B------:R-:W-:-:S03]  /*0800*/  ISETP.GE.AND P2, PT, R54, R75, PT ;  /* 0x0000004b3600720c */ /* 0x000fc60003f46270 */
[----:B------:R-:W4:Y:S04]  /*0810*/  @!P3 LDG.E.U16 R15, desc[UR4][R8.64+0x100] ;  /* 0x00010004080fb981 */ /* 0x000f28000c1e1500 */
[----:B------:R-:W3:Y:S01]  /*0820*/  @!P0 LDG.E.U16 R10, desc[UR4][R8.64+0x40] ;  /* 0x00004004080a8981 */ /* 0x000ee2000c1e1500 */
[-C--:B------:R-:W-:Y:S02]  /*0830*/  ISETP.GE.AND P0, PT, R52, R75.reuse, PT ;  /* 0x0000004b3400720c */ /* 0x080fe40003f06270 */
[-C--:B------:R-:W-:Y:S01]  /*0840*/  ISETP.GE.AND P3, PT, R55, R75.reuse, PT ;  /* 0x0000004b3700720c */ /* 0x080fe20003f66270 */
[----:B------:R-:W4:Y:S01]  /*0850*/  @!P4 LDG.E.U16 R14, desc[UR4][R8.64+0x140] ;  /* 0x00014004080ec981 */ /* 0x000f22000c1e1500 */
[----:B------:R-:W-:Y:S02]  /*0860*/  ISETP.GE.AND P4, PT, R56, R75, PT ;  /* 0x0000004b3800720c */ /* 0x000fe40003f86270 */
[----:B------:R-:W-:-:S02]  /*0870*/  PRMT R18, RZ, 0x7610, R18 ;  /* 0x00007610ff127816 */ /* 0x000fc40000000012 */
[----:B------:R-:W-:Y:S02]  /*0880*/  PRMT R17, RZ, 0x7610, R17 ;  /* 0x00007610ff117816 */ /* 0x000fe40000000011 */
[----:B------:R-:W-:Y:S02]  /*0890*/  PRMT R74, RZ, 0x7610, R74 ;  /* 0x00007610ff4a7816 */ /* 0x000fe4000000004a */
[----:B------:R-:W-:Y:S01]  /*08a0*/  PRMT R19, RZ, 0x7610, R19 ;  /* 0x00007610ff137816 */ /* 0x000fe20000000013 */
[----:B------:R-:W4:Y:S01]  /*08b0*/  @!P0 LDG.E.U16 R18, desc[UR4][R8.64+0x180] ;  /* 0x0001800408128981 */ /* 0x000f22000c1e1500 */
[----:B------:R-:W-:Y:S02]  /*08c0*/  PRMT R76, RZ, 0x7610, R76 ;  /* 0x00007610ff4c7816 */ /* 0x000fe4000000004c */
        /* <DEDUP_REMOVED lines=19> */
[----:B------:R-:W0:Y:S01]  /*0a00*/  S2R R63, SR_CgaCtaId ;  /* 0x00000000003f7919 */ /* 0x000e220000008800 */
[----:B------:R-:W-:Y:S01]  /*0a10*/  MOV R68, 0x400 ;  /* 0x0000040000447802 */ /* 0x000fe20000000f00 */
[C---:B------:R-:W-:Y:S01]  /*0a20*/  VIADD R69, R28.reuse, 0x80 ;  /* 0x000000801c457836 */ /* 0x040fe20000000000 */
[----:B------:R-:W-:-:S02]  /*0a30*/  IADD3 R65, R28, 0x40, RZ ;  /* 0x000000401c417810 */ /* 0x000fc40007ffe0ff */
[C---:B------:R-:W-:Y:S02]  /*0a40*/  IADD3 R67, R28.reuse, 0x60, RZ ;  /* 0x000000601c437810 */ /* 0x040fe40007ffe0ff */
[C---:B------:R-:W-:Y:S02]  /*0a50*/  IADD3 R71, R28.reuse, 0xa0, RZ ;  /* 0x000000a01c477810 */ /* 0x040fe40007ffe0ff */
[-C--:B------:R-:W-:Y:S02]  /*0a60*/  LEA.HI.SX32 R69, R69, R28.reuse, 0x1b ;  /* 0x0000001c45457211 */ /* 0x080fe400078fdaff */
[-C--:B------:R-:W-:Y:S02]  /*0a70*/  LEA.HI.SX32 R65, R65, R28.reuse, 0x1b ;  /* 0x0000001c41417211 */ /* 0x080fe400078fdaff */
[-C--:B------:R-:W-:Y:S02]  /*0a80*/  LEA.HI.SX32 R67, R67, R28.reuse, 0x1b ;  /* 0x0000001c43437211 */ /* 0x080fe400078fdaff */
[----:B------:R-:W-:Y:S01]  /*0a90*/  LEA.HI.SX32 R71, R71, R28, 0x1b ;  /* 0x0000001c47477211 */ /* 0x000fe200078fdaff */
[----:B------:R-:W-:Y:S01]  /*0aa0*/  VIADD R73, R28, 0x100 ;  /* 0x000001001c497836 */ /* 0x000fe20000000000 */
[----:B0-----:R-:W-:-:S02]  /*0ab0*/  LEA R68, R63, R68, 0x18 ;  /* 0x000000443f447211 */ /* 0x001fc400078ec0ff */
[----:B------:R-:W-:-:S04]  /*0ac0*/  LEA.HI.SX32 R63, R28, R28, 0x1b ;  /* 0x0000001c1c3f7211 */ /* 0x000fc800078fdaff */
[-C--:B------:R-:W-:Y:S01]  /*0ad0*/  LEA R62, R63, R68.reuse, 0x1 ;  /* 0x000000443f3e7211 */ /* 0x080fe200078e08ff */
[----:B------:R-:W-:Y:S01]  /*0ae0*/  VIADD R63, R28, 0x20 ;  /* 0x000000201c3f7836 */ /* 0x000fe20000000000 */
[----:B------:R-:W-:-:S04]  /*0af0*/  LEA R66, R69, R68, 0x1 ;  /* 0x0000004445427211 */ /* 0x000fc800078e08ff */
[----:B------:R-:W-:Y:S01]  /*0b00*/  LEA.HI.SX32 R63, R63, R28, 0x1b ;  /* 0x0000001c3f3f7211 */ /* 0x000fe200078fdaff */
[--C-:B------:R-:W-:Y:S01]  /*0b10*/  IMAD R64, R65, 0x2, R68.reuse ;  /* 0x0000000241407824 */ /* 0x100fe200078e0244 */
[C---:B------:R-:W-:Y:S02]  /*0b20*/  IADD3 R69, R28.reuse, 0xe0, RZ ;  /* 0x000000e01c457810 */ /* 0x040fe40007ffe0ff */
[-C--:B------:R-:W-:Y:S02]  /*0b30*/  LEA R63, R63, R68.reuse, 0x1 ;  /* 0x000000443f3f7211 */ /* 0x080fe400078e08ff */
[C---:B------:R-:W-:Y:S02]  /*0b40*/  IADD3 R77, R28.reuse, 0x120, RZ ;  /* 0x000001201c4d7810 */ /* 0x040fe40007ffe0ff */
[----:B------:R-:W-:Y:S01]  /*0b50*/  LEA R65, R67, R68, 0x1 ;  /* 0x0000004443417211 */ /* 0x000fe200078e08ff */
[----:B------:R-:W-:Y:S01]  /*0b60*/  IMAD R67, R71, 0x2, R68 ;  /* 0x0000000247437824 */ /* 0x000fe200078e0244 */
[----:B------:R-:W-:-:S02]  /*0b70*/  IADD3 R79, R28, 0x140, RZ ;  /* 0x000001401c4f7810 */ /* 0x000fc40007ffe0ff */
[-C--:B------:R-:W-:Y:S02]  /*0b80*/  LEA.HI.SX32 R71, R69, R28.reuse, 0x1b ;  /* 0x0000001c45477211 */ /* 0x080fe400078fdaff */
[-C--:B------:R-:W-:Y:S02]  /*0b90*/  LEA.HI.SX32 R73, R73, R28.reuse, 0x1b ;  /* 0x0000001c49497211 */ /* 0x080fe400078fdaff */
[-C--:B------:R-:W-:Y:S02]  /*0ba0*/  LEA.HI.SX32 R77, R77, R28.reuse, 0x1b ;  /* 0x0000001c4d4d7211 */ /* 0x080fe400078fdaff */
[----:B------:R-:W-:Y:S02]  /*0bb0*/  LEA.HI.SX32 R79, R79, R28, 0x1b ;  /* 0x0000001c4f4f7211 */ /* 0x000fe400078fdaff */
[-C--:B------:R-:W-:Y:S01]  /*0bc0*/  LEA R70, R71, R68.reuse, 0x1 ;  /* 0x0000004447467211 */ /* 0x080fe200078e08ff */
[----:B------:R-:W-:Y:S01]  /*0bd0*/  IMAD R72, R77, 0x2, R68 ;  /* 0x000000024d487824 */ /* 0x000fe200078e0244 */
[----:B------:R-:W-:-:S02]  /*0be0*/  LEA R71, R73, R68, 0x1 ;  /* 0x0000004449477211 */ /* 0x000fc400078e08ff */
[----:B------:R-:W-:Y:S01]  /*0bf0*/  LEA R73, R79, R68, 0x1 ;  /* 0x000000444f497211 */ /* 0x000fe200078e08ff */
[C---:B------:R-:W-:Y:S01]  /*0c00*/  VIADD R79, R28.reuse, 0x1e0 ;  /* 0x000001e01c4f7836 */ /* 0x040fe20000000000 */
[----:B------:R-:W-:-:S04]  /*0c10*/  IADD3 R77, R28, 0x1c0, RZ ;  /* 0x000001c01c4d7810 */ /* 0x000fc80007ffe0ff */
[----:B------:R-:W-:-:S04]  /*0c20*/  LEA.HI.SX32 R79, R79, R28, 0x1b ;  /* 0x0000001c4f4f7211 */ /* 0x000fc800078fdaff */
[----:B------:R-:W-:Y:S02]  /*0c30*/  LEA R79, R79, R68, 0x1 ;  /* 0x000000444f4f7211 */ /* 0x000fe400078e08ff */
[-C--:B------:R-:W-:Y:S02]  /*0c40*/  ISETP.GE.AND P2, PT, R16, R75.reuse, PT ;  /* 0x0000004b1000720c */ /* 0x080fe40003f46270 */
[-C--:B------:R-:W-:Y:S02]  /*0c50*/  ISETP.GE.AND P1, PT, R24, R75.reuse, PT ;  /* 0x0000004b1800720c */ /* 0x080fe40003f26270 */
[-C--:B------:R-:W-:Y:S02]  /*0c60*/  ISETP.GE.AND P0, PT, R48, R75.reuse, PT ;  /* 0x0000004b3000720c */ /* 0x080fe40003f06270 */
        /* <DEDUP_REMOVED lines=15> */
[----:B0-----:R-:W-:-:S04]  /*0d60*/  IADD3 R11, R28, 0xc0, RZ ;  /* 0x000000c01c0b7810 */ /* 0x001fc80007ffe0ff */
[----:B------:R-:W-:Y:S01]  /*0d70*/  LEA.HI.SX32 R11, R11, R28, 0x1b ;  /* 0x0000001c0b0b7211 */ /* 0x000fe200078fdaff */
[----:B---3--:R-:W-:Y:S04]  /*0d80*/  STS.U16 [R63+0x40], R10 ;  /* 0x0000400a3f007388 */ /* 0x008fe80000000400 */
[----:B------:R-:W-:Y:S01]  /*0d90*/  IMAD R69, R11, 0x2, R68 ;  /* 0x000000020b457824 */ /* 0x000fe200078e0244 */
[----:B------:R0:W-:Y:S01]  /*0da0*/  STS.U16 [R64+0x80], R13 ;  /* 0x0000800d40007388 */ /* 0x0001e20000000400 */
[----:B------:R-:W-:-:S03]  /*0db0*/  IADD3 R11, R28, 0x160, RZ ;  /* 0x000001601c0b7810 */ /* 0x000fc60007ffe0ff */
[----:B----4-:R-:W-:Y:S04]  /*0dc0*/  STS.U16 [R65+0xc0], R12 ;  /* 0x0000c00c41007388 */ /* 0x010fe80000000400 */
[----:B------:R1:W-:Y:S01]  /*0dd0*/  STS.U16 [R66+0x100], R15 ;  /* 0x0001000f42007388 */ /* 0x0003e20000000400 */
[C---:B0-----:R-:W-:Y:S01]  /*0de0*/  VIADD R13, R28.reuse, 0x180 ;  /* 0x000001801c0d7836 */ /* 0x041fe20000000000 */
[----:B------:R-:W-:Y:S02]  /*0df0*/  LEA.HI.SX32 R11, R11, R28, 0x1b ;  /* 0x0000001c0b0b7211 */ /* 0x000fe400078fdaff */
[----:B------:R-:W-:Y:S01]  /*0e00*/  STS.U16 [R67+0x140], R14 ;  /* 0x0001400e43007388 */ /* 0x000fe20000000400 */
[----:B-1----:R-:W-:-:S03]  /*0e10*/  IADD3 R15, R28, 0x1a0, RZ ;  /* 0x000001a01c0f7810 */ /* 0x002fc60007ffe0ff */
[----:B------:R-:W-:Y:S01]  /*0e20*/  STS.U16 [R69+0x180], R18 ;  /* 0x0001801245007388 */ /* 0x000fe20000000400 */
[-C--:B------:R-:W-:Y:S02]  /*0e30*/  LEA.HI.SX32 R13, R13, R28.reuse, 0x1b ;  /* 0x0000001c0d0d7211 */ /* 0x080fe400078fdaff */
[----:B------:R-:W-:Y:S01]  /*0e40*/  LEA.HI.SX32 R15, R15, R28, 0x1b ;  /* 0x0000001c0f0f7211 */ /* 0x000fe200078fdaff */
[----:B------:R0:W-:Y:S01]  /*0e50*/  STS.U16 [R70+0x1c0], R17 ;  /* 0x0001c01146007388 */ /* 0x0001e20000000400 */
[----:B------:R-:W-:-:S03]  /*0e60*/  SHF.L.U32 R12, R28, 0x4, RZ ;  /* 0x000000041c0c7819 */ /* 0x000fc600000006ff */
[----:B------:R1:W-:Y:S04]  /*0e70*/  STS.U16 [R71+0x200], R74 ;  /* 0x0002004a47007388 */ /* 0x0003e80000000400 */
[----:B------:R-:W-:Y:S01]  /*0e80*/  STS.U16 [R72+0x240], R19 ;  /* 0x0002401348007388 */ /* 0x000fe20000000400 */
[----:B0-----:R-:W-:-:S03]  /*0e90*/  LEA.HI.SX32 R17, R77, R28, 0x1b ;  /* 0x0000001c4d117211 */ /* 0x001fc600078fdaff */
[----:B------:R0:W-:Y:S01]  /*0ea0*/  STS.U16 [R73+0x280], R76 ;  /* 0x0002804c49007388 */ /* 0x0001e20000000400 */
[-C--:B-1----:R-:W-:Y:S01]  /*0eb0*/  LEA R74, R11, R68.reuse, 0x1 ;  /* 0x000000440b4a7211 */ /* 0x082fe200078e08ff */
[--C-:B------:R-:W-:Y:S01]  /*0ec0*/  IMAD R77, R15, 0x2, R68.reuse ;  /* 0x000000020f4d7824 */ /* 0x100fe200078e0244 */
[-C--:B------:R-:W-:Y:S02]  /*0ed0*/  LEA R78, R17, R68.reuse, 0x1 ;  /* 0x00000044114e7211 */ /* 0x080fe400078e08ff */
[----:B0-----:R-:W-:Y:S02]  /*0ee0*/  LEA R76, R13, R68, 0x1 ;  /* 0x000000440d4c7211 */ /* 0x001fe400078e08ff */
[----:B------:R-:W-:Y:S01]  /*0ef0*/  LEA.HI.SX32 R13, R12, R12, 0x1b ;  /* 0x0000000c0c0d7211 */ /* 0x000fe200078fdaff */
[----:B------:R-:W-:Y:S04]  /*0f00*/  STS.U16 [R74+0x2c0], R81 ;  /* 0x0002c0514a007388 */ /* 0x000fe80000000400 */
[----:B------:R-:W-:Y:S04]  /*0f10*/  STS.U16 [R76+0x300], R83 ;  /* 0x000300534c007388 */ /* 0x000fe80000000400 */
[----:B------:R0:W-:Y:S04]  /*0f20*/  STS.U16 [R77+0x340], R80 ;  /* 0x000340504d007388 */ /* 0x0001e80000000400 */
[----:B------:R-:W-:Y:S01]  /*0f30*/  STS.U16 [R78+0x380], R85 ;  /* 0x000380554e007388 */ /* 0x000fe20000000400 */
[----:B0-----:R-:W-:-:S03]  /*0f40*/  IMAD R80, R13, 0x2, R68 ;  /* 0x000000020d507824 */ /* 0x001fc600078e0244 */
        /* <DEDUP_REMOVED lines=19> */
[----:B------:R-:W-:Y:S01]  /*1080*/  MOV R11, R87 ;  /* 0x00000057000b7202 */ /* 0x000fe20000000f00 */
[----:B------:R-:W-:Y:S01]  /*1090*/  BAR.SYNC.DEFER_BLOCKING 0x0 ;  /* 0x0000000000007b1d */ /* 0x000fe20000010000 */
[----:B------:R-:W-:-:S02]  /*10a0*/  PRMT R84, RZ, 0x7610, R84 ;  /* 0x00007610ff547816 */ /* 0x000fc40000000054 */
[----:B------:R-:W-:Y:S02]  /*10b0*/  PRMT R87, RZ, 0x7610, R87 ;  /* 0x00007610ff577816 */ /* 0x000fe40000000057 */
[----:B------:R-:W-:Y:S02]  /*10c0*/  PRMT R81, RZ, 0x7610, R81 ;  /* 0x00007610ff517816 */ /* 0x000fe40000000051 */
[----:B------:R-:W-:Y:S02]  /*10d0*/  PRMT R83, RZ, 0x7610, R83 ;  /* 0x00007610ff537816 */ /* 0x000fe40000000053 */
[----:B0-----:R-:W-:Y:S01]  /*10e0*/  PRMT R82, RZ, 0x7610, R82 ;  /* 0x00007610ff527816 */ /* 0x001fe20000000052 */
        /* <DEDUP_REMOVED lines=18> */
[----:B------:R-:W-:Y:S01]  /*1210*/  PRMT R85, RZ, 0x7610, R85 ;  /* 0x00007610ff557816 */ /* 0x000fe20000000055 */
        /* <DEDUP_REMOVED lines=43> */
[----:B-1----:R-:W-:-:S02]  /*14d0*/  SHF.L.U32 R81, R81, 0x10, RZ ;  /* 0x0000001051517819 */ /* 0x002fc400000006ff */
[----:B--2---:R-:W-:-:S03]  /*14e0*/  SHF.L.U32 R109, R85, 0x10, RZ ;  /* 0x00000010556d7819 */ /* 0x004fc600000006ff */
[----:B-----5:R-:W-:-:S05]  /*14f0*/  FADD.FTZ R85, R81, R22 ;  /* 0x0000001651557221 */ /* 0x020fca0000010000 */
[----:B------:R-:W-:Y:S02]  /*1500*/  FSETP.GTU.FTZ.AND P4, PT, R85, 20, PT ;  /* 0x41a000005500780b */ /* 0x000fe40003f9c000 */
[----:B---3--:R-:W-:Y:S02]  /*1510*/  SHF.L.U32 R83, R83, 0x10, RZ ;  /* 0x0000001053537819 */ /* 0x008fe400000006ff */
[----:B------:R-:W-:Y:S01]  /*1520*/  ISETP.EQ.OR P4, PT, RZ, UR8, P4 ;  /* 0x00000008ff007c0c */ /* 0x000fe2000a782670 */
[----:B----4-:R-:W-:Y:S01]  /*1530*/  IMAD.U32 R111, R86, 0x10000, RZ ;  /* 0x00010000566f7824 */ /* 0x010fe200078e00ff */
[----:B------:R-:W-:Y:S01]  /*1540*/  SHF.L.U32 R107, R84, 0x10, RZ ;  /* 0x00000010546b7819 */ /* 0x000fe200000006ff */
[--C-:B------:R-:W-:Y:S01]  /*1550*/  FADD.FTZ R86, R83, R22.reuse ;  /* 0x0000001653567221 */ /* 0x100fe20000010000 */
[----:B0-----:R-:W-:Y:S01]  /*1560*/  ISETP.GE.AND P6, PT, R87, 0x1, PT ;  /* 0x000000015700780c */ /* 0x001fe20003fc6270 */
[----:B------:R-:W-:Y:S02]  /*1570*/  IMAD.U32 R87, R82, 0x10000, RZ ;  /* 0x0001000052577824 */ /* 0x000fe400078e00ff */
        /* <DEDUP_REMOVED lines=44> */
.L_x_3965:
[----:B------:R-:W-:Y:S05]  /*1840*/  BSYNC B0 ;  /* 0x0000000000007941 */ /* 0x000fea0003800000 */
.L_x_3964:
        /* <DEDUP_REMOVED lines=36> */
.L_x_3967:
[----:B------:R-:W-:Y:S05]  /*1a90*/  BSYNC B0 ;  /* 0x0000000000007941 */ /* 0x000fea0003800000 */
.L_x_3966:
        /* <DEDUP_REMOVED lines=38> */
.L_x_3969:
[----:B------:R-:W-:Y:S05]  /*1d00*/  BSYNC B0 ;  /* 0x0000000000007941 */ /* 0x000fea0003800000 */
.L_x_3968:
        /* <DEDUP_REMOVED lines=36> */
.L_x_3971:
[----:B------:R-:W-:Y:S05]  /*1f50*/  BSYNC B0 ;  /* 0x0000000000007941 */ /* 0x000fea0003800000 */
.L_x_3970:
        /* <DEDUP_REMOVED lines=38> */
.L_x_3973:
[----:B------:R-:W-:Y:S05]  /*21c0*/  BSYNC B0 ;  /* 0x0000000000007941 */ /* 0x000fea0003800000 */
.L_x_3972:
        /* <DEDUP_REMOVED lines=36> */
.L_x_3975:
[----:B------:R-:W-:Y:S05]  /*2410*/  BSYNC B0 ;  /* 0x0000000000007941 */ /* 0x000fea0003800000 */
.L_x_3974:
        /* <DEDUP_REMOVED lines=38> */
.L_x_3977:
[----:B------:R-:W-:Y:S05]  /*2680*/  BSYNC B0 ;  /* 0x0000000000007941 */ /* 0x000fea0003800000 */
.L_x_3976:
        /* <DEDUP_REMOVED lines=37> */
.L_x_3979:
[----:B------:R-:W-:Y:S05]  /*28e0*/  BSYNC B0 ;  /* 0x0000000000007941 */ /* 0x000fea0003800000 */
.L_x_3978:
        /* <DEDUP_REMOVED lines=42> */
.L_x_3981:
[----:B------:R-:W-:Y:S05]  /*2b90*/  BSYNC B0 ;  /* 0x0000000000007941 */ /* 0x000fea0003800000 */
.L_x_3980:
        /* <DEDUP_REMOVED lines=40> */
.L_x_3983:
[----:B------:R-:W-:Y:S05]  /*2e20*/  BSYNC B0 ;  /* 0x0000000000007941 */ /* 0x000fea0003800000 */
.L_x_3982:
        /* <DEDUP_REMOVED lines=46> */
.L_x_3985:
[----:B------:R-:W-:Y:S05]  /*3110*/  BSYNC B0 ;  /* 0x0000000000007941 */ /* 0x000fea0003800000 */
.L_x_3984:
        /* <DEDUP_REMOVED lines=33> */
.L_x_3987:
[----:B------:R-:W-:Y:S05]  /*3330*/  BSYNC B0 ;  /* 0x0000000000007941 */ /* 0x000fea0003800000 */
.L_x_3986:
        /* <DEDUP_REMOVED lines=33> */
.L_x_3989:
[----:B------:R-:W-:Y:S05]  /*3550*/  BSYNC B0 ;  /* 0x0000000000007941 */ /* 0x000fea0003800000 */
.L_x_3988:
        /* <DEDUP_REMOVED lines=33> */
.L_x_3991:
[----:B------:R-:W-:Y:S05]  /*3770*/  BSYNC B0 ;  /* 0x0000000000007941 */ /* 0x000fea0003800000 */
.L_x_3990:
        /* <DEDUP_REMOVED lines=33> */
.L_x_3993:
[----:B------:R-:W-:Y:S05]  /*3990*/  BSYNC B0 ;  /* 0x0000000000007941 */ /* 0x000fea0003800000 */
.L_x_3992:
        /* <DEDUP_REMOVED lines=33> */
.L_x_3995:
[----:B------:R-:W-:Y:S05]  /*3bb0*/  BSYNC B0 ;  /* 0x0000000000007941 */ /* 0x000fea0003800000 */
.L_x_3994:
        /* <DEDUP_REMOVED lines=24> */
[----:B------:R-:W-:Y:S01]  /*3d40*/  FMUL.FTZ R108, R108, R89 ;  /* 0x000000596c6c7220 */ /* 0x000fe20000410000 */
        /* <DEDUP_REMOVED lines=10> */
[----:B------:R-:W-:Y:S01]  /*3df0*/  ISETP.EQ.OR P0, PT, R29, RZ, P0 ;  /* 0x000000ff1d00720c */ /* 0x000fe20000702670 */
[----:B------:R-:W-:Y:S01]  /*3e00*/  FMUL.FTZ R110, R110, R103 ;  /* 0x000000676e6e7220 */ /* 0x000fe20000410000 */
[----:B------:R-:W-:Y:S01]  /*3e10*/  FMUL.FTZ R112, R112, R97 ;  /* 0x0000006170707220 */ /* 0x000fe20000410000 */
[----:B------:R-:W2:Y:S01]  /*3e20*/  LDC.64 R14, c[0x0][0x2d8] ;  /* 0x0000b600ff0e7b82 */ /* 0x000ea20000000a00 */
[----:B------:R-:W-:Y:S01]  /*3e30*/  FMUL.FTZ R135, R135, R90 ;  /* 0x0000005a87877220 */ /* 0x000fe20000410000 */
[----:B------:R-:W-:Y:S01]  /*3e40*/  MOV R137, RZ ;  /* 0x000000ff00897202 */ /* 0x000fe20000000f00 */
[----:B------:R-:W-:Y:S01]  /*3e50*/  ULDC UR14, c[0x0][0x21c] ;  /* 0x00008700000e7ab9 */ /* 0x000fe20000000800 */
[----:B------:R-:W-:Y:S01]  /*3e60*/  ULDC.64 UR8, c[0x0][0x238] ;  /* 0x00008e0000087ab9 */ /* 0x000fe20000000a00 */
[----:B------:R-:W-:Y:S01]  /*3e70*/  ULDC.64 UR10, c[0x0][0x250] ;  /* 0x00009400000a7ab9 */ /* 0x000fe20000000a00 */
[----:B------:R-:W-:-:S02]  /*3e80*/  ULDC.64 UR12, c[0x0][0x270] ;  /* 0x00009c00000c7ab9 */ /* 0x000fc40000000a00 */
[----:B------:R-:W3:Y:S08]  /*3e90*/  LDC.64 R16, c[0x0][0x2e0] ;  /* 0x0000b800ff107b82 */ /* 0x000ef00000000a00 */
[----:B------:R-:W4:Y:S02]  /*3ea0*/  LDC.64 R18, c[0x0][0x310] ;  /* 0x0000c400ff127b82 */ /* 0x000f240000000a00 */
.L_x_3999:
        /* <DEDUP_REMOVED lines=10> */
[----:B------:R-:W-:Y:S01]  /*3f50*/  MOV R95, R33 ;  /* 0x00000021005f7202 */ /* 0x000fe20000000f00 */
[C---:B------:R-:W-:Y:S01]  /*3f60*/  IMAD R144, R142.reuse, UR10, RZ ;  /* 0x0000000a8e907c24 */ /* 0x040fe2000f8e02ff */
[----:B------:R-:W0:Y:S01]  /*3f70*/  S2R R25, SR_TID.X ;  /* 0x0000000000197919 */ /* 0x000e220000002100 */
[----:B------:R-:W-:Y:S02]  /*3f80*/  IMAD R142, R142, UR12, RZ ;  /* 0x0000000c8e8e7c24 */ /* 0x000fe4000f8e02ff */
[----:B------:R-:W-:Y:S02]  /*3f90*/  IMAD R143, R137, UR11, R144 ;  /* 0x0000000b898f7c24 */ /* 0x000fe4000f8e0290 */
[----:B-1----:R-:W-:Y:S01]  /*3fa0*/  IMAD.MOV.U32 R101, RZ, RZ, R35 ;  /* 0x000000ffff657224 */ /* 0x002fe200078e0023 */
[-C--:B------:R-:W-:Y:S02]  /*3fb0*/  ISETP.GE.U32.AND P3, PT, R30, R75.reuse, PT ;  /* 0x0000004b1e00720c */ /* 0x080fe40003f66070 */
[----:B------:R-:W-:-:S02]  /*3fc0*/  ISETP.GE.U32.AND P4, PT, R32, R75, PT ;  /* 0x0000004b2000720c */ /* 0x000fc40003f86070 */
[----:B------:R-:W-:Y:S02]  /*3fd0*/  FSEL R148, R96, RZ, !P3 ;  /* 0x000000ff60947208 */ /* 0x000fe40005800000 */
[----:B------:R-:W-:Y:S02]  /*3fe0*/  ISETP.GE.U32.AND P5, PT, R34, R75, PT ;  /* 0x0000004b2200720c */ /* 0x000fe40003fa6070 */
[----:B------:R-:W-:Y:S01]  /*3ff0*/  FSEL R150, R131, RZ, !P4 ;  /* 0x000000ff83967208 */ /* 0x000fe20006000000 */
[----:B0-----:R-:W-:-:S05]  /*4000*/  IMAD.SHL.U32 R144, R25, 0x10, RZ ;  /* 0x0000001019907824 */ /* 0x001fca00078e00ff */
[----:B------:R-:W-:-:S04]  /*4010*/  ISETP.GE.U32.AND P2, PT, R144, R75, PT ;  /* 0x0000004b9000720c */ /* 0x000fc80003f46070 */
[----:B------:R-:W-:Y:S02]  /*4020*/  FSEL R147, R132, RZ, !P2 ;  /* 0x000000ff84937208 */ /* 0x000fe40005000000 */
[----:B------:R-:W-:Y:S02]  /*4030*/  ISETP.GE.U32.AND P6, PT, R36, R75, PT ;  /* 0x0000004b2400720c */ /* 0x000fe40003fc6070 */
[----:B------:R-:W-:Y:S02]  /*4040*/  FSEL R152, R133, RZ, !P5 ;  /* 0x000000ff85987208 */ /* 0x000fe40006800000 */
        /* <DEDUP_REMOVED lines=9> */
[----:B------:R-:W-:-:S04]  /*40e0*/  FMUL.FTZ R141, R68, R82 ;  /* 0x00000052448d7220 */ /* 0x000fc80000410000 */
[----:B------:R2:W5:Y:S01]  /*40f0*/  MUFU.EX2 R138, R106 ;  /* 0x0000006a008a7308 */ /* 0x0005620000000800 */
[----:B0-----:R-:W-:-:S04]  /*4100*/  IMAD.MOV.U32 R94, RZ, RZ, R4 ;  /* 0x000000ffff5e7224 */ /* 0x001fc800078e0004 */
[----:B------:R-:W-:-:S03]  /*4110*/  IMAD.WIDE.U32 R94, R137, UR10, R94 ;  /* 0x0000000a895e7c25 */ /* 0x000fc6000f8e005e */
[----:B------:R0:W4:Y:S02]  /*4120*/  MUFU.EX2 R139, R107 ;  /* 0x0000006b008b7308 */ /* 0x0001240000000800 */
[----:B------:R-:W-:Y:S01]  /*4130*/  IADD3 R95, R95, R143, RZ ;  /* 0x0000008f5f5f7210 */ /* 0x000fe20007ffe0ff */
[----:B------:R-:W-:Y:S01]  /*4140*/  IMAD R143, R137, UR13, R142 ;  /* 0x0000000d898f7c24 */ /* 0x000fe2000f8e028e */
[----:B--2---:R-:W-:Y:S01]  /*4150*/  LEA R106, P1, R94, R14, 0x2 ;  /* 0x0000000e5e6a7211 */ /* 0x004fe200078210ff */
[----:B------:R-:W-:-:S03]  /*4160*/  FMUL.FTZ R142, R68, R83 ;  /* 0x00000053448e7220 */ /* 0x000fc60000410000 */
[----:B------:R-:W-:Y:S01]  /*4170*/  MUFU.EX2 R140, R140 ;  /* 0x0000008c008c7308 */ /* 0x000fe20000000800 */
[----:B0-----:R-:W-:Y:S02]  /*4180*/  LEA.HI.X R107, R94, R15, R95, 0x2, P1 ;  /* 0x0000000f5e6b7211 */ /* 0x001fe400008f145f */
[----:B------:R-:W-:Y:S01]  /*4190*/  IADD3 R95, R101, R143, RZ ;  /* 0x0000008f655f7210 */ /* 0x000fe20007ffe0ff */
[----:B------:R-:W-:Y:S01]  /*41a0*/  FMUL.FTZ R101, R68, R84 ;  /* 0x0000005444657220 */ /* 0x000fe20000410000 */
[C---:B---3--:R-:W-:Y:S01]  /*41b0*/  LEA R94, P1, R100.reuse, R16, 0x2 ;  /* 0x00000010645e7211 */ /* 0x048fe200078210ff */
[----:B------:R0:W2:Y:S02]  /*41c0*/  LDG.E R145, desc[UR4][R106.64] ;  /* 0x000000046a917981 */ /* 0x0000a4000c1e1900 */
[----:B------:R-:W-:Y:S01]  /*41d0*/  MUFU.EX2 R141, R141 ;  /* 0x0000008d008d7308 */ /* 0x000fe20000000800 */
[----:B------:R-:W-:-:S07]  /*41e0*/  LEA.HI.X R95, R100, R17, R95, 0x2, P1 ;  /* 0x00000011645f7211 */ /* 0x000fce00008f145f */
[----:B------:R-:W3:Y:S01]  /*41f0*/  MUFU.EX2 R101, R101 ;  /* 0x0000006500657308 */ /* 0x000ee20000000800 */
[----:B------:R-:W-:Y:S01]  /*4200*/  FMUL.FTZ R100, R68, R88 ;  /* 0x0000005844647220 */ /* 0x000fe20000410000 */
[----:B-1----:R-:W-:Y:S01]  /*4210*/  FSEL R146, R136, 1, !P2 ;  /* 0x3f80000088927808 */ /* 0x002fe20005000000 */
[----:B------:R1:W2:Y:S01]  /*4220*/  LDG.E R144, desc[UR4][R94.64] ;  /* 0x000000045e907981 */ /* 0x0002a2000c1e1900 */
[----:B------:R-:W-:Y:S02]  /*4230*/  ISETP.GE.U32.AND P2, PT, R38, R75, PT ;  /* 0x0000004b2600720c */ /* 0x000fe40003f46070 */
        /* <DEDUP_REMOVED lines=14> */
[----:B------:R-:W-:Y:S01]  /*4320*/  FSEL R140, R141, 1, !P6 ;  /* 0x3f8000008d8c7808 */ /* 0x000fe20007000000 */
[----:B------:R-:W-:Y:S01]  /*4330*/  FMUL.FTZ R95, R68, R102 ;  /* 0x00000066445f7220 */ /* 0x000fe20000410000 */
[C---:B------:R-:W-:Y:S01]  /*4340*/  FFMA.FTZ R136, R153.reuse, R101, R152 ;  /* 0x0000006599887223 */ /* 0x040fe20000010098 */
[----:B------:R-:W-:-:S04]  /*4350*/  FMUL.FTZ R107, R153, R107 ;  /* 0x0000006b996b7220 */ /* 0x000fc80000410000 */
[----:B------:R-:W3:Y:S01]  /*4360*/  MUFU.EX2 R94, R94 ;  /* 0x0000005e005e7308 */ /* 0x000ee20000000800 */
[----:B------:R-:W-:Y:S01]  /*4370*/  ISETP.GE.U32.AND P3, PT, R39, R75, PT ;  /* 0x0000004b2700720c */ /* 0x000fe20003f66070 */
[----:B------:R-:W-:Y:S01]  /*4380*/  FMUL.FTZ R106, R68, R103 ;  /* 0x00000067446a7220 */ /* 0x000fe20000410000 */
[----:B------:R-:W-:Y:S01]  /*4390*/  FSEL R141, R92, RZ, !P1 ;  /* 0x000000ff5c8d7208 */ /* 0x000fe20004800000 */
[----:B------:R-:W-:Y:S01]  /*43a0*/  FFMA.FTZ R136, R140, R136, R155 ;  /* 0x000000888c887223 */ /* 0x000fe2000001009b */
        /* <DEDUP_REMOVED lines=30> */
[C---:B------:R-:W-:Y:S01]  /*4590*/  FFMA.FTZ R136, R160.reuse, R136, R143 ;  /* 0x00000088a0887223 */ /* 0x040fe2000001008f */
[----:B----4-:R-:W-:Y:S01]  /*45a0*/  FSEL R162, R95, 1, !P6 ;  /* 0x3f8000005fa27808 */ /* 0x010fe20007000000 */
[----:B------:R-:W4:Y:S01]  /*45b0*/  MUFU.EX2 R94, R94 ;  /* 0x0000005e005e7308 */ /* 0x000f220000000800 */
[----:B------:R-:W-:Y:S01]  /*45c0*/  FMUL.FTZ R107, R160, R107 ;  /* 0x0000006ba06b7220 */ /* 0x000fe20000410000 */
[----:B------:R-:W-:Y:S02]  /*45d0*/  ISETP.GE.U32.AND P2, PT, R44, R75, PT ;  /* 0x0000004b2c00720c */ /* 0x000fe40003f46070 */
[----:B------:R-:W-:Y:S01]  /*45e0*/  FSEL R165, R110, RZ, !P1 ;  /* 0x000000ff6ea57208 */ /* 0x000fe20004800000 */
[----:B------:R-:W-:Y:S01]  /*45f0*/  FFMA.FTZ R136, R162, R136, R163 ;  /* 0x00000088a2887223 */ /* 0x000fe200000100a3 */
        /* <DEDUP_REMOVED lines=10> */
[C---:B------:R-:W-:Y:S01]  /*46a0*/  FFMA.FTZ R136, R166.reuse, R136, R167 ;  /* 0x00000088a6887223 */ /* 0x040fe200000100a7 */
[----:B---3--:R-:W-:Y:S01]  /*46b0*/  FSEL R168, R101, 1, !P3 ;  /* 0x3f80000065a87808 */ /* 0x008fe20005800000 */
[----:B------:R-:W-:Y:S01]  /*46c0*/  FMUL.FTZ R107, R166, R107 ;  /* 0x0000006ba66b7220 */ /* 0x000fe20000410000 */
[----:B------:R-:W-:Y:S02]  /*46d0*/  ISETP.GE.U32.AND P5, PT, R47, R75, PT ;  /* 0x0000004b2f00720c */ /* 0x000fe40003fa6070 */
[----:B------:R-:W-:Y:S01]  /*46e0*/  FSEL R171, R123, RZ, !P4 ;  /* 0x000000ff7bab7208 */ /* 0x000fe20006000000 */
[----:B------:R-:W-:Y:S01]  /*46f0*/  FFMA.FTZ R136, R168, R136, R169 ;  /* 0x00000088a8887223 */ /* 0x000fe200000100a9 */
        /* <DEDUP_REMOVED lines=27> */
[----:B------:R-:W-:Y:S01]  /*48b0*/  MOV R68, 0x400 ;  /* 0x0000040000447802 */ /* 0x000fe20000000f00 */
[----:B------:R-:W-:-:S03]  /*48c0*/  HFMA2.MMA R101, -RZ, RZ, 0, 0 ;  /* 0x00000000ff657435 */ /* 0x000fc600000001ff */
[----:B---3--:R-:W-:-:S07]  /*48d0*/  LEA R68, R139, R68, 0x18 ;  /* 0x000000448b447211 */ /* 0x008fce00078ec0ff */
[C---:B0-----:R-:W-:Y:S01]  /*48e0*/  @P1 FFMA.FTZ R95, R94.reuse, R136, R95 ;  /* 0x000000885e5f1223 */ /* 0x041fe2000001005f */
[----:B-1----:R-:W-:-:S04]  /*48f0*/  @P1 FMUL.FTZ R94, R94, R107 ;  /* 0x0000006b5e5e1220 */ /* 0x002fc80000410000 */
[----:B------:R-:W0:Y:S04]  /*4900*/  SHFL.UP PT, R136, R95, 0x10, RZ ;  /* 0x060000005f887989 */ /* 0x000e2800000e00ff */
[----:B------:R-:W1:Y:S01]  /*4910*/  SHFL.UP PT, R107, R94, 0x10, RZ ;  /* 0x060000005e6b7989 */ /* 0x000e6200000e00ff */
[----:B------:R-:W-:Y:S01]  /*4920*/  MOV R100, 0x3f800000 ;  /* 0x3f80000000647802 */ /* 0x000fe20000000f00 */
[----:B------:R-:W-:Y:S01]  /*4930*/  @!P0 IMAD R106, R137, 0x8, R68 ;  /* 0x00000008896a8824 */ /* 0x000fe200078e0244 */
[C---:B------:R-:W-:Y:S02]  /*4940*/  ISETP.GE.AND P1, PT, R28.reuse, 0x10, PT ;  /* 0x000000101c00780c */ /* 0x040fe40003f26270 */
[----:B------:R-:W-:Y:S02]  /*4950*/  ISETP.NE.AND P2, PT, R28, 0x1f, PT ;  /* 0x0000001f1c00780c */ /* 0x000fe40003f45270 */
        /* <DEDUP_REMOVED lines=33> */
[----:B------:R-:W-:Y:S02]  /*4b70*/  IMAD R94, R29, R130, R137 ;  /* 0x000000821d5e7224 */ /* 0x000fe400078e0289 */
[----:B------:R-:W-:-:S03]  /*4b80*/  IMAD R101, R137, 0x8, R68 ;  /* 0x0000000889657824 */ /* 0x000fc600078e0244 */
[----:B------:R-:W-:Y:S02]  /*4b90*/  SHF.R.S32.HI R100, RZ, 0x1f, R94 ;  /* 0x0000001fff647819 */ /* 0x000fe4000001145e */
[C---:B------:R-:W-:Y:S01]  /*4ba0*/  IADD3 R95, P1, R27.reuse, R94, RZ ;  /* 0x0000005e1b5f7210 */ /* 0x040fe20007f3e0ff */
[----:B------:R0:W-:Y:S03]  /*4bb0*/  STS.64 [R101+0x450], R106 ;  /* 0x0004506a65007388 */ /* 0x0001e60000000a00 */
[----:B------:R-:W-:Y:S02]  /*4bc0*/  LEA.HI.X.SX32 R100, R27, R100, 0x1, P1 ;  /* 0x000000641b647211 */ /* 0x000fe400008f0eff */
[----:B------:R-:W-:-:S04]  /*4bd0*/  LEA R94, P1, R95, R18, 0x3 ;  /* 0x000000125f5e7211 */ /* 0x000fc800078218ff */
[----:B------:R-:W-:-:S05]  /*4be0*/  LEA.HI.X R95, R95, R19, R100, 0x3, P1 ;  /* 0x000000135f5f7211 */ /* 0x000fca00008f1c64 */
[----:B------:R0:W-:Y:S04]  /*4bf0*/  STG.E.64 desc[UR4][R94.64], R106 ;  /* 0x0000006a5e007986 */ /* 0x0001e8000c101b04 */
.L_x_3998:
[----:B------:R-:W-:Y:S05]  /*4c00*/  BSYNC B0 ;  /* 0x0000000000007941 */ /* 0x000fea0003800000 */
.L_x_3997:
[----:B------:R-:W-:Y:S01]  /*4c10*/  FFMA.FTZ R165, R164, R162, R165 ;  /* 0x000000a2a4a57223 */ /* 0x000fe200000100a5 */
[----:B------:R-:W-:Y:S01]  /*4c20*/  IADD3 R137, R137, 0x1, RZ ;  /* 0x0000000189897810 */ /* 0x000fe20007ffe0ff */
[C---:B------:R-:W-:Y:S01]  /*4c30*/  FFMA.FTZ R105, R144.reuse, R138, R105 ;  /* 0x0000008a90697223 */ /* 0x040fe20000010069 */
[----:B------:R-:W-:Y:S01]  /*4c40*/  FFMA.FTZ R114, R144, R149, R114 ;  /* 0x0000009590727223 */ /* 0x000fe20000010072 */
[----:B------:R-:W-:Y:S01]  /*4c50*/  FFMA.FTZ R166, R166, R165, R167 ;  /* 0x000000a5a6a67223 */ /* 0x000fe200000100a7 */
[----:B------:R-:W-:Y:S01]  /*4c60*/  ISETP.GE.AND P1, PT, R137, UR14, PT ;  /* 0x0000000e89007c0c */ /* 0x000fe2000bf26270 */
        /* <DEDUP_REMOVED lines=18> */
.L_x_3996:
[----:B------:R-:W-:Y:S01]  /*4d90*/  BAR.SYNC.DEFER_BLOCKING 0x0 ;  /* 0x0000000000007b1d */ /* 0x000fe20000010000 */
[----:B------:R-:W-:Y:S02]  /*4da0*/  ISETP.NE.AND P0, PT, R25, RZ, PT ;  /* 0x000000ff1900720c */ /* 0x000fe40003f05270 */
[----:B------:R-:W-:Y:S02]  /*4db0*/  F2FP.BF16.F32.PACK_AB R12, R114, R105 ;  /* 0x00000069720c723e */ /* 0x000fe400000010ff */
[----:B------:R-:W-:Y:S01]  /*4dc0*/  F2FP.BF16.F32.PACK_AB R13, R116, R109 ;  /* 0x0000006d740d723e */ /* 0x000fe200000010ff */
[----:B------:R-:W-:Y:S01]  /*4dd0*/  BSSY B0, `(.L_x_4000) ;  /* 0x0000051000007945 */ /* 0x000fe20003800000 */
[C---:B------:R-:W-:Y:S02]  /*4de0*/  PRMT R15, R12.reuse, 0x7610, R15 ;  /* 0x000076100c0f7816 */ /* 0x040fe4000000000f */
[----:B------:R-:W-:Y:S02]  /*4df0*/  PRMT R17, R12, 0x7632, R17 ;  /* 0x000076320c117816 */ /* 0x000fe40000000011 */
[----:B------:R-:W-:-:S02]  /*4e00*/  PRMT R18, R13, 0x7610, R18 ;  /* 0x000076100d127816 */ /* 0x000fc40000000012 */
[----:B------:R-:W-:Y:S01]  /*4e10*/  PRMT R19, R13, 0x7632, R19 ;  /* 0x000076320d137816 */ /* 0x000fe20000000013 */
[----:B------:R-:W1:Y:S01]  /*4e20*/  @!P0 LDC R16, c[0x0][0x218] ;  /* 0x00008600ff108b82 */ /* 0x000e620000000800 */
[----:B------:R-:W-:Y:S02]  /*4e30*/  F2FP.BF16.F32.PACK_AB R12, R120, R113 ;  /* 0x00000071780c723e */ /* 0x000fe400000010ff */
        /* <DEDUP_REMOVED lines=9> */
[----:B--2---:R-:W-:-:S03]  /*4ed0*/  PRMT R15, R12, 0x7610, R15 ;  /* 0x000076100c0f7816 */ /* 0x004fc6000000000f */
[----:B------:R2:W-:Y:S01]  /*4ee0*/  STS.U16 [R80+0x6], R19 ;  /* 0x0000061350007388 */ /* 0x0005e20000000400 */
[----:B---3--:R-:W-:Y:S01]  /*4ef0*/  PRMT R17, R12, 0x7632, R17 ;  /* 0x000076320c117816 */ /* 0x008fe20000000011 */
[----:B-1----:R-:W-:Y:S01]  /*4f00*/  @!P0 IMAD R83, R29, -0x200, R16 ;  /* 0xfffffe001d538824 */ /* 0x002fe200078e0210 */
[----:B------:R-:W-:Y:S01]  /*4f10*/  F2FP.BF16.F32.PACK_AB R12, R126, R119 ;  /* 0x000000777e0c723e */ /* 0x000fe200000010ff */
[----:B------:R1:W-:Y:S01]  /*4f20*/  STS.U16 [R80+0xc], R15 ;  /* 0x00000c0f50007388 */ /* 0x0003e20000000400 */
[----:B----4-:R-:W-:Y:S02]  /*4f30*/  PRMT R18, R13, 0x7632, R18 ;  /* 0x000076320d127816 */ /* 0x010fe40000000012 */
[----:B------:R-:W-:Y:S01]  /*4f40*/  F2FP.BF16.F32.PACK_AB R13, R128, R121 ;  /* 0x00000079800d723e */ /* 0x000fe200000010ff */
[----:B------:R-:W-:Y:S01]  /*4f50*/  STS.U16 [R80+0x8], R75 ;  /* 0x0000084b50007388 */ /* 0x000fe20000000400 */
[----:B--2---:R-:W-:Y:S02]  /*4f60*/  PRMT R19, R14, 0x7632, R19 ;  /* 0x000076320e137816 */ /* 0x004fe40000000013 */
[----:B------:R-:W-:Y:S01]  /*4f70*/  PRMT R84, R12, 0x7632, R84 ;  /* 0x000076320c547816 */ /* 0x000fe20000000054 */
[----:B------:R-:W-:Y:S01]  /*4f80*/  STS.U16 [R80+0xa], R81 ;  /* 0x00000a5150007388 */ /* 0x000fe20000000400 */
[----:B------:R-:W-:-:S02]  /*4f90*/  LOP3.LUT R16, R24, 0x20, RZ, 0xfc, !PT ;  /* 0x0000002018107812 */ /* 0x000fc400078efcff */
[----:B-1----:R-:W-:Y:S01]  /*4fa0*/  PRMT R15, R13, 0x7632, R15 ;  /* 0x000076320d0f7816 */ /* 0x002fe2000000000f */
[----:B------:R-:W-:Y:S04]  /*4fb0*/  STS.U16 [R80+0xe], R17 ;  /* 0x00000e1150007388 */ /* 0x000fe80000000400 */
[----:B------:R-:W-:Y:S04]  /*4fc0*/  STS.U16 [R80+0x10], R82 ;  /* 0x0000105250007388 */ /* 0x000fe80000000400 */
[----:B------:R-:W-:Y:S04]  /*4fd0*/  STS.U16 [R80+0x12], R18 ;  /* 0x0000121250007388 */ /* 0x000fe80000000400 */
[----:B------:R-:W-:Y:S04]  /*4fe0*/  STS.U16 [R80+0x14], R14 ;  /* 0x0000140e50007388 */ /* 0x000fe80000000400 */
[----:B------:R-:W-:Y:S04]  /*4ff0*/  STS.U16 [R80+0x16], R19 ;  /* 0x0000161350007388 */ /* 0x000fe80000000400 */
[----:B------:R1:W-:Y:S04]  /*5000*/  STS.U16 [R80+0x18], R12 ;  /* 0x0000180c50007388 */ /* 0x0003e80000000400 */
[----:B------:R2:W-:Y:S04]  /*5010*/  STS.U16 [R80+0x1a], R84 ;  /* 0x00001a5450007388 */ /* 0x0005e80000000400 */
[----:B------:R3:W-:Y:S01]  /*5020*/  STS.U16 [R80+0x1c], R13 ;  /* 0x00001c0d50007388 */ /* 0x0007e20000000400 */
[----:B-1----:R-:W-:-:S03]  /*5030*/  SHF.L.U32 R12, R29, 0x9, RZ ;  /* 0x000000091d0c7819 */ /* 0x002fc600000006ff */
[----:B------:R1:W-:Y:S01]  /*5040*/  STS.U16 [R80+0x1e], R15 ;  /* 0x00001e0f50007388 */ /* 0x0003e20000000400 */
[----:B------:R-:W-:-:S03]  /*5050*/  NOP ;  /* 0x0000000000007918 */ /* 0x000fc60000000000 */
[----:B------:R-:W-:Y:S01]  /*5060*/  LDS.U16 R17, [R62] ;  /* 0x000000003e117984 */ /* 0x000fe20000000400 */
[----:B--2---:R-:W2:Y:S01]  /*5070*/  LDC.64 R84, c[0x0][0x2b0] ;  /* 0x0000ac00ff547b82 */ /* 0x004ea20000000a00 */
[----:B---3--:R-:W-:Y:S02]  /*5080*/  SHF.R.S32.HI R13, RZ, 0x1f, R12 ;  /* 0x0000001fff0d7819 */ /* 0x008fe4000001140c */
[----:B------:R-:W-:Y:S04]  /*5090*/  LDS.U16 R75, [R63+0x40] ;  /* 0x000040003f4b7984 */ /* 0x000fe80000000400 */
[----:B------:R-:W-:Y:S04]  /*50a0*/  LDS.U16 R81, [R64+0x80] ;  /* 0x0000800040517984 */ /* 0x000fe80000000400 */
[----:B------:R-:W-:Y:S04]  /*50b0*/  LDS.U16 R87, [R65+0xc0] ;  /* 0x0000c00041577984 */ /* 0x000fe80000000400 */
[----:B------:R-:W-:Y:S04]  /*50c0*/  LDS.U16 R89, [R66+0x100] ;  /* 0x0001000042597984 */ /* 0x000fe80000000400 */
[----:B------:R-:W-:Y:S04]  /*50d0*/  LDS.U16 R91, [R67+0x140] ;  /* 0x00014000435b7984 */ /* 0x000fe80000000400 */
[----:B------:R-:W-:Y:S01]  /*50e0*/  LDS.U16 R93, [R69+0x180] ;  /* 0x00018000455d7984 */ /* 0x000fe20000000400 */
[----:B--2---:R-:W-:-:S02]  /*50f0*/  IMAD R14, R84, UR7, RZ ;  /* 0x00000007540e7c24 */ /* 0x004fc4000f8e02ff */
[----:B------:R-:W-:Y:S01]  /*5100*/  IMAD.WIDE.U32 R18, R84, UR6, RZ ;  /* 0x0000000654127c25 */ /* 0x000fe2000f8e00ff */
[----:B0-----:R-:W-:Y:S03]  /*5110*/  LDS.U16 R95, [R70+0x1c0] ;  /* 0x0001c000465f7984 */ /* 0x001fe60000000400 */
[----:B------:R-:W-:Y:S01]  /*5120*/  IMAD R85, R85, UR6, R14 ;  /* 0x0000000655557c24 */ /* 0x000fe2000f8e020e */
[----:B------:R-:W-:Y:S01]  /*5130*/  LDS.U16 R97, [R71+0x200] ;  /* 0x0002000047617984 */ /* 0x000fe20000000400 */
[----:B------:R-:W-:Y:S02]  /*5140*/  IADD3 R14, P2, R24, R12, RZ ;  /* 0x0000000c180e7210 */ /* 0x000fe40007f5e0ff */
[----:B------:R-:W-:Y:S01]  /*5150*/  IMAD.IADD R131, R19, 0x1, R85 ;  /* 0x0000000113837824 */ /* 0x000fe200078e0255 */
[----:B------:R-:W-:Y:S01]  /*5160*/  LDS.U16 R99, [R72+0x240] ;  /* 0x0002400048637984 */ /* 0x000fe20000000400 */
[----:B-1----:R-:W-:-:S03]  /*5170*/  IADD3.X R15, R26, R13, RZ, P2, !PT ;  /* 0x0000000d1a0f7210 */ /* 0x002fc600017fe4ff */
        /* <DEDUP_REMOVED lines=8> */
[----:B------:R-:W0:Y:S02]  /*5200*/  LDS R129, [R68+0x420] ;  /* 0x0004200044817984 */ /* 0x000e240000000800 */
        /* <DEDUP_REMOVED lines=13> */
.L_x_4001:
[----:B------:R-:W-:Y:S05]  /*52e0*/  BSYNC B0 ;  /* 0x0000000000007941 */ /* 0x000fea0003800000 */
.L_x_4000:
[----:B------:R-:W-:Y:S01]  /*52f0*/  MOV R82, R18 ;  /* 0x0000001200527202 */ /* 0x000fe20000000f00 */
[----:B------:R-:W-:Y:S01]  /*5300*/  ULDC.64 UR8, c[0x0][0x2b8] ;  /* 0x0000ae0000087ab9 */ /* 0x000fe20000000a00 */
[----:B------:R-:W-:Y:S01]  /*5310*/  IMAD.MOV.U32 R83, RZ, RZ, R131 ;  /* 0x000000ffff537224 */ /* 0x000fe200078e0083 */
[----:B------:R-:W1:Y:S01]  /*5320*/  LDC R86, c[0x0][0x218] ;  /* 0x00008600ff567b82 */ /* 0x000e620000000800 */
[----:B------:R-:W-:Y:S01]  /*5330*/  IMAD R19, R20, UR8, RZ ;  /* 0x0000000814137c24 */ /* 0x000fe2000f8e02ff */
[----:B0-----:R-:W-:Y:S01]  /*5340*/  SHF.L.U32 R17, R16, 0x1, RZ ;  /* 0x0000000110117819 */ /* 0x001fe200000006ff */
[----:B------:R-:W-:Y:S01]  /*5350*/  IMAD.WIDE.U32 R82, R0, UR8, R82 ;  /* 0x0000000800527c25 */ /* 0x000fe2000f8e0052 */
[----:B------:R-:W-:Y:S02]  /*5360*/  SHF.L.U64.HI R18, R16, 0x1, R26 ;  /* 0x0000000110127819 */ /* 0x000fe4000001021a */
[----:B------:R-:W-:Y:S01]  /*5370*/  ISETP.GE.AND P4, PT, R49, R129, PT ;  /* 0x000000813100720c */ /* 0x000fe20003f86270 */
[----:B------:R-:W-:Y:S01]  /*5380*/  IMAD R131, R0, UR9, R19 ;  /* 0x0000000900837c24 */ /* 0x000fe2000f8e0213 */
[----:B------:R-:W-:Y:S01]  /*5390*/  ULDC.64 UR8, c[0x0][0x308] ;  /* 0x0000c20000087ab9 */ /* 0x000fe20000000a00 */
[----:B------:R-:W-:-:S02]  /*53a0*/  IADD3 R85, P1, R12, R82, RZ ;  /* 0x000000520c557210 */ /* 0x000fc40007f3e0ff */
[----:B------:R-:W-:Y:S02]  /*53b0*/  IADD3 R19, P2, R17, UR8, RZ ;  /* 0x0000000811137c10 */ /* 0x000fe4000ff5e0ff */
[----:B------:R-:W-:Y:S02]  /*53c0*/  IADD3.X R83, R13, R131, R83, P1, !PT ;  /* 0x000000830d537210 */ /* 0x000fe40000ffe453 */
[----:B------:R-:W-:Y:S01]  /*53d0*/  IADD3.X R84, R18, UR9, RZ, P2, !PT ;  /* 0x0000000912547c10 */ /* 0x000fe200097fe4ff */
[----:B------:R-:W0:Y:S01]  /*53e0*/  LDC.64 R130, c[0x0][0x2a0] ;  /* 0x0000a800ff827b82 */ /* 0x000e220000000a00 */
[-C--:B------:R-:W-:Y:S01]  /*53f0*/  ISETP.GE.AND P2, PT, R48, R129.reuse, PT ;  /* 0x000000813000720c */ /* 0x080fe20003f46270 */
[----:B------:R-:W-:Y:S01]  /*5400*/  ULDC.64 UR8, c[0x0][0x2a8] ;  /* 0x0000aa0000087ab9 */ /* 0x000fe20000000a00 */
[-C--:B------:R-:W-:Y:S02]  /*5410*/  ISETP.GE.AND P1, PT, R16, R129.reuse, PT ;  /* 0x000000811000720c */ /* 0x080fe40003f26270 */
[----:B------:R-:W-:-:S02]  /*5420*/  ISETP.GE.AND P5, PT, R50, R129, PT ;  /* 0x000000813200720c */ /* 0x000fc40003fa6270 */
[----:B------:R-:W-:Y:S01]  /*5430*/  LEA R82, P3, R85, R19, 0x1 ;  /* 0x0000001355527211 */ /* 0x000fe200078608ff */
[----:B-1----:R-:W-:Y:S01]  /*5440*/  IMAD R19, R29, -0x200, R86 ;  /* 0xfffffe001d137824 */ /* 0x002fe200078e0256 */
[-C--:B------:R-:W-:Y:S02]  /*5450*/  ISETP.GE.AND P6, PT, R51, R129.reuse, PT ;  /* 0x000000813300720c */ /* 0x080fe40003fc6270 */
[----:B------:R-:W-:Y:S02]  /*5460*/  LEA.HI.X R83, R85, R84, R83, 0x1, P3 ;  /* 0x0000005455537211 */ /* 0x000fe400018f0c53 */
[----:B------:R-:W-:-:S03]  /*5470*/  ISETP.GE.AND P3, PT, R54, R129, PT ;  /* 0x000000813600720c */ /* 0x000fc60003f66270 */
[----:B------:R-:W-:Y:S01]  /*5480*/  @!P2 STG.E.U16 desc[UR4][R82.64+0x40], R81 ;  /* 0x000040515200a986 */ /* 0x000fe2000c101504 */
[----:B------:R-:W-:-:S03]  /*5490*/  ISETP.GE.AND P2, PT, R53, R129, PT ;  /* 0x000000813500720c */ /* 0x000fc60003f46270 */
[----:B------:R1:W-:Y:S01]  /*54a0*/  @!P1 STG.E.U16 desc[UR4][R82.64], R75 ;  /* 0x0000004b52009986 */ /* 0x0003e2000c101504 */
[----:B------:R-:W-:-:S03]  /*54b0*/  ISETP.GE.AND P1, PT, R52, R129, PT ;  /* 0x000000813400720c */ /* 0x000fc60003f26270 */
[----:B------:R2:W-:Y:S01]  /*54c0*/  @!P4 STG.E.U16 desc[UR4][R82.64+0x80], R87 ;  /* 0x000080575200c986 */ /* 0x0005e2000c101504 */
[-C--:B------:R-:W-:Y:S01]  /*54d0*/  ISETP.GE.AND P4, PT, R55, R129.reuse, PT ;  /* 0x000000813700720c */ /* 0x080fe20003f86270 */
[----:B0-----:R-:W-:Y:S02]  /*54e0*/  IMAD R84, R130, UR7, RZ ;  /* 0x0000000782547c24 */ /* 0x001fe4000f8e02ff */
[----:B------:R-:W-:Y:S01]  /*54f0*/  @!P5 STG.E.U16 desc[UR4][R82.64+0xc0], R89 ;  /* 0x0000c0595200d986 */ /* 0x000fe2000c101504 */
[----:B------:R-:W-:-:S03]  /*5500*/  ISETP.GE.AND P5, PT, R56, R129, PT ;  /* 0x000000813800720c */ /* 0x000fc60003fa6270 */
[----:B------:R-:W-:Y:S01]  /*5510*/  @!P6 STG.E.U16 desc[UR4][R82.64+0x100], R91 ;  /* 0x0001005b5200e986 */ /* 0x000fe2000c101504 */
[----:B------:R-:W-:Y:S01]  /*5520*/  ISETP.GE.AND P6, PT, R24, R19, PT ;  /* 0x000000131800720c */ /* 0x000fe20003fc6270 */
[----:B-1----:R-:W-:Y:S02]  /*5530*/  IMAD R75, R131, UR6, R84 ;  /* 0x00000006834b7c24 */ /* 0x002fe4000f8e0254 */
[----:B------:R-:W-:Y:S01]  /*5540*/  @!P1 STG.E.U16 desc[UR4][R82.64+0x140], R93 ;  /* 0x0001405d52009986 */ /* 0x000fe2000c101504 */
[-C--:B------:R-:W-:Y:S01]  /*5550*/  ISETP.GE.AND P1, PT, R59, R129.reuse, PT ;  /* 0x000000813b00720c */ /* 0x080fe20003f26270 */
[----:B------:R-:W-:Y:S02]  /*5560*/  IMAD.WIDE.U32 R84, R130, UR6, RZ ;  /* 0x0000000682547c25 */ /* 0x000fe4000f8e00ff */
[----:B------:R-:W-:Y:S01]  /*5570*/  @!P2 STG.E.U16 desc[UR4][R82.64+0x180], R95 ;  /* 0x0001805f5200a986 */ /* 0x000fe2000c101504 */
[----:B------:R-:W-:Y:S02]  /*5580*/  ISETP.GE.AND P2, PT, R58, R129, PT ;  /* 0x000000813a00720c */ /* 0x000fe40003f46270 */
[----:B------:R-:W-:Y:S01]  /*5590*/  IADD3 R85, R85, R75, RZ ;  /* 0x0000004b55557210 */ /* 0x000fe20007ffe0ff */
[----:B------:R-:W-:Y:S01]  /*55a0*/  @!P3 STG.E.U16 desc[UR4][R82.64+0x1c0], R97 ;  /* 0x0001c0615200b986 */ /* 0x000fe2000c101504 */
[----:B------:R-:W-:Y:S01]  /*55b0*/  ISETP.GE.AND P3, PT, R57, R129, PT ;  /* 0x000000813900720c */ /* 0x000fe20003f66270 */
[----:B--2---:R-:W-:-:S02]  /*55c0*/  @!P6 IMAD.WIDE.U32 R86, R130, UR6, R12 ;  /* 0x000000068256ec25 */ /* 0x004fc4000f8e000c */
[----:B------:R-:W-:Y:S01]  /*55d0*/  @!P4 STG.E.U16 desc[UR4][R82.64+0x200], R99 ;  /* 0x000200635200c986 */ /* 0x000fe2000c101504 */
[----:B------:R-:W-:Y:S01]  /*55e0*/  ISETP.GE.AND P4, PT, R61, R129, PT ;  /* 0x000000813d00720c */ /* 0x000fe20003f86270 */
[----:B------:R-:W-:Y:S01]  /*55f0*/  IMAD.WIDE.U32 R84, R0, UR8, R84 ;  /* 0x0000000800547c25 */ /* 0x000fe2000f8e0054 */
[----:B------:R-:W-:Y:S01]  /*5600*/  @!P6 IADD3 R87, R75, R87, RZ ;  /* 0x000000574b57e210 */ /* 0x000fe20007ffe0ff */
[----:B------:R-:W-:Y:S01]  /*5610*/  @!P5 STG.E.U16 desc[UR4][R82.64+0x240], R101 ;  /* 0x000240655200d986 */ /* 0x000fe2000c101504 */
[----:B------:R-:W-:Y:S01]  /*5620*/  ISETP.GE.AND P5, PT, R60, R129, PT ;  /* 0x000000813c00720c */ /* 0x000fe20003fa6270 */
[----:B------:R-:W-:Y:S02]  /*5630*/  IMAD R75, R20, UR8, RZ ;  /* 0x00000008144b7c24 */ /* 0x000fe4000f8e02ff */
[----:B------:R-:W-:Y:S01]  /*5640*/  @!P2 STG.E.U16 desc[UR4][R82.64+0x2c0], R107 ;  /* 0x0002c06b5200a986 */ /* 0x000fe2000c101504 */
[----:B------:R-:W-:Y:S01]  /*5650*/  @!P6 IMAD.WIDE.U32 R86, R0, UR8, R86 ;  /* 0x000000080056ec25 */ /* 0x000fe2000f8e0056 */
[----:B------:R-:W-:-:S02]  /*5660*/  IADD3 R88, P2, R12, R84, RZ ;  /* 0x000000540c587210 */ /* 0x000fc40007f5e0ff */
[----:B------:R-:W-:Y:S01]  /*5670*/  @!P3 STG.E.U16 desc[UR4][R82.64+0x280], R103 ;  /* 0x000280675200b986 */ /* 0x000fe2000c101504 */
[----:B------:R-:W-:Y:S01]  /*5680*/  IMAD R81, R0, UR9, R75 ;  /* 0x0000000900517c24 */ /* 0x000fe2000f8e024b */
[----:B------:R-:W-:Y:S02]  /*5690*/  ULDC.64 UR8, c[0x0][0x318] ;  /* 0x0000c60000087ab9 */ /* 0x000fe40000000a00 */
[----:B------:R-:W-:Y:S01]  /*56a0*/  @!P1 STG.E.U16 desc[UR4][R82.64+0x300], R123 ;  /* 0x0003007b52009986 */ /* 0x000fe2000c101504 */
[----:B------:R-:W-:Y:S02]  /*56b0*/  @!P6 IADD3 R75, P1, R24, R86, RZ ;  /* 0x00000056184be210 */ /* 0x000fe40007f3e0ff */
[----:B------:R-:W-:Y:S01]  /*56c0*/  IADD3 R86, P3, R17, UR8, RZ ;  /* 0x0000000811567c10 */ /* 0x000fe2000ff7e0ff */
[----:B------:R-:W-:Y:S01]  /*56d0*/  @!P5 STG.E.U16 desc[UR4][R82.64+0x340], R125 ;  /* 0x0003407d5200d986 */ /* 0x000fe2000c101504 */
[----:B------:R-:W-:Y:S02]  /*56e0*/  @!P6 IADD3.X R90, R26, R87, R81, P1, !PT ;  /* 0x000000571a5ae210 */ /* 0x000fe40000ffe451 */
[----:B------:R-:W-:Y:S01]  /*56f0*/  IADD3.X R87, R13, R81, R85, P2, !PT ;  /* 0x000000510d577210 */ /* 0x000fe200017fe455 */
[----:B------:R0:W-:Y:S01]  /*5700*/  @!P4 STG.E.U16 desc[UR4][R82.64+0x380], R127 ;  /* 0x0003807f5200c986 */ /* 0x0001e2000c101504 */
[----:B------:R-:W-:-:S02]  /*5710*/  IADD3.X R81, R18, UR9, RZ, P3, !PT ;  /* 0x0000000912517c10 */ /* 0x000fc40009ffe4ff */
[----:B------:R-:W-:Y:S02]  /*5720*/  LEA R86, P2, R88, R86, 0x1 ;  /* 0x0000005658567211 */ /* 0x000fe400078408ff */
[----:B------:R-:W-:Y:S02]  /*5730*/  @!P6 LEA R84, P1, R75, UR8, 0x1 ;  /* 0x000000084b54ec11 */ /* 0x000fe4000f8208ff */
[----:B------:R-:W-:Y:S02]  /*5740*/  ISETP.GE.AND P4, PT, R16, R19, PT ;  /* 0x000000131000720c */ /* 0x000fe40003f86270 */
[----:B------:R-:W-:Y:S02]  /*5750*/  LEA.HI.X R87, R88, R81, R87, 0x1, P2 ;  /* 0x0000005158577211 */ /* 0x000fe400010f0c57 */
[-C--:B------:R-:W-:Y:S02]  /*5760*/  ISETP.GE.AND P3, PT, R48, R19.reuse, PT ;  /* 0x000000133000720c */ /* 0x080fe40003f66270 */
[----:B------:R-:W-:-:S02]  /*5770*/  ISETP.GE.AND P2, PT, R49, R19, PT ;  /* 0x000000133100720c */ /* 0x000fc40003f46270 */
[----:B------:R-:W-:Y:S02]  /*5780*/  @!P6 LEA.HI.X R85, R75, UR9, R90, 0x1, P1 ;  /* 0x000000094b55ec11 */ /* 0x000fe400088f0c5a */
[----:B------:R-:W-:Y:S01]  /*5790*/  PRMT R75, RZ, 0x7610, R75 ;  /* 0x00007610ff4b7816 */ /* 0x000fe2000000004b */
[----:B------:R-:W-:Y:S01]  /*57a0*/  BAR.SYNC.DEFER_BLOCKING 0x0 ;  /* 0x0000000000007b1d */ /* 0x000fe20000010000 */
[----:B------:R-:W-:Y:S02]  /*57b0*/  PRMT R88, RZ, 0x7610, R88 ;  /* 0x00007610ff587816 */ /* 0x000fe40000000058 */
[----:B------:R-:W-:Y:S02]  /*57c0*/  PRMT R81, RZ, 0x7610, R81 ;  /* 0x00007610ff517816 */ /* 0x000fe40000000051 */
[----:B------:R-:W-:Y:S02]  /*57d0*/  PRMT R90, RZ, 0x7610, R90 ;  /* 0x00007610ff5a7816 */ /* 0x000fe4000000005a */
[----:B------:R-:W-:-:S02]  /*57e0*/  ISETP.GE.AND P1, PT, R50, R19, PT ;  /* 0x000000133200720c */ /* 0x000fc40003f26270 */
[-C--:B------:R-:W-:Y:S02]  /*57f0*/  ISETP.GE.AND P5, PT, R52, R19.reuse, PT ;  /* 0x000000133400720c */ /* 0x080fe40003fa6270 */
[----:B0-----:R-:W-:Y:S02]  /*5800*/  PRMT R83, RZ, 0x7610, R83 ;  /* 0x00007610ff537816 */ /* 0x001fe40000000053 */
[----:B------:R-:W-:Y:S02]  /*5810*/  PRMT R82, RZ, 0x7610, R82 ;  /* 0x00007610ff527816 */ /* 0x000fe40000000052 */
        /* <DEDUP_REMOVED lines=61> */
[----:B0-----:R-:W-:-:S03]  /*5bf0*/  IMAD.U32 R88, R75, 0x10000, RZ ;  /* 0x000100004b587824 */ /* 0x001fc600078e00ff */
[----:B------:R-:W0:Y:S01]  /*5c00*/  LDS.U16 R75, [R80+0xe] ;  /* 0x00000e00504b7984 */ /* 0x000e220000000400 */
[----:B-1----:R-:W-:-:S03]  /*5c10*/  SHF.L.U32 R90, R81, 0x10, RZ ;  /* 0x00000010515a7819 */ /* 0x002fc600000006ff */
[----:B------:R-:W1:Y:S01]  /*5c20*/  LDS.U16 R81, [R80+0x10] ;  /* 0x0000100050517984 */ /* 0x000e620000000400 */
[----:B--2---:R-:W-:-:S03]  /*5c30*/  SHF.L.U32 R92, R82, 0x10, RZ ;  /* 0x00000010525c7819 */ /* 0x004fc600000006ff */
[----:B------:R-:W2:Y:S01]  /*5c40*/  LDS.U16 R82, [R80+0x12] ;  /* 0x0000120050527984 */ /* 0x000ea20000000400 */
[----:B---3--:R-:W-:-:S03]  /*5c50*/  IMAD.U32 R94, R83, 0x10000, RZ ;  /* 0x00010000535e7824 */ /* 0x008fc600078e00ff */
[----:B------:R-:W3:Y:S01]  /*5c60*/  LDS.U16 R83, [R80+0x14] ;  /* 0x0000140050537984 */ /* 0x000ee20000000400 */
[----:B----4-:R-:W-:-:S03]  /*5c70*/  SHF.L.U32 R98, R85, 0x10, RZ ;  /* 0x0000001055627819 */ /* 0x010fc600000006ff */
[----:B------:R-:W4:Y:S01]  /*5c80*/  LDS.U16 R85, [R80+0x1a] ;  /* 0x00001a0050557984 */ /* 0x000f220000000400 */
[----:B-----5:R-:W-:-:S03]  /*5c90*/  IMAD.U32 R100, R86, 0x10000, RZ ;  /* 0x0001000056647824 */ /* 0x020fc600078e00ff */
        /* <DEDUP_REMOVED lines=10> */
[----:B-1----:R-:W-:Y:S01]  /*5d40*/  SHF.L.U32 R104, R81, 0x10, RZ ;  /* 0x0000001051687819 */ /* 0x002fe200000006ff */
[----:B--2---:R-:W-:Y:S01]  /*5d50*/  IMAD.U32 R82, R82, 0x10000, RZ ;  /* 0x0001000052527824 */ /* 0x004fe200078e00ff */
[----:B---3--:R-:W-:Y:S02]  /*5d60*/  SHF.L.U32 R107, R83, 0x10, RZ ;  /* 0x00000010536b7819 */ /* 0x008fe400000006ff */
[----:B------:R-:W-:Y:S02]  /*5d70*/  SHF.L.U32 R108, R87, 0x10, RZ ;  /* 0x00000010576c7819 */ /* 0x000fe400000006ff */
[----:B----4-:R-:W-:-:S02]  /*5d80*/  SHF.L.U32 R110, R85, 0x10, RZ ;  /* 0x00000010556e7819 */ /* 0x010fc400000006ff */
[----:B-----5:R-:W-:Y:S01]  /*5d90*/  SHF.L.U32 R86, R86, 0x10, RZ ;  /* 0x0000001056567819 */ /* 0x020fe200000006ff */
[----:B------:R-:W1:Y:S01]  /*5da0*/  MUFU.EX2 R89, R89 ;  /* 0x0000005900597308 */ /* 0x000e620000000800 */
[----:B------:R-:W-:Y:S02]  /*5db0*/  IMAD.U32 R84, R84, 0x10000, RZ ;  /* 0x0001000054547824 */ /* 0x000fe400078e00ff */
[----:B------:R-:W-:Y:S01]  /*5dc0*/  FMUL.FTZ R97, R96, -1.4426950216293334961 ;  /* 0xbfb8aa3b60617820 */ /* 0x000fe20000410000 */
[----:B------:R-:W-:Y:S01]  /*5dd0*/  FMUL.FTZ R99, R98, -1.4426950216293334961 ;  /* 0xbfb8aa3b62637820 */ /* 0x000fe20000410000 */
[----:B------:R-:W-:Y:S01]  /*5de0*/  FMUL.FTZ R101, R100, -1.4426950216293334961 ;  /* 0xbfb8aa3b64657820 */ /* 0x000fe20000410000 */
[----:B------:R-:W-:Y:S01]  /*5df0*/  FMUL.FTZ R103, R102, -1.4426950216293334961 ;  /* 0xbfb8aa3b66677820 */ /* 0x000fe20000410000 */
[----:B------:R-:W-:Y:S01]  /*5e00*/  FMUL.FTZ R106, R82, -1.4426950216293334961 ;  /* 0xbfb8aa3b526a7820 */ /* 0x000fe20000410000 */
[----:B------:R-:W2:Y:S01]  /*5e10*/  MUFU.EX2 R93, R93 ;  /* 0x0000005d005d7308 */ /* 0x000ea20000000800 */
[----:B------:R-:W-:Y:S01]  /*5e20*/  FMUL.FTZ R81, R104, -1.4426950216293334961 ;  /* 0xbfb8aa3b68517820 */ /* 0x000fe20000410000 */
[----:B------:R-:W-:Y:S01]  /*5e30*/  FMUL.FTZ R83, R107, -1.4426950216293334961 ;  /* 0xbfb8aa3b6b537820 */ /* 0x000fe20000410000 */
[----:B------:R-:W-:Y:S01]  /*5e40*/  FMUL.FTZ R87, R108, -1.4426950216293334961 ;  /* 0xbfb8aa3b6c577820 */ /* 0x000fe20000410000 */
[----:B------:R-:W-:Y:S01]  /*5e50*/  FMUL.FTZ R85, R84, -1.4426950216293334961 ;  /* 0xbfb8aa3b54557820 */ /* 0x000fe20000410000 */
[----:B------:R-:W-:-:S03]  /*5e60*/  FMUL.FTZ R112, R110, -1.4426950216293334961 ;  /* 0xbfb8aa3b6e707820 */ /* 0x000fc60000410000 */
[----:B------:R-:W3:Y:S01]  /*5e70*/  MUFU.EX2 R95, R95 ;  /* 0x0000005f005f7308 */ /* 0x000ee20000000800 */
[----:B0-----:R-:W-:Y:S02]  /*5e80*/  IMAD.U32 R125, R75, 0x10000, RZ ;  /* 0x000100004b7d7824 */ /* 0x001fe400078e00ff */
[----:B------:R-:W-:Y:S02]  /*5e90*/  FMUL.FTZ R75, R86, -1.4426950216293334961 ;  /* 0xbfb8aa3b564b7820 */ /* 0x000fe40000410000 */
[----:B------:R-:W-:Y:S01]  /*5ea0*/  FMUL.FTZ R127, R125, -1.4426950216293334961 ;  /* 0xbfb8aa3b7d7f7820 */ /* 0x000fe20000410000 */
[----:B------:R-:W-:Y:S02]  /*5eb0*/  FADD.FTZ R91, R91, 1 ;  /* 0x3f8000005b5b7421 */ /* 0x000fe40000010000 */
[----:B------:R-:W0:Y:S08]  /*5ec0*/  MUFU.EX2 R97, R97 ;  /* 0x0000006100617308 */ /* 0x000e300000000800 */
        /* <DEDUP_REMOVED lines=13> */
[----:B------:R-:W1:Y:S01]  /*5fa0*/  MUFU.RCP R91, R91 ;  /* 0x0000005b005b7308 */ /* 0x000e620000001000 */
[----:B---3--:R-:W-:Y:S01]  /*5fb0*/  FADD.FTZ R95, R95, 1 ;  /* 0x3f8000005f5f7421 */ /* 0x008fe20000010000 */
[----:B0-----:R-:W-:Y:S01]  /*5fc0*/  FADD.FTZ R97, R97, 1 ;  /* 0x3f80000061617421 */ /* 0x001fe20000010000 */
        /* <DEDUP_REMOVED lines=20> */
[----:B------:R1:W5:Y:S08]  /*6110*/  MUFU.RCP R129, R81 ;  /* 0x0000005100817308 */ /* 0x0003700000001000 */
[----:B------:R-:W5:Y:S08]  /*6120*/  MUFU.RCP R130, R83 ;  /* 0x0000005300827308 */ /* 0x000f700000001000 */
[----:B------:R3:W5:Y:S08]  /*6130*/  MUFU.RCP R133, R87 ;  /* 0x0000005700857308 */ /* 0x0007700000001000 */
[----:B------:R5:W5:Y:S08]  /*6140*/  MUFU.RCP R135, R85 ;  /* 0x0000005500877308 */ /* 0x000b700000001000 */
[----:B------:R-:W5:Y:S08]  /*6150*/  MUFU.RCP R91, R112 ;  /* 0x00000070005b7308 */ /* 0x000f700000001000 */
[----:B------:R-:W5:Y:S08]  /*6160*/  MUFU.RCP R123, R123 ;  /* 0x0000007b007b7308 */ /* 0x000f700000001000 */
[----:B------:R-:W5:Y:S01]  /*6170*/  MUFU.RCP R90, R127 ;  /* 0x0000007f005a7308 */ /* 0x000f620000001000 */
[----:B0-----:R-:W-:Y:S01]  /*6180*/  FMUL.FTZ R88, R88, R89 ;  /* 0x0000005958587220 */ /* 0x001fe20000410000 */
[----:B--2---:R-:W-:Y:S01]  /*6190*/  FMUL.FTZ R92, R92, R93 ;  /* 0x0000005d5c5c7220 */ /* 0x004fe20000410000 */
[----:B------:R-:W-:Y:S01]  /*61a0*/  BAR.SYNC.DEFER_BLOCKING 0x0 ;  /* 0x0000000000007b1d */ /* 0x000fe20000010000 */
[----:B-1----:R-:W-:Y:S01]  /*61b0*/  FMUL.FTZ R81, R94, R95 ;  /* 0x0000005f5e517220 */ /* 0x002fe20000410000 */
[----:B------:R-:W-:Y:S01]  /*61c0*/  FMUL.FTZ R88, R88, R105 ;  /* 0x0000006958587220 */ /* 0x000fe20000410000 */
[----:B------:R-:W-:Y:S01]  /*61d0*/  FMUL.FTZ R75, R75, R114 ;  /* 0x000000724b4b7220 */ /* 0x000fe20000410000 */
[----:B------:R-:W-:Y:S01]  /*61e0*/  FMUL.FTZ R92, R92, R109 ;  /* 0x0000006d5c5c7220 */ /* 0x000fe20000410000 */
[----:B------:R-:W-:Y:S01]  /*61f0*/  FMUL.FTZ R81, R81, R116 ;  /* 0x0000007451517220 */ /* 0x000fe20000410000 */
        /* <DEDUP_REMOVED lines=28> */
[----:B------:R-:W-:Y:S02]  /*63c0*/  F2FP.BF16.F32.PACK_AB R83, R83, R96 ;  /* 0x000000605353723e */ /* 0x000fe400000010ff */
[----:B------:R-:W-:Y:S02]  /*63d0*/  F2FP.BF16.F32.PACK_AB R85, R85, R100 ;  /* 0x000000645555723e */ /* 0x000fe400000010ff */
[----:B------:R-:W-:Y:S02]  /*63e0*/  F2FP.BF16.F32.PACK_AB R87, R87, R104 ;  /* 0x000000685757723e */ /* 0x000fe400000010ff */
[----:B------:R-:W-:Y:S02]  /*63f0*/  F2FP.BF16.F32.PACK_AB R82, R89, R82 ;  /* 0x000000525952723e */ /* 0x000fe400000010ff */
[----:B------:R-:W-:-:S02]  /*6400*/  F2FP.BF16.F32.PACK_AB R84, R91, R84 ;  /* 0x000000545b54723e */ /* 0x000fc400000010ff */
[----:B------:R-:W-:Y:S01]  /*6410*/  F2FP.BF16.F32.PACK_AB R86, R125, R86 ;  /* 0x000000567d56723e */ /* 0x000fe200000010ff */
[----:B------:R0:W-:Y:S01]  /*6420*/  STS.U16 [R80], R75 ;  /* 0x0000004b50007388 */ /* 0x0001e20000000400 */
[----:B------:R-:W-:Y:S01]  /*6430*/  PRMT R92, R83, 0x7632, R92 ;  /* 0x00007632535c7816 */ /* 0x000fe2000000005c */
[----:B------:R-:W1:Y:S01]  /*6440*/  LDC.64 R100, c[0x0][0x2c0] ;  /* 0x0000b000ff647b82 */ /* 0x000e620000000a00 */
[----:B------:R-:W-:Y:S01]  /*6450*/  PRMT R89, R82, 0x7632, R89 ;  /* 0x0000763252597816 */ /* 0x000fe20000000059 */
[----:B------:R2:W-:Y:S01]  /*6460*/  STS.U16 [R80+0x2], R88 ;  /* 0x0000025850007388 */ /* 0x0005e20000000400 */
[----:B------:R-:W-:-:S03]  /*6470*/  PRMT R91, R86, 0x7632, R91 ;  /* 0x00007632565b7816 */ /* 0x000fc6000000005b */
[----:B------:R3:W-:Y:S01]  /*6480*/  STS.U16 [R80+0x6], R90 ;  /* 0x0000065a50007388 */ /* 0x0007e20000000400 */
[----:B0-----:R-:W-:Y:S02]  /*6490*/  PRMT R75, R85, 0x7632, R75 ;  /* 0x00007632554b7816 */ /* 0x001fe4000000004b */
[----:B--2---:R-:W-:Y:S02]  /*64a0*/  PRMT R88, R87, 0x7632, R88 ;  /* 0x0000763257587816 */ /* 0x004fe40000000058 */
[----:B---3--:R-:W-:Y:S01]  /*64b0*/  PRMT R90, R84, 0x7632, R90 ;  /* 0x00007632545a7816 */ /* 0x008fe2000000005a */
        /* <DEDUP_REMOVED lines=16> */
[----:B------:R1:W-:Y:S04]  /*65c0*/  LDS.U16 R83, [R64+0x80] ;  /* 0x0000800040537984 */ /* 0x0003e80000000400 */
        /* <DEDUP_REMOVED lines=16> */
[----:B-1----:R-:W-:-:S02]  /*66d0*/  IMAD R64, R100, UR7, RZ ;  /* 0x0000000764407c24 */ /* 0x002fc4000f8e02ff */
[----:B------:R-:W-:Y:S01]  /*66e0*/  IMAD.WIDE.U32 R62, R100, UR6, RZ ;  /* 0x00000006643e7c25 */ /* 0x000fe2000f8e00ff */
[----:B------:R-:W-:Y:S03]  /*66f0*/  BSSY B0, `(.L_x_4002) ;  /* 0x0000010000007945 */ /* 0x000fe60003800000 */
[----:B0-----:R-:W-:-:S05]  /*6700*/  IMAD R65, R101, UR6, R64 ;  /* 0x0000000665417c24 */ /* 0x001fca000f8e0240 */
        /* <DEDUP_REMOVED lines=14> */
.L_x_4003:
[----:B------:R-:W-:Y:S05]  /*67f0*/  BSYNC B0 ;  /* 0x0000000000007941 */ /* 0x000fea0003800000 */
.L_x_4002:
[----:B------:R-:W-:Y:S01]  /*6800*/  MOV R14, R62 ;  /* 0x0000003e000e7202 */ /* 0x000fe20000000f00 */
[----:B------:R-:W-:Y:S01]  /*6810*/  ULDC.64 UR8, c[0x0][0x2c8] ;  /* 0x0000b20000087ab9 */ /* 0x000fe20000000a00 */
[----:B------:R-:W-:Y:S01]  /*6820*/  MOV R15, R101 ;  /* 0x00000065000f7202 */ /* 0x000fe20000000f00 */
[----:B------:R-:W-:Y:S01]  /*6830*/  IMAD R19, R20, UR8, RZ ;  /* 0x0000000814137c24 */ /* 0x000fe2000f8e02ff */
[----:B------:R-:W-:Y:S01]  /*6840*/  ULDC.64 UR10, c[0x0][0x320] ;  /* 0x0000c800000a7ab9 */ /* 0x000fe20000000a00 */
[-C--:B------:R-:W-:Y:S01]  /*6850*/  ISETP.GE.AND P3, PT, R51, R99.reuse, PT ;  /* 0x000000633300720c */ /* 0x080fe20003f66270 */
[----:B------:R-:W-:Y:S01]  /*6860*/  VIADD R29, R29, 0x1 ;  /* 0x000000011d1d7836 */ /* 0x000fe20000000000 */
[----:B------:R-:W-:Y:S01]  /*6870*/  IADD3 R17, P1, R17, UR10, RZ ;  /* 0x0000000a11117c10 */ /* 0x000fe2000ff3e0ff */
[----:B------:R-:W-:Y:S01]  /*6880*/  IMAD.WIDE.U32 R14, R0, UR8, R14 ;  /* 0x00000008000e7c25 */ /* 0x000fe2000f8e000e */
[----:B------:R-:W-:Y:S01]  /*6890*/  ISETP.GE.AND P4, PT, R52, R99, PT ;  /* 0x000000633400720c */ /* 0x000fe20003f86270 */
[----:B------:R-:W-:Y:S01]  /*68a0*/  ULDC UR8, c[0x0][0x224] ;  /* 0x0000890000087ab9 */ /* 0x000fe20000000800 */
[----:B------:R-:W-:Y:S01]  /*68b0*/  IADD3.X R18, R18, UR11, RZ, P1, !PT ;  /* 0x0000000b12127c10 */ /* 0x000fe20008ffe4ff */
[----:B------:R-:W-:Y:S01]  /*68c0*/  IMAD R19, R0, UR9, R19 ;  /* 0x0000000900137c24 */ /* 0x000fe2000f8e0213 */
[----:B------:R-:W-:-:S02]  /*68d0*/  IADD3 R14, P0, R12, R14, RZ ;  /* 0x0000000e0c0e7210 */ /* 0x000fc40007f1e0ff */
[----:B------:R-:W-:Y:S02]  /*68e0*/  ISETP.GE.AND P5, PT, R53, R99, PT ;  /* 0x000000633500720c */ /* 0x000fe40003fa6270 */
[----:B------:R-:W-:Y:S02]  /*68f0*/  IADD3.X R13, R13, R19, R15, P0, !PT ;  /* 0x000000130d0d7210 */ /* 0x000fe400007fe40f */
[----:B------:R-:W-:Y:S02]  /*6900*/  LEA R12, P0, R14, R17, 0x1 ;  /* 0x000000110e0c7211 */ /* 0x000fe400078008ff */
[-C--:B------:R-:W-:Y:S02]  /*6910*/  ISETP.GE.AND P6, PT, R54, R99.reuse, PT ;  /* 0x000000633600720c */ /* 0x080fe40003fc6270 */
[----:B------:R-:W-:Y:S02]  /*6920*/  ISETP.GE.AND P2, PT, R16, R99, PT ;  /* 0x000000631000720c */ /* 0x000fe40003f46270 */
[----:B------:R-:W-:-:S02]  /*6930*/  LEA.HI.X R13, R14, R18, R13, 0x1, P0 ;  /* 0x000000120e0d7211 */ /* 0x000fc400000f0c0d */
[-C--:B------:R-:W-:Y:S02]  /*6940*/  ISETP.GE.AND P0, PT, R49, R99.reuse, PT ;  /* 0x000000633100720c */ /* 0x080fe40003f06270 */
[-C--:B------:R-:W-:Y:S01]  /*6950*/  ISETP.GE.AND P1, PT, R48, R99.reuse, PT ;  /* 0x000000633000720c */ /* 0x080fe20003f26270 */
        /* <DEDUP_REMOVED lines=18> */
[----:B------:R1:W-:Y:S01]  /*6a80*/  @!P2 STG.E.U16 desc[UR4][R12.64+0xc0], R87 ;  /* 0x0000c0570c00a986 */ /* 0x0003e2000c101504 */
[----:B------:R-:W-:-:S03]  /*6a90*/  ISETP.GE.AND P2, PT, R57, R99, PT ;  /* 0x000000633900720c */ /* 0x000fc60003f46270 */
[----:B------:R2:W-:Y:S01]  /*6aa0*/  @!P0 STG.E.U16 desc[UR4][R12.64+0x200], R91 ;  /* 0x0002005b0c008986 */ /* 0x0005e2000c101504 */
[----:B------:R-:W-:-:S03]  /*6ab0*/  ISETP.GE.AND P0, PT, R29, UR8, PT ;  /* 0x000000081d007c0c */ /* 0x000fc6000bf06270 */
[----:B------:R2:W-:Y:S01]  /*6ac0*/  @!P1 STG.E.U16 desc[UR4][R12.64+0x240], R73 ;  /* 0x000240490c009986 */ /* 0x0005e2000c101504 */
[----:B------:R-:W-:-:S04]  /*6ad0*/  IADD3 R84, P1, R10, 0x400, RZ ;  /* 0x000004000a547810 */ /* 0x000fc80007f3e0ff */
[----:B-1----:R-:W-:Y:S01]  /*6ae0*/  IADD3.X R87, RZ, R11, RZ, P1, !PT ;  /* 0x0000000bff577210 */ /* 0x002fe20000ffe4ff */
[----:B------:R2:W-:Y:S01]  /*6af0*/  @!P2 STG.E.U16 desc[UR4][R12.64+0x280], R93 ;  /* 0x0002805d0c00a986 */ /* 0x0005e2000c101504 */
[----:B------:R-:W-:-:S04]  /*6b00*/  IADD3 R10, P2, R8, 0x400, RZ ;  /* 0x00000400080a7810 */ /* 0x000fc80007f5e0ff */
[----:B------:R-:W-:Y:S01]  /*6b10*/  IADD3.X R9, RZ, R9, RZ, P2, !PT ;  /* 0x00000009ff097210 */ /* 0x000fe200017fe4ff */
[----:B------:R-:W-:Y:S08]  /*6b20*/  @!P0 BRA `(.L_x_4004) ;  /* 0xffffff9800e48947 */ /* 0x000ff0000383ffff */
[----:B------:R-:W-:Y:S05]  /*6b30*/  EXIT ;  /* 0x000000000000794d */ /* 0x000fea0003800000 */
.L_x_4005:
        /* <DEDUP_REMOVED lines=12> */
.L_x_5273:


//--------------------- .text._Z25selective_scan_fwd_kernelI32Selective_Scan_fwd_kernel_traitsILi32ELi16ELi1ELb0ELb0ELb1ELb0EN3c108BFloat16EfEEv13SSMParamsBase --------------------------
	.section	.text._Z25selective_scan_fwd_kernelI32Selective_Scan_fwd_kernel_traitsILi32ELi16ELi1ELb0ELb0ELb1ELb0EN3c108BFloat16EfEEv13SSMParamsBase,"ax",@progbits
	.align	128
        .global         _Z25selective_scan_fwd_kernelI32Selective_Scan_fwd_kernel_traitsILi32ELi16ELi1ELb0ELb0ELb1ELb0EN3c108BFloat16EfEEv13SSMParamsBase
        .type           _Z25selective_scan_fwd_kernelI32Selective_Scan_fwd_kernel_traitsILi32ELi16ELi1ELb0ELb0ELb1ELb0EN3c108BFloat16EfEEv13SSMParamsBase,@function
        .size           _Z25selective_scan_fwd_kernelI32Selective_Scan_fwd_kernel_traitsILi32ELi16ELi1ELb0ELb0ELb1ELb0EN3c108BFloat16EfEEv13SSMParamsBase,(.L_x_5274 - _Z25selective_scan_fwd_kernelI32Selective_Scan_fwd_kernel_traitsILi32ELi16ELi1ELb0ELb0ELb1ELb0EN3c108BFloat16EfEEv13SSMParamsBase)
        .other          _Z25selective_scan_fwd_kernelI32Selective_Scan_fwd_kernel_traitsILi32ELi16ELi1ELb0ELb0ELb1ELb0EN3c108BFloat16EfEEv13SSMParamsBase,@"STO_CUDA_ENTRY STV_DEFAULT"
_Z25selective_scan_fwd_kernelI32Selective_Scan_fwd_kernel_traitsILi32ELi16ELi1ELb0ELb0ELb1ELb0EN3c108BFloat16EfEEv13SSMParamsBase:
.text._Z25selective_scan_fwd_kernelI32Selective_Scan_fwd_kernel_traitsILi32ELi16ELi1ELb0ELb0ELb1ELb0EN3c108BFloat16EfEEv13SSMParamsBase:
[----:B------:R-:W-:Y:S08]  /*0000*/  LDC R1, c[0x0][0x28] ;  /* 0x00000a00ff017b82 */ /* 0x000ff00000000800 */
[----:B------:R-:W0:Y:S01]  /*0010*/  LDC R11, c[0x0][0x228] ;  /* 0x00008a00ff0b7b82 */ /* 0x000e220000000800 */
[----:B------:R-:W1:Y:S01]  /*0020*/  S2R R0, SR_CTAID.Y ;  /* 0x0000000000007919 */ /* 0x000e620000002600 */
[----:B------:R-:W-:Y:S01]  /*0030*/  HFMA2.MMA R23, -RZ, RZ, 0, 0 ;  /* 0x00000000ff177435 */ /* 0x000fe200000001ff */
[----:B------:R-:W-:Y:S01]  /*0040*/  ULDC.64 UR10, c[0x0][0x208] ;  /* 0x00008200000a7ab9 */ /* 0x000fe20000000a00 */
[----:B------:R-:W-:-:S04]  /*0050*/  IMAD.MOV.U32 R24, RZ, RZ, RZ ;  /* 0x000000ffff187224 */ /* 0x000fc800078e00ff */
        /* <DEDUP_REMOVED lines=20> */
[----:B-1----:R-:W-:Y:S01]  /*01a0*/  MOV R6, RZ ;  /* 0x000000ff00067202 */ /* 0x002fe20000000f00 */
[----:B----4-:R-:W-:-:S04]  /*01b0*/  IMAD.MOV R10, RZ, RZ, -R7 ;  /* 0x000000ffff0a7224 */ /* 0x010fc800078e0a07 */
[----:B---3--:R-:W-:Y:S01]  /*01c0*/  IMAD R3, R10, R9, RZ ;  /* 0x000000090a037224 */ /* 0x008fe200078e02ff */
[----:B------:R-:W-:-:S03]  /*01d0*/  IABS R2, R0 ;  /* 0x0000000000027213 */ /* 0x000fc60000000000 */
[----:B------:R-:W-:-:S06]  /*01e0*/  IMAD.HI.U32 R7, R7, R3, R6 ;  /* 0x0000000307077227 */ /* 0x000fcc00078e0006 */
[----:B------:R-:W-:-:S04]  /*01f0*/  IMAD.HI.U32 R7, R7, R2, RZ ;  /* 0x0000000207077227 */ /* 0x000fc800078e00ff */
[----:B------:R-:W-:-:S04]  /*0200*/  IMAD.MOV R3, RZ, RZ, -R7 ;  /* 0x000000ffff037224 */ /* 0x000fc800078e0a07 */
[----:B------:R-:W-:-:S05]  /*0210*/  IMAD R2, R9, R3, R2 ;  /* 0x0000000309027224 */ /* 0x000fca00078e0202 */
[----:B------:R-:W-:Y:S02]  /*0220*/  ISETP.GT.U32.AND P1, PT, R9, R2, PT ;  /* 0x000000020900720c */ /* 0x000fe40003f24070 */
[----:B0-----:R-:W-:-:S11]  /*0230*/  ISETP.GE.AND P2, PT, R17, 0x1, PT ;  /* 0x000000011100780c */ /* 0x001fd60003f46270 */
[----:B------:R-:W-:-:S04]  /*0240*/  @!P1 IADD3 R2, R2, -R9, RZ ;  /* 0x8000000902029210 */ /* 0x000fc80007ffe0ff */
[----:B------:R-:W-:Y:S01]  /*0250*/  ISETP.GE.U32.AND P0, PT, R2, R9, PT ;  /* 0x000000090200720c */ /* 0x000fe20003f06070 */
[----:B------:R-:W-:Y:S01]  /*0260*/  @!P1 VIADD R7, R7, 0x1 ;  /* 0x0000000107079836 */ /* 0x000fe20000000000 */
[----:B------:R-:W-:Y:S01]  /*0270*/  LOP3.LUT R2, R0, R11, RZ, 0x3c, !PT ;  /* 0x0000000b00027212 */ /* 0x000fe200078e3cff */
[----:B------:R-:W0:Y:S03]  /*0280*/  S2UR UR7, SR_CTAID.X ;  /* 0x00000000000779c3 */ /* 0x000e260000002500 */
[----:B------:R-:W-:-:S07]  /*0290*/  ISETP.GE.AND P1, PT, R2, RZ, PT ;  /* 0x000000ff0200720c */ /* 0x000fce0003f26270 */
[----:B------:R-:W-:Y:S02]  /*02a0*/  @P0 IADD3 R7, R7, 0x1, RZ ;  /* 0x0000000107070810 */ /* 0x000fe40007ffe0ff */
[----:B------:R-:W-:Y:S01]  /*02b0*/  ISETP.NE.AND P0, PT, R11, RZ, PT ;  /* 0x000000ff0b00720c */ /* 0x000fe20003f05270 */
[----:B0-2---:R-:W-:-:S12]  /*02c0*/  @!P2 EXIT ;  /* 0x000000000000a94d */ /* 0x005fd80003800000 */
[----:B------:R-:W0:Y:S01]  /*02d0*/  S2R R26, SR_TID.X ;  /* 0x00000000001a7919 */ /* 0x000e220000002100 */
[----:B------:R-:W-:Y:S01]  /*02e0*/  @!P1 IMAD.MOV R7, RZ, RZ, -R7 ;  /* 0x000000ffff079224 */ /* 0x000fe200078e0a07 */
[----:B------:R-:W-:Y:S01]  /*02f0*/  @!P0 LOP3.LUT R7, RZ, R11, RZ, 0x33, !PT ;  /* 0x0000000bff078212 */ /* 0x000fe200078e33ff */
[----:B------:R-:W-:Y:S01]  /*0300*/  USHF.R.S32.HI UR12, URZ, 0x1f, UR7 ;  /* 0x0000001f3f0c7899 */ /* 0x000fe20008011407 */
[----:B------:R-:W1:Y:S01]  /*0310*/  LDC.64 R14, c[0x0][0x2e0] ;  /* 0x0000b800ff0e7b82 */ /* 0x000e620000000a00 */
[----:B------:R-:W-:Y:S01]  /*0320*/  ULDC.64 UR14, c[0x0][0x288] ;  /* 0x0000a200000e7ab9 */ /* 0x000fe20000000a00 */
[----:B------:R-:W-:Y:S01]  /*0330*/  ULDC.64 UR8, c[0x0][0x260] ;  /* 0x0000980000087ab9 */ /* 0x000fe20000000a00 */
[----:B------:R-:W-:Y:S01]  /*0340*/  SHF.R.S32.HI R5, RZ, 0x1f, R7 ;  /* 0x0000001fff057819 */ /* 0x000fe20000011407 */
[----:B------:R-:W-:Y:S01]  /*0350*/  UIMAD UR6, UR12, UR8, URZ ;  /* 0x000000080c0672a4 */ /* 0x000fe2000f8e023f */
[----:B------:R-:W-:Y:S01]  /*0360*/  IMAD R3, R22, UR14, RZ ;  /* 0x0000000e16037c24 */ /* 0x000fe2000f8e02ff */
[----:B------:R-:W-:Y:S01]  /*0370*/  UIMAD.WIDE.U32 UR4, UR7, UR8, URZ ;  /* 0x00000008070472a5 */ /* 0x000fe2000f8e003f */
[----:B------:R-:W2:Y:S01]  /*0380*/  S2R R27, SR_LANEID ;  /* 0x00000000001b7919 */ /* 0x000ea20000000000 */
[----:B------:R-:W3:Y:S01]  /*0390*/  LDC.64 R18, c[0x0][0x280] ;  /* 0x0000a000ff127b82 */ /* 0x000ee20000000a00 */
[----:B------:R-:W-:Y:S01]  /*03a0*/  IMAD R4, R5, R12, RZ ;  /* 0x0000000c05047224 */ /* 0x000fe200078e02ff */
[----:B------:R-:W-:Y:S01]  /*03b0*/  UIMAD UR6, UR7, UR9, UR6 ;  /* 0x00000009070672a4 */ /* 0x000fe2000f8e0206 */
[----:B------:R-:W-:-:S02]  /*03c0*/  IMAD R9, R0, UR15, R3 ;  /* 0x0000000f00097c24 */ /* 0x000fc4000f8e0203 */
[----:B------:R-:W-:Y:S01]  /*03d0*/  IMAD.WIDE.U32 R2, R0, UR14, RZ ;  /* 0x0000000e00027c25 */ /* 0x000fe2000f8e00ff */
[----:B------:R-:W-:Y:S02]  /*03e0*/  UIADD3 UR5, UR5, UR6, URZ ;  /* 0x0000000605057290 */ /* 0x000fe4000fffe03f */
[----:B------:R-:W4:Y:S01]  /*03f0*/  LDC.64 R20, c[0x0][0x290] ;  /* 0x0000a400ff147b82 */ /* 0x000f220000000a00 */
[----:B------:R-:W-:Y:S01]  /*0400*/  IMAD R11, R7, R13, R4 ;  /* 0x0000000d070b7224 */ /* 0x000fe200078e0204 */
[----:B------:R-:W-:Y:S01]  /*0410*/  ULDC.64 UR8, c[0x0][0x298] ;  /* 0x0000a60000087ab9 */ /* 0x000fe20000000a00 */
[----:B------:R-:W-:Y:S01]  /*0420*/  IADD3 R9, R3, R9, RZ ;  /* 0x0000000903097210 */ /* 0x000fe20007ffe0ff */
[----:B------:R-:W-:Y:S02]  /*0430*/  IMAD R3, R22, UR8, RZ ;  /* 0x0000000816037c24 */ /* 0x000fe4000f8e02ff */
[----:B------:R-:W-:Y:S01]  /*0440*/  IMAD.WIDE.U32 R4, R7, R12, UR4 ;  /* 0x0000000407047e25 */ /* 0x000fe2000f8e000c */
[----:B------:R-:W-:Y:S01]  /*0450*/  ULDC.64 UR4, c[0x0][0x2f0] ;  /* 0x0000bc0000047ab9 */ /* 0x000fe20000000a00 */
[----:B------:R-:W2:Y:S02]  /*0460*/  LDC R13, c[0x0][0x214] ;  /* 0x00008500ff0d7b82 */ /* 0x000ea40000000800 */
[----:B------:R-:W-:Y:S01]  /*0470*/  IMAD.MOV.U32 R8, RZ, RZ, R2 ;  /* 0x000000ffff087224 */ /* 0x000fe200078e0002 */
[----:B-1----:R-:W-:Y:S01]  /*0480*/  LEA R45, P0, R4, R14, 0x1 ;  /* 0x0000000e042d7211 */ /* 0x002fe200078008ff */
[----:B------:R-:W-:Y:S01]  /*0490*/  IMAD R7, R0, UR9, R3 ;  /* 0x0000000900077c24 */ /* 0x000fe2000f8e0203 */
[----:B0-----:R-:W-:Y:S01]  /*04a0*/  LOP3.LUT R25, R26, 0x1f, RZ, 0xc0, !PT ;  /* 0x0000001f1a197812 */ /* 0x001fe200078ec0ff */
[----:B------:R-:W-:Y:S01]  /*04b0*/  IMAD.WIDE.U32 R2, R0, UR8, RZ ;  /* 0x0000000800027c25 */ /* 0x000fe2000f8e00ff */
[----:B------:R-:W-:Y:S01]  /*04c0*/  SHF.L.U32 R6, R26, 0x4, RZ ;  /* 0x000000041a067819 */ /* 0x000fe200000006ff */
[----:B------:R-:W-:-:S02]  /*04d0*/  ULDC.64 UR8, c[0x0][0x2f8] ;  /* 0x0000be0000087ab9 */ /* 0x000fc40000000a00 */
[----:B------:R-:W-:Y:S01]  /*04e0*/  IMAD.IADD R46, R5, 0x1, R11 ;  /* 0x00000001052e7824 */ /* 0x000fe200078e020b */
[----:B------:R-:W-:Y:S01]  /*04f0*/  LOP3.LUT R6, R25, 0xfffffe00, R6, 0xf8, !PT ;  /* 0xfffffe0019067812 */ /* 0x000fe200078ef806 */
[----:B---3--:R-:W-:Y:S01]  /*0500*/  IMAD.WIDE.U32 R8, R18, UR7, R8 ;  /* 0x0000000712087c25 */ /* 0x008fe2000f8e0008 */
[----:B------:R-:W-:Y:S02]  /*0510*/  IADD3 R3, R3, R7, RZ ;  /* 0x0000000703037210 */ /* 0x000fe40007ffe0ff */
[----:B------:R-:W-:Y:S01]  /*0520*/  LEA.HI.X R46, R4, R15, R46, 0x1, P0 ;  /* 0x0000000f042e7211 */ /* 0x000fe200000f0c2e */
[----:B------:R-:W-:Y:S01]  /*0530*/  IMAD R10, R18, UR12, RZ ;  /* 0x0000000c120a7c24 */ /* 0x000fe2000f8e02ff */
[----:B------:R-:W-:Y:S01]  /*0540*/  SHF.R.S32.HI R7, RZ, 0x1f, R6 ;  /* 0x0000001fff077819 */ /* 0x000fe20000011406 */
[----:B----4-:R-:W-:Y:S01]  /*0550*/  IMAD R4, R20, UR12, RZ ;  /* 0x0000000c14047c24 */ /* 0x010fe2000f8e02ff */
[C---:B------:R-:W-:Y:S01]  /*0560*/  IADD3 R5, P0, R6.reuse, R8, RZ ;  /* 0x0000000806057210 */ /* 0x040fe20007f1e0ff */
[----:B------:R-:W-:Y:S01]  /*0570*/  IMAD R11, R19, UR7, R10 ;  /* 0x00000007130b7c24 */ /* 0x000fe2000f8e020a */
[----:B------:R-:W-:Y:S01]  /*0580*/  LOP3.LUT R30, R6, 0x20, RZ, 0xfc, !PT ;  /* 0x00000020061e7812 */ /* 0x000fe200078efcff */
[----:B------:R-:W-:Y:S01]  /*0590*/  IMAD.WIDE.U32 R2, R20, UR7, R2 ;  /* 0x0000000714027c25 */ /* 0x000fe2000f8e0002 */
[----:B------:R-:W-:-:S02]  /*05a0*/  LOP3.LUT R31, R6, 0x40, RZ, 0xfc, !PT ;  /* 0x00000040061f7812 */ /* 0x000fc400078efcff */
[----:B------:R-:W-:Y:S01]  /*05b0*/  IADD3.X R8, R7, R9, R11, P0, !PT ;  /* 0x0000000907087210 */ /* 0x000fe200007fe40b */
[----:B------:R-:W-:Y:S01]  /*05c0*/  IMAD R9, R21, UR7, R4 ;  /* 0x0000000715097c24 */ /* 0x000fe2000f8e0204 */
[----:B------:R-:W-:Y:S01]  /*05d0*/  IADD3 R67, P1, R6, R2, RZ ;  /* 0x0000000206437210 */ /* 0x000fe20007f3e0ff */
[----:B--2---:R-:W-:Y:S01]  /*05e0*/  IMAD R4, R13, UR7, R0 ;  /* 0x000000070d047c24 */ /* 0x004fe2000f8e0200 */
[----:B------:R-:W-:Y:S01]  /*05f0*/  LEA R10, P0, R5, UR4, 0x1 ;  /* 0x00000004050a7c11 */ /* 0x000fe2000f8008ff */
[----:B------:R-:W-:Y:S01]  /*0600*/  ULDC UR4, c[0x0][0x21c] ;  /* 0x0000870000047ab9 */ /* 0x000fe20000000800 */
[----:B------:R-:W-:Y:S01]  /*0610*/  IADD3.X R2, R7, R3, R9, P1, !PT ;  /* 0x0000000307027210 */ /* 0x000fe20000ffe409 */
[----:B------:R-:W-:Y:S01]  /*0620*/  IMAD R4, R4, R17, RZ ;  /* 0x0000001104047224 */ /* 0x000fe200078e02ff */
[----:B------:R-:W-:Y:S01]  /*0630*/  LEA R66, P1, R67, UR8, 0x1 ;  /* 0x0000000843427c11 */ /* 0x000fe2000f8208ff */
[----:B------:R-:W-:Y:S01]  /*0640*/  IMAD.MOV.U32 R29, RZ, RZ, RZ ;  /* 0x000000ffff1d7224 */ /* 0x000fe200078e00ff */
[----:B------:R-:W-:Y:S01]  /*0650*/  LEA.HI.X R5, R5, UR5, R8, 0x1, P0 ;  /* 0x0000000505057c11 */ /* 0x000fe200080f0c08 */
[----:B------:R-:W-:Y:S01]  /*0660*/  IMAD R28, R4, UR4, RZ ;  /* 0x00000004041c7c24 */ /* 0x000fe2000f8e02ff */
[----:B------:R-:W-:-:S02]  /*0670*/  LEA.HI.X R67, R67, UR9, R2, 0x1, P1 ;  /* 0x0000000943437c11 */ /* 0x000fc400088f0c02 */
        /* <DEDUP_REMOVED lines=12> */
[----:B------:R-:W-:-:S07]  /*0740*/  LOP3.LUT R44, R6, 0x1e0, RZ, 0xfc, !PT ;  /* 0x000001e0062c7812 */ /* 0x000fce00078efcff */
.L_x_4044:
[----:B------:R-:W0:Y:S01]  /*0750*/  LDC R2, c[0x0][0x218] ;  /* 0x00008600ff027b82 */ /* 0x000e220000000800 */
[----:B------:R-:W-:Y:S01]  /*0760*/  MOV R4, R10 ;  /* 0x0000000a00047202 */ /* 0x000fe20000000f00 */
        /* <DEDUP_REMOVED lines=9> */
[----:B-1----:R-:W-:Y:S02]  /*0800*/  PRMT R8, RZ, 0x7610, R8 ;  /* 0x00007610ff087816 */ /* 0x002fe40000000008 */
        /* <DEDUP_REMOVED lines=41> */
[----:B------:R-:W-:-:S02]  /*0aa0*/  MOV R54, 0x400 ;  /* 0x0000040000367802 */ /* 0x000fc40000000f00 */
[C---:B------:R-:W-:Y:S01]  /*0ab0*/  IADD3 R48, R27.reuse, 0x20, RZ ;  /* 0x000000201b307810 */ /* 0x040fe20007ffe0ff */
[C---:B------:R-:W-:Y:S01]  /*0ac0*/  VIADD R50, R27.reuse, 0x40 ;  /* 0x000000401b327836 */ /* 0x040fe20000000000 */
[C---:B------:R-:W-:Y:S01]  /*0ad0*/  IADD3 R52, R27.reuse, 0x60, RZ ;  /* 0x000000601b347810 */ /* 0x040fe20007ffe0ff */
[C---:B------:R-:W-:Y:S01]  /*0ae0*/  VIADD R56, R27.reuse, 0x80 ;  /* 0x000000801b387836 */ /* 0x040fe20000000000 */
[-C--:B------:R-:W-:Y:S02]  /*0af0*/  LEA.HI.SX32 R49, R48, R27.reuse, 0x1b ;  /* 0x0000001b30317211 */ /* 0x080fe400078fdaff */
[----:B------:R-:W-:Y:S02]  /*0b00*/  IADD3 R58, R27, 0xa0, RZ ;  /* 0x000000a01b3a7810 */ /* 0x000fe40007ffe0ff */
[-C--:B------:R-:W-:Y:S02]  /*0b10*/  LEA.HI.SX32 R53, R50, R27.reuse, 0x1b ;  /* 0x0000001b32357211 */ /* 0x080fe400078fdaff */
[----:B------:R-:W-:-:S02]  /*0b20*/  LEA.HI.SX32 R55, R52, R27, 0x1b ;  /* 0x0000001b34377211 */ /* 0x000fc400078fdaff */
[-C--:B------:R-:W-:Y:S01]  /*0b30*/  LEA.HI.SX32 R57, R56, R27.reuse, 0x1b ;  /* 0x0000001b38397211 */ /* 0x080fe200078fdaff */
[C---:B------:R-:W-:Y:S01]  /*0b40*/  VIADD R56, R27.reuse, 0xe0 ;  /* 0x000000e01b387836 */ /* 0x040fe20000000000 */
[-C--:B------:R-:W-:Y:S01]  /*0b50*/  LEA.HI.SX32 R59, R58, R27.reuse, 0x1b ;  /* 0x0000001b3a3b7211 */ /* 0x080fe200078fdaff */
[----:B------:R-:W-:Y:S01]  /*0b60*/  VIADD R60, R27, 0x120 ;  /* 0x000001201b3c7836 */ /* 0x000fe20000000000 */
[----:B0-----:R-:W-:Y:S02]  /*0b70*/  LEA R54, R47, R54, 0x18 ;  /* 0x000000362f367211 */ /* 0x001fe400078ec0ff */
[----:B------:R-:W-:-:S05]  /*0b80*/  LEA.HI.SX32 R47, R27, R27, 0x1b ;  /* 0x0000001b1b2f7211 */ /* 0x000fca00078fdaff */
[--C-:B------:R-:W-:Y:S02]  /*0b90*/  IMAD R47, R47, 0x2, R54.reuse ;  /* 0x000000022f2f7824 */ /* 0x100fe400078e0236 */
[--C-:B------:R-:W-:Y:S01]  /*0ba0*/  IMAD R48, R49, 0x2, R54.reuse ;  /* 0x0000000231307824 */ /* 0x100fe200078e0236 */
[-C--:B------:R-:W-:Y:S01]  /*0bb0*/  LEA R49, R53, R54.reuse, 0x1 ;  /* 0x0000003635317211 */ /* 0x080fe200078e08ff */
[--C-:B------:R-:W-:Y:S01]  /*0bc0*/  IMAD R50, R55, 0x2, R54.reuse ;  /* 0x0000000237327824 */ /* 0x100fe200078e0236 */
[----:B------:R-:W-:Y:S01]  /*0bd0*/  LEA R52, R57, R54, 0x1 ;  /* 0x0000003639347211 */ /* 0x000fe200078e08ff */
[----:B------:R-:W-:Y:S01]  /*0be0*/  IMAD R53, R59, 0x2, R54 ;  /* 0x000000023b357824 */ /* 0x000fe200078e0236 */
[C---:B------:R-:W-:Y:S02]  /*0bf0*/  IADD3 R58, R27.reuse, 0x100, RZ ;  /* 0x000001001b3a7810 */ /* 0x040fe40007ffe0ff */
[----:B------:R-:W-:Y:S02]  /*0c00*/  IADD3 R62, R27, 0x140, RZ ;  /* 0x000001401b3e7810 */ /* 0x000fe40007ffe0ff */
[----:B------:R-:W-:-:S02]  /*0c10*/  LEA.HI.SX32 R57, R58, R27, 0x1b ;  /* 0x0000001b3a397211 */ /* 0x000fc400078fdaff */
[----:B------:R-:W-:Y:S02]  /*0c20*/  LEA.HI.SX32 R59, R62, R27, 0x1b ;  /* 0x0000001b3e3b7211 */ /* 0x000fe400078fdaff */
[----:B------:R-:W-:Y:S01]  /*0c30*/  IADD3 R62, R27, 0x1e0, RZ ;  /* 0x000001e01b3e7810 */ /* 0x000fe20007ffe0ff */
[--C-:B------:R-:W-:Y:S02]  /*0c40*/  IMAD R57, R57, 0x2, R54.reuse ;  /* 0x0000000239397824 */ /* 0x100fe400078e0236 */
[----:B------:R-:W-:Y:S01]  /*0c50*/  IMAD R59, R59, 0x2, R54 ;  /* 0x000000023b3b7824 */ /* 0x000fe200078e0236 */
[-C--:B------:R-:W-:Y:S02]  /*0c60*/  ISETP.GE.AND P2, PT, R6, R51.reuse, PT ;  /* 0x000000330600720c */ /* 0x080fe40003f46270 */
[-C--:B------:R-:W-:Y:S02]  /*0c70*/  ISETP.GE.AND P1, PT, R30, R51.reuse, PT ;  /* 0x000000331e00720c */ /* 0x080fe40003f26270 */
[----:B------:R-:W-:-:S02]  /*0c80*/  ISETP.GE.AND P0, PT, R31, R51, PT ;  /* 0x000000331f00720c */ /* 0x000fc40003f06270 */
[-C--:B------:R-:W-:Y:S02]  /*0c90*/  ISETP.GE.AND P4, PT, R32, R51.reuse, PT ;  /* 0x000000332000720c */ /* 0x080fe40003f86270 */
        /* <DEDUP_REMOVED lines=20> */
[----:B---3--:R0:W-:Y:S01]  /*0de0*/  STS.U16 [R48+0x40], R3 ;  /* 0x0000400330007388 */ /* 0x0081e20000000400 */
[----:B------:R-:W-:-:S03]  /*0df0*/  IADD3 R2, R27, 0x160, RZ ;  /* 0x000001601b027810 */ /* 0x000fc60007ffe0ff */
[----:B------:R1:W-:Y:S04]  /*0e00*/  STS.U16 [R49+0x80], R8 ;  /* 0x0000800831007388 */ /* 0x0003e80000000400 */
[----:B----4-:R2:W-:Y:S01]  /*0e10*/  STS.U16 [R50+0xc0], R9 ;  /* 0x0000c00932007388 */ /* 0x0105e20000000400 */
[----:B0-----:R-:W-:-:S03]  /*0e20*/  LEA.HI.SX32 R3, R56, R27, 0x1b ;  /* 0x0000001b38037211 */ /* 0x001fc600078fdaff */
[----:B------:R-:W-:Y:S01]  /*0e30*/  STS.U16 [R52+0x100], R11 ;  /* 0x0001000b34007388 */ /* 0x000fe20000000400 */
[----:B-1----:R-:W-:Y:S01]  /*0e40*/  VIADD R8, R27, 0x180 ;  /* 0x000001801b087836 */ /* 0x002fe20000000000 */
[-C--:B------:R-:W-:Y:S02]  /*0e50*/  LEA R56, R3, R54.reuse, 0x1 ;  /* 0x0000003603387211 */ /* 0x080fe400078e08ff */
[----:B------:R0:W-:Y:S01]  /*0e60*/  STS.U16 [R53+0x140], R10 ;  /* 0x0001400a35007388 */ /* 0x0001e20000000400 */
[-C--:B--2---:R-:W-:Y:S01]  /*0e70*/  LEA.HI.SX32 R9, R60, R27.reuse, 0x1b ;  /* 0x0000001b3c097211 */ /* 0x084fe200078fdaff */
[----:B------:R-:W-:Y:S01]  /*0e80*/  VIADD R60, R27, 0x1c0 ;  /* 0x000001c01b3c7836 */ /* 0x000fe20000000000 */
[----:B------:R-:W-:Y:S01]  /*0e90*/  LEA.HI.SX32 R3, R2, R27, 0x1b ;  /* 0x0000001b02037211 */ /* 0x000fe200078fdaff */
[----:B------:R-:W-:Y:S01]  /*0ea0*/  IMAD R55, R55, 0x2, R54 ;  /* 0x0000000237377824 */ /* 0x000fe200078e0236 */
[----:B------:R-:W-:Y:S02]  /*0eb0*/  LEA R58, R9, R54, 0x1 ;  /* 0x00000036093a7211 */ /* 0x000fe400078e08ff */
[----:B0-----:R-:W-:-:S02]  /*0ec0*/  IADD3 R10, R27, 0x1a0, RZ ;  /* 0x000001a01b0a7810 */ /* 0x001fc40007ffe0ff */
[-C--:B------:R-:W-:Y:S02]  /*0ed0*/  LEA.HI.SX32 R61, R8, R27.reuse, 0x1b ;  /* 0x0000001b083d7211 */ /* 0x080fe400078fdaff */
[-C--:B------:R-:W-:Y:S02]  /*0ee0*/  LEA.HI.SX32 R9, R10, R27.reuse, 0x1b ;  /* 0x0000001b0a097211 */ /* 0x080fe400078fdaff */
[-C--:B------:R-:W-:Y:S01]  /*0ef0*/  LEA.HI.SX32 R63, R60, R27.reuse, 0x1b ;  /* 0x0000001b3c3f7211 */ /* 0x080fe200078fdaff */
[--C-:B------:R-:W-:Y:S01]  /*0f00*/  IMAD R60, R3, 0x2, R54.reuse ;  /* 0x00000002033c7824 */ /* 0x100fe200078e0236 */
[----:B------:R-:W-:Y:S01]  /*0f10*/  SHF.L.U32 R8, R27, 0x4, RZ ;  /* 0x000000041b087819 */ /* 0x000fe200000006ff */
[----:B------:R-:W-:Y:S01]  /*0f20*/  STS.U16 [R55+0x180], R12 ;  /* 0x0001800c37007388 */ /* 0x000fe20000000400 */
[----:B------:R-:W-:Y:S01]  /*0f30*/  LEA.HI.SX32 R3, R62, R27, 0x1b ;  /* 0x0000001b3e037211 */ /* 0x000fe200078fdaff */
[--C-:B------:R-:W-:Y:S01]  /*0f40*/  IMAD R62, R9, 0x2, R54.reuse ;  /* 0x00000002093e7824 */ /* 0x100fe200078e0236 */
[----:B------:R-:W-:Y:S01]  /*0f50*/  LEA R61, R61, R54, 0x1 ;  /* 0x000000363d3d7211 */ /* 0x000fe200078e08ff */
[----:B------:R-:W-:Y:S01]  /*0f60*/  STS.U16 [R56+0x1c0], R13 ;  /* 0x0001c00d38007388 */ /* 0x000fe20000000400 */
[----:B------:R-:W-:Y:S01]  /*0f70*/  LEA.HI.SX32 R65, R8, R8, 0x1b ;  /* 0x0000000808417211 */ /* 0x000fe200078fdaff */
[--C-:B------:R-:W-:Y:S01]  /*0f80*/  IMAD R64, R3, 0x2, R54.reuse ;  /* 0x0000000203407824 */ /* 0x100fe200078e0236 */
[----:B------:R-:W-:Y:S01]  /*0f90*/  LEA R63, R63, R54, 0x1 ;  /* 0x000000363f3f7211 */ /* 0x000fe200078e08ff */
[----:B------:R-:W-:Y:S04]  /*0fa0*/  STS.U16 [R57+0x200], R14 ;  /* 0x0002000e39007388 */ /* 0x000fe80000000400 */
[----:B------:R-:W-:Y:S01]  /*0fb0*/  STS.U16 [R58+0x240], R15 ;  /* 0x0002400f3a007388 */ /* 0x000fe20000000400 */
[----:B------:R-:W-:-:S03]  /*0fc0*/  IMAD R65, R65, 0x2, R54 ;  /* 0x0000000241417824 */ /* 0x000fc600078e0236 */
        /* <DEDUP_REMOVED lines=23> */
[----:B------:R-:W-:Y:S01]  /*1140*/  MOV R2, R66 ;  /* 0x0000004200027202 */ /* 0x000fe20000000f00 */
[----:B------:R-:W-:Y:S01]  /*1150*/  IMAD.MOV.U32 R3, RZ, RZ, R67 ;  /* 0x000000ffff037224 */ /* 0x000fe200078e0043 */
[----:B------:R-:W-:Y:S01]  /*1160*/  BAR.SYNC.DEFER_BLOCKING 0x0 ;  /* 0x0000000000007b1d */ /* 0x000fe20000010000 */
[----:B------:R-:W-:-:S02]  /*1170*/  PRMT R66, RZ, 0x7610, R66 ;  /* 0x00007610ff427816 */ /* 0x000fc40000000042 */
[----:B------:R-:W-:-:S04]  /*1180*/  PRMT R67, RZ, 0x7610, R67 ;  /* 0x00007610ff437816 */ /* 0x000fc80000000043 */
        /* <DEDUP_REMOVED lines=27> */
[----:B--2---:R-:W-:Y:S04]  /*1340*/  STS.U16 [R47], R66 ;  /* 0x000000422f007388 */ /* 0x004fe80000000400 */
[----:B---3--:R-:W-:Y:S04]  /*1350*/  STS.U16 [R48+0x40], R67 ;  /* 0x0000404330007388 */ /* 0x008fe80000000400 */
[----:B----4-:R-:W-:Y:S04]  /*1360*/  STS.U16 [R49+0x80], R68 ;  /* 0x0000804431007388 */ /* 0x010fe80000000400 */
        /* <DEDUP_REMOVED lines=19> */
[----:B------:R-:W-:Y:S04]  /*14a0*/  LDS.U16 R70, [R65+0x8] ;  /* 0x0000080041467984 */ /* 0x000fe80000000400 */
[----:B------:R-:W4:Y:S04]  /*14b0*/  LDS.U16 R71, [R65+0xa] ;  /* 0x00000a0041477984 */ /* 0x000f280000000400 */
        /* <DEDUP_REMOVED lines=10> */
[----:B-1----:R-:W-:Y:S01]  /*1560*/  SHF.L.U32 R85, R66, 0x10, RZ ;  /* 0x0000001042557819 */ /* 0x002fe200000006ff */
[----:B--2---:R-:W-:-:S04]  /*1570*/  IMAD.U32 R89, R69, 0x10000, RZ ;  /* 0x0001000045597824 */ /* 0x004fc800078e00ff */
[----:B-----5:R-:W-:-:S05]  /*1580*/  FADD.FTZ R69, R85, R24 ;  /* 0x0000001855457221 */ /* 0x020fca0000010000 */
[----:B------:R-:W-:Y:S01]  /*1590*/  FSETP.GTU.FTZ.AND P4, PT, R69, 20, PT ;  /* 0x41a000004500780b */ /* 0x000fe20003f9c000 */
[----:B---3--:R-:W-:-:S03]  /*15a0*/  IMAD.U32 R67, R67, 0x10000, RZ ;  /* 0x0001000043437824 */ /* 0x008fc600078e00ff */
[----:B------:R-:W-:Y:S01]  /*15b0*/  ISETP.EQ.OR P4, PT, RZ, UR4, P4 ;  /* 0x00000004ff007c0c */ /* 0x000fe2000a782670 */
[----:B----4-:R-:W-:Y:S01]  /*15c0*/  IMAD.U32 R93, R71, 0x10000, RZ ;  /* 0x00010000475d7824 */ /* 0x010fe200078e00ff */
[----:B------:R-:W-:Y:S02]  /*15d0*/  SHF.L.U32 R87, R68, 0x10, RZ ;  /* 0x0000001044577819 */ /* 0x000fe400000006ff */
[----:B------:R-:W-:Y:S01]  /*15e0*/  SHF.L.U32 R91, R70, 0x10, RZ ;  /* 0x00000010465b7819 */ /* 0x000fe200000006ff */
[--C-:B------:R-:W-:Y:S01]  /*15f0*/  FADD.FTZ R70, R67, R24.reuse ;  /* 0x0000001843467221 */ /* 0x100fe20000010000 */
[----:B0-----:R-:W-:Y:S01]  /*1600*/  ISETP.GE.AND P6, PT, R72, 0x1, PT ;  /* 0x000000014800780c */ /* 0x001fe20003fc6270 */
        /* <DEDUP_REMOVED lines=44> */
.L_x_4007:
[----:B------:R-:W-:Y:S05]  /*18d0*/  BSYNC B0 ;  /* 0x0000000000007941 */ /* 0x000fea0003800000 */
.L_x_4006:
        /* <DEDUP_REMOVED lines=36> */
.L_x_4009:
[----:B------:R-:W-:Y:S05]  /*1b20*/  BSYNC B0 ;  /* 0x0000000000007941 */ /* 0x000fea0003800000 */
.L_x_4008:
        /* <DEDUP_REMOVED lines=38> */
.L_x_4011:
[----:B------:R-:W-:Y:S05]  /*1d90*/  BSYNC B0 ;  /* 0x0000000000007941 */ /* 0x000fea0003800000 */
.L_x_4010:
        /* <DEDUP_REMOVED lines=36> */
.L_x_4013:
[----:B------:R-:W-:Y:S05]  /*1fe0*/  BSYNC B0 ;  /* 0x0000000000007941 */ /* 0x000fea0003800000 */
.L_x_4012:
        /* <DEDUP_REMOVED lines=38> */
.L_x_4015:
[----:B------:R-:W-:Y:S05]  /*2250*/  BSYNC B0 ;  /* 0x0000000000007941 */ /* 0x000fea0003800000 */
.L_x_4014:
        /* <DEDUP_REMOVED lines=36> */
.L_x_4017:
[----:B------:R-:W-:Y:S05]  /*24a0*/  BSYNC B0 ;  /* 0x0000000000007941 */ /* 0x000fea0003800000 */
.L_x_4016:
        /* <DEDUP_REMOVED lines=38> */
.L_x_4019:
[----:B------:R-:W-:Y:S05]  /*2710*/  BSYNC B0 ;  /* 0x0000000000007941 */ /* 0x000fea0003800000 */
.L_x_4018:
        /* <DEDUP_REMOVED lines=37> */
.L_x_4021:
[----:B------:R-:W-:Y:S05]  /*2970*/  BSYNC B0 ;  /* 0x0000000000007941 */ /* 0x000fea0003800000 */
.L_x_4020:
        /* <DEDUP_REMOVED lines=42> */
.L_x_4023:
[----:B------:R-:W-:Y:S05]  /*2c20*/  BSYNC B0 ;  /* 0x0000000000007941 */ /* 0x000fea0003800000 */
.L_x_4022:
        /* <DEDUP_REMOVED lines=40> */
.L_x_4025:
[----:B------:R-:W-:Y:S05]  /*2eb0*/  BSYNC B0 ;  /* 0x0000000000007941 */ /* 0x000fea0003800000 */
.L_x_4024:
        /* <DEDUP_REMOVED lines=46> */
.L_x_4027:
[----:B------:R-:W-:Y:S05]  /*31a0*/  BSYNC B0 ;  /* 0x0000000000007941 */ /* 0x000fea0003800000 */
.L_x_4026:
        /* <DEDUP_REMOVED lines=33> */
.L_x_4029:
[----:B------:R-:W-:Y:S05]  /*33c0*/  BSYNC B0 ;  /* 0x0000000000007941 */ /* 0x000fea0003800000 */
.L_x_4028:
        /* <DEDUP_REMOVED lines=33> */
.L_x_4031:
[----:B------:R-:W-:Y:S05]  /*35e0*/  BSYNC B0 ;  /* 0x0000000000007941 */ /* 0x000fea0003800000 */
.L_x_4030:
        /* <DEDUP_REMOVED lines=33> */
.L_x_4033:
[----:B------:R-:W-:Y:S05]  /*3800*/  BSYNC B0 ;  /* 0x0000000000007941 */ /* 0x000fea0003800000 */
.L_x_4032:
        /* <DEDUP_REMOVED lines=33> */
.L_x_4035:
[----:B------:R-:W-:Y:S05]  /*3a20*/  BSYNC B0 ;  /* 0x0000000000007941 */ /* 0x000fea0003800000 */
.L_x_4034:
        /* <DEDUP_REMOVED lines=33> */
.L_x_4037:
[----:B------:R-:W-:Y:S05]  /*3c40*/  BSYNC B0 ;  /* 0x0000000000007941 */ /* 0x000fea0003800000 */
.L_x_4036:
        /* <DEDUP_REMOVED lines=21> */
[----:B------:R-:W-:Y:S01]  /*3da0*/  ISETP.NE.AND P0, PT, R25, RZ, PT ;  /* 0x000000ff1900720c */ /* 0x000fe20003f05270 */
[----:B------:R-:W-:Y:S01]  /*3db0*/  IMAD R17, R22, UR4, RZ ;  /* 0x0000000416117c24 */ /* 0x000fe2000f8e02ff */
[-C--:B------:R-:W-:Y:S01]  /*3dc0*/  ISETP.GE.AND P1, PT, R6, R51.reuse, PT ;  /* 0x000000330600720c */ /* 0x080fe20003f26270 */
[C---:B------:R-:W-:Y:S01]  /*3dd0*/  IMAD.WIDE.U32 R14, R0.reuse, UR4, RZ ;  /* 0x00000004000e7c25 */ /* 0x040fe2000f8e00ff */
[----:B------:R-:W-:Y:S01]  /*3de0*/  ISETP.EQ.OR P0, PT, R29, RZ, P0 ;  /* 0x000000ff1d00720c */ /* 0x000fe20000702670 */
[----:B------:R-:W-:Y:S01]  /*3df0*/  ULDC UR6, c[0x0][0x21c] ;  /* 0x0000870000067ab9 */ /* 0x000fe20000000800 */
[----:B------:R-:W1:Y:S01]  /*3e00*/  LDC R118, c[0x0][0x218] ;  /* 0x00008600ff767b82 */ /* 0x000e620000000800 */
[----:B------:R-:W-:Y:S01]  /*3e10*/  IMAD R17, R0, UR5, R17 ;  /* 0x0000000500117c24 */ /* 0x000fe2000f8e0211 */
[----:B------:R-:W-:Y:S01]  /*3e20*/  MOV R113, R51 ;  /* 0x0000003300717202 */ /* 0x000fe20000000f00 */
[----:B------:R-:W-:Y:S01]  /*3e30*/  IMAD.MOV.U32 R115, RZ, RZ, RZ ;  /* 0x000000ffff737224 */ /* 0x000fe200078e00ff */
[----:B------:R-:W-:Y:S01]  /*3e40*/  ULDC.64 UR4, c[0x0][0x238] ;  /* 0x00008e0000047ab9 */ /* 0x000fe20000000a00 */
[----:B------:R-:W-:Y:S01]  /*3e50*/  ULDC.64 UR8, c[0x0][0x270] ;  /* 0x00009c0000087ab9 */ /* 0x000fe20000000a00 */
[----:B------:R-:W-:Y:S01]  /*3e60*/  IADD3 R117, R15, R17, RZ ;  /* 0x000000110f757210 */ /* 0x000fe20007ffe0ff */
[----:B------:R-:W-:Y:S01]  /*3e70*/  ULDC.64 UR14, c[0x0][0x248] ;  /* 0x00009200000e7ab9 */ /* 0x000fe20000000a00 */
[----:B------:R-:W2:Y:S01]  /*3e80*/  LDC.64 R8, c[0x0][0x2d0] ;  /* 0x0000b400ff087b82 */ /* 0x000ea20000000a00 */
[----:B------:R-:W-:-:S07]  /*3e90*/  ULDC.64 UR16, c[0x0][0x250] ;  /* 0x0000940000107ab9 */ /* 0x000fce0000000a00 */
[----:B------:R-:W3:Y:S08]  /*3ea0*/  LDC.64 R10, c[0x0][0x2d8] ;  /* 0x0000b600ff0a7b82 */ /* 0x000ef00000000a00 */
[----:B------:R-:W4:Y:S02]  /*3eb0*/  LDC.64 R12, c[0x0][0x310] ;  /* 0x0000c400ff0c7b82 */ /* 0x000f240000000a00 */
.L_x_4041:
[----:B------:R-:W-:Y:S01]  /*3ec0*/  SHF.R.S32.HI R122, RZ, 0x1f, R115 ;  /* 0x0000001fff7a7819 */ /* 0x000fe20000011473 */
[----:B0-----:R-:W-:Y:S01]  /*3ed0*/  IMAD.MOV.U32 R17, RZ, RZ, R117 ;  /* 0x000000ffff117224 */ /* 0x001fe200078e0075 */
[----:B------:R-:W-:-:S03]  /*3ee0*/  MOV R16, R14 ;  /* 0x0000000e00107202 */ /* 0x000fc60000000f00 */
[----:B------:R-:W-:Y:S02]  /*3ef0*/  IMAD R18, R122, UR4, RZ ;  /* 0x000000047a127c24 */ /* 0x000fe4000f8e02ff */
[----:B------:R-:W-:-:S04]  /*3f00*/  IMAD.WIDE.U32 R16, R115, UR4, R16 ;  /* 0x0000000473107c25 */ /* 0x000fc8000f8e0010 */
[----:B------:R-:W-:Y:S01]  /*3f10*/  IMAD R19, R115, UR5, R18 ;  /* 0x0000000573137c24 */ /* 0x000fe2000f8e0212 */
[----:B--2---:R-:W-:-:S04]  /*3f20*/  LEA R18, P2, R16, R8, 0x2 ;  /* 0x0000000810127211 */ /* 0x004fc800078410ff */
[----:B------:R-:W-:-:S04]  /*3f30*/  IADD3 R17, R17, R19, RZ ;  /* 0x0000001311117210 */ /* 0x000fc80007ffe0ff */
[----:B------:R-:W-:-:S05]  /*3f40*/  LEA.HI.X R19, R16, R9, R17, 0x2, P2 ;  /* 0x0000000910137211 */ /* 0x000fca00010f1411 */
[----:B------:R2:W5:Y:S01]  /*3f50*/  LDG.E R18, desc[UR10][R18.64] ;  /* 0x0000000a12127981 */ /* 0x000562000c1e1900 */
[----:B------:R-:W-:Y:S01]  /*3f60*/  IMAD R20, R122, UR8, RZ ;  /* 0x000000087a147c24 */ /* 0x000fe2000f8e02ff */
[-C--:B------:R-:W-:Y:S01]  /*3f70*/  ISETP.GE.AND P2, PT, R30, R113.reuse, PT ;  /* 0x000000711e00720c */ /* 0x080fe20003f46270 */
[----:B------:R-:W-:Y:S01]  /*3f80*/  IMAD.WIDE.U32 R16, R115, UR8, R6 ;  /* 0x0000000873107c25 */ /* 0x000fe2000f8e0006 */
[-C--:B------:R-:W-:Y:S02]  /*3f90*/  ISETP.GE.AND P3, PT, R31, R113.reuse, PT ;  /* 0x000000711f00720c */ /* 0x080fe40003f66270 */
[----:B------:R-:W-:Y:S01]  /*3fa0*/  ISETP.GE.AND P4, PT, R32, R113, PT ;  /* 0x000000712000720c */ /* 0x000fe20003f86270 */
[----:B------:R-:W-:Y:S01]  /*3fb0*/  IMAD R21, R115, UR9, R20 ;  /* 0x0000000973157c24 */ /* 0x000fe2000f8e0214 */
[----:B------:R-:W-:Y:S02]  /*3fc0*/  LEA R20, P5, R16, R45, 0x1 ;  /* 0x0000002d10147211 */ /* 0x000fe400078a08ff */
[----:B------:R-:W-:-:S02]  /*3fd0*/  ISETP.GE.AND P6, PT, R34, R113, PT ;  /* 0x000000712200720c */ /* 0x000fc40003fc6270 */
[----:B------:R-:W-:Y:S02]  /*3fe0*/  IADD3 R17, R17, R21, RZ ;  /* 0x0000001511117210 */ /* 0x000fe40007ffe0ff */
[----:B------:R-:W-:Y:S02]  /*3ff0*/  PRMT R137, RZ, 0x7610, R137 ;  /* 0x00007610ff897816 */ /* 0x000fe40000000089 */
[----:B------:R-:W-:Y:S02]  /*4000*/  LEA.HI.X R21, R16, R46, R17, 0x1, P5 ;  /* 0x0000002e10157211 */ /* 0x000fe400028f0c11 */
[----:B------:R-:W-:Y:S02]  /*4010*/  ISETP.GE.AND P5, PT, R33, R113, PT ;  /* 0x000000712100720c */ /* 0x000fe40003fa6270 */
[----:B------:R-:W-:Y:S01]  /*4020*/  PRMT R142, RZ, 0x7610, R142 ;  /* 0x00007610ff8e7816 */ /* 0x000fe2000000008e */
[----:B------:R-:W4:Y:S01]  /*4030*/  @!P2 LDG.E.U16 R137, desc[UR10][R20.64+0x40] ;  /* 0x0000400a1489a981 */ /* 0x000f22000c1e1500 */
[----:B------:R-:W-:-:S02]  /*4040*/  PRMT R143, RZ, 0x7610, R143 ;  /* 0x00007610ff8f7816 */ /* 0x000fc4000000008f */
[----:B------:R-:W-:Y:S02]  /*4050*/  PRMT R145, RZ, 0x7610, R145 ;  /* 0x00007610ff917816 */ /* 0x000fe40000000091 */
[----:B------:R-:W-:Y:S01]  /*4060*/  PRMT R144, RZ, 0x7610, R144 ;  /* 0x00007610ff907816 */ /* 0x000fe20000000090 */
[----:B------:R-:W4:Y:S01]  /*4070*/  @!P3 LDG.E.U16 R142, desc[UR10][R20.64+0x80] ;  /* 0x0000800a148eb981 */ /* 0x000f22000c1e1500 */
[-C--:B------:R-:W-:Y:S02]  /*4080*/  ISETP.GE.AND P2, PT, R35, R113.reuse, PT ;  /* 0x000000712300720c */ /* 0x080fe40003f46270 */
[-C--:B------:R-:W-:Y:S01]  /*4090*/  ISETP.GE.AND P3, PT, R36, R113.reuse, PT ;  /* 0x000000712400720c */ /* 0x080fe20003f66270 */
        /* <DEDUP_REMOVED lines=20> */
[----:B------:R-:W4:Y:S04]  /*41e0*/  @!P1 LDG.E.U16 R54, desc[UR10][R20.64] ;  /* 0x0000000a14369981 */ /* 0x000f28000c1e1500 */
[----:B------:R-:W4:Y:S01]  /*41f0*/  @!P6 LDG.E.U16 R150, desc[UR10][R20.64+0x280] ;  /* 0x0002800a1496e981 */ /* 0x000f22000c1e1500 */
[----:B------:R-:W-:Y:S02]  /*4200*/  ISETP.GE.AND P6, PT, R44, R113, PT ;  /* 0x000000712c00720c */ /* 0x000fe40003fc6270 */
[----:B------:R-:W-:Y:S02]  /*4210*/  PRMT R151, RZ, 0x7610, R151 ;  /* 0x00007610ff977816 */ /* 0x000fe40000000097 */
[----:B------:R-:W-:Y:S02]  /*4220*/  PRMT R152, RZ, 0x7610, R152 ;  /* 0x00007610ff987816 */ /* 0x000fe40000000098 */
[----:B------:R-:W-:-:S02]  /*4230*/  PRMT R153, RZ, 0x7610, R153 ;  /* 0x00007610ff997816 */ /* 0x000fc40000000099 */
[----:B------:R-:W-:Y:S01]  /*4240*/  PRMT R154, RZ, 0x7610, R154 ;  /* 0x00007610ff9a7816 */ /* 0x000fe2000000009a */
[----:B------:R-:W4:Y:S01]  /*4250*/  @!P2 LDG.E.U16 R151, desc[UR10][R20.64+0x2c0] ;  /* 0x0002c00a1497a981 */ /* 0x000f22000c1e1500 */
[----:B------:R-:W-:-:S03]  /*4260*/  PRMT R155, RZ, 0x7610, R155 ;  /* 0x00007610ff9b7816 */ /* 0x000fc6000000009b */
[----:B------:R-:W4:Y:S04]  /*4270*/  @!P3 LDG.E.U16 R152, desc[UR10][R20.64+0x300] ;  /* 0x0003000a1498b981 */ /* 0x000f28000c1e1500 */
[----:B------:R-:W4:Y:S04]  /*4280*/  @!P4 LDG.E.U16 R153, desc[UR10][R20.64+0x340] ;  /* 0x0003400a1499c981 */ /* 0x000f28000c1e1500 */
[----:B------:R-:W4:Y:S04]  /*4290*/  @!P5 LDG.E.U16 R154, desc[UR10][R20.64+0x380] ;  /* 0x0003800a149ad981 */ /* 0x000f28000c1e1500 */
[----:B------:R0:W4:Y:S01]  /*42a0*/  @!P6 LDG.E.U16 R155, desc[UR10][R20.64+0x3c0] ;  /* 0x0003c00a149be981 */ /* 0x000122000c1e1500 */
[----:B------:R-:W3:Y:S01]  /*42b0*/  S2R R26, SR_TID.X ;  /* 0x00000000001a7919 */ /* 0x000ee20000002100 */
[----:B--2---:R-:W-:-:S02]  /*42c0*/  IMAD R19, R22, UR14, RZ ;  /* 0x0000000e16137c24 */ /* 0x004fc4000f8e02ff */
[----:B------:R-:W-:-:S04]  /*42d0*/  IMAD.WIDE.U32 R16, R0, UR14, RZ ;  /* 0x0000000e00107c25 */ /* 0x000fc8000f8e00ff */
[----:B------:R-:W-:Y:S02]  /*42e0*/  IMAD R19, R0, UR15, R19 ;  /* 0x0000000f00137c24 */ /* 0x000fe4000f8e0213 */
[----:B------:R-:W-:-:S03]  /*42f0*/  IMAD R122, R122, UR16, RZ ;  /* 0x000000107a7a7c24 */ /* 0x000fc6000f8e02ff */
[----:B------:R-:W-:Y:S01]  /*4300*/  IADD3 R17, R17, R19, RZ ;  /* 0x0000001311117210 */ /* 0x000fe20007ffe0ff */
[----:B------:R-:W-:Y:S02]  /*4310*/  IMAD R125, R115, UR17, R122 ;  /* 0x00000011737d7c24 */ /* 0x000fe4000f8e027a */
[----:B-1----:R-:W-:Y:S02]  /*4320*/  IMAD R51, R29, -0x200, R118 ;  /* 0xfffffe001d337824 */ /* 0x002fe400078e0276 */
[----:B---3--:R-:W-:-:S05]  /*4330*/  IMAD.SHL.U32 R158, R26, 0x10, RZ ;  /* 0x000000101a9e7824 */ /* 0x008fca00078e00ff */
[C---:B0-----:R-:W-:Y:S02]  /*4340*/  IADD3 R20, R158.reuse, 0x1, RZ ;  /* 0x000000019e147810 */ /* 0x041fe40007ffe0ff */
[----:B------:R-:W-:Y:S02]  /*4350*/  IADD3 R122, R158, 0x4, RZ ;  /* 0x000000049e7a7810 */ /* 0x000fe40007ffe0ff */
[-C--:B------:R-:W-:Y:S01]  /*4360*/  ISETP.GE.U32.AND P5, PT, R20, R51.reuse, PT ;  /* 0x000000331400720c */ /* 0x080fe20003fa6070 */
[----:B------:R-:W-:Y:S01]  /*4370*/  VIADD R20, R158, 0x2 ;  /* 0x000000029e147836 */ /* 0x000fe20000000000 */
[-C--:B------:R-:W-:Y:S01]  /*4380*/  ISETP.GE.U32.AND P3, PT, R122, R51.reuse, PT ;  /* 0x000000337a00720c */ /* 0x080fe20003f66070 */
[----:B------:R-:W-:Y:S01]  /*4390*/  FMUL.FTZ R122, R76, R70 ;  /* 0x000000464c7a7220 */ /* 0x000fe20000410000 */
[C---:B------:R-:W-:Y:S01]  /*43a0*/  IADD3 R124, R158.reuse, 0x6, RZ ;  /* 0x000000069e7c7810 */ /* 0x040fe20007ffe0ff */
[----:B------:R-:W-:Y:S01]  /*43b0*/  VIADD R128, R158, 0x7 ;  /* 0x000000079e807836 */ /* 0x000fe20000000000 */
[----:B------:R-:W-:-:S02]  /*43c0*/  ISETP.GE.U32.AND P2, PT, R20, R51, PT ;  /* 0x000000331400720c */ /* 0x000fc40003f46070 */
[----:B------:R-:W-:Y:S02]  /*43d0*/  IADD3 R20, R158, 0x3, RZ ;  /* 0x000000039e147810 */ /* 0x000fe40007ffe0ff */
[----:B------:R-:W-:Y:S02]  /*43e0*/  FSEL R122, R122, RZ, !P5 ;  /* 0x000000ff7a7a7208 */ /* 0x000fe40006800000 */
[----:B------:R-:W-:Y:S02]  /*43f0*/  ISETP.GE.U32.AND P4, PT, R20, R51, PT ;  /* 0x000000331400720c */ /* 0x000fe40003f86070 */
[C---:B------:R-:W-:Y:S01]  /*4400*/  IADD3 R20, R158.reuse, 0x5, RZ ;  /* 0x000000059e147810 */ /* 0x040fe20007ffe0ff */
[----:B------:R-:W-:Y:S01]  /*4410*/  FMUL.FTZ R127, R83, R66 ;  /* 0x00000042537f7220 */ /* 0x000fe20000410000 */
[----:B------:R-:W-:-:S04]  /*4420*/  IADD3 R130, R158, 0x9, RZ ;  /* 0x000000099e827810 */ /* 0x000fc80007ffe0ff */
[----:B------:R-:W-:Y:S01]  /*4430*/  FSEL R127, R127, RZ, !P3 ;  /* 0x000000ff7f7f7208 */ /* 0x000fe20005800000 */
[----:B------:R-:W-:Y:S01]  /*4440*/  FMUL.FTZ R135, R88, R73 ;  /* 0x0000004958877220 */ /* 0x000fe20000410000 */
[----:B------:R-:W-:Y:S01]  /*4450*/  FMUL.FTZ R131, R78, R67 ;  /* 0x000000434e837220 */ /* 0x000fe20000410000 */
[----:B------:R-:W-:Y:S01]  /*4460*/  FMUL.FTZ R138, R89, R74 ;  /* 0x0000004a598a7220 */ /* 0x000fe20000410000 */
[----:B------:R-:W-:Y:S01]  /*4470*/  FMUL.FTZ R133, R87, R68 ;  /* 0x0000004457857220 */ /* 0x000fe20000410000 */
[----:B------:R-:W-:Y:S01]  /*4480*/  FMUL.FTZ R140, R92, R75 ;  /* 0x0000004b5c8c7220 */ /* 0x000fe20000410000 */
[----:B-----5:R-:W-:-:S04]  /*4490*/  FMUL.FTZ R156, R18, 1.4426950216293334961 ;  /* 0x3fb8aa3b129c7820 */ /* 0x020fc80000410000 */
[C---:B------:R-:W-:Y:S01]  /*44a0*/  FMUL.FTZ R18, R156.reuse, R69 ;  /* 0x000000459c127220 */ /* 0x040fe20000410000 */
[C---:B------:R-:W-:Y:S01]  /*44b0*/  FMUL.FTZ R119, R156.reuse, R70 ;  /* 0x000000469c777220 */ /* 0x040fe20000410000 */
[C---:B------:R-:W-:Y:S02]  /*44c0*/  FMUL.FTZ R21, R156.reuse, R71 ;  /* 0x000000479c157220 */ /* 0x040fe40000410000 */
[----:B------:R0:W-:Y:S01]  /*44d0*/  MUFU.EX2 R120, R18 ;  /* 0x0000001200787308 */ /* 0x0001e20000000800 */
[----:B------:R-:W-:Y:S01]  /*44e0*/  FMUL.FTZ R123, R156, R72 ;  /* 0x000000489c7b7220 */ /* 0x000fe20000410000 */
[----:B0-----:R-:W-:-:S06]  /*44f0*/  IMAD.WIDE.U32 R18, R115, UR16, R16 ;  /* 0x0000001073127c25 */ /* 0x001fcc000f8e0010 */
[----:B------:R-:W0:Y:S01]  /*4500*/  MUFU.EX2 R121, R119 ;  /* 0x0000007700797308 */ /* 0x000e220000000800 */
[----:B------:R-:W-:Y:S02]  /*4510*/  IMAD.IADD R17, R19, 0x1, R125 ;  /* 0x0000000113117824 */ /* 0x000fe400078e027d */
[----:B------:R-:W-:-:S05]  /*4520*/  FMUL.FTZ R19, R156, R66 ;  /* 0x000000429c137220 */ /* 0x000fca0000410000 */
[----:B------:R-:W1:Y:S01]  /*4530*/  MUFU.EX2 R21, R21 ;  /* 0x0000001500157308 */ /* 0x000e620000000800 */
[----:B------:R-:W-:-:S07]  /*4540*/  LEA R16, P6, R18, R10, 0x2 ;  /* 0x0000000a12107211 */ /* 0x000fce00078c10ff */
[----:B------:R2:W3:Y:S01]  /*4550*/  MUFU.EX2 R126, R123 ;  /* 0x0000007b007e7308 */ /* 0x0004e20000000800 */
[----:B------:R-:W-:-:S07]  /*4560*/  LEA.HI.X R17, R18, R11, R17, 0x2, P6 ;  /* 0x0000000b12117211 */ /* 0x000fce00030f1411 */
[----:B------:R-:W5:Y:S01]  /*4570*/  MUFU.EX2 R19, R19 ;  /* 0x0000001300137308 */ /* 0x000f620000000800 */
[----:B--2---:R-:W-:Y:S01]  /*4580*/  FMUL.FTZ R123, R86, R71 ;  /* 0x00000047567b7220 */ /* 0x004fe20000410000 */
[----:B------:R-:W-:Y:S01]  /*4590*/  FMUL.FTZ R18, R156, R67 ;  /* 0x000000439c127220 */ /* 0x000fe20000410000 */
[----:B0-----:R-:W-:Y:S01]  /*45a0*/  FSEL R121, R121, 1, !P5 ;  /* 0x3f80000079797808 */ /* 0x001fe20006800000 */
[----:B------:R-:W-:Y:S01]  /*45b0*/  FMUL.FTZ R125, R79, R72 ;  /* 0x000000484f7d7220 */ /* 0x000fe20000410000 */
[----:B------:R-:W-:Y:S01]  /*45c0*/  ISETP.GE.U32.AND P5, PT, R124, R51, PT ;  /* 0x000000337c00720c */ /* 0x000fe20003fa6070 */
[----:B------:R-:W-:Y:S01]  /*45d0*/  FMUL.FTZ R119, R84, R69 ;  /* 0x0000004554777220 */ /* 0x000fe20000410000 */
[----:B------:R-:W-:Y:S02]  /*45e0*/  FSEL R123, R123, RZ, !P2 ;  /* 0x000000ff7b7b7208 */ /* 0x000fe40005000000 */
[----:B-1----:R-:W-:Y:S02]  /*45f0*/  FSEL R124, R21, 1, !P2 ;  /* 0x3f800000157c7808 */ /* 0x002fe40005000000 */
[----:B------:R-:W-:-:S02]  /*4600*/  ISETP.GE.U32.AND P2, PT, R128, R51, PT ;  /* 0x000000338000720c */ /* 0x000fc40003f46070 */
[C---:B------:R-:W-:Y:S02]  /*4610*/  ISETP.GE.U32.AND P6, PT, R158.reuse, R51, PT ;  /* 0x000000339e00720c */ /* 0x040fe40003fc6070 */
[----:B------:R-:W-:Y:S01]  /*4620*/  IADD3 R128, R158, 0x8, RZ ;  /* 0x000000089e807810 */ /* 0x000fe20007ffe0ff */
[----:B------:R-:W0:Y:S01]  /*4630*/  MUFU.EX2 R18, R18 ;  /* 0x0000001200127308 */ /* 0x000e220000000800 */
[----:B------:R-:W-:Y:S02]  /*4640*/  FSEL R125, R125, RZ, !P4 ;  /* 0x000000ff7d7d7208 */ /* 0x000fe40006000000 */
[----:B---3--:R-:W-:Y:S02]  /*4650*/  FSEL R126, R126, 1, !P4 ;  /* 0x3f8000007e7e7808 */ /* 0x008fe40006000000 */
[----:B------:R-:W-:Y:S02]  /*4660*/  FSEL R119, R119, RZ, !P6 ;  /* 0x000000ff77777208 */ /* 0x000fe40007000000 */
[----:B------:R-:W-:-:S02]  /*4670*/  FSEL R120, R120, 1, !P6 ;  /* 0x3f80000078787808 */ /* 0x000fc40007000000 */
[-C--:B------:R-:W-:Y:S02]  /*4680*/  ISETP.GE.U32.AND P4, PT, R128, R51.reuse, PT ;  /* 0x000000338000720c */ /* 0x080fe40003f86070 */
[----:B------:R-:W-:Y:S01]  /*4690*/  ISETP.GE.U32.AND P6, PT, R20, R51, PT ;  /* 0x000000331400720c */ /* 0x000fe20003fc6070 */
[C---:B------:R-:W-:Y:S01]  /*46a0*/  FMUL.FTZ R20, R156.reuse, R68 ;  /* 0x000000449c147220 */ /* 0x040fe20000410000 */
[----:B-----5:R-:W-:Y:S01]  /*46b0*/  FSEL R128, R19, 1, !P3 ;  /* 0x3f80000013807808 */ /* 0x020fe20005800000 */
[C---:B------:R-:W-:Y:S01]  /*46c0*/  FMUL.FTZ R19, R156.reuse, R75 ;  /* 0x0000004b9c137220 */ /* 0x040fe20000410000 */
[C---:B------:R-:W-:Y:S01]  /*46d0*/  FMUL.FTZ R21, R156.reuse, R74 ;  /* 0x0000004a9c157220 */ /* 0x040fe20000410000 */
[----:B------:R-:W-:Y:S02]  /*46e0*/  FMUL.FTZ R129, R156, R73 ;  /* 0x000000499c817220 */ /* 0x000fe40000410000 */
[----:B------:R-:W1:Y:S01]  /*46f0*/  MUFU.EX2 R20, R20 ;  /* 0x0000001400147308 */ /* 0x000e620000000800 */
[----:B0-----:R-:W-:-:S07]  /*4700*/  FSEL R132, R18, 1, !P6 ;  /* 0x3f80000012847808 */ /* 0x001fce0007000000 */
[----:B------:R-:W0:Y:S01]  /*4710*/  MUFU.EX2 R19, R19 ;  /* 0x0000001300137308 */ /* 0x000e220000000800 */
[----:B------:R-:W-:-:S07]  /*4720*/  FMUL.FTZ R18, R156, R80 ;  /* 0x000000509c127220 */ /* 0x000fce0000410000 */
[----:B------:R-:W2:Y:S08]  /*4730*/  MUFU.EX2 R21, R21 ;  /* 0x0000001500157308 */ /* 0x000eb00000000800 */
[----:B------:R-:W3:Y:S01]  /*4740*/  MUFU.EX2 R129, R129 ;  /* 0x0000008100817308 */ /* 0x000ee20000000800 */
[----:B------:R-:W-:Y:S02]  /*4750*/  ISETP.GE.U32.AND P3, PT, R130, R51, PT ;  /* 0x000000338200720c */ /* 0x000fe40003f66070 */
[----:B-1----:R-:W-:-:S02]  /*4760*/  FSEL R134, R20, 1, !P5 ;  /* 0x3f80000014867808 */ /* 0x002fc40006800000 */
[----:B0-----:R-:W-:-:S03]  /*4770*/  FSEL R141, R19, 1, !P3 ;  /* 0x3f800000138d7808 */ /* 0x001fc60005800000 */
[----:B------:R-:W0:Y:S01]  /*4780*/  MUFU.EX2 R18, R18 ;  /* 0x0000001200127308 */ /* 0x000e220000000800 */
[----:B------:R-:W-:Y:S01]  /*4790*/  IADD3 R20, R158, 0xc, RZ ;  /* 0x0000000c9e147810 */ /* 0x000fe20007ffe0ff */
[-C--:B------:R-:W-:Y:S01]  /*47a0*/  FFMA.FTZ R19, R119, R121.reuse, R122 ;  /* 0x0000007977137223 */ /* 0x080fe2000001007a */
[----:B--2---:R-:W-:Y:S01]  /*47b0*/  FSEL R139, R21, 1, !P4 ;  /* 0x3f800000158b7808 */ /* 0x004fe20006000000 */
[----:B------:R-:W-:Y:S01]  /*47c0*/  FMUL.FTZ R21, R120, R121 ;  /* 0x0000007978157220 */ /* 0x000fe20000410000 */
[----:B------:R-:W-:Y:S01]  /*47d0*/  VIADD R130, R158, 0xa ;  /* 0x0000000a9e827836 */ /* 0x000fe20000000000 */
[----:B----4-:R1:W-:Y:S01]  /*47e0*/  STS.U16 [R47], R54 ;  /* 0x000000362f007388 */ /* 0x0103e20000000400 */
[----:B------:R-:W-:Y:S01]  /*47f0*/  FSEL R135, R135, RZ, !P2 ;  /* 0x000000ff87877208 */ /* 0x000fe20005000000 */
[----:B------:R-:W-:Y:S01]  /*4800*/  FFMA.FTZ R19, R124, R19, R123 ;  /* 0x000000137c137223 */ /* 0x000fe2000001007b */
[----:B---3--:R-:W-:Y:S01]  /*4810*/  FSEL R136, R129, 1, !P2 ;  /* 0x3f80000081887808 */ /* 0x008fe20005000000 */
[----:B------:R-:W-:Y:S01]  /*4820*/  STS.U16 [R48+0x40], R137 ;  /* 0x0000408930007388 */ /* 0x000fe20000000400 */
[----:B------:R-:W-:Y:S01]  /*4830*/  ISETP.GE.U32.AND P2, PT, R20, R51, PT ;  /* 0x000000331400720c */ /* 0x000fe20003f46070 */
[----:B------:R-:W-:-:S02]  /*4840*/  VIADD R20, R158, 0xd ;  /* 0x0000000d9e147836 */ /* 0x000fc40000000000 */
[----:B------:R-:W-:Y:S01]  /*4850*/  FMUL.FTZ R21, R124, R21 ;  /* 0x000000157c157220 */ /* 0x000fe20000410000 */
[----:B------:R-:W-:Y:S01]  /*4860*/  STS.U16 [R49+0x80], R142 ;  /* 0x0000808e31007388 */ /* 0x000fe20000000400 */
[----:B------:R-:W-:-:S03]  /*4870*/  FSEL R131, R131, RZ, !P6 ;  /* 0x000000ff83837208 */ /* 0x000fc60007000000 */
[----:B------:R-:W-:Y:S01]  /*4880*/  STS.U16 [R50+0xc0], R143 ;  /* 0x0000c08f32007388 */ /* 0x000fe20000000400 */
[----:B------:R-:W-:Y:S01]  /*4890*/  ISETP.GE.U32.AND P6, PT, R130, R51, PT ;  /* 0x000000338200720c */ /* 0x000fe20003fc6070 */
[----:B------:R-:W-:Y:S02]  /*48a0*/  FFMA.FTZ R19, R126, R19, R125 ;  /* 0x000000137e137223 */ /* 0x000fe4000001007d */
[----:B------:R2:W-:Y:S01]  /*48b0*/  STS.U16 [R52+0x100], R145 ;  /* 0x0001009134007388 */ /* 0x0005e20000000400 */
[----:B------:R-:W-:Y:S01]  /*48c0*/  IADD3 R130, R158, 0xb, RZ ;  /* 0x0000000b9e827810 */ /* 0x000fe20007ffe0ff */
[----:B------:R-:W-:Y:S02]  /*48d0*/  FMUL.FTZ R21, R126, R21 ;  /* 0x000000157e157220 */ /* 0x000fe40000410000 */
[----:B------:R3:W-:Y:S01]  /*48e0*/  STS.U16 [R53+0x140], R144 ;  /* 0x0001409035007388 */ /* 0x0007e20000000400 */
[----:B------:R-:W-:-:S03]  /*48f0*/  FSEL R138, R138, RZ, !P4 ;  /* 0x000000ff8a8a7208 */ /* 0x000fc60006000000 */
[----:B------:R4:W-:Y:S01]  /*4900*/  STS.U16 [R55+0x180], R146 ;  /* 0x0001809237007388 */ /* 0x0009e20000000400 */
[----:B------:R-:W-:-:S03]  /*4910*/  ISETP.GE.U32.AND P4, PT, R20, R51, PT ;  /* 0x000000331400720c */ /* 0x000fc60003f86070 */
[----:B------:R-:W-:Y:S01]  /*4920*/  STS.U16 [R56+0x1c0], R147 ;  /* 0x0001c09338007388 */ /* 0x000fe20000000400 */
[----:B------:R-:W-:Y:S01]  /*4930*/  FSEL R133, R133, RZ, !P5 ;  /* 0x000000ff85857208 */ /* 0x000fe20006800000 */
[----:B-1----:R-:W-:Y:S01]  /*4940*/  FFMA.FTZ R54, R128, R19, R127 ;  /* 0x0000001380367223 */ /* 0x002fe2000001007f */
[----:B------:R-:W-:Y:S01]  /*4950*/  IADD3 R20, R158, 0xe, RZ ;  /* 0x0000000e9e147810 */ /* 0x000fe20007ffe0ff */
[----:B------:R-:W-:Y:S01]  /*4960*/  STS.U16 [R57+0x200], R148 ;  /* 0x0002009439007388 */ /* 0x000fe20000000400 */
[----:B------:R-:W-:Y:S01]  /*4970*/  ISETP.GE.U32.AND P5, PT, R130, R51, PT ;  /* 0x000000338200720c */ /* 0x000fe20003fa6070 */
[----:B--2---:R-:W-:Y:S02]  /*4980*/  FMUL.FTZ R145, R128, R21 ;  /* 0x0000001580917220 */ /* 0x004fe40000410000 */
[----:B------:R-:W-:Y:S01]  /*4990*/  STS.U16 [R58+0x240], R149 ;  /* 0x000240953a007388 */ /* 0x000fe20000000400 */
[----:B0-----:R-:W-:Y:S01]  /*49a0*/  FSEL R130, R18, 1, !P6 ;  /* 0x3f80000012827808 */ /* 0x001fe20007000000 */
[----:B------:R-:W-:-:S02]  /*49b0*/  FMUL.FTZ R18, R156, R81 ;  /* 0x000000519c127220 */ /* 0x000fc40000410000 */
[----:B------:R-:W-:Y:S01]  /*49c0*/  STS.U16 [R59+0x280], R150 ;  /* 0x000280963b007388 */ /* 0x000fe20000000400 */
[----:B------:R-:W-:-:S03]  /*49d0*/  FSEL R140, R140, RZ, !P3 ;  /* 0x000000ff8c8c7208 */ /* 0x000fc60005800000 */
[----:B------:R-:W-:Y:S01]  /*49e0*/  STS.U16 [R60+0x2c0], R151 ;  /* 0x0002c0973c007388 */ /* 0x000fe20000000400 */
[----:B------:R-:W-:Y:S01]  /*49f0*/  ISETP.GE.U32.AND P3, PT, R20, R51, PT ;  /* 0x000000331400720c */ /* 0x000fe20003f66070 */
[----:B------:R-:W-:Y:S02]  /*4a00*/  FMUL.FTZ R20, R156, R82 ;  /* 0x000000529c147220 */ /* 0x000fe40000410000 */
[----:B------:R-:W-:Y:S01]  /*4a10*/  STS.U16 [R61+0x300], R152 ;  /* 0x000300983d007388 */ /* 0x000fe20000000400 */
[C---:B------:R-:W-:Y:S01]  /*4a20*/  FFMA.FTZ R54, R132.reuse, R54, R131 ;  /* 0x0000003684367223 */ /* 0x040fe20000010083 */
[----:B------:R-:W-:Y:S02]  /*4a30*/  FMUL.FTZ R145, R132, R145 ;  /* 0x0000009184917220 */ /* 0x000fe40000410000 */
[----:B------:R-:W-:Y:S01]  /*4a40*/  STS.U16 [R62+0x340], R153 ;  /* 0x000340993e007388 */ /* 0x000fe20000000400 */
[----:B------:R-:W0:Y:S03]  /*4a50*/  MUFU.EX2 R143, R18 ;  /* 0x00000012008f7308 */ /* 0x000e260000000800 */
[----:B------:R-:W-:Y:S01]  /*4a60*/  STS.U16 [R63+0x380], R154 ;  /* 0x0003809a3f007388 */ /* 0x000fe20000000400 */
[----:B------:R-:W-:-:S03]  /*4a70*/  FMUL.FTZ R21, R156, R77 ;  /* 0x0000004d9c157220 */ /* 0x000fc60000410000 */
[----:B------:R-:W-:Y:S01]  /*4a80*/  STS.U16 [R64+0x3c0], R155 ;  /* 0x0003c09b40007388 */ /* 0x000fe20000000400 */
[----:B------:R-:W-:-:S03]  /*4a90*/  NOP ;  /* 0x0000000000007918 */ /* 0x000fc60000000000 */
[----:B------:R1:W2:Y:S01]  /*4aa0*/  LDG.E R137, desc[UR10][R16.64] ;  /* 0x0000000a10897981 */ /* 0x0002a2000c1e1900 */
[----:B------:R-:W-:Y:S01]  /*4ab0*/  FMUL.FTZ R145, R134, R145 ;  /* 0x0000009186917220 */ /* 0x000fe20000410000 */
[----:B------:R-:W5:Y:S01]  /*4ac0*/  MUFU.EX2 R20, R20 ;  /* 0x0000001400147308 */ /* 0x000f620000000800 */
[----:B------:R-:W-:Y:S01]  /*4ad0*/  FMUL.FTZ R129, R91, R80 ;  /* 0x000000505b817220 */ /* 0x000fe20000410000 */
[----:B------:R-:W-:Y:S01]  /*4ae0*/  FMUL.FTZ R142, R94, R81 ;  /* 0x000000515e8e7220 */ /* 0x000fe20000410000 */
[----:B---3--:R-:W-:Y:S01]  /*4af0*/  FMUL.FTZ R144, R136, R145 ;  /* 0x0000009188907220 */ /* 0x008fe20000410000 */
[----:B------:R-:W-:Y:S01]  /*4b00*/  FMUL.FTZ R19, R93, R82 ;  /* 0x000000525d137220 */ /* 0x000fe20000410000 */
[----:B0-----:R-:W-:Y:S01]  /*4b10*/  FSEL R143, R143, 1, !P5 ;  /* 0x3f8000008f8f7808 */ /* 0x001fe20006800000 */
[----:B------:R-:W-:Y:S01]  /*4b20*/  FMUL.FTZ R18, R96, R77 ;  /* 0x0000004d60127220 */ /* 0x000fe20000410000 */
[----:B------:R-:W-:Y:S01]  /*4b30*/  IADD3 R158, R158, 0xf, RZ ;  /* 0x0000000f9e9e7810 */ /* 0x000fe20007ffe0ff */
[----:B-1----:R-:W-:Y:S01]  /*4b40*/  FFMA.FTZ R16, R134, R54, R133 ;  /* 0x0000003686107223 */ /* 0x002fe20000010085 */
[----:B------:R-:W-:Y:S01]  /*4b50*/  FMUL.FTZ R54, R156, R85 ;  /* 0x000000559c367220 */ /* 0x000fe20000410000 */
[----:B------:R-:W0:Y:S01]  /*4b60*/  MUFU.EX2 R21, R21 ;  /* 0x0000001500157308 */ /* 0x000e220000000800 */
[----:B------:R-:W-:Y:S01]  /*4b70*/  LDS.U16 R147, [R65+0x6] ;  /* 0x0000060041937984 */ /* 0x000fe20000000400 */
[----:B----4-:R-:W-:Y:S01]  /*4b80*/  FFMA.FTZ R146, R136, R16, R135 ;  /* 0x0000001088927223 */ /* 0x010fe20000010087 */
[----:B------:R-:W-:Y:S01]  /*4b90*/  FMUL.FTZ R156, R156, R90 ;  /* 0x0000005a9c9c7220 */ /* 0x000fe20000410000 */
[C---:B------:R-:W-:Y:S01]  /*4ba0*/  FMUL.FTZ R144, R139.reuse, R144 ;  /* 0x000000908b907220 */ /* 0x040fe20000410000 */
[----:B------:R-:W-:Y:S01]  /*4bb0*/  LDS.U16 R148, [R65+0x8] ;  /* 0x0000080041947984 */ /* 0x000fe20000000400 */
[----:B------:R-:W-:Y:S01]  /*4bc0*/  FFMA.FTZ R146, R139, R146, R138 ;  /* 0x000000928b927223 */ /* 0x000fe2000001008a */
[----:B------:R-:W-:Y:S01]  /*4bd0*/  FSEL R129, R129, RZ, !P6 ;  /* 0x000000ff81817208 */ /* 0x000fe20007000000 */
[----:B------:R-:W1:Y:S01]  /*4be0*/  MUFU.EX2 R54, R54 ;  /* 0x0000003600367308 */ /* 0x000e620000000800 */
[C---:B------:R-:W-:Y:S01]  /*4bf0*/  FMUL.FTZ R145, R141.reuse, R144 ;  /* 0x000000908d917220 */ /* 0x040fe20000410000 */
[----:B------:R-:W-:Y:S01]  /*4c00*/  FFMA.FTZ R146, R141, R146, R140 ;  /* 0x000000928d927223 */ /* 0x000fe2000001008c */
[----:B------:R-:W-:Y:S01]  /*4c10*/  FSEL R142, R142, RZ, !P5 ;  /* 0x000000ff8e8e7208 */ /* 0x000fe20006800000 */
[----:B------:R-:W-:Y:S01]  /*4c20*/  LDS.U16 R149, [R65+0xa] ;  /* 0x00000a0041957984 */ /* 0x000fe20000000400 */
[C---:B------:R-:W-:Y:S01]  /*4c30*/  FMUL.FTZ R144, R130.reuse, R145 ;  /* 0x0000009182907220 */ /* 0x040fe20000410000 */
[----:B------:R-:W-:-:S02]  /*4c40*/  FFMA.FTZ R146, R130, R146, R129 ;  /* 0x0000009282927223 */ /* 0x000fc40000010081 */
[----:B------:R-:W3:Y:S01]  /*4c50*/  MUFU.EX2 R156, R156 ;  /* 0x0000009c009c7308 */ /* 0x000ee20000000800 */
[----:B------:R-:W-:Y:S01]  /*4c60*/  FSEL R163, R19, RZ, !P2 ;  /* 0x000000ff13a37208 */ /* 0x000fe20005000000 */
[C---:B------:R-:W-:Y:S01]  /*4c70*/  FFMA.FTZ R146, R143.reuse, R146, R142 ;  /* 0x000000928f927223 */ /* 0x040fe2000001008e */
[----:B-----5:R-:W-:Y:S01]  /*4c80*/  FSEL R164, R20, 1, !P2 ;  /* 0x3f80000014a47808 */ /* 0x020fe20005000000 */
[----:B------:R-:W-:Y:S01]  /*4c90*/  FMUL.FTZ R144, R143, R144 ;  /* 0x000000908f907220 */ /* 0x000fe20000410000 */
[----:B------:R-:W-:Y:S01]  /*4ca0*/  FMUL.FTZ R17, R98, R85 ;  /* 0x0000005562117220 */ /* 0x000fe20000410000 */
[----:B------:R-:W-:Y:S01]  /*4cb0*/  FSEL R165, R18, RZ, !P4 ;  /* 0x000000ff12a57208 */ /* 0x000fe20006000000 */
[----:B------:R-:W-:Y:S01]  /*4cc0*/  LDS.U16 R150, [R65+0xc] ;  /* 0x00000c0041967984 */ /* 0x000fe20000000400 */
[----:B0-----:R-:W-:Y:S01]  /*4cd0*/  FSEL R166, R21, 1, !P4 ;  /* 0x3f80000015a67808 */ /* 0x001fe20006000000 */
[C---:B------:R-:W-:Y:S01]  /*4ce0*/  FFMA.FTZ R146, R164.reuse, R146, R163 ;  /* 0x00000092a4927223 */ /* 0x040fe200000100a3 */
[----:B------:R-:W-:Y:S01]  /*4cf0*/  FMUL.FTZ R144, R164, R144 ;  /* 0x00000090a4907220 */ /* 0x000fe20000410000 */
[----:B------:R-:W-:Y:S01]  /*4d00*/  FMUL.FTZ R16, R95, R90 ;  /* 0x0000005a5f107220 */ /* 0x000fe20000410000 */
[----:B------:R-:W-:Y:S01]  /*4d10*/  ISETP.GE.U32.AND P6, PT, R158, R51, PT ;  /* 0x000000339e00720c */ /* 0x000fe20003fc6070 */
[----:B------:R-:W-:Y:S01]  /*4d20*/  FFMA.FTZ R146, R166, R146, R165 ;  /* 0x00000092a6927223 */ /* 0x000fe200000100a5 */
[----:B------:R-:W-:Y:S01]  /*4d30*/  FSEL R167, R17, RZ, !P3 ;  /* 0x000000ff11a77208 */ /* 0x000fe20005800000 */
[----:B------:R-:W-:Y:S01]  /*4d40*/  LDS.U16 R151, [R65+0xe] ;  /* 0x00000e0041977984 */ /* 0x000fe20000000400 */
[----:B-1----:R-:W-:Y:S01]  /*4d50*/  FSEL R168, R54, 1, !P3 ;  /* 0x3f80000036a87808 */ /* 0x002fe20005800000 */
[----:B------:R-:W-:Y:S01]  /*4d60*/  FMUL.FTZ R144, R166, R144 ;  /* 0x00000090a6907220 */ /* 0x000fe20000410000 */
[----:B------:R-:W-:Y:S01]  /*4d70*/  FSEL R169, R16, RZ, !P6 ;  /* 0x000000ff10a97208 */ /* 0x000fe20007000000 */
[----:B------:R-:W-:Y:S01]  /*4d80*/  LDS.U16 R145, [R65+0x2] ;  /* 0x0000020041917984 */ /* 0x000fe20000000400 */
[----:B---3--:R-:W-:Y:S01]  /*4d90*/  FSEL R170, R156, 1, !P6 ;  /* 0x3f8000009caa7808 */ /* 0x008fe20007000000 */
[C---:B------:R-:W-:Y:S01]  /*4da0*/  FFMA.FTZ R146, R168.reuse, R146, R167 ;  /* 0x00000092a8927223 */ /* 0x040fe200000100a7 */
[----:B------:R-:W-:Y:S01]  /*4db0*/  FMUL.FTZ R144, R168, R144 ;  /* 0x00000090a8907220 */ /* 0x000fe20000410000 */
[----:B------:R-:W-:Y:S01]  /*4dc0*/  ISETP.GE.AND P2, PT, R27, 0x1, PT ;  /* 0x000000011b00780c */ /* 0x000fe20003f46270 */
[----:B------:R-:W0:Y:S01]  /*4dd0*/  S2R R21, SR_CgaCtaId ;  /* 0x0000000000157919 */ /* 0x000e220000008800 */
[C---:B------:R-:W-:Y:S01]  /*4de0*/  FFMA.FTZ R17, R170.reuse, R146, R169 ;  /* 0x00000092aa117223 */ /* 0x040fe200000100a9 */
[----:B------:R-:W-:Y:S01]  /*4df0*/  FMUL.FTZ R16, R170, R144 ;  /* 0x00000090aa107220 */ /* 0x000fe20000410000 */
[----:B------:R-:W-:Y:S01]  /*4e00*/  MOV R54, 0x400 ;  /* 0x0000040000367802 */ /* 0x000fe20000000f00 */
[----:B------:R-:W-:Y:S04]  /*4e10*/  LDS.U16 R144, [R65] ;  /* 0x0000000041907984 */ /* 0x000fe80000000400 */
[----:B------:R-:W1:Y:S04]  /*4e20*/  SHFL.UP PT, R18, R17, 0x1, RZ ;  /* 0x0420000011127989 */ /* 0x000e6800000e00ff */
[----:B------:R-:W3:Y:S04]  /*4e30*/  SHFL.UP PT, R19, R16, 0x1, RZ ;  /* 0x0420000010137989 */ /* 0x000ee800000e00ff */
[----:B------:R-:W-:Y:S04]  /*4e40*/  LDS.U16 R146, [R65+0x4] ;  /* 0x0000040041927984 */ /* 0x000fe80000000400 */
[----:B------:R-:W-:Y:S04]  /*4e50*/  LDS.U16 R152, [R65+0x10] ;  /* 0x0000100041987984 */ /* 0x000fe80000000400 */
[----:B------:R-:W-:Y:S04]  /*4e60*/  LDS.U16 R153, [R65+0x12] ;  /* 0x0000120041997984 */ /* 0x000fe80000000400 */
[----:B------:R-:W-:Y:S01]  /*4e70*/  LDS.U16 R154, [R65+0x14] ;  /* 0x00001400419a7984 */ /* 0x000fe20000000400 */
[----:B-1----:R-:W-:-:S03]  /*4e80*/  @P2 FFMA.FTZ R17, R16, R18, R17 ;  /* 0x0000001210112223 */ /* 0x002fc60000010011 */
[----:B------:R-:W-:Y:S01]  /*4e90*/  LDS.U16 R155, [R65+0x16] ;  /* 0x00001600419b7984 */ /* 0x000fe20000000400 */
[----:B---3--:R-:W-:-:S03]  /*4ea0*/  @P2 FMUL.FTZ R16, R16, R19 ;  /* 0x0000001310102220 */ /* 0x008fc60000410000 */
[----:B------:R-:W1:Y:S04]  /*4eb0*/  SHFL.UP PT, R18, R17, 0x2, RZ ;  /* 0x0440000011127989 */ /* 0x000e6800000e00ff */
[----:B------:R-:W3:Y:S01]  /*4ec0*/  SHFL.UP PT, R19, R16, 0x2, RZ ;  /* 0x0440000010137989 */ /* 0x000ee200000e00ff */
[----:B------:R-:W-:-:S03]  /*4ed0*/  ISETP.GE.AND P2, PT, R27, 0x2, PT ;  /* 0x000000021b00780c */ /* 0x000fc60003f46270 */
[----:B------:R-:W-:Y:S04]  /*4ee0*/  LDS.U16 R156, [R65+0x18] ;  /* 0x00001800419c7984 */ /* 0x000fe80000000400 */
[----:B------:R-:W-:Y:S04]  /*4ef0*/  LDS.U16 R157, [R65+0x1a] ;  /* 0x00001a00419d7984 */ /* 0x000fe80000000400 */
[----:B------:R-:W-:Y:S04]  /*4f00*/  LDS.U16 R158, [R65+0x1c] ;  /* 0x00001c00419e7984 */ /* 0x000fe80000000400 */
[----:B------:R-:W-:Y:S01]  /*4f10*/  LDS.U16 R159, [R65+0x1e] ;  /* 0x00001e00419f7984 */ /* 0x000fe20000000400 */
[C---:B-1----:R-:W-:Y:S01]  /*4f20*/  @P2 FFMA.FTZ R17, R16.reuse, R18, R17 ;  /* 0x0000001210112223 */ /* 0x042fe20000010011 */
[----:B---3--:R-:W-:-:S04]  /*4f30*/  @P2 FMUL.FTZ R16, R16, R19 ;  /* 0x0000001310102220 */ /* 0x008fc80000410000 */
[----:B------:R-:W1:Y:S04]  /*4f40*/  SHFL.UP PT, R18, R17, 0x4, RZ ;  /* 0x0480000011127989 */ /* 0x000e6800000e00ff */
[----:B------:R-:W3:Y:S01]  /*4f50*/  SHFL.UP PT, R19, R16, 0x4, RZ ;  /* 0x0480000010137989 */ /* 0x000ee200000e00ff */
[----:B------:R-:W-:-:S13]  /*4f60*/  ISETP.GE.AND P2, PT, R27, 0x4, PT ;  /* 0x000000041b00780c */ /* 0x000fda0003f46270 */
[C---:B-1----:R-:W-:Y:S01]  /*4f70*/  @P2 FFMA.FTZ R17, R16.reuse, R18, R17 ;  /* 0x0000001210112223 */ /* 0x042fe20000010011 */
[----:B---3--:R-:W-:-:S04]  /*4f80*/  @P2 FMUL.FTZ R16, R16, R19 ;  /* 0x0000001310102220 */ /* 0x008fc80000410000 */
[----:B------:R-:W1:Y:S04]  /*4f90*/  SHFL.UP PT, R18, R17, 0x8, RZ ;  /* 0x0500000011127989 */ /* 0x000e6800000e00ff */
[----:B------:R-:W3:Y:S01]  /*4fa0*/  SHFL.UP PT, R19, R16, 0x8, RZ ;  /* 0x0500000010137989 */ /* 0x000ee200000e00ff */
[----:B------:R-:W-:Y:S02]  /*4fb0*/  ISETP.GE.AND P2, PT, R27, 0x8, PT ;  /* 0x000000081b00780c */ /* 0x000fe40003f46270 */
[----:B0-----:R-:W-:-:S11]  /*4fc0*/  LEA R54, R21, R54, 0x18 ;  /* 0x0000003615367211 */ /* 0x001fd600078ec0ff */
[C---:B-1----:R-:W-:Y:S01]  /*4fd0*/  @P2 FFMA.FTZ R17, R16.reuse, R18, R17 ;  /* 0x0000001210112223 */ /* 0x042fe20000010011 */
[----:B---3--:R-:W-:-:S04]  /*4fe0*/  @P2 FMUL.FTZ R16, R16, R19 ;  /* 0x0000001310102220 */ /* 0x008fc80000410000 */
[----:B------:R-:W0:Y:S04]  /*4ff0*/  SHFL.UP PT, R20, R17, 0x10, RZ ;  /* 0x0600000011147989 */ /* 0x000e2800000e00ff */
[----:B------:R-:W1:Y:S01]  /*5000*/  SHFL.UP PT, R21, R16, 0x10, RZ ;  /* 0x0600000010157989 */ /* 0x000e6200000e00ff */
[----:B------:R-:W-:Y:S01]  /*5010*/  ISETP.GE.AND P2, PT, R27, 0x10, PT ;  /* 0x000000101b00780c */ /* 0x000fe20003f46270 */
[----:B------:R-:W-:Y:S01]  /*5020*/  HFMA2.MMA R18, -RZ, RZ, 1.875, 0 ;  /* 0x3f800000ff127435 */ /* 0x000fe200000001ff */
[----:B------:R-:W-:Y:S01]  /*5030*/  IMAD.MOV.U32 R19, RZ, RZ, RZ ;  /* 0x000000ffff137224 */ /* 0x000fe200078e00ff */
[----:B------:R-:W-:-:S08]  /*5040*/  LEA R171, R115, R54, 0x3 ;  /* 0x0000003673ab7211 */ /* 0x000fd000078e18ff */
[----:B------:R-:W3:Y:S02]  /*5050*/  @!P0 LDS.64 R18, [R171+0x450] ;  /* 0x00045000ab128984 */ /* 0x000ee40000000a00 */
[C---:B0-----:R-:W-:Y:S01]  /*5060*/  @P2 FFMA.FTZ R17, R16.reuse, R20, R17 ;  /* 0x0000001410112223 */ /* 0x041fe20000010011 */
[----:B-1----:R-:W-:Y:S01]  /*5070*/  @P2 FMUL.FTZ R16, R16, R21 ;  /* 0x0000001510102220 */ /* 0x002fe20000410000 */
[----:B------:R-:W-:-:S13]  /*5080*/  ISETP.NE.AND P2, PT, R27, 0x1f, PT ;  /* 0x0000001f1b00780c */ /* 0x000fda0003f45270 */
        /* <DEDUP_REMOVED lines=10> */
[----:B0-----:R-:W-:Y:S01]  /*5130*/  @!P3 MOV R160, R18 ;  /* 0x0000001200a0b202 */ /* 0x001fe20000000f00 */
[----:B-1----:R-:W-:-:S10]  /*5140*/  @!P3 IMAD.MOV.U32 R162, RZ, RZ, R19 ;  /* 0x000000ffffa2b224 */ /* 0x002fd400078e0013 */
        /* <DEDUP_REMOVED lines=9> */
[----:B------:R-:W-:Y:S01]  /*51e0*/  FFMA.FTZ R135, R136, R174, R135 ;  /* 0x000000ae88877223 */ /* 0x000fe20000010087 */
[----:B------:R-:W-:-:S03]  /*51f0*/  SHF.L.U32 R144, R144, 0x10, RZ ;  /* 0x0000001090907819 */ /* 0x000fc600000006ff */
[----:B------:R-:W-:Y:S01]  /*5200*/  FFMA.FTZ R138, R139, R135, R138 ;  /* 0x000000878b8a7223 */ /* 0x000fe2000001008a */
        /* <DEDUP_REMOVED lines=13> */
[----:B------:R-:W-:Y:S01]  /*52e0*/  SHF.L.U32 R158, R158, 0x10, RZ ;  /* 0x000000109e9e7819 */ /* 0x000fe200000006ff */
[----:B------:R-:W-:Y:S01]  /*52f0*/  FFMA.FTZ R141, R141, R138, R140 ;  /* 0x0000008a8d8d7223 */ /* 0x000fe2000001008c */
[----:B------:R-:W-:Y:S01]  /*5300*/  SHF.L.U32 R134, R159, 0x10, RZ ;  /* 0x000000109f867819 */ /* 0x000fe200000006ff */
[----:B------:R-:W-:Y:S01]  /*5310*/  BSSY B0, `(.L_x_4039) ;  /* 0x000001d000007945 */ /* 0x000fe20003800000 */
[-C--:B--2---:R-:W-:Y:S01]  /*5320*/  FMUL.FTZ R144, R144, R137.reuse ;  /* 0x0000008990907220 */ /* 0x084fe20000410000 */
        /* <DEDUP_REMOVED lines=15> */
[----:B------:R-:W-:Y:S01]  /*5420*/  FMUL.FTZ R137, R134, R137 ;  /* 0x0000008986897220 */ /* 0x000fe20000410000 */
[----:B------:R-:W-:Y:S01]  /*5430*/  FFMA.FTZ R130, R130, R141, R129 ;  /* 0x0000008d82827223 */ /* 0x000fe20000010081 */
[----:B------:R-:W-:Y:S01]  /*5440*/  FMUL.FTZ R20, R20, R18 ;  /* 0x0000001214147220 */ /* 0x000fe20000410000 */
[----:B------:R-:W-:Y:S06]  /*5450*/  @P2 BRA `(.L_x_4040) ;  /* 0x0000000000202947 */ /* 0x000fec0003800000 */
[----:B------:R-:W-:Y:S01]  /*5460*/  IMAD R17, R29, R116, R115 ;  /* 0x000000741d117224 */ /* 0x000fe200078e0273 */
[----:B------:R0:W-:Y:S04]  /*5470*/  STS.64 [R171+0x450], R20 ;  /* 0x00045014ab007388 */ /* 0x0001e80000000a00 */
[----:B------:R-:W-:Y:S02]  /*5480*/  SHF.R.S32.HI R19, RZ, 0x1f, R17 ;  /* 0x0000001fff137819 */ /* 0x000fe40000011411 */
[----:B------:R-:W-:-:S04]  /*5490*/  IADD3 R17, P2, R28, R17, RZ ;  /* 0x000000111c117210 */ /* 0x000fc80007f5e0ff */
[----:B------:R-:W-:Y:S02]  /*54a0*/  LEA.HI.X.SX32 R18, R28, R19, 0x1, P2 ;  /* 0x000000131c127211 */ /* 0x000fe400010f0eff */
[----:B------:R-:W-:-:S04]  /*54b0*/  LEA R16, P2, R17, R12, 0x3 ;  /* 0x0000000c11107211 */ /* 0x000fc800078418ff */
[----:B------:R-:W-:-:S05]  /*54c0*/  LEA.HI.X R17, R17, R13, R18, 0x3, P2 ;  /* 0x0000000d11117211 */ /* 0x000fca00010f1c12 */
[----:B------:R0:W-:Y:S04]  /*54d0*/  STG.E.64 desc[UR10][R16.64], R20 ;  /* 0x0000001410007986 */ /* 0x0001e8000c101b0a */
.L_x_4040:
[----:B------:R-:W-:Y:S05]  /*54e0*/  BSYNC B0 ;  /* 0x0000000000007941 */ /* 0x000fea0003800000 */
.L_x_4039:
[----:B------:R-:W-:Y:S01]  /*54f0*/  FFMA.FTZ R143, R143, R130, R142 ;  /* 0x000000828f8f7223 */ /* 0x000fe2000001008e */
[----:B------:R-:W-:Y:S02]  /*5500*/  VIADD R115, R115, 0x1 ;  /* 0x0000000173737836 */ /* 0x000fe40000000000 */
[----:B------:R-:W-:Y:S01]  /*5510*/  FFMA.FTZ R97, R162, R144, R97 ;  /* 0x00000090a2617223 */ /* 0x000fe20000010061 */
        /* <DEDUP_REMOVED lines=21> */
.L_x_4038:
        /* <DEDUP_REMOVED lines=19> */
[----:B-1----:R-:W-:-:S03]  /*57a0*/  PRMT R8, R103, 0x7632, R8 ;  /* 0x0000763267087816 */ /* 0x002fc60000000008 */
[----:B------:R-:W-:Y:S01]  /*57b0*/  STS.U16 [R65], R97 ;  /* 0x0000006141007388 */ /* 0x000fe20000000400 */
[----:B--2---:R-:W-:-:S03]  /*57c0*/  PRMT R9, R107, 0x7632, R9 ;  /* 0x000076326b097816 */ /* 0x004fc60000000009 */
[----:B------:R-:W-:Y:S01]  /*57d0*/  STS.U16 [R65+0x4], R99 ;  /* 0x0000046341007388 */ /* 0x000fe20000000400 */
[----:B---3--:R-:W-:-:S03]  /*57e0*/  PRMT R10, R109, 0x7632, R10 ;  /* 0x000076326d0a7816 */ /* 0x008fc6000000000a */
        /* <DEDUP_REMOVED lines=13> */
[----:B-1----:R-:W1:Y:S03]  /*58c0*/  LDC.64 R12, c[0x0][0x2b0] ;  /* 0x0000ac00ff0c7b82 */ /* 0x002e660000000a00 */
[----:B------:R-:W-:Y:S04]  /*58d0*/  LDS.U16 R15, [R48+0x40] ;  /* 0x00004000300f7984 */ /* 0x000fe80000000400 */
[----:B------:R-:W-:Y:S04]  /*58e0*/  LDS.U16 R49, [R49+0x80] ;  /* 0x0000800031317984 */ /* 0x000fe80000000400 */
[----:B0-----:R-:W-:Y:S04]  /*58f0*/  LDS.U16 R17, [R50+0xc0] ;  /* 0x0000c00032117984 */ /* 0x001fe80000000400 */
        /* <DEDUP_REMOVED lines=35> */
.L_x_4043:
[----:B------:R-:W-:Y:S05]  /*5b30*/  BSYNC B0 ;  /* 0x0000000000007941 */ /* 0x000fea0003800000 */
.L_x_4042:
[----:B0-----:R-:W0:Y:S01]  /*5b40*/  LDC.64 R12, c[0x0][0x308] ;  /* 0x0000c200ff0c7b82 */ /* 0x001e220000000a00 */
[----:B------:R-:W-:Y:S01]  /*5b50*/  MOV R10, R8 ;  /* 0x00000008000a7202 */ /* 0x000fe20000000f00 */
[----:B------:R-:W-:Y:S01]  /*5b60*/  IMAD.MOV.U32 R11, RZ, RZ, R75 ;  /* 0x000000ffff0b7224 */ /* 0x000fe200078e004b */
[----:B------:R-:W-:Y:S01]  /*5b70*/  ULDC.64 UR4, c[0x0][0x2b8] ;  /* 0x0000ae0000047ab9 */ /* 0x000fe20000000a00 */
[----:B------:R-:W-:Y:S01]  /*5b80*/  SHF.L.U32 R47, R29, 0x9, RZ ;  /* 0x000000091d2f7819 */ /* 0x000fe200000006ff */
[----:B------:R-:W-:Y:S01]  /*5b90*/  IMAD R9, R22, UR4, RZ ;  /* 0x0000000416097c24 */ /* 0x000fe2000f8e02ff */
[-C--:B------:R-:W-:Y:S01]  /*5ba0*/  ISETP.GE.AND P4, PT, R35, R73.reuse, PT ;  /* 0x000000492300720c */ /* 0x080fe20003f86270 */
[----:B------:R-:W-:Y:S01]  /*5bb0*/  IMAD.WIDE.U32 R10, R0, UR4, R10 ;  /* 0x00000004000a7c25 */ /* 0x000fe2000f8e000a */
[----:B------:R-:W-:Y:S01]  /*5bc0*/  SHF.R.S32.HI R51, RZ, 0x1f, R47 ;  /* 0x0000001fff337819 */ /* 0x000fe2000001142f */
[----:B------:R-:W-:Y:S01]  /*5bd0*/  ULDC UR4, c[0x0][0x224] ;  /* 0x0000890000047ab9 */ /* 0x000fe20000000800 */
[-C--:B------:R-:W-:Y:S01]  /*5be0*/  ISETP.GE.AND P5, PT, R36, R73.reuse, PT ;  /* 0x000000492400720c */ /* 0x080fe20003fa6270 */
[----:B------:R-:W-:Y:S01]  /*5bf0*/  IMAD R14, R0, UR5, R9 ;  /* 0x00000005000e7c24 */ /* 0x000fe2000f8e0209 */
[----:B------:R-:W-:-:S02]  /*5c00*/  ISETP.GE.AND P6, PT, R37, R73, PT ;  /* 0x000000492500720c */ /* 0x000fc40003fc6270 */
[-C--:B------:R-:W-:Y:S02]  /*5c10*/  ISETP.GE.AND P2, PT, R30, R73.reuse, PT ;  /* 0x000000491e00720c */ /* 0x080fe40003f46270 */
        /* <DEDUP_REMOVED lines=29> */
[----:B------:R-:W-:-:S03]  /*5df0*/  ISETP.GE.AND P0, PT, R29, UR4, PT ;  /* 0x000000041d007c0c */ /* 0x000fc6000bf06270 */
[----:B------:R-:W-:Y:S01]  /*5e00*/  @!P1 STG.E.U16 desc[UR10][R8.64+0x280], R59 ;  /* 0x0002803b08009986 */ /* 0x000fe2000c10150a */
[----:B------:R-:W-:-:S03]  /*5e10*/  IADD3 R66, P1, R2, 0x400, RZ ;  /* 0x0000040002427810 */ /* 0x000fc60007f3e0ff */
[----:B------:R0:W-:Y:S01]  /*5e20*/  @!P2 STG.E.U16 desc[UR10][R8.64+0x2c0], R67 ;  /* 0x0002c0430800a986 */ /* 0x0001e2000c10150a */
[----:B------:R-:W-:-:S03]  /*5e30*/  IADD3 R10, P2, R4, 0x400, RZ ;  /* 0x00000400040a7810 */ /* 0x000fc60007f5e0ff */
[----:B------:R1:W-:Y:S01]  /*5e40*/  @!P3 STG.E.U16 desc[UR10][R8.64+0x300], R61 ;  /* 0x0003003d0800b986 */ /* 0x0003e2000c10150a */
[----:B------:R-:W-:Y:S02]  /*5e50*/  IADD3 R45, P3, R45, 0x400, RZ ;  /* 0x000004002d2d7810 */ /* 0x000fe40007f7e0ff */
[----:B------:R-:W-:Y:S02]  /*5e60*/  IADD3.X R5, RZ, R5, RZ, P2, !PT ;  /* 0x00000005ff057210 */ /* 0x000fe400017fe4ff */
[----:B------:R-:W-:Y:S01]  /*5e70*/  IADD3.X R46, RZ, R46, RZ, P3, !PT ;  /* 0x0000002eff2e7210 */ /* 0x000fe20001ffe4ff */
[----:B0-----:R-:W-:Y:S01]  /*5e80*/  IMAD.X R67, RZ, RZ, R3, P1 ;  /* 0x000000ffff437224 */ /* 0x001fe200008e0603 */
[----:B------:R-:W-:Y:S07]  /*5e90*/  @!P0 BRA `(.L_x_4044) ;  /* 0xffffffa8002c8947 */ /* 0x000fee000383ffff */
[----:B------:R-:W-:Y:S05]  /*5ea0*/  EXIT ;  /* 0x000000000000794d */ /* 0x000fea0003800000 */
.L_x_4045:
        /* <DEDUP_REMOVED lines=13> */
.L_x_5274:


//--------------------- .text._Z25selective_scan_fwd_kernelI32Selective_Scan_fwd_kernel_traitsILi32ELi16ELi1ELb0ELb0ELb1ELb1EN3c108BFloat16EfEEv13SSMParamsBase --------------------------
	.section	.text._Z25selective_scan_fwd_kernelI32Selective_Scan_fwd_kernel_traitsILi32ELi16ELi1ELb0ELb0ELb1ELb1EN3c108BFloat16EfEEv13SSMParamsBase,"ax",@progbits
	.align	128
        .global         _Z25selective_scan_fwd_kernelI32Selective_Scan_fwd_kernel_traitsILi32ELi16ELi1ELb0ELb0ELb1ELb1EN3c108BFloat16EfEEv13SSMParamsBase
        .type           _Z25selective_scan_fwd_kernelI32Selective_Scan_fwd_kernel_traitsILi32ELi16ELi1ELb0ELb0ELb1ELb1EN3c108BFloat16EfEEv13SSMParamsBase,@function
        .size           _Z25selective_scan_fwd_kernelI32Selective_Scan_fwd_kernel_traitsILi32ELi16ELi1ELb0ELb0ELb1ELb1EN3c108BFloat16EfEEv13SSMParamsBase,(.L_x_5275 - _Z25selective_scan_fwd_kernelI32Selective_Scan_fwd_kernel_traitsILi32ELi16ELi1ELb0ELb0ELb1ELb1EN3c108BFloat16EfEEv13SSMParamsBase)
        .other          _Z25selective_scan_fwd_kernelI32Selective_Scan_fwd_kernel_traitsILi32ELi16ELi1ELb0ELb0ELb1ELb1EN3c108BFloat16EfEEv13SSMParamsBase,@"STO_CUDA_ENTRY STV_DEFAULT"
_Z25selective_scan_fwd_kernelI32Selective_Scan_fwd_kernel_traitsILi32ELi16ELi1ELb0ELb0ELb1ELb1EN3c108BFloat16EfEEv13SSMParamsBase:
.text._Z25selective_scan_fwd_kernelI32Selective_Scan_fwd_kernel_traitsILi32ELi16ELi1ELb0ELb0ELb1ELb1EN3c108BFloat16EfEEv13SSMParamsBase:
        /* <DEDUP_REMOVED lines=52> */
[----:B------:R-:W-:Y:S01]  /*0340*/  IMAD R3, R22, UR14, RZ ;  /* 0x0000000e16037c24 */ /* 0x000fe2000f8e02ff */
[----:B------:R-:W-:Y:S01]  /*0350*/  UIMAD UR6, UR12, UR8, URZ ;  /* 0x000000080c0672a4 */ /* 0x000fe2000f8e023f */
[----:B------:R-:W-:Y:S01]  /*0360*/  SHF.R.S32.HI R5, RZ, 0x1f, R7 ;  /* 0x0000001fff057819 */ /* 0x000fe20000011407 */
[----:B------:R-:W-:Y:S01]  /*0370*/  UIMAD.WIDE.U32 UR4, UR7, UR8, URZ ;  /* 0x00000008070472a5 */ /* 0x000fe2000f8e003f */
[C---:B------:R-:W-:Y:S01]  /*0380*/  IMAD R9, R0.reuse, UR15, R3 ;  /* 0x0000000f00097c24 */ /* 0x040fe2000f8e0203 */
[----:B------:R-:W2:Y:S01]  /*0390*/  LDC.64 R16, c[0x0][0x280] ;  /* 0x0000a000ff107b82 */ /* 0x000ea20000000a00 */
[----:B------:R-:W-:Y:S01]  /*03a0*/  UIMAD UR6, UR7, UR9, UR6 ;  /* 0x00000009070672a4 */ /* 0x000fe2000f8e0206 */
[----:B------:R-:W-:Y:S01]  /*03b0*/  IMAD.WIDE.U32 R2, R0, UR14, RZ ;  /* 0x0000000e00027c25 */ /* 0x000fe2000f8e00ff */
[----:B------:R-:W3:Y:S01]  /*03c0*/  S2R R27, SR_LANEID ;  /* 0x00000000001b7919 */ /* 0x000ee20000000000 */
[----:B------:R-:W-:Y:S01]  /*03d0*/  ULDC.64 UR8, c[0x0][0x298] ;  /* 0x0000a60000087ab9 */ /* 0x000fe20000000a00 */
[----:B------:R-:W-:Y:S01]  /*03e0*/  UIADD3 UR5, UR5, UR6, URZ ;  /* 0x0000000605057290 */ /* 0x000fe2000fffe03f */
[----:B------:R-:W-:Y:S01]  /*03f0*/  IMAD R4, R5, R44, RZ ;  /* 0x0000002c05047224 */ /* 0x000fe200078e02ff */
[----:B------:R-:W-:Y:S01]  /*0400*/  IADD3 R9, R3, R9, RZ ;  /* 0x0000000903097210 */ /* 0x000fe20007ffe0ff */
[----:B------:R-:W4:Y:S01]  /*0410*/  LDC.64 R18, c[0x0][0x290] ;  /* 0x0000a400ff127b82 */ /* 0x000f220000000a00 */
[----:B------:R-:W-:-:S02]  /*0420*/  IMAD R3, R22, UR8, RZ ;  /* 0x0000000816037c24 */ /* 0x000fc4000f8e02ff */
[C---:B------:R-:W-:Y:S02]  /*0430*/  IMAD R45, R7.reuse, R45, R4 ;  /* 0x0000002d072d7224 */ /* 0x040fe400078e0204 */
[----:B------:R-:W-:Y:S01]  /*0440*/  IMAD.WIDE.U32 R4, R7, R44, UR4 ;  /* 0x0000000407047e25 */ /* 0x000fe2000f8e002c */
[----:B------:R-:W-:Y:S02]  /*0450*/  ULDC.64 UR4, c[0x0][0x2f0] ;  /* 0x0000bc0000047ab9 */ /* 0x000fe40000000a00 */
[----:B------:R-:W3:Y:S01]  /*0460*/  LDC R13, c[0x0][0x214] ;  /* 0x00008500ff0d7b82 */ /* 0x000ee20000000800 */
        /* <DEDUP_REMOVED lines=9> */
[----:B--2---:R-:W-:Y:S01]  /*0500*/  IMAD.WIDE.U32 R8, R16, UR7, R8 ;  /* 0x0000000710087c25 */ /* 0x004fe2000f8e0008 */
        /* <DEDUP_REMOVED lines=13> */
[----:B---3--:R-:W-:Y:S01]  /*05e0*/  IMAD R4, R13, UR7, R0 ;  /* 0x000000070d047c24 */ /* 0x008fe2000f8e0200 */
        /* <DEDUP_REMOVED lines=22> */
.L_x_4086:
        /* <DEDUP_REMOVED lines=10> */
[----:B--2---:R-:W-:-:S02]  /*07f0*/  PRMT R9, RZ, 0x7610, R9 ;  /* 0x00007610ff097816 */ /* 0x004fc40000000009 */
[----:B------:R-:W-:Y:S02]  /*0800*/  PRMT R11, RZ, 0x7610, R11 ;  /* 0x00007610ff0b7816 */ /* 0x000fe4000000000b */
        /* <DEDUP_REMOVED lines=44> */
[C---:B------:R-:W-:Y:S01]  /*0ad0*/  IADD3 R50, R27.reuse, 0x60, RZ ;  /* 0x000000601b327810 */ /* 0x040fe20007ffe0ff */
[C---:B------:R-:W-:Y:S01]  /*0ae0*/  VIADD R52, R27.reuse, 0x80 ;  /* 0x000000801b347836 */ /* 0x040fe20000000000 */
[C---:B------:R-:W-:Y:S02]  /*0af0*/  IADD3 R56, R27.reuse, 0xa0, RZ ;  /* 0x000000a01b387810 */ /* 0x040fe40007ffe0ff */
[-C--:B------:R-:W-:Y:S02]  /*0b00*/  LEA.HI.SX32 R53, R48, R27.reuse, 0x1b ;  /* 0x0000001b30357211 */ /* 0x080fe400078fdaff */
[-C--:B------:R-:W-:Y:S02]  /*0b10*/  LEA.HI.SX32 R55, R50, R27.reuse, 0x1b ;  /* 0x0000001b32377211 */ /* 0x080fe400078fdaff */
[-C--:B------:R-:W-:Y:S02]  /*0b20*/  LEA.HI.SX32 R57, R52, R27.reuse, 0x1b ;  /* 0x0000001b34397211 */ /* 0x080fe400078fdaff */
[----:B------:R-:W-:Y:S01]  /*0b30*/  LEA.HI.SX32 R59, R56, R27, 0x1b ;  /* 0x0000001b383b7211 */ /* 0x000fe200078fdaff */
[----:B------:R-:W-:Y:S01]  /*0b40*/  VIADD R56, R27, 0xe0 ;  /* 0x000000e01b387836 */ /* 0x000fe20000000000 */
[----:B0-----:R-:W-:-:S02]  /*0b50*/  LEA R54, R51, R54, 0x18 ;  /* 0x0000003633367211 */ /* 0x001fc400078ec0ff */
[----:B------:R-:W-:-:S05]  /*0b60*/  LEA.HI.SX32 R51, R27, R27, 0x1b ;  /* 0x0000001b1b337211 */ /* 0x000fca00078fdaff */
[----:B------:R-:W-:Y:S01]  /*0b70*/  IMAD R46, R51, 0x2, R54 ;  /* 0x00000002332e7824 */ /* 0x000fe200078e0236 */
[----:B------:R-:W-:Y:S02]  /*0b80*/  LEA.HI.SX32 R51, R20, R27, 0x1b ;  /* 0x0000001b14337211 */ /* 0x000fe400078fdaff */
[----:B------:R-:W-:-:S03]  /*0b90*/  LEA R50, R53, R54, 0x1 ;  /* 0x0000003635327211 */ /* 0x000fc600078e08ff */
[--C-:B------:R-:W-:Y:S02]  /*0ba0*/  IMAD R48, R51, 0x2, R54.reuse ;  /* 0x0000000233307824 */ /* 0x100fe400078e0236 */
[--C-:B------:R-:W-:Y:S01]  /*0bb0*/  IMAD R51, R55, 0x2, R54.reuse ;  /* 0x0000000237337824 */ /* 0x100fe200078e0236 */
[----:B------:R-:W-:Y:S01]  /*0bc0*/  LEA R52, R57, R54, 0x1 ;  /* 0x0000003639347211 */ /* 0x000fe200078e08ff */
[----:B------:R-:W-:Y:S01]  /*0bd0*/  IMAD R53, R59, 0x2, R54 ;  /* 0x000000023b357824 */ /* 0x000fe200078e0236 */
[C---:B------:R-:W-:Y:S01]  /*0be0*/  IADD3 R20, R27.reuse, 0xc0, RZ ;  /* 0x000000c01b147810 */ /* 0x040fe20007ffe0ff */
[C---:B------:R-:W-:Y:S01]  /*0bf0*/  VIADD R60, R27.reuse, 0x120 ;  /* 0x000001201b3c7836 */ /* 0x040fe20000000000 */
[C---:B------:R-:W-:Y:S02]  /*0c00*/  IADD3 R58, R27.reuse, 0x100, RZ ;  /* 0x000001001b3a7810 */ /* 0x040fe40007ffe0ff */
[----:B------:R-:W-:Y:S02]  /*0c10*/  IADD3 R62, R27, 0x140, RZ ;  /* 0x000001401b3e7810 */ /* 0x000fe40007ffe0ff */
[----:B------:R-:W-:-:S02]  /*0c20*/  LEA.HI.SX32 R55, R20, R27, 0x1b ;  /* 0x0000001b14377211 */ /* 0x000fc400078fdaff */
[-C--:B------:R-:W-:Y:S02]  /*0c30*/  LEA.HI.SX32 R57, R58, R27.reuse, 0x1b ;  /* 0x0000001b3a397211 */ /* 0x080fe400078fdaff */
[----:B------:R-:W-:Y:S01]  /*0c40*/  IADD3 R20, R27, 0x1a0, RZ ;  /* 0x000001a01b147810 */ /* 0x000fe20007ffe0ff */
[--C-:B------:R-:W-:Y:S01]  /*0c50*/  IMAD R55, R55, 0x2, R54.reuse ;  /* 0x0000000237377824 */ /* 0x100fe200078e0236 */
[----:B------:R-:W-:Y:S02]  /*0c60*/  LEA.HI.SX32 R59, R62, R27, 0x1b ;  /* 0x0000001b3e3b7211 */ /* 0x000fe400078fdaff */
[----:B------:R-:W-:Y:S01]  /*0c70*/  IADD3 R62, R27, 0x1e0, RZ ;  /* 0x000001e01b3e7810 */ /* 0x000fe20007ffe0ff */
[--C-:B------:R-:W-:Y:S02]  /*0c80*/  IMAD R57, R57, 0x2, R54.reuse ;  /* 0x0000000239397824 */ /* 0x100fe400078e0236 */
[----:B------:R-:W-:Y:S01]  /*0c90*/  IMAD R59, R59, 0x2, R54 ;  /* 0x000000023b3b7824 */ /* 0x000fe200078e0236 */
[----:B------:R-:W-:-:S02]  /*0ca0*/  ISETP.GE.AND P2, PT, R6, R49, PT ;  /* 0x000000310600720c */ /* 0x000fc40003f46270 */
[-C--:B------:R-:W-:Y:S02]  /*0cb0*/  ISETP.GE.AND P1, PT, R47, R49.reuse, PT ;  /* 0x000000312f00720c */ /* 0x080fe40003f26270 */
[----:B------:R-:W-:Y:S02]  /*0cc0*/  PRMT R69, RZ, 0x7610, R69 ;  /* 0x00007610ff457816 */ /* 0x000fe40000000045 */
[-C--:B------:R-:W-:Y:S02]  /*0cd0*/  ISETP.GE.AND P0, PT, R30, R49.reuse, PT ;  /* 0x000000311e00720c */ /* 0x080fe40003f06270 */
[-C--:B------:R-:W-:Y:S02]  /*0ce0*/  ISETP.GE.AND P4, PT, R31, R49.reuse, PT ;  /* 0x000000311f00720c */ /* 0x080fe40003f86270 */
[-C--:B------:R-:W-:Y:S02]  /*0cf0*/  ISETP.GE.AND P6, PT, R32, R49.reuse, PT ;  /* 0x000000312000720c */ /* 0x080fe40003fc6270 */
[----:B------:R-:W-:-:S02]  /*0d00*/  ISETP.GE.AND P5, PT, R33, R49, PT ;  /* 0x000000312100720c */ /* 0x000fc40003fa6270 */
[----:B------:R-:W-:Y:S02]  /*0d10*/  ISETP.GE.AND P3, PT, R34, R49, PT ;  /* 0x000000312200720c */ /* 0x000fe40003f66270 */
        /* <DEDUP_REMOVED lines=14> */
[----:B0-----:R-:W-:Y:S02]  /*0e00*/  LEA.HI.SX32 R3, R56, R27, 0x1b ;  /* 0x0000001b38037211 */ /* 0x001fe400078fdaff */
[----:B---3--:R0:W-:Y:S04]  /*0e10*/  STS.U16 [R48+0x40], R9 ;  /* 0x0000400930007388 */ /* 0x0081e80000000400 */
[----:B------:R-:W-:Y:S04]  /*0e20*/  STS.U16 [R50+0x80], R11 ;  /* 0x0000800b32007388 */ /* 0x000fe80000000400 */
[----:B----4-:R1:W-:Y:S01]  /*0e30*/  STS.U16 [R51+0xc0], R2 ;  /* 0x0000c00233007388 */ /* 0x0103e20000000400 */
[----:B------:R-:W-:-:S02]  /*0e40*/  LEA R56, R3, R54, 0x1 ;  /* 0x0000003603387211 */ /* 0x000fc400078e08ff */
[----:B0-----:R-:W-:Y:S01]  /*0e50*/  LEA.HI.SX32 R9, R60, R27, 0x1b ;  /* 0x0000001b3c097211 */ /* 0x001fe200078fdaff */
[----:B------:R-:W-:Y:S01]  /*0e60*/  STS.U16 [R52+0x100], R13 ;  /* 0x0001000d34007388 */ /* 0x000fe20000000400 */
[----:B------:R-:W-:-:S03]  /*0e70*/  VIADD R60, R27, 0x1c0 ;  /* 0x000001c01b3c7836 */ /* 0x000fc60000000000 */
[----:B------:R0:W-:Y:S01]  /*0e80*/  STS.U16 [R53+0x140], R8 ;  /* 0x0001400835007388 */ /* 0x0001e20000000400 */
[----:B-1----:R-:W-:-:S04]  /*0e90*/  IADD3 R2, R27, 0x160, RZ ;  /* 0x000001601b027810 */ /* 0x002fc80007ffe0ff */
[-C--:B------:R-:W-:Y:S01]  /*0ea0*/  LEA.HI.SX32 R3, R2, R27.reuse, 0x1b ;  /* 0x0000001b02037211 */ /* 0x080fe200078fdaff */
[----:B0-----:R-:W-:Y:S01]  /*0eb0*/  VIADD R8, R27, 0x180 ;  /* 0x000001801b087836 */ /* 0x001fe20000000000 */
[-C--:B------:R-:W-:Y:S02]  /*0ec0*/  LEA R58, R9, R54.reuse, 0x1 ;  /* 0x00000036093a7211 */ /* 0x080fe400078e08ff */
[-C--:B------:R-:W-:Y:S02]  /*0ed0*/  LEA.HI.SX32 R9, R20, R27.reuse, 0x1b ;  /* 0x0000001b14097211 */ /* 0x080fe400078fdaff */
[-C--:B------:R-:W-:Y:S02]  /*0ee0*/  LEA.HI.SX32 R61, R8, R27.reuse, 0x1b ;  /* 0x0000001b083d7211 */ /* 0x080fe400078fdaff */
[-C--:B------:R-:W-:Y:S01]  /*0ef0*/  LEA.HI.SX32 R63, R60, R27.reuse, 0x1b ;  /* 0x0000001b3c3f7211 */ /* 0x080fe200078fdaff */
[--C-:B------:R-:W-:Y:S01]  /*0f00*/  IMAD R60, R3, 0x2, R54.reuse ;  /* 0x00000002033c7824 */ /* 0x100fe200078e0236 */
[----:B------:R-:W-:Y:S01]  /*0f10*/  LEA.HI.SX32 R3, R62, R27, 0x1b ;  /* 0x0000001b3e037211 */ /* 0x000fe200078fdaff */
[----:B------:R-:W-:Y:S01]  /*0f20*/  STS.U16 [R55+0x180], R10 ;  /* 0x0001800a37007388 */ /* 0x000fe20000000400 */
[-C--:B------:R-:W-:Y:S01]  /*0f30*/  LEA R61, R61, R54.reuse, 0x1 ;  /* 0x000000363d3d7211 */ /* 0x080fe200078e08ff */
[--C-:B------:R-:W-:Y:S01]  /*0f40*/  IMAD R62, R9, 0x2, R54.reuse ;  /* 0x00000002093e7824 */ /* 0x100fe200078e0236 */
[----:B------:R-:W-:Y:S01]  /*0f50*/  SHF.L.U32 R8, R27, 0x4, RZ ;  /* 0x000000041b087819 */ /* 0x000fe200000006ff */
[----:B------:R-:W-:Y:S01]  /*0f60*/  STS.U16 [R56+0x1c0], R15 ;  /* 0x0001c00f38007388 */ /* 0x000fe20000000400 */
[----:B------:R-:W-:Y:S01]  /*0f70*/  LEA R63, R63, R54, 0x1 ;  /* 0x000000363f3f7211 */ /* 0x000fe200078e08ff */
[----:B------:R-:W-:-:S02]  /*0f80*/  IMAD R64, R3, 0x2, R54 ;  /* 0x0000000203407824 */ /* 0x000fc400078e0236 */
[----:B------:R-:W-:Y:S01]  /*0f90*/  STS.U16 [R57+0x200], R12 ;  /* 0x0002000c39007388 */ /* 0x000fe20000000400 */
[----:B------:R-:W-:-:S03]  /*0fa0*/  LEA.HI.SX32 R9, R8, R8, 0x1b ;  /* 0x0000000808097211 */ /* 0x000fc600078fdaff */
[----:B------:R-:W-:Y:S04]  /*0fb0*/  STS.U16 [R58+0x240], R17 ;  /* 0x000240113a007388 */ /* 0x000fe80000000400 */
[----:B------:R-:W-:Y:S04]  /*0fc0*/  STS.U16 [R59+0x280], R14 ;  /* 0x0002800e3b007388 */ /* 0x000fe80000000400 */
[----:B------:R-:W-:Y:S04]  /*0fd0*/  STS.U16 [R60+0x2c0], R19 ;  /* 0x0002c0133c007388 */ /* 0x000fe80000000400 */
[----:B------:R-:W-:Y:S04]  /*0fe0*/  STS.U16 [R61+0x300], R16 ;  /* 0x000300103d007388 */ /* 0x000fe80000000400 */
[----:B------:R-:W-:Y:S04]  /*0ff0*/  STS.U16 [R62+0x340], R21 ;  /* 0x000340153e007388 */ /* 0x000fe80000000400 */
[----:B------:R-:W-:Y:S04]  /*1000*/  STS.U16 [R63+0x380], R18 ;  /* 0x000380123f007388 */ /* 0x000fe80000000400 */
[----:B------:R0:W-:Y:S02]  /*1010*/  STS.U16 [R64+0x3c0], R65 ;  /* 0x0003c04140007388 */ /* 0x0001e40000000400 */
[----:B0-----:R-:W-:Y:S01]  /*1020*/  IMAD R65, R9, 0x2, R54 ;  /* 0x0000000209417824 */ /* 0x001fe200078e0236 */
[----:B------:R-:W-:-:S04]  /*1030*/  NOP ;  /* 0x0000000000007918 */ /* 0x000fc80000000000 */
        /* <DEDUP_REMOVED lines=20> */
[----:B------:R-:W-:-:S05]  /*1180*/  PRMT R66, RZ, 0x7610, R66 ;  /* 0x00007610ff427816 */ /* 0x000fca0000000042 */
        /* <DEDUP_REMOVED lines=116> */
.L_x_4047:
[----:B------:R-:W-:Y:S05]  /*18d0*/  BSYNC B0 ;  /* 0x0000000000007941 */ /* 0x000fea0003800000 */
.L_x_4046:
        /* <DEDUP_REMOVED lines=36> */
.L_x_4049:
[----:B------:R-:W-:Y:S05]  /*1b20*/  BSYNC B0 ;  /* 0x0000000000007941 */ /* 0x000fea0003800000 */
.L_x_4048:
        /* <DEDUP_REMOVED lines=38> */
.L_x_4051:
[----:B------:R-:W-:Y:S05]  /*1d90*/  BSYNC B0 ;  /* 0x0000000000007941 */ /* 0x000fea0003800000 */
.L_x_4050:
        /* <DEDUP_REMOVED lines=36> */
.L_x_4053:
[----:B------:R-:W-:Y:S05]  /*1fe0*/  BSYNC B0 ;  /* 0x0000000000007941 */ /* 0x000fea0003800000 */
.L_x_4052:
        /* <DEDUP_REMOVED lines=38> */
.L_x_4055:
[----:B------:R-:W-:Y:S05]  /*2250*/  BSYNC B0 ;  /* 0x0000000000007941 */ /* 0x000fea0003800000 */
.L_x_4054:
        /* <DEDUP_REMOVED lines=36> */
.L_x_4057:
[----:B------:R-:W-:Y:S05]  /*24a0*/  BSYNC B0 ;  /* 0x0000000000007941 */ /* 0x000fea0003800000 */
.L_x_4056:
        /* <DEDUP_REMOVED lines=38> */
.L_x_4059:
[----:B------:R-:W-:Y:S05]  /*2710*/  BSYNC B0 ;  /* 0x0000000000007941 */ /* 0x000fea0003800000 */
.L_x_4058:
[----:B------:R-:W-:Y:S01]  /*2720*/  SHF.L.U32 R83, R83, 0x10, RZ ;  /* 0x0000001053537819 */ /* 0x000fe200000006ff */
[----:B------:R-:W-:Y:S01]  /*2730*/  BSSY B0, `(.L_x_4060) ;  /* 0x0000024000007945 */ /* 0x000fe20003800000 */
[----:B------:R-:W-:Y:S01]  /*2740*/  IMAD.U32 R84, R77, 0x10000, RZ ;  /* 0x000100004d547824 */ /* 0x000fe200078e00ff */
        /* <DEDUP_REMOVED lines=34> */
.L_x_4061:
[----:B------:R-:W-:Y:S05]  /*2970*/  BSYNC B0 ;  /* 0x0000000000007941 */ /* 0x000fea0003800000 */
.L_x_4060:
        /* <DEDUP_REMOVED lines=8> */
[----:B------:R-:W-:Y:S01]  /*2a00*/  FADD.FTZ R85, R85, R24 ;  /* 0x0000001855557221 */ /* 0x000fe20000010000 */
[----:B------:R-:W-:-:S04]  /*2a10*/  SHF.L.U32 R79, R20, 0x10, RZ ;  /* 0x00000010144f7819 */ /* 0x000fc800000006ff */
        /* <DEDUP_REMOVED lines=32> */
.L_x_4063:
[----:B------:R-:W-:Y:S05]  /*2c20*/  BSYNC B0 ;  /* 0x0000000000007941 */ /* 0x000fea0003800000 */
.L_x_4062:
        /* <DEDUP_REMOVED lines=40> */
.L_x_4065:
[----:B------:R-:W-:Y:S05]  /*2eb0*/  BSYNC B0 ;  /* 0x0000000000007941 */ /* 0x000fea0003800000 */
.L_x_4064:
        /* <DEDUP_REMOVED lines=46> */
.L_x_4067:
[----:B------:R-:W-:Y:S05]  /*31a0*/  BSYNC B0 ;  /* 0x0000000000007941 */ /* 0x000fea0003800000 */
.L_x_4066:
        /* <DEDUP_REMOVED lines=33> */
.L_x_4069:
[----:B------:R-:W-:Y:S05]  /*33c0*/  BSYNC B0 ;  /* 0x0000000000007941 */ /* 0x000fea0003800000 */
.L_x_4068:
        /* <DEDUP_REMOVED lines=33> */
.L_x_4071:
[----:B------:R-:W-:Y:S05]  /*35e0*/  BSYNC B0 ;  /* 0x0000000000007941 */ /* 0x000fea0003800000 */
.L_x_4070:
        /* <DEDUP_REMOVED lines=33> */
.L_x_4073:
[----:B------:R-:W-:Y:S05]  /*3800*/  BSYNC B0 ;  /* 0x0000000000007941 */ /* 0x000fea0003800000 */
.L_x_4072:
        /* <DEDUP_REMOVED lines=33> */
.L_x_4075:
[----:B------:R-:W-:Y:S05]  /*3a20*/  BSYNC B0 ;  /* 0x0000000000007941 */ /* 0x000fea0003800000 */
.L_x_4074:
        /* <DEDUP_REMOVED lines=33> */
.L_x_4077:
[----:B------:R-:W-:Y:S05]  /*3c40*/  BSYNC B0 ;  /* 0x0000000000007941 */ /* 0x000fea0003800000 */
.L_x_4076:
        /* <DEDUP_REMOVED lines=39> */
.L_x_4081:
        /* <DEDUP_REMOVED lines=66> */
[----:B------:R-:W-:-:S05]  /*42e0*/  IMAD R19, R0, UR15, R19 ;  /* 0x0000000f00137c24 */ /* 0x000fca000f8e0213 */
[----:B------:R-:W-:Y:S01]  /*42f0*/  IADD3 R17, R17, R19, RZ ;  /* 0x0000001311117210 */ /* 0x000fe20007ffe0ff */
        /* <DEDUP_REMOVED lines=24> */
[----:B------:R-:W-:-:S04]  /*4480*/  FMUL.FTZ R18, R156, R69 ;  /* 0x000000459c127220 */ /* 0x000fc80000410000 */
[----:B------:R0:W-:Y:S01]  /*4490*/  MUFU.EX2 R122, R18 ;  /* 0x00000012007a7308 */ /* 0x0001e20000000800 */
[C---:B------:R-:W-:Y:S01]  /*44a0*/  FMUL.FTZ R117, R156.reuse, R70 ;  /* 0x000000469c757220 */ /* 0x040fe20000410000 */
[----:B------:R-:W-:Y:S01]  /*44b0*/  FMUL.FTZ R21, R156, R71 ;  /* 0x000000479c157220 */ /* 0x000fe20000410000 */
[----:B0-----:R-:W-:-:S05]  /*44c0*/  IMAD R18, R121, UR16, RZ ;  /* 0x0000001079127c24 */ /* 0x001fca000f8e02ff */
[----:B------:R-:W0:Y:S01]  /*44d0*/  MUFU.EX2 R119, R117 ;  /* 0x0000007500777308 */ /* 0x000e220000000800 */
[C---:B------:R-:W-:Y:S02]  /*44e0*/  IMAD R123, R113.reuse, UR17, R18 ;  /* 0x00000011717b7c24 */ /* 0x040fe4000f8e0212 */
[----:B------:R-:W-:-:S04]  /*44f0*/  IMAD.WIDE.U32 R18, R113, UR16, R16 ;  /* 0x0000001071127c25 */ /* 0x000fc8000f8e0010 */
[C---:B------:R-:W-:Y:S01]  /*4500*/  FMUL.FTZ R121, R156.reuse, R72 ;  /* 0x000000489c797220 */ /* 0x040fe20000410000 */
[----:B------:R-:W1:Y:S01]  /*4510*/  MUFU.EX2 R21, R21 ;  /* 0x0000001500157308 */ /* 0x000e620000000800 */
[----:B------:R-:W-:Y:S02]  /*4520*/  IMAD.IADD R17, R19, 0x1, R123 ;  /* 0x0000000113117824 */ /* 0x000fe400078e027b */
[----:B------:R-:W-:Y:S01]  /*4530*/  FMUL.FTZ R19, R156, R66 ;  /* 0x000000429c137220 */ /* 0x000fe20000410000 */
[----:B------:R-:W-:-:S04]  /*4540*/  LEA R16, P6, R18, R10, 0x2 ;  /* 0x0000000a12107211 */ /* 0x000fc800078c10ff */
        /* <DEDUP_REMOVED lines=41> */
[----:B----4-:R-:W-:Y:S01]  /*47e0*/  STS.U16 [R46], R135 ;  /* 0x000000872e007388 */ /* 0x010fe20000000400 */
        /* <DEDUP_REMOVED lines=9> */
[----:B------:R1:W-:Y:S01]  /*4880*/  STS.U16 [R51+0xc0], R54 ;  /* 0x0000c03633007388 */ /* 0x0003e20000000400 */
[----:B------:R-:W-:Y:S01]  /*4890*/  ISETP.GE.U32.AND P6, PT, R132, R49, PT ;  /* 0x000000318400720c */ /* 0x000fe20003fc6070 */
[----:B------:R-:W-:Y:S02]  /*48a0*/  FFMA.FTZ R19, R128, R19, R123 ;  /* 0x0000001380137223 */ /* 0x000fe4000001007b */
[----:B------:R-:W-:Y:S01]  /*48b0*/  STS.U16 [R52+0x100], R145 ;  /* 0x0001009134007388 */ /* 0x000fe20000000400 */
[----:B------:R-:W-:Y:S01]  /*48c0*/  IADD3 R132, R158, 0xb, RZ ;  /* 0x0000000b9e847810 */ /* 0x000fe20007ffe0ff */
[----:B------:R-:W-:Y:S02]  /*48d0*/  FMUL.FTZ R21, R128, R21 ;  /* 0x0000001580157220 */ /* 0x000fe40000410000 */
[----:B------:R2:W-:Y:S01]  /*48e0*/  STS.U16 [R53+0x140], R144 ;  /* 0x0001409035007388 */ /* 0x0005e20000000400 */
[----:B------:R-:W-:-:S03]  /*48f0*/  FSEL R137, R137, RZ, !P4 ;  /* 0x000000ff89897208 */ /* 0x000fc60006000000 */
[----:B------:R-:W-:Y:S01]  /*4900*/  STS.U16 [R55+0x180], R146 ;  /* 0x0001809237007388 */ /* 0x000fe20000000400 */
[----:B------:R-:W-:-:S03]  /*4910*/  ISETP.GE.U32.AND P4, PT, R20, R49, PT ;  /* 0x000000311400720c */ /* 0x000fc60003f86070 */
[----:B------:R-:W-:Y:S01]  /*4920*/  STS.U16 [R56+0x1c0], R147 ;  /* 0x0001c09338007388 */ /* 0x000fe20000000400 */
[----:B------:R-:W-:Y:S01]  /*4930*/  FSEL R131, R131, RZ, !P5 ;  /* 0x000000ff83837208 */ /* 0x000fe20006800000 */
[----:B-1----:R-:W-:Y:S01]  /*4940*/  FFMA.FTZ R54, R130, R19, R125 ;  /* 0x0000001382367223 */ /* 0x002fe2000001007d */
[----:B------:R-:W-:Y:S01]  /*4950*/  IADD3 R20, R158, 0xe, RZ ;  /* 0x0000000e9e147810 */ /* 0x000fe20007ffe0ff */
[----:B------:R-:W-:Y:S01]  /*4960*/  STS.U16 [R57+0x200], R148 ;  /* 0x0002009439007388 */ /* 0x000fe20000000400 */
[----:B------:R-:W-:Y:S01]  /*4970*/  ISETP.GE.U32.AND P5, PT, R132, R49, PT ;  /* 0x000000318400720c */ /* 0x000fe20003fa6070 */
[----:B------:R-:W-:Y:S02]  /*4980*/  FMUL.FTZ R143, R130, R21 ;  /* 0x00000015828f7220 */ /* 0x000fe40000410000 */
        /* <DEDUP_REMOVED lines=12> */
[----:B--2---:R-:W0:Y:S03]  /*4a50*/  MUFU.EX2 R144, R18 ;  /* 0x0000001200907308 */ /* 0x004e260000000800 */
[----:B------:R-:W-:Y:S01]  /*4a60*/  STS.U16 [R63+0x380], R154 ;  /* 0x0003809a3f007388 */ /* 0x000fe20000000400 */
[----:B------:R-:W-:-:S03]  /*4a70*/  FMUL.FTZ R21, R156, R77 ;  /* 0x0000004d9c157220 */ /* 0x000fc60000410000 */
[----:B------:R-:W-:Y:S01]  /*4a80*/  STS.U16 [R64+0x3c0], R155 ;  /* 0x0003c09b40007388 */ /* 0x000fe20000000400 */
[----:B------:R-:W-:-:S03]  /*4a90*/  NOP ;  /* 0x0000000000007918 */ /* 0x000fc60000000000 */
[----:B------:R1:W2:Y:S01]  /*4aa0*/  LDG.E R135, desc[UR10][R16.64] ;  /* 0x0000000a10877981 */ /* 0x0002a2000c1e1900 */
[----:B------:R-:W-:Y:S01]  /*4ab0*/  FMUL.FTZ R143, R136, R143 ;  /* 0x0000008f888f7220 */ /* 0x000fe20000410000 */
[----:B------:R-:W3:Y:S01]  /*4ac0*/  MUFU.EX2 R20, R20 ;  /* 0x0000001400147308 */ /* 0x000ee20000000800 */
[----:B------:R-:W-:Y:S01]  /*4ad0*/  FMUL.FTZ R127, R91, R80 ;  /* 0x000000505b7f7220 */ /* 0x000fe20000410000 */
[----:B------:R-:W-:Y:S01]  /*4ae0*/  FMUL.FTZ R141, R94, R81 ;  /* 0x000000515e8d7220 */ /* 0x000fe20000410000 */
[----:B------:R-:W-:Y:S01]  /*4af0*/  FMUL.FTZ R143, R138, R143 ;  /* 0x0000008f8a8f7220 */ /* 0x000fe20000410000 */
        /* <DEDUP_REMOVED lines=8> */
[----:B------:R-:W-:Y:S01]  /*4b80*/  FFMA.FTZ R145, R138, R16, R133 ;  /* 0x000000108a917223 */ /* 0x000fe20000010085 */
        /* <DEDUP_REMOVED lines=12> */
[----:B------:R-:W4:Y:S01]  /*4c50*/  MUFU.EX2 R156, R156 ;  /* 0x0000009c009c7308 */ /* 0x000f220000000800 */
[----:B------:R-:W-:Y:S01]  /*4c60*/  FSEL R164, R19, RZ, !P2 ;  /* 0x000000ff13a47208 */ /* 0x000fe20005000000 */
[----:B------:R-:W-:Y:S01]  /*4c70*/  FFMA.FTZ R145, R144, R145, R141 ;  /* 0x0000009190917223 */ /* 0x000fe2000001008d */
[----:B---3--:R-:W-:Y:S01]  /*4c80*/  FSEL R163, R20, 1, !P2 ;  /* 0x3f80000014a37808 */ /* 0x008fe20005000000 */
        /* <DEDUP_REMOVED lines=16> */
[----:B----4-:R-:W-:Y:S01]  /*4d90*/  FSEL R169, R156, 1, !P6 ;  /* 0x3f8000009ca97808 */ /* 0x010fe20007000000 */
        /* <DEDUP_REMOVED lines=116> */
.L_x_4080:
[----:B------:R-:W-:Y:S05]  /*54e0*/  BSYNC B0 ;  /* 0x0000000000007941 */ /* 0x000fea0003800000 */
.L_x_4079:
        /* <DEDUP_REMOVED lines=24> */
.L_x_4078:
[----:B------:R-:W-:Y:S01]  /*5670*/  BAR.SYNC.DEFER_BLOCKING 0x0 ;  /* 0x0000000000007b1d */ /* 0x000fe20000010000 */
[----:B------:R-:W-:Y:S02]  /*5680*/  F2FP.BF16.F32.PACK_AB R8, R100, R95 ;  /* 0x0000005f6408723e */ /* 0x000fe400000010ff */
[----:B------:R-:W-:Y:S02]  /*5690*/  F2FP.BF16.F32.PACK_AB R9, R102, R97 ;  /* 0x000000616609723e */ /* 0x000fe400000010ff */
[C---:B------:R-:W-:Y:S01]  /*56a0*/  PRMT R10, R8.reuse, 0x7610, R10 ;  /* 0x00007610080a7816 */ /* 0x040fe2000000000a */
[----:B------:R-:W-:Y:S01]  /*56b0*/  BSSY B0, `(.L_x_4082) ;  /* 0x000004f000007945 */ /* 0x000fe20003800000 */
[----:B------:R-:W-:Y:S02]  /*56c0*/  PRMT R11, R8, 0x7632, R11 ;  /* 0x00007632080b7816 */ /* 0x000fe4000000000b */
[----:B------:R-:W-:Y:S02]  /*56d0*/  F2FP.BF16.F32.PACK_AB R8, R104, R99 ;  /* 0x000000636808723e */ /* 0x000fe400000010ff */
[----:B------:R-:W-:-:S02]  /*56e0*/  PRMT R12, R9, 0x7610, R12 ;  /* 0x00007610090c7816 */ /* 0x000fc4000000000c */
[----:B------:R-:W-:Y:S02]  /*56f0*/  PRMT R13, R9, 0x7632, R13 ;  /* 0x00007632090d7816 */ /* 0x000fe4000000000d */
[C---:B------:R-:W-:Y:S02]  /*5700*/  PRMT R14, R8.reuse, 0x7610, R14 ;  /* 0x00007610080e7816 */ /* 0x040fe4000000000e */
[----:B------:R-:W-:Y:S02]  /*5710*/  PRMT R15, R8, 0x7632, R15 ;  /* 0x00007632080f7816 */ /* 0x000fe4000000000f */
[----:B------:R-:W-:Y:S02]  /*5720*/  F2FP.BF16.F32.PACK_AB R8, R106, R101 ;  /* 0x000000656a08723e */ /* 0x000fe400000010ff */
[----:B------:R-:W-:Y:S02]  /*5730*/  F2FP.BF16.F32.PACK_AB R9, R108, R103 ;  /* 0x000000676c09723e */ /* 0x000fe400000010ff */
[----:B0-----:R-:W-:Y:S01]  /*5740*/  PRMT R16, R8, 0x7610, R16 ;  /* 0x0000761008107816 */ /* 0x001fe20000000010 */
        /* <DEDUP_REMOVED lines=18> */
[----:B------:R0:W-:Y:S04]  /*5870*/  STS.U16 [R65+0x10], R17 ;  /* 0x0000101141007388 */ /* 0x0001e80000000400 */
[----:B------:R1:W-:Y:S04]  /*5880*/  STS.U16 [R65+0x12], R18 ;  /* 0x0000121241007388 */ /* 0x0003e80000000400 */
[----:B------:R-:W-:Y:S01]  /*5890*/  STS.U16 [R65+0x14], R10 ;  /* 0x0000140a41007388 */ /* 0x000fe20000000400 */
[----:B0-----:R-:W0:Y:S03]  /*58a0*/  LDC.64 R16, c[0x0][0x2b0] ;  /* 0x0000ac00ff107b82 */ /* 0x001e260000000a00 */
[----:B------:R-:W-:Y:S04]  /*58b0*/  STS.U16 [R65+0x16], R12 ;  /* 0x0000160c41007388 */ /* 0x000fe80000000400 */
[----:B------:R2:W-:Y:S01]  /*58c0*/  STS.U16 [R65+0x18], R8 ;  /* 0x0000180841007388 */ /* 0x0005e20000000400 */
[----:B-1----:R-:W1:Y:S03]  /*58d0*/  LDC.64 R18, c[0x0][0x308] ;  /* 0x0000c200ff127b82 */ /* 0x002e660000000a00 */
[----:B------:R-:W-:Y:S04]  /*58e0*/  STS.U16 [R65+0x1a], R13 ;  /* 0x00001a0d41007388 */ /* 0x000fe80000000400 */
[----:B------:R3:W-:Y:S01]  /*58f0*/  STS.U16 [R65+0x1c], R9 ;  /* 0x00001c0941007388 */ /* 0x0007e20000000400 */
[----:B--2---:R-:W-:-:S03]  /*5900*/  SHF.L.U32 R8, R29, 0x9, RZ ;  /* 0x000000091d087819 */ /* 0x004fc600000006ff */
[----:B------:R-:W-:Y:S01]  /*5910*/  STS.U16 [R65+0x1e], R14 ;  /* 0x00001e0e41007388 */ /* 0x000fe20000000400 */
[----:B------:R-:W-:-:S03]  /*5920*/  NOP ;  /* 0x0000000000007918 */ /* 0x000fc60000000000 */
[----:B------:R-:W-:Y:S01]  /*5930*/  LDS.U16 R21, [R46] ;  /* 0x000000002e157984 */ /* 0x000fe20000000400 */
[C---:B0-----:R-:W-:Y:S01]  /*5940*/  IMAD R10, R16.reuse, UR12, RZ ;  /* 0x0000000c100a7c24 */ /* 0x041fe2000f8e02ff */
[----:B---3--:R-:W-:Y:S01]  /*5950*/  SHF.R.S32.HI R9, RZ, 0x1f, R8 ;  /* 0x0000001fff097819 */ /* 0x008fe20000011408 */
[----:B------:R-:W-:Y:S01]  /*5960*/  IMAD.WIDE.U32 R12, R16, UR7, RZ ;  /* 0x00000007100c7c25 */ /* 0x000fe2000f8e00ff */
[----:B------:R-:W-:Y:S03]  /*5970*/  LDS.U16 R67, [R48+0x40] ;  /* 0x0000400030437984 */ /* 0x000fe60000000400 */
[----:B------:R-:W-:Y:S01]  /*5980*/  IMAD R17, R17, UR7, R10 ;  /* 0x0000000711117c24 */ /* 0x000fe2000f8e020a */
[----:B------:R-:W-:Y:S01]  /*5990*/  LDS.U16 R69, [R50+0x80] ;  /* 0x0000800032457984 */ /* 0x000fe20000000400 */
[----:B------:R-:W-:-:S03]  /*59a0*/  IADD3 R10, P2, R6, R8, RZ ;  /* 0x00000008060a7210 */ /* 0x000fc60007f5e0ff */
[----:B------:R-:W-:Y:S01]  /*59b0*/  LDS.U16 R71, [R51+0xc0] ;  /* 0x0000c00033477984 */ /* 0x000fe20000000400 */
[----:B------:R-:W-:Y:S01]  /*59c0*/  IADD3 R113, R13, R17, RZ ;  /* 0x000000110d717210 */ /* 0x000fe20007ffe0ff */
[----:B------:R-:W-:Y:S02]  /*59d0*/  IMAD.X R11, R7, 0x1, R9, P2 ;  /* 0x00000001070b7824 */ /* 0x000fe400010e0609 */
        /* <DEDUP_REMOVED lines=16> */
[----:B-1----:R-:W-:Y:S05]  /*5ae0*/  @P1 BRA `(.L_x_4083) ;  /* 0x00000000002c1947 */ /* 0x002fea0003800000 */
        /* <DEDUP_REMOVED lines=11> */
.L_x_4083:
[----:B------:R-:W-:Y:S05]  /*5ba0*/  BSYNC B0 ;  /* 0x0000000000007941 */ /* 0x000fea0003800000 */
.L_x_4082:
[----:B------:R-:W-:Y:S01]  /*5bb0*/  MOV R15, R113 ;  /* 0x00000071000f7202 */ /* 0x000fe20000000f00 */
[----:B------:R-:W-:Y:S01]  /*5bc0*/  IMAD.MOV.U32 R14, RZ, RZ, R12 ;  /* 0x000000ffff0e7224 */ /* 0x000fe200078e000c */
[----:B------:R-:W-:Y:S01]  /*5bd0*/  ULDC.64 UR4, c[0x0][0x2b8] ;  /* 0x0000ae0000047ab9 */ /* 0x000fe20000000a00 */
[----:B------:R-:W-:Y:S01]  /*5be0*/  IMAD.WIDE R12, R6, 0x2, R18 ;  /* 0x00000002060c7825 */ /* 0x000fe200078e0212 */
[-C--:B------:R-:W-:Y:S02]  /*5bf0*/  ISETP.GE.AND P1, PT, R47, R20.reuse, PT ;  /* 0x000000142f00720c */ /* 0x080fe40003f26270 */
[-C--:B------:R-:W-:Y:S01]  /*5c00*/  ISETP.GE.AND P3, PT, R30, R20.reuse, PT ;  /* 0x000000141e00720c */ /* 0x080fe20003f66270 */
[----:B------:R-:W-:Y:S01]  /*5c10*/  IMAD.WIDE.U32 R14, R0, UR4, R14 ;  /* 0x00000004000e7c25 */ /* 0x000fe2000f8e000e */
[-C--:B------:R-:W-:Y:S02]  /*5c20*/  ISETP.GE.AND P5, PT, R31, R20.reuse, PT ;  /* 0x000000141f00720c */ /* 0x080fe40003fa6270 */
[-C--:B------:R-:W-:Y:S01]  /*5c30*/  ISETP.GE.AND P6, PT, R32, R20.reuse, PT ;  /* 0x000000142000720c */ /* 0x080fe20003fc6270 */
[----:B0-----:R-:W-:Y:S01]  /*5c40*/  IMAD R17, R22, UR4, RZ ;  /* 0x0000000416117c24 */ /* 0x001fe2000f8e02ff */
[----:B------:R-:W-:-:S02]  /*5c50*/  ISETP.GE.AND P4, PT, R36, R20, PT ;  /* 0x000000142400720c */ /* 0x000fc40003f86270 */
[----:B------:R-:W-:Y:S01]  /*5c60*/  LOP3.LUT R47, R6, 0x20, RZ, 0xfc, !PT ;  /* 0x00000020062f7812 */ /* 0x000fe200078efcff */
[----:B------:R-:W-:Y:S01]  /*5c70*/  IMAD R19, R0, UR5, R17 ;  /* 0x0000000500137c24 */ /* 0x000fe2000f8e0211 */
[----:B------:R-:W-:Y:S01]  /*5c80*/  IADD3 R17, P2, R8, R14, RZ ;  /* 0x0000000e08117210 */ /* 0x000fe20007f5e0ff */
[----:B------:R-:W-:-:S03]  /*5c90*/  ULDC.64 UR4, c[0x0][0x2a8] ;  /* 0x0000aa0000047ab9 */ /* 0x000fc60000000a00 */
[----:B------:R-:W-:Y:S02]  /*5ca0*/  IADD3.X R14, R9, R19, R15, P2, !PT ;  /* 0x00000013090e7210 */ /* 0x000fe400017fe40f */
[----:B------:R-:W-:-:S04]  /*5cb0*/  LEA R18, P2, R17, R12, 0x1 ;  /* 0x0000000c11127211 */ /* 0x000fc800078408ff */
[----:B------:R-:W-:Y:S02]  /*5cc0*/  LEA.HI.X R19, R17, R13, R14, 0x1, P2 ;  /* 0x0000000d11137211 */ /* 0x000fe400010f0c0e */
[----:B------:R-:W0:Y:S01]  /*5cd0*/  LDC.64 R16, c[0x0][0x2a0] ;  /* 0x0000a800ff107b82 */ /* 0x000e220000000a00 */
[-C--:B------:R-:W-:Y:S02]  /*5ce0*/  ISETP.GE.AND P2, PT, R34, R20.reuse, PT ;  /* 0x000000142200720c */ /* 0x080fe40003f46270 */
        /* <DEDUP_REMOVED lines=11> */
[-C--:B------:R-:W-:Y:S01]  /*5da0*/  ISETP.GE.AND P2, PT, R39, R20.reuse, PT ;  /* 0x000000142700720c */ /* 0x080fe20003f46270 */
[----:B0-----:R-:W-:Y:S02]  /*5db0*/  IMAD R12, R16, UR12, RZ ;  /* 0x0000000c100c7c24 */ /* 0x001fe4000f8e02ff */
[----:B------:R-:W-:Y:S01]  /*5dc0*/  @!P3 STG.E.U16 desc[UR10][R18.64+0x1c0], R79 ;  /* 0x0001c04f1200b986 */ /* 0x000fe2000c10150a */
[-C--:B------:R-:W-:Y:S01]  /*5dd0*/  ISETP.GE.AND P3, PT, R41, R20.reuse, PT ;  /* 0x000000142900720c */ /* 0x080fe20003f66270 */
[----:B------:R-:W-:Y:S02]  /*5de0*/  IMAD R17, R17, UR7, R12 ;  /* 0x0000000711117c24 */ /* 0x000fe4000f8e020c */
[----:B------:R-:W-:Y:S01]  /*5df0*/  @!P4 STG.E.U16 desc[UR10][R18.64+0x200], R81 ;  /* 0x000200511200c986 */ /* 0x000fe2000c10150a */
[----:B------:R-:W-:Y:S01]  /*5e00*/  ISETP.GE.AND P4, PT, R40, R20, PT ;  /* 0x000000142800720c */ /* 0x000fe20003f86270 */
[----:B------:R-:W-:-:S02]  /*5e10*/  IMAD.WIDE.U32 R12, R16, UR7, RZ ;  /* 0x00000007100c7c25 */ /* 0x000fc4000f8e00ff */
[----:B------:R-:W-:Y:S01]  /*5e20*/  @!P5 STG.E.U16 desc[UR10][R18.64+0x240], R83 ;  /* 0x000240531200d986 */ /* 0x000fe2000c10150a */
[-C--:B------:R-:W-:Y:S01]  /*5e30*/  ISETP.GE.AND P5, PT, R42, R20.reuse, PT ;  /* 0x000000142a00720c */ /* 0x080fe20003fa6270 */
[----:B------:R-:W-:Y:S01]  /*5e40*/  @!P1 IMAD.WIDE.U32 R14, R16, UR7, R8 ;  /* 0x00000007100e9c25 */ /* 0x000fe2000f8e0008 */
[----:B------:R-:W-:Y:S01]  /*5e50*/  IADD3 R13, R13, R17, RZ ;  /* 0x000000110d0d7210 */ /* 0x000fe20007ffe0ff */
[----:B------:R-:W-:Y:S01]  /*5e60*/  @!P6 STG.E.U16 desc[UR10][R18.64+0x280], R85 ;  /* 0x000280551200e986 */ /* 0x000fe2000c10150a */
[----:B------:R-:W-:Y:S01]  /*5e70*/  ISETP.GE.AND P6, PT, R43, R20, PT ;  /* 0x000000142b00720c */ /* 0x000fe20003fc6270 */
[----:B------:R-:W-:Y:S02]  /*5e80*/  @!P1 IMAD.IADD R15, R17, 0x1, R15 ;  /* 0x00000001110f9824 */ /* 0x000fe400078e020f */
[----:B------:R-:W-:Y:S01]  /*5e90*/  IMAD R17, R22, UR4, RZ ;  /* 0x0000000416117c24 */ /* 0x000fe2000f8e02ff */
[----:B------:R-:W-:Y:S01]  /*5ea0*/  @!P2 STG.E.U16 desc[UR10][R18.64+0x2c0], R87 ;  /* 0x0002c0571200a986 */ /* 0x000fe2000c10150a */
[----:B------:R-:W-:-:S03]  /*5eb0*/  @!P1 IMAD.WIDE.U32 R14, R0, UR4, R14 ;  /* 0x00000004000e9c25 */ /* 0x000fc6000f8e000e */
[----:B------:R-:W-:Y:S01]  /*5ec0*/  @!P4 STG.E.U16 desc[UR10][R18.64+0x300], R89 ;  /* 0x000300591200c986 */ /* 0x000fe2000c10150a */
[C---:B------:R-:W-:Y:S02]  /*5ed0*/  IMAD R21, R0.reuse, UR5, R17 ;  /* 0x0000000500157c24 */ /* 0x040fe4000f8e0211 */
[----:B------:R-:W-:Y:S01]  /*5ee0*/  IMAD.WIDE.U32 R16, R0, UR4, R12 ;  /* 0x0000000400107c25 */ /* 0x000fe2000f8e000c */
[----:B------:R-:W-:Y:S01]  /*5ef0*/  @!P3 STG.E.U16 desc[UR10][R18.64+0x340], R91 ;  /* 0x0003405b1200b986 */ /* 0x000fe2000c10150a */
[C---:B------:R-:W-:Y:S01]  /*5f00*/  SHF.L.U32 R13, R47.reuse, 0x1, RZ ;  /* 0x000000012f0d7819 */ /* 0x040fe200000006ff */
[----:B------:R-:W-:Y:S01]  /*5f10*/  ULDC.64 UR4, c[0x0][0x318] ;  /* 0x0000c60000047ab9 */ /* 0x000fe20000000a00 */
[----:B------:R-:W-:Y:S01]  /*5f20*/  SHF.L.U64.HI R12, R47, 0x1, R7 ;  /* 0x000000012f0c7819 */ /* 0x000fe20000010207 */
[----:B------:R-:W-:Y:S01]  /*5f30*/  @!P5 STG.E.U16 desc[UR10][R18.64+0x380], R93 ;  /* 0x0003805d1200d986 */ /* 0x000fe2000c10150a */
[----:B------:R-:W-:-:S03]  /*5f40*/  ISETP.GE.AND P5, PT, R30, R49, PT ;  /* 0x000000311e00720c */ /* 0x000fc60003fa6270 */
[----:B------:R0:W-:Y:S01]  /*5f50*/  @!P6 STG.E.U16 desc[UR10][R18.64+0x3c0], R111 ;  /* 0x0003c06f1200e986 */ /* 0x0001e2000c10150a */
[----:B------:R-:W-:Y:S02]  /*5f60*/  ISETP.GE.AND P6, PT, R31, R49, PT ;  /* 0x000000311f00720c */ /* 0x000fe40003fc6270 */
[----:B0-----:R-:W-:Y:S02]  /*5f70*/  @!P1 IADD3 R19, P2, R6, R14, RZ ;  /* 0x0000000e06139210 */ /* 0x001fe40007f5e0ff */
[----:B------:R-:W-:Y:S02]  /*5f80*/  IADD3 R18, P3, R8, R16, RZ ;  /* 0x0000001008127210 */ /* 0x000fe40007f7e0ff */
[----:B------:R-:W-:Y:S02]  /*5f90*/  IADD3 R16, P4, R13, UR4, RZ ;  /* 0x000000040d107c10 */ /* 0x000fe4000ff9e0ff */
[----:B------:R-:W-:Y:S02]  /*5fa0*/  @!P1 IADD3.X R66, R7, R15, R21, P2, !PT ;  /* 0x0000000f07429210 */ /* 0x000fe400017fe415 */
[----:B------:R-:W-:-:S02]  /*5fb0*/  IADD3.X R20, R9, R21, R17, P3, !PT ;  /* 0x0000001509147210 */ /* 0x000fc40001ffe411 */
[----:B------:R-:W-:Y:S02]  /*5fc0*/  @!P1 LEA R14, P2, R19, UR4, 0x1 ;  /* 0x00000004130e9c11 */ /* 0x000fe4000f8408ff */
[----:B------:R-:W-:Y:S02]  /*5fd0*/  IADD3.X R17, R12, UR5, RZ, P4, !PT ;  /* 0x000000050c117c10 */ /* 0x000fe4000a7fe4ff */
[----:B------:R-:W-:Y:S02]  /*5fe0*/  ISETP.GE.AND P4, PT, R47, R49, PT ;  /* 0x000000312f00720c */ /* 0x000fe40003f86270 */
[----:B------:R-:W-:Y:S02]  /*5ff0*/  @!P1 LEA.HI.X R15, R19, UR5, R66, 0x1, P2 ;  /* 0x00000005130f9c11 */ /* 0x000fe400090f0c42 */
[----:B------:R-:W-:Y:S02]  /*6000*/  LEA R16, P3, R18, R16, 0x1 ;  /* 0x0000001012107211 */ /* 0x000fe400078608ff */
[----:B------:R-:W-:Y:S01]  /*6010*/  PRMT R19, RZ, 0x7610, R19 ;  /* 0x00007610ff137816 */ /* 0x000fe20000000013 */
[----:B------:R-:W-:Y:S01]  /*6020*/  BAR.SYNC.DEFER_BLOCKING 0x0 ;  /* 0x0000000000007b1d */ /* 0x000fe20000010000 */
[----:B------:R-:W-:-:S02]  /*6030*/  PRMT R21, RZ, 0x7610, R21 ;  /* 0x00007610ff157816 */ /* 0x000fc40000000015 */
[----:B------:R-:W-:Y:S02]  /*6040*/  LEA.HI.X R17, R18, R17, R20, 0x1, P3 ;  /* 0x0000001112117211 */ /* 0x000fe400018f0c14 */
[----:B------:R-:W-:Y:S02]  /*6050*/  PRMT R67, RZ, 0x7610, R67 ;  /* 0x00007610ff437816 */ /* 0x000fe40000000043 */
[----:B------:R-:W-:Y:S02]  /*6060*/  PRMT R18, RZ, 0x7610, R18 ;  /* 0x00007610ff127816 */ /* 0x000fe40000000012 */
[-C--:B------:R-:W-:Y:S02]  /*6070*/  ISETP.GE.AND P2, PT, R33, R49.reuse, PT ;  /* 0x000000312100720c */ /* 0x080fe40003f46270 */
[-C--:B------:R-:W-:Y:S02]  /*6080*/  ISETP.GE.AND P3, PT, R34, R49.reuse, PT ;  /* 0x000000312200720c */ /* 0x080fe40003f66270 */
[----:B------:R-:W-:Y:S01]  /*6090*/  PRMT R69, RZ, 0x7610, R69 ;  /* 0x00007610ff457816 */ /* 0x000fe20000000045 */
[----:B------:R0:W2:Y:S01]  /*60a0*/  @!P1 LDG.E.U16 R19, desc[UR10][R14.64] ;  /* 0x0000000a0e139981 */ /* 0x0000a2000c1e1500 */
[----:B------:R-:W-:-:S03]  /*60b0*/  ISETP.GE.AND P1, PT, R32, R49, PT ;  /* 0x000000312000720c */ /* 0x000fc60003f26270 */
[----:B------:R-:W3:Y:S01]  /*60c0*/  @!P4 LDG.E.U16 R21, desc[UR10][R16.64] ;  /* 0x0000000a1015c981 */ /* 0x000ee2000c1e1500 */
[----:B------:R-:W-:-:S03]  /*60d0*/  ISETP.GE.AND P4, PT, R35, R49, PT ;  /* 0x000000312300720c */ /* 0x000fc60003f86270 */
[----:B------:R-:W4:Y:S01]  /*60e0*/  @!P5 LDG.E.U16 R67, desc[UR10][R16.64+0x40] ;  /* 0x0000400a1043d981 */ /* 0x000f22000c1e1500 */
[-C--:B------:R-:W-:Y:S02]  /*60f0*/  ISETP.GE.AND P5, PT, R36, R49.reuse, PT ;  /* 0x000000312400720c */ /* 0x080fe40003fa6270 */
[----:B0-----:R-:W-:Y:S01]  /*6100*/  PRMT R14, RZ, 0x7610, R14 ;  /* 0x00007610ff0e7816 */ /* 0x001fe2000000000e */
[----:B------:R-:W5:Y:S01]  /*6110*/  @!P6 LDG.E.U16 R18, desc[UR10][R16.64+0x80] ;  /* 0x0000800a1012e981 */ /* 0x000f62000c1e1500 */
[----:B------:R-:W-:Y:S02]  /*6120*/  ISETP.GE.AND P6, PT, R37, R49, PT ;  /* 0x000000312500720c */ /* 0x000fe40003fc6270 */
[----:B------:R-:W-:Y:S01]  /*6130*/  PRMT R20, RZ, 0x7610, R20 ;  /* 0x00007610ff147816 */ /* 0x000fe20000000014 */
[----:B------:R-:W5:Y:S01]  /*6140*/  @!P1 LDG.E.U16 R69, desc[UR10][R16.64+0xc0] ;  /* 0x0000c00a10459981 */ /* 0x000f62000c1e1500 */
[----:B------:R-:W-:Y:S02]  /*6150*/  PRMT R15, RZ, 0x7610, R15 ;  /* 0x00007610ff0f7816 */ /* 0x000fe4000000000f */
[----:B------:R-:W-:Y:S01]  /*6160*/  PRMT R66, RZ, 0x7610, R66 ;  /* 0x00007610ff427816 */ /* 0x000fe20000000042 */
[----:B------:R-:W5:Y:S01]  /*6170*/  @!P2 LDG.E.U16 R14, desc[UR10][R16.64+0x100] ;  /* 0x0001000a100ea981 */ /* 0x000f62000c1e1500 */
[----:B------:R-:W-:-:S02]  /*6180*/  PRMT R71, RZ, 0x7610, R71 ;  /* 0x00007610ff477816 */ /* 0x000fc40000000047 */
[-C--:B------:R-:W-:Y:S01]  /*6190*/  ISETP.GE.AND P1, PT, R38, R49.reuse, PT ;  /* 0x000000312600720c */ /* 0x080fe20003f26270 */
[----:B------:R-:W5:Y:S01]  /*61a0*/  @!P3 LDG.E.U16 R20, desc[UR10][R16.64+0x140] ;  /* 0x0001400a1014b981 */ /* 0x000f62000c1e1500 */
[-C--:B------:R-:W-:Y:S02]  /*61b0*/  ISETP.GE.AND P2, PT, R39, R49.reuse, PT ;  /* 0x000000312700720c */ /* 0x080fe40003f46270 */
[-C--:B------:R-:W-:Y:S01]  /*61c0*/  ISETP.GE.AND P3, PT, R40, R49.reuse, PT ;  /* 0x000000312800720c */ /* 0x080fe20003f66270 */
        /* <DEDUP_REMOVED lines=49> */
[----:B---3--:R-:W-:-:S03]  /*64e0*/  IMAD.U32 R74, R18, 0x10000, RZ ;  /* 0x00010000124a7824 */ /* 0x008fc600078e00ff */
[----:B------:R-:W-:Y:S01]  /*64f0*/  LDS.U16 R18, [R65+0x18] ;  /* 0x0000180041127984 */ /* 0x000fe20000000400 */
[----:B----4-:R-:W-:-:S03]  /*6500*/  SHF.L.U32 R78, R20, 0x10, RZ ;  /* 0x00000010144e7819 */ /* 0x010fc600000006ff */
[----:B------:R-:W-:Y:S01]  /*6510*/  LDS.U16 R20, [R65+0x1c] ;  /* 0x00001c0041147984 */ /* 0x000fe20000000400 */
[----:B-----5:R-:W-:-:S03]  /*6520*/  SHF.L.U32 R72, R17, 0x10, RZ ;  /* 0x0000001011487819 */ /* 0x020fc600000006ff */
[----:B------:R-:W3:Y:S01]  /*6530*/  LDS.U16 R17, [R65+0x14] ;  /* 0x0000140041117984 */ /* 0x000ee20000000400 */
[----:B------:R-:W-:-:S03]  /*6540*/  SHF.L.U32 R76, R19, 0x10, RZ ;  /* 0x00000010134c7819 */ /* 0x000fc600000006ff */
[----:B------:R-:W4:Y:S01]  /*6550*/  LDS.U16 R19, [R65+0x1a] ;  /* 0x00001a0041137984 */ /* 0x000f220000000400 */
[----:B0-----:R-:W-:-:S03]  /*6560*/  IMAD.U32 R80, R14, 0x10000, RZ ;  /* 0x000100000e507824 */ /* 0x001fc600078e00ff */
[----:B------:R-:W0:Y:S01]  /*6570*/  LDS.U16 R14, [R65+0x1e] ;  /* 0x00001e00410e7984 */ /* 0x000e220000000400 */
[----:B------:R-:W-:Y:S01]  /*6580*/  FMUL.FTZ R69, R68, -1.4426950216293334961 ;  /* 0xbfb8aa3b44457820 */ /* 0x000fe20000410000 */
[----:B------:R-:W-:Y:S01]  /*6590*/  FMUL.FTZ R71, R70, -1.4426950216293334961 ;  /* 0xbfb8aa3b46477820 */ /* 0x000fe20000410000 */
[----:B------:R-:W-:-:S04]  /*65a0*/  FMUL.FTZ R67, R66, -1.4426950216293334961 ;  /* 0xbfb8aa3b42437820 */ /* 0x000fc80000410000 */
[----:B------:R-:W5:Y:S01]  /*65b0*/  MUFU.EX2 R69, R69 ;  /* 0x0000004500457308 */ /* 0x000f620000000800 */
[----:B------:R-:W-:-:S07]  /*65c0*/  FMUL.FTZ R73, R72, -1.4426950216293334961 ;  /* 0xbfb8aa3b48497820 */ /* 0x000fce0000410000 */
[----:B------:R-:W5:Y:S01]  /*65d0*/  MUFU.EX2 R71, R71 ;  /* 0x0000004700477308 */ /* 0x000f620000000800 */
[----:B-1----:R-:W-:Y:S02]  /*65e0*/  SHF.L.U32 R82, R15, 0x10, RZ ;  /* 0x000000100f527819 */ /* 0x002fe400000006ff */
[----:B--2---:R-:W-:Y:S01]  /*65f0*/  SHF.L.U32 R16, R16, 0x10, RZ ;  /* 0x0000001010107819 */ /* 0x004fe200000006ff */
[----:B---3--:R-:W-:Y:S01]  /*6600*/  IMAD.U32 R84, R17, 0x10000, RZ ;  /* 0x0001000011547824 */ /* 0x008fe200078e00ff */
[----:B------:R-:W-:Y:S02]  /*6610*/  SHF.L.U32 R85, R21, 0x10, RZ ;  /* 0x0000001015557819 */ /* 0x000fe400000006ff */
[----:B------:R-:W-:Y:S01]  /*6620*/  SHF.L.U32 R18, R18, 0x10, RZ ;  /* 0x0000001012127819 */ /* 0x000fe200000006ff */
[----:B------:R-:W1:Y:S01]  /*6630*/  MUFU.EX2 R67, R67 ;  /* 0x0000004300437308 */ /* 0x000e620000000800 */
[----:B------:R-:W-:Y:S01]  /*6640*/  SHF.L.U32 R20, R20, 0x10, RZ ;  /* 0x0000001014147819 */ /* 0x000fe200000006ff */
[----:B----4-:R-:W-:-:S02]  /*6650*/  IMAD.U32 R86, R19, 0x10000, RZ ;  /* 0x0001000013567824 */ /* 0x010fc400078e00ff */
        /* <DEDUP_REMOVED lines=8> */
[----:B0-----:R-:W-:Y:S01]  /*66e0*/  SHF.L.U32 R88, R14, 0x10, RZ ;  /* 0x000000100e587819 */ /* 0x001fe200000006ff */
[----:B------:R-:W-:Y:S01]  /*66f0*/  FMUL.FTZ R21, R85, -1.4426950216293334961 ;  /* 0xbfb8aa3b55157820 */ /* 0x000fe20000410000 */
[----:B------:R-:W-:Y:S01]  /*6700*/  FMUL.FTZ R19, R18, -1.4426950216293334961 ;  /* 0xbfb8aa3b12137820 */ /* 0x000fe20000410000 */
[----:B------:R-:W-:-:S02]  /*6710*/  FMUL.FTZ R87, R86, -1.4426950216293334961 ;  /* 0xbfb8aa3b56577820 */ /* 0x000fc40000410000 */
[----:B------:R-:W-:Y:S01]  /*6720*/  FMUL.FTZ R89, R88, -1.4426950216293334961 ;  /* 0xbfb8aa3b58597820 */ /* 0x000fe20000410000 */
[----:B------:R-:W-:Y:S01]  /*6730*/  FMUL.FTZ R14, R20, -1.4426950216293334961 ;  /* 0xbfb8aa3b140e7820 */ /* 0x000fe20000410000 */
[----:B-----5:R-:W-:Y:S01]  /*6740*/  FADD.FTZ R69, R69, 1 ;  /* 0x3f80000045457421 */ /* 0x020fe20000010000 */
[----:B------:R-:W-:Y:S01]  /*6750*/  FADD.FTZ R71, R71, 1 ;  /* 0x3f80000047477421 */ /* 0x000fe20000010000 */
[----:B------:R-:W0:Y:S01]  /*6760*/  MUFU.EX2 R75, R75 ;  /* 0x0000004b004b7308 */ /* 0x000e220000000800 */
[----:B-1----:R-:W-:-:S07]  /*6770*/  FADD.FTZ R67, R67, 1 ;  /* 0x3f80000043437421 */ /* 0x002fce0000010000 */
[----:B------:R-:W1:Y:S08]  /*6780*/  MUFU.EX2 R77, R77 ;  /* 0x0000004d004d7308 */ /* 0x000e700000000800 */
[----:B------:R-:W3:Y:S08]  /*6790*/  MUFU.EX2 R79, R79 ;  /* 0x0000004f004f7308 */ /* 0x000ef00000000800 */
        /* <DEDUP_REMOVED lines=9> */
[----:B--2---:R-:W-:-:S07]  /*6830*/  FADD.FTZ R73, R73, 1 ;  /* 0x3f80000049497421 */ /* 0x004fce0000010000 */
[----:B------:R-:W-:Y:S08]  /*6840*/  MUFU.RCP R69, R69 ;  /* 0x0000004500457308 */ /* 0x000ff00000001000 */
[----:B------:R-:W2:Y:S01]  /*6850*/  MUFU.RCP R71, R71 ;  /* 0x0000004700477308 */ /* 0x000ea20000001000 */
[----:B0-----:R-:W-:Y:S01]  /*6860*/  FADD.FTZ R75, R75, 1 ;  /* 0x3f8000004b4b7421 */ /* 0x001fe20000010000 */
[----:B-1----:R-:W-:Y:S01]  /*6870*/  FADD.FTZ R77, R77, 1 ;  /* 0x3f8000004d4d7421 */ /* 0x002fe20000010000 */
[----:B---3--:R-:W-:Y:S01]  /*6880*/  FADD.FTZ R79, R79, 1 ;  /* 0x3f8000004f4f7421 */ /* 0x008fe20000010000 */
[----:B----4-:R-:W-:-:S04]  /*6890*/  FADD.FTZ R81, R81, 1 ;  /* 0x3f80000051517421 */ /* 0x010fc80000010000 */
[----:B------:R-:W0:Y:S01]  /*68a0*/  MUFU.RCP R67, R67 ;  /* 0x0000004300437308 */ /* 0x000e220000001000 */
[----:B-----5:R-:W-:Y:S01]  /*68b0*/  FADD.FTZ R15, R15, 1 ;  /* 0x3f8000000f0f7421 */ /* 0x020fe20000010000 */
[----:B------:R-:W-:Y:S01]  /*68c0*/  FADD.FTZ R83, R83, 1 ;  /* 0x3f80000053537421 */ /* 0x000fe20000010000 */
[----:B------:R-:W-:Y:S01]  /*68d0*/  FADD.FTZ R89, R89, 1 ;  /* 0x3f80000059597421 */ /* 0x000fe20000010000 */
[----:B------:R-:W-:Y:S01]  /*68e0*/  FADD.FTZ R17, R17, 1 ;  /* 0x3f80000011117421 */ /* 0x000fe20000010000 */
[----:B------:R-:W-:Y:S01]  /*68f0*/  FADD.FTZ R21, R21, 1 ;  /* 0x3f80000015157421 */ /* 0x000fe20000010000 */
[----:B------:R-:W-:Y:S02]  /*6900*/  FADD.FTZ R19, R19, 1 ;  /* 0x3f80000013137421 */ /* 0x000fe40000010000 */
[----:B------:R-:W1:Y:S01]  /*6910*/  MUFU.RCP R73, R73 ;  /* 0x0000004900497308 */ /* 0x000e620000001000 */
[----:B------:R-:W-:Y:S01]  /*6920*/  FADD.FTZ R87, R87, 1 ;  /* 0x3f80000057577421 */ /* 0x000fe20000010000 */
[----:B------:R-:W-:Y:S01]  /*6930*/  FADD.FTZ R14, R14, 1 ;  /* 0x3f8000000e0e7421 */ /* 0x000fe20000010000 */
[----:B--2---:R-:W-:-:S05]  /*6940*/  FMUL.FTZ R70, R70, R71 ;  /* 0x0000004746467220 */ /* 0x004fca0000410000 */
[----:B------:R2:W-:Y:S01]  /*6950*/  MUFU.RCP R91, R15 ;  /* 0x0000000f005b7308 */ /* 0x0005e20000001000 */
[----:B0-----:R-:W-:-:S07]  /*6960*/  FMUL.FTZ R66, R66, R67 ;  /* 0x0000004342427220 */ /* 0x001fce0000410000 */
[----:B------:R-:W0:Y:S01]  /*6970*/  MUFU.RCP R75, R75 ;  /* 0x0000004b004b7308 */ /* 0x000e220000001000 */
[----:B--2---:R-:W-:-:S07]  /*6980*/  FMUL.FTZ R15, R68, R69 ;  /* 0x00000045440f7220 */ /* 0x004fce0000410000 */
[----:B------:R-:W2:Y:S08]  /*6990*/  MUFU.RCP R77, R77 ;  /* 0x0000004d004d7308 */ /* 0x000eb00000001000 */
[----:B------:R-:W3:Y:S08]  /*69a0*/  MUFU.RCP R79, R79 ;  /* 0x0000004f004f7308 */ /* 0x000ef00000001000 */
[----:B------:R-:W4:Y:S08]  /*69b0*/  MUFU.RCP R81, R81 ;  /* 0x0000005100517308 */ /* 0x000f300000001000 */
[----:B------:R-:W5:Y:S08]  /*69c0*/  MUFU.RCP R83, R83 ;  /* 0x0000005300537308 */ /* 0x000f700000001000 */
[----:B------:R1:W5:Y:S08]  /*69d0*/  MUFU.RCP R93, R17 ;  /* 0x00000011005d7308 */ /* 0x0003700000001000 */
[----:B------:R-:W5:Y:S08]  /*69e0*/  MUFU.RCP R90, R21 ;  /* 0x00000015005a7308 */ /* 0x000f700000001000 */
[----:B------:R2:W5:Y:S08]  /*69f0*/  MUFU.RCP R111, R19 ;  /* 0x00000013006f7308 */ /* 0x0005700000001000 */
[----:B------:R-:W5:Y:S08]  /*6a00*/  MUFU.RCP R69, R87 ;  /* 0x0000005700457308 */ /* 0x000f700000001000 */
[----:B------:R-:W5:Y:S08]  /*6a10*/  MUFU.RCP R71, R14 ;  /* 0x0000000e00477308 */ /* 0x000f700000001000 */
[----:B------:R-:W5:Y:S01]  /*6a20*/  MUFU.RCP R89, R89 ;  /* 0x0000005900597308 */ /* 0x000f620000001000 */
[----:B------:R-:W-:Y:S01]  /*6a30*/  FMUL.FTZ R66, R66, R95 ;  /* 0x0000005f42427220 */ /* 0x000fe20000410000 */
[----:B------:R-:W-:Y:S01]  /*6a40*/  FMUL.FTZ R15, R15, R100 ;  /* 0x000000640f0f7220 */ /* 0x000fe20000410000 */
[----:B-1----:R-:W-:Y:S01]  /*6a50*/  FMUL.FTZ R17, R72, R73 ;  /* 0x0000004948117220 */ /* 0x002fe20000410000 */
[----:B------:R-:W-:Y:S01]  /*6a60*/  BAR.SYNC.DEFER_BLOCKING 0x0 ;  /* 0x0000000000007b1d */ /* 0x000fe20000010000 */
[----:B------:R-:W-:-:S02]  /*6a70*/  FMUL.FTZ R70, R70, R97 ;  /* 0x0000006146467220 */ /* 0x000fc40000410000 */
[----:B------:R-:W-:Y:S01]  /*6a80*/  FMUL.FTZ R17, R17, R102 ;  /* 0x0000006611117220 */ /* 0x000fe20000410000 */
[----:B------:R-:W-:Y:S01]  /*6a90*/  F2FP.BF16.F32.PACK_AB R66, R15, R66 ;  /* 0x000000420f42723e */ /* 0x000fe200000010ff */
[----:B0-----:R-:W-:Y:S01]  /*6aa0*/  FMUL.FTZ R74, R74, R75 ;  /* 0x0000004b4a4a7220 */ /* 0x001fe20000410000 */
[----:B--2---:R-:W-:Y:S01]  /*6ab0*/  FMUL.FTZ R19, R76, R77 ;  /* 0x0000004d4c137220 */ /* 0x004fe20000410000 */
[----:B---3--:R-:W-:Y:S01]  /*6ac0*/  FMUL.FTZ R78, R78, R79 ;  /* 0x0000004f4e4e7220 */ /* 0x008fe20000410000 */
[----:B----4-:R-:W-:Y:S01]  /*6ad0*/  FMUL.FTZ R21, R80, R81 ;  /* 0x0000005150157220 */ /* 0x010fe20000410000 */
        /* <DEDUP_REMOVED lines=33> */
[----:B------:R2:W-:Y:S04]  /*6cf0*/  STS.U16 [R65+0x2], R14 ;  /* 0x0000020e41007388 */ /* 0x0005e80000000400 */
[----:B------:R3:W-:Y:S01]  /*6d00*/  STS.U16 [R65+0x4], R17 ;  /* 0x0000041141007388 */ /* 0x0007e20000000400 */
[----:B0-----:R-:W-:-:S03]  /*6d10*/  PRMT R66, R67, 0x7632, R66 ;  /* 0x0000763243427816 */ /* 0x001fc60000000042 */
[----:B------:R0:W-:Y:S01]  /*6d20*/  STS.U16 [R65+0x6], R16 ;  /* 0x0000061041007388 */ /* 0x0001e20000000400 */
[----:B--2---:R-:W-:Y:S02]  /*6d30*/  PRMT R14, R21, 0x7632, R14 ;  /* 0x00007632150e7816 */ /* 0x004fe4000000000e */
[----:B---3--:R-:W-:Y:S02]  /*6d40*/  PRMT R17, R18, 0x7632, R17 ;  /* 0x0000763212117816 */ /* 0x008fe40000000011 */
[----:B0-----:R-:W-:Y:S01]  /*6d50*/  PRMT R16, R84, 0x7632, R16 ;  /* 0x0000763254107816 */ /* 0x001fe20000000010 */
        /* <DEDUP_REMOVED lines=32> */
[C---:B-1----:R-:W-:Y:S01]  /*6f60*/  IMAD R16, R78.reuse, UR12, RZ ;  /* 0x0000000c4e107c24 */ /* 0x042fe2000f8e02ff */
[----:B------:R-:W-:Y:S01]  /*6f70*/  BSSY B0, `(.L_x_4084) ;  /* 0x0000011000007945 */ /* 0x000fe20003800000 */
[----:B0-----:R-:W-:-:S04]  /*6f80*/  IMAD.WIDE.U32 R14, R78, UR7, RZ ;  /* 0x000000074e0e7c25 */ /* 0x001fc8000f8e00ff */
[----:B------:R-:W-:-:S04]  /*6f90*/  IMAD R17, R79, UR7, R16 ;  /* 0x000000074f117c24 */ /* 0x000fc8000f8e0210 */
[----:B------:R-:W-:Y:S01]  /*6fa0*/  IMAD.IADD R79, R15, 0x1, R17 ;  /* 0x000000010f4f7824 */ /* 0x000fe200078e0211 */
        /* <DEDUP_REMOVED lines=13> */
.L_x_4085:
[----:B------:R-:W-:Y:S05]  /*7080*/  BSYNC B0 ;  /* 0x0000000000007941 */ /* 0x000fea0003800000 */
.L_x_4084:
[----:B------:R-:W-:Y:S01]  /*7090*/  MOV R11, R79 ;  /* 0x0000004f000b7202 */ /* 0x000fe20000000f00 */
[----:B------:R-:W-:Y:S01]  /*70a0*/  IMAD.MOV.U32 R10, RZ, RZ, R14 ;  /* 0x000000ffff0a7224 */ /* 0x000fe200078e000e */
[----:B------:R-:W-:Y:S01]  /*70b0*/  ULDC.64 UR4, c[0x0][0x2c8] ;  /* 0x0000b20000047ab9 */ /* 0x000fe20000000a00 */
[----:B------:R-:W-:Y:S01]  /*70c0*/  ULDC.64 UR8, c[0x0][0x320] ;  /* 0x0000c80000087ab9 */ /* 0x000fe20000000a00 */
[----:B------:R-:W-:Y:S01]  /*70d0*/  IMAD R15, R22, UR4, RZ ;  /* 0x00000004160f7c24 */ /* 0x000fe2000f8e02ff */
[----:B------:R-:W-:Y:S01]  /*70e0*/  IADD3 R13, P1, R13, UR8, RZ ;  /* 0x000000080d0d7c10 */ /* 0x000fe2000ff3e0ff */
[----:B------:R-:W-:Y:S01]  /*70f0*/  IMAD.WIDE.U32 R10, R0, UR4, R10 ;  /* 0x00000004000a7c25 */ /* 0x000fe2000f8e000a */
[----:B------:R-:W-:Y:S01]  /*7100*/  ISETP.GE.AND P4, PT, R34, R18, PT ;  /* 0x000000122200720c */ /* 0x000fe20003f86270 */
[----:B------:R-:W-:Y:S01]  /*7110*/  ULDC UR4, c[0x0][0x224] ;  /* 0x0000890000047ab9 */ /* 0x000fe20000000800 */
[----:B------:R-:W-:Y:S01]  /*7120*/  IADD3.X R12, R12, UR9, RZ, P1, !PT ;  /* 0x000000090c0c7c10 */ /* 0x000fe20008ffe4ff */
[----:B------:R-:W-:Y:S01]  /*7130*/  IMAD R15, R0, UR5, R15 ;  /* 0x00000005000f7c24 */ /* 0x000fe2000f8e020f */
[----:B------:R-:W-:-:S02]  /*7140*/  IADD3 R10, P0, R8, R10, RZ ;  /* 0x0000000a080a7210 */ /* 0x000fc40007f1e0ff */
[-C--:B------:R-:W-:Y:S02]  /*7150*/  ISETP.GE.AND P5, PT, R35, R18.reuse, PT ;  /* 0x000000122300720c */ /* 0x080fe40003fa6270 */
        /* <DEDUP_REMOVED lines=15> */
[----:B------:R-:W-:Y:S01]  /*7250*/  @!P2 STG.E.U16 desc[UR10][R8.64], R21 ;  /* 0x000000150800a986 */ /* 0x000fe2000c10150a */
[----:B------:R-:W-:-:S03]  /*7260*/  ISETP.GE.AND P2, PT, R32, R18, PT ;  /* 0x000000122000720c */ /* 0x000fc60003f46270 */
[----:B------:R-:W-:Y:S01]  /*7270*/  @!P0 STG.E.U16 desc[UR10][R8.64+0x80], R51 ;  /* 0x0000803308008986 */ /* 0x000fe2000c10150a */
        /* <DEDUP_REMOVED lines=15> */
[----:B------:R-:W-:Y:S01]  /*7370*/  IADD3 R2, P2, R4, 0x400, RZ ;  /* 0x0000040004027810 */ /* 0x000fe20007f5e0ff */
[----:B-1----:R-:W-:Y:S02]  /*7380*/  IMAD.X R67, RZ, RZ, R3, P1 ;  /* 0x000000ffff437224 */ /* 0x002fe400008e0603 */
[----:B------:R2:W-:Y:S01]  /*7390*/  @!P3 STG.E.U16 desc[UR10][R8.64+0x2c0], R61 ;  /* 0x0002c03d0800b986 */ /* 0x0005e2000c10150a */
[----:B------:R-:W-:Y:S02]  /*73a0*/  IADD3 R44, P3, R44, 0x400, RZ ;  /* 0x000004002c2c7810 */ /* 0x000fe40007f7e0ff */
[----:B------:R-:W-:Y:S02]  /*73b0*/  IADD3.X R5, RZ, R5, RZ, P2, !PT ;  /* 0x00000005ff057210 */ /* 0x000fe400017fe4ff */
[----:B------:R-:W-:Y:S01]  /*73c0*/  IADD3.X R45, RZ, R45, RZ, P3, !PT ;  /* 0x0000002dff2d7210 */ /* 0x000fe20001ffe4ff */
[----:B------:R-:W-:Y:S08]  /*73d0*/  @!P0 BRA `(.L_x_4086) ;  /* 0xffffff9000dc8947 */ /* 0x000ff0000383ffff */
[----:B------:R-:W-:Y:S05]  /*73e0*/  EXIT ;  /* 0x000000000000794d */ /* 0x000fea0003800000 */
.L_x_4087:
        /* <DEDUP_REMOVED lines=9> */
.L_x_5275:


//--------------------- .text._Z25selective_scan_fwd_kernelI32Selective_Scan_fwd_kernel_traitsILi32ELi16ELi1ELb0ELb1ELb0ELb0EN3c108BFloat16EfEEv13SSMParamsBase --------------------------
	.section	.text._Z25selective_scan_fwd_kernelI32Selective_Scan_fwd_kernel_traitsILi32ELi16ELi1ELb0ELb1ELb0ELb0EN3c108BFloat16EfEEv13SSMParamsBase,"ax",@progbits
	.align	128
        .global         _Z25selective_scan_fwd_kernelI32Selective_Scan_fwd_kernel_traitsILi32ELi16ELi1ELb0ELb1ELb0ELb0EN3c108BFloat16EfEEv13SSMParamsBase
        .type           _Z25selective_scan_fwd_kernelI32Selective_Scan_fwd_kernel_traitsILi32ELi16ELi1ELb0ELb1ELb0ELb0EN3c108BFloat16EfEEv13SSMParamsBase,@function
        .size           _Z25selective_scan_fwd_kernelI32Selective_Scan_fwd_kernel_traitsILi32ELi16ELi1ELb0ELb1ELb0ELb0EN3c108BFloat16EfEEv13SSMParamsBase,(.L_x_5276 - _Z25selective_scan_fwd_kernelI32Selective_Scan_fwd_kernel_traitsILi32ELi16ELi1ELb0ELb1ELb0ELb0EN3c108BFloat16EfEEv13SSMParamsBase)
        .other          _Z25selective_scan_fwd_kernelI32Selective_Scan_fwd_kernel_traitsILi32ELi16ELi1ELb0ELb1ELb0ELb0EN3c108BFloat16EfEEv13SSMParamsBase,@"STO_CUDA_ENTRY STV_DEFAULT"
_Z25selective_scan_fwd_kernelI32Selective_Scan_fwd_kernel_traitsILi32ELi16ELi1ELb0ELb1ELb0ELb0EN3c108BFloat16EfEEv13SSMParamsBase:
.text._Z25selective_scan_fwd_kernelI32Selective_Scan_fwd_kernel_traitsILi32ELi16ELi1ELb0ELb1ELb0ELb0EN3c108BFloat16EfEEv13SSMParamsBase:
[----:B------:R-:W-:Y:S08]  /*0000*/  LDC R1, c[0x0][0x28] ;  /* 0x00000a00ff017b82 */ /* 0x000ff00000000800 */
[----:B------:R-:W0:Y:S01]  /*0010*/  LDC R11, c[0x0][0x228] ;  /* 0x00008a00ff0b7b82 */ /* 0x000e220000000800 */
[----:B------:R-:W1:Y:S01]  /*0020*/  S2R R0, SR_CTAID.Y ;  /* 0x0000000000007919 */ /* 0x000e620000002600 */
[----:B------:R-:W-:Y:S01]  /*0030*/  HFMA2.MMA R25, -RZ, RZ, 0, 0 ;  /* 0x00000000ff197435 */ /* 0x000fe200000001ff */
[----:B------:R-:W-:Y:S01]  /*0040*/  ULDC.64 UR10, c[0x0][0x208] ;  /* 0x00008200000a7ab9 */ /* 0x000fe20000000a00 */
[----:B------:R-:W-:Y:S01]  /*0050*/  IMAD.MOV.U32 R26, RZ, RZ, RZ ;  /* 0x000000ffff1a7224 */ /* 0x000fe200078e00ff */
        /* <DEDUP_REMOVED lines=14> */
[C---:B------:R-:W-:Y:S01]  /*0140*/  @P0 LEA R2, P2, R0.reuse, R2, 0x2 ;  /* 0x0000000200020211 */ /* 0x040fe200078410ff */
[----:B------:R-:W4:Y:S03]  /*0150*/  LDC.64 R14, c[0x0][0x2d8] ;  /* 0x0000b600ff0e7b82 */ /* 0x000f260000000a00 */
[----:B------:R-:W-:-:S03]  /*0160*/  @P0 LEA.HI.X R3, R0, R3, R24, 0x2, P2 ;  /* 0x0000000300030211 */ /* 0x000fc600010f1418 */
[----:B------:R-:W-:Y:S02]  /*0170*/  @P1 LEA R4, P3, R0, R4, 0x2 ;  /* 0x0000000400041211 */ /* 0x000fe400078610ff */
[----:B------:R2:W5:Y:S01]  /*0180*/  @P0 LDG.E R25, desc[UR10][R2.64] ;  /* 0x0000000a02190981 */ /* 0x000562000c1e1900 */
[----:B---3--:R-:W-:Y:S02]  /*0190*/  IADD3 R6, R8, 0xffffffe, RZ ;  /* 0x0ffffffe08067810 */ /* 0x008fe40007ffe0ff */
[----:B------:R-:W-:Y:S02]  /*01a0*/  @P1 LEA.HI.X R5, R0, R5, R24, 0x2, P3 ;  /* 0x0000000500051211 */ /* 0x000fe400018f1418 */
[----:B------:R3:W2:Y:S03]  /*01b0*/  F2I.FTZ.U32.TRUNC.NTZ R7, R6 ;  /* 0x0000000600077305 */ /* 0x0006a6000021f000 */
[----:B------:R0:W5:Y:S01]  /*01c0*/  @P1 LDG.E R26, desc[UR10][R4.64] ;  /* 0x0000000a041a1981 */ /* 0x000162000c1e1900 */
[----:B---3--:R-:W-:Y:S01]  /*01d0*/  MOV R6, RZ ;  /* 0x000000ff00067202 */ /* 0x008fe20000000f00 */
[----:B--2---:R-:W-:-:S04]  /*01e0*/  IMAD.MOV R10, RZ, RZ, -R7 ;  /* 0x000000ffff0a7224 */ /* 0x004fc800078e0a07 */
[----:B------:R-:W-:Y:S01]  /*01f0*/  IMAD R3, R10, R9, RZ ;  /* 0x000000090a037224 */ /* 0x000fe200078e02ff */
[----:B------:R-:W-:-:S03]  /*0200*/  IABS R2, R0 ;  /* 0x0000000000027213 */ /* 0x000fc60000000000 */
[----:B------:R-:W-:-:S06]  /*0210*/  IMAD.HI.U32 R7, R7, R3, R6 ;  /* 0x0000000307077227 */ /* 0x000fcc00078e0006 */
[----:B------:R-:W-:-:S04]  /*0220*/  IMAD.HI.U32 R7, R7, R2, RZ ;  /* 0x0000000207077227 */ /* 0x000fc800078e00ff */
[----:B------:R-:W-:-:S04]  /*0230*/  IMAD.MOV R3, RZ, RZ, -R7 ;  /* 0x000000ffff037224 */ /* 0x000fc800078e0a07 */
[----:B------:R-:W-:-:S05]  /*0240*/  IMAD R2, R9, R3, R2 ;  /* 0x0000000309027224 */ /* 0x000fca00078e0202 */
[----:B------:R-:W-:-:S13]  /*0250*/  ISETP.GT.U32.AND P1, PT, R9, R2, PT ;  /* 0x000000020900720c */ /* 0x000fda0003f24070 */
[----:B------:R-:W-:-:S04]  /*0260*/  @!P1 IADD3 R2, R2, -R9, RZ ;  /* 0x8000000902029210 */ /* 0x000fc80007ffe0ff */
[----:B------:R-:W-:Y:S01]  /*0270*/  ISETP.GE.U32.AND P0, PT, R2, R9, PT ;  /* 0x000000090200720c */ /* 0x000fe20003f06070 */
[----:B------:R-:W-:Y:S01]  /*0280*/  @!P1 VIADD R7, R7, 0x1 ;  /* 0x0000000107079836 */ /* 0x000fe20000000000 */
[----:B------:R-:W-:Y:S02]  /*0290*/  LOP3.LUT R2, R0, R11, RZ, 0x3c, !PT ;  /* 0x0000000b00027212 */ /* 0x000fe400078e3cff */
[----:B------:R-:W-:Y:S02]  /*02a0*/  ISETP.NE.AND P1, PT, R11, RZ, PT ;  /* 0x000000ff0b00720c */ /* 0x000fe40003f25270 */
[----:B------:R-:W-:-:S07]  /*02b0*/  ISETP.GE.AND P2, PT, R2, RZ, PT ;  /* 0x000000ff0200720c */ /* 0x000fce0003f46270 */
[----:B------:R-:W-:Y:S02]  /*02c0*/  @P0 IADD3 R7, R7, 0x1, RZ ;  /* 0x0000000107070810 */ /* 0x000fe40007ffe0ff */
[----:B0-----:R-:W-:Y:S01]  /*02d0*/  ISETP.GE.AND P0, PT, R29, 0x1, PT ;  /* 0x000000011d00780c */ /* 0x001fe20003f06270 */
[----:B------:R-:W-:-:S03]  /*02e0*/  USHF.R.S32.HI UR12, URZ, 0x1f, UR7 ;  /* 0x0000001f3f0c7899 */ /* 0x000fc60008011407 */
[----:B------:R-:W-:Y:S01]  /*02f0*/  @!P2 IMAD.MOV R7, RZ, RZ, -R7 ;  /* 0x000000ffff07a224 */ /* 0x000fe200078e0a07 */
[----:B------:R-:W-:-:S08]  /*0300*/  @!P1 LOP3.LUT R7, RZ, R11, RZ, 0x33, !PT ;  /* 0x0000000bff079212 */ /* 0x000fd000078e33ff */
[----:B-1--4-:R-:W-:Y:S05]  /*0310*/  @!P0 EXIT ;  /* 0x000000000000894d */ /* 0x012fea0003800000 */
[----:B------:R-:W0:Y:S01]  /*0320*/  S2R R28, SR_TID.X ;  /* 0x00000000001c7919 */ /* 0x000e220000002100 */
[----:B------:R-:W-:Y:S01]  /*0330*/  UIMAD UR6, UR12, UR8, URZ ;  /* 0x000000080c0672a4 */ /* 0x000fe2000f8e023f */
[----:B------:R-:W1:Y:S01]  /*0340*/  LDC.64 R18, c[0x0][0x280] ;  /* 0x0000a000ff127b82 */ /* 0x000e620000000a00 */
[----:B------:R-:W-:Y:S01]  /*0350*/  SHF.R.S32.HI R3, RZ, 0x1f, R7 ;  /* 0x0000001fff037819 */ /* 0x000fe20000011407 */
[----:B------:R-:W-:Y:S01]  /*0360*/  UIMAD.WIDE.U32 UR4, UR7, UR8, URZ ;  /* 0x00000008070472a5 */ /* 0x000fe2000f8e003f */
[----:B------:R-:W2:Y:S01]  /*0370*/  S2R R30, SR_LANEID ;  /* 0x00000000001e7919 */ /* 0x000ea20000000000 */
[----:B------:R-:W-:Y:S01]  /*0380*/  UIMAD UR6, UR7, UR9, UR6 ;  /* 0x00000009070672a4 */ /* 0x000fe2000f8e0206 */
[----:B------:R-:W-:Y:S01]  /*0390*/  MOV R31, RZ ;  /* 0x000000ff001f7202 */ /* 0x000fe20000000f00 */
[----:B------:R-:W-:Y:S01]  /*03a0*/  IMAD R2, R3, R12, RZ ;  /* 0x0000000c03027224 */ /* 0x000fe200078e02ff */
[----:B------:R-:W-:Y:S01]  /*03b0*/  ULDC.64 UR8, c[0x0][0x288] ;  /* 0x0000a20000087ab9 */ /* 0x000fe20000000a00 */
[----:B------:R-:W3:Y:S01]  /*03c0*/  LDC R17, c[0x0][0x214] ;  /* 0x00008500ff117b82 */ /* 0x000ee20000000800 */
[----:B------:R-:W-:Y:S01]  /*03d0*/  UIADD3 UR5, UR5, UR6, URZ ;  /* 0x0000000605057290 */ /* 0x000fe2000fffe03f */
[----:B------:R-:W-:Y:S01]  /*03e0*/  IMAD R3, R24, UR8, RZ ;  /* 0x0000000818037c24 */ /* 0x000fe2000f8e02ff */
[----:B------:R-:W-:Y:S01]  /*03f0*/  ULDC.64 UR14, c[0x0][0x298] ;  /* 0x0000a600000e7ab9 */ /* 0x000fe20000000a00 */
[----:B------:R-:W-:-:S02]  /*0400*/  IMAD R13, R7, R13, R2 ;  /* 0x0000000d070d7224 */ /* 0x000fc400078e0202 */
[----:B------:R-:W-:Y:S02]  /*0410*/  IMAD R5, R24, UR14, RZ ;  /* 0x0000000e18057c24 */ /* 0x000fe4000f8e02ff */
[----:B------:R-:W4:Y:S01]  /*0420*/  LDC.64 R20, c[0x0][0x290] ;  /* 0x0000a400ff147b82 */ /* 0x000f220000000a00 */
[----:B------:R-:W-:Y:S01]  /*0430*/  IMAD.WIDE.U32 R6, R7, R12, UR4 ;  /* 0x0000000407067e25 */ /* 0x000fe2000f8e000c */
[----:B------:R-:W-:-:S03]  /*0440*/  ULDC.64 UR4, c[0x0][0x230] ;  /* 0x00008c0000047ab9 */ /* 0x000fc60000000a00 */
[----:B------:R-:W-:Y:S01]  /*0450*/  IMAD R9, R0, UR9, R3 ;  /* 0x0000000900097c24 */ /* 0x000fe2000f8e0203 */
[----:B------:R-:W-:Y:S01]  /*0460*/  LEA R63, P0, R6, R14, 0x1 ;  /* 0x0000000e063f7211 */ /* 0x000fe200078008ff */
[C---:B------:R-:W-:Y:S01]  /*0470*/  IMAD.WIDE.U32 R2, R0.reuse, UR8, RZ ;  /* 0x0000000800027c25 */ /* 0x040fe2000f8e00ff */
[----:B------:R-:W-:Y:S01]  /*0480*/  IADD3 R64, R7, R13, RZ ;  /* 0x0000000d07407210 */ /* 0x000fe20007ffe0ff */
[----:B------:R-:W-:Y:S02]  /*0490*/  ULDC.64 UR8, c[0x0][0x2f0] ;  /* 0x0000bc0000087ab9 */ /* 0x000fe40000000a00 */
[----:B------:R-:W-:Y:S01]  /*04a0*/  IMAD R11, R0, UR15, R5 ;  /* 0x0000000f000b7c24 */ /* 0x000fe2000f8e0205 */
[----:B------:R-:W-:Y:S01]  /*04b0*/  LEA.HI.X R64, R6, R15, R64, 0x1, P0 ;  /* 0x0000000f06407211 */ /* 0x000fe200000f0c40 */
[----:B------:R-:W-:Y:S01]  /*04c0*/  IMAD.WIDE.U32 R4, R0, UR14, RZ ;  /* 0x0000000e00047c25 */ /* 0x000fe2000f8e00ff */
[----:B0-----:R-:W-:Y:S01]  /*04d0*/  LOP3.LUT R27, R28, 0x1f, RZ, 0xc0, !PT ;  /* 0x0000001f1c1b7812 */ /* 0x001fe200078ec0ff */
[----:B------:R-:W-:-:S02]  /*04e0*/  ULDC.64 UR14, c[0x0][0x2f8] ;  /* 0x0000be00000e7ab9 */ /* 0x000fc40000000a00 */
[----:B------:R-:W-:Y:S01]  /*04f0*/  IMAD.IADD R3, R3, 0x1, R9 ;  /* 0x0000000103037824 */ /* 0x000fe200078e0209 */
[----:B------:R-:W-:Y:S01]  /*0500*/  IADD3 R5, R5, R11, RZ ;  /* 0x0000000b05057210 */ /* 0x000fe20007ffe0ff */
[----:B------:R-:W-:Y:S02]  /*0510*/  IMAD.SHL.U32 R12, R28, 0x10, RZ ;  /* 0x000000101c0c7824 */ /* 0x000fe400078e00ff */
[C---:B-1----:R-:W-:Y:S02]  /*0520*/  IMAD R6, R18.reuse, UR12, RZ ;  /* 0x0000000c12067c24 */ /* 0x042fe4000f8e02ff */
[----:B------:R-:W-:Y:S01]  /*0530*/  IMAD.WIDE.U32 R2, R18, UR7, R2 ;  /* 0x0000000712027c25 */ /* 0x000fe2000f8e0002 */
[----:B------:R-:W-:Y:S02]  /*0540*/  LOP3.LUT R10, R27, 0xfffffe00, R12, 0xf8, !PT ;  /* 0xfffffe001b0a7812 */ /* 0x000fe400078ef80c */
[----:B------:R-:W-:Y:S01]  /*0550*/  IADD3 R34, R12, 0x2, RZ ;  /* 0x000000020c227810 */ /* 0x000fe20007ffe0ff */
[----:B------:R-:W-:Y:S01]  /*0560*/  IMAD R9, R19, UR7, R6 ;  /* 0x0000000713097c24 */ /* 0x000fe2000f8e0206 */
[----:B------:R-:W-:Y:S01]  /*0570*/  SHF.R.S32.HI R11, RZ, 0x1f, R10 ;  /* 0x0000001fff0b7819 */ /* 0x000fe2000001140a */
[----:B----4-:R-:W-:Y:S01]  /*0580*/  IMAD.WIDE.U32 R4, R20, UR7, R4 ;  /* 0x0000000714047c25 */ /* 0x010fe2000f8e0004 */
[----:B------:R-:W-:-:S02]  /*0590*/  IADD3 R7, P0, R10, R2, RZ ;  /* 0x000000020a077210 */ /* 0x000fc40007f1e0ff */
[----:B------:R-:W-:Y:S01]  /*05a0*/  IADD3 R37, R12, 0x4, RZ ;  /* 0x000000040c257810 */ /* 0x000fe20007ffe0ff */
[----:B------:R-:W-:Y:S01]  /*05b0*/  IMAD R8, R20, UR12, RZ ;  /* 0x0000000c14087c24 */ /* 0x000fe2000f8e02ff */
[----:B------:R-:W-:Y:S01]  /*05c0*/  IADD3 R87, P1, R10, R4, RZ ;  /* 0x000000040a577210 */ /* 0x000fe20007f3e0ff */
[----:B---3--:R-:W-:Y:S01]  /*05d0*/  IMAD R6, R17, UR7, R0 ;  /* 0x0000000711067c24 */ /* 0x008fe2000f8e0200 */
[C---:B------:R-:W-:Y:S01]  /*05e0*/  IADD3 R39, R12.reuse, 0x7, RZ ;  /* 0x000000070c277810 */ /* 0x040fe20007ffe0ff */
[----:B------:R-:W-:Y:S01]  /*05f0*/  IMAD R13, R21, UR7, R8 ;  /* 0x00000007150d7c24 */ /* 0x000fe2000f8e0208 */
[----:B------:R-:W-:Y:S01]  /*0600*/  IADD3 R41, R12, 0x9, RZ ;  /* 0x000000090c297810 */ /* 0x000fe20007ffe0ff */
[----:B------:R-:W-:Y:S01]  /*0610*/  IMAD R29, R6, R29, RZ ;  /* 0x0000001d061d7224 */ /* 0x000fe200078e02ff */
[----:B------:R-:W-:Y:S01]  /*0620*/  IADD3.X R6, R11, R3, R9, P0, !PT ;  /* 0x000000030b067210 */ /* 0x000fe200007fe409 */
[----:B------:R-:W-:Y:S01]  /*0630*/  IMAD R3, R24, UR4, RZ ;  /* 0x0000000418037c24 */ /* 0x000fe2000f8e02ff */
[----:B------:R-:W-:Y:S01]  /*0640*/  LEA R4, P0, R7, UR8, 0x1 ;  /* 0x0000000807047c11 */ /* 0x000fe2000f8008ff */
[----:B------:R-:W-:Y:S01]  /*0650*/  IMAD.WIDE.U32 R8, R0, UR4, RZ ;  /* 0x0000000400087c25 */ /* 0x000fe2000f8e00ff */
[----:B------:R-:W-:Y:S01]  /*0660*/  IADD3.X R2, R11, R5, R13, P1, !PT ;  /* 0x000000050b027210 */ /* 0x000fe20000ffe40d */
[----:B------:R-:W-:Y:S01]  /*0670*/  ULDC UR4, c[0x0][0x21c] ;  /* 0x0000870000047ab9 */ /* 0x000fe20000000800 */
[----:B------:R-:W-:Y:S01]  /*0680*/  LEA.HI.X R5, R7, UR9, R6, 0x1, P0 ;  /* 0x0000000907057c11 */ /* 0x000fe200080f0c06 */
[----:B------:R-:W-:Y:S01]  /*0690*/  ULDC.64 UR8, c[0x0][0x268] ;  /* 0x00009a0000087ab9 */ /* 0x000fe20000000a00 */
[C---:B------:R-:W-:Y:S01]  /*06a0*/  LEA R86, P1, R87.reuse, UR14, 0x1 ;  /* 0x0000000e57567c11 */ /* 0x040fe2000f8208ff */
[----:B------:R-:W-:Y:S01]  /*06b0*/  IMAD R7, R24, UR8, RZ ;  /* 0x0000000818077c24 */ /* 0x000fe2000f8e02ff */
[----:B------:R-:W-:Y:S01]  /*06c0*/  IADD3 R43, R12, 0xb, RZ ;  /* 0x0000000b0c2b7810 */ /* 0x000fe20007ffe0ff */
[C---:B------:R-:W-:Y:S01]  /*06d0*/  IMAD R3, R0.reuse, UR5, R3 ;  /* 0x0000000500037c24 */ /* 0x040fe2000f8e0203 */
[----:B------:R-:W-:Y:S01]  /*06e0*/  LEA.HI.X R87, R87, UR15, R2, 0x1, P1 ;  /* 0x0000000f57577c11 */ /* 0x000fe200088f0c02 */
[----:B------:R-:W-:Y:S01]  /*06f0*/  IMAD R35, R0, UR9, R7 ;  /* 0x0000000900237c24 */ /* 0x000fe2000f8e0207 */
[----:B------:R-:W-:Y:S01]  /*0700*/  IADD3 R45, R12, 0xd, RZ ;  /* 0x0000000d0c2d7810 */ /* 0x000fe20007ffe0ff */
[----:B------:R-:W-:Y:S01]  /*0710*/  IMAD.WIDE.U32 R6, R0, UR8, RZ ;  /* 0x0000000800067c25 */ /* 0x000fe2000f8e00ff */
[----:B------:R-:W-:-:S02]  /*0720*/  IADD3 R47, R12, 0xf, RZ ;  /* 0x0000000f0c2f7810 */ /* 0x000fc40007ffe0ff */
[C---:B------:R-:W-:Y:S01]  /*0730*/  LOP3.LUT R48, R10.reuse, 0x20, RZ, 0xfc, !PT ;  /* 0x000000200a307812 */ /* 0x040fe200078efcff */
[----:B------:R-:W-:Y:S01]  /*0740*/  IMAD R29, R29, UR4, RZ ;  /* 0x000000041d1d7c24 */ /* 0x000fe2000f8e02ff */
[----:B------:R-:W-:Y:S01]  /*0750*/  IADD3 R35, R7, R35, RZ ;  /* 0x0000002307237210 */ /* 0x000fe20007ffe0ff */
        /* <DEDUP_REMOVED lines=21> */
[----:B--2---:R-:W-:-:S07]  /*08b0*/  LOP3.LUT R62, R10, 0x1e0, RZ, 0xfc, !PT ;  /* 0x000001e00a3e7812 */ /* 0x004fce00078efcff */
.L_x_4126:
[----:B------:R-:W0:Y:S02]  /*08c0*/  LDC R2, c[0x0][0x218] ;  /* 0x00008600ff027b82 */ /* 0x000e240000000800 */
        /* <DEDUP_REMOVED lines=60> */
[-C--:B------:R-:W-:Y:S02]  /*0c90*/  LEA.HI.SX32 R75, R75, R30.reuse, 0x1b ;  /* 0x0000001e4b4b7211 */ /* 0x080fe400078fdaff */
[----:B------:R-:W-:Y:S01]  /*0ca0*/  LEA.HI.SX32 R77, R77, R30, 0x1b ;  /* 0x0000001e4d4d7211 */ /* 0x000fe200078fdaff */
[C---:B------:R-:W-:Y:S01]  /*0cb0*/  VIADD R79, R30.reuse, 0x120 ;  /* 0x000001201e4f7836 */ /* 0x040fe20000000000 */
[----:B------:R-:W-:-:S02]  /*0cc0*/  IADD3 R81, R30, 0x140, RZ ;  /* 0x000001401e517810 */ /* 0x000fc40007ffe0ff */
[----:B0-----:R-:W-:Y:S02]  /*0cd0*/  LEA R72, R65, R72, 0x18 ;  /* 0x0000004841487211 */ /* 0x001fe400078ec0ff */
[----:B------:R-:W-:-:S03]  /*0ce0*/  LEA.HI.SX32 R65, R30, R30, 0x1b ;  /* 0x0000001e1e417211 */ /* 0x000fc600078fdaff */
[--C-:B------:R-:W-:Y:S02]  /*0cf0*/  IMAD R66, R67, 0x2, R72.reuse ;  /* 0x0000000243427824 */ /* 0x100fe400078e0248 */
[--C-:B------:R-:W-:Y:S01]  /*0d00*/  IMAD R65, R65, 0x2, R72.reuse ;  /* 0x0000000241417824 */ /* 0x100fe200078e0248 */
[-C--:B------:R-:W-:Y:S01]  /*0d10*/  LEA R67, R71, R72.reuse, 0x1 ;  /* 0x0000004847437211 */ /* 0x080fe200078e08ff */
[--C-:B------:R-:W-:Y:S01]  /*0d20*/  IMAD R68, R73, 0x2, R72.reuse ;  /* 0x0000000249447824 */ /* 0x100fe200078e0248 */
[----:B------:R-:W-:Y:S01]  /*0d30*/  LEA R70, R75, R72, 0x1 ;  /* 0x000000484b467211 */ /* 0x000fe200078e08ff */
[----:B------:R-:W-:Y:S01]  /*0d40*/  IMAD R71, R77, 0x2, R72 ;  /* 0x000000024d477824 */ /* 0x000fe200078e0248 */
[C---:B------:R-:W-:Y:S01]  /*0d50*/  IADD3 R73, R30.reuse, 0xc0, RZ ;  /* 0x000000c01e497810 */ /* 0x040fe20007ffe0ff */
[C---:B------:R-:W-:Y:S01]  /*0d60*/  VIADD R75, R30.reuse, 0xe0 ;  /* 0x000000e01e4b7836 */ /* 0x040fe20000000000 */
[----:B------:R-:W-:Y:S02]  /*0d70*/  IADD3 R77, R30, 0x100, RZ ;  /* 0x000001001e4d7810 */ /* 0x000fe40007ffe0ff */
[----:B------:R-:W-:-:S02]  /*0d80*/  LEA.HI.SX32 R79, R79, R30, 0x1b ;  /* 0x0000001e4f4f7211 */ /* 0x000fc400078fdaff */
[-C--:B------:R-:W-:Y:S02]  /*0d90*/  LEA.HI.SX32 R73, R73, R30.reuse, 0x1b ;  /* 0x0000001e49497211 */ /* 0x080fe400078fdaff */
[-C--:B------:R-:W-:Y:S02]  /*0da0*/  LEA.HI.SX32 R75, R75, R30.reuse, 0x1b ;  /* 0x0000001e4b4b7211 */ /* 0x080fe400078fdaff */
[-C--:B------:R-:W-:Y:S02]  /*0db0*/  LEA.HI.SX32 R77, R77, R30.reuse, 0x1b ;  /* 0x0000001e4d4d7211 */ /* 0x080fe400078fdaff */
[----:B------:R-:W-:Y:S02]  /*0dc0*/  LEA.HI.SX32 R81, R81, R30, 0x1b ;  /* 0x0000001e51517211 */ /* 0x000fe400078fdaff */
[-C--:B------:R-:W-:Y:S01]  /*0dd0*/  LEA R76, R79, R72.reuse, 0x1 ;  /* 0x000000484f4c7211 */ /* 0x080fe200078e08ff */
[C---:B------:R-:W-:Y:S01]  /*0de0*/  VIADD R79, R30.reuse, 0x1c0 ;  /* 0x000001c01e4f7836 */ /* 0x040fe20000000000 */
[----:B------:R-:W-:Y:S01]  /*0df0*/  IADD3 R85, R30, 0x1e0, RZ ;  /* 0x000001e01e557810 */ /* 0x000fe20007ffe0ff */
[--C-:B------:R-:W-:Y:S01]  /*0e00*/  IMAD R73, R73, 0x2, R72.reuse ;  /* 0x0000000249497824 */ /* 0x100fe200078e0248 */
[----:B------:R-:W-:Y:S01]  /*0e10*/  LEA R74, R75, R72, 0x1 ;  /* 0x000000484b4a7211 */ /* 0x000fe200078e08ff */
[--C-:B------:R-:W-:Y:S01]  /*0e20*/  IMAD R75, R77, 0x2, R72.reuse ;  /* 0x000000024d4b7824 */ /* 0x100fe200078e0248 */
[-C--:B------:R-:W-:Y:S01]  /*0e30*/  LEA.HI.SX32 R85, R85, R30.reuse, 0x1b ;  /* 0x0000001e55557211 */ /* 0x080fe200078fdaff */
[----:B------:R-:W-:Y:S01]  /*0e40*/  IMAD R77, R81, 0x2, R72 ;  /* 0x00000002514d7824 */ /* 0x000fe200078e0248 */
[----:B------:R-:W-:-:S03]  /*0e50*/  LEA.HI.SX32 R81, R79, R30, 0x1b ;  /* 0x0000001e4f517211 */ /* 0x000fc600078fdaff */
[----:B------:R-:W-:Y:S01]  /*0e60*/  IMAD R82, R85, 0x2, R72 ;  /* 0x0000000255527824 */ /* 0x000fe200078e0248 */
        /* <DEDUP_REMOVED lines=23> */
[----:B------:R-:W-:Y:S04]  /*0fe0*/  STS.U16 [R67+0x80], R12 ;  /* 0x0000800c43007388 */ /* 0x000fe80000000400 */
[----:B----4-:R1:W-:Y:S01]  /*0ff0*/  STS.U16 [R68+0xc0], R13 ;  /* 0x0000c00d44007388 */ /* 0x0103e20000000400 */
[----:B0-----:R-:W-:-:S03]  /*1000*/  IADD3 R3, R30, 0x160, RZ ;  /* 0x000001601e037810 */ /* 0x001fc60007ffe0ff */
[----:B------:R0:W-:Y:S01]  /*1010*/  STS.U16 [R70+0x100], R15 ;  /* 0x0001000f46007388 */ /* 0x0001e20000000400 */
[----:B------:R-:W-:Y:S01]  /*1020*/  LEA.HI.SX32 R3, R3, R30, 0x1b ;  /* 0x0000001e03037211 */ /* 0x000fe200078fdaff */
[C---:B-1----:R-:W-:Y:S01]  /*1030*/  VIADD R13, R30.reuse, 0x180 ;  /* 0x000001801e0d7836 */ /* 0x042fe20000000000 */
[----:B0-----:R-:W-:-:S04]  /*1040*/  IADD3 R15, R30, 0x1a0, RZ ;  /* 0x000001a01e0f7810 */ /* 0x001fc80007ffe0ff */
[-C--:B------:R-:W-:Y:S02]  /*1050*/  LEA.HI.SX32 R13, R13, R30.reuse, 0x1b ;  /* 0x0000001e0d0d7211 */ /* 0x080fe400078fdaff */
[----:B------:R-:W-:Y:S01]  /*1060*/  LEA.HI.SX32 R15, R15, R30, 0x1b ;  /* 0x0000001e0f0f7211 */ /* 0x000fe200078fdaff */
[----:B------:R-:W-:Y:S01]  /*1070*/  STS.U16 [R71+0x140], R14 ;  /* 0x0001400e47007388 */ /* 0x000fe20000000400 */
[--C-:B------:R-:W-:Y:S01]  /*1080*/  IMAD R78, R3, 0x2, R72.reuse ;  /* 0x00000002034e7824 */ /* 0x100fe200078e0248 */
[----:B------:R-:W-:Y:S02]  /*1090*/  LEA R79, R13, R72, 0x1 ;  /* 0x000000480d4f7211 */ /* 0x000fe400078e08ff */
[----:B------:R-:W-:Y:S01]  /*10a0*/  STS.U16 [R73+0x180], R16 ;  /* 0x0001801049007388 */ /* 0x000fe20000000400 */
[----:B------:R-:W-:Y:S01]  /*10b0*/  SHF.L.U32 R12, R30, 0x4, RZ ;  /* 0x000000041e0c7819 */ /* 0x000fe200000006ff */
[----:B------:R-:W-:Y:S02]  /*10c0*/  IMAD R80, R15, 0x2, R72 ;  /* 0x000000020f507824 */ /* 0x000fe400078e0248 */
        /* <DEDUP_REMOVED lines=32> */
[----:B------:R-:W-:Y:S02]  /*12d0*/  PRMT R87, RZ, 0x7610, R87 ;  /* 0x00007610ff577816 */ /* 0x000fe40000000057 */
[----:B------:R-:W-:Y:S02]  /*12e0*/  PRMT R84, RZ, 0x7610, R84 ;  /* 0x00007610ff547816 */ /* 0x000fe40000000054 */
        /* <DEDUP_REMOVED lines=64> */
[----:B------:R-:W-:Y:S01]  /*16f0*/  FSETP.GTU.FTZ.AND P4, PT, R89, 20, PT ;  /* 0x41a000005900780b */ /* 0x000fe20003f9c000 */
[----:B---3--:R-:W-:-:S03]  /*1700*/  IMAD.U32 R105, R86, 0x10000, RZ ;  /* 0x0001000056697824 */ /* 0x008fc600078e00ff */
[----:B------:R-:W-:Y:S01]  /*1710*/  ISETP.EQ.OR P4, PT, RZ, UR4, P4 ;  /* 0x00000004ff007c0c */ /* 0x000fe2000a782670 */
[----:B----4-:R-:W-:Y:S01]  /*1720*/  IMAD.U32 R87, R87, 0x10000, RZ ;  /* 0x0001000057577824 */ /* 0x010fe200078e00ff */
[----:B0-----:R-:W-:Y:S01]  /*1730*/  ISETP.GE.AND P6, PT, R90, 0x1, PT ;  /* 0x000000015a00780c */ /* 0x001fe20003fc6270 */
[--C-:B------:R-:W-:Y:S01]  /*1740*/  FADD.FTZ R90, R105, R26.reuse ;  /* 0x0000001a695a7221 */ /* 0x100fe20000010000 */
[----:B------:R-:W-:Y:S02]  /*1750*/  SHF.L.U32 R107, R84, 0x10, RZ ;  /* 0x00000010546b7819 */ /* 0x000fe400000006ff */
[----:B------:R-:W-:Y:S01]  /*1760*/  SHF.L.U32 R109, R88, 0x10, RZ ;  /* 0x00000010586d7819 */ /* 0x000fe200000006ff */
[--C-:B------:R-:W-:Y:S01]  /*1770*/  FADD.FTZ R85, R87, R26.reuse ;  /* 0x0000001a57557221 */ /* 0x100fe20000010000 */
[--C-:B------:R-:W-:Y:S01]  /*1780*/  FADD.FTZ R87, R111, R26.reuse ;  /* 0x0000001a6f577221 */ /* 0x100fe20000010000 */
[--C-:B------:R-:W-:Y:S01]  /*1790*/  FADD.FTZ R84, R107, R26.reuse ;  /* 0x0000001a6b547221 */ /* 0x100fe20000010000 */
[----:B------:R-:W-:Y:S01]  /*17a0*/  FSETP.GTU.FTZ.AND P5, PT, R90, 20, PT ;  /* 0x41a000005a00780b */ /* 0x000fe20003fbc000 */
[----:B------:R-:W-:Y:S01]  /*17b0*/  FADD.FTZ R86, R109, R26 ;  /* 0x0000001a6d567221 */ /* 0x000fe20000010000 */
[----:B------:R-:W-:Y:S01]  /*17c0*/  IMAD.U32 R91, R91, 0x10000, RZ ;  /* 0x000100005b5b7824 */ /* 0x000fe200078e00ff */
[----:B------:R-:W-:-:S02]  /*17d0*/  FSETP.GTU.FTZ.AND P2, PT, R85, 20, PT ;  /* 0x41a000005500780b */ /* 0x000fc40003f5c000 */
[----:B------:R-:W-:Y:S01]  /*17e0*/  FSETP.GTU.FTZ.AND P3, PT, R84, 20, PT ;  /* 0x41a000005400780b */ /* 0x000fe20003f7c000 */
[----:B------:R-:W-:Y:S01]  /*17f0*/  FADD.FTZ R88, R91, R26 ;  /* 0x0000001a5b587221 */ /* 0x000fe20000010000 */
        /* <DEDUP_REMOVED lines=35> */
.L_x_4089:
[----:B------:R-:W-:Y:S05]  /*1a30*/  BSYNC B0 ;  /* 0x0000000000007941 */ /* 0x000fea0003800000 */
.L_x_4088:
[----:B------:R-:W-:Y:S01]  /*1a40*/  IMAD.U32 R91, R92, 0x10000, RZ ;  /* 0x000100005c5b7824 */ /* 0x000fe200078e00ff */
[----:B------:R-:W-:Y:S01]  /*1a50*/  BSSY B0, `(.L_x_4090) ;  /* 0x0000023000007945 */ /* 0x000fe20003800000 */
[----:B------:R-:W-:Y:S02]  /*1a60*/  FSETP.GTU.FTZ.AND P4, PT, R88, 20, PT ;  /* 0x41a000005800780b */ /* 0x000fe40003f9c000 */
[----:B------:R-:W-:Y:S01]  /*1a70*/  FADD.FTZ R91, R91, R26 ;  /* 0x0000001a5b5b7221 */ /* 0x000fe20000010000 */
        /* <DEDUP_REMOVED lines=32> */
.L_x_4091:
[----:B------:R-:W-:Y:S05]  /*1c80*/  BSYNC B0 ;  /* 0x0000000000007941 */ /* 0x000fea0003800000 */
.L_x_4090:
        /* <DEDUP_REMOVED lines=38> */
.L_x_4093:
[----:B------:R-:W-:Y:S05]  /*1ef0*/  BSYNC B0 ;  /* 0x0000000000007941 */ /* 0x000fea0003800000 */
.L_x_4092:
        /* <DEDUP_REMOVED lines=36> */
.L_x_4095:
[----:B------:R-:W-:Y:S05]  /*2140*/  BSYNC B0 ;  /* 0x0000000000007941 */ /* 0x000fea0003800000 */
.L_x_4094:
        /* <DEDUP_REMOVED lines=38> */
.L_x_4097:
[----:B------:R-:W-:Y:S05]  /*23b0*/  BSYNC B0 ;  /* 0x0000000000007941 */ /* 0x000fea0003800000 */
.L_x_4096:
        /* <DEDUP_REMOVED lines=36> */
.L_x_4099:
[----:B------:R-:W-:Y:S05]  /*2600*/  BSYNC B0 ;  /* 0x0000000000007941 */ /* 0x000fea0003800000 */
.L_x_4098:
        /* <DEDUP_REMOVED lines=38> */
.L_x_4101:
[----:B------:R-:W-:Y:S05]  /*2870*/  BSYNC B0 ;  /* 0x0000000000007941 */ /* 0x000fea0003800000 */
.L_x_4100:
[----:B------:R-:W-:Y:S01]  /*2880*/  IMAD.U32 R101, R101, 0x10000, RZ ;  /* 0x0001000065657824 */ /* 0x000fe200078e00ff */
[----:B------:R-:W-:Y:S01]  /*2890*/  BSSY B0, `(.L_x_4102) ;  /* 0x0000024000007945 */ /* 0x000fe20003800000 */
[----:B------:R-:W-:Y:S02]  /*28a0*/  SHF.L.U32 R104, R97, 0x10, RZ ;  /* 0x0000001061687819 */ /* 0x000fe400000006ff */
[----:B------:R-:W-:Y:S01]  /*28b0*/  FSETP.GTU.FTZ.AND P4, PT, R103, 20, PT ;  /* 0x41a000006700780b */ /* 0x000fe20003f9c000 */
[----:B------:R-:W-:Y:S01]  /*28c0*/  FADD.FTZ R97, R101, R26 ;  /* 0x0000001a65617221 */ /* 0x000fe20000010000 */
        /* <DEDUP_REMOVED lines=32> */
.L_x_4103:
[----:B------:R-:W-:Y:S05]  /*2ad0*/  BSYNC B0 ;  /* 0x0000000000007941 */ /* 0x000fea0003800000 */
.L_x_4102:
[----:B------:R-:W-:Y:S01]  /*2ae0*/  ISETP.EQ.OR P3, PT, RZ, UR4, P3 ;  /* 0x00000004ff007c0c */ /* 0x000fe20009f62670 */
[----:B------:R-:W-:Y:S01]  /*2af0*/  BSSY B0, `(.L_x_4104) ;  /* 0x0000029000007945 */ /* 0x000fe20003800000 */
[----:B------:R-:W-:Y:S01]  /*2b00*/  SHF.L.U32 R105, R100, 0x10, RZ ;  /* 0x0000001064697819 */ /* 0x000fe200000006ff */
[----:B------:R-:W-:Y:S01]  /*2b10*/  IMAD.U32 R101, R95, 0x10000, RZ ;  /* 0x000100005f657824 */ /* 0x000fe200078e00ff */
[----:B------:R-:W-:Y:S02]  /*2b20*/  SHF.L.U32 R100, R94, 0x10, RZ ;  /* 0x000000105e647819 */ /* 0x000fe400000006ff */
[----:B------:R-:W-:Y:S01]  /*2b30*/  FSETP.GTU.FTZ.AND P5, PT, R97, 20, PT ;  /* 0x41a000006100780b */ /* 0x000fe20003fbc000 */
[----:B------:R-:W-:Y:S01]  /*2b40*/  FADD.FTZ R94, R105, R26 ;  /* 0x0000001a695e7221 */ /* 0x000fe20000010000 */
        /* <DEDUP_REMOVED lines=35> */
.L_x_4105:
[----:B------:R-:W-:Y:S05]  /*2d80*/  BSYNC B0 ;  /* 0x0000000000007941 */ /* 0x000fea0003800000 */
.L_x_4104:
[----:B------:R-:W-:Y:S01]  /*2d90*/  SHF.L.U32 R95, R98, 0x10, RZ ;  /* 0x00000010625f7819 */ /* 0x000fe200000006ff */
[----:B------:R-:W-:Y:S01]  /*2da0*/  BSSY B0, `(.L_x_4106) ;  /* 0x0000027000007945 */ /* 0x000fe20003800000 */
[----:B------:R-:W-:Y:S01]  /*2db0*/  FSETP.GTU.FTZ.AND P3, PT, R94, 20, PT ;  /* 0x41a000005e00780b */ /* 0x000fe20003f7c000 */
[----:B------:R-:W-:Y:S01]  /*2dc0*/  IMAD.U32 R22, R22, 0x10000, RZ ;  /* 0x0001000016167824 */ /* 0x000fe200078e00ff */
[----:B------:R-:W-:Y:S01]  /*2dd0*/  SHF.L.U32 R21, R21, 0x10, RZ ;  /* 0x0000001015157819 */ /* 0x000fe200000006ff */
[----:B------:R-:W-:Y:S01]  /*2de0*/  IMAD.U32 R19, R19, 0x10000, RZ ;  /* 0x0001000013137824 */ /* 0x000fe200078e00ff */
[----:B------:R-:W-:Y:S01]  /*2df0*/  SHF.L.U32 R20, R20, 0x10, RZ ;  /* 0x0000001014147819 */ /* 0x000fe200000006ff */
        /* <DEDUP_REMOVED lines=33> */
.L_x_4107:
[----:B------:R-:W-:Y:S05]  /*3010*/  BSYNC B0 ;  /* 0x0000000000007941 */ /* 0x000fea0003800000 */
.L_x_4106:
        /* <DEDUP_REMOVED lines=46> */
.L_x_4109:
[----:B------:R-:W-:Y:S05]  /*3300*/  BSYNC B0 ;  /* 0x0000000000007941 */ /* 0x000fea0003800000 */
.L_x_4108:
        /* <DEDUP_REMOVED lines=33> */
.L_x_4111:
[----:B------:R-:W-:Y:S05]  /*3520*/  BSYNC B0 ;  /* 0x0000000000007941 */ /* 0x000fea0003800000 */
.L_x_4110:
        /* <DEDUP_REMOVED lines=33> */
.L_x_4113:
[----:B------:R-:W-:Y:S05]  /*3740*/  BSYNC B0 ;  /* 0x0000000000007941 */ /* 0x000fea0003800000 */
.L_x_4112:
        /* <DEDUP_REMOVED lines=33> */
.L_x_4115:
[----:B------:R-:W-:Y:S05]  /*3960*/  BSYNC B0 ;  /* 0x0000000000007941 */ /* 0x000fea0003800000 */
.L_x_4114:
        /* <DEDUP_REMOVED lines=33> */
.L_x_4117:
[----:B------:R-:W-:Y:S05]  /*3b80*/  BSYNC B0 ;  /* 0x0000000000007941 */ /* 0x000fea0003800000 */
.L_x_4116:
        /* <DEDUP_REMOVED lines=33> */
.L_x_4119:
[----:B------:R-:W-:Y:S05]  /*3da0*/  BSYNC B0 ;  /* 0x0000000000007941 */ /* 0x000fea0003800000 */
.L_x_4118:
        /* <DEDUP_REMOVED lines=38> */
[----:B------:R-:W-:Y:S01]  /*4010*/  ISETP.GE.AND P1, PT, R10, R69, PT ;  /* 0x000000450a00720c */ /* 0x000fe20003f26270 */
[----:B------:R-:W-:Y:S01]  /*4020*/  FMUL.FTZ R106, R106, R97 ;  /* 0x000000616a6a7220 */ /* 0x000fe20000410000 */
[----:B------:R-:W-:Y:S01]  /*4030*/  ISETP.EQ.OR P0, PT, R31, RZ, P0 ;  /* 0x000000ff1f00720c */ /* 0x000fe20000702670 */
[----:B------:R-:W-:Y:S01]  /*4040*/  FMUL.FTZ R133, R134, R95 ;  /* 0x0000005f86857220 */ /* 0x000fe20000410000 */
[----:B------:R-:W-:Y:S01]  /*4050*/  MOV R135, R69 ;  /* 0x0000004500877202 */ /* 0x000fe20000000f00 */
[----:B------:R-:W-:Y:S01]  /*4060*/  ULDC UR6, c[0x0][0x21c] ;  /* 0x0000870000067ab9 */ /* 0x000fe20000000800 */
[----:B------:R-:W-:Y:S01]  /*4070*/  ULDC.64 UR4, c[0x0][0x238] ;  /* 0x00008e0000047ab9 */ /* 0x000fe20000000a00 */
[----:B------:R-:W3:Y:S01]  /*4080*/  LDC.64 R14, c[0x0][0x2e0] ;  /* 0x0000b800ff0e7b82 */ /* 0x000ee20000000a00 */
[----:B------:R-:W-:Y:S01]  /*4090*/  ULDC.64 UR8, c[0x0][0x250] ;  /* 0x0000940000087ab9 */ /* 0x000fe20000000a00 */
[----:B------:R-:W-:-:S06]  /*40a0*/  ULDC.64 UR14, c[0x0][0x270] ;  /* 0x00009c00000e7ab9 */ /* 0x000fcc0000000a00 */
[----:B------:R-:W4:Y:S02]  /*40b0*/  LDC.64 R16, c[0x0][0x310] ;  /* 0x0000c400ff107b82 */ /* 0x000f240000000a00 */
.L_x_4123:
[----:B------:R-:W-:Y:S01]  /*40c0*/  SHF.R.S32.HI R144, RZ, 0x1f, R137 ;  /* 0x0000001fff907819 */ /* 0x000fe20000011489 */
[----:B------:R-:W-:Y:S01]  /*40d0*/  IMAD.WIDE.U32 R20, R137, UR8, R10 ;  /* 0x0000000889147c25 */ /* 0x000fe2000f8e000a */
[-C--:B------:R-:W-:Y:S02]  /*40e0*/  ISETP.GE.AND P5, PT, R48, R135.reuse, PT ;  /* 0x000000873000720c */ /* 0x080fe40003fa6270 */
[----:B------:R-:W-:Y:S01]  /*40f0*/  PRMT R69, RZ, 0x7610, R69 ;  /* 0x00007610ff457816 */ /* 0x000fe20000000045 */
[----:B0-----:R-:W-:Y:S01]  /*4100*/  IMAD R18, R144, UR8, RZ ;  /* 0x0000000890127c24 */ /* 0x001fe2000f8e02ff */
[-C--:B------:R-:W-:Y:S02]  /*4110*/  ISETP.GE.AND P4, PT, R49, R135.reuse, PT ;  /* 0x000000873100720c */ /* 0x080fe40003f86270 */
[----:B------:R-:W-:Y:S01]  /*4120*/  ISETP.GE.AND P2, PT, R50, R135, PT ;  /* 0x000000873200720c */ /* 0x000fe20003f46270 */
[----:B------:R-:W-:Y:S01]  /*4130*/  IMAD R19, R137, UR9, R18 ;  /* 0x0000000989137c24 */ /* 0x000fe2000f8e0212 */
[----:B------:R-:W-:-:S02]  /*4140*/  LEA R18, P3, R20, R63, 0x1 ;  /* 0x0000003f14127211 */ /* 0x000fc400078608ff */
[-C--:B------:R-:W-:Y:S01]  /*4150*/  ISETP.GE.AND P6, PT, R52, R135.reuse, PT ;  /* 0x000000873400720c */ /* 0x080fe20003fc6270 */
[----:B------:R-:W-:Y:S01]  /*4160*/  IMAD.IADD R19, R21, 0x1, R19 ;  /* 0x0000000115137824 */ /* 0x000fe200078e0213 */
[----:B------:R-:W-:Y:S02]  /*4170*/  PRMT R28, RZ, 0x7610, R28 ;  /* 0x00007610ff1c7816 */ /* 0x000fe4000000001c */
[----:B------:R-:W-:Y:S02]  /*4180*/  PRMT R139, RZ, 0x7610, R139 ;  /* 0x00007610ff8b7816 */ /* 0x000fe4000000008b */
[----:B------:R-:W-:Y:S02]  /*4190*/  LEA.HI.X R19, R20, R64, R19, 0x1, P3 ;  /* 0x0000004014137211 */ /* 0x000fe400018f0c13 */
[-C--:B------:R-:W-:Y:S02]  /*41a0*/  ISETP.GE.AND P3, PT, R51, R135.reuse, PT ;  /* 0x000000873300720c */ /* 0x080fe40003f66270 */
[----:B------:R-:W-:Y:S01]  /*41b0*/  MOV R20, R8 ;  /* 0x0000000800147202 */ /* 0x000fe20000000f00 */
[----:B------:R-:W3:Y:S01]  /*41c0*/  @!P5 LDG.E.U16 R69, desc[UR10][R18.64+0x40] ;  /* 0x0000400a1245d981 */ /* 0x000ee2000c1e1500 */
[----:B------:R-:W-:-:S02]  /*41d0*/  ISETP.GE.AND P5, PT, R53, R135, PT ;  /* 0x000000873500720c */ /* 0x000fc40003fa6270 */
[----:B------:R-:W-:Y:S01]  /*41e0*/  MOV R21, R33 ;  /* 0x0000002100157202 */ /* 0x000fe20000000f00 */
[----:B------:R-:W-:Y:S01]  /*41f0*/  IMAD R134, R144, UR4, RZ ;  /* 0x0000000490867c24 */ /* 0x000fe2000f8e02ff */
[----:B------:R-:W-:Y:S01]  /*4200*/  PRMT R141, RZ, 0x7610, R141 ;  /* 0x00007610ff8d7816 */ /* 0x000fe2000000008d */
[----:B------:R-:W4:Y:S01]  /*4210*/  @!P4 LDG.E.U16 R28, desc[UR10][R18.64+0x80] ;  /* 0x0000800a121cc981 */ /* 0x000f22000c1e1500 */
[----:B------:R-:W-:Y:S01]  /*4220*/  PRMT R72, RZ, 0x7610, R72 ;  /* 0x00007610ff487816 */ /* 0x000fe20000000048 */
[----:B------:R-:W-:Y:S01]  /*4230*/  IMAD.WIDE.U32 R22, R137, UR4, R20 ;  /* 0x0000000489167c25 */ /* 0x000fe2000f8e0014 */
[-C--:B------:R-:W-:Y:S01]  /*4240*/  ISETP.GE.AND P4, PT, R54, R135.reuse, PT ;  /* 0x000000873600720c */ /* 0x080fe20003f86270 */
[----:B------:R-:W4:Y:S01]  /*4250*/  @!P2 LDG.E.U16 R139, desc[UR10][R18.64+0xc0] ;  /* 0x0000c00a128ba981 */ /* 0x000f22000c1e1500 */
[-C--:B------:R-:W-:Y:S01]  /*4260*/  ISETP.GE.AND P2, PT, R55, R135.reuse, PT ;  /* 0x000000873700720c */ /* 0x080fe20003f46270 */
[--C-:B------:R-:W-:Y:S01]  /*4270*/  IMAD R21, R137, UR5, R134.reuse ;  /* 0x0000000589157c24 */ /* 0x100fe2000f8e0286 */
[----:B------:R-:W-:Y:S01]  /*4280*/  PRMT R134, RZ, 0x7610, R134 ;  /* 0x00007610ff867816 */ /* 0x000fe20000000086 */
[----:B------:R-:W4:Y:S01]  /*4290*/  @!P3 LDG.E.U16 R141, desc[UR10][R18.64+0x100] ;  /* 0x0001000a128db981 */ /* 0x000f22000c1e1500 */
[----:B------:R-:W-:Y:S01]  /*42a0*/  ISETP.GE.AND P3, PT, R56, R135, PT ;  /* 0x000000873800720c */ /* 0x000fe20003f66270 */
[----:B------:R-:W-:-:S02]  /*42b0*/  IMAD.IADD R21, R23, 0x1, R21 ;  /* 0x0000000117157824 */ /* 0x000fc400078e0215 */
[----:B------:R-:W4:Y:S01]  /*42c0*/  @!P6 LDG.E.U16 R72, desc[UR10][R18.64+0x140] ;  /* 0x0001400a1248e981 */ /* 0x000f22000c1e1500 */
[C---:B--2---:R-:W-:Y:S02]  /*42d0*/  LEA R20, P6, R22.reuse, R12, 0x2 ;  /* 0x0000000c16147211 */ /* 0x044fe400078c10ff */
[----:B------:R-:W-:Y:S01]  /*42e0*/  PRMT R23, RZ, 0x7610, R23 ;  /* 0x00007610ff177816 */ /* 0x000fe20000000017 */
[----:B------:R-:W2:Y:S01]  /*42f0*/  @!P5 LDG.E.U16 R134, desc[UR10][R18.64+0x180] ;  /* 0x0001800a1286d981 */ /* 0x000ea2000c1e1500 */
[----:B------:R-:W-:Y:S02]  /*4300*/  ISETP.GE.AND P5, PT, R57, R135, PT ;  /* 0x000000873900720c */ /* 0x000fe40003fa6270 */
[----:B------:R-:W-:Y:S02]  /*4310*/  PRMT R136, RZ, 0x7610, R136 ;  /* 0x00007610ff887816 */ /* 0x000fe40000000088 */
[----:B------:R-:W-:Y:S01]  /*4320*/  LEA.HI.X R21, R22, R13, R21, 0x2, P6 ;  /* 0x0000000d16157211 */ /* 0x000fe200030f1415 */
[----:B------:R-:W2:Y:S01]  /*4330*/  @!P4 LDG.E.U16 R23, desc[UR10][R18.64+0x1c0] ;  /* 0x0001c00a1217c981 */ /* 0x000ea2000c1e1500 */
[----:B------:R-:W-:-:S02]  /*4340*/  PRMT R143, RZ, 0x7610, R143 ;  /* 0x00007610ff8f7816 */ /* 0x000fc4000000008f */
[----:B------:R-:W-:Y:S01]  /*4350*/  PRMT R22, RZ, 0x7610, R22 ;  /* 0x00007610ff167816 */ /* 0x000fe20000000016 */
[----:B------:R-:W2:Y:S01]  /*4360*/  @!P2 LDG.E.U16 R136, desc[UR10][R18.64+0x200] ;  /* 0x0002000a1288a981 */ /* 0x000ea2000c1e1500 */
[----:B------:R-:W-:Y:S02]  /*4370*/  PRMT R138, RZ, 0x7610, R138 ;  /* 0x00007610ff8a7816 */ /* 0x000fe4000000008a */
[-C--:B------:R-:W-:Y:S01]  /*4380*/  ISETP.GE.AND P4, PT, R58, R135.reuse, PT ;  /* 0x000000873a00720c */ /* 0x080fe20003f86270 */
[----:B------:R-:W2:Y:S01]  /*4390*/  @!P3 LDG.E.U16 R143, desc[UR10][R18.64+0x240] ;  /* 0x0002400a128fb981 */ /* 0x000ea2000c1e1500 */
[-C--:B------:R-:W-:Y:S02]  /*43a0*/  ISETP.GE.AND P2, PT, R59, R135.reuse, PT ;  /* 0x000000873b00720c */ /* 0x080fe40003f46270 */
[-C--:B------:R-:W-:Y:S01]  /*43b0*/  ISETP.GE.AND P3, PT, R60, R135.reuse, PT ;  /* 0x000000873c00720c */ /* 0x080fe20003f66270 */
[----:B------:R-:W3:Y:S01]  /*43c0*/  @!P1 LDG.E.U16 R22, desc[UR10][R18.64] ;  /* 0x0000000a12169981 */ /* 0x000ee2000c1e1500 */
[----:B------:R-:W-:-:S03]  /*43d0*/  ISETP.GE.AND P6, PT, R62, R135, PT ;  /* 0x000000873e00720c */ /* 0x000fc60003fc6270 */
[----:B------:R-:W2:Y:S01]  /*43e0*/  @!P5 LDG.E.U16 R138, desc[UR10][R18.64+0x280] ;  /* 0x0002800a128ad981 */ /* 0x000ea2000c1e1500 */
[----:B------:R-:W-:Y:S02]  /*43f0*/  ISETP.GE.AND P5, PT, R61, R135, PT ;  /* 0x000000873d00720c */ /* 0x000fe40003fa6270 */
[----:B------:R-:W-:Y:S01]  /*4400*/  PRMT R145, RZ, 0x7610, R145 ;  /* 0x00007610ff917816 */ /* 0x000fe20000000091 */
[----:B------:R0:W2:Y:S01]  /*4410*/  LDG.E R20, desc[UR10][R20.64] ;  /* 0x0000000a14147981 */ /* 0x0000a2000c1e1900 */
        /* <DEDUP_REMOVED lines=8> */
[----:B------:R1:W2:Y:S01]  /*44a0*/  @!P6 LDG.E.U16 R149, desc[UR10][R18.64+0x3c0] ;  /* 0x0003c00a1295e981 */ /* 0x0002a2000c1e1500 */
[----:B------:R-:W-:-:S04]  /*44b0*/  IMAD R144, R144, UR14, RZ ;  /* 0x0000000e90907c24 */ /* 0x000fc8000f8e02ff */
[----:B0-----:R-:W-:Y:S01]  /*44c0*/  IMAD R21, R137, UR15, R144 ;  /* 0x0000000f89157c24 */ /* 0x001fe2000f8e0290 */
[----:B-1----:R-:W-:Y:S01]  /*44d0*/  MOV R19, R35 ;  /* 0x0000002300137202 */ /* 0x002fe20000000f00 */
[----:B---3--:R-:W-:Y:S04]  /*44e0*/  STS.U16 [R65], R22 ;  /* 0x0000001641007388 */ /* 0x008fe80000000400 */
[----:B------:R-:W-:Y:S04]  /*44f0*/  STS.U16 [R66+0x40], R69 ;  /* 0x0000404542007388 */ /* 0x000fe80000000400 */
[----:B----4-:R0:W-:Y:S04]  /*4500*/  STS.U16 [R67+0x80], R28 ;  /* 0x0000801c43007388 */ /* 0x0101e80000000400 */
[----:B------:R-:W-:Y:S04]  /*4510*/  STS.U16 [R68+0xc0], R139 ;  /* 0x0000c08b44007388 */ /* 0x000fe80000000400 */
[----:B------:R1:W-:Y:S04]  /*4520*/  STS.U16 [R70+0x100], R141 ;  /* 0x0001008d46007388 */ /* 0x0003e80000000400 */
[----:B------:R-:W-:Y:S04]  /*4530*/  STS.U16 [R71+0x140], R72 ;  /* 0x0001404847007388 */ /* 0x000fe80000000400 */
[----:B--2---:R-:W-:Y:S04]  /*4540*/  STS.U16 [R73+0x180], R134 ;  /* 0x0001808649007388 */ /* 0x004fe80000000400 */
        /* <DEDUP_REMOVED lines=10> */
[----:B------:R-:W3:Y:S01]  /*45f0*/  LDS.U16 R22, [R83] ;  /* 0x0000000053167984 */ /* 0x000ee20000000400 */
[----:B0-----:R-:W0:Y:S01]  /*4600*/  S2R R28, SR_TID.X ;  /* 0x00000000001c7919 */ /* 0x001e220000002100 */
[----:B------:R-:W-:Y:S02]  /*4610*/  FMUL.FTZ R152, R20, 1.4426950216293334961 ;  /* 0x3fb8aa3b14987820 */ /* 0x000fe40000410000 */
[----:B------:R-:W4:Y:S02]  /*4620*/  LDS.U16 R23, [R83+0x2] ;  /* 0x0000020053177984 */ /* 0x000f240000000400 */
[C---:B------:R-:W-:Y:S02]  /*4630*/  FMUL.FTZ R18, R152.reuse, R89 ;  /* 0x0000005998127220 */ /* 0x040fe40000410000 */
[----:B------:R-:W4:Y:S02]  /*4640*/  LDS.U16 R72, [R83+0x4] ;  /* 0x0000040053487984 */ /* 0x000f240000000400 */
[----:B-1----:R1:W4:Y:S01]  /*4650*/  MUFU.EX2 R141, R18 ;  /* 0x00000012008d7308 */ /* 0x0023220000000800 */
[----:B------:R-:W-:Y:S01]  /*4660*/  FMUL.FTZ R20, R152, R90 ;  /* 0x0000005a98147220 */ /* 0x000fe20000410000 */
[----:B------:R-:W-:Y:S01]  /*4670*/  IMAD R69, R31, -0x200, R130 ;  /* 0xfffffe001f457824 */ /* 0x000fe200078e0282 */
[----:B------:R-:W4:Y:S04]  /*4680*/  LDS.U16 R140, [R83+0x6] ;  /* 0x00000600538c7984 */ /* 0x000f280000000400 */
[----:B------:R-:W-:Y:S01]  /*4690*/  LDS.U16 R146, [R83+0xc] ;  /* 0x00000c0053927984 */ /* 0x000fe20000000400 */
[----:B-1----:R-:W-:Y:S01]  /*46a0*/  MOV R18, R6 ;  /* 0x0000000600127202 */ /* 0x002fe20000000f00 */
[----:B--2---:R1:W2:Y:S04]  /*46b0*/  MUFU.EX2 R138, R20 ;  /* 0x00000014008a7308 */ /* 0x0042a80000000800 */
[----:B------:R-:W-:-:S04]  /*46c0*/  IMAD.WIDE.U32 R18, R137, UR14, R18 ;  /* 0x0000000e89127c25 */ /* 0x000fc8000f8e0012 */
[----:B------:R-:W-:Y:S01]  /*46d0*/  FMUL.FTZ R134, R152, R84 ;  /* 0x0000005498867220 */ /* 0x000fe20000410000 */
[----:B-1----:R-:W-:Y:S02]  /*46e0*/  LEA R20, P2, R18, R14, 0x2 ;  /* 0x0000000e12147211 */ /* 0x002fe400078410ff */
[----:B------:R-:W-:Y:S01]  /*46f0*/  IADD3 R21, R19, R21, RZ ;  /* 0x0000001513157210 */ /* 0x000fe20007ffe0ff */
[----:B0-----:R-:W-:Y:S01]  /*4700*/  IMAD.SHL.U32 R144, R28, 0x10, RZ ;  /* 0x000000101c907824 */ /* 0x001fe200078e00ff */
[----:B------:R0:W1:Y:S02]  /*4710*/  MUFU.EX2 R143, R134 ;  /* 0x00000086008f7308 */ /* 0x0000640000000800 */
[----:B------:R-:W-:Y:S01]  /*4720*/  LEA.HI.X R21, R18, R15, R21, 0x2, P2 ;  /* 0x0000000f12157211 */ /* 0x000fe200010f1415 */
[----:B------:R-:W-:Y:S01]  /*4730*/  LDS.U16 R19, [R83+0x8] ;  /* 0x0000080053137984 */ /* 0x000fe20000000400 */
[----:B---3--:R-:W-:-:S03]  /*4740*/  IMAD.U32 R139, R22, 0x10000, RZ ;  /* 0x00010000168b7824 */ /* 0x008fc600078e00ff */
[----:B------:R-:W3:Y:S01]  /*4750*/  LDS.U16 R18, [R83+0xa] ;  /* 0x00000a0053127984 */ /* 0x000ee20000000400 */
[----:B0-----:R-:W-:-:S03]  /*4760*/  IADD3 R134, R144, 0x5, RZ ;  /* 0x0000000590867810 */ /* 0x001fc60007ffe0ff */
[----:B------:R-:W0:Y:S01]  /*4770*/  LDS.U16 R22, [R83+0xe] ;  /* 0x00000e0053167984 */ /* 0x000e220000000400 */
[----:B------:R-:W-:-:S03]  /*4780*/  ISETP.GE.U32.AND P6, PT, R134, R69, PT ;  /* 0x000000458600720c */ /* 0x000fc60003fc6070 */
[----:B------:R2:W5:Y:S04]  /*4790*/  LDG.E R134, desc[UR10][R20.64] ;  /* 0x0000000a14867981 */ /* 0x000568000c1e1900 */
[----:B--2---:R-:W2:Y:S04]  /*47a0*/  LDS.U16 R20, [R83+0x10] ;  /* 0x0000100053147984 */ /* 0x004ea80000000400 */
[----:B------:R-:W1:Y:S01]  /*47b0*/  LDS.U16 R21, [R83+0x12] ;  /* 0x0000120053157984 */ /* 0x000e620000000400 */
[----:B----4-:R-:W-:Y:S01]  /*47c0*/  SHF.L.U32 R23, R23, 0x10, RZ ;  /* 0x0000001017177819 */ /* 0x010fe200000006ff */
[----:B------:R-:W-:Y:S01]  /*47d0*/  FMUL.FTZ R136, R152, R85 ;  /* 0x0000005598887220 */ /* 0x000fe20000410000 */
[----:B------:R-:W-:Y:S01]  /*47e0*/  ISETP.GE.U32.AND P3, PT, R144, R69, PT ;  /* 0x000000459000720c */ /* 0x000fe20003f66070 */
[----:B------:R-:W-:Y:S01]  /*47f0*/  FMUL.FTZ R144, R152, R87 ;  /* 0x0000005798907220 */ /* 0x000fe20000410000 */
[----:B------:R-:W-:Y:S01]  /*4800*/  SHF.L.U32 R72, R72, 0x10, RZ ;  /* 0x0000001048487819 */ /* 0x000fe200000006ff */
[----:B------:R-:W-:Y:S01]  /*4810*/  FMUL.FTZ R23, R96, R23 ;  /* 0x0000001760177220 */ /* 0x000fe20000410000 */
[-C--:B------:R-:W-:Y:S01]  /*4820*/  ISETP.GE.U32.AND P5, PT, R32, R69.reuse, PT ;  /* 0x000000452000720c */ /* 0x080fe20003fa6070 */
[----:B------:R4:W1:Y:S01]  /*4830*/  MUFU.EX2 R145, R136 ;  /* 0x0000008800917308 */ /* 0x0008620000000800 */
[----:B------:R-:W-:Y:S01]  /*4840*/  ISETP.GE.U32.AND P2, PT, R34, R69, PT ;  /* 0x000000452200720c */ /* 0x000fe20003f46070 */
[----:B------:R-:W-:Y:S01]  /*4850*/  FMUL.FTZ R72, R101, R72 ;  /* 0x0000004865487220 */ /* 0x000fe20000410000 */
[----:B------:R-:W-:-:S05]  /*4860*/  FMUL.FTZ R142, R152, R86 ;  /* 0x00000056988e7220 */ /* 0x000fca0000410000 */
[----:B------:R0:W-:Y:S01]  /*4870*/  MUFU.EX2 R149, R144 ;  /* 0x0000009000957308 */ /* 0x0001e20000000800 */
[----:B----4-:R-:W-:Y:S01]  /*4880*/  FMUL.FTZ R136, R104, R139 ;  /* 0x0000008b68887220 */ /* 0x010fe20000410000 */
[----:B------:R-:W-:Y:S02]  /*4890*/  FSEL R139, R141, 1, !P3 ;  /* 0x3f8000008d8b7808 */ /* 0x000fe40005800000 */
[----:B------:R-:W-:Y:S01]  /*48a0*/  FSEL R141, R23, RZ, !P5 ;  /* 0x000000ff178d7208 */ /* 0x000fe20006800000 */
[----:B------:R-:W-:Y:S01]  /*48b0*/  IMAD.U32 R23, R140, 0x10000, RZ ;  /* 0x000100008c177824 */ /* 0x000fe200078e00ff */
[----:B---3--:R-:W-:Y:S01]  /*48c0*/  SHF.L.U32 R18, R18, 0x10, RZ ;  /* 0x0000001012127819 */ /* 0x008fe200000006ff */
[----:B0-----:R-:W-:Y:S01]  /*48d0*/  FMUL.FTZ R144, R152, R92 ;  /* 0x0000005c98907220 */ /* 0x001fe20000410000 */
[----:B------:R-:W-:Y:S01]  /*48e0*/  FSEL R140, R72, RZ, !P2 ;  /* 0x000000ff488c7208 */ /* 0x000fe20005000000 */
[----:B------:R0:W-:Y:S01]  /*48f0*/  MUFU.EX2 R147, R142 ;  /* 0x0000008e00937308 */ /* 0x0001e20000000800 */
[----:B------:R-:W-:Y:S01]  /*4900*/  SHF.L.U32 R72, R19, 0x10, RZ ;  /* 0x0000001013487819 */ /* 0x000fe200000006ff */
[----:B------:R-:W-:Y:S01]  /*4910*/  FMUL.FTZ R148, R152, R88 ;  /* 0x0000005898947220 */ /* 0x000fe20000410000 */
[----:B------:R-:W-:Y:S01]  /*4920*/  IMAD.U32 R19, R146, 0x10000, RZ ;  /* 0x0001000092137824 */ /* 0x000fe200078e00ff */
[----:B------:R-:W-:-:S04]  /*4930*/  SHF.L.U32 R22, R22, 0x10, RZ ;  /* 0x0000001016167819 */ /* 0x000fc800000006ff */
[----:B------:R-:W3:Y:S01]  /*4940*/  MUFU.EX2 R154, R144 ;  /* 0x00000090009a7308 */ /* 0x000ee20000000800 */
[----:B------:R-:W-:Y:S01]  /*4950*/  FMUL.FTZ R146, R129, R18 ;  /* 0x0000001281927220 */ /* 0x000fe20000410000 */
[----:B0-----:R-:W-:Y:S01]  /*4960*/  FMUL.FTZ R142, R152, R91 ;  /* 0x0000005b988e7220 */ /* 0x001fe20000410000 */
[----:B------:R-:W-:Y:S01]  /*4970*/  FMUL.FTZ R23, R100, R23 ;  /* 0x0000001764177220 */ /* 0x000fe20000410000 */
[----:B------:R-:W0:Y:S01]  /*4980*/  LDS.U16 R18, [R83+0x14] ;  /* 0x0000140053127984 */ /* 0x000e220000000400 */
[-C--:B------:R-:W-:Y:S01]  /*4990*/  ISETP.GE.U32.AND P4, PT, R36, R69.reuse, PT ;  /* 0x000000452400720c */ /* 0x080fe20003f86070 */
[----:B------:R-:W-:Y:S01]  /*49a0*/  FMUL.FTZ R72, R127, R72 ;  /* 0x000000487f487220 */ /* 0x000fe20000410000 */
[----:B------:R-:W-:Y:S01]  /*49b0*/  FSEL R136, R136, RZ, !P3 ;  /* 0x000000ff88887208 */ /* 0x000fe20005800000 */
[----:B------:R4:W-:Y:S01]  /*49c0*/  MUFU.EX2 R151, R148 ;  /* 0x0000009400977308 */ /* 0x0009e20000000800 */
[----:B------:R-:W-:Y:S01]  /*49d0*/  ISETP.GE.U32.AND P3, PT, R37, R69, PT ;  /* 0x000000452500720c */ /* 0x000fe20003f66070 */
[----:B------:R-:W-:Y:S01]  /*49e0*/  FMUL.FTZ R19, R126, R19 ;  /* 0x000000137e137220 */ /* 0x000fe20000410000 */
[----:B------:R-:W-:Y:S01]  /*49f0*/  FSEL R138, R138, 1, !P5 ;  /* 0x3f8000008a8a7808 */ /* 0x000fe20006800000 */
[----:B------:R-:W-:Y:S01]  /*4a00*/  FMUL.FTZ R150, R152, R99 ;  /* 0x0000006398967220 */ /* 0x000fe20000410000 */
[----:B--2---:R-:W-:Y:S01]  /*4a10*/  SHF.L.U32 R20, R20, 0x10, RZ ;  /* 0x0000001014147819 */ /* 0x004fe200000006ff */
[----:B------:R-:W-:Y:S01]  /*4a20*/  FMUL.FTZ R22, R131, R22 ;  /* 0x0000001683167220 */ /* 0x000fe20000410000 */
[----:B------:R-:W-:Y:S01]  /*4a30*/  ISETP.GE.U32.AND P5, PT, R38, R69, PT ;  /* 0x000000452600720c */ /* 0x000fe20003fa6070 */
[----:B----4-:R-:W-:Y:S01]  /*4a40*/  FMUL.FTZ R148, R152, R93 ;  /* 0x0000005d98947220 */ /* 0x010fe20000410000 */
[----:B-1----:R-:W-:Y:S01]  /*4a50*/  FSEL R143, R143, 1, !P2 ;  /* 0x3f8000008f8f7808 */ /* 0x002fe20005000000 */
[----:B------:R1:W-:Y:S01]  /*4a60*/  MUFU.EX2 R153, R142 ;  /* 0x0000008e00997308 */ /* 0x0003e20000000800 */
[----:B------:R-:W-:Y:S01]  /*4a70*/  ISETP.GE.U32.AND P2, PT, R39, R69, PT ;  /* 0x000000452700720c */ /* 0x000fe20003f46070 */
[----:B------:R-:W-:Y:S01]  /*4a80*/  FMUL.FTZ R20, R125, R20 ;  /* 0x000000147d147220 */ /* 0x000fe20000410000 */
[----:B------:R-:W-:-:S02]  /*4a90*/  FSEL R144, R72, RZ, !P3 ;  /* 0x000000ff48907208 */ /* 0x000fc40005800000 */
[----:B------:R-:W-:Y:S02]  /*4aa0*/  FSEL R145, R145, 1, !P4 ;  /* 0x3f80000091917808 */ /* 0x000fe40006000000 */
[----:B-1----:R-:W-:Y:S01]  /*4ab0*/  FSEL R142, R23, RZ, !P4 ;  /* 0x000000ff178e7208 */ /* 0x002fe20006000000 */
[----:B------:R1:W-:Y:S01]  /*4ac0*/  MUFU.EX2 R72, R150 ;  /* 0x0000009600487308 */ /* 0x0003e20000000800 */
[----:B------:R-:W-:Y:S01]  /*4ad0*/  ISETP.GE.U32.AND P4, PT, R40, R69, PT ;  /* 0x000000452800720c */ /* 0x000fe20003f86070 */
[----:B------:R-:W-:-:S06]  /*4ae0*/  IMAD.U32 R21, R21, 0x10000, RZ ;  /* 0x0001000015157824 */ /* 0x000fcc00078e00ff */
[----:B------:R2:W4:Y:S01]  /*4af0*/  MUFU.EX2 R23, R148 ;  /* 0x0000009400177308 */ /* 0x0005220000000800 */
[----:B-1----:R-:W-:Y:S01]  /*4b00*/  FSEL R150, R22, RZ, !P2 ;  /* 0x000000ff16967208 */ /* 0x002fe20005000000 */
[----:B------:R-:W-:Y:S01]  /*4b10*/  FMUL.FTZ R22, R139, R138 ;  /* 0x0000008a8b167220 */ /* 0x000fe20000410000 */
[----:B------:R-:W-:Y:S02]  /*4b20*/  FSEL R159, R20, RZ, !P4 ;  /* 0x000000ff149f7208 */ /* 0x000fe40006000000 */
[----:B---3--:R-:W-:Y:S02]  /*4b30*/  FSEL R162, R154, 1, !P4 ;  /* 0x3f8000009aa27808 */ /* 0x008fe40006000000 */
[----:B--2---:R-:W-:Y:S01]  /*4b40*/  FSEL R148, R19, RZ, !P5 ;  /* 0x000000ff13947208 */ /* 0x004fe20006800000 */
[----:B------:R-:W-:Y:S04]  /*4b50*/  LDS.U16 R20, [R83+0x18] ;  /* 0x0000180053147984 */ /* 0x000fe80000000400 */
[----:B------:R-:W1:Y:S01]  /*4b60*/  LDS.U16 R19, [R83+0x16] ;  /* 0x0000160053137984 */ /* 0x000e620000000400 */
[----:B------:R-:W-:Y:S01]  /*4b70*/  FMUL.FTZ R154, R143, R22 ;  /* 0x000000168f9a7220 */ /* 0x000fe20000410000 */
[----:B------:R-:W-:Y:S01]  /*4b80*/  FSEL R147, R147, 1, !P3 ;  /* 0x3f80000093937808 */ /* 0x000fe20005800000 */
[----:B------:R-:W-:Y:S01]  /*4b90*/  FMUL.FTZ R22, R132, R21 ;  /* 0x0000001584167220 */ /* 0x000fe20000410000 */
[----:B------:R-:W-:Y:S01]  /*4ba0*/  ISETP.GE.U32.AND P3, PT, R41, R69, PT ;  /* 0x000000452900720c */ /* 0x000fe20003f66070 */
[----:B------:R-:W2:Y:S01]  /*4bb0*/  LDS.U16 R21, [R83+0x1a] ;  /* 0x00001a0053157984 */ /* 0x000ea20000000400 */
[----:B------:R-:W-:-:S02]  /*4bc0*/  FMUL.FTZ R154, R145, R154 ;  /* 0x0000009a919a7220 */ /* 0x000fc40000410000 */
[----:B------:R-:W-:Y:S02]  /*4bd0*/  FSEL R161, R22, RZ, !P3 ;  /* 0x000000ff16a17208 */ /* 0x000fe40005800000 */
[----:B------:R-:W3:Y:S01]  /*4be0*/  LDS.U16 R22, [R83+0x1c] ;  /* 0x00001c0053167984 */ /* 0x000ee20000000400 */
[----:B------:R-:W-:Y:S01]  /*4bf0*/  FMUL.FTZ R160, R147, R154 ;  /* 0x0000009a93a07220 */ /* 0x000fe20000410000 */
[----:B------:R-:W-:Y:S01]  /*4c00*/  FFMA.FTZ R154, R136, R138, R141 ;  /* 0x0000008a889a7223 */ /* 0x000fe2000001008d */
[----:B----4-:R-:W-:Y:S02]  /*4c10*/  FSEL R164, R23, 1, !P3 ;  /* 0x3f80000017a47808 */ /* 0x010fe40005800000 */
[----:B------:R-:W4:Y:S01]  /*4c20*/  LDS.U16 R23, [R83+0x1e] ;  /* 0x00001e0053177984 */ /* 0x000f220000000400 */
[----:B------:R-:W-:Y:S01]  /*4c30*/  FFMA.FTZ R154, R143, R154, R140 ;  /* 0x0000009a8f9a7223 */ /* 0x000fe2000001008c */
[----:B------:R-:W-:-:S03]  /*4c40*/  FSEL R146, R146, RZ, !P6 ;  /* 0x000000ff92927208 */ /* 0x000fc60007000000 */
[----:B------:R-:W-:Y:S01]  /*4c50*/  FFMA.FTZ R154, R145, R154, R142 ;  /* 0x0000009a919a7223 */ /* 0x000fe2000001008e */
[----:B------:R-:W-:Y:S01]  /*4c60*/  FSEL R149, R149, 1, !P6 ;  /* 0x3f80000095957808 */ /* 0x000fe20007000000 */
[C---:B------:R-:W-:Y:S01]  /*4c70*/  FMUL.FTZ R157, R152.reuse, R103 ;  /* 0x00000067989d7220 */ /* 0x040fe20000410000 */
[C---:B------:R-:W-:Y:S01]  /*4c80*/  FMUL.FTZ R155, R152.reuse, R102 ;  /* 0x00000066989b7220 */ /* 0x040fe20000410000 */
[----:B------:R-:W-:Y:S01]  /*4c90*/  FFMA.FTZ R154, R147, R154, R144 ;  /* 0x0000009a939a7223 */ /* 0x000fe20000010090 */
[----:B------:R-:W-:Y:S01]  /*4ca0*/  FSEL R151, R151, 1, !P5 ;  /* 0x3f80000097977808 */ /* 0x000fe20006800000 */
[C---:B------:R-:W-:Y:S01]  /*4cb0*/  FMUL.FTZ R160, R149.reuse, R160 ;  /* 0x000000a095a07220 */ /* 0x040fe20000410000 */
[----:B------:R0:W-:Y:S01]  /*4cc0*/  MUFU.EX2 R156, R155 ;  /* 0x0000009b009c7308 */ /* 0x0001e20000000800 */
[----:B------:R-:W-:Y:S01]  /*4cd0*/  FFMA.FTZ R154, R149, R154, R146 ;  /* 0x0000009a959a7223 */ /* 0x000fe20000010092 */
[----:B------:R-:W-:Y:S01]  /*4ce0*/  FSEL R153, R153, 1, !P2 ;  /* 0x3f80000099997808 */ /* 0x000fe20005000000 */
[----:B------:R-:W-:Y:S01]  /*4cf0*/  FMUL.FTZ R158, R152, R97 ;  /* 0x00000061989e7220 */ /* 0x000fe20000410000 */
[C---:B------:R-:W-:Y:S01]  /*4d00*/  FMUL.FTZ R160, R151.reuse, R160 ;  /* 0x000000a097a07220 */ /* 0x040fe20000410000 */
[----:B------:R-:W-:-:S03]  /*4d10*/  FFMA.FTZ R154, R151, R154, R148 ;  /* 0x0000009a979a7223 */ /* 0x000fc60000010094 */
[----:B------:R-:W3:Y:S01]  /*4d20*/  MUFU.EX2 R157, R157 ;  /* 0x0000009d009d7308 */ /* 0x000ee20000000800 */
[----:B0-----:R-:W-:Y:S01]  /*4d30*/  SHF.L.U32 R155, R18, 0x10, RZ ;  /* 0x00000010129b7819 */ /* 0x001fe200000006ff */
[----:B------:R-:W-:Y:S01]  /*4d40*/  FMUL.FTZ R18, R152, R94 ;  /* 0x0000005e98127220 */ /* 0x000fe20000410000 */
[C---:B------:R-:W-:Y:S01]  /*4d50*/  FFMA.FTZ R154, R153.reuse, R154, R150 ;  /* 0x0000009a999a7223 */ /* 0x040fe20000010096 */
[----:B------:R-:W-:Y:S01]  /*4d60*/  FMUL.FTZ R160, R153, R160 ;  /* 0x000000a099a07220 */ /* 0x000fe20000410000 */
[----:B-1----:R-:W-:Y:S01]  /*4d70*/  SHF.L.U32 R19, R19, 0x10, RZ ;  /* 0x0000001013137819 */ /* 0x002fe200000006ff */
[----:B------:R-:W-:Y:S02]  /*4d80*/  FMUL.FTZ R155, R124, R155 ;  /* 0x0000009b7c9b7220 */ /* 0x000fe40000410000 */
[----:B------:R-:W0:Y:S01]  /*4d90*/  MUFU.EX2 R18, R18 ;  /* 0x0000001200127308 */ /* 0x000e220000000800 */
[----:B------:R-:W-:Y:S01]  /*4da0*/  ISETP.GE.U32.AND P6, PT, R42, R69, PT ;  /* 0x000000452a00720c */ /* 0x000fe20003fc6070 */
[----:B------:R-:W-:Y:S01]  /*4db0*/  FMUL.FTZ R152, R152, R95 ;  /* 0x0000005f98987220 */ /* 0x000fe20000410000 */
[C---:B------:R-:W-:Y:S01]  /*4dc0*/  FFMA.FTZ R154, R162.reuse, R154, R159 ;  /* 0x0000009aa29a7223 */ /* 0x040fe2000001009f */
[----:B------:R-:W-:-:S04]  /*4dd0*/  FMUL.FTZ R160, R162, R160 ;  /* 0x000000a0a2a07220 */ /* 0x000fc80000410000 */
[----:B------:R-:W1:Y:S01]  /*4de0*/  MUFU.EX2 R158, R158 ;  /* 0x0000009e009e7308 */ /* 0x000e620000000800 */
[----:B------:R-:W-:Y:S01]  /*4df0*/  ISETP.GE.U32.AND P2, PT, R44, R69, PT ;  /* 0x000000452c00720c */ /* 0x000fe20003f46070 */
[----:B------:R-:W-:Y:S02]  /*4e00*/  IMAD.U32 R20, R20, 0x10000, RZ ;  /* 0x0001000014147824 */ /* 0x000fe400078e00ff */
[----:B------:R-:W-:Y:S01]  /*4e10*/  FMUL.FTZ R19, R98, R19 ;  /* 0x0000001362137220 */ /* 0x000fe20000410000 */
[-C--:B------:R-:W-:Y:S01]  /*4e20*/  ISETP.GE.U32.AND P5, PT, R43, R69.reuse, PT ;  /* 0x000000452b00720c */ /* 0x080fe20003fa6070 */
[----:B------:R-:W-:Y:S01]  /*4e30*/  FFMA.FTZ R154, R164, R154, R161 ;  /* 0x0000009aa49a7223 */ /* 0x000fe200000100a1 */
[----:B------:R-:W-:Y:S02]  /*4e40*/  FSEL R163, R155, RZ, !P6 ;  /* 0x000000ff9ba37208 */ /* 0x000fe40007000000 */
[----:B------:R-:W-:Y:S01]  /*4e50*/  FSEL R166, R72, 1, !P6 ;  /* 0x3f80000048a67808 */ /* 0x000fe20007000000 */
[----:B------:R-:W-:Y:S01]  /*4e60*/  FMUL.FTZ R160, R164, R160 ;  /* 0x000000a0a4a07220 */ /* 0x000fe20000410000 */
[----:B--2---:R-:W-:Y:S01]  /*4e70*/  SHF.L.U32 R21, R21, 0x10, RZ ;  /* 0x0000001015157819 */ /* 0x004fe200000006ff */
[----:B------:R-:W2:Y:S01]  /*4e80*/  MUFU.EX2 R152, R152 ;  /* 0x0000009800987308 */ /* 0x000ea20000000800 */
[----:B---3--:R-:W-:Y:S01]  /*4e90*/  FSEL R168, R157, 1, !P2 ;  /* 0x3f8000009da87808 */ /* 0x008fe20005000000 */
[----:B------:R-:W-:Y:S01]  /*4ea0*/  FMUL.FTZ R20, R123, R20 ;  /* 0x000000147b147220 */ /* 0x000fe20000410000 */
[----:B------:R-:W-:Y:S01]  /*4eb0*/  FSEL R156, R156, 1, !P5 ;  /* 0x3f8000009c9c7808 */ /* 0x000fe20006800000 */
[C---:B------:R-:W-:Y:S01]  /*4ec0*/  FFMA.FTZ R154, R166.reuse, R154, R163 ;  /* 0x0000009aa69a7223 */ /* 0x040fe200000100a3 */
[----:B------:R-:W-:Y:S01]  /*4ed0*/  FSEL R157, R19, RZ, !P5 ;  /* 0x000000ff139d7208 */ /* 0x000fe20006800000 */
[----:B------:R-:W-:Y:S01]  /*4ee0*/  FMUL.FTZ R160, R166, R160 ;  /* 0x000000a0a6a07220 */ /* 0x000fe20000410000 */
[----:B------:R-:W-:Y:S01]  /*4ef0*/  ISETP.GE.U32.AND P3, PT, R46, R69, PT ;  /* 0x000000452e00720c */ /* 0x000fe20003f66070 */
[----:B------:R-:W-:Y:S01]  /*4f00*/  FMUL.FTZ R21, R106, R21 ;  /* 0x000000156a157220 */ /* 0x000fe20000410000 */
[----:B------:R-:W-:Y:S01]  /*4f10*/  SHF.L.U32 R22, R22, 0x10, RZ ;  /* 0x0000001016167819 */ /* 0x000fe200000006ff */
[----:B------:R-:W-:Y:S01]  /*4f20*/  FFMA.FTZ R154, R156, R154, R157 ;  /* 0x0000009a9c9a7223 */ /* 0x000fe2000001009d */
[----:B------:R-:W-:-:S02]  /*4f30*/  ISETP.GE.U32.AND P4, PT, R45, R69, PT ;  /* 0x000000452d00720c */ /* 0x000fc40003f86070 */
[----:B------:R-:W-:Y:S01]  /*4f40*/  FSEL R165, R20, RZ, !P2 ;  /* 0x000000ff14a57208 */ /* 0x000fe20005000000 */
[----:B------:R-:W-:Y:S01]  /*4f50*/  FMUL.FTZ R160, R156, R160 ;  /* 0x000000a09ca07220 */ /* 0x000fe20000410000 */
[----:B0-----:R-:W-:Y:S01]  /*4f60*/  FSEL R170, R18, 1, !P3 ;  /* 0x3f80000012aa7808 */ /* 0x001fe20005800000 */
[----:B----4-:R-:W-:Y:S02]  /*4f70*/  IMAD.U32 R18, R23, 0x10000, RZ ;  /* 0x0001000017127824 */ /* 0x010fe400078e00ff */
[----:B------:R-:W-:Y:S01]  /*4f80*/  FMUL.FTZ R22, R121, R22 ;  /* 0x0000001679167220 */ /* 0x000fe20000410000 */
[----:B-1----:R-:W-:Y:S01]  /*4f90*/  FSEL R158, R158, 1, !P4 ;  /* 0x3f8000009e9e7808 */ /* 0x002fe20006000000 */
[C---:B------:R-:W-:Y:S01]  /*4fa0*/  FFMA.FTZ R154, R168.reuse, R154, R165 ;  /* 0x0000009aa89a7223 */ /* 0x040fe200000100a5 */
[----:B------:R-:W-:Y:S01]  /*4fb0*/  FSEL R167, R21, RZ, !P4 ;  /* 0x000000ff15a77208 */ /* 0x000fe20006000000 */
[----:B------:R-:W-:Y:S01]  /*4fc0*/  FMUL.FTZ R160, R168, R160 ;  /* 0x000000a0a8a07220 */ /* 0x000fe20000410000 */
[----:B------:R-:W-:Y:S01]  /*4fd0*/  FMUL.FTZ R18, R133, R18 ;  /* 0x0000001285127220 */ /* 0x000fe20000410000 */
[----:B------:R-:W-:-:S02]  /*4fe0*/  ISETP.GE.U32.AND P6, PT, R47, R69, PT ;  /* 0x000000452f00720c */ /* 0x000fc40003fc6070 */
[----:B------:R-:W-:Y:S01]  /*4ff0*/  FSEL R169, R22, RZ, !P3 ;  /* 0x000000ff16a97208 */ /* 0x000fe20005800000 */
[C---:B------:R-:W-:Y:S01]  /*5000*/  FFMA.FTZ R154, R158.reuse, R154, R167 ;  /* 0x0000009a9e9a7223 */ /* 0x040fe200000100a7 */
[----:B------:R-:W-:Y:S01]  /*5010*/  FMUL.FTZ R160, R158, R160 ;  /* 0x000000a09ea07220 */ /* 0x000fe20000410000 */
[----:B--2---:R-:W-:Y:S02]  /*5020*/  FSEL R172, R152, 1, !P6 ;  /* 0x3f80000098ac7808 */ /* 0x004fe40007000000 */
        /* <DEDUP_REMOVED lines=18> */
[----:B------:R-:W2:-:S12]  /*5150*/  S2R R155, SR_CgaCtaId ;  /* 0x00000000009b7919 */ /* 0x000e980000008800 */
[C---:B0-----:R-:W-:Y:S01]  /*5160*/  @P2 FFMA.FTZ R19, R18.reuse, R20, R19 ;  /* 0x0000001412132223 */ /* 0x041fe20000010013 */
[----:B-1----:R-:W-:-:S04]  /*5170*/  @P2 FMUL.FTZ R18, R18, R21 ;  /* 0x0000001512122220 */ /* 0x002fc80000410000 */
[----:B------:R-:W0:Y:S04]  /*5180*/  SHFL.UP PT, R22, R19, 0x8, RZ ;  /* 0x0500000013167989 */ /* 0x000e2800000e00ff */
[----:B------:R-:W1:Y:S01]  /*5190*/  SHFL.UP PT, R23, R18, 0x8, RZ ;  /* 0x0500000012177989 */ /* 0x000e6200000e00ff */
[----:B------:R-:W-:Y:S02]  /*51a0*/  ISETP.GE.AND P2, PT, R30, 0x8, PT ;  /* 0x000000081e00780c */ /* 0x000fe40003f46270 */
[----:B------:R-:W-:-:S04]  /*51b0*/  MOV R72, 0x400 ;  /* 0x0000040000487802 */ /* 0x000fc80000000f00 */
[----:B--2---:R-:W-:-:S07]  /*51c0*/  LEA R72, R155, R72, 0x18 ;  /* 0x000000489b487211 */ /* 0x004fce00078ec0ff */
[C---:B0-----:R-:W-:Y:S01]  /*51d0*/  @P2 FFMA.FTZ R19, R18.reuse, R22, R19 ;  /* 0x0000001612132223 */ /* 0x041fe20000010013 */
[----:B-1----:R-:W-:-:S04]  /*51e0*/  @P2 FMUL.FTZ R18, R18, R23 ;  /* 0x0000001712122220 */ /* 0x002fc80000410000 */
[----:B------:R-:W0:Y:S04]  /*51f0*/  SHFL.UP PT, R22, R19, 0x10, RZ ;  /* 0x0600000013167989 */ /* 0x000e2800000e00ff */
[----:B------:R-:W1:Y:S01]  /*5200*/  SHFL.UP PT, R23, R18, 0x10, RZ ;  /* 0x0600000012177989 */ /* 0x000e6200000e00ff */
[----:B------:R-:W-:Y:S01]  /*5210*/  MOV R21, RZ ;  /* 0x000000ff00157202 */ /* 0x000fe20000000f00 */
[----:B------:R-:W-:Y:S01]  /*5220*/  IMAD R160, R137, 0x8, R72 ;  /* 0x0000000889a07824 */ /* 0x000fe200078e0248 */
[----:B------:R-:W-:Y:S02]  /*5230*/  MOV R20, 0x3f800000 ;  /* 0x3f80000000147802 */ /* 0x000fe40000000f00 */
[C---:B------:R-:W-:Y:S02]  /*5240*/  ISETP.GE.AND P2, PT, R30.reuse, 0x10, PT ;  /* 0x000000101e00780c */ /* 0x040fe40003f46270 */
[----:B------:R-:W-:-:S02]  /*5250*/  ISETP.NE.AND P3, PT, R30, 0x1f, PT ;  /* 0x0000001f1e00780c */ /* 0x000fc40003f65270 */
[----:B------:R-:W2:Y:S09]  /*5260*/  @!P0 LDS.64 R20, [R160+0x450] ;  /* 0x00045000a0148984 */ /* 0x000eb20000000a00 */
[C---:B0-----:R-:W-:Y:S01]  /*5270*/  @P2 FFMA.FTZ R19, R18.reuse, R22, R19 ;  /* 0x0000001612132223 */ /* 0x041fe20000010013 */
[----:B-1----:R-:W-:-:S05]  /*5280*/  @P2 FMUL.FTZ R18, R18, R23 ;  /* 0x0000001712122220 */ /* 0x002fca0000410000 */
[----:B------:R-:W-:Y:S01]  /*5290*/  @!P3 STS.64 [R72+0x430], R18 ;  /* 0x000430124800b388 */ /* 0x000fe20000000a00 */
[----:B------:R-:W-:Y:S01]  /*52a0*/  BAR.SYNC.DEFER_BLOCKING 0x0 ;  /* 0x0000000000007b1d */ /* 0x000fe20000010000 */
[----:B------:R-:W-:-:S13]  /*52b0*/  ISETP.NE.AND P4, PT, R30, RZ, PT ;  /* 0x000000ff1e00720c */ /* 0x000fda0003f85270 */
[----:B--2---:R-:W-:Y:S04]  /*52c0*/  @!P4 STS.64 [R72+0x440], R20 ;  /* 0x000440144800c388 */ /* 0x004fe80000000a00 */
[----:B------:R-:W-:Y:S01]  /*52d0*/  LDS.64 R22, [R72+0x430] ;  /* 0x0004300048167984 */ /* 0x000fe20000000a00 */
[----:B------:R-:W-:Y:S06]  /*52e0*/  BAR.SYNC.DEFER_BLOCKING 0x0 ;  /* 0x0000000000007b1d */ /* 0x000fec0000010000 */
[----:B------:R-:W0:Y:S04]  /*52f0*/  SHFL.UP PT, R154, R19, 0x1, RZ ;  /* 0x04200000139a7989 */ /* 0x000e2800000e00ff */
[----:B------:R-:W1:Y:S04]  /*5300*/  SHFL.UP PT, R152, R18, 0x1, RZ ;  /* 0x0420000012987989 */ /* 0x000e6800000e00ff */
[----:B------:R-:W2:Y:S01]  /*5310*/  LDS R155, [R72+0x444] ;  /* 0x00044400489b7984 */ /* 0x000ea20000000800 */
[----:B------:R-:W-:-:S02]  /*5320*/  ISETP.NE.AND P2, PT, R28, RZ, PT ;  /* 0x000000ff1c00720c */ /* 0x000fc40003f45270 */
[----:B0-----:R-:W-:Y:S02]  /*5330*/  @!P4 MOV R154, R21 ;  /* 0x00000015009ac202 */ /* 0x001fe40000000f00 */
[----:B-1----:R-:W-:-:S09]  /*5340*/  @!P4 MOV R152, R20 ;  /* 0x000000140098c202 */ /* 0x002fd20000000f00 */
[----:B--2---:R-:W-:-:S04]  /*5350*/  @P2 FFMA.FTZ R154, R155, R152, R154 ;  /* 0x000000989b9a2223 */ /* 0x004fc8000001009a */
        /* <DEDUP_REMOVED lines=12> */
[C---:B------:R-:W-:Y:S01]  /*5420*/  FFMA.FTZ R23, R22.reuse, R21, R23 ;  /* 0x0000001516177223 */ /* 0x040fe20000010017 */
[----:B------:R-:W-:Y:S02]  /*5430*/  FMUL.FTZ R22, R22, R20 ;  /* 0x0000001416167220 */ /* 0x000fe40000410000 */
[----:B------:R-:W-:Y:S01]  /*5440*/  FFMA.FTZ R166, R166, R161, R163 ;  /* 0x000000a1a6a67223 */ /* 0x000fe200000100a3 */
        /* <DEDUP_REMOVED lines=9> */
.L_x_4122:
[----:B------:R-:W-:Y:S05]  /*54e0*/  BSYNC B0 ;  /* 0x0000000000007941 */ /* 0x000fea0003800000 */
.L_x_4121:
[----:B------:R-:W-:Y:S01]  /*54f0*/  FFMA.FTZ R157, R156, R166, R157 ;  /* 0x000000a69c9d7223 */ /* 0x000fe2000001009d */
[----:B------:R-:W-:Y:S02]  /*5500*/  VIADD R137, R137, 0x1 ;  /* 0x0000000189897836 */ /* 0x000fe40000000000 */
[C---:B-----5:R-:W-:Y:S01]  /*5510*/  FFMA.FTZ R105, R134.reuse, R136, R105 ;  /* 0x0000008886697223 */ /* 0x060fe20000010069 */
        /* <DEDUP_REMOVED lines=21> */
.L_x_4120:
        /* <DEDUP_REMOVED lines=38> */
[----:B0-----:R-:W-:Y:S04]  /*58d0*/  LDS.U16 R19, [R66+0x40] ;  /* 0x0000400042137984 */ /* 0x001fe80000000400 */
        /* <DEDUP_REMOVED lines=37> */
.L_x_4125:
[----:B------:R-:W-:Y:S05]  /*5b30*/  BSYNC B0 ;  /* 0x0000000000007941 */ /* 0x000fea0003800000 */
.L_x_4124:
        /* <DEDUP_REMOVED lines=55> */
.L_x_4127:
        /* <DEDUP_REMOVED lines=13> */
.L_x_5276:


//--------------------- .text._Z25selective_scan_fwd_kernelI32Selective_Scan_fwd_kernel_traitsILi32ELi16ELi1ELb0ELb1ELb0ELb1EN3c108BFloat16EfEEv13SSMParamsBase --------------------------
	.section	.text._Z25selective_scan_fwd_kernelI32Selective_Scan_fwd_kernel_traitsILi32ELi16ELi1ELb0ELb1ELb0ELb1EN3c108BFloat16EfEEv13SSMParamsBase,"ax",@progbits
	.align	128
        .global         _Z25selective_scan_fwd_kernelI32Selective_Scan_fwd_kernel_traitsILi32ELi16ELi1ELb0ELb1ELb0ELb1EN3c108BFloat16EfEEv13SSMParamsBase
        .type           _Z25selective_scan_fwd_kernelI32Selective_Scan_fwd_kernel_traitsILi32ELi16ELi1ELb0ELb1ELb0ELb1EN3c108BFloat16EfEEv13SSMParamsBase,@function
        .size           _Z25selective_scan_fwd_kernelI32Selective_Scan_fwd_kernel_traitsILi32ELi16ELi1ELb0ELb1ELb0ELb1EN3c108BFloat16EfEEv13SSMParamsBase,(.L_x_5277 - _Z25selective_scan_fwd_kernelI32Selective_Scan_fwd_kernel_traitsILi32ELi16ELi1ELb0ELb1ELb0ELb1EN3c108BFloat16EfEEv13SSMParamsBase)
        .other          _Z25selective_scan_fwd_kernelI32Selective_Scan_fwd_kernel_traitsILi32ELi16ELi1ELb0ELb1ELb0ELb1EN3c108BFloat16EfEEv13SSMParamsBase,@"STO_CUDA_ENTRY STV_DEFAULT"
_Z25selective_scan_fwd_kernelI32Selective_Scan_fwd_kernel_traitsILi32ELi16ELi1ELb0ELb1ELb0ELb1EN3c108BFloat16EfEEv13SSMParamsBase:
.text._Z25selective_scan_fwd_kernelI32Selective_Scan_fwd_kernel_traitsILi32ELi16ELi1ELb0ELb1ELb0ELb1EN3c108BFloat16EfEEv13SSMParamsBase:
        /* <DEDUP_REMOVED lines=140> */
.L_x_4168:
[----:B0-----:R-:W0:Y:S01]  /*08c0*/  LDC R2, c[0x0][0x218] ;  /* 0x00008600ff027b82 */ /* 0x001e220000000800 */
[----:B------:R-:W-:Y:S01]  /*08d0*/  PRMT R3, RZ, 0x7610, R3 ;  /* 0x00007610ff037816 */ /* 0x000fe20000000003 */
[----:B0-----:R-:W-:-:S05]  /*08e0*/  IMAD R81, R31, -0x200, R2 ;  /* 0xfffffe001f517824 */ /* 0x001fca00078e0202 */
[-C--:B------:R-:W-:Y:S01]  /*08f0*/  ISETP.GE.AND P0, PT, R10, R81.reuse, PT ;  /* 0x000000510a00720c */ /* 0x080fe20003f06270 */
[----:B------:R-:W-:Y:S01]  /*0900*/  BAR.SYNC.DEFER_BLOCKING 0x0 ;  /* 0x0000000000007b1d */ /* 0x000fe20000010000 */
[-C--:B------:R-:W-:Y:S02]  /*0910*/  ISETP.GE.AND P1, PT, R48, R81.reuse, PT ;  /* 0x000000513000720c */ /* 0x080fe40003f26270 */
[-C--:B------:R-:W-:Y:S02]  /*0920*/  ISETP.GE.AND P2, PT, R49, R81.reuse, PT ;  /* 0x000000513100720c */ /* 0x080fe40003f46270 */
[----:B------:R-:W-:Y:S02]  /*0930*/  ISETP.GE.AND P3, PT, R50, R81, PT ;  /* 0x000000513200720c */ /* 0x000fe40003f66270 */
[----:B--2---:R-:W-:Y:S02]  /*0940*/  PRMT R13, RZ, 0x7610, R13 ;  /* 0x00007610ff0d7816 */ /* 0x004fe4000000000d */
[----:B------:R-:W-:-:S02]  /*0950*/  PRMT R2, RZ, 0x7610, R2 ;  /* 0x00007610ff027816 */ /* 0x000fc40000000002 */
[----:B------:R-:W-:Y:S02]  /*0960*/  PRMT R15, RZ, 0x7610, R15 ;  /* 0x00007610ff0f7816 */ /* 0x000fe4000000000f */
[----:B------:R-:W-:Y:S01]  /*0970*/  PRMT R12, RZ, 0x7610, R12 ;  /* 0x00007610ff0c7816 */ /* 0x000fe2000000000c */
[----:B------:R-:W2:Y:S01]  /*0980*/  @!P0 LDG.E.U16 R3, desc[UR10][R4.64] ;  /* 0x0000000a04038981 */ /* 0x000ea2000c1e1500 */
[-C--:B------:R-:W-:Y:S02]  /*0990*/  ISETP.GE.AND P0, PT, R65, R81.reuse, PT ;  /* 0x000000514100720c */ /* 0x080fe40003f06270 */
[-C--:B------:R-:W-:Y:S01]  /*09a0*/  ISETP.GE.AND P4, PT, R51, R81.reuse, PT ;  /* 0x000000513300720c */ /* 0x080fe20003f86270 */
[----:B------:R-:W3:Y:S01]  /*09b0*/  @!P1 LDG.E.U16 R2, desc[UR10][R4.64+0x80] ;  /* 0x0000800a04029981 */ /* 0x000ee2000c1e1500 */
[-C--:B------:R-:W-:Y:S02]  /*09c0*/  ISETP.GE.AND P1, PT, R53, R81.reuse, PT ;  /* 0x000000513500720c */ /* 0x080fe40003f26270 */
[----:B------:R-:W-:Y:S01]  /*09d0*/  PRMT R17, RZ, 0x7610, R17 ;  /* 0x00007610ff117816 */ /* 0x000fe20000000011 */
[----:B------:R-:W4:Y:S01]  /*09e0*/  @!P2 LDG.E.U16 R15, desc[UR10][R4.64+0xc0] ;  /* 0x0000c00a040fa981 */ /* 0x000f22000c1e1500 */
[----:B------:R-:W-:-:S03]  /*09f0*/  ISETP.GE.AND P2, PT, R54, R81, PT ;  /* 0x000000513600720c */ /* 0x000fc60003f46270 */
[----:B------:R-:W4:Y:S04]  /*0a00*/  @!P3 LDG.E.U16 R12, desc[UR10][R4.64+0x100] ;  /* 0x0001000a040cb981 */ /* 0x000f28000c1e1500 */
[----:B------:R-:W3:Y:S01]  /*0a10*/  @!P0 LDG.E.U16 R13, desc[UR10][R4.64+0x40] ;  /* 0x0000400a040d8981 */ /* 0x000ee2000c1e1500 */
[-C--:B------:R-:W-:Y:S02]  /*0a20*/  ISETP.GE.AND P0, PT, R52, R81.reuse, PT ;  /* 0x000000513400720c */ /* 0x080fe40003f06270 */
[----:B------:R-:W-:Y:S01]  /*0a30*/  ISETP.GE.AND P3, PT, R55, R81, PT ;  /* 0x000000513700720c */ /* 0x000fe20003f66270 */
[----:B------:R-:W4:Y:S01]  /*0a40*/  @!P4 LDG.E.U16 R17, desc[UR10][R4.64+0x140] ;  /* 0x0001400a0411c981 */ /* 0x000f22000c1e1500 */
[----:B------:R-:W-:Y:S02]  /*0a50*/  PRMT R14, RZ, 0x7610, R14 ;  /* 0x00007610ff0e7816 */ /* 0x000fe4000000000e */
[----:B------:R-:W-:-:S02]  /*0a60*/  PRMT R19, RZ, 0x7610, R19 ;  /* 0x00007610ff137816 */ /* 0x000fc40000000013 */
[----:B------:R-:W-:Y:S02]  /*0a70*/  PRMT R16, RZ, 0x7610, R16 ;  /* 0x00007610ff107816 */ /* 0x000fe40000000010 */
        /* <DEDUP_REMOVED lines=16> */
[----:B------:R-:W-:Y:S01]  /*0b80*/  ISETP.GE.AND P4, PT, R61, R81, PT ;  /* 0x000000513d00720c */ /* 0x000fe20003f86270 */
[----:B------:R-:W4:Y:S04]  /*0b90*/  @!P0 LDG.E.U16 R20, desc[UR10][R4.64+0x2c0] ;  /* 0x0002c00a04148981 */ /* 0x000f28000c1e1500 */
[----:B------:R-:W4:Y:S04]  /*0ba0*/  @!P1 LDG.E.U16 R23, desc[UR10][R4.64+0x300] ;  /* 0x0003000a04179981 */ /* 0x000f28000c1e1500 */
[----:B------:R-:W4:Y:S01]  /*0bb0*/  @!P2 LDG.E.U16 R22, desc[UR10][R4.64+0x340] ;  /* 0x0003400a0416a981 */ /* 0x000f22000c1e1500 */
[----:B------:R-:W-:-:S03]  /*0bc0*/  PRMT R85, RZ, 0x7610, R85 ;  /* 0x00007610ff557816 */ /* 0x000fc60000000055 */
[----:B------:R-:W4:Y:S04]  /*0bd0*/  @!P3 LDG.E.U16 R83, desc[UR10][R4.64+0x380] ;  /* 0x0003800a0453b981 */ /* 0x000f28000c1e1500 */
[----:B------:R-:W4:Y:S01]  /*0be0*/  @!P4 LDG.E.U16 R85, desc[UR10][R4.64+0x3c0] ;  /* 0x0003c00a0455c981 */ /* 0x000f22000c1e1500 */
[----:B------:R-:W0:Y:S01]  /*0bf0*/  S2R R67, SR_CgaCtaId ;  /* 0x0000000000437919 */ /* 0x000e220000008800 */
[----:B------:R-:W-:Y:S02]  /*0c00*/  MOV R80, 0x400 ;  /* 0x0000040000507802 */ /* 0x000fe40000000f00 */
[C---:B------:R-:W-:Y:S01]  /*0c10*/  IADD3 R75, R30.reuse, 0xa0, RZ ;  /* 0x000000a01e4b7810 */ /* 0x040fe20007ffe0ff */
[C---:B------:R-:W-:Y:S01]  /*0c20*/  VIADD R69, R30.reuse, 0x40 ;  /* 0x000000401e457836 */ /* 0x040fe20000000000 */
[----:B------:R-:W-:-:S02]  /*0c30*/  IADD3 R71, R30, 0x60, RZ ;  /* 0x000000601e477810 */ /* 0x000fc40007ffe0ff */
[-C--:B------:R-:W-:Y:S01]  /*0c40*/  LEA.HI.SX32 R75, R75, R30.reuse, 0x1b ;  /* 0x0000001e4b4b7211 */ /* 0x080fe200078fdaff */
[C---:B------:R-:W-:Y:S01]  /*0c50*/  VIADD R73, R30.reuse, 0x80 ;  /* 0x000000801e497836 */ /* 0x040fe20000000000 */
[-C--:B------:R-:W-:Y:S02]  /*0c60*/  LEA.HI.SX32 R71, R71, R30.reuse, 0x1b ;  /* 0x0000001e47477211 */ /* 0x080fe400078fdaff */
[-C--:B------:R-:W-:Y:S02]  /*0c70*/  LEA.HI.SX32 R69, R69, R30.reuse, 0x1b ;  /* 0x0000001e45457211 */ /* 0x080fe400078fdaff */
[----:B------:R-:W-:Y:S02]  /*0c80*/  LEA.HI.SX32 R73, R73, R30, 0x1b ;  /* 0x0000001e49497211 */ /* 0x000fe400078fdaff */
[----:B0-----:R-:W-:Y:S02]  /*0c90*/  LEA R80, R67, R80, 0x18 ;  /* 0x0000005043507211 */ /* 0x001fe400078ec0ff */
[----:B------:R-:W-:-:S05]  /*0ca0*/  LEA.HI.SX32 R67, R30, R30, 0x1b ;  /* 0x0000001e1e437211 */ /* 0x000fca00078fdaff */
[----:B------:R-:W-:Y:S01]  /*0cb0*/  IMAD R64, R67, 0x2, R80 ;  /* 0x0000000243407824 */ /* 0x000fe200078e0250 */
[----:B------:R-:W-:-:S04]  /*0cc0*/  IADD3 R67, R30, 0x20, RZ ;  /* 0x000000201e437810 */ /* 0x000fc80007ffe0ff */
[----:B------:R-:W-:Y:S01]  /*0cd0*/  LEA.HI.SX32 R67, R67, R30, 0x1b ;  /* 0x0000001e43437211 */ /* 0x000fe200078fdaff */
[--C-:B------:R-:W-:Y:S02]  /*0ce0*/  IMAD R66, R75, 0x2, R80.reuse ;  /* 0x000000024b427824 */ /* 0x100fe400078e0250 */
[C---:B------:R-:W-:Y:S02]  /*0cf0*/  VIADD R75, R30.reuse, 0x120 ;  /* 0x000001201e4b7836 */ /* 0x040fe40000000000 */
[--C-:B------:R-:W-:Y:S01]  /*0d00*/  IMAD R70, R67, 0x2, R80.reuse ;  /* 0x0000000243467824 */ /* 0x100fe200078e0250 */
[-C--:B------:R-:W-:Y:S01]  /*0d10*/  LEA R69, R69, R80.reuse, 0x1 ;  /* 0x0000005045457211 */ /* 0x080fe200078e08ff */
[----:B------:R-:W-:Y:S01]  /*0d20*/  IMAD R68, R71, 0x2, R80 ;  /* 0x0000000247447824 */ /* 0x000fe200078e0250 */
[----:B------:R-:W-:Y:S01]  /*0d30*/  LEA R67, R73, R80, 0x1 ;  /* 0x0000005049437211 */ /* 0x000fe200078e08ff */
[C---:B------:R-:W-:Y:S01]  /*0d40*/  VIADD R71, R30.reuse, 0xe0 ;  /* 0x000000e01e477836 */ /* 0x040fe20000000000 */
[----:B------:R-:W-:-:S02]  /*0d50*/  IADD3 R77, R30, 0x140, RZ ;  /* 0x000001401e4d7810 */ /* 0x000fc40007ffe0ff */
[C---:B------:R-:W-:Y:S02]  /*0d60*/  IADD3 R73, R30.reuse, 0x100, RZ ;  /* 0x000001001e497810 */ /* 0x040fe40007ffe0ff */
[-C--:B------:R-:W-:Y:S02]  /*0d70*/  LEA.HI.SX32 R71, R71, R30.reuse, 0x1b ;  /* 0x0000001e47477211 */ /* 0x080fe400078fdaff */
[-C--:B------:R-:W-:Y:S02]  /*0d80*/  LEA.HI.SX32 R77, R77, R30.reuse, 0x1b ;  /* 0x0000001e4d4d7211 */ /* 0x080fe400078fdaff */
[----:B------:R-:W-:Y:S02]  /*0d90*/  LEA.HI.SX32 R73, R73, R30, 0x1b ;  /* 0x0000001e49497211 */ /* 0x000fe400078fdaff */
[----:B------:R-:W-:Y:S01]  /*0da0*/  LEA R74, R71, R80, 0x1 ;  /* 0x00000050474a7211 */ /* 0x000fe200078e08ff */
[--C-:B------:R-:W-:Y:S01]  /*0db0*/  IMAD R71, R77, 0x2, R80.reuse ;  /* 0x000000024d477824 */ /* 0x100fe200078e0250 */
[----:B------:R-:W-:Y:S01]  /*0dc0*/  IADD3 R77, R30, 0x1e0, RZ ;  /* 0x000001e01e4d7810 */ /* 0x000fe20007ffe0ff */
        /* <DEDUP_REMOVED lines=24> */
[----:B---3--:R0:W-:Y:S04]  /*0f50*/  STS.U16 [R70+0x40], R13 ;  /* 0x0000400d46007388 */ /* 0x0081e80000000400 */
[----:B------:R-:W-:Y:S01]  /*0f60*/  STS.U16 [R69+0x80], R2 ;  /* 0x0000800245007388 */ /* 0x000fe20000000400 */
[----:B0-----:R-:W-:Y:S01]  /*0f70*/  LEA.HI.SX32 R13, R75, R30, 0x1b ;  /* 0x0000001e4b0d7211 */ /* 0x001fe200078fdaff */
[----:B------:R-:W-:Y:S02]  /*0f80*/  IMAD R75, R3, 0x2, R80 ;  /* 0x00000002034b7824 */ /* 0x000fe400078e0250 */
[----:B----4-:R0:W-:Y:S01]  /*0f90*/  STS.U16 [R68+0xc0], R15 ;  /* 0x0000c00f44007388 */ /* 0x0101e20000000400 */
[----:B------:R-:W-:-:S02]  /*0fa0*/  IADD3 R3, R30, 0x160, RZ ;  /* 0x000001601e037810 */ /* 0x000fc40007ffe0ff */
[----:B------:R-:W-:Y:S01]  /*0fb0*/  LEA R72, R13, R80, 0x1 ;  /* 0x000000500d487211 */ /* 0x000fe200078e08ff */
[----:B------:R-:W-:Y:S01]  /*0fc0*/  STS.U16 [R67+0x100], R12 ;  /* 0x0001000c43007388 */ /* 0x000fe20000000400 */
[C---:B------:R-:W-:Y:S01]  /*0fd0*/  VIADD R13, R30.reuse, 0x180 ;  /* 0x000001801e0d7836 */ /* 0x040fe20000000000 */
[-C--:B------:R-:W-:Y:S02]  /*0fe0*/  LEA.HI.SX32 R3, R3, R30.reuse, 0x1b ;  /* 0x0000001e03037211 */ /* 0x080fe400078fdaff */
[----:B------:R1:W-:Y:S01]  /*0ff0*/  STS.U16 [R66+0x140], R17 ;  /* 0x0001401142007388 */ /* 0x0003e20000000400 */
[C---:B0-----:R-:W-:Y:S02]  /*1000*/  IADD3 R15, R30.reuse, 0x1a0, RZ ;  /* 0x000001a01e0f7810 */ /* 0x041fe40007ffe0ff */
[-C--:B------:R-:W-:Y:S02]  /*1010*/  LEA.HI.SX32 R13, R13, R30.reuse, 0x1b ;  /* 0x0000001e0d0d7211 */ /* 0x080fe400078fdaff */
[----:B------:R-:W-:Y:S01]  /*1020*/  LEA.HI.SX32 R15, R15, R30, 0x1b ;  /* 0x0000001e0f0f7211 */ /* 0x000fe200078fdaff */
[----:B-1----:R-:W-:Y:S01]  /*1030*/  VIADD R17, R30, 0x1c0 ;  /* 0x000001c01e117836 */ /* 0x002fe20000000000 */
[----:B------:R-:W-:Y:S01]  /*1040*/  STS.U16 [R75+0x180], R14 ;  /* 0x0001800e4b007388 */ /* 0x000fe20000000400 */
[----:B------:R-:W-:Y:S01]  /*1050*/  IMAD R79, R3, 0x2, R80 ;  /* 0x00000002034f7824 */ /* 0x000fe200078e0250 */
[----:B------:R-:W-:-:S02]  /*1060*/  LEA R78, R13, R80, 0x1 ;  /* 0x000000500d4e7211 */ /* 0x000fc400078e08ff */
[-C--:B------:R-:W-:Y:S01]  /*1070*/  LEA.HI.SX32 R17, R17, R30.reuse, 0x1b ;  /* 0x0000001e11117211 */ /* 0x080fe200078fdaff */
[----:B------:R-:W-:Y:S01]  /*1080*/  STS.U16 [R74+0x1c0], R19 ;  /* 0x0001c0134a007388 */ /* 0x000fe20000000400 */
[----:B------:R-:W-:Y:S01]  /*1090*/  LEA.HI.SX32 R3, R77, R30, 0x1b ;  /* 0x0000001e4d037211 */ /* 0x000fe200078fdaff */
[----:B------:R-:W-:Y:S01]  /*10a0*/  IMAD R77, R15, 0x2, R80 ;  /* 0x000000020f4d7824 */ /* 0x000fe200078e0250 */
[----:B------:R-:W-:Y:S01]  /*10b0*/  LEA R76, R17, R80, 0x1 ;  /* 0x00000050114c7211 */ /* 0x000fe200078e08ff */
[----:B------:R-:W-:Y:S01]  /*10c0*/  STS.U16 [R73+0x200], R16 ;  /* 0x0002001049007388 */ /* 0x000fe20000000400 */
[----:B------:R-:W-:-:S03]  /*10d0*/  SHF.L.U32 R12, R30, 0x4, RZ ;  /* 0x000000041e0c7819 */ /* 0x000fc600000006ff */
[----:B------:R-:W-:Y:S04]  /*10e0*/  STS.U16 [R72+0x240], R21 ;  /* 0x0002401548007388 */ /* 0x000fe80000000400 */
[----:B------:R-:W-:Y:S04]  /*10f0*/  STS.U16 [R71+0x280], R18 ;  /* 0x0002801247007388 */ /* 0x000fe80000000400 */
[----:B------:R-:W-:Y:S04]  /*1100*/  STS.U16 [R79+0x2c0], R20 ;  /* 0x0002c0144f007388 */ /* 0x000fe80000000400 */
[----:B------:R-:W-:Y:S04]  /*1110*/  STS.U16 [R78+0x300], R23 ;  /* 0x000300174e007388 */ /* 0x000fe80000000400 */
[----:B------:R-:W-:Y:S04]  /*1120*/  STS.U16 [R77+0x340], R22 ;  /* 0x000340164d007388 */ /* 0x000fe80000000400 */
[----:B------:R0:W-:Y:S01]  /*1130*/  STS.U16 [R76+0x380], R83 ;  /* 0x000380534c007388 */ /* 0x0001e20000000400 */
[----:B------:R-:W-:Y:S01]  /*1140*/  IMAD R82, R3, 0x2, R80 ;  /* 0x0000000203527824 */ /* 0x000fe200078e0250 */
[----:B0-----:R-:W-:-:S04]  /*1150*/  LEA.HI.SX32 R83, R12, R12, 0x1b ;  /* 0x0000000c0c537211 */ /* 0x001fc800078fdaff */
[----:B------:R0:W-:Y:S01]  /*1160*/  STS.U16 [R82+0x3c0], R85 ;  /* 0x0003c05552007388 */ /* 0x0001e20000000400 */
[----:B------:R-:W-:Y:S01]  /*1170*/  IMAD R83, R83, 0x2, R80 ;  /* 0x0000000253537824 */ /* 0x000fe200078e0250 */
        /* <DEDUP_REMOVED lines=22> */
[----:B0-----:R-:W-:-:S03]  /*12e0*/  PRMT R85, RZ, 0x7610, R85 ;  /* 0x00007610ff557816 */ /* 0x001fc60000000055 */
        /* <DEDUP_REMOVED lines=49> */
[----:B------:R-:W-:Y:S04]  /*1600*/  LDS.U16 R88, [R83+0x8] ;  /* 0x0000080053587984 */ /* 0x000fe80000000400 */
        /* <DEDUP_REMOVED lines=16> */
[----:B------:R-:W-:Y:S02]  /*1710*/  ISETP.EQ.OR P4, PT, RZ, UR4, P4 ;  /* 0x00000004ff007c0c */ /* 0x000fe4000a782670 */
[----:B----4-:R-:W-:Y:S01]  /*1720*/  SHF.L.U32 R87, R87, 0x10, RZ ;  /* 0x0000001057577819 */ /* 0x010fe200000006ff */
[----:B0-----:R-:W-:Y:S01]  /*1730*/  IMAD.U32 R85, R85, 0x10000, RZ ;  /* 0x0001000055557824 */ /* 0x001fe200078e00ff */
[----:B------:R-:W-:Y:S01]  /*1740*/  ISETP.GE.AND P6, PT, R90, 0x1, PT ;  /* 0x000000015a00780c */ /* 0x000fe20003fc6270 */
[--C-:B------:R-:W-:Y:S01]  /*1750*/  FADD.FTZ R90, R107, R26.reuse ;  /* 0x0000001a6b5a7221 */ /* 0x100fe20000010000 */
[----:B------:R-:W-:Y:S01]  /*1760*/  SHF.L.U32 R109, R88, 0x10, RZ ;  /* 0x00000010586d7819 */ /* 0x000fe200000006ff */
[--C-:B------:R-:W-:Y:S01]  /*1770*/  FADD.FTZ R84, R87, R26.reuse ;  /* 0x0000001a57547221 */ /* 0x100fe20000010000 */
[--C-:B------:R-:W-:Y:S01]  /*1780*/  FADD.FTZ R85, R85, R26.reuse ;  /* 0x0000001a55557221 */ /* 0x100fe20000010000 */
[--C-:B------:R-:W-:Y:S01]  /*1790*/  FADD.FTZ R87, R111, R26.reuse ;  /* 0x0000001a6f577221 */ /* 0x100fe20000010000 */
[----:B------:R-:W-:Y:S01]  /*17a0*/  SHF.L.U32 R91, R91, 0x10, RZ ;  /* 0x000000105b5b7819 */ /* 0x000fe200000006ff */
[----:B------:R-:W-:Y:S01]  /*17b0*/  FADD.FTZ R86, R109, R26 ;  /* 0x0000001a6d567221 */ /* 0x000fe20000010000 */
[----:B------:R-:W-:-:S02]  /*17c0*/  FSETP.GTU.FTZ.AND P5, PT, R90, 20, PT ;  /* 0x41a000005a00780b */ /* 0x000fc40003fbc000 */
        /* <DEDUP_REMOVED lines=38> */
.L_x_4129:
[----:B------:R-:W-:Y:S05]  /*1a30*/  BSYNC B0 ;  /* 0x0000000000007941 */ /* 0x000fea0003800000 */
.L_x_4128:
        /* <DEDUP_REMOVED lines=36> */
.L_x_4131:
[----:B------:R-:W-:Y:S05]  /*1c80*/  BSYNC B0 ;  /* 0x0000000000007941 */ /* 0x000fea0003800000 */
.L_x_4130:
        /* <DEDUP_REMOVED lines=38> */
.L_x_4133:
[----:B------:R-:W-:Y:S05]  /*1ef0*/  BSYNC B0 ;  /* 0x0000000000007941 */ /* 0x000fea0003800000 */
.L_x_4132:
        /* <DEDUP_REMOVED lines=36> */
.L_x_4135:
[----:B------:R-:W-:Y:S05]  /*2140*/  BSYNC B0 ;  /* 0x0000000000007941 */ /* 0x000fea0003800000 */
.L_x_4134:
        /* <DEDUP_REMOVED lines=38> */
.L_x_4137:
[----:B------:R-:W-:Y:S05]  /*23b0*/  BSYNC B0 ;  /* 0x0000000000007941 */ /* 0x000fea0003800000 */
.L_x_4136:
        /* <DEDUP_REMOVED lines=36> */
.L_x_4139:
[----:B------:R-:W-:Y:S05]  /*2600*/  BSYNC B0 ;  /* 0x0000000000007941 */ /* 0x000fea0003800000 */
.L_x_4138:
        /* <DEDUP_REMOVED lines=38> */
.L_x_4141:
[----:B------:R-:W-:Y:S05]  /*2870*/  BSYNC B0 ;  /* 0x0000000000007941 */ /* 0x000fea0003800000 */
.L_x_4140:
        /* <DEDUP_REMOVED lines=37> */
.L_x_4143:
[----:B------:R-:W-:Y:S05]  /*2ad0*/  BSYNC B0 ;  /* 0x0000000000007941 */ /* 0x000fea0003800000 */
.L_x_4142:
        /* <DEDUP_REMOVED lines=42> */
.L_x_4145:
[----:B------:R-:W-:Y:S05]  /*2d80*/  BSYNC B0 ;  /* 0x0000000000007941 */ /* 0x000fea0003800000 */
.L_x_4144:
        /* <DEDUP_REMOVED lines=40> */
.L_x_4147:
[----:B------:R-:W-:Y:S05]  /*3010*/  BSYNC B0 ;  /* 0x0000000000007941 */ /* 0x000fea0003800000 */
.L_x_4146:
        /* <DEDUP_REMOVED lines=46> */
.L_x_4149:
[----:B------:R-:W-:Y:S05]  /*3300*/  BSYNC B0 ;  /* 0x0000000000007941 */ /* 0x000fea0003800000 */
.L_x_4148:
        /* <DEDUP_REMOVED lines=33> */
.L_x_4151:
[----:B------:R-:W-:Y:S05]  /*3520*/  BSYNC B0 ;  /* 0x0000000000007941 */ /* 0x000fea0003800000 */
.L_x_4150:
        /* <DEDUP_REMOVED lines=33> */
.L_x_4153:
[----:B------:R-:W-:Y:S05]  /*3740*/  BSYNC B0 ;  /* 0x0000000000007941 */ /* 0x000fea0003800000 */
.L_x_4152:
        /* <DEDUP_REMOVED lines=33> */
.L_x_4155:
[----:B------:R-:W-:Y:S05]  /*3960*/  BSYNC B0 ;  /* 0x0000000000007941 */ /* 0x000fea0003800000 */
.L_x_4154:
        /* <DEDUP_REMOVED lines=33> */
.L_x_4157:
[----:B------:R-:W-:Y:S05]  /*3b80*/  BSYNC B0 ;  /* 0x0000000000007941 */ /* 0x000fea0003800000 */
.L_x_4156:
        /* <DEDUP_REMOVED lines=33> */
.L_x_4159:
[----:B------:R-:W-:Y:S05]  /*3da0*/  BSYNC B0 ;  /* 0x0000000000007941 */ /* 0x000fea0003800000 */
.L_x_4158:
        /* <DEDUP_REMOVED lines=39> */
[----:B------:R-:W-:Y:S01]  /*4020*/  ISETP.GE.AND P1, PT, R10, R81, PT ;  /* 0x000000510a00720c */ /* 0x000fe20003f26270 */
[----:B------:R-:W-:Y:S01]  /*4030*/  FMUL.FTZ R106, R106, R97 ;  /* 0x000000616a6a7220 */ /* 0x000fe20000410000 */
[----:B------:R-:W-:Y:S01]  /*4040*/  ISETP.EQ.OR P0, PT, R31, RZ, P0 ;  /* 0x000000ff1f00720c */ /* 0x000fe20000702670 */
[----:B------:R-:W-:Y:S01]  /*4050*/  ULDC UR6, c[0x0][0x21c] ;  /* 0x0000870000067ab9 */ /* 0x000fe20000000800 */
[----:B------:R-:W-:Y:S01]  /*4060*/  MOV R134, R81 ;  /* 0x0000005100867202 */ /* 0x000fe20000000f00 */
[----:B------:R-:W-:Y:S01]  /*4070*/  ULDC.64 UR4, c[0x0][0x238] ;  /* 0x00008e0000047ab9 */ /* 0x000fe20000000a00 */
[----:B------:R-:W3:Y:S01]  /*4080*/  LDC.64 R14, c[0x0][0x2e0] ;  /* 0x0000b800ff0e7b82 */ /* 0x000ee20000000a00 */
[----:B------:R-:W-:Y:S01]  /*4090*/  ULDC.64 UR8, c[0x0][0x250] ;  /* 0x0000940000087ab9 */ /* 0x000fe20000000a00 */
[----:B------:R-:W-:-:S06]  /*40a0*/  ULDC.64 UR14, c[0x0][0x270] ;  /* 0x00009c00000e7ab9 */ /* 0x000fcc0000000a00 */
[----:B------:R-:W4:Y:S02]  /*40b0*/  LDC.64 R16, c[0x0][0x310] ;  /* 0x0000c400ff107b82 */ /* 0x000f240000000a00 */
.L_x_4163:
        /* <DEDUP_REMOVED lines=14> */
[----:B------:R-:W-:Y:S02]  /*41a0*/  ISETP.GE.AND P3, PT, R50, R134, PT ;  /* 0x000000863200720c */ /* 0x000fe40003f66270 */
        /* <DEDUP_REMOVED lines=18> */
[----:B--2---:R-:W-:Y:S02]  /*42d0*/  LEA R20, P6, R22, R12, 0x2 ;  /* 0x0000000c16147211 */ /* 0x004fe400078c10ff */
[----:B------:R-:W-:Y:S01]  /*42e0*/  PRMT R141, RZ, 0x7610, R141 ;  /* 0x00007610ff8d7816 */ /* 0x000fe2000000008d */
[----:B------:R-:W2:Y:S01]  /*42f0*/  @!P5 LDG.E.U16 R136, desc[UR10][R18.64+0x180] ;  /* 0x0001800a1288d981 */ /* 0x000ea2000c1e1500 */
[----:B------:R-:W-:Y:S02]  /*4300*/  ISETP.GE.AND P5, PT, R56, R134, PT ;  /* 0x000000863800720c */ /* 0x000fe40003fa6270 */
[----:B------:R-:W-:Y:S02]  /*4310*/  LEA.HI.X R21, R22, R13, R21, 0x2, P6 ;  /* 0x0000000d16157211 */ /* 0x000fe400030f1415 */
[----:B------:R-:W-:Y:S01]  /*4320*/  PRMT R22, RZ, 0x7610, R22 ;  /* 0x00007610ff167816 */ /* 0x000fe20000000016 */
[----:B------:R-:W2:Y:S01]  /*4330*/  @!P4 LDG.E.U16 R141, desc[UR10][R18.64+0x1c0] ;  /* 0x0001c00a128dc981 */ /* 0x000ea2000c1e1500 */
[----:B------:R-:W-:-:S02]  /*4340*/  PRMT R143, RZ, 0x7610, R143 ;  /* 0x00007610ff8f7816 */ /* 0x000fc4000000008f */
[----:B------:R-:W-:Y:S01]  /*4350*/  PRMT R23, RZ, 0x7610, R23 ;  /* 0x00007610ff177816 */ /* 0x000fe20000000017 */
[----:B------:R0:W2:Y:S01]  /*4360*/  LDG.E R20, desc[UR10][R20.64] ;  /* 0x0000000a14147981 */ /* 0x0000a2000c1e1900 */
[----:B------:R-:W-:Y:S02]  /*4370*/  PRMT R138, RZ, 0x7610, R138 ;  /* 0x00007610ff8a7816 */ /* 0x000fe4000000008a */
[-C--:B------:R-:W-:Y:S01]  /*4380*/  ISETP.GE.AND P4, PT, R57, R134.reuse, PT ;  /* 0x000000863900720c */ /* 0x080fe20003f86270 */
        /* <DEDUP_REMOVED lines=25> */
[----:B------:R-:W-:Y:S04]  /*4520*/  STS.U16 [R67+0x100], R80 ;  /* 0x0001005043007388 */ /* 0x000fe80000000400 */
[----:B------:R1:W-:Y:S04]  /*4530*/  STS.U16 [R66+0x140], R139 ;  /* 0x0001408b42007388 */ /* 0x0003e80000000400 */
[----:B--2---:R-:W-:Y:S04]  /*4540*/  STS.U16 [R75+0x180], R136 ;  /* 0x000180884b007388 */ /* 0x004fe80000000400 */
[----:B------:R-:W-:Y:S04]  /*4550*/  STS.U16 [R74+0x1c0], R141 ;  /* 0x0001c08d4a007388 */ /* 0x000fe80000000400 */
[----:B------:R-:W-:Y:S04]  /*4560*/  STS.U16 [R73+0x200], R22 ;  /* 0x0002001649007388 */ /* 0x000fe80000000400 */
[----:B------:R2:W-:Y:S04]  /*4570*/  STS.U16 [R72+0x240], R143 ;  /* 0x0002408f48007388 */ /* 0x0005e80000000400 */
[----:B------:R-:W-:Y:S04]  /*4580*/  STS.U16 [R71+0x280], R138 ;  /* 0x0002808a47007388 */ /* 0x000fe80000000400 */
[----:B------:R3:W-:Y:S04]  /*4590*/  STS.U16 [R79+0x2c0], R140 ;  /* 0x0002c08c4f007388 */ /* 0x0007e80000000400 */
[----:B------:R-:W-:Y:S04]  /*45a0*/  STS.U16 [R78+0x300], R145 ;  /* 0x000300914e007388 */ /* 0x000fe80000000400 */
[----:B------:R4:W-:Y:S01]  /*45b0*/  STS.U16 [R77+0x340], R142 ;  /* 0x0003408e4d007388 */ /* 0x0009e20000000400 */
[----:B0-----:R-:W3:Y:S03]  /*45c0*/  S2R R28, SR_TID.X ;  /* 0x00000000001c7919 */ /* 0x001ee60000002100 */
[----:B------:R-:W-:Y:S04]  /*45d0*/  STS.U16 [R76+0x380], R147 ;  /* 0x000380934c007388 */ /* 0x000fe80000000400 */
[----:B------:R-:W-:Y:S01]  /*45e0*/  STS.U16 [R82+0x3c0], R149 ;  /* 0x0003c09552007388 */ /* 0x000fe20000000400 */
[----:B------:R-:W-:-:S03]  /*45f0*/  NOP ;  /* 0x0000000000007918 */ /* 0x000fc60000000000 */
[----:B------:R-:W0:Y:S01]  /*4600*/  LDS.U16 R22, [R83] ;  /* 0x0000000053167984 */ /* 0x000e220000000400 */
[----:B------:R-:W-:-:S03]  /*4610*/  FMUL.FTZ R154, R20, 1.4426950216293334961 ;  /* 0x3fb8aa3b149a7820 */ /* 0x000fc60000410000 */
[----:B------:R-:W0:Y:S01]  /*4620*/  LDS.U16 R80, [R83+0x4] ;  /* 0x0000040053507984 */ /* 0x000e220000000400 */
[----:B------:R-:W-:-:S03]  /*4630*/  FMUL.FTZ R18, R154, R89 ;  /* 0x000000599a127220 */ /* 0x000fc60000410000 */
[----:B------:R-:W0:Y:S01]  /*4640*/  LDS.U16 R141, [R83+0x6] ;  /* 0x00000600538d7984 */ /* 0x000e220000000400 */
[----:B-1----:R1:W0:Y:S01]  /*4650*/  MUFU.EX2 R139, R18 ;  /* 0x00000012008b7308 */ /* 0x0022220000000800 */
[----:B------:R-:W-:Y:S01]  /*4660*/  FMUL.FTZ R20, R154, R90 ;  /* 0x0000005a9a147220 */ /* 0x000fe20000410000 */
[----:B------:R-:W-:Y:S01]  /*4670*/  IMAD R81, R31, -0x200, R130 ;  /* 0xfffffe001f517824 */ /* 0x000fe200078e0282 */
[----:B------:R-:W0:Y:S04]  /*4680*/  LDS.U16 R23, [R83+0x2] ;  /* 0x0000020053177984 */ /* 0x000e280000000400 */
[----:B------:R-:W-:Y:S01]  /*4690*/  LDS.U16 R147, [R83+0xc] ;  /* 0x00000c0053937984 */ /* 0x000fe20000000400 */
[----:B-1----:R-:W-:Y:S01]  /*46a0*/  MOV R18, R6 ;  /* 0x0000000600127202 */ /* 0x002fe20000000f00 */
[----:B--2---:R1:W2:Y:S04]  /*46b0*/  MUFU.EX2 R143, R20 ;  /* 0x00000014008f7308 */ /* 0x0042a80000000800 */
[----:B------:R-:W-:-:S04]  /*46c0*/  IMAD.WIDE.U32 R18, R135, UR14, R18 ;  /* 0x0000000e87127c25 */ /* 0x000fc8000f8e0012 */
[----:B------:R-:W-:Y:S01]  /*46d0*/  FMUL.FTZ R136, R154, R84 ;  /* 0x000000549a887220 */ /* 0x000fe20000410000 */
[----:B---3--:R-:W-:Y:S01]  /*46e0*/  IMAD.SHL.U32 R140, R28, 0x10, RZ ;  /* 0x000000101c8c7824 */ /* 0x008fe200078e00ff */
[----:B-1----:R-:W-:Y:S02]  /*46f0*/  LEA R20, P2, R18, R14, 0x2 ;  /* 0x0000000e12147211 */ /* 0x002fe400078410ff */
[----:B------:R-:W-:Y:S01]  /*4700*/  IADD3 R21, R19, R21, RZ ;  /* 0x0000001513157210 */ /* 0x000fe20007ffe0ff */
[----:B----4-:R1:W-:Y:S01]  /*4710*/  MUFU.EX2 R142, R136 ;  /* 0x00000088008e7308 */ /* 0x0103e20000000800 */
[----:B------:R-:W-:Y:S01]  /*4720*/  FMUL.FTZ R137, R154, R85 ;  /* 0x000000559a897220 */ /* 0x000fe20000410000 */
[----:B------:R-:W-:Y:S01]  /*4730*/  LDS.U16 R19, [R83+0x8] ;  /* 0x0000080053137984 */ /* 0x000fe20000000400 */
[----:B------:R-:W-:-:S03]  /*4740*/  LEA.HI.X R21, R18, R15, R21, 0x2, P2 ;  /* 0x0000000f12157211 */ /* 0x000fc600010f1415 */
[----:B------:R-:W3:Y:S01]  /*4750*/  LDS.U16 R18, [R83+0xa] ;  /* 0x00000a0053127984 */ /* 0x000ee20000000400 */
[----:B-1----:R-:W-:Y:S01]  /*4760*/  IADD3 R136, R140, 0x5, RZ ;  /* 0x000000058c887810 */ /* 0x002fe20007ffe0ff */
[----:B------:R0:W1:Y:S03]  /*4770*/  MUFU.EX2 R144, R137 ;  /* 0x0000008900907308 */ /* 0x0000660000000800 */
[----:B------:R-:W-:Y:S02]  /*4780*/  ISETP.GE.U32.AND P6, PT, R136, R81, PT ;  /* 0x000000518800720c */ /* 0x000fe40003fc6070 */
[----:B------:R4:W5:Y:S01]  /*4790*/  LDG.E R136, desc[UR10][R20.64] ;  /* 0x0000000a14887981 */ /* 0x000962000c1e1900 */
[----:B0-----:R-:W-:-:S03]  /*47a0*/  IMAD.U32 R137, R22, 0x10000, RZ ;  /* 0x0001000016897824 */ /* 0x001fc600078e00ff */
[----:B------:R-:W0:Y:S04]  /*47b0*/  LDS.U16 R22, [R83+0xe] ;  /* 0x00000e0053167984 */ /* 0x000e280000000400 */
[----:B----4-:R-:W4:Y:S04]  /*47c0*/  LDS.U16 R20, [R83+0x10] ;  /* 0x0000100053147984 */ /* 0x010f280000000400 */
[----:B------:R-:W1:Y:S01]  /*47d0*/  LDS.U16 R21, [R83+0x12] ;  /* 0x0000120053157984 */ /* 0x000e620000000400 */
[----:B------:R-:W-:Y:S01]  /*47e0*/  SHF.L.U32 R80, R80, 0x10, RZ ;  /* 0x0000001050507819 */ /* 0x000fe200000006ff */
[----:B------:R-:W-:Y:S01]  /*47f0*/  FMUL.FTZ R138, R154, R86 ;  /* 0x000000569a8a7220 */ /* 0x000fe20000410000 */
[-C--:B------:R-:W-:Y:S01]  /*4800*/  ISETP.GE.U32.AND P3, PT, R140, R81.reuse, PT ;  /* 0x000000518c00720c */ /* 0x080fe20003f66070 */
[----:B------:R-:W-:Y:S01]  /*4810*/  IMAD.U32 R141, R141, 0x10000, RZ ;  /* 0x000100008d8d7824 */ /* 0x000fe200078e00ff */
[-C--:B------:R-:W-:Y:S01]  /*4820*/  ISETP.GE.U32.AND P5, PT, R32, R81.reuse, PT ;  /* 0x000000512000720c */ /* 0x080fe20003fa6070 */
[----:B------:R-:W-:Y:S01]  /*4830*/  FMUL.FTZ R80, R101, R80 ;  /* 0x0000005065507220 */ /* 0x000fe20000410000 */
[----:B------:R2:W1:Y:S01]  /*4840*/  MUFU.EX2 R146, R138 ;  /* 0x0000008a00927308 */ /* 0x0004620000000800 */
[----:B------:R-:W-:-:S02]  /*4850*/  ISETP.GE.U32.AND P2, PT, R34, R81, PT ;  /* 0x000000512200720c */ /* 0x000fc40003f46070 */
[----:B------:R-:W-:Y:S02]  /*4860*/  SHF.L.U32 R23, R23, 0x10, RZ ;  /* 0x0000001017177819 */ /* 0x000fe400000006ff */
[----:B--2---:R-:W-:Y:S02]  /*4870*/  FSEL R138, R139, 1, !P3 ;  /* 0x3f8000008b8a7808 */ /* 0x004fe40005800000 */
[----:B---3--:R-:W-:Y:S02]  /*4880*/  SHF.L.U32 R18, R18, 0x10, RZ ;  /* 0x0000001012127819 */ /* 0x008fe400000006ff */
[----:B------:R-:W-:Y:S01]  /*4890*/  FSEL R139, R143, 1, !P5 ;  /* 0x3f8000008f8b7808 */ /* 0x000fe20006800000 */
[----:B------:R-:W-:Y:S01]  /*48a0*/  FMUL.FTZ R143, R100, R141 ;  /* 0x0000008d648f7220 */ /* 0x000fe20000410000 */
[----:B------:R-:W-:Y:S02]  /*48b0*/  FSEL R141, R80, RZ, !P2 ;  /* 0x000000ff508d7208 */ /* 0x000fe40005000000 */
[----:B------:R-:W-:Y:S01]  /*48c0*/  SHF.L.U32 R80, R19, 0x10, RZ ;  /* 0x0000001013507819 */ /* 0x000fe200000006ff */
[----:B------:R-:W-:Y:S01]  /*48d0*/  FMUL.FTZ R19, R129, R18 ;  /* 0x0000001281137220 */ /* 0x000fe20000410000 */
[----:B------:R-:W-:Y:S01]  /*48e0*/  FMUL.FTZ R140, R154, R87 ;  /* 0x000000579a8c7220 */ /* 0x000fe20000410000 */
[----:B------:R-:W2:Y:S01]  /*48f0*/  LDS.U16 R18, [R83+0x14] ;  /* 0x0000140053127984 */ /* 0x000ea20000000400 */
[----:B------:R-:W-:Y:S01]  /*4900*/  FMUL.FTZ R137, R104, R137 ;  /* 0x0000008968897220 */ /* 0x000fe20000410000 */
[----:B------:R-:W-:Y:S01]  /*4910*/  FMUL.FTZ R149, R154, R91 ;  /* 0x0000005b9a957220 */ /* 0x000fe20000410000 */
[----:B------:R-:W-:Y:S01]  /*4920*/  FMUL.FTZ R23, R96, R23 ;  /* 0x0000001760177220 */ /* 0x000fe20000410000 */
[----:B------:R-:W-:Y:S01]  /*4930*/  IMAD.U32 R147, R147, 0x10000, RZ ;  /* 0x0001000093937824 */ /* 0x000fe200078e00ff */
[----:B------:R-:W-:Y:S01]  /*4940*/  ISETP.GE.U32.AND P4, PT, R36, R81, PT ;  /* 0x000000512400720c */ /* 0x000fe20003f86070 */
[----:B------:R-:W-:Y:S01]  /*4950*/  FMUL.FTZ R151, R154, R92 ;  /* 0x0000005c9a977220 */ /* 0x000fe20000410000 */
[----:B0-----:R-:W-:-:S02]  /*4960*/  SHF.L.U32 R22, R22, 0x10, RZ ;  /* 0x0000001016167819 */ /* 0x001fc400000006ff */
[----:B----4-:R-:W-:Y:S01]  /*4970*/  SHF.L.U32 R20, R20, 0x10, RZ ;  /* 0x0000001014147819 */ /* 0x010fe200000006ff */
[----:B------:R0:W-:Y:S01]  /*4980*/  MUFU.EX2 R148, R140 ;  /* 0x0000008c00947308 */ /* 0x0001e20000000800 */
[----:B------:R-:W-:Y:S01]  /*4990*/  FMUL.FTZ R145, R154, R88 ;  /* 0x000000589a917220 */ /* 0x000fe20000410000 */
[----:B------:R-:W-:Y:S01]  /*49a0*/  FSEL R137, R137, RZ, !P3 ;  /* 0x000000ff89897208 */ /* 0x000fe20005800000 */
[----:B------:R-:W-:Y:S01]  /*49b0*/  FMUL.FTZ R80, R127, R80 ;  /* 0x000000507f507220 */ /* 0x000fe20000410000 */
[----:B------:R-:W-:Y:S01]  /*49c0*/  ISETP.GE.U32.AND P3, PT, R37, R81, PT ;  /* 0x000000512500720c */ /* 0x000fe20003f66070 */
[----:B------:R-:W-:Y:S01]  /*49d0*/  FMUL.FTZ R20, R125, R20 ;  /* 0x000000147d147220 */ /* 0x000fe20000410000 */
[----:B------:R-:W-:Y:S02]  /*49e0*/  FSEL R143, R143, RZ, !P4 ;  /* 0x000000ff8f8f7208 */ /* 0x000fe40006000000 */
[----:B------:R3:W-:Y:S01]  /*49f0*/  MUFU.EX2 R152, R149 ;  /* 0x0000009500987308 */ /* 0x0007e20000000800 */
[----:B0-----:R-:W-:Y:S01]  /*4a00*/  FSEL R140, R23, RZ, !P5 ;  /* 0x000000ff178c7208 */ /* 0x001fe20006800000 */
[----:B------:R-:W-:Y:S01]  /*4a10*/  FMUL.FTZ R22, R131, R22 ;  /* 0x0000001683167220 */ /* 0x000fe20000410000 */
[----:B-1----:R-:W-:-:S02]  /*4a20*/  FSEL R144, R144, 1, !P4 ;  /* 0x3f80000090907808 */ /* 0x002fc40006000000 */
[----:B------:R-:W-:Y:S02]  /*4a30*/  FSEL R142, R142, 1, !P2 ;  /* 0x3f8000008e8e7808 */ /* 0x000fe40005000000 */
[----:B------:R-:W-:Y:S01]  /*4a40*/  ISETP.GE.U32.AND P4, PT, R40, R81, PT ;  /* 0x000000512800720c */ /* 0x000fe20003f86070 */
[----:B------:R0:W1:Y:S01]  /*4a50*/  MUFU.EX2 R23, R151 ;  /* 0x0000009700177308 */ /* 0x0000620000000800 */
[----:B---3--:R-:W-:Y:S01]  /*4a60*/  FMUL.FTZ R149, R126, R147 ;  /* 0x000000937e957220 */ /* 0x008fe20000410000 */
[----:B------:R-:W-:Y:S02]  /*4a70*/  FSEL R147, R19, RZ, !P6 ;  /* 0x000000ff13937208 */ /* 0x000fe40007000000 */
[----:B------:R-:W3:Y:S01]  /*4a80*/  LDS.U16 R19, [R83+0x16] ;  /* 0x0000160053137984 */ /* 0x000ee20000000400 */
[----:B------:R-:W-:Y:S01]  /*4a90*/  ISETP.GE.U32.AND P2, PT, R39, R81, PT ;  /* 0x000000512700720c */ /* 0x000fe20003f46070 */
[----:B------:R-:W-:Y:S02]  /*4aa0*/  IMAD.U32 R21, R21, 0x10000, RZ ;  /* 0x0001000015157824 */ /* 0x000fe400078e00ff */
[----:B0-----:R-:W-:Y:S01]  /*4ab0*/  FMUL.FTZ R151, R154, R99 ;  /* 0x000000639a977220 */ /* 0x001fe20000410000 */
[----:B------:R0:W4:Y:S01]  /*4ac0*/  MUFU.EX2 R150, R145 ;  /* 0x0000009100967308 */ /* 0x0001220000000800 */
[----:B------:R-:W-:-:S02]  /*4ad0*/  FSEL R161, R20, RZ, !P4 ;  /* 0x000000ff14a17208 */ /* 0x000fc40006000000 */
[----:B------:R-:W3:Y:S01]  /*4ae0*/  LDS.U16 R20, [R83+0x18] ;  /* 0x0000180053147984 */ /* 0x000ee20000000400 */
[----:B------:R-:W-:Y:S02]  /*4af0*/  FSEL R146, R146, 1, !P3 ;  /* 0x3f80000092927808 */ /* 0x000fe40005800000 */
[----:B0-----:R-:W-:Y:S02]  /*4b00*/  FSEL R145, R80, RZ, !P3 ;  /* 0x000000ff50917208 */ /* 0x001fe40005800000 */
[----:B------:R0:W-:Y:S01]  /*4b10*/  MUFU.EX2 R80, R151 ;  /* 0x0000009700507308 */ /* 0x0001e20000000800 */
[----:B------:R-:W-:Y:S01]  /*4b20*/  ISETP.GE.U32.AND P3, PT, R41, R81, PT ;  /* 0x000000512900720c */ /* 0x000fe20003f66070 */
[----:B------:R-:W-:Y:S01]  /*4b30*/  FMUL.FTZ R153, R154, R93 ;  /* 0x0000005d9a997220 */ /* 0x000fe20000410000 */
[----:B0-----:R-:W-:Y:S01]  /*4b40*/  FSEL R151, R22, RZ, !P2 ;  /* 0x000000ff16977208 */ /* 0x001fe20005000000 */
[----:B------:R-:W-:Y:S02]  /*4b50*/  FMUL.FTZ R22, R132, R21 ;  /* 0x0000001584167220 */ /* 0x000fe40000410000 */
[----:B------:R-:W0:Y:S03]  /*4b60*/  LDS.U16 R21, [R83+0x1a] ;  /* 0x00001a0053157984 */ /* 0x000e260000000400 */
[----:B------:R-:W-:-:S02]  /*4b70*/  FSEL R163, R22, RZ, !P3 ;  /* 0x000000ff16a37208 */ /* 0x000fc40005800000 */
[----:B------:R-:W0:Y:S01]  /*4b80*/  LDS.U16 R22, [R83+0x1c] ;  /* 0x00001c0053167984 */ /* 0x000e220000000400 */
[----:B------:R-:W2:Y:S01]  /*4b90*/  MUFU.EX2 R153, R153 ;  /* 0x0000009900997308 */ /* 0x000ea20000000800 */
[-C--:B------:R-:W-:Y:S01]  /*4ba0*/  FFMA.FTZ R158, R137, R139.reuse, R140 ;  /* 0x0000008b899e7223 */ /* 0x080fe2000001008c */
[----:B------:R-:W-:Y:S01]  /*4bb0*/  FMUL.FTZ R159, R138, R139 ;  /* 0x0000008b8a9f7220 */ /* 0x000fe20000410000 */
[----:B-1----:R-:W-:Y:S02]  /*4bc0*/  FSEL R160, R23, 1, !P4 ;  /* 0x3f80000017a07808 */ /* 0x002fe40006000000 */
[----:B------:R-:W1:Y:S01]  /*4bd0*/  LDS.U16 R23, [R83+0x1e] ;  /* 0x00001e0053177984 */ /* 0x000e620000000400 */
[C---:B------:R-:W-:Y:S01]  /*4be0*/  FFMA.FTZ R158, R142.reuse, R158, R141 ;  /* 0x0000009e8e9e7223 */ /* 0x040fe2000001008d */
[----:B------:R-:W-:-:S03]  /*4bf0*/  FMUL.FTZ R159, R142, R159 ;  /* 0x0000009f8e9f7220 */ /* 0x000fc60000410000 */
[C---:B------:R-:W-:Y:S01]  /*4c00*/  FFMA.FTZ R158, R144.reuse, R158, R143 ;  /* 0x0000009e909e7223 */ /* 0x040fe2000001008f */
[----:B------:R-:W-:Y:S01]  /*4c10*/  FMUL.FTZ R159, R144, R159 ;  /* 0x0000009f909f7220 */ /* 0x000fe20000410000 */
[----:B------:R-:W-:Y:S01]  /*4c20*/  ISETP.GE.U32.AND P5, PT, R38, R81, PT ;  /* 0x000000512600720c */ /* 0x000fe20003fa6070 */
[----:B------:R-:W-:Y:S01]  /*4c30*/  FMUL.FTZ R157, R154, R97 ;  /* 0x000000619a9d7220 */ /* 0x000fe20000410000 */
[----:B------:R-:W-:Y:S01]  /*4c40*/  FSEL R148, R148, 1, !P6 ;  /* 0x3f80000094947808 */ /* 0x000fe20007000000 */
[----:B------:R-:W-:Y:S01]  /*4c50*/  FMUL.FTZ R155, R154, R102 ;  /* 0x000000669a9b7220 */ /* 0x000fe20000410000 */
[C---:B------:R-:W-:Y:S01]  /*4c60*/  FFMA.FTZ R158, R146.reuse, R158, R145 ;  /* 0x0000009e929e7223 */ /* 0x040fe20000010091 */
[----:B------:R-:W-:Y:S01]  /*4c70*/  FMUL.FTZ R159, R146, R159 ;  /* 0x0000009f929f7220 */ /* 0x000fe20000410000 */
[----:B------:R-:W-:Y:S01]  /*4c80*/  FSEL R149, R149, RZ, !P5 ;  /* 0x000000ff95957208 */ /* 0x000fe20006800000 */
[----:B------:R-:W-:Y:S01]  /*4c90*/  FMUL.FTZ R156, R154, R103 ;  /* 0x000000679a9c7220 */ /* 0x000fe20000410000 */
[----:B----4-:R-:W-:Y:S01]  /*4ca0*/  FSEL R150, R150, 1, !P5 ;  /* 0x3f80000096967808 */ /* 0x010fe20006800000 */
[----:B------:R-:W-:Y:S01]  /*4cb0*/  FFMA.FTZ R158, R148, R158, R147 ;  /* 0x0000009e949e7223 */ /* 0x000fe20000010093 */
[----:B--2---:R-:W-:Y:S01]  /*4cc0*/  FSEL R162, R153, 1, !P3 ;  /* 0x3f80000099a27808 */ /* 0x004fe20005800000 */
[----:B------:R-:W2:Y:S01]  /*4cd0*/  MUFU.EX2 R157, R157 ;  /* 0x0000009d009d7308 */ /* 0x000ea20000000800 */
[----:B------:R-:W-:Y:S01]  /*4ce0*/  SHF.L.U32 R153, R18, 0x10, RZ ;  /* 0x0000001012997819 */ /* 0x000fe200000006ff */
[----:B------:R-:W-:Y:S01]  /*4cf0*/  FMUL.FTZ R159, R148, R159 ;  /* 0x0000009f949f7220 */ /* 0x000fe20000410000 */
[----:B------:R-:W-:Y:S01]  /*4d00*/  FMUL.FTZ R18, R154, R94 ;  /* 0x0000005e9a127220 */ /* 0x000fe20000410000 */
[----:B------:R-:W-:Y:S01]  /*4d10*/  FSEL R152, R152, 1, !P2 ;  /* 0x3f80000098987808 */ /* 0x000fe20005000000 */
[----:B------:R-:W-:-:S03]  /*4d20*/  FFMA.FTZ R158, R150, R158, R149 ;  /* 0x0000009e969e7223 */ /* 0x000fc60000010095 */
[----:B------:R-:W4:Y:S01]  /*4d30*/  MUFU.EX2 R155, R155 ;  /* 0x0000009b009b7308 */ /* 0x000f220000000800 */
[----:B------:R-:W-:Y:S01]  /*4d40*/  FMUL.FTZ R159, R150, R159 ;  /* 0x0000009f969f7220 */ /* 0x000fe20000410000 */
[----:B------:R-:W-:Y:S01]  /*4d50*/  FFMA.FTZ R158, R152, R158, R151 ;  /* 0x0000009e989e7223 */ /* 0x000fe20000010097 */
[----:B---3--:R-:W-:Y:S01]  /*4d60*/  SHF.L.U32 R19, R19, 0x10, RZ ;  /* 0x0000001013137819 */ /* 0x008fe200000006ff */
[----:B------:R-:W-:Y:S01]  /*4d70*/  FMUL.FTZ R153, R124, R153 ;  /* 0x000000997c997220 */ /* 0x000fe20000410000 */
[----:B------:R-:W-:-:S03]  /*4d80*/  FMUL.FTZ R159, R152, R159 ;  /* 0x0000009f989f7220 */ /* 0x000fc60000410000 */
[----:B------:R-:W3:Y:S01]  /*4d90*/  MUFU.EX2 R156, R156 ;  /* 0x0000009c009c7308 */ /* 0x000ee20000000800 */
[----:B------:R-:W-:Y:S01]  /*4da0*/  ISETP.GE.U32.AND P6, PT, R42, R81, PT ;  /* 0x000000512a00720c */ /* 0x000fe20003fc6070 */
[----:B------:R-:W-:Y:S01]  /*4db0*/  FMUL.FTZ R154, R154, R95 ;  /* 0x0000005f9a9a7220 */ /* 0x000fe20000410000 */
[----:B------:R-:W-:-:S05]  /*4dc0*/  FFMA.FTZ R158, R160, R158, R161 ;  /* 0x0000009ea09e7223 */ /* 0x000fca00000100a1 */
[----:B------:R-:W1:Y:S01]  /*4dd0*/  MUFU.EX2 R18, R18 ;  /* 0x0000001200127308 */ /* 0x000e620000000800 */
[----:B------:R-:W-:Y:S01]  /*4de0*/  FMUL.FTZ R159, R160, R159 ;  /* 0x0000009fa09f7220 */ /* 0x000fe20000410000 */
[----:B------:R-:W-:Y:S01]  /*4df0*/  ISETP.GE.U32.AND P4, PT, R45, R81, PT ;  /* 0x000000512d00720c */ /* 0x000fe20003f86070 */
[----:B------:R-:W-:Y:S02]  /*4e00*/  IMAD.U32 R20, R20, 0x10000, RZ ;  /* 0x0001000014147824 */ /* 0x000fe400078e00ff */
[----:B------:R-:W-:Y:S01]  /*4e10*/  FMUL.FTZ R19, R98, R19 ;  /* 0x0000001362137220 */ /* 0x000fe20000410000 */
[----:B------:R-:W-:Y:S01]  /*4e20*/  ISETP.GE.U32.AND P5, PT, R43, R81, PT ;  /* 0x000000512b00720c */ /* 0x000fe20003fa6070 */
[----:B------:R-:W-:Y:S01]  /*4e30*/  FFMA.FTZ R158, R162, R158, R163 ;  /* 0x0000009ea29e7223 */ /* 0x000fe200000100a3 */
[----:B------:R-:W-:Y:S02]  /*4e40*/  FSEL R165, R153, RZ, !P6 ;  /* 0x000000ff99a57208 */ /* 0x000fe40007000000 */
[----:B------:R-:W-:Y:S01]  /*4e50*/  FSEL R164, R80, 1, !P6 ;  /* 0x3f80000050a47808 */ /* 0x000fe20007000000 */
[----:B------:R-:W-:Y:S01]  /*4e60*/  FMUL.FTZ R159, R162, R159 ;  /* 0x0000009fa29f7220 */ /* 0x000fe20000410000 */
[----:B0-----:R-:W-:Y:S01]  /*4e70*/  SHF.L.U32 R21, R21, 0x10, RZ ;  /* 0x0000001015157819 */ /* 0x001fe200000006ff */
[----:B------:R-:W0:Y:S01]  /*4e80*/  MUFU.EX2 R154, R154 ;  /* 0x0000009a009a7308 */ /* 0x000e220000000800 */
[----:B--2---:R-:W-:Y:S01]  /*4e90*/  FSEL R168, R157, 1, !P4 ;  /* 0x3f8000009da87808 */ /* 0x004fe20006000000 */
[----:B------:R-:W-:Y:S01]  /*4ea0*/  FMUL.FTZ R20, R123, R20 ;  /* 0x000000147b147220 */ /* 0x000fe20000410000 */
[----:B------:R-:W-:Y:S01]  /*4eb0*/  ISETP.GE.U32.AND P2, PT, R44, R81, PT ;  /* 0x000000512c00720c */ /* 0x000fe20003f46070 */
[----:B------:R-:W-:Y:S01]  /*4ec0*/  FFMA.FTZ R158, R164, R158, R165 ;  /* 0x0000009ea49e7223 */ /* 0x000fe200000100a5 */
[----:B----4-:R-:W-:-:S02]  /*4ed0*/  FSEL R166, R155, 1, !P5 ;  /* 0x3f8000009ba67808 */ /* 0x010fc40006800000 */
[----:B------:R-:W-:Y:S01]  /*4ee0*/  FSEL R157, R19, RZ, !P5 ;  /* 0x000000ff139d7208 */ /* 0x000fe20006800000 */
[----:B------:R-:W-:Y:S01]  /*4ef0*/  FMUL.FTZ R159, R164, R159 ;  /* 0x0000009fa49f7220 */ /* 0x000fe20000410000 */
[----:B------:R-:W-:Y:S01]  /*4f00*/  ISETP.GE.U32.AND P3, PT, R46, R81, PT ;  /* 0x000000512e00720c */ /* 0x000fe20003f66070 */
[----:B------:R-:W-:Y:S01]  /*4f10*/  FMUL.FTZ R21, R106, R21 ;  /* 0x000000156a157220 */ /* 0x000fe20000410000 */
[----:B------:R-:W-:Y:S01]  /*4f20*/  SHF.L.U32 R22, R22, 0x10, RZ ;  /* 0x0000001016167819 */ /* 0x000fe200000006ff */
[----:B------:R-:W-:Y:S01]  /*4f30*/  FFMA.FTZ R158, R166, R158, R157 ;  /* 0x0000009ea69e7223 */ /* 0x000fe2000001009d */
[----:B---3--:R-:W-:Y:S02]  /*4f40*/  FSEL R156, R156, 1, !P2 ;  /* 0x3f8000009c9c7808 */ /* 0x008fe40005000000 */
[----:B------:R-:W-:Y:S01]  /*4f50*/  FSEL R167, R20, RZ, !P2 ;  /* 0x000000ff14a77208 */ /* 0x000fe20005000000 */
[----:B------:R-:W-:Y:S01]  /*4f60*/  FMUL.FTZ R159, R166, R159 ;  /* 0x0000009fa69f7220 */ /* 0x000fe20000410000 */
[----:B-1----:R-:W-:Y:S01]  /*4f70*/  FSEL R170, R18, 1, !P3 ;  /* 0x3f80000012aa7808 */ /* 0x002fe20005800000 */
[----:B------:R-:W-:-:S02]  /*4f80*/  IMAD.U32 R18, R23, 0x10000, RZ ;  /* 0x0001000017127824 */ /* 0x000fc400078e00ff */
[----:B------:R-:W-:Y:S01]  /*4f90*/  FMUL.FTZ R22, R121, R22 ;  /* 0x0000001679167220 */ /* 0x000fe20000410000 */
[----:B------:R-:W-:Y:S01]  /*4fa0*/  FSEL R169, R21, RZ, !P4 ;  /* 0x000000ff15a97208 */ /* 0x000fe20006000000 */
[C---:B------:R-:W-:Y:S01]  /*4fb0*/  FFMA.FTZ R158, R156.reuse, R158, R167 ;  /* 0x0000009e9c9e7223 */ /* 0x040fe200000100a7 */
[----:B------:R-:W-:Y:S01]  /*4fc0*/  FMUL.FTZ R159, R156, R159 ;  /* 0x0000009f9c9f7220 */ /* 0x000fe20000410000 */
[----:B------:R-:W-:Y:S01]  /*4fd0*/  FMUL.FTZ R18, R133, R18 ;  /* 0x0000001285127220 */ /* 0x000fe20000410000 */
[----:B------:R-:W-:Y:S01]  /*4fe0*/  ISETP.GE.U32.AND P6, PT, R47, R81, PT ;  /* 0x000000512f00720c */ /* 0x000fe20003fc6070 */
[----:B------:R-:W-:Y:S01]  /*4ff0*/  FFMA.FTZ R158, R168, R158, R169 ;  /* 0x0000009ea89e7223 */ /* 0x000fe200000100a9 */
[----:B------:R-:W-:Y:S01]  /*5000*/  FSEL R171, R22, RZ, !P3 ;  /* 0x000000ff16ab7208 */ /* 0x000fe20005800000 */
[----:B------:R-:W-:Y:S01]  /*5010*/  FMUL.FTZ R159, R168, R159 ;  /* 0x0000009fa89f7220 */ /* 0x000fe20000410000 */
[----:B0-----:R-:W-:Y:S02]  /*5020*/  FSEL R172, R154, 1, !P6 ;  /* 0x3f8000009aac7808 */ /* 0x001fe40007000000 */
        /* <DEDUP_REMOVED lines=75> */
.L_x_4162:
[----:B------:R-:W-:Y:S05]  /*54e0*/  BSYNC B0 ;  /* 0x0000000000007941 */ /* 0x000fea0003800000 */
.L_x_4161:
        /* <DEDUP_REMOVED lines=24> */
.L_x_4160:
        /* <DEDUP_REMOVED lines=9> */
[C---:B0-----:R-:W-:Y:S02]  /*5700*/  PRMT R18, R12.reuse, 0x7610, R18 ;  /* 0x000076100c127816 */ /* 0x041fe40000000012 */
        /* <DEDUP_REMOVED lines=73> */
.L_x_4165:
[----:B------:R-:W-:Y:S05]  /*5ba0*/  BSYNC B0 ;  /* 0x0000000000007941 */ /* 0x000fea0003800000 */
.L_x_4164:
        /* <DEDUP_REMOVED lines=68> */
[C---:B------:R-:W-:Y:S02]  /*5ff0*/  LEA R20, P3, R22.reuse, R20, 0x1 ;  /* 0x0000001416147211 */ /* 0x040fe400078608ff */
[----:B------:R-:W-:Y:S02]  /*6000*/  @!P1 LEA.HI.X R19, R23, UR5, R86, 0x1, P2 ;  /* 0x0000000517139c11 */ /* 0x000fe400090f0c56 */
[----:B------:R-:W-:Y:S01]  /*6010*/  PRMT R23, RZ, 0x7610, R23 ;  /* 0x00007610ff177816 */ /* 0x000fe20000000017 */
[----:B------:R-:W-:Y:S01]  /*6020*/  BAR.SYNC.DEFER_BLOCKING 0x0 ;  /* 0x0000000000007b1d */ /* 0x000fe20000010000 */
[----:B------:R-:W-:-:S02]  /*6030*/  LEA.HI.X R21, R22, R21, R84, 0x1, P3 ;  /* 0x0000001516157211 */ /* 0x000fc400018f0c54 */
[----:B------:R-:W-:Y:S02]  /*6040*/  PRMT R85, RZ, 0x7610, R85 ;  /* 0x00007610ff557816 */ /* 0x000fe40000000055 */
        /* <DEDUP_REMOVED lines=259> */
.L_x_4167:
[----:B------:R-:W-:Y:S05]  /*7080*/  BSYNC B0 ;  /* 0x0000000000007941 */ /* 0x000fea0003800000 */
.L_x_4166:
        /* <DEDUP_REMOVED lines=54> */
.L_x_4169:
        /* <DEDUP_REMOVED lines=9> */
.L_x_5277:


//--------------------- .text._Z25selective_scan_fwd_kernelI32Selective_Scan_fwd_kernel_traitsILi32ELi16ELi1ELb0ELb1ELb1ELb0EN3c108BFloat16EfEEv13SSMParamsBase --------------------------
	.section	.text._Z25selective_scan_fwd_kernelI32Selective_Scan_fwd_kernel_traitsILi32ELi16ELi1ELb0ELb1ELb1ELb0EN3c108BFloat16EfEEv13SSMParamsBase,"ax",@progbits
	.align	128
        .global         _Z25selective_scan_fwd_kernelI32Selective_Scan_fwd_kernel_traitsILi32ELi16ELi1ELb0ELb1ELb1ELb0EN3c108BFloat16EfEEv13SSMParamsBase
        .type           _Z25selective_scan_fwd_kernelI32Selective_Scan_fwd_kernel_traitsILi32ELi16ELi1ELb0ELb1ELb1ELb0EN3c108BFloat16EfEEv13SSMParamsBase,@function
        .size           _Z25selective_scan_fwd_kernelI32Selective_Scan_fwd_kernel_traitsILi32ELi16ELi1ELb0ELb1ELb1ELb0EN3c108BFloat16EfEEv13SSMParamsBase,(.L_x_5278 - _Z25selective_scan_fwd_kernelI32Selective_Scan_fwd_kernel_traitsILi32ELi16ELi1ELb0ELb1ELb1ELb0EN3c108BFloat16EfEEv13SSMParamsBase)
        .other          _Z25selective_scan_fwd_kernelI32Selective_Scan_fwd_kernel_traitsILi32ELi16ELi1ELb0ELb1ELb1ELb0EN3c108BFloat16EfEEv13SSMParamsBase,@"STO_CUDA_ENTRY STV_DEFAULT"
_Z25selective_scan_fwd_kernelI32Selective_Scan_fwd_kernel_traitsILi32ELi16ELi1ELb0ELb1ELb1ELb0EN3c108BFloat16EfEEv13SSMParamsBase:
.text._Z25selective_scan_fwd_kernelI32Selective_Scan_fwd_kernel_traitsILi32ELi16ELi1ELb0ELb1ELb1ELb0EN3c108BFloat16EfEEv13SSMParamsBase:
        /* <DEDUP_REMOVED lines=12> */
[----:B-1----:R-:W-:-:S05]  /*00c0*/  IMAD.U32 R34, RZ, RZ, UR8 ;  /* 0x00000008ff227e24 */ /* 0x002fca000f8e00ff */
[----:B------:R-:W-:Y:S02]  /*00d0*/  SHF.R.S32.HI R35, RZ, 0x1f, R34 ;  /* 0x0000001fff237819 */ /* 0x000fe40000011422 */
[C---:B------:R-:W-:Y:S02]  /*00e0*/  @P0 LEA R2, P2, R34.reuse, UR4, 0x2 ;  /* 0x0000000422020c11 */ /* 0x040fe4000f8410ff */
[C---:B------:R-:W-:Y:S01]  /*00f0*/  @P1 LEA R4, P3, R34.reuse, UR6, 0x2 ;  /* 0x0000000622041c11 */ /* 0x040fe2000f8610ff */
[----:B0-----:R-:W0:Y:S01]  /*0100*/  MUFU.RCP R0, R0 ;  /* 0x0000000000007308 */ /* 0x001e220000001000 */
[C-C-:B------:R-:W-:Y:S02]  /*0110*/  @P0 LEA.HI.X R3, R34.reuse, UR5, R35.reuse, 0x2, P2 ;  /* 0x0000000522030c11 */ /* 0x140fe400090f1423 */
        /* <DEDUP_REMOVED lines=8> */
[----:B0-----:R-:W-:Y:S02]  /*01a0*/  IMAD.MOV.U32 R6, RZ, RZ, RZ ;  /* 0x000000ffff067224 */ /* 0x001fe400078e00ff */
[----:B---3--:R-:W-:Y:S01]  /*01b0*/  IMAD.U32 R39, RZ, RZ, UR4 ;  /* 0x00000004ff277e24 */ /* 0x008fe2000f8e00ff */
[----:B-1----:R-:W-:Y:S01]  /*01c0*/  IADD3 R8, RZ, -R7, RZ ;  /* 0x80000007ff087210 */ /* 0x002fe20007ffe0ff */
[----:B------:R-:W-:-:S03]  /*01d0*/  ULDC.64 UR4, c[0x0][0x240] ;  /* 0x0000900000047ab9 */ /* 0x000fc60000000a00 */
[----:B------:R-:W-:Y:S01]  /*01e0*/  SHF.R.S32.HI R147, RZ, 0x1f, R39 ;  /* 0x0000001fff937819 */ /* 0x000fe20000011427 */
[----:B------:R-:W-:-:S04]  /*01f0*/  IMAD R3, R8, R9, RZ ;  /* 0x0000000908037224 */ /* 0x000fc800078e02ff */
[----:B------:R-:W-:-:S06]  /*0200*/  IMAD.HI.U32 R7, R7, R3, R6 ;  /* 0x0000000307077227 */ /* 0x000fcc00078e0006 */
[----:B------:R-:W-:-:S04]  /*0210*/  IMAD.HI.U32 R7, R7, R2, RZ ;  /* 0x0000000207077227 */ /* 0x000fc800078e00ff */
[----:B------:R-:W-:-:S04]  /*0220*/  IMAD.MOV R0, RZ, RZ, -R7 ;  /* 0x000000ffff007224 */ /* 0x000fc800078e0a07 */
[C---:B------:R-:W-:Y:S02]  /*0230*/  IMAD R0, R9.reuse, R0, R2 ;  /* 0x0000000009007224 */ /* 0x040fe400078e0202 */
[----:B------:R-:W0:Y:S03]  /*0240*/  LDC R2, c[0x0][0x224] ;  /* 0x00008900ff027b82 */ /* 0x000e260000000800 */
[----:B------:R-:W-:-:S13]  /*0250*/  ISETP.GT.U32.AND P1, PT, R9, R0, PT ;  /* 0x000000000900720c */ /* 0x000fda0003f24070 */
[-C--:B------:R-:W-:Y:S01]  /*0260*/  @!P1 IADD3 R0, R0, -R9.reuse, RZ ;  /* 0x8000000900009210 */ /* 0x080fe20007ffe0ff */
[----:B------:R-:W-:Y:S01]  /*0270*/  @!P1 VIADD R7, R7, 0x1 ;  /* 0x0000000107079836 */ /* 0x000fe20000000000 */
[----:B------:R-:W-:Y:S02]  /*0280*/  ISETP.NE.AND P1, PT, R11, RZ, PT ;  /* 0x000000ff0b00720c */ /* 0x000fe40003f25270 */
[----:B------:R-:W-:Y:S02]  /*0290*/  ISETP.GE.U32.AND P0, PT, R0, R9, PT ;  /* 0x000000090000720c */ /* 0x000fe40003f06070 */
[----:B------:R-:W-:-:S04]  /*02a0*/  LOP3.LUT R0, R34, R11, RZ, 0x3c, !PT ;  /* 0x0000000b22007212 */ /* 0x000fc800078e3cff */
[----:B------:R-:W-:Y:S01]  /*02b0*/  ISETP.GE.AND P2, PT, R0, RZ, PT ;  /* 0x000000ff0000720c */ /* 0x000fe20003f46270 */
[----:B------:R-:W-:-:S06]  /*02c0*/  IMAD R0, R147, UR4, RZ ;  /* 0x0000000493007c24 */ /* 0x000fcc000f8e02ff */
[----:B------:R-:W-:Y:S01]  /*02d0*/  @P0 VIADD R7, R7, 0x1 ;  /* 0x0000000107070836 */ /* 0x000fe20000000000 */
[----:B0-----:R-:W-:-:S04]  /*02e0*/  ISETP.GE.AND P0, PT, R2, 0x1, PT ;  /* 0x000000010200780c */ /* 0x001fc80003f06270 */
[----:B------:R-:W-:Y:S01]  /*02f0*/  MOV R15, R7 ;  /* 0x00000007000f7202 */ /* 0x000fe20000000f00 */
[----:B------:R-:W-:-:S04]  /*0300*/  IMAD.WIDE.U32 R6, R39, UR4, RZ ;  /* 0x0000000427067c25 */ /* 0x000fc8000f8e00ff */
[----:B------:R-:W-:Y:S01]  /*0310*/  @!P2 IMAD.MOV R15, RZ, RZ, -R15 ;  /* 0x000000ffff0fa224 */ /* 0x000fe200078e0a0f */
[----:B------:R-:W-:-:S03]  /*0320*/  @!P1 LOP3.LUT R15, RZ, R11, RZ, 0x33, !PT ;  /* 0x0000000bff0f9212 */ /* 0x000fc600078e33ff */
[----:B--2---:R-:W-:Y:S05]  /*0330*/  @!P0 EXIT ;  /* 0x000000000000894d */ /* 0x004fea0003800000 */
[----:B------:R-:W0:Y:S01]  /*0340*/  S2R R112, SR_TID.X ;  /* 0x0000000000707919 */ /* 0x000e220000002100 */
[----:B------:R-:W-:Y:S01]  /*0350*/  ULDC.64 UR10, c[0x0][0x260] ;  /* 0x00009800000a7ab9 */ /* 0x000fe20000000a00 */
[----:B------:R-:W-:Y:S01]  /*0360*/  IMAD R11, R39, UR5, R0 ;  /* 0x00000005270b7c24 */ /* 0x000fe2000f8e0200 */
[----:B------:R-:W-:Y:S01]  /*0370*/  ULDC.64 UR4, c[0x0][0x288] ;  /* 0x0000a20000047ab9 */ /* 0x000fe20000000a00 */
[----:B------:R-:W-:Y:S01]  /*0380*/  IMAD R0, R147, UR10, RZ ;  /* 0x0000000a93007c24 */ /* 0x000fe2000f8e02ff */
[----:B------:R-:W-:Y:S01]  /*0390*/  ULDC.64 UR8, c[0x0][0x298] ;  /* 0x0000a60000087ab9 */ /* 0x000fe20000000a00 */
[----:B------:R-:W-:Y:S01]  /*03a0*/  IMAD R3, R35, UR4, RZ ;  /* 0x0000000423037c24 */ /* 0x000fe2000f8e02ff */
[----:B------:R-:W-:Y:S01]  /*03b0*/  IADD3 R7, R7, R11, RZ ;  /* 0x0000000b07077210 */ /* 0x000fe20007ffe0ff */
[----:B------:R-:W-:Y:S01]  /*03c0*/  IMAD R17, R39, UR11, R0 ;  /* 0x0000000b27117c24 */ /* 0x000fe2000f8e0200 */
[----:B------:R-:W-:Y:S01]  /*03d0*/  SHF.R.S32.HI R0, RZ, 0x1f, R15 ;  /* 0x0000001fff007819 */ /* 0x000fe2000001140f */
[C---:B------:R-:W-:Y:S01]  /*03e0*/  IMAD R11, R34.reuse, UR5, R3 ;  /* 0x00000005220b7c24 */ /* 0x040fe2000f8e0203 */
[----:B------:R-:W1:Y:S01]  /*03f0*/  LDC.64 R20, c[0x0][0x2d8] ;  /* 0x0000b600ff147b82 */ /* 0x000e620000000a00 */
[----:B------:R-:W-:Y:S01]  /*0400*/  IMAD.WIDE.U32 R2, R34, UR4, RZ ;  /* 0x0000000422027c25 */ /* 0x000fe2000f8e00ff */
[----:B------:R-:W-:Y:S01]  /*0410*/  ULDC.64 UR4, c[0x0][0x258] ;  /* 0x0000960000047ab9 */ /* 0x000fe20000000a00 */
[----:B------:R-:W2:Y:S02]  /*0420*/  S2R R40, SR_LANEID ;  /* 0x0000000000287919 */ /* 0x000ea40000000000 */
[----:B------:R-:W-:-:S02]  /*0430*/  IMAD R5, R35, UR8, RZ ;  /* 0x0000000823057c24 */ /* 0x000fc4000f8e02ff */
[----:B------:R-:W-:Y:S01]  /*0440*/  IMAD R12, R0, UR4, RZ ;  /* 0x00000004000c7c24 */ /* 0x000fe2000f8e02ff */
[----:B------:R-:W3:Y:S01]  /*0450*/  LDC.64 R22, c[0x0][0x2e0] ;  /* 0x0000b800ff167b82 */ /* 0x000ee20000000a00 */
[C---:B------:R-:W-:Y:S02]  /*0460*/  IMAD R13, R34.reuse, UR9, R5 ;  /* 0x00000009220d7c24 */ /* 0x040fe4000f8e0205 */
[----:B------:R-:W-:Y:S01]  /*0470*/  IMAD.WIDE.U32 R4, R34, UR8, RZ ;  /* 0x0000000822047c25 */ /* 0x000fe2000f8e00ff */
[----:B------:R-:W-:-:S03]  /*0480*/  ULDC.64 UR8, c[0x0][0x290] ;  /* 0x0000a40000087ab9 */ /* 0x000fc60000000a00 */
[----:B------:R-:W-:Y:S01]  /*0490*/  IMAD.IADD R11, R3, 0x1, R11 ;  /* 0x00000001030b7824 */ /* 0x000fe200078e020b */
[----:B------:R-:W-:Y:S01]  /*04a0*/  IADD3 R5, R5, R13, RZ ;  /* 0x0000000d05057210 */ /* 0x000fe20007ffe0ff */
[----:B------:R-:W-:Y:S02]  /*04b0*/  IMAD.MOV.U32 R10, RZ, RZ, R2 ;  /* 0x000000ffff0a7224 */ /* 0x000fe400078e0002 */
[----:B------:R-:W-:Y:S01]  /*04c0*/  IMAD.WIDE.U32 R2, R15, UR4, R6 ;  /* 0x000000040f027c25 */ /* 0x000fe2000f8e0006 */
[----:B0-----:R-:W-:-:S03]  /*04d0*/  LOP3.LUT R38, R112, 0x1f, RZ, 0xc0, !PT ;  /* 0x0000001f70267812 */ /* 0x001fc600078ec0ff */
[----:B------:R-:W-:Y:S01]  /*04e0*/  IMAD R59, R15, UR5, R12 ;  /* 0x000000050f3b7c24 */ /* 0x000fe2000f8e020c */
[----:B------:R-:W-:Y:S01]  /*04f0*/  ULDC.64 UR4, c[0x0][0x280] ;  /* 0x0000a00000047ab9 */ /* 0x000fe20000000a00 */
[----:B------:R-:W-:-:S03]  /*0500*/  IMAD.WIDE.U32 R8, R39, UR10, RZ ;  /* 0x0000000a27087c25 */ /* 0x000fc6000f8e00ff */
[----:B------:R-:W-:Y:S01]  /*0510*/  IADD3 R59, R3, R59, RZ ;  /* 0x0000003b033b7210 */ /* 0x000fe20007ffe0ff */
[C---:B------:R-:W-:Y:S02]  /*0520*/  IMAD R6, R147.reuse, UR4, RZ ;  /* 0x0000000493067c24 */ /* 0x040fe4000f8e02ff */
[----:B------:R-:W-:Y:S02]  /*0530*/  IMAD R12, R147, UR8, RZ ;  /* 0x00000008930c7c24 */ /* 0x000fe4000f8e02ff */
[----:B------:R-:W-:Y:S02]  /*0540*/  IMAD.SHL.U32 R7, R112, 0x10, RZ ;  /* 0x0000001070077824 */ /* 0x000fe400078e00ff */
[----:B------:R-:W-:Y:S02]  /*0550*/  IMAD.IADD R9, R9, 0x1, R17 ;  /* 0x0000000109097824 */ /* 0x000fe400078e0211 */
[C---:B------:R-:W-:Y:S01]  /*0560*/  IMAD R17, R39.reuse, UR5, R6 ;  /* 0x0000000527117c24 */ /* 0x040fe2000f8e0206 */
[----:B------:R-:W-:Y:S01]  /*0570*/  LOP3.LUT R6, R38, 0xfffffe00, R7, 0xf8, !PT ;  /* 0xfffffe0026067812 */ /* 0x000fe200078ef807 */
[----:B------:R-:W-:Y:S01]  /*0580*/  IMAD.WIDE.U32 R10, R39, UR4, R10 ;  /* 0x00000004270a7c25 */ /* 0x000fe2000f8e000a */
[----:B------:R-:W-:-:S02]  /*0590*/  ULDC.64 UR4, c[0x0][0x278] ;  /* 0x00009e0000047ab9 */ /* 0x000fc40000000a00 */
[----:B------:R-:W-:Y:S01]  /*05a0*/  SHF.R.S32.HI R7, RZ, 0x1f, R6 ;  /* 0x0000001fff077819 */ /* 0x000fe20000011406 */
[C---:B------:R-:W-:Y:S01]  /*05b0*/  IMAD R19, R39.reuse, UR9, R12 ;  /* 0x0000000927137c24 */ /* 0x040fe2000f8e020c */
[C---:B------:R-:W-:Y:S01]  /*05c0*/  LOP3.LUT R42, R6.reuse, 0x60, RZ, 0xfc, !PT ;  /* 0x00000060062a7812 */ /* 0x040fe200078efcff */
[----:B------:R-:W-:Y:S01]  /*05d0*/  IMAD.WIDE.U32 R12, R39, UR8, R4 ;  /* 0x00000008270c7c25 */ /* 0x000fe2000f8e0004 */
[----:B------:R-:W-:Y:S01]  /*05e0*/  ULDC.64 UR8, c[0x0][0x2f8] ;  /* 0x0000be0000087ab9 */ /* 0x000fe20000000a00 */
[----:B------:R-:W-:Y:S02]  /*05f0*/  LOP3.LUT R43, R6, 0x80, RZ, 0xfc, !PT ;  /* 0x00000080062b7812 */ /* 0x000fe400078efcff */
[----:B------:R-:W-:Y:S01]  /*0600*/  IMAD R14, R0, UR4, RZ ;  /* 0x00000004000e7c24 */ /* 0x000fe2000f8e02ff */
[C---:B------:R-:W-:Y:S01]  /*0610*/  IADD3 R0, P0, R6.reuse, R10, RZ ;  /* 0x0000000a06007210 */ /* 0x040fe20007f1e0ff */
[----:B------:R-:W-:Y:S01]  /*0620*/  IMAD.WIDE.U32 R4, R15, UR4, R8 ;  /* 0x000000040f047c25 */ /* 0x000fe2000f8e0008 */
[----:B------:R-:W-:-:S02]  /*0630*/  IADD3 R69, P1, R6, R12, RZ ;  /* 0x0000000c06457210 */ /* 0x000fc40007f3e0ff */
[----:B------:R-:W-:Y:S01]  /*0640*/  IADD3.X R11, R7, R11, R17, P0, !PT ;  /* 0x0000000b070b7210 */ /* 0x000fe200007fe411 */
[----:B------:R-:W-:Y:S01]  /*0650*/  IMAD R61, R15, UR5, R14 ;  /* 0x000000050f3d7c24 */ /* 0x000fe2000f8e020e */
[----:B------:R-:W-:Y:S01]  /*0660*/  ULDC.64 UR4, c[0x0][0x2f0] ;  /* 0x0000bc0000047ab9 */ /* 0x000fe20000000a00 */
[----:B------:R-:W-:Y:S01]  /*0670*/  IADD3.X R12, R7, R13, R19, P1, !PT ;  /* 0x0000000d070c7210 */ /* 0x000fe20000ffe413 */
[----:B------:R-:W-:Y:S01]  /*0680*/  IMAD.MOV.U32 R41, RZ, RZ, RZ ;  /* 0x000000ffff297224 */ /* 0x000fe200078e00ff */
[----:B-1----:R-:W-:Y:S01]  /*0690*/  LEA R55, P0, R2, R20, 0x1 ;  /* 0x0000001402377211 */ /* 0x002fe200078008ff */
[----:B------:R-:W-:Y:S01]  /*06a0*/  IMAD.IADD R61, R5, 0x1, R61 ;  /* 0x00000001053d7824 */ /* 0x000fe200078e023d */
[----:B---3--:R-:W-:Y:S02]  /*06b0*/  LEA R57, P1, R4, R22, 0x1 ;  /* 0x0000001604397211 */ /* 0x008fe400078208ff */
[----:B------:R-:W-:Y:S02]  /*06c0*/  LEA R10, P2, R0, UR4, 0x1 ;  /* 0x00000004000a7c11 */ /* 0x000fe4000f8408ff */
[----:B------:R-:W-:-:S02]  /*06d0*/  LEA R60, P3, R69, UR8, 0x1 ;  /* 0x00000008453c7c11 */ /* 0x000fc4000f8608ff */
[----:B------:R-:W-:Y:S02]  /*06e0*/  LEA.HI.X R59, R2, R21, R59, 0x1, P0 ;  /* 0x00000015023b7211 */ /* 0x000fe400000f0c3b */
[----:B------:R-:W-:Y:S02]  /*06f0*/  LEA.HI.X R61, R4, R23, R61, 0x1, P1 ;  /* 0x00000017043d7211 */ /* 0x000fe400008f0c3d */
[----:B------:R-:W-:Y:S02]  /*0700*/  LEA.HI.X R5, R0, UR5, R11, 0x1, P2 ;  /* 0x0000000500057c11 */ /* 0x000fe400090f0c0b */
[----:B------:R-:W-:Y:S02]  /*0710*/  LEA.HI.X R69, R69, UR9, R12, 0x1, P3 ;  /* 0x0000000945457c11 */ /* 0x000fe400098f0c0c */
        /* <DEDUP_REMOVED lines=10> */
.L_x_4208:
[----:B------:R-:W0:Y:S01]  /*07c0*/  LDC R0, c[0x0][0x218] ;  /* 0x00008600ff007b82 */ /* 0x000e220000000800 */
[----:B------:R-:W-:Y:S02]  /*07d0*/  MOV R4, R10 ;  /* 0x0000000a00047202 */ /* 0x000fe40000000f00 */
[C---:B------:R-:W-:Y:S02]  /*07e0*/  LOP3.LUT R54, R6.reuse, 0x20, RZ, 0xfc, !PT ;  /* 0x0000002006367812 */ /* 0x040fe400078efcff */
[----:B------:R-:W-:Y:S02]  /*07f0*/  LOP3.LUT R56, R6, 0x40, RZ, 0xfc, !PT ;  /* 0x0000004006387812 */ /* 0x000fe400078efcff */
[----:B------:R-:W-:Y:S02]  /*0800*/  PRMT R3, RZ, 0x7610, R3 ;  /* 0x00007610ff037816 */ /* 0x000fe40000000003 */
[----:B------:R-:W-:Y:S02]  /*0810*/  PRMT R2, RZ, 0x7610, R2 ;  /* 0x00007610ff027816 */ /* 0x000fe40000000002 */
[----:B-1----:R-:W-:-:S02]  /*0820*/  PRMT R9, RZ, 0x7610, R9 ;  /* 0x00007610ff097816 */ /* 0x002fc40000000009 */
[----:B------:R-:W-:Y:S02]  /*0830*/  PRMT R8, RZ, 0x7610, R8 ;  /* 0x00007610ff087816 */ /* 0x000fe40000000008 */
[----:B------:R-:W-:Y:S02]  /*0840*/  PRMT R11, RZ, 0x7610, R11 ;  /* 0x00007610ff0b7816 */ /* 0x000fe4000000000b */
[----:B------:R-:W-:Y:S02]  /*0850*/  PRMT R13, RZ, 0x7610, R13 ;  /* 0x00007610ff0d7816 */ /* 0x000fe4000000000d */
[----:B------:R-:W-:Y:S02]  /*0860*/  PRMT R12, RZ, 0x7610, R12 ;  /* 0x00007610ff0c7816 */ /* 0x000fe4000000000c */
[----:B------:R-:W-:Y:S02]  /*0870*/  PRMT R15, RZ, 0x7610, R15 ;  /* 0x00007610ff0f7816 */ /* 0x000fe4000000000f */
[----:B------:R-:W-:Y:S01]  /*0880*/  PRMT R14, RZ, 0x7610, R14 ;  /* 0x00007610ff0e7816 */ /* 0x000fe2000000000e */
[--C-:B0-----:R-:W-:Y:S01]  /*0890*/  IMAD R117, R41, -0x200, R0.reuse ;  /* 0xfffffe0029757824 */ /* 0x101fe200078e0200 */
[----:B------:R-:W-:-:S02]  /*08a0*/  PRMT R0, RZ, 0x7610, R0 ;  /* 0x00007610ff007816 */ /* 0x000fc40000000000 */
        /* <DEDUP_REMOVED lines=12> */
[-C--:B------:R-:W-:Y:S01]  /*0970*/  ISETP.GE.AND P4, PT, R44, R117.reuse, PT ;  /* 0x000000752c00720c */ /* 0x080fe20003f86270 */
[----:B------:R-:W-:Y:S01]  /*0980*/  UMOV UR4, 0x400 ;  /* 0x0000040000047882 */ /* 0x000fe20000000000 */
[C---:B------:R-:W-:Y:S02]  /*0990*/  VIADD R19, R40.reuse, 0x20 ;  /* 0x0000002028137836 */ /* 0x040fe40000000000 */
[C---:B------:R-:W-:Y:S01]  /*09a0*/  VIADD R21, R40.reuse, 0x40 ;  /* 0x0000004028157836 */ /* 0x040fe20000000000 */
[C---:B------:R-:W-:Y:S01]  /*09b0*/  IADD3 R23, R40.reuse, 0x60, RZ ;  /* 0x0000006028177810 */ /* 0x040fe20007ffe0ff */
[C---:B------:R-:W-:Y:S01]  /*09c0*/  VIADD R25, R40.reuse, 0x80 ;  /* 0x0000008028197836 */ /* 0x040fe20000000000 */
[C---:B------:R-:W-:Y:S01]  /*09d0*/  LEA.HI.SX32 R33, R40.reuse, R40, 0x1b ;  /* 0x0000002828217211 */ /* 0x040fe200078fdaff */
[C---:B------:R-:W-:Y:S01]  /*09e0*/  VIADD R27, R40.reuse, 0xa0 ;  /* 0x000000a0281b7836 */ /* 0x040fe20000000000 */
[----:B------:R-:W-:Y:S01]  /*09f0*/  IADD3 R67, R40, 0x1e0, RZ ;  /* 0x000001e028437810 */ /* 0x000fe20007ffe0ff */
        /* <DEDUP_REMOVED lines=30> */
[----:B------:R-:W-:-:S02]  /*0be0*/  LEA.HI.SX32 R19, R19, R40, 0x1b ;  /* 0x0000002813137211 */ /* 0x000fc400078fdaff */
[-C--:B------:R-:W-:Y:S02]  /*0bf0*/  LEA.HI.SX32 R21, R21, R40.reuse, 0x1b ;  /* 0x0000002815157211 */ /* 0x080fe400078fdaff */
[-C--:B------:R-:W-:Y:S02]  /*0c00*/  LEA.HI.SX32 R23, R23, R40.reuse, 0x1b ;  /* 0x0000002817177211 */ /* 0x080fe400078fdaff */
[----:B------:R-:W-:Y:S02]  /*0c10*/  LEA R33, R33, UR4, 0x1 ;  /* 0x0000000421217c11 */ /* 0x000fe4000f8e08ff */
[-C--:B------:R-:W-:Y:S02]  /*0c20*/  LEA.HI.SX32 R25, R25, R40.reuse, 0x1b ;  /* 0x0000002819197211 */ /* 0x080fe400078fdaff */
[----:B------:R-:W-:Y:S02]  /*0c30*/  LEA.HI.SX32 R27, R27, R40, 0x1b ;  /* 0x000000281b1b7211 */ /* 0x000fe400078fdaff */
[----:B------:R-:W-:-:S02]  /*0c40*/  LEA R32, R19, UR4, 0x1 ;  /* 0x0000000413207c11 */ /* 0x000fc4000f8e08ff */
[----:B------:R-:W-:Y:S02]  /*0c50*/  LEA R31, R21, UR4, 0x1 ;  /* 0x00000004151f7c11 */ /* 0x000fe4000f8e08ff */
[----:B------:R-:W-:Y:S02]  /*0c60*/  LEA R30, R23, UR4, 0x1 ;  /* 0x00000004171e7c11 */ /* 0x000fe4000f8e08ff */
[C---:B------:R-:W-:Y:S01]  /*0c70*/  IADD3 R19, R40.reuse, 0xc0, RZ ;  /* 0x000000c028137810 */ /* 0x040fe20007ffe0ff */
[C---:B------:R-:W-:Y:S01]  /*0c80*/  VIADD R21, R40.reuse, 0xe0 ;  /* 0x000000e028157836 */ /* 0x040fe20000000000 */
[----:B------:R-:W-:Y:S01]  /*0c90*/  LEA R29, R25, UR4, 0x1 ;  /* 0x00000004191d7c11 */ /* 0x000fe2000f8e08ff */
[C---:B------:R-:W-:Y:S01]  /*0ca0*/  VIADD R23, R40.reuse, 0x100 ;  /* 0x0000010028177836 */ /* 0x040fe20000000000 */
[----:B------:R-:W-:Y:S01]  /*0cb0*/  LEA R28, R27, UR4, 0x1 ;  /* 0x000000041b1c7c11 */ /* 0x000fe2000f8e08ff */
[----:B------:R-:W-:Y:S01]  /*0cc0*/  VIADD R27, R40, 0x140 ;  /* 0x00000140281b7836 */ /* 0x000fe20000000000 */
[----:B------:R-:W-:-:S02]  /*0cd0*/  LEA.HI.SX32 R19, R19, R40, 0x1b ;  /* 0x0000002813137211 */ /* 0x000fc400078fdaff */
[----:B------:R-:W-:Y:S02]  /*0ce0*/  IADD3 R25, R40, 0x120, RZ ;  /* 0x0000012028197810 */ /* 0x000fe40007ffe0ff */
[-C--:B------:R-:W-:Y:S02]  /*0cf0*/  LEA.HI.SX32 R21, R21, R40.reuse, 0x1b ;  /* 0x0000002815157211 */ /* 0x080fe400078fdaff */
[-C--:B------:R-:W-:Y:S02]  /*0d00*/  LEA.HI.SX32 R23, R23, R40.reuse, 0x1b ;  /* 0x0000002817177211 */ /* 0x080fe400078fdaff */
[----:B------:R-:W-:Y:S02]  /*0d10*/  LEA.HI.SX32 R24, R25, R40, 0x1b ;  /* 0x0000002819187211 */ /* 0x000fe400078fdaff */
[----:B------:R-:W-:Y:S02]  /*0d20*/  LEA R26, R21, UR4, 0x1 ;  /* 0x00000004151a7c11 */ /* 0x000fe4000f8e08ff */
[----:B------:R-:W-:-:S02]  /*0d30*/  LEA R25, R23, UR4, 0x1 ;  /* 0x0000000417197c11 */ /* 0x000fc4000f8e08ff */
[----:B------:R-:W-:Y:S02]  /*0d40*/  LEA R24, R24, UR4, 0x1 ;  /* 0x0000000418187c11 */ /* 0x000fe4000f8e08ff */
[----:B------:R-:W-:-:S04]  /*0d50*/  LEA.HI.SX32 R67, R67, R40, 0x1b ;  /* 0x0000002843437211 */ /* 0x000fc800078fdaff */
[----:B------:R-:W-:Y:S02]  /*0d60*/  LEA R18, R67, UR4, 0x1 ;  /* 0x0000000443127c11 */ /* 0x000fe4000f8e08ff */
        /* <DEDUP_REMOVED lines=19> */
[----:B0-----:R-:W-:Y:S02]  /*0ea0*/  LEA.HI.SX32 R0, R27, R40, 0x1b ;  /* 0x000000281b007211 */ /* 0x001fe400078fdaff */
[----:B---3--:R0:W-:Y:S04]  /*0eb0*/  STS.U16 [R32+0x40], R3 ;  /* 0x0000400320007388 */ /* 0x0081e80000000400 */
[----:B------:R-:W-:Y:S01]  /*0ec0*/  STS.U16 [R31+0x80], R2 ;  /* 0x000080021f007388 */ /* 0x000fe20000000400 */
[----:B------:R-:W-:-:S03]  /*0ed0*/  LEA R27, R19, UR4, 0x1 ;  /* 0x00000004131b7c11 */ /* 0x000fc6000f8e08ff */
[----:B----4-:R2:W-:Y:S01]  /*0ee0*/  STS.U16 [R30+0xc0], R9 ;  /* 0x0000c0091e007388 */ /* 0x0105e20000000400 */
[----:B0-----:R-:W-:-:S03]  /*0ef0*/  VIADD R3, R40, 0x160 ;  /* 0x0000016028037836 */ /* 0x001fc60000000000 */
[----:B------:R-:W-:Y:S01]  /*0f00*/  STS.U16 [R29+0x100], R8 ;  /* 0x000100081d007388 */ /* 0x000fe20000000400 */
[----:B------:R-:W-:-:S03]  /*0f10*/  VIADD R19, R40, 0x1c0 ;  /* 0x000001c028137836 */ /* 0x000fc60000000000 */
[----:B------:R0:W-:Y:S01]  /*0f20*/  STS.U16 [R28+0x140], R11 ;  /* 0x0001400b1c007388 */ /* 0x0001e20000000400 */
[----:B--2---:R-:W-:Y:S02]  /*0f30*/  IADD3 R9, R40, 0x180, RZ ;  /* 0x0000018028097810 */ /* 0x004fe40007ffe0ff */
[-C--:B------:R-:W-:Y:S02]  /*0f40*/  LEA.HI.SX32 R3, R3, R40.reuse, 0x1b ;  /* 0x0000002803037211 */ /* 0x080fe400078fdaff */
[----:B------:R-:W-:Y:S01]  /*0f50*/  LEA R23, R0, UR4, 0x1 ;  /* 0x0000000400177c11 */ /* 0x000fe2000f8e08ff */
[C---:B0-----:R-:W-:Y:S01]  /*0f60*/  VIADD R11, R40.reuse, 0x1a0 ;  /* 0x000001a0280b7836 */ /* 0x041fe20000000000 */
[-C--:B------:R-:W-:Y:S02]  /*0f70*/  LEA.HI.SX32 R9, R9, R40.reuse, 0x1b ;  /* 0x0000002809097211 */ /* 0x080fe400078fdaff */
[----:B------:R-:W-:Y:S02]  /*0f80*/  SHF.L.U32 R0, R40, 0x4, RZ ;  /* 0x0000000428007819 */ /* 0x000fe400000006ff */
[-C--:B------:R-:W-:Y:S01]  /*0f90*/  LEA.HI.SX32 R11, R11, R40.reuse, 0x1b ;  /* 0x000000280b0b7211 */ /* 0x080fe200078fdaff */
[----:B------:R-:W-:Y:S01]  /*0fa0*/  STS.U16 [R27+0x180], R10 ;  /* 0x0001800a1b007388 */ /* 0x000fe20000000400 */
[----:B------:R-:W-:-:S02]  /*0fb0*/  LEA.HI.SX32 R19, R19, R40, 0x1b ;  /* 0x0000002813137211 */ /* 0x000fc400078fdaff */
[----:B------:R-:W-:Y:S01]  /*0fc0*/  LEA R22, R3, UR4, 0x1 ;  /* 0x0000000403167c11 */ /* 0x000fe2000f8e08ff */
        /* <DEDUP_REMOVED lines=8> */
[----:B------:R-:W-:Y:S04]  /*1050*/  STS.U16 [R23+0x280], R14 ;  /* 0x0002800e17007388 */ /* 0x000fe80000000400 */
[----:B------:R-:W-:Y:S04]  /*1060*/  STS.U16 [R22+0x2c0], R17 ;  /* 0x0002c01116007388 */ /* 0x000fe80000000400 */
[----:B------:R-:W-:Y:S04]  /*1070*/  STS.U16 [R21+0x300], R16 ;  /* 0x0003001015007388 */ /* 0x000fe80000000400 */
        /* <DEDUP_REMOVED lines=21> */
[----:B------:R-:W-:Y:S01]  /*11d0*/  PRMT R60, RZ, 0x7610, R60 ;  /* 0x00007610ff3c7816 */ /* 0x000fe2000000003c */
[--C-:B------:R-:W-:Y:S01]  /*11e0*/  IMAD.MOV.U32 R3, RZ, RZ, R69.reuse ;  /* 0x000000ffff037224 */ /* 0x100fe200078e0045 */
[----:B------:R-:W-:Y:S01]  /*11f0*/  BAR.SYNC.DEFER_BLOCKING 0x0 ;  /* 0x0000000000007b1d */ /* 0x000fe20000010000 */
[----:B------:R-:W-:-:S02]  /*1200*/  PRMT R69, RZ, 0x7610, R69 ;  /* 0x00007610ff457816 */ /* 0x000fc40000000045 */
[----:B0-----:R-:W-:Y:S02]  /*1210*/  PRMT R63, RZ, 0x7610, R63 ;  /* 0x00007610ff3f7816 */ /* 0x001fe4000000003f */
[----:B--2---:R-:W-:Y:S02]  /*1220*/  PRMT R58, RZ, 0x7610, R58 ;  /* 0x00007610ff3a7816 */ /* 0x004fe4000000003a */
[----:B---3--:R-:W-:Y:S01]  /*1230*/  PRMT R65, RZ, 0x7610, R65 ;  /* 0x00007610ff417816 */ /* 0x008fe20000000041 */
        /* <DEDUP_REMOVED lines=25> */
[----:B-1----:R-:W-:Y:S01]  /*13d0*/  ISETP.GE.AND P6, PT, R82, 0x1, PT ;  /* 0x000000015200780c */ /* 0x002fe20003fc6270 */
[----:B------:R-:W-:Y:S01]  /*13e0*/  ULDC.U8 UR5, c[0x0][0x22e] ;  /* 0x00008b8000057ab9 */ /* 0x000fe20000000000 */
[----:B------:R-:W-:Y:S01]  /*13f0*/  BSSY B0, `(.L_x_4170) ;  /* 0x0000058000007945 */ /* 0x000fe20003800000 */
        /* <DEDUP_REMOVED lines=20> */
[----:B------:R-:W-:Y:S04]  /*1540*/  LDS.U16 R65, [R0+0xa] ;  /* 0x00000a0000417984 */ /* 0x000fe80000000400 */
[----:B------:R-:W3:Y:S04]  /*1550*/  LDS.U16 R63, [R0+0x6] ;  /* 0x00000600003f7984 */ /* 0x000ee80000000400 */
[----:B------:R-:W4:Y:S04]  /*1560*/  LDS.U16 R64, [R0+0x8] ;  /* 0x0000080000407984 */ /* 0x000f280000000400 */
[----:B------:R-:W4:Y:S04]  /*1570*/  LDS.U16 R66, [R0+0xc] ;  /* 0x00000c0000427984 */ /* 0x000f280000000400 */
[----:B------:R0:W2:Y:S04]  /*1580*/  LDS.U16 R67, [R0+0xe] ;  /* 0x00000e0000437984 */ /* 0x0000a80000000400 */
        /* <DEDUP_REMOVED lines=8> */
[----:B0-----:R-:W-:Y:S01]  /*1610*/  IMAD.U32 R60, R60, 0x10000, RZ ;  /* 0x000100003c3c7824 */ /* 0x001fe200078e00ff */
[----:B-1----:R-:W-:-:S03]  /*1620*/  SHF.L.U32 R82, R58, 0x10, RZ ;  /* 0x000000103a527819 */ /* 0x002fc600000006ff */
[----:B-----5:R-:W-:-:S05]  /*1630*/  FADD.FTZ R58, R60, R37 ;  /* 0x000000253c3a7221 */ /* 0x020fca0000010000 */
[----:B------:R-:W-:Y:S01]  /*1640*/  FSETP.GTU.FTZ.AND P4, PT, R58, 20, PT ;  /* 0x41a000003a00780b */ /* 0x000fe20003f9c000 */
[----:B--2---:R-:W-:-:S03]  /*1650*/  IMAD.U32 R62, R62, 0x10000, RZ ;  /* 0x000100003e3e7824 */ /* 0x004fc600078e00ff */
[----:B------:R-:W-:Y:S01]  /*1660*/  ISETP.EQ.OR P4, PT, RZ, UR5, P4 ;  /* 0x00000005ff007c0c */ /* 0x000fe2000a782670 */
[----:B---3--:R-:W-:Y:S01]  /*1670*/  IMAD.U32 R84, R63, 0x10000, RZ ;  /* 0x000100003f547824 */ /* 0x008fe200078e00ff */
[----:B------:R-:W-:Y:S01]  /*1680*/  SHF.L.U32 R86, R65, 0x10, RZ ;  /* 0x0000001041567819 */ /* 0x000fe200000006ff */
[----:B----4-:R-:W-:Y:S02]  /*1690*/  IMAD.U32 R64, R64, 0x10000, RZ ;  /* 0x0001000040407824 */ /* 0x010fe400078e00ff */
[--C-:B------:R-:W-:Y:S01]  /*16a0*/  FADD.FTZ R60, R62, R37.reuse ;  /* 0x000000253e3c7221 */ /* 0x100fe20000010000 */
[--C-:B------:R-:W-:Y:S01]  /*16b0*/  FADD.FTZ R62, R82, R37.reuse ;  /* 0x00000025523e7221 */ /* 0x100fe20000010000 */
[--C-:B------:R-:W-:Y:S01]  /*16c0*/  FADD.FTZ R63, R84, R37.reuse ;  /* 0x00000025543f7221 */ /* 0x100fe20000010000 */
[--C-:B------:R-:W-:Y:S01]  /*16d0*/  FADD.FTZ R64, R64, R37.reuse ;  /* 0x0000002540407221 */ /* 0x100fe20000010000 */
[----:B------:R-:W-:Y:S01]  /*16e0*/  FADD.FTZ R65, R86, R37 ;  /* 0x0000002556417221 */ /* 0x000fe20000010000 */
[----:B------:R-:W-:Y:S01]  /*16f0*/  FSETP.GTU.FTZ.AND P5, PT, R60, 20, PT ;  /* 0x41a000003c00780b */ /* 0x000fe20003fbc000 */
        /* <DEDUP_REMOVED lines=39> */
.L_x_4171:
[----:B------:R-:W-:Y:S05]  /*1970*/  BSYNC B0 ;  /* 0x0000000000007941 */ /* 0x000fea0003800000 */
.L_x_4170:
[----:B------:R-:W-:Y:S01]  /*1980*/  IMAD.U32 R82, R67, 0x10000, RZ ;  /* 0x0001000043527824 */ /* 0x000fe200078e00ff */
[----:B------:R-:W-:Y:S01]  /*1990*/  BSSY B0, `(.L_x_4172) ;  /* 0x0000023000007945 */ /* 0x000fe20003800000 */
[----:B------:R-:W-:Y:S02]  /*19a0*/  FSETP.GTU.FTZ.AND P4, PT, R66, 20, PT ;  /* 0x41a000004200780b */ /* 0x000fe40003f9c000 */
[----:B------:R-:W-:Y:S01]  /*19b0*/  FADD.FTZ R67, R82, R37 ;  /* 0x0000002552437221 */ /* 0x000fe20000010000 */
        /* <DEDUP_REMOVED lines=32> */
.L_x_4173:
[----:B------:R-:W-:Y:S05]  /*1bc0*/  BSYNC B0 ;  /* 0x0000000000007941 */ /* 0x000fea0003800000 */
.L_x_4172:
        /* <DEDUP_REMOVED lines=38> */
.L_x_4175:
[----:B------:R-:W-:Y:S05]  /*1e30*/  BSYNC B0 ;  /* 0x0000000000007941 */ /* 0x000fea0003800000 */
.L_x_4174:
        /* <DEDUP_REMOVED lines=36> */
.L_x_4177:
[----:B------:R-:W-:Y:S05]  /*2080*/  BSYNC B0 ;  /* 0x0000000000007941 */ /* 0x000fea0003800000 */
.L_x_4176:
        /* <DEDUP_REMOVED lines=38> */
.L_x_4179:
[----:B------:R-:W-:Y:S05]  /*22f0*/  BSYNC B0 ;  /* 0x0000000000007941 */ /* 0x000fea0003800000 */
.L_x_4178:
        /* <DEDUP_REMOVED lines=36> */
.L_x_4181:
[----:B------:R-:W-:Y:S05]  /*2540*/  BSYNC B0 ;  /* 0x0000000000007941 */ /* 0x000fea0003800000 */
.L_x_4180:
        /* <DEDUP_REMOVED lines=38> */
.L_x_4183:
[----:B------:R-:W-:Y:S05]  /*27b0*/  BSYNC B0 ;  /* 0x0000000000007941 */ /* 0x000fea0003800000 */
.L_x_4182:
[----:B------:R-:W-:Y:S01]  /*27c0*/  IMAD.U32 R82, R81, 0x10000, RZ ;  /* 0x0001000051527824 */ /* 0x000fe200078e00ff */
[----:B------:R-:W-:Y:S01]  /*27d0*/  BSSY B0, `(.L_x_4184) ;  /* 0x0000024000007945 */ /* 0x000fe20003800000 */
[----:B------:R-:W-:Y:S01]  /*27e0*/  IMAD.U32 R101, R73, 0x10000, RZ ;  /* 0x0001000049657824 */ /* 0x000fe200078e00ff */
[----:B------:R-:W-:Y:S01]  /*27f0*/  FSETP.GTU.FTZ.AND P4, PT, R72, 20, PT ;  /* 0x41a000004800780b */ /* 0x000fe20003f9c000 */
[----:B------:R-:W-:Y:S01]  /*2800*/  FADD.FTZ R73, R82, R37 ;  /* 0x0000002552497221 */ /* 0x000fe20000010000 */
[----:B------:R-:W-:Y:S11]  /*2810*/  @P5 BRA `(.L_x_4185) ;  /* 0x00000000007c5947 */ /* 0x000ff60003800000 */
        /* <DEDUP_REMOVED lines=31> */
.L_x_4185:
[----:B------:R-:W-:Y:S05]  /*2a10*/  BSYNC B0 ;  /* 0x0000000000007941 */ /* 0x000fea0003800000 */
.L_x_4184:
        /* <DEDUP_REMOVED lines=42> */
.L_x_4187:
[----:B------:R-:W-:Y:S05]  /*2cc0*/  BSYNC B0 ;  /* 0x0000000000007941 */ /* 0x000fea0003800000 */
.L_x_4186:
        /* <DEDUP_REMOVED lines=40> */
.L_x_4189:
[----:B------:R-:W-:Y:S05]  /*2f50*/  BSYNC B0 ;  /* 0x0000000000007941 */ /* 0x000fea0003800000 */
.L_x_4188:
        /* <DEDUP_REMOVED lines=46> */
.L_x_4191:
[----:B------:R-:W-:Y:S05]  /*3240*/  BSYNC B0 ;  /* 0x0000000000007941 */ /* 0x000fea0003800000 */
.L_x_4190:
        /* <DEDUP_REMOVED lines=33> */
.L_x_4193:
[----:B------:R-:W-:Y:S05]  /*3460*/  BSYNC B0 ;  /* 0x0000000000007941 */ /* 0x000fea0003800000 */
.L_x_4192:
        /* <DEDUP_REMOVED lines=33> */
.L_x_4195:
[----:B------:R-:W-:Y:S05]  /*3680*/  BSYNC B0 ;  /* 0x0000000000007941 */ /* 0x000fea0003800000 */
.L_x_4194:
        /* <DEDUP_REMOVED lines=33> */
.L_x_4197:
[----:B------:R-:W-:Y:S05]  /*38a0*/  BSYNC B0 ;  /* 0x0000000000007941 */ /* 0x000fea0003800000 */
.L_x_4196:
        /* <DEDUP_REMOVED lines=33> */
.L_x_4199:
[----:B------:R-:W-:Y:S05]  /*3ac0*/  BSYNC B0 ;  /* 0x0000000000007941 */ /* 0x000fea0003800000 */
.L_x_4198:
        /* <DEDUP_REMOVED lines=33> */
.L_x_4201:
[----:B------:R-:W-:Y:S05]  /*3ce0*/  BSYNC B0 ;  /* 0x0000000000007941 */ /* 0x000fea0003800000 */
.L_x_4200:
        /* <DEDUP_REMOVED lines=19> */
[----:B------:R-:W-:Y:S01]  /*3e20*/  ULDC.64 UR4, c[0x0][0x230] ;  /* 0x00008c0000047ab9 */ /* 0x000fe20000000a00 */
[----:B------:R-:W-:Y:S01]  /*3e30*/  FMUL.FTZ R98, R99, R62 ;  /* 0x0000003e63627220 */ /* 0x000fe20000410000 */
[----:B------:R-:W-:Y:S01]  /*3e40*/  IMAD R93, R35, UR4, RZ ;  /* 0x00000004235d7c24 */ /* 0x000fe2000f8e02ff */
[----:B------:R-:W0:Y:S01]  /*3e50*/  LDC R99, c[0x0][0x224] ;  /* 0x00008900ff637b82 */ /* 0x000e220000000800 */
[----:B------:R-:W-:Y:S01]  /*3e60*/  FMUL.FTZ R92, R9, R74 ;  /* 0x0000004a095c7220 */ /* 0x000fe20000410000 */
[----:B------:R-:W-:-:S04]  /*3e70*/  IMAD.WIDE.U32 R8, R34, UR4, RZ ;  /* 0x0000000422087c25 */ /* 0x000fc8000f8e00ff */
[----:B------:R-:W-:Y:S01]  /*3e80*/  FMUL.FTZ R102, R103, R60 ;  /* 0x0000003c67667220 */ /* 0x000fe20000410000 */
[----:B------:R-:W-:Y:S01]  /*3e90*/  FMUL.FTZ R103, R104, R63 ;  /* 0x0000003f68677220 */ /* 0x000fe20000410000 */
[----:B------:R-:W-:Y:S01]  /*3ea0*/  HFMA2.MMA R113, -RZ, RZ, 0, 0 ;  /* 0x00000000ff717435 */ /* 0x000fe200000001ff */
[----:B------:R-:W-:Y:S02]  /*3eb0*/  IMAD R115, R34, UR5, R93 ;  /* 0x0000000522737c24 */ /* 0x000fe4000f8e025d */
        /* <DEDUP_REMOVED lines=13> */
[----:B------:R-:W-:Y:S01]  /*3f90*/  FMUL.FTZ R109, R109, R75 ;  /* 0x0000004b6d6d7220 */ /* 0x000fe20000410000 */
[----:B------:R-:W-:Y:S01]  /*3fa0*/  ISETP.GE.AND P1, PT, R6, R117, PT ;  /* 0x000000750600720c */ /* 0x000fe20003f26270 */
[----:B------:R-:W-:Y:S01]  /*3fb0*/  IMAD.MOV.U32 R111, RZ, RZ, R117 ;  /* 0x000000ffff6f7224 */ /* 0x000fe200078e0075 */
[----:B------:R-:W-:Y:S01]  /*3fc0*/  ULDC UR17, c[0x0][0x21c] ;  /* 0x0000870000117ab9 */ /* 0x000fe20000000800 */
[----:B------:R-:W-:Y:S01]  /*3fd0*/  IMAD.IADD R115, R9, 0x1, R115 ;  /* 0x0000000109737824 */ /* 0x000fe200078e0273 */
[----:B------:R-:W-:Y:S01]  /*3fe0*/  ULDC UR16, c[0x0][0x214] ;  /* 0x0000850000107ab9 */ /* 0x000fe20000000800 */
[----:B------:R-:W-:Y:S01]  /*3ff0*/  ULDC.64 UR8, c[0x0][0x238] ;  /* 0x00008e0000087ab9 */ /* 0x000fe20000000a00 */
[----:B------:R-:W-:Y:S01]  /*4000*/  ULDC.64 UR10, c[0x0][0x2d0] ;  /* 0x0000b400000a7ab9 */ /* 0x000fe20000000a00 */
[----:B------:R-:W-:Y:S01]  /*4010*/  ULDC.64 UR12, c[0x0][0x250] ;  /* 0x00009400000c7ab9 */ /* 0x000fe20000000a00 */
[----:B------:R-:W-:-:S05]  /*4020*/  ULDC.64 UR14, c[0x0][0x270] ;  /* 0x00009c00000e7ab9 */ /* 0x000fca0000000a00 */
.L_x_4205:
[----:B------:R-:W-:Y:S01]  /*4030*/  SHF.R.S32.HI R128, RZ, 0x1f, R113 ;  /* 0x0000001fff807819 */ /* 0x000fe20000011471 */
[C---:B------:R-:W-:Y:S01]  /*4040*/  IMAD.WIDE.U32 R12, R113.reuse, UR12, R6 ;  /* 0x0000000c710c7c25 */ /* 0x040fe2000f8e0006 */
[C---:B------:R-:W-:Y:S02]  /*4050*/  LOP3.LUT R54, R6.reuse, 0x20, RZ, 0xfc, !PT ;  /* 0x0000002006367812 */ /* 0x040fe400078efcff */
[----:B------:R-:W-:Y:S01]  /*4060*/  LOP3.LUT R56, R6, 0x40, RZ, 0xfc, !PT ;  /* 0x0000004006387812 */ /* 0x000fe200078efcff */
[----:B------:R-:W-:Y:S01]  /*4070*/  IMAD R14, R128, UR12, RZ ;  /* 0x0000000c800e7c24 */ /* 0x000fe2000f8e02ff */
[-C--:B------:R-:W-:Y:S02]  /*4080*/  ISETP.GE.AND P3, PT, R54, R111.reuse, PT ;  /* 0x0000006f3600720c */ /* 0x080fe40003f66270 */
[-C--:B------:R-:W-:Y:S01]  /*4090*/  ISETP.GE.AND P4, PT, R56, R111.reuse, PT ;  /* 0x0000006f3800720c */ /* 0x080fe20003f86270 */
[----:B------:R-:W-:Y:S01]  /*40a0*/  IMAD R15, R113, UR13, R14 ;  /* 0x0000000d710f7c24 */ /* 0x000fe2000f8e020e */
[----:B------:R-:W-:-:S02]  /*40b0*/  ISETP.GE.AND P2, PT, R42, R111, PT ;  /* 0x0000006f2a00720c */ /* 0x000fc40003f46270 */
[C---:B------:R-:W-:Y:S02]  /*40c0*/  LEA R14, P0, R12.reuse, R55, 0x1 ;  /* 0x000000370c0e7211 */ /* 0x040fe400078008ff */
[----:B------:R-:W-:Y:S02]  /*40d0*/  IADD3 R13, R13, R15, RZ ;  /* 0x0000000f0d0d7210 */ /* 0x000fe40007ffe0ff */
[----:B------:R-:W-:Y:S02]  /*40e0*/  PRMT R117, RZ, 0x7610, R117 ;  /* 0x00007610ff757816 */ /* 0x000fe40000000075 */
[----:B------:R-:W-:Y:S02]  /*40f0*/  LEA.HI.X R15, R12, R59, R13, 0x1, P0 ;  /* 0x0000003b0c0f7211 */ /* 0x000fe400000f0c0d */
[----:B------:R-:W-:Y:S02]  /*4100*/  PRMT R114, RZ, 0x7610, R114 ;  /* 0x00007610ff727816 */ /* 0x000fe40000000072 */
[----:B------:R-:W-:Y:S01]  /*4110*/  PRMT R119, RZ, 0x7610, R119 ;  /* 0x00007610ff777816 */ /* 0x000fe20000000077 */
[----:B------:R-:W3:Y:S01]  /*4120*/  @!P3 LDG.E.U16 R117, desc[UR6][R14.64+0x40] ;  /* 0x000040060e75b981 */ /* 0x000ee2000c1e1500 */
[----:B------:R-:W-:-:S02]  /*4130*/  ISETP.GE.AND P0, PT, R43, R111, PT ;  /* 0x0000006f2b00720c */ /* 0x000fc40003f06270 */
[-C--:B------:R-:W-:Y:S01]  /*4140*/  ISETP.GE.AND P6, PT, R44, R111.reuse, PT ;  /* 0x0000006f2c00720c */ /* 0x080fe20003fc6270 */
[----:B------:R-:W4:Y:S01]  /*4150*/  @!P4 LDG.E.U16 R114, desc[UR6][R14.64+0x80] ;  /* 0x000080060e72c981 */ /* 0x000f22000c1e1500 */
[-C--:B------:R-:W-:Y:S02]  /*4160*/  ISETP.GE.AND P3, PT, R46, R111.reuse, PT ;  /* 0x0000006f2e00720c */ /* 0x080fe40003f66270 */
[-C--:B------:R-:W-:Y:S01]  /*4170*/  ISETP.GE.AND P5, PT, R45, R111.reuse, PT ;  /* 0x0000006f2d00720c */ /* 0x080fe20003fa6270 */
[----:B------:R-:W5:Y:S01]  /*4180*/  @!P2 LDG.E.U16 R119, desc[UR6][R14.64+0xc0] ;  /* 0x0000c0060e77a981 */ /* 0x000f62000c1e1500 */
[-C--:B------:R-:W-:Y:S02]  /*4190*/  ISETP.GE.AND P4, PT, R47, R111.reuse, PT ;  /* 0x0000006f2f00720c */ /* 0x080fe40003f86270 */
[----:B------:R-:W-:Y:S02]  /*41a0*/  ISETP.GE.AND P2, PT, R48, R111, PT ;  /* 0x0000006f3000720c */ /* 0x000fe40003f46270 */
[----:B------:R-:W-:-:S02]  /*41b0*/  PRMT R116, RZ, 0x7610, R116 ;  /* 0x00007610ff747816 */ /* 0x000fc40000000074 */
[----:B------:R-:W-:Y:S02]  /*41c0*/  PRMT R121, RZ, 0x7610, R121 ;  /* 0x00007610ff797816 */ /* 0x000fe40000000079 */
[----:B------:R-:W-:Y:S02]  /*41d0*/  PRMT R112, RZ, 0x7610, R112 ;  /* 0x00007610ff707816 */ /* 0x000fe40000000070 */
[----:B------:R-:W-:Y:S01]  /*41e0*/  PRMT R123, RZ, 0x7610, R123 ;  /* 0x00007610ff7b7816 */ /* 0x000fe2000000007b */
[----:B------:R-:W2:Y:S01]  /*41f0*/  @!P0 LDG.E.U16 R116, desc[UR6][R14.64+0x100] ;  /* 0x000100060e748981 */ /* 0x000ea2000c1e1500 */
[----:B------:R-:W-:Y:S02]  /*4200*/  PRMT R118, RZ, 0x7610, R118 ;  /* 0x00007610ff767816 */ /* 0x000fe40000000076 */
[----:B------:R-:W-:Y:S01]  /*4210*/  PRMT R120, RZ, 0x7610, R120 ;  /* 0x00007610ff787816 */ /* 0x000fe20000000078 */
[----:B------:R-:W2:Y:S01]  /*4220*/  @!P6 LDG.E.U16 R121, desc[UR6][R14.64+0x140] ;  /* 0x000140060e79e981 */ /* 0x000ea2000c1e1500 */
[----:B------:R-:W-:-:S02]  /*4230*/  LOP3.LUT R110, R6, 0x180, RZ, 0xfc, !PT ;  /* 0x00000180066e7812 */ /* 0x000fc400078efcff */
[----:B------:R-:W-:Y:S01]  /*4240*/  PRMT R125, RZ, 0x7610, R125 ;  /* 0x00007610ff7d7816 */ /* 0x000fe2000000007d */
[----:B------:R-:W3:Y:S01]  /*4250*/  @!P1 LDG.E.U16 R112, desc[UR6][R14.64] ;  /* 0x000000060e709981 */ /* 0x000ee2000c1e1500 */
[-C--:B------:R-:W-:Y:S02]  /*4260*/  ISETP.GE.AND P0, PT, R49, R111.reuse, PT ;  /* 0x0000006f3100720c */ /* 0x080fe40003f06270 */
[-C--:B------:R-:W-:Y:S01]  /*4270*/  ISETP.GE.AND P6, PT, R50, R111.reuse, PT ;  /* 0x0000006f3200720c */ /* 0x080fe20003fc6270 */
[----:B------:R-:W2:Y:S01]  /*4280*/  @!P3 LDG.E.U16 R123, desc[UR6][R14.64+0x1c0] ;  /* 0x0001c0060e7bb981 */ /* 0x000ea2000c1e1500 */
[----:B------:R-:W-:-:S03]  /*4290*/  ISETP.GE.AND P3, PT, R110, R111, PT ;  /* 0x0000006f6e00720c */ /* 0x000fc60003f66270 */
[----:B------:R-:W2:Y:S01]  /*42a0*/  @!P5 LDG.E.U16 R118, desc[UR6][R14.64+0x180] ;  /* 0x000180060e76d981 */ /* 0x000ea2000c1e1500 */
[----:B------:R-:W-:-:S03]  /*42b0*/  ISETP.GE.AND P5, PT, R51, R111, PT ;  /* 0x0000006f3300720c */ /* 0x000fc60003fa6270 */
[----:B------:R-:W2:Y:S01]  /*42c0*/  @!P4 LDG.E.U16 R120, desc[UR6][R14.64+0x200] ;  /* 0x000200060e78c981 */ /* 0x000ea2000c1e1500 */
        /* <DEDUP_REMOVED lines=8> */
[----:B------:R-:W-:-:S02]  /*4350*/  PRMT R126, RZ, 0x7610, R126 ;  /* 0x00007610ff7e7816 */ /* 0x000fc4000000007e */
[----:B------:R-:W-:Y:S01]  /*4360*/  PRMT R131, RZ, 0x7610, R131 ;  /* 0x00007610ff837816 */ /* 0x000fe20000000083 */
[----:B------:R-:W2:Y:S04]  /*4370*/  @!P6 LDG.E.U16 R127, desc[UR6][R14.64+0x2c0] ;  /* 0x0002c0060e7fe981 */ /* 0x000ea8000c1e1500 */
[----:B------:R-:W2:Y:S04]  /*4380*/  @!P3 LDG.E.U16 R124, desc[UR6][R14.64+0x300] ;  /* 0x000300060e7cb981 */ /* 0x000ea8000c1e1500 */
[----:B------:R-:W2:Y:S04]  /*4390*/  @!P5 LDG.E.U16 R129, desc[UR6][R14.64+0x340] ;  /* 0x000340060e81d981 */ /* 0x000ea8000c1e1500 */
[----:B------:R-:W2:Y:S04]  /*43a0*/  @!P4 LDG.E.U16 R126, desc[UR6][R14.64+0x380] ;  /* 0x000380060e7ec981 */ /* 0x000ea8000c1e1500 */
[----:B------:R0:W2:Y:S01]  /*43b0*/  @!P2 LDG.E.U16 R131, desc[UR6][R14.64+0x3c0] ;  /* 0x0003c0060e83a981 */ /* 0x0000a2000c1e1500 */
[----:B------:R-:W-:Y:S01]  /*43c0*/  MOV R13, R115 ;  /* 0x00000073000d7202 */ /* 0x000fe20000000f00 */
[----:B------:R-:W-:-:S02]  /*43d0*/  IMAD R16, R128, UR8, RZ ;  /* 0x0000000880107c24 */ /* 0x000fc4000f8e02ff */
[----:B------:R-:W-:Y:S02]  /*43e0*/  IMAD.MOV.U32 R12, RZ, RZ, R8 ;  /* 0x000000ffff0c7224 */ /* 0x000fe400078e0008 */
[C---:B------:R-:W-:Y:S02]  /*43f0*/  IMAD R17, R113.reuse, UR9, R16 ;  /* 0x0000000971117c24 */ /* 0x040fe4000f8e0210 */
[----:B------:R-:W-:-:S04]  /*4400*/  IMAD.WIDE.U32 R12, R113, UR8, R12 ;  /* 0x00000008710c7c25 */ /* 0x000fc8000f8e000c */
[----:B------:R-:W-:Y:S01]  /*4410*/  IMAD.IADD R13, R13, 0x1, R17 ;  /* 0x000000010d0d7824 */ /* 0x000fe200078e0211 */
[----:B------:R-:W-:-:S04]  /*4420*/  LEA R16, P0, R12, UR10, 0x2 ;  /* 0x0000000a0c107c11 */ /* 0x000fc8000f8010ff */
[----:B------:R-:W-:-:S05]  /*4430*/  LEA.HI.X R17, R12, UR11, R13, 0x2, P0 ;  /* 0x0000000b0c117c11 */ /* 0x000fca00080f140d */
[----:B------:R1:W2:Y:S01]  /*4440*/  LDG.E R130, desc[UR6][R16.64] ;  /* 0x0000000610827981 */ /* 0x0002a2000c1e1900 */
[----:B------:R-:W-:Y:S02]  /*4450*/  IMAD R128, R128, UR14, RZ ;  /* 0x0000000e80807c24 */ /* 0x000fe4000f8e02ff */
[----:B------:R-:W-:-:S04]  /*4460*/  IMAD.WIDE.U32 R12, R113, UR14, R6 ;  /* 0x0000000e710c7c25 */ /* 0x000fc8000f8e0006 */
[----:B0-----:R-:W-:Y:S01]  /*4470*/  IMAD R15, R113, UR15, R128 ;  /* 0x0000000f710f7c24 */ /* 0x001fe2000f8e0280 */
[----:B------:R-:W-:-:S04]  /*4480*/  LEA R14, P0, R12, R57, 0x1 ;  /* 0x000000390c0e7211 */ /* 0x000fc800078008ff */
[----:B------:R-:W-:-:S04]  /*4490*/  IADD3 R13, R13, R15, RZ ;  /* 0x0000000f0d0d7210 */ /* 0x000fc80007ffe0ff */
[----:B------:R-:W-:Y:S02]  /*44a0*/  LEA.HI.X R15, R12, R61, R13, 0x1, P0 ;  /* 0x0000003d0c0f7211 */ /* 0x000fe400000f0c0d */
[----:B-1----:R-:W-:Y:S02]  /*44b0*/  PRMT R16, RZ, 0x7610, R16 ;  /* 0x00007610ff107816 */ /* 0x002fe40000000010 */
[----:B------:R-:W-:Y:S01]  /*44c0*/  PRMT R17, RZ, 0x7610, R17 ;  /* 0x00007610ff117816 */ /* 0x000fe20000000011 */
[----:B---3--:R-:W-:Y:S04]  /*44d0*/  STS.U16 [R33], R112 ;  /* 0x0000007021007388 */ /* 0x008fe80000000400 */
[----:B------:R0:W-:Y:S04]  /*44e0*/  STS.U16 [R32+0x40], R117 ;  /* 0x0000407520007388 */ /* 0x0001e80000000400 */
[----:B----4-:R-:W-:Y:S01]  /*44f0*/  STS.U16 [R31+0x80], R114 ;  /* 0x000080721f007388 */ /* 0x010fe20000000400 */
[----:B0-----:R-:W-:-:S03]  /*4500*/  IMAD R117, R41, -0x200, R100 ;  /* 0xfffffe0029757824 */ /* 0x001fc600078e0264 */
[----:B-----5:R-:W-:Y:S04]  /*4510*/  STS.U16 [R30+0xc0], R119 ;  /* 0x0000c0771e007388 */ /* 0x020fe80000000400 */
[----:B--2---:R-:W-:Y:S01]  /*4520*/  STS.U16 [R29+0x100], R116 ;  /* 0x000100741d007388 */ /* 0x004fe20000000400 */
[----:B------:R-:W-:-:S03]  /*4530*/  ISETP.GE.AND P0, PT, R6, R117, PT ;  /* 0x000000750600720c */ /* 0x000fc60003f06270 */
[----:B------:R0:W-:Y:S04]  /*4540*/  STS.U16 [R28+0x140], R121 ;  /* 0x000140791c007388 */ /* 0x0001e80000000400 */
[----:B------:R1:W-:Y:S04]  /*4550*/  STS.U16 [R27+0x180], R118 ;  /* 0x000180761b007388 */ /* 0x0003e80000000400 */
[----:B------:R2:W-:Y:S04]  /*4560*/  STS.U16 [R26+0x1c0], R123 ;  /* 0x0001c07b1a007388 */ /* 0x0005e80000000400 */
[----:B------:R3:W-:Y:S01]  /*4570*/  STS.U16 [R25+0x200], R120 ;  /* 0x0002007819007388 */ /* 0x0007e20000000400 */
[----:B0-----:R-:W-:-:S03]  /*4580*/  PRMT R28, RZ, 0x7610, R28 ;  /* 0x00007610ff1c7816 */ /* 0x001fc6000000001c */
        /* <DEDUP_REMOVED lines=8> */
[----:B------:R-:W5:Y:S01]  /*4610*/  @!P0 LDG.E.U16 R28, desc[UR6][R14.64] ;  /* 0x000000060e1c8981 */ /* 0x000f62000c1e1500 */
[-C--:B------:R-:W-:Y:S02]  /*4620*/  ISETP.GE.AND P2, PT, R54, R117.reuse, PT ;  /* 0x000000753600720c */ /* 0x080fe40003f46270 */
[-C--:B------:R-:W-:Y:S01]  /*4630*/  ISETP.GE.AND P3, PT, R56, R117.reuse, PT ;  /* 0x000000753800720c */ /* 0x080fe20003f66270 */
[----:B------:R-:W-:Y:S01]  /*4640*/  LDS.U16 R30, [R0+0x2] ;  /* 0x00000200001e7984 */ /* 0x000fe20000000400 */
[----:B-1----:R-:W-:Y:S02]  /*4650*/  PRMT R27, RZ, 0x7610, R27 ;  /* 0x00007610ff1b7816 */ /* 0x002fe4000000001b */
[----:B--2---:R-:W-:Y:S01]  /*4660*/  PRMT R26, RZ, 0x7610, R26 ;  /* 0x00007610ff1a7816 */ /* 0x004fe2000000001a */
[----:B------:R-:W1:Y:S01]  /*4670*/  S2R R112, SR_TID.X ;  /* 0x0000000000707919 */ /* 0x000e620000002100 */
[-C--:B------:R-:W-:Y:S02]  /*4680*/  ISETP.GE.AND P0, PT, R42, R117.reuse, PT ;  /* 0x000000752a00720c */ /* 0x080fe40003f06270 */
[----:B---3--:R-:W-:Y:S01]  /*4690*/  PRMT R25, RZ, 0x7610, R25 ;  /* 0x00007610ff197816 */ /* 0x008fe20000000019 */
[----:B------:R-:W-:Y:S04]  /*46a0*/  LDS.U16 R29, [R0] ;  /* 0x00000000001d7984 */ /* 0x000fe80000000400 */
[----:B------:R-:W2:Y:S01]  /*46b0*/  @!P2 LDG.E.U16 R27, desc[UR6][R14.64+0x40] ;  /* 0x000040060e1ba981 */ /* 0x000ea2000c1e1500 */
[----:B------:R-:W-:-:S03]  /*46c0*/  ISETP.GE.AND P2, PT, R43, R117, PT ;  /* 0x000000752b00720c */ /* 0x000fc60003f46270 */
[----:B------:R-:W3:Y:S01]  /*46d0*/  @!P3 LDG.E.U16 R26, desc[UR6][R14.64+0x80] ;  /* 0x000080060e1ab981 */ /* 0x000ee2000c1e1500 */
[-C--:B------:R-:W-:Y:S02]  /*46e0*/  ISETP.GE.AND P3, PT, R44, R117.reuse, PT ;  /* 0x000000752c00720c */ /* 0x080fe40003f66270 */
[----:B0-----:R-:W-:Y:S01]  /*46f0*/  PRMT R24, RZ, 0x7610, R24 ;  /* 0x00007610ff187816 */ /* 0x001fe20000000018 */
[----:B------:R-:W3:Y:S01]  /*4700*/  @!P0 LDG.E.U16 R25, desc[UR6][R14.64+0xc0] ;  /* 0x0000c0060e198981 */ /* 0x000ee2000c1e1500 */
[----:B----4-:R-:W-:Y:S02]  /*4710*/  PRMT R23, RZ, 0x7610, R23 ;  /* 0x00007610ff177816 */ /* 0x010fe40000000017 */
[----:B------:R-:W-:Y:S01]  /*4720*/  ISETP.GE.AND P0, PT, R45, R117, PT ;  /* 0x000000752d00720c */ /* 0x000fe20003f06270 */
[----:B------:R-:W0:Y:S01]  /*4730*/  LDS.U16 R31, [R0+0x4] ;  /* 0x00000400001f7984 */ /* 0x000e220000000400 */
[----:B-----5:R-:W-:-:S03]  /*4740*/  PRMT R22, RZ, 0x7610, R22 ;  /* 0x00007610ff167816 */ /* 0x020fc60000000016 */
[----:B------:R-:W4:Y:S01]  /*4750*/  @!P2 LDG.E.U16 R24, desc[UR6][R14.64+0x100] ;  /* 0x000100060e18a981 */ /* 0x000f22000c1e1500 */
[----:B------:R-:W-:-:S03]  /*4760*/  ISETP.GE.AND P2, PT, R46, R117, PT ;  /* 0x000000752e00720c */ /* 0x000fc60003f46270 */
[----:B------:R-:W5:Y:S01]  /*4770*/  @!P3 LDG.E.U16 R23, desc[UR6][R14.64+0x140] ;  /* 0x000140060e17b981 */ /* 0x000f62000c1e1500 */
[-C--:B------:R-:W-:Y:S02]  /*4780*/  ISETP.GE.AND P3, PT, R47, R117.reuse, PT ;  /* 0x000000752f00720c */ /* 0x080fe40003f66270 */
[-C--:B------:R-:W-:Y:S01]  /*4790*/  ISETP.GE.AND P4, PT, R48, R117.reuse, PT ;  /* 0x000000753000720c */ /* 0x080fe20003f86270 */
[----:B------:R-:W5:Y:S01]  /*47a0*/  @!P0 LDG.E.U16 R22, desc[UR6][R14.64+0x180] ;  /* 0x000180060e168981 */ /* 0x000f62000c1e1500 */
[----:B------:R-:W-:Y:S02]  /*47b0*/  ISETP.GE.AND P5, PT, R49, R117, PT ;  /* 0x000000753100720c */ /* 0x000fe40003fa6270 */
[----:B------:R-:W-:Y:S02]  /*47c0*/  PRMT R21, RZ, 0x7610, R21 ;  /* 0x00007610ff157816 */ /* 0x000fe40000000015 */
[----:B------:R-:W-:Y:S02]  /*47d0*/  PRMT R20, RZ, 0x7610, R20 ;  /* 0x00007610ff147816 */ /* 0x000fe40000000014 */
[----:B------:R-:W-:-:S02]  /*47e0*/  PRMT R19, RZ, 0x7610, R19 ;  /* 0x00007610ff137816 */ /* 0x000fc40000000013 */
[-C--:B------:R-:W-:Y:S01]  /*47f0*/  ISETP.GE.AND P0, PT, R50, R117.reuse, PT ;  /* 0x000000753200720c */ /* 0x080fe20003f06270 */
[----:B------:R-:W5:Y:S01]  /*4800*/  @!P2 LDG.E.U16 R21, desc[UR6][R14.64+0x1c0] ;  /* 0x0001c0060e15a981 */ /* 0x000f62000c1e1500 */
[----:B------:R-:W-:Y:S02]  /*4810*/  PRMT R18, RZ, 0x7610, R18 ;  /* 0x00007610ff127816 */ /* 0x000fe40000000012 */
[-C--:B------:R-:W-:Y:S01]  /*4820*/  ISETP.GE.AND P2, PT, R110, R117.reuse, PT ;  /* 0x000000756e00720c */ /* 0x080fe20003f46270 */
[----:B------:R-:W5:Y:S01]  /*4830*/  @!P3 LDG.E.U16 R20, desc[UR6][R14.64+0x200] ;  /* 0x000200060e14b981 */ /* 0x000f62000c1e1500 */
[-C--:B------:R-:W-:Y:S02]  /*4840*/  ISETP.GE.AND P3, PT, R51, R117.reuse, PT ;  /* 0x000000753300720c */ /* 0x080fe40003f66270 */
[----:B------:R-:W-:Y:S01]  /*4850*/  PRMT R121, RZ, 0x7610, R121 ;  /* 0x00007610ff797816 */ /* 0x000fe20000000079 */
[----:B------:R-:W5:Y:S01]  /*4860*/  @!P4 LDG.E.U16 R19, desc[UR6][R14.64+0x240] ;  /* 0x000240060e13c981 */ /* 0x000f62000c1e1500 */
[----:B------:R-:W-:-:S03]  /*4870*/  ISETP.GE.AND P4, PT, R52, R117, PT ;  /* 0x000000753400720c */ /* 0x000fc60003f86270 */
[----:B------:R-:W5:Y:S01]  /*4880*/  @!P5 LDG.E.U16 R18, desc[UR6][R14.64+0x280] ;  /* 0x000280060e12d981 */ /* 0x000f62000c1e1500 */
[----:B------:R-:W-:Y:S02]  /*4890*/  ISETP.GE.AND P5, PT, R53, R117, PT ;  /* 0x000000753500720c */ /* 0x000fe40003fa6270 */
[----:B------:R-:W-:Y:S01]  /*48a0*/  PRMT R114, RZ, 0x7610, R114 ;  /* 0x00007610ff727816 */ /* 0x000fe20000000072 */
[----:B------:R-:W5:Y:S01]  /*48b0*/  @!P0 LDG.E.U16 R121, desc[UR6][R14.64+0x2c0] ;  /* 0x0002c0060e798981 */ /* 0x000f62000c1e1500 */
[----:B------:R-:W-:-:S03]  /*48c0*/  PRMT R119, RZ, 0x7610, R119 ;  /* 0x00007610ff777816 */ /* 0x000fc60000000077 */
[----:B------:R-:W5:Y:S04]  /*48d0*/  @!P2 LDG.E.U16 R16, desc[UR6][R14.64+0x300] ;  /* 0x000300060e10a981 */ /* 0x000f68000c1e1500 */
[----:B------:R-:W5:Y:S04]  /*48e0*/  @!P3 LDG.E.U16 R17, desc[UR6][R14.64+0x340] ;  /* 0x000340060e11b981 */ /* 0x000f68000c1e1500 */
[----:B------:R-:W5:Y:S04]  /*48f0*/  @!P4 LDG.E.U16 R114, desc[UR6][R14.64+0x380] ;  /* 0x000380060e72c981 */ /* 0x000f68000c1e1500 */
[----:B------:R1:W5:Y:S01]  /*4900*/  @!P5 LDG.E.U16 R119, desc[UR6][R14.64+0x3c0] ;  /* 0x0003c0060e77d981 */ /* 0x000362000c1e1500 */
[----:B------:R-:W-:-:S03]  /*4910*/  FMUL.FTZ R13, R130, 1.4426950216293334961 ;  /* 0x3fb8aa3b820d7820 */ /* 0x000fc60000410000 */
[----:B-1----:R-:W1:Y:S04]  /*4920*/  LDS.U16 R14, [R0+0x6] ;  /* 0x00000600000e7984 */ /* 0x002e680000000400 */
[----:B------:R-:W1:Y:S01]  /*4930*/  LDS.U16 R15, [R0+0x8] ;  /* 0x00000800000f7984 */ /* 0x000e620000000400 */
[C---:B------:R-:W-:Y:S01]  /*4940*/  FMUL.FTZ R32, R13.reuse, R58 ;  /* 0x0000003a0d207220 */ /* 0x040fe20000410000 */
[----:B------:R-:W-:Y:S02]  /*4950*/  IMAD.SHL.U32 R12, R112, 0x10, RZ ;  /* 0x00000010700c7824 */ /* 0x000fe400078e00ff */
[----:B------:R-:W-:Y:S01]  /*4960*/  FMUL.FTZ R33, R13, R60 ;  /* 0x0000003c0d217220 */ /* 0x000fe20000410000 */
[----:B------:R0:W1:Y:S02]  /*4970*/  MUFU.EX2 R164, R32 ;  /* 0x0000002000a47308 */ /* 0x0000640000000800 */
[----:B0-----:R-:W-:-:S06]  /*4980*/  IMAD.U32 R31, R31, 0x10000, RZ ;  /* 0x000100001f1f7824 */ /* 0x001fcc00078e00ff */
[----:B------:R0:W-:Y:S01]  /*4990*/  MUFU.EX2 R163, R33 ;  /* 0x0000002100a37308 */ /* 0x0001e20000000800 */
[----:B------:R-:W-:-:S04]  /*49a0*/  IADD3 R32, R12, 0x3, RZ ;  /* 0x000000030c207810 */ /* 0x000fc80007ffe0ff */
[-C--:B------:R-:W-:Y:S01]  /*49b0*/  ISETP.GE.U32.AND P5, PT, R32, R117.reuse, PT ;  /* 0x000000752000720c */ /* 0x080fe20003fa6070 */
[----:B0-----:R-:W-:Y:S02]  /*49c0*/  IMAD.U32 R33, R30, 0x10000, RZ ;  /* 0x000100001e217824 */ /* 0x001fe400078e00ff */
[----:B------:R-:W0:Y:S01]  /*49d0*/  LDS.U16 R30, [R0+0xc] ;  /* 0x00000c00001e7984 */ /* 0x000e220000000400 */
[----:B------:R-:W-:Y:S02]  /*49e0*/  SHF.L.U32 R32, R29, 0x10, RZ ;  /* 0x000000101d207819 */ /* 0x000fe400000006ff */
[----:B------:R-:W-:Y:S01]  /*49f0*/  ISETP.GE.U32.AND P2, PT, R12, R117, PT ;  /* 0x000000750c00720c */ /* 0x000fe20003f46070 */
[----:B------:R-:W0:Y:S02]  /*4a00*/  LDS.U16 R29, [R0+0xa] ;  /* 0x00000a00001d7984 */ /* 0x000e240000000400 */
[----:B------:R-:W-:Y:S01]  /*4a10*/  FMUL.FTZ R32, R101, R32 ;  /* 0x0000002065207220 */ /* 0x000fe20000410000 */
[----:B------:R-:W-:-:S02]  /*4a20*/  FMUL.FTZ R152, R98, R31 ;  /* 0x0000001f62987220 */ /* 0x000fc40000410000 */
[----:B------:R-:W-:Y:S02]  /*4a30*/  LDS.U16 R31, [R0+0x10] ;  /* 0x00001000001f7984 */ /* 0x000fe40000000400 */
[----:B------:R-:W-:Y:S02]  /*4a40*/  FSEL R151, R32, RZ, !P2 ;  /* 0x000000ff20977208 */ /* 0x000fe40005000000 */
[----:B------:R-:W0:Y:S01]  /*4a50*/  LDS.U16 R32, [R0+0xe] ;  /* 0x00000e0000207984 */ /* 0x000e220000000400 */
[C---:B------:R-:W-:Y:S01]  /*4a60*/  VIADD R120, R12.reuse, 0x2 ;  /* 0x000000020c787836 */ /* 0x040fe20000000000 */
[----:B------:R-:W-:Y:S01]  /*4a70*/  IADD3 R116, R12, 0x1, RZ ;  /* 0x000000010c747810 */ /* 0x000fe20007ffe0ff */
[----:B------:R-:W-:Y:S01]  /*4a80*/  FMUL.FTZ R118, R13, R62 ;  /* 0x0000003e0d767220 */ /* 0x000fe20000410000 */
[----:B-1----:R-:W-:Y:S02]  /*4a90*/  IMAD.U32 R14, R14, 0x10000, RZ ;  /* 0x000100000e0e7824 */ /* 0x002fe400078e00ff */
[-C--:B------:R-:W-:Y:S01]  /*4aa0*/  ISETP.GE.U32.AND P4, PT, R120, R117.reuse, PT ;  /* 0x000000757800720c */ /* 0x080fe20003f86070 */
[----:B------:R-:W-:Y:S01]  /*4ab0*/  VIADD R120, R12, 0x4 ;  /* 0x000000040c787836 */ /* 0x000fe20000000000 */
[----:B------:R-:W-:Y:S01]  /*4ac0*/  ISETP.GE.U32.AND P3, PT, R116, R117, PT ;  /* 0x000000757400720c */ /* 0x000fe20003f66070 */
[----:B------:R-:W-:-:S02]  /*4ad0*/  VIADD R122, R12, 0x5 ;  /* 0x000000050c7a7836 */ /* 0x000fc40000000000 */
[----:B------:R-:W-:Y:S01]  /*4ae0*/  FMUL.FTZ R116, R13, R63 ;  /* 0x0000003f0d747220 */ /* 0x000fe20000410000 */
[----:B------:R-:W-:Y:S01]  /*4af0*/  FMUL.FTZ R154, R103, R14 ;  /* 0x0000000e679a7220 */ /* 0x000fe20000410000 */
[----:B------:R-:W1:Y:S01]  /*4b00*/  MUFU.EX2 R118, R118 ;  /* 0x0000007600767308 */ /* 0x000e620000000800 */
[----:B------:R-:W-:Y:S01]  /*4b10*/  FMUL.FTZ R123, R13, R66 ;  /* 0x000000420d7b7220 */ /* 0x000fe20000410000 */
[----:B------:R-:W-:Y:S01]  /*4b20*/  IMAD.U32 R14, R15, 0x10000, RZ ;  /* 0x000100000f0e7824 */ /* 0x000fe200078e00ff */
[-C--:B------:R-:W-:Y:S01]  /*4b30*/  ISETP.GE.U32.AND P6, PT, R120, R117.reuse, PT ;  /* 0x000000757800720c */ /* 0x080fe20003fc6070 */
[----:B------:R-:W-:Y:S01]  /*4b40*/  FMUL.FTZ R120, R13, R64 ;  /* 0x000000400d787220 */ /* 0x000fe20000410000 */
[----:B------:R-:W-:Y:S02]  /*4b50*/  ISETP.GE.U32.AND P0, PT, R122, R117, PT ;  /* 0x000000757a00720c */ /* 0x000fe40003f06070 */
[----:B------:R-:W-:Y:S01]  /*4b60*/  IADD3 R122, R12, 0x6, RZ ;  /* 0x000000060c7a7810 */ /* 0x000fe20007ffe0ff */
[----:B------:R-:W1:Y:S01]  /*4b70*/  MUFU.EX2 R116, R116 ;  /* 0x0000007400747308 */ /* 0x000e620000000800 */
[----:B------:R-:W-:Y:S01]  /*4b80*/  FMUL.FTZ R14, R97, R14 ;  /* 0x0000000e610e7220 */ /* 0x000fe20000410000 */
[----:B------:R-:W-:Y:S01]  /*4b90*/  FSEL R164, R164, 1, !P2 ;  /* 0x3f800000a4a47808 */ /* 0x000fe20005000000 */
[----:B------:R-:W-:Y:S01]  /*4ba0*/  FMUL.FTZ R33, R102, R33 ;  /* 0x0000002166217220 */ /* 0x000fe20000410000 */
[----:B------:R-:W-:Y:S01]  /*4bb0*/  ISETP.GE.U32.AND P2, PT, R122, R117, PT ;  /* 0x000000757a00720c */ /* 0x000fe20003f46070 */
[----:B------:R-:W-:-:S03]  /*4bc0*/  FMUL.FTZ R122, R13, R65 ;  /* 0x000000410d7a7220 */ /* 0x000fc60000410000 */
[----:B------:R-:W1:Y:S01]  /*4bd0*/  MUFU.EX2 R123, R123 ;  /* 0x0000007b007b7308 */ /* 0x000e620000000800 */
[----:B------:R-:W-:Y:S02]  /*4be0*/  FSEL R156, R14, RZ, !P6 ;  /* 0x000000ff0e9c7208 */ /* 0x000fe40007000000 */
[----:B------:R-:W1:Y:S01]  /*4bf0*/  LDS.U16 R14, [R0+0x12] ;  /* 0x00001200000e7984 */ /* 0x000e620000000400 */
[----:B------:R-:W-:-:S04]  /*4c00*/  FSEL R162, R33, RZ, !P3 ;  /* 0x000000ff21a27208 */ /* 0x000fc80005800000 */
[----:B------:R-:W1:Y:S01]  /*4c10*/  MUFU.EX2 R120, R120 ;  /* 0x0000007800787308 */ /* 0x000e620000000800 */
[----:B------:R-:W-:Y:S01]  /*4c20*/  FMUL.FTZ R33, R13, R67 ;  /* 0x000000430d217220 */ /* 0x000fe20000410000 */
[----:B0-----:R-:W-:Y:S01]  /*4c30*/  IMAD.U32 R15, R30, 0x10000, RZ ;  /* 0x000100001e0f7824 */ /* 0x001fe200078e00ff */
[----:B-1----:R-:W-:-:S05]  /*4c40*/  FSEL R153, R118, 1, !P4 ;  /* 0x3f80000076997808 */ /* 0x002fca0006000000 */
[----:B------:R-:W0:Y:S01]  /*4c50*/  MUFU.EX2 R122, R122 ;  /* 0x0000007a007a7308 */ /* 0x000e220000000800 */
[----:B------:R-:W-:Y:S01]  /*4c60*/  FMUL.FTZ R118, R13, R68 ;  /* 0x000000440d767220 */ /* 0x000fe20000410000 */
[----:B------:R-:W-:Y:S01]  /*4c70*/  FMUL.FTZ R15, R96, R15 ;  /* 0x0000000f600f7220 */ /* 0x000fe20000410000 */
[----:B------:R-:W-:Y:S01]  /*4c80*/  IADD3 R30, R12, 0xc, RZ ;  /* 0x0000000c0c1e7810 */ /* 0x000fe20007ffe0ff */
[----:B------:R-:W-:Y:S01]  /*4c90*/  IMAD.U32 R29, R29, 0x10000, RZ ;  /* 0x000100001d1d7824 */ /* 0x000fe200078e00ff */
[----:B------:R-:W-:-:S03]  /*4ca0*/  FSEL R155, R116, 1, !P5 ;  /* 0x3f800000749b7808 */ /* 0x000fc60006800000 */
[----:B------:R-:W1:Y:S01]  /*4cb0*/  MUFU.EX2 R33, R33 ;  /* 0x0000002100217308 */ /* 0x000e620000000800 */
[C---:B------:R-:W-:Y:S02]  /*4cc0*/  IADD3 R124, R12.reuse, 0x7, RZ ;  /* 0x000000070c7c7810 */ /* 0x040fe40007ffe0ff */
[----:B------:R-:W-:Y:S02]  /*4cd0*/  IADD3 R116, R12, 0xa, RZ ;  /* 0x0000000a0c747810 */ /* 0x000fe40007ffe0ff */
[----:B------:R-:W-:Y:S02]  /*4ce0*/  FSEL R160, R15, RZ, !P2 ;  /* 0x000000ff0fa07208 */ /* 0x000fe40005000000 */
[----:B------:R-:W-:Y:S01]  /*4cf0*/  FSEL R161, R123, 1, !P2 ;  /* 0x3f8000007ba17808 */ /* 0x000fe20005000000 */
[----:B------:R-:W1:Y:S01]  /*4d00*/  MUFU.EX2 R118, R118 ;  /* 0x0000007600767308 */ /* 0x000e620000000800 */
[----:B------:R-:W-:Y:S01]  /*4d10*/  ISETP.GE.U32.AND P2, PT, R30, R117, PT ;  /* 0x000000751e00720c */ /* 0x000fe20003f46070 */
[----:B------:R-:W-:Y:S01]  /*4d20*/  FMUL.FTZ R29, R104, R29 ;  /* 0x0000001d681d7220 */ /* 0x000fe20000410000 */
[----:B------:R-:W-:Y:S01]  /*4d30*/  FSEL R163, R163, 1, !P3 ;  /* 0x3f800000a3a37808 */ /* 0x000fe20005800000 */
[----:B------:R-:W-:Y:S01]  /*4d40*/  IMAD.U32 R32, R32, 0x10000, RZ ;  /* 0x0001000020207824 */ /* 0x000fe200078e00ff */
[----:B------:R-:W-:Y:S01]  /*4d50*/  FSEL R157, R120, 1, !P6 ;  /* 0x3f800000789d7808 */ /* 0x000fe20007000000 */
[----:B------:R-:W-:Y:S01]  /*4d60*/  LDS.U16 R15, [R0+0x18] ;  /* 0x00001800000f7984 */ /* 0x000fe20000000400 */
[----:B------:R-:W-:-:S02]  /*4d70*/  SHF.L.U32 R30, R31, 0x10, RZ ;  /* 0x000000101f1e7819 */ /* 0x000fc400000006ff */
[-C--:B------:R-:W-:Y:S01]  /*4d80*/  ISETP.GE.U32.AND P3, PT, R124, R117.reuse, PT ;  /* 0x000000757c00720c */ /* 0x080fe20003f66070 */
[----:B------:R-:W-:Y:S01]  /*4d90*/  FMUL.FTZ R32, R105, R32 ;  /* 0x0000002069207220 */ /* 0x000fe20000410000 */
[----:B------:R-:W-:Y:S01]  /*4da0*/  ISETP.GE.U32.AND P6, PT, R116, R117, PT ;  /* 0x000000757400720c */ /* 0x000fe20003fc6070 */
[----:B------:R-:W1:Y:S01]  /*4db0*/  LDS.U16 R31, [R0+0x14] ;  /* 0x00001400001f7984 */ /* 0x000e620000000400 */
[C---:B------:R-:W-:Y:S02]  /*4dc0*/  IADD3 R124, R12.reuse, 0x8, RZ ;  /* 0x000000080c7c7810 */ /* 0x040fe40007ffe0ff */
[----:B------:R-:W-:Y:S01]  /*4dd0*/  IADD3 R116, R12, 0xb, RZ ;  /* 0x0000000b0c747810 */ /* 0x000fe20007ffe0ff */
[----:B------:R-:W-:Y:S01]  /*4de0*/  FMUL.FTZ R30, R95, R30 ;  /* 0x0000001e5f1e7220 */ /* 0x000fe20000410000 */
[----:B------:R-:W-:Y:S02]  /*4df0*/  FSEL R152, R152, RZ, !P4 ;  /* 0x000000ff98987208 */ /* 0x000fe40006000000 */
[----:B------:R-:W-:-:S02]  /*4e00*/  FSEL R158, R29, RZ, !P0 ;  /* 0x000000ff1d9e7208 */ /* 0x000fc40004000000 */
[----:B0-----:R-:W-:Y:S01]  /*4e10*/  FSEL R159, R122, 1, !P0 ;  /* 0x3f8000007a9f7808 */ /* 0x001fe20004000000 */
[----:B------:R-:W-:Y:S01]  /*4e20*/  FMUL.FTZ R143, R13, R69 ;  /* 0x000000450d8f7220 */ /* 0x000fe20000410000 */
[-C--:B------:R-:W-:Y:S01]  /*4e30*/  ISETP.GE.U32.AND P4, PT, R124, R117.reuse, PT ;  /* 0x000000757c00720c */ /* 0x080fe20003f86070 */
[----:B------:R-:W-:Y:S01]  /*4e40*/  LDS.U16 R29, [R0+0x1a] ;  /* 0x00001a00001d7984 */ /* 0x000fe20000000400 */
[----:B------:R-:W-:Y:S01]  /*4e50*/  ISETP.GE.U32.AND P0, PT, R116, R117, PT ;  /* 0x000000757400720c */ /* 0x000fe20003f06070 */
[----:B------:R-:W-:Y:S01]  /*4e60*/  VIADD R116, R12, 0xd ;  /* 0x0000000d0c747836 */ /* 0x000fe20000000000 */
[----:B------:R-:W-:Y:S02]  /*4e70*/  FSEL R146, R30, RZ, !P4 ;  /* 0x000000ff1e927208 */ /* 0x000fe40006000000 */
[----:B------:R-:W-:Y:S01]  /*4e80*/  FSEL R148, R32, RZ, !P3 ;  /* 0x000000ff20947208 */ /* 0x000fe20005800000 */
[----:B------:R-:W0:Y:S01]  /*4e90*/  LDS.U16 R30, [R0+0x16] ;  /* 0x00001600001e7984 */ /* 0x000e220000000400 */
[----:B-1----:R-:W-:-:S02]  /*4ea0*/  FSEL R149, R33, 1, !P3 ;  /* 0x3f80000021957808 */ /* 0x002fc40005800000 */
[----:B------:R-:W-:Y:S01]  /*4eb0*/  ISETP.GE.U32.AND P3, PT, R116, R117, PT ;  /* 0x000000757400720c */ /* 0x000fe20003f66070 */
[----:B------:R-:W-:Y:S01]  /*4ec0*/  FMUL.FTZ R116, R164, R163 ;  /* 0x000000a3a4747220 */ /* 0x000fe20000410000 */
[----:B------:R-:W-:-:S03]  /*4ed0*/  FSEL R145, R118, 1, !P4 ;  /* 0x3f80000076917808 */ /* 0x000fc60006000000 */
[----:B------:R-:W-:Y:S01]  /*4ee0*/  FMUL.FTZ R118, R153, R116 ;  /* 0x0000007499767220 */ /* 0x000fe20000410000 */
[C---:B------:R-:W-:Y:S01]  /*4ef0*/  IADD3 R32, R12.reuse, 0xe, RZ ;  /* 0x0000000e0c207810 */ /* 0x040fe20007ffe0ff */
[----:B------:R-:W-:Y:S02]  /*4f00*/  FMUL.FTZ R142, R13, R70 ;  /* 0x000000460d8e7220 */ /* 0x000fe40000410000 */
[----:B------:R-:W-:Y:S01]  /*4f10*/  FMUL.FTZ R118, R155, R118 ;  /* 0x000000769b767220 */ /* 0x000fe20000410000 */
[C---:B------:R-:W-:Y:S01]  /*4f20*/  IADD3 R124, R12.reuse, 0x9, RZ ;  /* 0x000000090c7c7810 */ /* 0x040fe20007ffe0ff */
[----:B------:R-:W-:Y:S01]  /*4f30*/  VIADD R116, R12, 0xf ;  /* 0x0000000f0c747836 */ /* 0x000fe20000000000 */
[----:B------:R-:W1:Y:S01]  /*4f40*/  MUFU.EX2 R143, R143 ;  /* 0x0000008f008f7308 */ /* 0x000e620000000800 */
[----:B------:R-:W0:Y:S01]  /*4f50*/  LDS.U16 R12, [R0+0x1c] ;  /* 0x00001c00000c7984 */ /* 0x000e220000000400 */
[----:B------:R-:W-:Y:S01]  /*4f60*/  ISETP.GE.U32.AND P4, PT, R32, R117, PT ;  /* 0x000000752000720c */ /* 0x000fe20003f86070 */
[----:B------:R-:W-:Y:S01]  /*4f70*/  FMUL.FTZ R120, R157, R118 ;  /* 0x000000769d787220 */ /* 0x000fe20000410000 */
[----:B------:R-:W-:Y:S01]  /*4f80*/  SHF.L.U32 R33, R14, 0x10, RZ ;  /* 0x000000100e217819 */ /* 0x000fe200000006ff */
[C---:B------:R-:W-:Y:S01]  /*4f90*/  FMUL.FTZ R141, R13.reuse, R71 ;  /* 0x000000470d8d7220 */ /* 0x040fe20000410000 */
[C---:B------:R-:W-:Y:S01]  /*4fa0*/  FMUL.FTZ R140, R13.reuse, R72 ;  /* 0x000000480d8c7220 */ /* 0x040fe20000410000 */
[C---:B------:R-:W-:Y:S01]  /*4fb0*/  FMUL.FTZ R32, R13.reuse, R73 ;  /* 0x000000490d207220 */ /* 0x040fe20000410000 */
[C---:B------:R-:W-:Y:S01]  /*4fc0*/  FMUL.FTZ R14, R13.reuse, R74 ;  /* 0x0000004a0d0e7220 */ /* 0x040fe20000410000 */
[----:B------:R-:W-:Y:S01]  /*4fd0*/  FMUL.FTZ R132, R13, R75 ;  /* 0x0000004b0d847220 */ /* 0x000fe20000410000 */
[----:B------:R-:W-:Y:S01]  /*4fe0*/  FFMA.FTZ R118, R151, R163, R162 ;  /* 0x000000a397767223 */ /* 0x000fe200000100a2 */
[----:B------:R1:W0:Y:S01]  /*4ff0*/  LDS.U16 R13, [R0+0x1e] ;  /* 0x00001e00000d7984 */ /* 0x0002220000000400 */
[----:B------:R-:W-:Y:S01]  /*5000*/  FSEL R154, R154, RZ, !P5 ;  /* 0x000000ff9a9a7208 */ /* 0x000fe20006800000 */
[----:B------:R-:W1:Y:S01]  /*5010*/  MUFU.EX2 R142, R142 ;  /* 0x0000008e008e7308 */ /* 0x000e620000000800 */
[----:B------:R-:W-:Y:S01]  /*5020*/  FFMA.FTZ R118, R153, R118, R152 ;  /* 0x0000007699767223 */ /* 0x000fe20000010098 */
[----:B------:R-:W-:-:S03]  /*5030*/  FMUL.FTZ R120, R159, R120 ;  /* 0x000000789f787220 */ /* 0x000fc60000410000 */
[----:B------:R-:W-:Y:S01]  /*5040*/  FFMA.FTZ R118, R155, R118, R154 ;  /* 0x000000769b767223 */ /* 0x000fe2000001009a */
[----:B------:R-:W-:Y:S02]  /*5050*/  FMUL.FTZ R120, R161, R120 ;  /* 0x00000078a1787220 */ /* 0x000fe40000410000 */
[----:B------:R-:W0:Y:S01]  /*5060*/  MUFU.EX2 R141, R141 ;  /* 0x0000008d008d7308 */ /* 0x000e220000000800 */
[----:B------:R-:W-:Y:S01]  /*5070*/  ISETP.GE.U32.AND P5, PT, R124, R117, PT ;  /* 0x000000757c00720c */ /* 0x000fe20003fa6070 */
[----:B------:R-:W-:Y:S01]  /*5080*/  FFMA.FTZ R118, R157, R118, R156 ;  /* 0x000000769d767223 */ /* 0x000fe2000001009c */
[----:B------:R-:W-:Y:S01]  /*5090*/  FMUL.FTZ R120, R149, R120 ;  /* 0x0000007895787220 */ /* 0x000fe20000410000 */
[----:B------:R-:W-:Y:S01]  /*50a0*/  FMUL.FTZ R33, R106, R33 ;  /* 0x000000216a217220 */ /* 0x000fe20000410000 */
[----:B-1----:R-:W-:Y:S01]  /*50b0*/  FSEL R143, R143, 1, !P5 ;  /* 0x3f8000008f8f7808 */ /* 0x002fe20006800000 */
[----:B------:R-:W-:Y:S01]  /*50c0*/  FFMA.FTZ R118, R159, R118, R158 ;  /* 0x000000769f767223 */ /* 0x000fe2000001009e */
[----:B------:R-:W-:-:S02]  /*50d0*/  FMUL.FTZ R120, R145, R120 ;  /* 0x0000007891787220 */ /* 0x000fc40000410000 */
[----:B------:R-:W-:Y:S01]  /*50e0*/  FSEL R144, R33, RZ, !P5 ;  /* 0x000000ff21907208 */ /* 0x000fe20006800000 */
[----:B------:R-:W-:Y:S01]  /*50f0*/  FFMA.FTZ R118, R161, R118, R160 ;  /* 0x00000076a1767223 */ /* 0x000fe200000100a0 */
[----:B------:R-:W-:Y:S01]  /*5100*/  FSEL R142, R142, 1, !P6 ;  /* 0x3f8000008e8e7808 */ /* 0x000fe20007000000 */
[----:B------:R-:W-:Y:S01]  /*5110*/  FMUL.FTZ R33, R143, R120 ;  /* 0x000000788f217220 */ /* 0x000fe20000410000 */
[----:B------:R-:W1:Y:S01]  /*5120*/  MUFU.EX2 R140, R140 ;  /* 0x0000008c008c7308 */ /* 0x000e620000000800 */
[----:B------:R-:W-:Y:S02]  /*5130*/  IMAD.U32 R31, R31, 0x10000, RZ ;  /* 0x000100001f1f7824 */ /* 0x000fe400078e00ff */
[----:B------:R-:W-:Y:S01]  /*5140*/  FFMA.FTZ R118, R149, R118, R148 ;  /* 0x0000007695767223 */ /* 0x000fe20000010094 */
[----:B------:R-:W-:Y:S01]  /*5150*/  FMUL.FTZ R0, R142, R33 ;  /* 0x000000218e007220 */ /* 0x000fe20000410000 */
[----:B0-----:R-:W-:Y:S01]  /*5160*/  FSEL R141, R141, 1, !P0 ;  /* 0x3f8000008d8d7808 */ /* 0x001fe20004000000 */
[----:B------:R-:W-:Y:S01]  /*5170*/  FMUL.FTZ R31, R94, R31 ;  /* 0x0000001f5e1f7220 */ /* 0x000fe20000410000 */
[----:B------:R-:W-:Y:S01]  /*5180*/  SHF.L.U32 R30, R30, 0x10, RZ ;  /* 0x000000101e1e7819 */ /* 0x000fe200000006ff */
[----:B------:R-:W0:Y:S01]  /*5190*/  MUFU.EX2 R32, R32 ;  /* 0x0000002000207308 */ /* 0x000e220000000800 */
[----:B------:R-:W-:Y:S01]  /*51a0*/  FFMA.FTZ R118, R145, R118, R146 ;  /* 0x0000007691767223 */ /* 0x000fe20000010092 */
[----:B------:R-:W-:Y:S01]  /*51b0*/  FMUL.FTZ R33, R141, R0 ;  /* 0x000000008d217220 */ /* 0x000fe20000410000 */
[----:B------:R-:W-:-:S02]  /*51c0*/  IMAD.U32 R0, R15, 0x10000, RZ ;  /* 0x000100000f007824 */ /* 0x000fc400078e00ff */
[----:B------:R-:W-:Y:S01]  /*51d0*/  FMUL.FTZ R30, R107, R30 ;  /* 0x0000001e6b1e7220 */ /* 0x000fe20000410000 */
[----:B------:R-:W-:Y:S01]  /*51e0*/  FSEL R137, R31, RZ, !P6 ;  /* 0x000000ff1f897208 */ /* 0x000fe20007000000 */
[----:B------:R-:W-:Y:S01]  /*51f0*/  FFMA.FTZ R118, R143, R118, R144 ;  /* 0x000000768f767223 */ /* 0x000fe20000010090 */
[----:B------:R-:W0:Y:S01]  /*5200*/  MUFU.EX2 R14, R14 ;  /* 0x0000000e000e7308 */ /* 0x000e220000000800 */
[----:B------:R-:W-:Y:S01]  /*5210*/  SHF.L.U32 R29, R29, 0x10, RZ ;  /* 0x000000101d1d7819 */ /* 0x000fe200000006ff */
[----:B------:R-:W-:Y:S01]  /*5220*/  FMUL.FTZ R0, R93, R0 ;  /* 0x000000005d007220 */ /* 0x000fe20000410000 */
[----:B------:R-:W-:Y:S01]  /*5230*/  FSEL R136, R30, RZ, !P0 ;  /* 0x000000ff1e887208 */ /* 0x000fe20004000000 */
[----:B------:R-:W-:-:S04]  /*5240*/  FFMA.FTZ R118, R142, R118, R137 ;  /* 0x000000768e767223 */ /* 0x000fc80000010089 */
[----:B------:R-:W2:Y:S01]  /*5250*/  MUFU.EX2 R132, R132 ;  /* 0x0000008400847308 */ /* 0x000ea20000000800 */
[----:B------:R-:W-:Y:S02]  /*5260*/  IMAD.U32 R15, R12, 0x10000, RZ ;  /* 0x000100000c0f7824 */ /* 0x000fe400078e00ff */
[----:B------:R-:W-:Y:S01]  /*5270*/  FMUL.FTZ R29, R108, R29 ;  /* 0x0000001d6c1d7220 */ /* 0x000fe20000410000 */
[----:B-1----:R-:W-:Y:S01]  /*5280*/  FSEL R140, R140, 1, !P2 ;  /* 0x3f8000008c8c7808 */ /* 0x002fe20005000000 */
[----:B------:R-:W-:Y:S01]  /*5290*/  FFMA.FTZ R118, R141, R118, R136 ;  /* 0x000000768d767223 */ /* 0x000fe20000010088 */
[----:B------:R-:W-:Y:S01]  /*52a0*/  FSEL R135, R0, RZ, !P2 ;  /* 0x000000ff00877208 */ /* 0x000fe20005000000 */
[----:B------:R-:W-:Y:S01]  /*52b0*/  FMUL.FTZ R15, R92, R15 ;  /* 0x0000000f5c0f7220 */ /* 0x000fe20000410000 */
[----:B------:R-:W-:Y:S02]  /*52c0*/  SHF.L.U32 R0, R13, 0x10, RZ ;  /* 0x000000100d007819 */ /* 0x000fe400000006ff */
[----:B0-----:R-:W-:Y:S01]  /*52d0*/  FSEL R139, R32, 1, !P3 ;  /* 0x3f800000208b7808 */ /* 0x001fe20005800000 */
[----:B------:R-:W-:Y:S01]  /*52e0*/  FFMA.FTZ R118, R140, R118, R135 ;  /* 0x000000768c767223 */ /* 0x000fe20000010087 */
[----:B------:R-:W-:Y:S01]  /*52f0*/  FSEL R134, R29, RZ, !P3 ;  /* 0x000000ff1d867208 */ /* 0x000fe20005800000 */
[----:B------:R-:W-:Y:S01]  /*5300*/  FMUL.FTZ R0, R109, R0 ;  /* 0x000000006d007220 */ /* 0x000fe20000410000 */
[----:B------:R-:W-:Y:S01]  /*5310*/  ISETP.GE.U32.AND P5, PT, R116, R117, PT ;  /* 0x000000757400720c */ /* 0x000fe20003fa6070 */
[----:B------:R-:W-:Y:S01]  /*5320*/  FMUL.FTZ R12, R140, R33 ;  /* 0x000000218c0c7220 */ /* 0x000fe20000410000 */
[----:B------:R-:W-:Y:S01]  /*5330*/  FSEL R138, R14, 1, !P4 ;  /* 0x3f8000000e8a7808 */ /* 0x000fe20006000000 */
[----:B------:R-:W-:Y:S01]  /*5340*/  FFMA.FTZ R118, R139, R118, R134 ;  /* 0x000000768b767223 */ /* 0x000fe20000010086 */
[----:B------:R-:W-:Y:S01]  /*5350*/  FSEL R133, R15, RZ, !P4 ;  /* 0x000000ff0f857208 */ /* 0x000fe20006000000 */
[----:B------:R-:W-:Y:S01]  /*5360*/  FMUL.FTZ R13, R139, R12 ;  /* 0x0000000c8b0d7220 */ /* 0x000fe20000410000 */
[----:B--2---:R-:W-:-:S02]  /*5370*/  FSEL R132, R132, 1, !P5 ;  /* 0x3f80000084847808 */ /* 0x004fc40006800000 */
[----:B------:R-:W-:Y:S01]  /*5380*/  FSEL R131, R0, RZ, !P5 ;  /* 0x000000ff00837208 */ /* 0x000fe20006800000 */
[C---:B------:R-:W-:Y:S01]  /*5390*/  FFMA.FTZ R118, R138.reuse, R118, R133 ;  /* 0x000000768a767223 */ /* 0x040fe20000010085 */
[----:B------:R-:W-:-:S03]  /*53a0*/  FMUL.FTZ R15, R138, R13 ;  /* 0x0000000d8a0f7220 */ /* 0x000fc60000410000 */
[C---:B------:R-:W-:Y:S01]  /*53b0*/  FFMA.FTZ R13, R132.reuse, R118, R131 ;  /* 0x00000076840d7223 */ /* 0x040fe20000010083 */
[----:B------:R-:W-:-:S04]  /*53c0*/  FMUL.FTZ R12, R132, R15 ;  /* 0x0000000f840c7220 */ /* 0x000fc80000410000 */
[----:B------:R-:W0:Y:S04]  /*53d0*/  SHFL.UP PT, R0, R13, 0x1, RZ ;  /* 0x042000000d007989 */ /* 0x000e2800000e00ff */
[----:B------:R-:W1:Y:S01]  /*53e0*/  SHFL.UP PT, R15, R12, 0x1, RZ ;  /* 0x042000000c0f7989 */ /* 0x000e6200000e00ff */
[C---:B------:R-:W-:Y:S01]  /*53f0*/  ISETP.GE.AND P0, PT, R40.reuse, 0x1, PT ;  /* 0x000000012800780c */ /* 0x040fe20003f06270 */
[----:B------:R-:W2:Y:S01]  /*5400*/  S2UR UR5, SR_CgaCtaId ;  /* 0x00000000000579c3 */ /* 0x000ea20000008800 */
[----:B------:R-:W-:Y:S01]  /*5410*/  VIADD R31, R40, 0x20 ;  /* 0x00000020281f7836 */ /* 0x000fe20000000000 */
[----:B------:R-:W-:-:S10]  /*5420*/  UMOV UR4, 0x400 ;  /* 0x0000040000047882 */ /* 0x000fd40000000000 */
[C---:B0-----:R-:W-:Y:S01]  /*5430*/  @P0 FFMA.FTZ R13, R12.reuse, R0, R13 ;  /* 0x000000000c0d0223 */ /* 0x041fe2000001000d */
[----:B-1----:R-:W-:-:S04]  /*5440*/  @P0 FMUL.FTZ R12, R12, R15 ;  /* 0x0000000f0c0c0220 */ /* 0x002fc80000410000 */
[----:B------:R-:W0:Y:S04]  /*5450*/  SHFL.UP PT, R0, R13, 0x2, RZ ;  /* 0x044000000d007989 */ /* 0x000e2800000e00ff */
[----:B------:R-:W1:Y:S01]  /*5460*/  SHFL.UP PT, R15, R12, 0x2, RZ ;  /* 0x044000000c0f7989 */ /* 0x000e6200000e00ff */
[C---:B------:R-:W-:Y:S01]  /*5470*/  IADD3 R29, R40.reuse, 0x40, RZ ;  /* 0x00000040281d7810 */ /* 0x040fe20007ffe0ff */
[----:B--2---:R-:W-:Y:S01]  /*5480*/  ULEA UR4, UR5, UR4, 0x18 ;  /* 0x0000000405047291 */ /* 0x004fe2000f8ec03f */
[----:B------:R-:W-:Y:S02]  /*5490*/  ISETP.GE.AND P0, PT, R40, 0x2, PT ;  /* 0x000000022800780c */ /* 0x000fe40003f06270 */
[-C--:B------:R-:W-:Y:S02]  /*54a0*/  LEA.HI.SX32 R31, R31, R40.reuse, 0x1b ;  /* 0x000000281f1f7211 */ /* 0x080fe400078fdaff */
[----:B------:R-:W-:-:S02]  /*54b0*/  LEA.HI.SX32 R29, R29, R40, 0x1b ;  /* 0x000000281d1d7211 */ /* 0x000fc400078fdaff */
[----:B------:R-:W-:Y:S02]  /*54c0*/  LEA R32, R31, UR4, 0x1 ;  /* 0x000000041f207c11 */ /* 0x000fe4000f8e08ff */
[----:B------:R-:W-:Y:S01]  /*54d0*/  LEA R31, R29, UR4, 0x1 ;  /* 0x000000041d1f7c11 */ /* 0x000fe2000f8e08ff */
[C---:B------:R-:W-:Y:S01]  /*54e0*/  VIADD R29, R40.reuse, 0xa0 ;  /* 0x000000a0281d7836 */ /* 0x040fe20000000000 */
[----:B------:R-:W-:-:S04]  /*54f0*/  LEA.HI.SX32 R33, R40, R40, 0x1b ;  /* 0x0000002828217211 */ /* 0x000fc800078fdaff */
[----:B------:R-:W-:Y:S01]  /*5500*/  LEA R33, R33, UR4, 0x1 ;  /* 0x0000000421217c11 */ /* 0x000fe2000f8e08ff */
[----:B0-----:R-:W-:Y:S01]  /*5510*/  @P0 FFMA.FTZ R13, R12, R0, R13 ;  /* 0x000000000c0d0223 */ /* 0x001fe2000001000d */
[----:B------:R-:W-:-:S03]  /*5520*/  LEA.HI.SX32 R0, R29, R40, 0x1b ;  /* 0x000000281d007211 */ /* 0x000fc600078fdaff */
[----:B------:R0:W-:Y:S01]  /*5530*/  STS.U16 [R33+0x420], R28 ;  /* 0x0004201c21007388 */ /* 0x0001e20000000400 */
[----:B-1----:R-:W-:-:S05]  /*5540*/  @P0 FMUL.FTZ R12, R12, R15 ;  /* 0x0000000f0c0c0220 */ /* 0x002fca0000410000 */
[----:B------:R-:W-:Y:S01]  /*5550*/  SHFL.UP PT, R15, R12, 0x4, RZ ;  /* 0x048000000c0f7989 */ /* 0x000fe200000e00ff */
[----:B0-----:R-:W-:-:S03]  /*5560*/  LEA R28, R0, UR4, 0x1 ;  /* 0x00000004001c7c11 */ /* 0x001fc6000f8e08ff */
[----:B------:R-:W0:Y:S01]  /*5570*/  SHFL.UP PT, R0, R13, 0x4, RZ ;  /* 0x048000000d007989 */ /* 0x000e2200000e00ff */
[C---:B------:R-:W-:Y:S01]  /*5580*/  ISETP.GE.AND P0, PT, R40.reuse, 0x4, PT ;  /* 0x000000042800780c */ /* 0x040fe20003f06270 */
[C---:B------:R-:W-:Y:S01]  /*5590*/  VIADD R125, R40.reuse, 0x60 ;  /* 0x00000060287d7836 */ /* 0x040fe20000000000 */
[----:B------:R-:W-:-:S04]  /*55a0*/  IADD3 R123, R40, 0x80, RZ ;  /* 0x00000080287b7810 */ /* 0x000fc80007ffe0ff */
[-C--:B------:R-:W-:Y:S02]  /*55b0*/  LEA.HI.SX32 R123, R123, R40.reuse, 0x1b ;  /* 0x000000287b7b7211 */ /* 0x080fe400078fdaff */
[----:B------:R-:W-:Y:S02]  /*55c0*/  LEA.HI.SX32 R125, R125, R40, 0x1b ;  /* 0x000000287d7d7211 */ /* 0x000fe400078fdaff */
[----:B------:R-:W-:-:S03]  /*55d0*/  LEA R29, R123, UR4, 0x1 ;  /* 0x000000047b1d7c11 */ /* 0x000fc6000f8e08ff */
[C---:B0-----:R-:W-:Y:S01]  /*55e0*/  @P0 FFMA.FTZ R13, R12.reuse, R0, R13 ;  /* 0x000000000c0d0223 */ /* 0x041fe2000001000d */
[----:B------:R-:W-:-:S04]  /*55f0*/  @P0 FMUL.FTZ R12, R12, R15 ;  /* 0x0000000f0c0c0220 */ /* 0x000fc80000410000 */
[----:B------:R-:W0:Y:S04]  /*5600*/  SHFL.UP PT, R0, R13, 0x8, RZ ;  /* 0x050000000d007989 */ /* 0x000e2800000e00ff */
[----:B------:R-:W1:Y:S01]  /*5610*/  SHFL.UP PT, R15, R12, 0x8, RZ ;  /* 0x050000000c0f7989 */ /* 0x000e6200000e00ff */
[C---:B------:R-:W-:Y:S01]  /*5620*/  IADD3 R127, R40.reuse, 0xc0, RZ ;  /* 0x000000c0287f7810 */ /* 0x040fe20007ffe0ff */
[C---:B------:R-:W-:Y:S01]  /*5630*/  VIADD R123, R40.reuse, 0xe0 ;  /* 0x000000e0287b7836 */ /* 0x040fe20000000000 */
[----:B------:R-:W-:Y:S01]  /*5640*/  LEA R30, R125, UR4, 0x1 ;  /* 0x000000047d1e7c11 */ /* 0x000fe2000f8e08ff */
[----:B------:R2:W-:Y:S01]  /*5650*/  STS.U16 [R32+0x460], R27 ;  /* 0x0004601b20007388 */ /* 0x0005e20000000400 */
[C---:B------:R-:W-:Y:S01]  /*5660*/  VIADD R125, R40.reuse, 0x120 ;  /* 0x00000120287d7836 */ /* 0x040fe20000000000 */
[----:B------:R-:W-:-:S02]  /*5670*/  ISETP.GE.AND P2, PT, R40, 0x8, PT ;  /* 0x000000082800780c */ /* 0x000fc40003f46270 */
[----:B---3--:R3:W-:Y:S01]  /*5680*/  STS.U16 [R31+0x4a0], R26 ;  /* 0x0004a01a1f007388 */ /* 0x0087e20000000400 */
[-C--:B------:R-:W-:Y:S01]  /*5690*/  LEA.HI.SX32 R127, R127, R40.reuse, 0x1b ;  /* 0x000000287f7f7211 */ /* 0x080fe200078fdaff */
[C---:B------:R-:W-:Y:S01]  /*56a0*/  VIADD R129, R40.reuse, 0x160 ;  /* 0x0000016028817836 */ /* 0x040fe20000000000 */
[C---:B--2---:R-:W-:Y:S01]  /*56b0*/  IADD3 R27, R40.reuse, 0x100, RZ ;  /* 0x00000100281b7810 */ /* 0x044fe20007ffe0ff */
[----:B------:R2:W-:Y:S01]  /*56c0*/  STS.U16 [R30+0x4e0], R25 ;  /* 0x0004e0191e007388 */ /* 0x0005e20000000400 */
[-C--:B---3--:R-:W-:Y:S02]  /*56d0*/  LEA.HI.SX32 R26, R123, R40.reuse, 0x1b ;  /* 0x000000287b1a7211 */ /* 0x088fe400078fdaff */
[----:B------:R-:W-:Y:S02]  /*56e0*/  IADD3 R123, R40, 0x140, RZ ;  /* 0x00000140287b7810 */ /* 0x000fe40007ffe0ff */
[-C--:B------:R-:W-:Y:S02]  /*56f0*/  LEA.HI.SX32 R125, R125, R40.reuse, 0x1b ;  /* 0x000000287d7d7211 */ /* 0x080fe400078fdaff */
[----:B--2---:R-:W-:-:S02]  /*5700*/  LEA.HI.SX32 R25, R27, R40, 0x1b ;  /* 0x000000281b197211 */ /* 0x004fc400078fdaff */
[----:B------:R-:W-:Y:S02]  /*5710*/  LEA R27, R127, UR4, 0x1 ;  /* 0x000000047f1b7c11 */ /* 0x000fe4000f8e08ff */
[----:B------:R-:W-:Y:S02]  /*5720*/  LEA R26, R26, UR4, 0x1 ;  /* 0x000000041a1a7c11 */ /* 0x000fe4000f8e08ff */
[----:B------:R-:W-:Y:S01]  /*5730*/  ISETP.NE.AND P0, PT, R38, RZ, PT ;  /* 0x000000ff2600720c */ /* 0x000fe20003f05270 */
[----:B----4-:R2:W-:Y:S01]  /*5740*/  STS.U16 [R29+0x520], R24 ;  /* 0x000520181d007388 */ /* 0x0105e20000000400 */
[-C--:B------:R-:W-:Y:S02]  /*5750*/  LEA.HI.SX32 R123, R123, R40.reuse, 0x1b ;  /* 0x000000287b7b7211 */ /* 0x080fe400078fdaff */
[----:B------:R-:W-:Y:S01]  /*5760*/  LEA R25, R25, UR4, 0x1 ;  /* 0x0000000419197c11 */ /* 0x000fe2000f8e08ff */
[----:B-----5:R3:W-:Y:S01]  /*5770*/  STS.U16 [R28+0x560], R23 ;  /* 0x000560171c007388 */ /* 0x0207e20000000400 */
[----:B------:R-:W-:-:S02]  /*5780*/  LEA.HI.SX32 R129, R129, R40, 0x1b ;  /* 0x0000002881817211 */ /* 0x000fc400078fdaff */
[C---:B------:R-:W-:Y:S01]  /*5790*/  IADD3 R127, R40.reuse, 0x180, RZ ;  /* 0x00000180287f7810 */ /* 0x040fe20007ffe0ff */
[----:B------:R4:W-:Y:S01]  /*57a0*/  STS.U16 [R27+0x5a0], R22 ;  /* 0x0005a0161b007388 */ /* 0x0009e20000000400 */
[----:B------:R-:W-:Y:S02]  /*57b0*/  ISETP.EQ.OR P0, PT, R41, RZ, P0 ;  /* 0x000000ff2900720c */ /* 0x000fe40000702670 */
[----:B--2---:R-:W-:Y:S01]  /*57c0*/  LEA R24, R125, UR4, 0x1 ;  /* 0x000000047d187c11 */ /* 0x004fe2000f8e08ff */
[----:B------:R-:W-:Y:S01]  /*57d0*/  VIADD R125, R40, 0x1a0 ;  /* 0x000001a0287d7836 */ /* 0x000fe20000000000 */
[----:B------:R2:W-:Y:S01]  /*57e0*/  STS.U16 [R26+0x5e0], R21 ;  /* 0x0005e0151a007388 */ /* 0x0005e20000000400 */
[----:B---3--:R-:W-:Y:S01]  /*57f0*/  LEA R23, R123, UR4, 0x1 ;  /* 0x000000047b177c11 */ /* 0x008fe2000f8e08ff */
[----:B0-----:R-:W-:Y:S01]  /*5800*/  @P2 FFMA.FTZ R13, R12, R0, R13 ;  /* 0x000000000c0d2223 */ /* 0x001fe2000001000d */
[----:B------:R-:W-:Y:S01]  /*5810*/  IADD3 R123, R40, 0x1c0, RZ ;  /* 0x000001c0287b7810 */ /* 0x000fe20007ffe0ff */
[----:B------:R0:W-:Y:S01]  /*5820*/  STS.U16 [R25+0x620], R20 ;  /* 0x0006201419007388 */ /* 0x0001e20000000400 */
[----:B----4-:R-:W-:Y:S01]  /*5830*/  LEA R22, R129, UR4, 0x1 ;  /* 0x0000000481167c11 */ /* 0x010fe2000f8e08ff */
[----:B-1----:R-:W-:Y:S01]  /*5840*/  @P2 FMUL.FTZ R12, R12, R15 ;  /* 0x0000000f0c0c2220 */ /* 0x002fe20000410000 */
[-C--:B------:R-:W-:Y:S01]  /*5850*/  LEA.HI.SX32 R127, R127, R40.reuse, 0x1b ;  /* 0x000000287f7f7211 */ /* 0x080fe200078fdaff */
[----:B--2---:R-:W-:Y:S01]  /*5860*/  VIADD R21, R40, 0x1e0 ;  /* 0x000001e028157836 */ /* 0x004fe20000000000 */
[----:B------:R1:W-:Y:S01]  /*5870*/  STS.U16 [R24+0x660], R19 ;  /* 0x0006601318007388 */ /* 0x0003e20000000400 */
[----:B------:R-:W-:-:S02]  /*5880*/  LEA.HI.SX32 R125, R125, R40, 0x1b ;  /* 0x000000287d7d7211 */ /* 0x000fc400078fdaff */
[----:B------:R-:W-:Y:S01]  /*5890*/  LEA.HI.SX32 R123, R123, R40, 0x1b ;  /* 0x000000287b7b7211 */ /* 0x000fe200078fdaff */
[----:B------:R2:W-:Y:S01]  /*58a0*/  STS.U16 [R23+0x6a0], R18 ;  /* 0x0006a01217007388 */ /* 0x0005e20000000400 */
[----:B0-----:R-:W-:-:S03]  /*58b0*/  LEA R20, R125, UR4, 0x1 ;  /* 0x000000047d147c11 */ /* 0x001fc6000f8e08ff */
[----:B------:R-:W-:Y:S01]  /*58c0*/  STS.U16 [R22+0x6e0], R121 ;  /* 0x0006e07916007388 */ /* 0x000fe20000000400 */
[----:B-1----:R-:W-:-:S03]  /*58d0*/  LEA R19, R123, UR4, 0x1 ;  /* 0x000000047b137c11 */ /* 0x002fc6000f8e08ff */
[----:B------:R-:W0:Y:S01]  /*58e0*/  SHFL.UP PT, R118, R13, 0x10, RZ ;  /* 0x060000000d767989 */ /* 0x000e2200000e00ff */
[----:B--2---:R-:W-:Y:S02]  /*58f0*/  LEA.HI.SX32 R18, R21, R40, 0x1b ;  /* 0x0000002815127211 */ /* 0x004fe400078fdaff */
[----:B------:R-:W-:Y:S01]  /*5900*/  LEA R21, R127, UR4, 0x1 ;  /* 0x000000047f157c11 */ /* 0x000fe2000f8e08ff */
[----:B------:R-:W1:Y:S01]  /*5910*/  SHFL.UP PT, R121, R12, 0x10, RZ ;  /* 0x060000000c797989 */ /* 0x000e6200000e00ff */
[----:B------:R-:W-:Y:S01]  /*5920*/  LEA R18, R18, UR4, 0x1 ;  /* 0x0000000412127c11 */ /* 0x000fe2000f8e08ff */
[----:B------:R-:W-:Y:S01]  /*5930*/  IMAD.MOV.U32 R14, RZ, RZ, 0x3f800000 ;  /* 0x3f800000ff0e7424 */ /* 0x000fe200078e00ff */
[----:B------:R-:W-:Y:S01]  /*5940*/  MOV R15, RZ ;  /* 0x000000ff000f7202 */ /* 0x000fe20000000f00 */
[----:B------:R-:W-:Y:S01]  /*5950*/  STS.U16 [R21+0x720], R16 ;  /* 0x0007201015007388 */ /* 0x000fe20000000400 */
[----:B------:R-:W-:-:S03]  /*5960*/  @!P0 LEA R116, R113, UR4, 0x3 ;  /* 0x0000000471748c11 */ /* 0x000fc6000f8e18ff */
[----:B------:R-:W-:Y:S04]  /*5970*/  STS.U16 [R20+0x760], R17 ;  /* 0x0007601114007388 */ /* 0x000fe80000000400 */
[----:B------:R-:W-:Y:S04]  /*5980*/  STS.U16 [R19+0x7a0], R114 ;  /* 0x0007a07213007388 */ /* 0x000fe80000000400 */
[----:B------:R-:W-:Y:S01]  /*5990*/  STS.U16 [R18+0x7e0], R119 ;  /* 0x0007e07712007388 */ /* 0x000fe20000000400 */
[----:B------:R-:W-:-:S03]  /*59a0*/  NOP ;  /* 0x0000000000007918 */ /* 0x000fc60000000000 */
[----:B------:R-:W2:Y:S01]  /*59b0*/  @!P0 LDS.64 R14, [R116+0x860] ;  /* 0x00086000740e8984 */ /* 0x000ea20000000a00 */
[C---:B------:R-:W-:Y:S02]  /*59c0*/  ISETP.GE.AND P0, PT, R40.reuse, 0x10, PT ;  /* 0x000000102800780c */ /* 0x040fe40003f06270 */
[----:B------:R-:W-:-:S04]  /*59d0*/  SHF.L.U32 R0, R40, 0x4, RZ ;  /* 0x0000000428007819 */ /* 0x000fc800000006ff */
[----:B------:R-:W-:-:S07]  /*59e0*/  LEA.HI.SX32 R0, R0, R0, 0x1b ;  /* 0x0000000000007211 */ /* 0x000fce00078fdaff */
[C---:B0-----:R-:W-:Y:S01]  /*59f0*/  @P0 FFMA.FTZ R13, R12.reuse, R118, R13 ;  /* 0x000000760c0d0223 */ /* 0x041fe2000001000d */
[----:B-1----:R-:W-:Y:S01]  /*5a00*/  @P0 FMUL.FTZ R12, R12, R121 ;  /* 0x000000790c0c0220 */ /* 0x002fe20000410000 */
[----:B------:R-:W-:Y:S02]  /*5a10*/  ISETP.NE.AND P0, PT, R40, 0x1f, PT ;  /* 0x0000001f2800780c */ /* 0x000fe40003f05270 */
[----:B------:R-:W-:-:S05]  /*5a20*/  LEA R0, R0, UR4, 0x1 ;  /* 0x0000000400007c11 */ /* 0x000fca000f8e08ff */
        /* <DEDUP_REMOVED lines=16> */
[----:B------:R-:W-:Y:S01]  /*5b30*/  @!P0 STS.64 [UR4+0x840], R12 ;  /* 0x0008400cff008988 */ /* 0x000fe20008000a04 */
[----:B------:R-:W-:Y:S01]  /*5b40*/  BAR.SYNC.DEFER_BLOCKING 0x0 ;  /* 0x0000000000007b1d */ /* 0x000fe20000010000 */
[----:B------:R-:W-:-:S13]  /*5b50*/  ISETP.NE.AND P2, PT, R40, RZ, PT ;  /* 0x000000ff2800720c */ /* 0x000fda0003f45270 */
[----:B--2---:R-:W-:Y:S04]  /*5b60*/  @!P2 STS.64 [UR4+0x850], R14 ;  /* 0x0008500eff00a988 */ /* 0x004fe80008000a04 */
[----:B------:R-:W-:Y:S01]  /*5b70*/  LDS.64 R16, [UR4+0x840] ;  /* 0x00084004ff107984 */ /* 0x000fe20008000a00 */
[----:B------:R-:W-:Y:S06]  /*5b80*/  BAR.SYNC.DEFER_BLOCKING 0x0 ;  /* 0x0000000000007b1d */ /* 0x000fec0000010000 */
[----:B------:R-:W0:Y:S04]  /*5b90*/  SHFL.UP PT, R12, R12, 0x1, RZ ;  /* 0x042000000c0c7989 */ /* 0x000e2800000e00ff */
[----:B------:R-:W1:Y:S04]  /*5ba0*/  SHFL.UP PT, R13, R13, 0x1, RZ ;  /* 0x042000000d0d7989 */ /* 0x000e6800000e00ff */
[----:B------:R-:W2:Y:S01]  /*5bb0*/  LDS R165, [UR4+0x854] ;  /* 0x00085404ffa57984 */ /* 0x000ea20008000800 */
[----:B------:R-:W-:-:S02]  /*5bc0*/  ISETP.NE.AND P0, PT, R112, RZ, PT ;  /* 0x000000ff7000720c */ /* 0x000fc40003f05270 */
[----:B0-----:R-:W-:Y:S01]  /*5bd0*/  @!P2 MOV R12, R14 ;  /* 0x0000000e000ca202 */ /* 0x001fe20000000f00 */
[----:B-1----:R-:W-:-:S10]  /*5be0*/  @!P2 IMAD.MOV.U32 R13, RZ, RZ, R15 ;  /* 0x000000ffff0da224 */ /* 0x002fd400078e000f */
[----:B--2---:R-:W-:-:S04]  /*5bf0*/  @P0 FFMA.FTZ R13, R165, R12, R13 ;  /* 0x0000000ca50d0223 */ /* 0x004fc8000001000d */
        /* <DEDUP_REMOVED lines=10> */
[----:B------:R-:W-:Y:S02]  /*5ca0*/  IMAD.U32 R15, R150, 0x10000, RZ ;  /* 0x00010000960f7824 */ /* 0x000fe400078e00ff */
[----:B------:R-:W-:Y:S01]  /*5cb0*/  FMUL.FTZ R16, R16, R14 ;  /* 0x0000000e10107220 */ /* 0x000fe20000410000 */
[----:B------:R-:W-:Y:S01]  /*5cc0*/  FFMA.FTZ R148, R149, R161, R148 ;  /* 0x000000a195947223 */ /* 0x000fe20000010094 */
[----:B------:R-:W-:Y:S06]  /*5cd0*/  @P0 BRA `(.L_x_4204) ;  /* 0x0000000000400947 */ /* 0x000fec0003800000 */
[----:B------:R-:W0:Y:S08]  /*5ce0*/  S2UR UR5, SR_CTAID.Y ;  /* 0x00000000000579c3 */ /* 0x000e300000002600 */
[----:B------:R-:W1:Y:S01]  /*5cf0*/  S2UR UR18, SR_CTAID.X ;  /* 0x00000000001279c3 */ /* 0x000e620000002500 */
        /* <DEDUP_REMOVED lines=14> */
.L_x_4204:
[----:B------:R-:W-:Y:S05]  /*5de0*/  BSYNC B0 ;  /* 0x0000000000007941 */ /* 0x000fea0003800000 */
.L_x_4203:
[----:B------:R-:W-:Y:S01]  /*5df0*/  FFMA.FTZ R145, R145, R148, R146 ;  /* 0x0000009491917223 */ /* 0x000fe20000010092 */
[----:B------:R-:W-:Y:S01]  /*5e00*/  VIADD R113, R113, 0x1 ;  /* 0x0000000171717836 */ /* 0x000fe20000000000 */
[----:B------:R-:W-:Y:S01]  /*5e10*/  SHF.L.U32 R130, R130, 0x10, RZ ;  /* 0x0000001082827819 */ /* 0x000fe200000006ff */
[----:B------:R-:W-:Y:S02]  /*5e20*/  IMAD.U32 R129, R129, 0x10000, RZ ;  /* 0x0001000081817824 */ /* 0x000fe400078e00ff */
[----:B------:R-:W-:Y:S01]  /*5e30*/  FFMA.FTZ R143, R143, R145, R144 ;  /* 0x000000918f8f7223 */ /* 0x000fe20000010090 */
[----:B------:R-:W-:Y:S01]  /*5e40*/  SHF.L.U32 R128, R128, 0x10, RZ ;  /* 0x0000001080807819 */ /* 0x000fe200000006ff */
[----:B------:R-:W-:Y:S01]  /*5e50*/  IMAD.U32 R127, R127, 0x10000, RZ ;  /* 0x000100007f7f7824 */ /* 0x000fe200078e00ff */
[----:B------:R-:W-:Y:S01]  /*5e60*/  ISETP.GE.AND P0, PT, R113, UR17, PT ;  /* 0x0000001171007c0c */ /* 0x000fe2000bf06270 */
[----:B------:R-:W-:Y:S01]  /*5e70*/  FFMA.FTZ R137, R142, R143, R137 ;  /* 0x0000008f8e897223 */ /* 0x000fe20000010089 */
[----:B------:R-:W-:Y:S01]  /*5e80*/  SHF.L.U32 R126, R126, 0x10, RZ ;  /* 0x000000107e7e7819 */ /* 0x000fe200000006ff */
[----:B------:R-:W-:Y:S01]  /*5e90*/  IMAD.U32 R125, R125, 0x10000, RZ ;  /* 0x000100007d7d7824 */ /* 0x000fe200078e00ff */
[----:B------:R-:W-:Y:S01]  /*5ea0*/  SHF.L.U32 R124, R124, 0x10, RZ ;  /* 0x000000107c7c7819 */ /* 0x000fe200000006ff */
[----:B------:R-:W-:Y:S01]  /*5eb0*/  FFMA.FTZ R136, R141, R137, R136 ;  /* 0x000000898d887223 */ /* 0x000fe20000010088 */
[----:B------:R-:W-:Y:S01]  /*5ec0*/  SHF.L.U32 R122, R122, 0x10, RZ ;  /* 0x000000107a7a7819 */ /* 0x000fe200000006ff */
[----:B------:R-:W-:Y:S01]  /*5ed0*/  IMAD.U32 R123, R123, 0x10000, RZ ;  /* 0x000100007b7b7824 */ /* 0x000fe200078e00ff */
[----:B------:R-:W-:Y:S01]  /*5ee0*/  SHF.L.U32 R120, R120, 0x10, RZ ;  /* 0x0000001078787819 */ /* 0x000fe200000006ff */
[----:B------:R-:W-:Y:S01]  /*5ef0*/  FFMA.FTZ R135, R140, R136, R135 ;  /* 0x000000888c877223 */ /* 0x000fe20000010087 */
[----:B------:R-:W-:Y:S01]  /*5f00*/  SHF.L.U32 R119, R119, 0x10, RZ ;  /* 0x0000001077777819 */ /* 0x000fe200000006ff */
[----:B------:R-:W-:Y:S01]  /*5f10*/  IMAD.U32 R121, R121, 0x10000, RZ ;  /* 0x0001000079797824 */ /* 0x000fe200078e00ff */
[----:B0-----:R-:W-:Y:S01]  /*5f20*/  SHF.L.U32 R13, R116, 0x10, RZ ;  /* 0x00000010740d7819 */ /* 0x001fe200000006ff */
[----:B------:R-:W-:Y:S01]  /*5f30*/  FFMA.FTZ R134, R139, R135, R134 ;  /* 0x000000878b867223 */ /* 0x000fe20000010086 */
[----:B------:R-:W-:-:S02]  /*5f40*/  IMAD.U32 R118, R118, 0x10000, RZ ;  /* 0x0001000076767824 */ /* 0x000fc400078e00ff */
[----:B------:R-:W-:Y:S01]  /*5f50*/  FFMA.FTZ R76, R15, R151, R76 ;  /* 0x000000970f4c7223 */ /* 0x000fe2000001004c */
[----:B------:R-:W-:Y:S02]  /*5f60*/  IMAD.U32 R114, R114, 0x10000, RZ ;  /* 0x0001000072727824 */ /* 0x000fe400078e00ff */
        /* <DEDUP_REMOVED lines=18> */
.L_x_4202:
        /* <DEDUP_REMOVED lines=76> */
.L_x_4207:
[----:B------:R-:W-:Y:S05]  /*6550*/  BSYNC B0 ;  /* 0x0000000000007941 */ /* 0x000fea0003800000 */
.L_x_4206:
[----:B------:R-:W-:Y:S01]  /*6560*/  ULDC.64 UR4, c[0x0][0x2b8] ;  /* 0x0000ae0000047ab9 */ /* 0x000fe20000000a00 */
[----:B------:R-:W-:Y:S01]  /*6570*/  MOV R9, R77 ;  /* 0x0000004d00097202 */ /* 0x000fe20000000f00 */
[----:B------:R-:W-:Y:S01]  /*6580*/  IMAD R11, R35, UR4, RZ ;  /* 0x00000004230b7c24 */ /* 0x000fe2000f8e02ff */
[-C--:B------:R-:W-:Y:S01]  /*6590*/  ISETP.GE.AND P5, PT, R54, R75.reuse, PT ;  /* 0x0000004b3600720c */ /* 0x080fe20003fa6270 */
[----:B0-----:R-:W-:Y:S01]  /*65a0*/  IMAD.SHL.U32 R13, R41, 0x200, RZ ;  /* 0x00000200290d7824 */ /* 0x001fe200078e00ff */
[-C--:B------:R-:W-:Y:S01]  /*65b0*/  ISETP.GE.AND P6, PT, R56, R75.reuse, PT ;  /* 0x0000004b3800720c */ /* 0x080fe20003fc6270 */
[C---:B------:R-:W-:Y:S01]  /*65c0*/  IMAD.WIDE.U32 R8, R34.reuse, UR4, R8 ;  /* 0x0000000422087c25 */ /* 0x040fe2000f8e0008 */
[----:B------:R-:W-:Y:S02]  /*65d0*/  ISETP.GE.AND P3, PT, R45, R75, PT ;  /* 0x0000004b2d00720c */ /* 0x000fe40003f66270 */
[----:B------:R-:W-:Y:S01]  /*65e0*/  SHF.R.S32.HI R33, RZ, 0x1f, R13 ;  /* 0x0000001fff217819 */ /* 0x000fe2000001140d */
[----:B------:R-:W-:Y:S01]  /*65f0*/  IMAD R12, R34, UR5, R11 ;  /* 0x00000005220c7c24 */ /* 0x000fe2000f8e020b */
[----:B------:R-:W-:Y:S01]  /*6600*/  ULDC.64 UR4, c[0x0][0x308] ;  /* 0x0000c20000047ab9 */ /* 0x000fe20000000a00 */
[----:B------:R-:W-:-:S02]  /*6610*/  IADD3 R0, P1, R13, R8, RZ ;  /* 0x000000080d007210 */ /* 0x000fc40007f3e0ff */
[C---:B------:R-:W-:Y:S01]  /*6620*/  LEA R11, P0, R6.reuse, UR4, 0x1 ;  /* 0x00000004060b7c11 */ /* 0x040fe2000f8008ff */
[----:B------:R-:W-:Y:S01]  /*6630*/  ULDC UR4, c[0x0][0x224] ;  /* 0x0000890000047ab9 */ /* 0x000fe20000000800 */
[----:B------:R-:W-:Y:S02]  /*6640*/  IADD3.X R9, R33, R12, R9, P1, !PT ;  /* 0x0000000c21097210 */ /* 0x000fe40000ffe409 */
[----:B------:R-:W-:Y:S02]  /*6650*/  LEA.HI.X R10, R6, UR5, R7, 0x1, P0 ;  /* 0x00000005060a7c11 */ /* 0x000fe400080f0c07 */
[C---:B------:R-:W-:Y:S02]  /*6660*/  LEA R8, P0, R0.reuse, R11, 0x1 ;  /* 0x0000000b00087211 */ /* 0x040fe400078008ff */
        /* <DEDUP_REMOVED lines=19> */
[----:B------:R-:W-:Y:S01]  /*67a0*/  @!P2 STG.E.U16 desc[UR6][R8.64+0x140], R63 ;  /* 0x0001403f0800a986 */ /* 0x000fe2000c101506 */
[----:B------:R-:W-:-:S03]  /*67b0*/  ISETP.GE.AND P2, PT, R48, R75, PT ;  /* 0x0000004b3000720c */ /* 0x000fc60003f46270 */
[----:B------:R-:W-:Y:S04]  /*67c0*/  @!P5 STG.E.U16 desc[UR6][R8.64+0x3c0], R73 ;  /* 0x0003c0490800d986 */ /* 0x000fe8000c101506 */
[----:B------:R-:W-:Y:S01]  /*67d0*/  @!P4 STG.E.U16 desc[UR6][R8.64+0x1c0], R65 ;  /* 0x0001c0410800c986 */ /* 0x000fe2000c101506 */
[----:B------:R-:W-:-:S03]  /*67e0*/  ISETP.GE.AND P4, PT, R52, R75, PT ;  /* 0x0000004b3400720c */ /* 0x000fc60003f86270 */
[----:B------:R0:W-:Y:S01]  /*67f0*/  @!P0 STG.E.U16 desc[UR6][R8.64+0x2c0], R69 ;  /* 0x0002c04508008986 */ /* 0x0001e2000c101506 */
[----:B------:R-:W-:-:S03]  /*6800*/  ISETP.GE.AND P0, PT, R41, UR4, PT ;  /* 0x0000000429007c0c */ /* 0x000fc6000bf06270 */
[----:B------:R1:W-:Y:S01]  /*6810*/  @!P1 STG.E.U16 desc[UR6][R8.64+0x280], R23 ;  /* 0x0002801708009986 */ /* 0x0003e2000c101506 */
[----:B------:R-:W-:-:S03]  /*6820*/  IADD3 R60, P1, R2, 0x400, RZ ;  /* 0x00000400023c7810 */ /* 0x000fc60007f3e0ff */
[----:B------:R1:W-:Y:S01]  /*6830*/  @!P3 STG.E.U16 desc[UR6][R8.64+0x340], R71 ;  /* 0x000340470800b986 */ /* 0x0003e2000c101506 */
[----:B------:R-:W-:-:S03]  /*6840*/  IADD3 R55, P3, R55, 0x400, RZ ;  /* 0x0000040037377810 */ /* 0x000fc60007f7e0ff */
[----:B------:R1:W-:Y:S01]  /*6850*/  @!P2 STG.E.U16 desc[UR6][R8.64+0x240], R67 ;  /* 0x000240430800a986 */ /* 0x0003e2000c101506 */
[----:B------:R-:W-:Y:S01]  /*6860*/  IADD3 R10, P2, R4, 0x400, RZ ;  /* 0x00000400040a7810 */ /* 0x000fe20007f5e0ff */
[----:B0-----:R-:W-:Y:S02]  /*6870*/  IMAD.X R69, RZ, RZ, R3, P1 ;  /* 0x000000ffff457224 */ /* 0x001fe400008e0603 */
[----:B------:R1:W-:Y:S01]  /*6880*/  @!P4 STG.E.U16 desc[UR6][R8.64+0x380], R19 ;  /* 0x000380130800c986 */ /* 0x0003e2000c101506 */
[----:B------:R-:W-:Y:S01]  /*6890*/  IADD3 R57, P4, R57, 0x400, RZ ;  /* 0x0000040039397810 */ /* 0x000fe20007f9e0ff */
[----:B------:R-:W-:Y:S01]  /*68a0*/  IMAD.X R59, RZ, RZ, R59, P3 ;  /* 0x000000ffff3b7224 */ /* 0x000fe200018e063b */
[----:B------:R-:W-:Y:S02]  /*68b0*/  IADD3.X R5, RZ, R5, RZ, P2, !PT ;  /* 0x00000005ff057210 */ /* 0x000fe400017fe4ff */
[----:B------:R-:W-:Y:S01]  /*68c0*/  IADD3.X R61, RZ, R61, RZ, P4, !PT ;  /* 0x0000003dff3d7210 */ /* 0x000fe200027fe4ff */
[----:B------:R-:W-:Y:S08]  /*68d0*/  @!P0 BRA `(.L_x_4208) ;  /* 0xffffff9c00b88947 */ /* 0x000ff0000383ffff */
[----:B------:R-:W-:Y:S05]  /*68e0*/  EXIT ;  /* 0x000000000000794d */ /* 0x000fea0003800000 */
.L_x_4209:
        /* <DEDUP_REMOVED lines=9> */
.L_x_5278:


//--------------------- .text._Z25selective_scan_fwd_kernelI32Selective_Scan_fwd_kernel_traitsILi32ELi16ELi1ELb0ELb1ELb1ELb1EN3c108BFloat16EfEEv13SSMParamsBase --------------------------
	.section	.text._Z25selective_scan_fwd_kernelI32Selective_Scan_fwd_kernel_traitsILi32ELi16ELi1ELb0ELb1ELb1ELb1EN3c108BFloat16EfEEv13SSMParamsBase,"ax",@progbits
	.align	128
        .global         _Z25selective_scan_fwd_kernelI32Selective_Scan_fwd_kernel_traitsILi32ELi16ELi1ELb0ELb1ELb1ELb1EN3c108BFloat16EfEEv13SSMParamsBase
        .type           _Z25selective_scan_fwd_kernelI32Selective_Scan_fwd_kernel_traitsILi32ELi16ELi1ELb0ELb1ELb1ELb1EN3c108BFloat16EfEEv13SSMParamsBase,@function
        .size           _Z25selective_scan_fwd_kernelI32Selective_Scan_fwd_kernel_traitsILi32ELi16ELi1ELb0ELb1ELb1ELb1EN3c108BFloat16EfEEv13SSMParamsBase,(.L_x_5279 - _Z25selective_scan_fwd_kernelI32Selective_Scan_fwd_kernel_traitsILi32ELi16ELi1ELb0ELb1ELb1ELb1EN3c108BFloat16EfEEv13SSMParamsBase)
        .other          _Z25selective_scan_fwd_kernelI32Selective_Scan_fwd_kernel_traitsILi32ELi16ELi1ELb0ELb1ELb1ELb1EN3c108BFloat16EfEEv13SSMParamsBase,@"STO_CUDA_ENTRY STV_DEFAULT"
_Z25selective_scan_fwd_kernelI32Selective_Scan_fwd_kernel_traitsILi32ELi16ELi1ELb0ELb1ELb1ELb1EN3c108BFloat16EfEEv13SSMParamsBase:
.text._Z25selective_scan_fwd_kernelI32Selective_Scan_fwd_kernel_traitsILi32ELi16ELi1ELb0ELb1ELb1ELb1EN3c108BFloat16EfEEv13SSMParamsBase:
        /* <DEDUP_REMOVED lines=12> */
[----:B-1----:R-:W-:Y:S01]  /*00c0*/  IMAD.U32 R34, RZ, RZ, UR8 ;  /* 0x00000008ff227e24 */ /* 0x002fe2000f8e00ff */
[----:B------:R-:W-:-:S04]  /*00d0*/  ULDC.64 UR8, c[0x0][0x208] ;  /* 0x0000820000087ab9 */ /* 0x000fc80000000a00 */
[----:B------:R-:W-:Y:S02]  /*00e0*/  SHF.R.S32.HI R35, RZ, 0x1f, R34 ;  /* 0x0000001fff237819 */ /* 0x000fe40000011422 */
[C---:B------:R-:W-:Y:S02]  /*00f0*/  @P0 LEA R2, P2, R34.reuse, UR4, 0x2 ;  /* 0x0000000422020c11 */ /* 0x040fe4000f8410ff */
[C---:B------:R-:W-:Y:S01]  /*0100*/  @P1 LEA R4, P3, R34.reuse, UR6, 0x2 ;  /* 0x0000000622041c11 */ /* 0x040fe2000f8610ff */
[----:B0-----:R-:W0:Y:S01]  /*0110*/  MUFU.RCP R0, R0 ;  /* 0x0000000000007308 */ /* 0x001e220000001000 */
[C-C-:B------:R-:W-:Y:S02]  /*0120*/  @P0 LEA.HI.X R3, R34.reuse, UR5, R35.reuse, 0x2, P2 ;  /* 0x0000000522030c11 */ /* 0x140fe400090f1423 */
[----:B------:R-:W-:-:S03]  /*0130*/  @P1 LEA.HI.X R5, R34, UR7, R35, 0x2, P3 ;  /* 0x0000000722051c11 */ /* 0x000fc600098f1423 */
        /* <DEDUP_REMOVED lines=83> */
[----:B------:R-:W-:Y:S02]  /*0670*/  IADD3.X R12, R7, R13, R19, P1, !PT ;  /* 0x0000000d070c7210 */ /* 0x000fe40000ffe413 */
[----:B------:R-:W-:Y:S01]  /*0680*/  IMAD.IADD R59, R5, 0x1, R59 ;  /* 0x00000001053b7824 */ /* 0x000fe200078e023b */
[----:B-1----:R-:W-:Y:S02]  /*0690*/  LEA R53, P0, R2, R20, 0x1 ;  /* 0x0000001402357211 */ /* 0x002fe400078008ff */
[----:B---3--:R-:W-:Y:S02]  /*06a0*/  LEA R55, P1, R4, R22, 0x1 ;  /* 0x0000001604377211 */ /* 0x008fe400078208ff */
[----:B------:R-:W-:Y:S01]  /*06b0*/  LEA R10, P2, R0, UR4, 0x1 ;  /* 0x00000004000a7c11 */ /* 0x000fe2000f8408ff */
[----:B------:R-:W-:Y:S01]  /*06c0*/  UMOV UR4, URZ ;  /* 0x0000003f00047c82 */ /* 0x000fe20008000000 */
        /* <DEDUP_REMOVED lines=14> */
.L_x_4250:
[----:B------:R-:W-:Y:S01]  /*07b0*/  ULDC UR5, c[0x0][0x218] ;  /* 0x0000860000057ab9 */ /* 0x000fe20000000800 */
[----:B------:R-:W-:Y:S01]  /*07c0*/  PRMT R0, RZ, 0x7610, R0 ;  /* 0x00007610ff007816 */ /* 0x000fe20000000000 */
[----:B------:R-:W-:Y:S01]  /*07d0*/  UIMAD UR5, UR4, -0x200, UR5 ;  /* 0xfffffe00040578a4 */ /* 0x000fe2000f8e0205 */
[----:B------:R-:W-:Y:S02]  /*07e0*/  MOV R4, R10 ;  /* 0x0000000a00047202 */ /* 0x000fe40000000f00 */
[C---:B------:R-:W-:Y:S02]  /*07f0*/  LOP3.LUT R52, R6.reuse, 0x20, RZ, 0xfc, !PT ;  /* 0x0000002006347812 */ /* 0x040fe400078efcff */
[C---:B------:R-:W-:Y:S01]  /*0800*/  LOP3.LUT R54, R6.reuse, 0x40, RZ, 0xfc, !PT ;  /* 0x0000004006367812 */ /* 0x040fe200078efcff */
[----:B------:R-:W-:Y:S01]  /*0810*/  IMAD.U32 R115, RZ, RZ, UR5 ;  /* 0x00000005ff737e24 */ /* 0x000fe2000f8e00ff */
[----:B------:R-:W-:Y:S02]  /*0820*/  LOP3.LUT R56, R6, 0x60, RZ, 0xfc, !PT ;  /* 0x0000006006387812 */ /* 0x000fe400078efcff */
[----:B------:R-:W-:-:S02]  /*0830*/  PRMT R3, RZ, 0x7610, R3 ;  /* 0x00007610ff037816 */ /* 0x000fc40000000003 */
[----:B------:R-:W-:Y:S02]  /*0840*/  PRMT R2, RZ, 0x7610, R2 ;  /* 0x00007610ff027816 */ /* 0x000fe40000000002 */
[----:B--2---:R-:W-:Y:S02]  /*0850*/  PRMT R9, RZ, 0x7610, R9 ;  /* 0x00007610ff097816 */ /* 0x004fe40000000009 */
[----:B------:R-:W-:Y:S02]  /*0860*/  PRMT R8, RZ, 0x7610, R8 ;  /* 0x00007610ff087816 */ /* 0x000fe40000000008 */
[----:B------:R-:W-:Y:S02]  /*0870*/  PRMT R11, RZ, 0x7610, R11 ;  /* 0x00007610ff0b7816 */ /* 0x000fe4000000000b */
[----:B------:R-:W-:Y:S02]  /*0880*/  PRMT R13, RZ, 0x7610, R13 ;  /* 0x00007610ff0d7816 */ /* 0x000fe4000000000d */
[----:B------:R-:W-:-:S02]  /*0890*/  PRMT R12, RZ, 0x7610, R12 ;  /* 0x00007610ff0c7816 */ /* 0x000fc4000000000c */
[----:B0-----:R-:W-:Y:S02]  /*08a0*/  PRMT R15, RZ, 0x7610, R15 ;  /* 0x00007610ff0f7816 */ /* 0x001fe4000000000f */
[----:B------:R-:W-:Y:S02]  /*08b0*/  PRMT R14, RZ, 0x7610, R14 ;  /* 0x00007610ff0e7816 */ /* 0x000fe4000000000e */
[----:B------:R-:W-:Y:S02]  /*08c0*/  LOP3.LUT R110, R6, 0x1a0, RZ, 0xfc, !PT ;  /* 0x000001a0066e7812 */ /* 0x000fe400078efcff */
[----:B------:R-:W-:Y:S02]  /*08d0*/  PRMT R17, RZ, 0x7610, R17 ;  /* 0x00007610ff117816 */ /* 0x000fe40000000011 */
[----:B------:R-:W-:Y:S02]  /*08e0*/  PRMT R16, RZ, 0x7610, R16 ;  /* 0x00007610ff107816 */ /* 0x000fe40000000010 */
[----:B------:R-:W-:-:S02]  /*08f0*/  PRMT R61, RZ, 0x7610, R61 ;  /* 0x00007610ff3d7816 */ /* 0x000fc4000000003d */
[----:B------:R-:W-:Y:S02]  /*0900*/  PRMT R58, RZ, 0x7610, R58 ;  /* 0x00007610ff3a7816 */ /* 0x000fe4000000003a */
[----:B------:R-:W-:Y:S01]  /*0910*/  PRMT R63, RZ, 0x7610, R63 ;  /* 0x00007610ff3f7816 */ /* 0x000fe2000000003f */
[----:B------:R-:W-:Y:S01]  /*0920*/  BAR.SYNC.DEFER_BLOCKING 0x0 ;  /* 0x0000000000007b1d */ /* 0x000fe20000010000 */
[-C--:B------:R-:W-:Y:S02]  /*0930*/  ISETP.GE.AND P0, PT, R6, R115.reuse, PT ;  /* 0x000000730600720c */ /* 0x080fe40003f06270 */
[-C--:B------:R-:W-:Y:S02]  /*0940*/  ISETP.GE.AND P1, PT, R54, R115.reuse, PT ;  /* 0x000000733600720c */ /* 0x080fe40003f26270 */
[----:B------:R-:W-:-:S03]  /*0950*/  ISETP.GE.AND P2, PT, R56, R115, PT ;  /* 0x000000733800720c */ /* 0x000fc60003f46270 */
[----:B------:R-:W0:Y:S01]  /*0960*/  S2UR UR6, SR_CgaCtaId ;  /* 0x00000000000679c3 */ /* 0x000e220000008800 */
[-C--:B------:R-:W-:Y:S02]  /*0970*/  ISETP.GE.AND P3, PT, R41, R115.reuse, PT ;  /* 0x000000732900720c */ /* 0x080fe40003f66270 */
[-C--:B------:R-:W-:Y:S01]  /*0980*/  ISETP.GE.AND P4, PT, R42, R115.reuse, PT ;  /* 0x000000732a00720c */ /* 0x080fe20003f86270 */
        /* <DEDUP_REMOVED lines=38> */
[-C--:B------:R-:W-:Y:S02]  /*0bf0*/  LEA.HI.SX32 R19, R19, R40.reuse, 0x1b ;  /* 0x0000002813137211 */ /* 0x080fe400078fdaff */
[-C--:B------:R-:W-:Y:S02]  /*0c00*/  LEA.HI.SX32 R21, R21, R40.reuse, 0x1b ;  /* 0x0000002815157211 */ /* 0x080fe400078fdaff */
[-C--:B------:R-:W-:Y:S02]  /*0c10*/  LEA.HI.SX32 R23, R23, R40.reuse, 0x1b ;  /* 0x0000002817177211 */ /* 0x080fe400078fdaff */
[----:B------:R-:W-:Y:S02]  /*0c20*/  LEA R33, R33, UR5, 0x1 ;  /* 0x0000000521217c11 */ /* 0x000fe4000f8e08ff */
[-C--:B------:R-:W-:Y:S02]  /*0c30*/  LEA.HI.SX32 R25, R25, R40.reuse, 0x1b ;  /* 0x0000002819197211 */ /* 0x080fe400078fdaff */
[----:B------:R-:W-:-:S02]  /*0c40*/  LEA.HI.SX32 R27, R27, R40, 0x1b ;  /* 0x000000281b1b7211 */ /* 0x000fc400078fdaff */
[----:B------:R-:W-:Y:S02]  /*0c50*/  LEA R32, R19, UR5, 0x1 ;  /* 0x0000000513207c11 */ /* 0x000fe4000f8e08ff */
        /* <DEDUP_REMOVED lines=121> */
[----:B-1----:R-:W-:Y:S01]  /*13f0*/  ISETP.GE.AND P6, PT, R82, 0x1, PT ;  /* 0x000000015200780c */ /* 0x002fe20003fc6270 */
        /* <DEDUP_REMOVED lines=88> */
.L_x_4211:
[----:B------:R-:W-:Y:S05]  /*1980*/  BSYNC B0 ;  /* 0x0000000000007941 */ /* 0x000fea0003800000 */
.L_x_4210:
        /* <DEDUP_REMOVED lines=36> */
.L_x_4213:
[----:B------:R-:W-:Y:S05]  /*1bd0*/  BSYNC B0 ;  /* 0x0000000000007941 */ /* 0x000fea0003800000 */
.L_x_4212:
        /* <DEDUP_REMOVED lines=38> */
.L_x_4215:
[----:B------:R-:W-:Y:S05]  /*1e40*/  BSYNC B0 ;  /* 0x0000000000007941 */ /* 0x000fea0003800000 */
.L_x_4214:
        /* <DEDUP_REMOVED lines=36> */
.L_x_4217:
[----:B------:R-:W-:Y:S05]  /*2090*/  BSYNC B0 ;  /* 0x0000000000007941 */ /* 0x000fea0003800000 */
.L_x_4216:
        /* <DEDUP_REMOVED lines=38> */
.L_x_4219:
[----:B------:R-:W-:Y:S05]  /*2300*/  BSYNC B0 ;  /* 0x0000000000007941 */ /* 0x000fea0003800000 */
.L_x_4218:
        /* <DEDUP_REMOVED lines=36> */
.L_x_4221:
[----:B------:R-:W-:Y:S05]  /*2550*/  BSYNC B0 ;  /* 0x0000000000007941 */ /* 0x000fea0003800000 */
.L_x_4220:
        /* <DEDUP_REMOVED lines=38> */
.L_x_4223:
[----:B------:R-:W-:Y:S05]  /*27c0*/  BSYNC B0 ;  /* 0x0000000000007941 */ /* 0x000fea0003800000 */
.L_x_4222:
        /* <DEDUP_REMOVED lines=37> */
.L_x_4225:
[----:B------:R-:W-:Y:S05]  /*2a20*/  BSYNC B0 ;  /* 0x0000000000007941 */ /* 0x000fea0003800000 */
.L_x_4224:
[----:B------:R-:W-:Y:S01]  /*2a30*/  ISETP.EQ.OR P3, PT, RZ, UR6, P3 ;  /* 0x00000006ff007c0c */ /* 0x000fe20009f62670 */
[----:B------:R-:W-:Y:S01]  /*2a40*/  IMAD.U32 R80, R79, 0x10000, RZ ;  /* 0x000100004f507824 */ /* 0x000fe200078e00ff */
[----:B------:R-:W-:Y:S01]  /*2a50*/  BSSY B0, `(.L_x_4226) ;  /* 0x0000028000007945 */ /* 0x000fe20003800000 */
[----:B------:R-:W-:Y:S01]  /*2a60*/  SHF.L.U32 R96, R73, 0x10, RZ ;  /* 0x0000001049607819 */ /* 0x000fe200000006ff */
[----:B------:R-:W-:Y:S01]  /*2a70*/  IMAD.U32 R97, R76, 0x10000, RZ ;  /* 0x000100004c617824 */ /* 0x000fe200078e00ff */
[----:B------:R-:W-:Y:S01]  /*2a80*/  FSETP.GTU.FTZ.AND P5, PT, R72, 20, PT ;  /* 0x41a000004800780b */ /* 0x000fe20003fbc000 */
[----:B------:R-:W-:Y:S01]  /*2a90*/  IMAD.U32 R103, R75, 0x10000, RZ ;  /* 0x000100004b677824 */ /* 0x000fe200078e00ff */
[----:B------:R-:W-:Y:S01]  /*2aa0*/  ISETP.EQ.OR P2, PT, RZ, UR6, P2 ;  /* 0x00000006ff007c0c */ /* 0x000fe20009742670 */
[----:B------:R-:W-:Y:S01]  /*2ab0*/  FADD.FTZ R73, R80, R37 ;  /* 0x0000002550497221 */ /* 0x000fe20000010000 */
[----:B------:R-:W-:-:S04]  /*2ac0*/  SHF.L.U32 R101, R77, 0x10, RZ ;  /* 0x000000104d657819 */ /* 0x000fc800000006ff */
[----:B------:R-:W-:Y:S07]  /*2ad0*/  @P3 BRA `(.L_x_4227) ;  /* 0x00000000007c3947 */ /* 0x000fee0003800000 */
        /* <DEDUP_REMOVED lines=31> */
.L_x_4227:
[----:B------:R-:W-:Y:S05]  /*2cd0*/  BSYNC B0 ;  /* 0x0000000000007941 */ /* 0x000fea0003800000 */
.L_x_4226:
[----:B------:R-:W-:Y:S01]  /*2ce0*/  SHF.L.U32 R78, R78, 0x10, RZ ;  /* 0x000000104e4e7819 */ /* 0x000fe200000006ff */
[----:B------:R-:W-:Y:S01]  /*2cf0*/  BSSY B0, `(.L_x_4228) ;  /* 0x0000027000007945 */ /* 0x000fe20003800000 */
[----:B------:R-:W-:Y:S01]  /*2d00*/  IMAD.U32 R105, R74, 0x10000, RZ ;  /* 0x000100004a697824 */ /* 0x000fe200078e00ff */
[----:B------:R-:W-:Y:S01]  /*2d10*/  FSETP.GTU.FTZ.AND P3, PT, R73, 20, PT ;  /* 0x41a000004900780b */ /* 0x000fe20003f7c000 */
[----:B------:R-:W-:Y:S01]  /*2d20*/  IMAD.U32 R95, R17, 0x10000, RZ ;  /* 0x00010000115f7824 */ /* 0x000fe200078e00ff */
[----:B------:R-:W-:Y:S01]  /*2d30*/  SHF.L.U32 R17, R16, 0x10, RZ ;  /* 0x0000001010117819 */ /* 0x000fe200000006ff */
[----:B------:R-:W-:Y:S02]  /*2d40*/  IMAD.U32 R15, R15, 0x10000, RZ ;  /* 0x000100000f0f7824 */ /* 0x000fe400078e00ff */
[----:B------:R-:W-:Y:S01]  /*2d50*/  FADD.FTZ R74, R78, R37 ;  /* 0x000000254e4a7221 */ /* 0x000fe20000010000 */
[----:B------:R-:W-:Y:S07]  /*2d60*/  @P2 BRA `(.L_x_4229) ;  /* 0x00000000007c2947 */ /* 0x000fee0003800000 */
        /* <DEDUP_REMOVED lines=31> */
.L_x_4229:
[----:B------:R-:W-:Y:S05]  /*2f60*/  BSYNC B0 ;  /* 0x0000000000007941 */ /* 0x000fea0003800000 */
.L_x_4228:
        /* <DEDUP_REMOVED lines=46> */
.L_x_4231:
[----:B------:R-:W-:Y:S05]  /*3250*/  BSYNC B0 ;  /* 0x0000000000007941 */ /* 0x000fea0003800000 */
.L_x_4230:
        /* <DEDUP_REMOVED lines=33> */
.L_x_4233:
[----:B------:R-:W-:Y:S05]  /*3470*/  BSYNC B0 ;  /* 0x0000000000007941 */ /* 0x000fea0003800000 */
.L_x_4232:
        /* <DEDUP_REMOVED lines=33> */
.L_x_4235:
[----:B------:R-:W-:Y:S05]  /*3690*/  BSYNC B0 ;  /* 0x0000000000007941 */ /* 0x000fea0003800000 */
.L_x_4234:
        /* <DEDUP_REMOVED lines=33> */
.L_x_4237:
[----:B------:R-:W-:Y:S05]  /*38b0*/  BSYNC B0 ;  /* 0x0000000000007941 */ /* 0x000fea0003800000 */
.L_x_4236:
        /* <DEDUP_REMOVED lines=33> */
.L_x_4239:
[----:B------:R-:W-:Y:S05]  /*3ad0*/  BSYNC B0 ;  /* 0x0000000000007941 */ /* 0x000fea0003800000 */
.L_x_4238:
        /* <DEDUP_REMOVED lines=33> */
.L_x_4241:
[----:B------:R-:W-:Y:S05]  /*3cf0*/  BSYNC B0 ;  /* 0x0000000000007941 */ /* 0x000fea0003800000 */
.L_x_4240:
        /* <DEDUP_REMOVED lines=22> */
[----:B------:R-:W-:Y:S01]  /*3e60*/  ULDC.64 UR6, c[0x0][0x230] ;  /* 0x00008c0000067ab9 */ /* 0x000fe20000000a00 */
[----:B------:R-:W-:Y:S01]  /*3e70*/  FMUL.FTZ R91, R9, R73 ;  /* 0x00000049095b7220 */ /* 0x000fe20000410000 */
[----:B------:R-:W-:Y:S02]  /*3e80*/  IMAD R113, R35, UR6, RZ ;  /* 0x0000000623717c24 */ /* 0x000fe4000f8e02ff */
[----:B------:R-:W-:Y:S01]  /*3e90*/  FMUL.FTZ R102, R103, R62 ;  /* 0x0000003e67667220 */ /* 0x000fe20000410000 */
[----:B------:R-:W-:-:S04]  /*3ea0*/  IMAD.WIDE.U32 R8, R34, UR6, RZ ;  /* 0x0000000622087c25 */ /* 0x000fc8000f8e00ff */
[----:B------:R-:W-:Y:S01]  /*3eb0*/  FMUL.FTZ R103, R105, R64 ;  /* 0x0000004069677220 */ /* 0x000fe20000410000 */
[----:B------:R-:W-:Y:S01]  /*3ec0*/  FMUL.FTZ R105, R107, R68 ;  /* 0x000000446b697220 */ /* 0x000fe20000410000 */
[----:B------:R-:W1:Y:S01]  /*3ed0*/  LDC R99, c[0x0][0x224] ;  /* 0x00008900ff637b82 */ /* 0x000e620000000800 */
[----:B------:R-:W-:Y:S02]  /*3ee0*/  IMAD R113, R34, UR7, R113 ;  /* 0x0000000722717c24 */ /* 0x000fe4000f8e0271 */
        /* <DEDUP_REMOVED lines=11> */
[-C--:B------:R-:W-:Y:S01]  /*3fa0*/  ISETP.GE.AND P1, PT, R6, R115.reuse, PT ;  /* 0x000000730600720c */ /* 0x080fe20003f26270 */
[----:B------:R-:W-:Y:S01]  /*3fb0*/  IMAD.MOV.U32 R111, RZ, RZ, RZ ;  /* 0x000000ffff6f7224 */ /* 0x000fe200078e00ff */
[----:B------:R-:W-:Y:S01]  /*3fc0*/  MOV R109, R115 ;  /* 0x00000073006d7202 */ /* 0x000fe20000000f00 */
[----:B------:R-:W-:Y:S01]  /*3fd0*/  ULDC UR19, c[0x0][0x21c] ;  /* 0x0000870000137ab9 */ /* 0x000fe20000000800 */
[----:B------:R-:W-:Y:S01]  /*3fe0*/  IADD3 R113, R9, R113, RZ ;  /* 0x0000007109717210 */ /* 0x000fe20007ffe0ff */
[----:B------:R-:W-:Y:S01]  /*3ff0*/  ULDC UR18, c[0x0][0x218] ;  /* 0x0000860000127ab9 */ /* 0x000fe20000000800 */
[----:B------:R-:W-:Y:S01]  /*4000*/  ULDC UR7, c[0x0][0x214] ;  /* 0x0000850000077ab9 */ /* 0x000fe20000000800 */
[----:B------:R-:W-:Y:S01]  /*4010*/  ULDC.64 UR10, c[0x0][0x238] ;  /* 0x00008e00000a7ab9 */ /* 0x000fe20000000a00 */
[----:B------:R-:W-:Y:S01]  /*4020*/  ULDC.64 UR12, c[0x0][0x2d0] ;  /* 0x0000b400000c7ab9 */ /* 0x000fe20000000a00 */
[----:B------:R-:W-:Y:S01]  /*4030*/  ULDC.64 UR14, c[0x0][0x250] ;  /* 0x00009400000e7ab9 */ /* 0x000fe20000000a00 */
[----:B------:R-:W-:-:S05]  /*4040*/  ULDC.64 UR16, c[0x0][0x270] ;  /* 0x00009c0000107ab9 */ /* 0x000fca0000000a00 */
.L_x_4245:
[----:B------:R-:W-:Y:S01]  /*4050*/  SHF.R.S32.HI R128, RZ, 0x1f, R111 ;  /* 0x0000001fff807819 */ /* 0x000fe2000001146f */
[C---:B------:R-:W-:Y:S01]  /*4060*/  IMAD.WIDE.U32 R12, R111.reuse, UR14, R6 ;  /* 0x0000000e6f0c7c25 */ /* 0x040fe2000f8e0006 */
[C---:B------:R-:W-:Y:S02]  /*4070*/  LOP3.LUT R54, R6.reuse, 0x40, RZ, 0xfc, !PT ;  /* 0x0000004006367812 */ /* 0x040fe400078efcff */
[----:B------:R-:W-:Y:S01]  /*4080*/  LOP3.LUT R52, R6, 0x20, RZ, 0xfc, !PT ;  /* 0x0000002006347812 */ /* 0x000fe200078efcff */
[----:B------:R-:W-:Y:S01]  /*4090*/  IMAD R14, R128, UR14, RZ ;  /* 0x0000000e800e7c24 */ /* 0x000fe2000f8e02ff */
[----:B------:R-:W-:Y:S02]  /*40a0*/  LOP3.LUT R56, R6, 0x60, RZ, 0xfc, !PT ;  /* 0x0000006006387812 */ /* 0x000fe400078efcff */
[-C--:B------:R-:W-:Y:S01]  /*40b0*/  ISETP.GE.AND P2, PT, R54, R109.reuse, PT ;  /* 0x0000006d3600720c */ /* 0x080fe20003f46270 */
[----:B------:R-:W-:Y:S01]  /*40c0*/  IMAD R15, R111, UR15, R14 ;  /* 0x0000000f6f0f7c24 */ /* 0x000fe2000f8e020e */
[----:B------:R-:W-:-:S02]  /*40d0*/  ISETP.GE.AND P4, PT, R52, R109, PT ;  /* 0x0000006d3400720c */ /* 0x000fc40003f86270 */
[----:B------:R-:W-:Y:S01]  /*40e0*/  ISETP.GE.AND P3, PT, R56, R109, PT ;  /* 0x0000006d3800720c */ /* 0x000fe20003f66270 */
[----:B------:R-:W-:Y:S01]  /*40f0*/  IMAD.IADD R13, R13, 0x1, R15 ;  /* 0x000000010d0d7824 */ /* 0x000fe200078e020f */
[C---:B------:R-:W-:Y:S02]  /*4100*/  LEA R14, P0, R12.reuse, R53, 0x1 ;  /* 0x000000350c0e7211 */ /* 0x040fe400078008ff */
        /* <DEDUP_REMOVED lines=21> */
[----:B------:R-:W-:-:S02]  /*4260*/  PRMT R123, RZ, 0x7610, R123 ;  /* 0x00007610ff7b7816 */ /* 0x000fc4000000007b */
[----:B------:R-:W-:Y:S01]  /*4270*/  LOP3.LUT R110, R6, 0x1a0, RZ, 0xfc, !PT ;  /* 0x000001a0066e7812 */ /* 0x000fe200078efcff */
[----:B------:R-:W2:Y:S01]  /*4280*/  @!P5 LDG.E.U16 R118, desc[UR8][R14.64+0x180] ;  /* 0x000180080e76d981 */ /* 0x000ea2000c1e1500 */
[-C--:B------:R-:W-:Y:S02]  /*4290*/  ISETP.GE.AND P0, PT, R47, R109.reuse, PT ;  /* 0x0000006d2f00720c */ /* 0x080fe40003f06270 */
[-C--:B------:R-:W-:Y:S01]  /*42a0*/  ISETP.GE.AND P6, PT, R48, R109.reuse, PT ;  /* 0x0000006d3000720c */ /* 0x080fe20003fc6270 */
[----:B------:R-:W3:Y:S01]  /*42b0*/  @!P1 LDG.E.U16 R112, desc[UR8][R14.64] ;  /* 0x000000080e709981 */ /* 0x000ee2000c1e1500 */
        /* <DEDUP_REMOVED lines=23> */
[----:B------:R-:W-:-:S03]  /*4430*/  IMAD.WIDE.U32 R12, R111, UR10, R12 ;  /* 0x0000000a6f0c7c25 */ /* 0x000fc6000f8e000c */
[----:B------:R-:W-:Y:S02]  /*4440*/  LEA R16, P0, R12, UR12, 0x2 ;  /* 0x0000000c0c107c11 */ /* 0x000fe4000f8010ff */
[----:B------:R-:W-:-:S04]  /*4450*/  IADD3 R13, R13, R17, RZ ;  /* 0x000000110d0d7210 */ /* 0x000fc80007ffe0ff */
[----:B------:R-:W-:-:S05]  /*4460*/  LEA.HI.X R17, R12, UR13, R13, 0x2, P0 ;  /* 0x0000000d0c117c11 */ /* 0x000fca00080f140d */
[----:B------:R1:W2:Y:S01]  /*4470*/  LDG.E R130, desc[UR8][R16.64] ;  /* 0x0000000810827981 */ /* 0x0002a2000c1e1900 */
[----:B------:R-:W-:Y:S01]  /*4480*/  IMAD R128, R128, UR16, RZ ;  /* 0x0000001080807c24 */ /* 0x000fe2000f8e02ff */
[----:B------:R-:W-:Y:S01]  /*4490*/  UIMAD UR5, UR4, -0x200, UR18 ;  /* 0xfffffe00040578a4 */ /* 0x000fe2000f8e0212 */
[----:B------:R-:W-:-:S04]  /*44a0*/  IMAD.WIDE.U32 R12, R111, UR16, R6 ;  /* 0x000000106f0c7c25 */ /* 0x000fc8000f8e0006 */
[----:B0-----:R-:W-:Y:S01]  /*44b0*/  IMAD R15, R111, UR17, R128 ;  /* 0x000000116f0f7c24 */ /* 0x001fe2000f8e0280 */
[----:B------:R-:W-:-:S03]  /*44c0*/  LEA R14, P0, R12, R55, 0x1 ;  /* 0x000000370c0e7211 */ /* 0x000fc600078008ff */
[----:B------:R-:W-:-:S05]  /*44d0*/  IMAD.IADD R13, R13, 0x1, R15 ;  /* 0x000000010d0d7824 */ /* 0x000fca00078e020f */
[----:B------:R-:W-:Y:S02]  /*44e0*/  LEA.HI.X R15, R12, R59, R13, 0x1, P0 ;  /* 0x0000003b0c0f7211 */ /* 0x000fe400000f0c0d */
[----:B-1----:R-:W-:Y:S02]  /*44f0*/  PRMT R16, RZ, 0x7610, R16 ;  /* 0x00007610ff107816 */ /* 0x002fe40000000010 */
[----:B------:R-:W-:Y:S01]  /*4500*/  PRMT R17, RZ, 0x7610, R17 ;  /* 0x00007610ff117816 */ /* 0x000fe20000000011 */
[----:B---3--:R-:W-:Y:S04]  /*4510*/  STS.U16 [R33], R112 ;  /* 0x0000007021007388 */ /* 0x008fe80000000400 */
[----:B----4-:R0:W-:Y:S04]  /*4520*/  STS.U16 [R32+0x40], R115 ;  /* 0x0000407320007388 */ /* 0x0101e80000000400 */
[----:B------:R-:W-:Y:S01]  /*4530*/  STS.U16 [R31+0x80], R114 ;  /* 0x000080721f007388 */ /* 0x000fe20000000400 */
[----:B0-----:R-:W-:-:S03]  /*4540*/  MOV R115, UR5 ;  /* 0x0000000500737c02 */ /* 0x001fc60008000f00 */
[----:B-----5:R-:W-:Y:S01]  /*4550*/  STS.U16 [R30+0xc0], R117 ;  /* 0x0000c0751e007388 */ /* 0x020fe20000000400 */
[----:B------:R-:W-:-:S03]  /*4560*/  ISETP.GE.AND P0, PT, R6, R115, PT ;  /* 0x000000730600720c */ /* 0x000fc60003f06270 */
[----:B--2---:R-:W-:Y:S04]  /*4570*/  STS.U16 [R29+0x100], R116 ;  /* 0x000100741d007388 */ /* 0x004fe80000000400 */
        /* <DEDUP_REMOVED lines=16> */
[----:B------:R-:W5:Y:S01]  /*4680*/  S2R R112, SR_TID.X ;  /* 0x0000000000707919 */ /* 0x000f620000002100 */
[----:B-1----:R-:W-:Y:S02]  /*4690*/  PRMT R27, RZ, 0x7610, R27 ;  /* 0x00007610ff1b7816 */ /* 0x002fe4000000001b */
[----:B--2---:R-:W-:Y:S01]  /*46a0*/  PRMT R26, RZ, 0x7610, R26 ;  /* 0x00007610ff1a7816 */ /* 0x004fe2000000001a */
[----:B------:R-:W1:Y:S01]  /*46b0*/  LDS.U16 R30, [R0+0x2] ;  /* 0x00000200001e7984 */ /* 0x000e620000000400 */
[-C--:B------:R-:W-:Y:S02]  /*46c0*/  ISETP.GE.AND P0, PT, R56, R115.reuse, PT ;  /* 0x000000733800720c */ /* 0x080fe40003f06270 */
[----:B---3--:R-:W-:Y:S01]  /*46d0*/  PRMT R25, RZ, 0x7610, R25 ;  /* 0x00007610ff197816 */ /* 0x008fe20000000019 */
[----:B------:R-:W-:Y:S04]  /*46e0*/  LDS.U16 R31, [R0+0x4] ;  /* 0x00000400001f7984 */ /* 0x000fe80000000400 */
        /* <DEDUP_REMOVED lines=8> */
[----:B------:R-:W0:Y:S01]  /*4770*/  LDS.U16 R29, [R0] ;  /* 0x00000000001d7984 */ /* 0x000e220000000400 */
        /* <DEDUP_REMOVED lines=29> */
[----:B------:R-:W-:-:S04]  /*4950*/  FMUL.FTZ R13, R130, 1.4426950216293334961 ;  /* 0x3fb8aa3b820d7820 */ /* 0x000fc80000410000 */
[----:B------:R-:W-:Y:S01]  /*4960*/  FMUL.FTZ R32, R13, R58 ;  /* 0x0000003a0d207220 */ /* 0x000fe20000410000 */
[----:B------:R-:W-:Y:S01]  /*4970*/  IMAD.SHL.U32 R12, R112, 0x10, RZ ;  /* 0x00000010700c7824 */ /* 0x000fe200078e00ff */
[----:B-1----:R-:W1:Y:S04]  /*4980*/  LDS.U16 R14, [R0+0x6] ;  /* 0x00000600000e7984 */ /* 0x002e680000000400 */
[----:B------:R-:W0:Y:S01]  /*4990*/  MUFU.EX2 R32, R32 ;  /* 0x0000002000207308 */ /* 0x000e220000000800 */
[C---:B------:R-:W-:Y:S01]  /*49a0*/  ISETP.GE.U32.AND P2, PT, R12.reuse, R115, PT ;  /* 0x000000730c00720c */ /* 0x040fe20003f46070 */
[----:B------:R-:W1:Y:S01]  /*49b0*/  LDS.U16 R15, [R0+0x8] ;  /* 0x00000800000f7984 */ /* 0x000e620000000400 */
[----:B------:R-:W-:-:S04]  /*49c0*/  IADD3 R116, R12, 0x1, RZ ;  /* 0x000000010c747810 */ /* 0x000fc80007ffe0ff */
[----:B------:R-:W-:Y:S01]  /*49d0*/  ISETP.GE.U32.AND P3, PT, R116, R115, PT ;  /* 0x000000737400720c */ /* 0x000fe20003f66070 */
[----:B------:R-:W-:Y:S01]  /*49e0*/  FMUL.FTZ R116, R13, R62 ;  /* 0x0000003e0d747220 */ /* 0x000fe20000410000 */
[----:B0-----:R-:W-:Y:S01]  /*49f0*/  FSEL R163, R32, 1, !P2 ;  /* 0x3f80000020a37808 */ /* 0x001fe20005000000 */
[----:B------:R-:W-:Y:S02]  /*4a00*/  IMAD.U32 R32, R30, 0x10000, RZ ;  /* 0x000100001e207824 */ /* 0x000fe400078e00ff */
[----:B------:R-:W0:Y:S02]  /*4a10*/  LDS.U16 R30, [R0+0xc] ;  /* 0x00000c00001e7984 */ /* 0x000e240000000400 */
[----:B------:R-:W-:Y:S01]  /*4a20*/  FMUL.FTZ R161, R101, R32 ;  /* 0x0000002065a17220 */ /* 0x000fe20000410000 */
[----:B------:R1:W-:Y:S01]  /*4a30*/  MUFU.EX2 R152, R116 ;  /* 0x0000007400987308 */ /* 0x0003e20000000800 */
[----:B------:R-:W0:Y:S01]  /*4a40*/  LDS.U16 R32, [R0+0xe] ;  /* 0x00000e0000207984 */ /* 0x000e220000000400 */
[----:B------:R-:W-:Y:S01]  /*4a50*/  SHF.L.U32 R29, R29, 0x10, RZ ;  /* 0x000000101d1d7819 */ /* 0x000fe200000006ff */
[----:B------:R-:W-:Y:S01]  /*4a60*/  FMUL.FTZ R33, R13, R60 ;  /* 0x0000003c0d217220 */ /* 0x000fe20000410000 */
[----:B-1----:R-:W-:-:S02]  /*4a70*/  IMAD.U32 R116, R31, 0x10000, RZ ;  /* 0x000100001f747824 */ /* 0x002fc400078e00ff */
[----:B------:R-:W1:Y:S01]  /*4a80*/  LDS.U16 R31, [R0+0x10] ;  /* 0x00001000001f7984 */ /* 0x000e620000000400 */
[----:B------:R-:W-:Y:S02]  /*4a90*/  FMUL.FTZ R150, R98, R29 ;  /* 0x0000001d62967220 */ /* 0x000fe40000410000 */
[----:B------:R-:W0:Y:S01]  /*4aa0*/  MUFU.EX2 R33, R33 ;  /* 0x0000002100217308 */ /* 0x000e220000000800 */
[----:B------:R-:W1:Y:S01]  /*4ab0*/  LDS.U16 R29, [R0+0xa] ;  /* 0x00000a00001d7984 */ /* 0x000e620000000400 */
[----:B------:R-:W-:Y:S01]  /*4ac0*/  FMUL.FTZ R118, R13, R61 ;  /* 0x0000003d0d767220 */ /* 0x000fe20000410000 */
[----:B------:R-:W-:-:S05]  /*4ad0*/  VIADD R122, R12, 0x4 ;  /* 0x000000040c7a7836 */ /* 0x000fca0000000000 */
[----:B------:R-:W1:Y:S01]  /*4ae0*/  MUFU.EX2 R118, R118 ;  /* 0x0000007600767308 */ /* 0x000e620000000800 */
[-C--:B------:R-:W-:Y:S01]  /*4af0*/  ISETP.GE.U32.AND P6, PT, R122, R115.reuse, PT ;  /* 0x000000737a00720c */ /* 0x080fe20003fc6070 */
[C---:B------:R-:W-:Y:S02]  /*4b00*/  VIADD R122, R12.reuse, 0x5 ;  /* 0x000000050c7a7836 */ /* 0x040fe40000000000 */
[----:B------:R-:W-:Y:S01]  /*4b10*/  VIADD R120, R12, 0x2 ;  /* 0x000000020c787836 */ /* 0x000fe20000000000 */
[----:B0-----:R-:W-:Y:S01]  /*4b20*/  FSEL R162, R33, 1, !P3 ;  /* 0x3f80000021a27808 */ /* 0x001fe20005800000 */
[----:B------:R-:W-:Y:S02]  /*4b30*/  IMAD.U32 R33, R14, 0x10000, RZ ;  /* 0x000100000e217824 */ /* 0x000fe400078e00ff */
[----:B------:R-:W-:Y:S01]  /*4b40*/  FMUL.FTZ R14, R13, R66 ;  /* 0x000000420d0e7220 */ /* 0x000fe20000410000 */
[----:B------:R-:W-:Y:S01]  /*4b50*/  IMAD.U32 R15, R15, 0x10000, RZ ;  /* 0x000100000f0f7824 */ /* 0x000fe200078e00ff */
[----:B------:R-:W-:-:S02]  /*4b60*/  ISETP.GE.U32.AND P0, PT, R122, R115, PT ;  /* 0x000000737a00720c */ /* 0x000fc40003f06070 */
[----:B------:R0:W1:Y:S01]  /*4b70*/  MUFU.EX2 R149, R14 ;  /* 0x0000000e00957308 */ /* 0x0000620000000800 */
[----:B------:R-:W-:Y:S01]  /*4b80*/  ISETP.GE.U32.AND P4, PT, R120, R115, PT ;  /* 0x000000737800720c */ /* 0x000fe20003f86070 */
[----:B------:R-:W-:Y:S01]  /*4b90*/  FMUL.FTZ R15, R96, R15 ;  /* 0x0000000f600f7220 */ /* 0x000fe20000410000 */
[C---:B------:R-:W-:Y:S01]  /*4ba0*/  IADD3 R122, R12.reuse, 0x6, RZ ;  /* 0x000000060c7a7810 */ /* 0x040fe20007ffe0ff */
[----:B------:R-:W-:Y:S01]  /*4bb0*/  FMUL.FTZ R121, R13, R64 ;  /* 0x000000400d797220 */ /* 0x000fe20000410000 */
[----:B------:R-:W-:Y:S01]  /*4bc0*/  IADD3 R120, R12, 0x3, RZ ;  /* 0x000000030c787810 */ /* 0x000fe20007ffe0ff */
[----:B------:R-:W-:Y:S01]  /*4bd0*/  IMAD.U32 R30, R30, 0x10000, RZ ;  /* 0x000100001e1e7824 */ /* 0x000fe200078e00ff */
[----:B------:R-:W-:Y:S01]  /*4be0*/  FSEL R150, R150, RZ, !P2 ;  /* 0x000000ff96967208 */ /* 0x000fe20005000000 */
[----:B------:R-:W-:Y:S01]  /*4bf0*/  FMUL.FTZ R116, R97, R116 ;  /* 0x0000007461747220 */ /* 0x000fe20000410000 */
[----:B------:R-:W-:Y:S01]  /*4c00*/  ISETP.GE.U32.AND P2, PT, R122, R115, PT ;  /* 0x000000737a00720c */ /* 0x000fe20003f46070 */
[----:B------:R-:W-:Y:S01]  /*4c10*/  FMUL.FTZ R122, R13, R65 ;  /* 0x000000410d7a7220 */ /* 0x000fe20000410000 */
[----:B------:R-:W-:Y:S01]  /*4c20*/  ISETP.GE.U32.AND P5, PT, R120, R115, PT ;  /* 0x000000737800720c */ /* 0x000fe20003fa6070 */
[----:B0-----:R-:W0:Y:S01]  /*4c30*/  LDS.U16 R14, [R0+0x12] ;  /* 0x00001200000e7984 */ /* 0x001e220000000400 */
[----:B------:R-:W-:Y:S01]  /*4c40*/  FSEL R153, R15, RZ, !P6 ;  /* 0x000000ff0f997208 */ /* 0x000fe20007000000 */
[----:B------:R-:W-:Y:S01]  /*4c50*/  FMUL.FTZ R120, R13, R63 ;  /* 0x0000003f0d787220 */ /* 0x000fe20000410000 */
[----:B------:R-:W-:Y:S01]  /*4c60*/  FMUL.FTZ R30, R95, R30 ;  /* 0x0000001e5f1e7220 */ /* 0x000fe20000410000 */
[----:B------:R-:W-:Y:S01]  /*4c70*/  IMAD.U32 R15, R32, 0x10000, RZ ;  /* 0x00010000200f7824 */ /* 0x000fe200078e00ff */
[----:B------:R-:W-:Y:S01]  /*4c80*/  IADD3 R124, R12, 0x7, RZ ;  /* 0x000000070c7c7810 */ /* 0x000fe20007ffe0ff */
[----:B------:R-:W0:Y:S01]  /*4c90*/  MUFU.EX2 R121, R121 ;  /* 0x0000007900797308 */ /* 0x000e220000000800 */
[----:B-1----:R-:W-:Y:S01]  /*4ca0*/  FSEL R160, R118, 1, !P4 ;  /* 0x3f80000076a07808 */ /* 0x002fe20006000000 */
[----:B------:R-:W-:Y:S01]  /*4cb0*/  FMUL.FTZ R33, R102, R33 ;  /* 0x0000002166217220 */ /* 0x000fe20000410000 */
[----:B------:R-:W-:Y:S01]  /*4cc0*/  FMUL.FTZ R118, R13, R67 ;  /* 0x000000430d767220 */ /* 0x000fe20000410000 */
[----:B------:R-:W-:Y:S01]  /*4cd0*/  FSEL R159, R116, RZ, !P4 ;  /* 0x000000ff749f7208 */ /* 0x000fe20006000000 */
[----:B------:R-:W-:Y:S01]  /*4ce0*/  FMUL.FTZ R15, R104, R15 ;  /* 0x0000000f680f7220 */ /* 0x000fe20000410000 */
[----:B------:R-:W-:-:S02]  /*4cf0*/  SHF.L.U32 R31, R31, 0x10, RZ ;  /* 0x000000101f1f7819 */ /* 0x000fc400000006ff */
[----:B------:R-:W-:Y:S01]  /*4d00*/  FSEL R161, R161, RZ, !P3 ;  /* 0x000000ffa1a17208 */ /* 0x000fe20005800000 */
[----:B------:R-:W1:Y:S01]  /*4d10*/  MUFU.EX2 R122, R122 ;  /* 0x0000007a007a7308 */ /* 0x000e620000000800 */
[----:B------:R-:W-:Y:S02]  /*4d20*/  IADD3 R116, R12, 0x9, RZ ;  /* 0x000000090c747810 */ /* 0x000fe40007ffe0ff */
[----:B------:R-:W-:Y:S02]  /*4d30*/  ISETP.GE.U32.AND P3, PT, R124, R115, PT ;  /* 0x000000737c00720c */ /* 0x000fe40003f66070 */
[----:B------:R-:W-:Y:S01]  /*4d40*/  FSEL R157, R30, RZ, !P2 ;  /* 0x000000ff1e9d7208 */ /* 0x000fe20005000000 */
[----:B------:R-:W-:Y:S01]  /*4d50*/  VIADD R30, R12, 0xd ;  /* 0x0000000d0c1e7836 */ /* 0x000fe20000000000 */
[----:B------:R-:W-:Y:S01]  /*4d60*/  FSEL R151, R33, RZ, !P5 ;  /* 0x000000ff21977208 */ /* 0x000fe20006800000 */
[----:B------:R-:W1:Y:S01]  /*4d70*/  MUFU.EX2 R120, R120 ;  /* 0x0000007800787308 */ /* 0x000e620000000800 */
[----:B------:R-:W-:Y:S01]  /*4d80*/  FSEL R152, R152, 1, !P5 ;  /* 0x3f80000098987808 */ /* 0x000fe20006800000 */
[----:B------:R-:W-:Y:S01]  /*4d90*/  FMUL.FTZ R145, R94, R31 ;  /* 0x0000001f5e917220 */ /* 0x000fe20000410000 */
[-C--:B------:R-:W-:Y:S01]  /*4da0*/  ISETP.GE.U32.AND P5, PT, R116, R115.reuse, PT ;  /* 0x000000737400720c */ /* 0x080fe20003fa6070 */
[----:B------:R-:W-:Y:S01]  /*4db0*/  IMAD.U32 R116, R29, 0x10000, RZ ;  /* 0x000100001d747824 */ /* 0x000fe200078e00ff */
[----:B------:R-:W-:Y:S01]  /*4dc0*/  FSEL R146, R15, RZ, !P3 ;  /* 0x000000ff0f927208 */ /* 0x000fe20005800000 */
[----:B------:R-:W1:Y:S02]  /*4dd0*/  LDS.U16 R31, [R0+0x14] ;  /* 0x00001400001f7984 */ /* 0x000e640000000400 */
[----:B------:R-:W1:Y:S01]  /*4de0*/  MUFU.EX2 R118, R118 ;  /* 0x0000007600767308 */ /* 0x000e620000000800 */
[----:B------:R-:W-:Y:S01]  /*4df0*/  FSEL R149, R149, 1, !P3 ;  /* 0x3f80000095957808 */ /* 0x000fe20005800000 */
[----:B------:R-:W-:Y:S01]  /*4e00*/  FMUL.FTZ R15, R163, R162 ;  /* 0x000000a2a30f7220 */ /* 0x000fe20000410000 */
[----:B------:R-:W-:Y:S01]  /*4e10*/  ISETP.GE.U32.AND P3, PT, R30, R115, PT ;  /* 0x000000731e00720c */ /* 0x000fe20003f66070 */
[----:B------:R-:W-:Y:S01]  /*4e20*/  FMUL.FTZ R116, R103, R116 ;  /* 0x0000007467747220 */ /* 0x000fe20000410000 */
[----:B------:R-:W1:Y:S01]  /*4e30*/  LDS.U16 R30, [R0+0x16] ;  /* 0x00001600001e7984 */ /* 0x000e620000000400 */
[----:B------:R-:W-:Y:S01]  /*4e40*/  FMUL.FTZ R29, R160, R15 ;  /* 0x0000000fa01d7220 */ /* 0x000fe20000410000 */
[----:B------:R-:W-:-:S02]  /*4e50*/  IADD3 R124, R12, 0x8, RZ ;  /* 0x000000080c7c7810 */ /* 0x000fc40007ffe0ff */
[----:B------:R-:W1:Y:S01]  /*4e60*/  LDS.U16 R15, [R0+0x18] ;  /* 0x00001800000f7984 */ /* 0x000e620000000400 */
[----:B------:R-:W-:Y:S02]  /*4e70*/  FSEL R155, R116, RZ, !P0 ;  /* 0x000000ff749b7208 */ /* 0x000fe40004000000 */
[----:B0-----:R-:W-:Y:S01]  /*4e80*/  FSEL R156, R121, 1, !P0 ;  /* 0x3f800000799c7808 */ /* 0x001fe20004000000 */
[----:B------:R-:W-:Y:S01]  /*4e90*/  FMUL.FTZ R121, R152, R29 ;  /* 0x0000001d98797220 */ /* 0x000fe20000410000 */
[----:B------:R-:W-:Y:S01]  /*4ea0*/  IADD3 R116, R12, 0xc, RZ ;  /* 0x0000000c0c747810 */ /* 0x000fe20007ffe0ff */
[----:B------:R-:W0:Y:S01]  /*4eb0*/  LDS.U16 R29, [R0+0x1a] ;  /* 0x00001a00001d7984 */ /* 0x000e220000000400 */
[----:B------:R-:W-:Y:S02]  /*4ec0*/  ISETP.GE.U32.AND P4, PT, R124, R115, PT ;  /* 0x000000737c00720c */ /* 0x000fe40003f86070 */
[----:B-1----:R-:W-:Y:S02]  /*4ed0*/  FSEL R158, R122, 1, !P2 ;  /* 0x3f8000007a9e7808 */ /* 0x002fe40005000000 */
[----:B------:R-:W-:-:S02]  /*4ee0*/  IADD3 R32, R12, 0xe, RZ ;  /* 0x0000000e0c207810 */ /* 0x000fc40007ffe0ff */
[----:B------:R-:W-:Y:S02]  /*4ef0*/  FSEL R154, R120, 1, !P6 ;  /* 0x3f800000789a7808 */ /* 0x000fe40007000000 */
[-C--:B------:R-:W-:Y:S01]  /*4f00*/  ISETP.GE.U32.AND P2, PT, R116, R115.reuse, PT ;  /* 0x000000737400720c */ /* 0x080fe20003f46070 */
[C---:B------:R-:W-:Y:S01]  /*4f10*/  VIADD R116, R12.reuse, 0xf ;  /* 0x0000000f0c747836 */ /* 0x040fe20000000000 */
[C---:B------:R-:W-:Y:S02]  /*4f20*/  IADD3 R124, R12.reuse, 0xa, RZ ;  /* 0x0000000a0c7c7810 */ /* 0x040fe40007ffe0ff */
[----:B------:R-:W-:Y:S02]  /*4f30*/  IADD3 R120, R12, 0xb, RZ ;  /* 0x0000000b0c787810 */ /* 0x000fe40007ffe0ff */
[----:B------:R-:W-:Y:S01]  /*4f40*/  FSEL R145, R145, RZ, !P4 ;  /* 0x000000ff91917208 */ /* 0x000fe20006000000 */
[----:B------:R-:W1:Y:S01]  /*4f50*/  LDS.U16 R12, [R0+0x1c] ;  /* 0x00001c00000c7984 */ /* 0x000e620000000400 */
[----:B------:R-:W-:Y:S01]  /*4f60*/  FSEL R144, R118, 1, !P4 ;  /* 0x3f80000076907808 */ /* 0x000fe20006000000 */
[C---:B------:R-:W-:Y:S01]  /*4f70*/  FMUL.FTZ R142, R13.reuse, R68 ;  /* 0x000000440d8e7220 */ /* 0x040fe20000410000 */
[----:B------:R-:W-:Y:S01]  /*4f80*/  ISETP.GE.U32.AND P4, PT, R32, R115, PT ;  /* 0x000000732000720c */ /* 0x000fe20003f86070 */
[C---:B------:R-:W-:Y:S01]  /*4f90*/  FMUL.FTZ R141, R13.reuse, R69 ;  /* 0x000000450d8d7220 */ /* 0x040fe20000410000 */
[C---:B------:R-:W-:Y:S01]  /*4fa0*/  FMUL.FTZ R140, R13.reuse, R70 ;  /* 0x000000460d8c7220 */ /* 0x040fe20000410000 */
[C---:B------:R-:W-:Y:S01]  /*4fb0*/  FMUL.FTZ R139, R13.reuse, R71 ;  /* 0x000000470d8b7220 */ /* 0x040fe20000410000 */
[C---:B------:R-:W-:Y:S01]  /*4fc0*/  FMUL.FTZ R32, R13.reuse, R72 ;  /* 0x000000480d207220 */ /* 0x040fe20000410000 */
[C---:B------:R-:W-:Y:S01]  /*4fd0*/  FMUL.FTZ R33, R13.reuse, R73 ;  /* 0x000000490d217220 */ /* 0x040fe20000410000 */
[----:B------:R-:W-:Y:S01]  /*4fe0*/  FMUL.FTZ R131, R13, R74 ;  /* 0x0000004a0d837220 */ /* 0x000fe20000410000 */
[----:B------:R-:W-:Y:S01]  /*4ff0*/  FFMA.FTZ R118, R150, R162, R161 ;  /* 0x000000a296767223 */ /* 0x000fe200000100a1 */
[----:B------:R0:W1:Y:S03]  /*5000*/  LDS.U16 R13, [R0+0x1e] ;  /* 0x00001e00000d7984 */ /* 0x0000660000000400 */
[----:B------:R-:W-:Y:S01]  /*5010*/  FFMA.FTZ R118, R160, R118, R159 ;  /* 0x00000076a0767223 */ /* 0x000fe2000001009f */
[----:B------:R-:W0:Y:S03]  /*5020*/  MUFU.EX2 R142, R142 ;  /* 0x0000008e008e7308 */ /* 0x000e260000000800 */
[----:B------:R-:W-:Y:S01]  /*5030*/  FFMA.FTZ R118, R152, R118, R151 ;  /* 0x0000007698767223 */ /* 0x000fe20000010097 */
[----:B------:R-:W-:-:S03]  /*5040*/  SHF.L.U32 R14, R14, 0x10, RZ ;  /* 0x000000100e0e7819 */ /* 0x000fc600000006ff */
[C---:B------:R-:W-:Y:S01]  /*5050*/  FFMA.FTZ R118, R154.reuse, R118, R153 ;  /* 0x000000769a767223 */ /* 0x040fe20000010099 */
[----:B------:R-:W1:Y:S01]  /*5060*/  MUFU.EX2 R141, R141 ;  /* 0x0000008d008d7308 */ /* 0x000e620000000800 */
[----:B------:R-:W-:Y:S01]  /*5070*/  FMUL.FTZ R121, R154, R121 ;  /* 0x000000799a797220 */ /* 0x000fe20000410000 */
[----:B------:R-:W-:Y:S01]  /*5080*/  FMUL.FTZ R14, R105, R14 ;  /* 0x0000000e690e7220 */ /* 0x000fe20000410000 */
[C---:B------:R-:W-:Y:S02]  /*5090*/  FFMA.FTZ R118, R156.reuse, R118, R155 ;  /* 0x000000769c767223 */ /* 0x040fe4000001009b */
[----:B------:R-:W-:-:S03]  /*50a0*/  FMUL.FTZ R121, R156, R121 ;  /* 0x000000799c797220 */ /* 0x000fc60000410000 */
[----:B------:R-:W1:Y:S01]  /*50b0*/  MUFU.EX2 R140, R140 ;  /* 0x0000008c008c7308 */ /* 0x000e620000000800 */
[----:B------:R-:W-:Y:S01]  /*50c0*/  FFMA.FTZ R118, R158, R118, R157 ;  /* 0x000000769e767223 */ /* 0x000fe2000001009d */
[----:B------:R-:W-:Y:S01]  /*50d0*/  FSEL R143, R14, RZ, !P5 ;  /* 0x000000ff0e8f7208 */ /* 0x000fe20006800000 */
[----:B0-----:R-:W-:Y:S02]  /*50e0*/  IMAD.U32 R0, R31, 0x10000, RZ ;  /* 0x000100001f007824 */ /* 0x001fe400078e00ff */
[----:B------:R-:W-:Y:S01]  /*50f0*/  FMUL.FTZ R14, R158, R121 ;  /* 0x000000799e0e7220 */ /* 0x000fe20000410000 */
[----:B------:R-:W-:Y:S02]  /*5100*/  FFMA.FTZ R118, R149, R118, R146 ;  /* 0x0000007695767223 */ /* 0x000fe40000010092 */
[----:B------:R-:W0:Y:S01]  /*5110*/  MUFU.EX2 R33, R33 ;  /* 0x0000002100217308 */ /* 0x000e220000000800 */
[----:B------:R-:W-:Y:S01]  /*5120*/  SHF.L.U32 R31, R30, 0x10, RZ ;  /* 0x000000101e1f7819 */ /* 0x000fe200000006ff */
[----:B------:R-:W-:Y:S01]  /*5130*/  FMUL.FTZ R0, R93, R0 ;  /* 0x000000005d007220 */ /* 0x000fe20000410000 */
[----:B------:R-:W-:-:S05]  /*5140*/  ISETP.GE.U32.AND P6, PT, R124, R115, PT ;  /* 0x000000737c00720c */ /* 0x000fca0003fc6070 */
[----:B------:R-:W0:Y:S01]  /*5150*/  MUFU.EX2 R139, R139 ;  /* 0x0000008b008b7308 */ /* 0x000e220000000800 */
[----:B------:R-:W-:Y:S01]  /*5160*/  FSEL R142, R142, 1, !P5 ;  /* 0x3f8000008e8e7808 */ /* 0x000fe20006800000 */
[----:B------:R-:W-:Y:S01]  /*5170*/  FMUL.FTZ R121, R149, R14 ;  /* 0x0000000e95797220 */ /* 0x000fe20000410000 */
[----:B------:R-:W-:Y:S01]  /*5180*/  FFMA.FTZ R118, R144, R118, R145 ;  /* 0x0000007690767223 */ /* 0x000fe20000010091 */
[----:B------:R-:W-:-:S04]  /*5190*/  IMAD.U32 R15, R15, 0x10000, RZ ;  /* 0x000100000f0f7824 */ /* 0x000fc800078e00ff */
[----:B------:R-:W0:Y:S01]  /*51a0*/  MUFU.EX2 R32, R32 ;  /* 0x0000002000207308 */ /* 0x000e220000000800 */
[----:B------:R-:W-:Y:S01]  /*51b0*/  FMUL.FTZ R31, R106, R31 ;  /* 0x0000001f6a1f7220 */ /* 0x000fe20000410000 */
[----:B------:R-:W-:Y:S01]  /*51c0*/  ISETP.GE.U32.AND P0, PT, R120, R115, PT ;  /* 0x000000737800720c */ /* 0x000fe20003f06070 */
[----:B------:R-:W-:Y:S01]  /*51d0*/  FMUL.FTZ R121, R144, R121 ;  /* 0x0000007990797220 */ /* 0x000fe20000410000 */
[----:B-1----:R-:W-:Y:S01]  /*51e0*/  FSEL R141, R141, 1, !P6 ;  /* 0x3f8000008d8d7808 */ /* 0x002fe20007000000 */
[----:B------:R-:W-:Y:S01]  /*51f0*/  FFMA.FTZ R118, R142, R118, R143 ;  /* 0x000000768e767223 */ /* 0x000fe2000001008f */
[----:B------:R-:W-:Y:S01]  /*5200*/  FSEL R136, R0, RZ, !P6 ;  /* 0x000000ff00887208 */ /* 0x000fe20007000000 */
[----:B------:R-:W-:Y:S01]  /*5210*/  FMUL.FTZ R15, R92, R15 ;  /* 0x0000000f5c0f7220 */ /* 0x000fe20000410000 */
[----:B------:R-:W-:Y:S01]  /*5220*/  SHF.L.U32 R0, R29, 0x10, RZ ;  /* 0x000000101d007819 */ /* 0x000fe200000006ff */
[----:B------:R-:W1:Y:S01]  /*5230*/  MUFU.EX2 R131, R131 ;  /* 0x0000008300837308 */ /* 0x000e620000000800 */
[----:B------:R-:W-:Y:S01]  /*5240*/  FSEL R140, R140, 1, !P0 ;  /* 0x3f8000008c8c7808 */ /* 0x000fe20004000000 */
[----:B------:R-:W-:Y:S01]  /*5250*/  FMUL.FTZ R14, R142, R121 ;  /* 0x000000798e0e7220 */ /* 0x000fe20000410000 */
[----:B------:R-:W-:Y:S01]  /*5260*/  FSEL R135, R31, RZ, !P0 ;  /* 0x000000ff1f877208 */ /* 0x000fe20004000000 */
[----:B------:R-:W-:Y:S01]  /*5270*/  FFMA.FTZ R118, R141, R118, R136 ;  /* 0x000000768d767223 */ /* 0x000fe20000010088 */
[----:B0-----:R-:W-:Y:S01]  /*5280*/  FSEL R137, R33, 1, !P4 ;  /* 0x3f80000021897808 */ /* 0x001fe20006000000 */
[----:B------:R-:W-:-:S02]  /*5290*/  IMAD.U32 R12, R12, 0x10000, RZ ;  /* 0x000100000c0c7824 */ /* 0x000fc400078e00ff */
[----:B------:R-:W-:Y:S01]  /*52a0*/  FMUL.FTZ R0, R107, R0 ;  /* 0x000000006b007220 */ /* 0x000fe20000410000 */
[----:B------:R-:W-:Y:S01]  /*52b0*/  FSEL R139, R139, 1, !P2 ;  /* 0x3f8000008b8b7808 */ /* 0x000fe20005000000 */
[----:B------:R-:W-:Y:S01]  /*52c0*/  FMUL.FTZ R33, R141, R14 ;  /* 0x0000000e8d217220 */ /* 0x000fe20000410000 */
[----:B------:R-:W-:Y:S01]  /*52d0*/  FSEL R134, R15, RZ, !P2 ;  /* 0x000000ff0f867208 */ /* 0x000fe20005000000 */
[----:B------:R-:W-:Y:S01]  /*52e0*/  FFMA.FTZ R118, R140, R118, R135 ;  /* 0x000000768c767223 */ /* 0x000fe20000010087 */
[----:B------:R-:W-:Y:S01]  /*52f0*/  SHF.L.U32 R13, R13, 0x10, RZ ;  /* 0x000000100d0d7819 */ /* 0x000fe200000006ff */
[----:B------:R-:W-:Y:S01]  /*5300*/  FMUL.FTZ R12, R91, R12 ;  /* 0x0000000c5b0c7220 */ /* 0x000fe20000410000 */
[----:B------:R-:W-:Y:S01]  /*5310*/  FSEL R138, R32, 1, !P3 ;  /* 0x3f800000208a7808 */ /* 0x000fe20005800000 */
[----:B------:R-:W-:Y:S01]  /*5320*/  FMUL.FTZ R14, R140, R33 ;  /* 0x000000218c0e7220 */ /* 0x000fe20000410000 */
[----:B------:R-:W-:Y:S01]  /*5330*/  FSEL R133, R0, RZ, !P3 ;  /* 0x000000ff00857208 */ /* 0x000fe20005800000 */
[C---:B------:R-:W-:Y:S01]  /*5340*/  FFMA.FTZ R118, R139.reuse, R118, R134 ;  /* 0x000000768b767223 */ /* 0x040fe20000010086 */
[----:B------:R-:W-:Y:S01]  /*5350*/  FMUL.FTZ R13, R108, R13 ;  /* 0x0000000d6c0d7220 */ /* 0x000fe20000410000 */
[----:B------:R-:W-:Y:S01]  /*5360*/  ISETP.GE.U32.AND P5, PT, R116, R115, PT ;  /* 0x000000737400720c */ /* 0x000fe20003fa6070 */
[----:B------:R-:W-:Y:S01]  /*5370*/  FMUL.FTZ R15, R139, R14 ;  /* 0x0000000e8b0f7220 */ /* 0x000fe20000410000 */
[----:B------:R-:W-:Y:S01]  /*5380*/  FSEL R132, R12, RZ, !P4 ;  /* 0x000000ff0c847208 */ /* 0x000fe20006000000 */
[C---:B------:R-:W-:Y:S01]  /*5390*/  FFMA.FTZ R118, R138.reuse, R118, R133 ;  /* 0x000000768a767223 */ /* 0x040fe20000010085 */
[----:B-1----:R-:W-:Y:S01]  /*53a0*/  FSEL R131, R131, 1, !P5 ;  /* 0x3f80000083837808 */ /* 0x002fe20006800000 */
[----:B------:R-:W-:Y:S01]  /*53b0*/  FMUL.FTZ R0, R138, R15 ;  /* 0x0000000f8a007220 */ /* 0x000fe20000410000 */
[----:B------:R-:W-:Y:S01]  /*53c0*/  FSEL R130, R13, RZ, !P5 ;  /* 0x000000ff0d827208 */ /* 0x000fe20006800000 */
[----:B------:R-:W-:-:S02]  /*53d0*/  FFMA.FTZ R118, R137, R118, R132 ;  /* 0x0000007689767223 */ /* 0x000fc40000010084 */
[----:B------:R-:W-:Y:S02]  /*53e0*/  FMUL.FTZ R0, R137, R0 ;  /* 0x0000000089007220 */ /* 0x000fe40000410000 */
[C---:B------:R-:W-:Y:S02]  /*53f0*/  FFMA.FTZ R13, R131.reuse, R118, R130 ;  /* 0x00000076830d7223 */ /* 0x040fe40000010082 */
[----:B------:R-:W-:-:S03]  /*5400*/  FMUL.FTZ R12, R131, R0 ;  /* 0x00000000830c7220 */ /* 0x000fc60000410000 */
        /* <DEDUP_REMOVED lines=62> */
[----:B------:R-:W-:Y:S02]  /*57f0*/  ISETP.EQ.OR P0, PT, RZ, UR4, P0 ;  /* 0x00000004ff007c0c */ /* 0x000fe40008702670 */
        /* <DEDUP_REMOVED lines=15> */
[----:B------:R-:W-:Y:S01]  /*58f0*/  HFMA2.MMA R15, -RZ, RZ, 0, 0 ;  /* 0x00000000ff0f7435 */ /* 0x000fe200000001ff */
[----:B0-----:R-:W-:Y:S02]  /*5900*/  LEA R20, R123, UR5, 0x1 ;  /* 0x000000057b147c11 */ /* 0x001fe4000f8e08ff */
        /* <DEDUP_REMOVED lines=8> */
[----:B------:R-:W-:Y:S01]  /*5990*/  @!P0 LEA R116, R111, UR5, 0x3 ;  /* 0x000000056f748c11 */ /* 0x000fe2000f8e18ff */
[----:B------:R-:W-:Y:S04]  /*59a0*/  STS.U16 [R21+0x720], R16 ;  /* 0x0007201015007388 */ /* 0x000fe80000000400 */
        /* <DEDUP_REMOVED lines=71> */
.L_x_4244:
[----:B------:R-:W-:Y:S05]  /*5e20*/  BSYNC B0 ;  /* 0x0000000000007941 */ /* 0x000fea0003800000 */
.L_x_4243:
        /* <DEDUP_REMOVED lines=21> */
[----:B------:R-:W-:-:S02]  /*5f80*/  IMAD.U32 R117, R117, 0x10000, RZ ;  /* 0x0001000075757824 */ /* 0x000fc400078e00ff */
[----:B------:R-:W-:Y:S01]  /*5f90*/  FFMA.FTZ R75, R148, R150, R75 ;  /* 0x00000096944b7223 */ /* 0x000fe2000001004b */
[----:B0-----:R-:W-:Y:S02]  /*5fa0*/  IMAD.U32 R13, R114, 0x10000, RZ ;  /* 0x00010000720d7824 */ /* 0x001fe400078e00ff */
        /* <DEDUP_REMOVED lines=18> */
.L_x_4242:
        /* <DEDUP_REMOVED lines=82> */
.L_x_4247:
[----:B------:R-:W-:Y:S05]  /*65f0*/  BSYNC B0 ;  /* 0x0000000000007941 */ /* 0x000fea0003800000 */
.L_x_4246:
[----:B------:R-:W-:Y:S01]  /*6600*/  IMAD.MOV.U32 R11, RZ, RZ, R109 ;  /* 0x000000ffff0b7224 */ /* 0x000fe200078e006d */
[----:B------:R-:W-:Y:S01]  /*6610*/  ULDC.64 UR10, c[0x0][0x2b8] ;  /* 0x0000ae00000a7ab9 */ /* 0x000fe20000000a00 */
[----:B------:R-:W-:Y:S01]  /*6620*/  ULDC.64 UR6, c[0x0][0x308] ;  /* 0x0000c20000067ab9 */ /* 0x000fe20000000a00 */
[----:B0-----:R-:W-:Y:S01]  /*6630*/  IMAD R15, R35, UR10, RZ ;  /* 0x0000000a230f7c24 */ /* 0x001fe2000f8e02ff */
[----:B------:R-:W-:Y:S01]  /*6640*/  LEA R13, P1, R6, UR6, 0x1 ;  /* 0x00000006060d7c11 */ /* 0x000fe2000f8208ff */
[----:B------:R-:W-:Y:S01]  /*6650*/  IMAD.WIDE.U32 R10, R34, UR10, R10 ;  /* 0x0000000a220a7c25 */ /* 0x000fe2000f8e000a */
[-C--:B------:R-:W-:Y:S02]  /*6660*/  ISETP.GE.AND P2, PT, R54, R107.reuse, PT ;  /* 0x0000006b3600720c */ /* 0x080fe40003f46270 */
[----:B------:R-:W-:Y:S01]  /*6670*/  LEA.HI.X R14, R6, UR7, R7, 0x1, P1 ;  /* 0x00000007060e7c11 */ /* 0x000fe200088f0c07 */
[----:B------:R-:W-:Y:S01]  /*6680*/  IMAD R15, R34, UR11, R15 ;  /* 0x0000000b220f7c24 */ /* 0x000fe2000f8e020f */
[----:B------:R-:W-:Y:S01]  /*6690*/  IADD3 R12, P3, R10, UR12, RZ ;  /* 0x0000000c0a0c7c10 */ /* 0x000fe2000ff7e0ff */
[----:B------:R-:W-:Y:S01]  /*66a0*/  ULDC.64 UR6, c[0x0][0x2a0] ;  /* 0x0000a80000067ab9 */ /* 0x000fe20000000a00 */
[----:B------:R-:W-:Y:S01]  /*66b0*/  ISETP.GE.AND P5, PT, R56, R107, PT ;  /* 0x0000006b3800720c */ /* 0x000fe20003fa6270 */
[----:B------:R-:W-:Y:S01]  /*66c0*/  IMAD R16, R147, UR6, RZ ;  /* 0x0000000693107c24 */ /* 0x000fe2000f8e02ff */
[----:B------:R-:W-:Y:S01]  /*66d0*/  IADD3.X R11, R15, UR13, R11, P3, !PT ;  /* 0x0000000d0f0b7c10 */ /* 0x000fe20009ffe40b */
[----:B------:R-:W-:Y:S01]  /*66e0*/  IMAD.U32 R15, RZ, RZ, UR13 ;  /* 0x0000000dff0f7e24 */ /* 0x000fe2000f8e00ff */
[----:B------:R-:W-:Y:S01]  /*66f0*/  LEA R10, P1, R12, R13, 0x1 ;  /* 0x0000000d0c0a7211 */ /* 0x000fe200078208ff */
[----:B------:R-:W-:Y:S01]  /*6700*/  IMAD R17, R39, UR7, R16 ;  /* 0x0000000727117c24 */ /* 0x000fe2000f8e0210 */
[----:B------:R-:W-:-:S02]  /*6710*/  ISETP.GE.AND P6, PT, R41, R107, PT ;  /* 0x0000006b2900720c */ /* 0x000fc40003fc6270 */
[----:B------:R-:W-:Y:S01]  /*6720*/  LEA.HI.X R11, R12, R14, R11, 0x1, P1 ;  /* 0x0000000e0c0b7211 */ /* 0x000fe200008f0c0b */
[----:B------:R-:W-:Y:S01]  /*6730*/  IMAD.WIDE.U32 R12, R39, UR6, RZ ;  /* 0x00000006270c7c25 */ /* 0x000fe2000f8e00ff */
[-C--:B------:R-:W-:Y:S02]  /*6740*/  ISETP.GE.AND P1, PT, R42, R107.reuse, PT ;  /* 0x0000006b2a00720c */ /* 0x080fe40003f26270 */
[-C--:B------:R-:W-:Y:S01]  /*6750*/  ISETP.GE.AND P3, PT, R44, R107.reuse, PT ;  /* 0x0000006b2c00720c */ /* 0x080fe20003f66270 */
[----:B------:R-:W-:Y:S01]  /*6760*/  @!P2 STG.E.U16 desc[UR8][R10.64+0x80], R63 ;  /* 0x0000803f0a00a986 */ /* 0x000fe2000c101508 */
[-C--:B------:R-:W-:Y:S01]  /*6770*/  ISETP.GE.AND P2, PT, R43, R107.reuse, PT ;  /* 0x0000006b2b00720c */ /* 0x080fe20003f46270 */
[----:B------:R-:W-:Y:S01]  /*6780*/  IMAD.IADD R13, R13, 0x1, R17 ;  /* 0x000000010d0d7824 */ /* 0x000fe200078e0211 */
[-C--:B------:R-:W-:Y:S01]  /*6790*/  ISETP.GE.AND P4, PT, R45, R107.reuse, PT ;  /* 0x0000006b2d00720c */ /* 0x080fe20003f86270 */
[----:B------:R0:W-:Y:S01]  /*67a0*/  @!P5 STG.E.U16 desc[UR8][R10.64+0xc0], R65 ;  /* 0x0000c0410a00d986 */ /* 0x0001e2000c101508 */
[----:B------:R-:W-:-:S02]  /*67b0*/  ISETP.GE.AND P5, PT, R46, R107, PT ;  /* 0x0000006b2e00720c */ /* 0x000fc40003fa6270 */
[----:B------:R-:W-:Y:S01]  /*67c0*/  MOV R14, UR12 ;  /* 0x0000000c000e7c02 */ /* 0x000fe20008000f00 */
        /* <DEDUP_REMOVED lines=10> */
[----:B------:R-:W-:Y:S01]  /*6870*/  @!P1 IMAD.WIDE.U32 R14, R39, UR6, R14 ;  /* 0x00000006270e9c25 */ /* 0x000fe2000f8e000e */
[----:B------:R-:W-:Y:S01]  /*6880*/  ULDC.64 UR6, c[0x0][0x2a8] ;  /* 0x0000aa0000067ab9 */ /* 0x000fe20000000a00 */
[----:B------:R-:W-:Y:S01]  /*6890*/  @!P5 STG.E.U16 desc[UR8][R10.64+0x240], R93 ;  /* 0x0002405d0a00d986 */ /* 0x000fe2000c101508 */
[----:B------:R-:W-:Y:S02]  /*68a0*/  ISETP.GE.AND P5, PT, R110, R107, PT ;  /* 0x0000006b6e00720c */ /* 0x000fe40003fa6270 */
[----:B------:R-:W-:Y:S01]  /*68b0*/  @!P1 IADD3 R15, R17, R15, RZ ;  /* 0x0000000f110f9210 */ /* 0x000fe20007ffe0ff */
[----:B------:R-:W-:Y:S01]  /*68c0*/  @!P6 STG.E.U16 desc[UR8][R10.64+0x280], R95 ;  /* 0x0002805f0a00e986 */ /* 0x000fe2000c101508 */
[----:B------:R-:W-:Y:S01]  /*68d0*/  ISETP.GE.AND P6, PT, R52, R107, PT ;  /* 0x0000006b3400720c */ /* 0x000fe20003fc6270 */
[----:B------:R-:W-:-:S02]  /*68e0*/  IMAD R17, R35, UR6, RZ ;  /* 0x0000000623117c24 */ /* 0x000fc4000f8e02ff */
[----:B------:R-:W-:Y:S01]  /*68f0*/  @!P2 STG.E.U16 desc[UR8][R10.64+0x2c0], R97 ;  /* 0x0002c0610a00a986 */ /* 0x000fe2000c101508 */
[----:B------:R-:W-:Y:S01]  /*6900*/  ISETP.GE.AND P2, PT, R51, R107, PT ;  /* 0x0000006b3300720c */ /* 0x000fe20003f46270 */
[----:B0-----:R-:W-:Y:S02]  /*6910*/  IMAD R65, R34, UR7, R17 ;  /* 0x0000000722417c24 */ /* 0x001fe4000f8e0211 */
[----:B------:R-:W-:Y:S01]  /*6920*/  @!P3 STG.E.U16 desc[UR8][R10.64+0x300], R99 ;  /* 0x000300630a00b986 */ /* 0x000fe2000c101508 */
[----:B------:R-:W-:Y:S01]  /*6930*/  IADD3 R58, P3, R6, 0x20, RZ ;  /* 0x00000020063a7810 */ /* 0x000fe20007f7e0ff */
[C---:B------:R-:W-:Y:S02]  /*6940*/  IMAD.WIDE.U32 R16, R34.reuse, UR6, R12 ;  /* 0x0000000622107c25 */ /* 0x040fe4000f8e000c */
[----:B------:R-:W-:Y:S01]  /*6950*/  @!P5 STG.E.U16 desc[UR8][R10.64+0x340], R101 ;  /* 0x000340650a00d986 */ /* 0x000fe2000c101508 */
[----:B------:R-:W-:Y:S01]  /*6960*/  IADD3.X R63, RZ, R7, RZ, P3, !PT ;  /* 0x00000007ff3f7210 */ /* 0x000fe20001ffe4ff */
[----:B------:R-:W-:Y:S01]  /*6970*/  @!P1 IMAD.WIDE.U32 R14, R34, UR6, R14 ;  /* 0x00000006220e9c25 */ /* 0x000fe2000f8e000e */
[----:B------:R-:W-:Y:S01]  /*6980*/  ULDC.64 UR6, c[0x0][0x318] ;  /* 0x0000c60000067ab9 */ /* 0x000fe20000000a00 */
[----:B------:R-:W-:Y:S01]  /*6990*/  @!P4 STG.E.U16 desc[UR8][R10.64+0x380], R103 ;  /* 0x000380670a00c986 */ /* 0x000fe2000c101508 */
[C---:B------:R-:W-:Y:S01]  /*69a0*/  SHF.L.U64.HI R12, R58.reuse, 0x1, R63 ;  /* 0x000000013a0c7819 */ /* 0x040fe2000001023f */
[----:B------:R-:W-:Y:S01]  /*69b0*/  IMAD.SHL.U32 R13, R58, 0x2, RZ ;  /* 0x000000023a0d7824 */ /* 0x000fe200078e00ff */
[----:B------:R-:W-:Y:S01]  /*69c0*/  IADD3 R58, P3, R16, UR12, RZ ;  /* 0x0000000c103a7c10 */ /* 0x000fe2000ff7e0ff */
[----:B------:R-:W-:Y:S01]  /*69d0*/  @!P6 STG.E.U16 desc[UR8][R10.64+0x40], R61 ;  /* 0x0000403d0a00e986 */ /* 0x000fe2000c101508 */
[----:B------:R-:W-:-:S02]  /*69e0*/  ISETP.GE.AND P6, PT, R54, R115, PT ;  /* 0x000000733600720c */ /* 0x000fc40003fc6270 */
[----:B------:R-:W-:Y:S01]  /*69f0*/  IADD3 R16, P4, R13, UR6, RZ ;  /* 0x000000060d107c10 */ /* 0x000fe2000ff9e0ff */
[----:B------:R0:W-:Y:S01]  /*6a00*/  @!P2 STG.E.U16 desc[UR8][R10.64+0x3c0], R105 ;  /* 0x0003c0690a00a986 */ /* 0x0001e2000c101508 */
[----:B------:R-:W-:Y:S02]  /*6a10*/  @!P1 IADD3 R60, P2, R6, R14, RZ ;  /* 0x0000000e063c9210 */ /* 0x000fe40007f5e0ff */
[----:B------:R-:W-:Y:S02]  /*6a20*/  IADD3.X R17, R65, UR13, R17, P3, !PT ;  /* 0x0000000d41117c10 */ /* 0x000fe40009ffe411 */
[----:B------:R-:W-:Y:S02]  /*6a30*/  ISETP.GE.AND P3, PT, R52, R115, PT ;  /* 0x000000733400720c */ /* 0x000fe40003f66270 */
[----:B------:R-:W-:Y:S02]  /*6a40*/  @!P1 IADD3.X R15, R7, R15, R65, P2, !PT ;  /* 0x0000000f070f9210 */ /* 0x000fe400017fe441 */
[----:B------:R-:W-:-:S02]  /*6a50*/  @!P1 LEA R14, P2, R60, UR6, 0x1 ;  /* 0x000000063c0e9c11 */ /* 0x000fc4000f8408ff */
[----:B------:R-:W-:Y:S02]  /*6a60*/  ISETP.GE.AND P5, PT, R56, R115, PT ;  /* 0x000000733800720c */ /* 0x000fe40003fa6270 */
[----:B0-----:R-:W-:Y:S02]  /*6a70*/  IADD3.X R11, R12, UR7, RZ, P4, !PT ;  /* 0x000000070c0b7c10 */ /* 0x001fe4000a7fe4ff */
[----:B------:R-:W-:Y:S02]  /*6a80*/  LEA R10, P4, R58, R16, 0x1 ;  /* 0x000000103a0a7211 */ /* 0x000fe400078808ff */
[----:B------:R-:W-:Y:S02]  /*6a90*/  PRMT R16, RZ, 0x7610, R16 ;  /* 0x00007610ff107816 */ /* 0x000fe40000000010 */
[----:B------:R-:W-:Y:S01]  /*6aa0*/  @!P1 LEA.HI.X R15, R60, UR7, R15, 0x1, P2 ;  /* 0x000000073c0f9c11 */ /* 0x000fe200090f0c0f */
[----:B------:R-:W-:Y:S01]  /*6ab0*/  BAR.SYNC.DEFER_BLOCKING 0x0 ;  /* 0x0000000000007b1d */ /* 0x000fe20000010000 */
[----:B------:R-:W-:-:S02]  /*6ac0*/  LEA.HI.X R11, R58, R11, R17, 0x1, P4 ;  /* 0x0000000b3a0b7211 */ /* 0x000fc400020f0c11 */
[----:B------:R-:W-:Y:S02]  /*6ad0*/  PRMT R17, RZ, 0x7610, R17 ;  /* 0x00007610ff117816 */ /* 0x000fe40000000011 */
[----:B------:R-:W-:Y:S01]  /*6ae0*/  PRMT R58, RZ, 0x7610, R58 ;  /* 0x00007610ff3a7816 */ /* 0x000fe2000000003a */
[----:B------:R-:W-:Y:S01]  /*6af0*/  ULDC.64 UR6, c[0x0][0x2c0] ;  /* 0x0000b00000067ab9 */ /* 0x000fe20000000a00 */
        /* <DEDUP_REMOVED lines=63> */
[----:B------:R-:W-:Y:S04]  /*6ef0*/  LDS.U16 R17, [R0+0xa] ;  /* 0x00000a0000117984 */ /* 0x000fe80000000400 */
[----:B------:R-:W-:Y:S04]  /*6f00*/  LDS.U16 R58, [R0+0xc] ;  /* 0x00000c00003a7984 */ /* 0x000fe80000000400 */
[----:B------:R-:W-:Y:S04]  /*6f10*/  LDS.U16 R60, [R0+0x12] ;  /* 0x00001200003c7984 */ /* 0x000fe80000000400 */
[----:B------:R-:W-:Y:S01]  /*6f20*/  LDS.U16 R61, [R0+0x16] ;  /* 0x00001600003d7984 */ /* 0x000fe20000000400 */
[----:B0-----:R-:W-:-:S03]  /*6f30*/  SHF.L.U32 R65, R10, 0x10, RZ ;  /* 0x000000100a417819 */ /* 0x001fc600000006ff */
[----:B------:R-:W0:Y:S01]  /*6f40*/  LDS.U16 R10, [R0+0xe] ;  /* 0x00000e00000a7984 */ /* 0x000e220000000400 */
[----:B-1----:R-:W-:Y:S01]  /*6f50*/  SHF.L.U32 R69, R14, 0x10, RZ ;  /* 0x000000100e457819 */ /* 0x002fe200000006ff */
[----:B------:R-:W-:Y:S01]  /*6f60*/  FMUL.FTZ R62, R65, -1.4426950216293334961 ;  /* 0xbfb8aa3b413e7820 */ /* 0x000fe20000410000 */
[----:B--2---:R-:W-:-:S03]  /*6f70*/  IMAD.U32 R71, R15, 0x10000, RZ ;  /* 0x000100000f477824 */ /* 0x004fc600078e00ff */
[----:B------:R-:W-:Y:S01]  /*6f80*/  FMUL.FTZ R63, R69, -1.4426950216293334961 ;  /* 0xbfb8aa3b453f7820 */ /* 0x000fe20000410000 */
[----:B------:R-:W-:Y:S01]  /*6f90*/  LDS.U16 R15, [R0+0x14] ;  /* 0x00001400000f7984 */ /* 0x000fe20000000400 */
[----:B---3--:R-:W-:Y:S01]  /*6fa0*/  SHF.L.U32 R73, R16, 0x10, RZ ;  /* 0x0000001010497819 */ /* 0x008fe200000006ff */
[----:B------:R-:W-:Y:S02]  /*6fb0*/  FMUL.FTZ R64, R71, -1.4426950216293334961 ;  /* 0xbfb8aa3b47407820 */ /* 0x000fe40000410000 */
[----:B------:R-:W1:Y:S01]  /*6fc0*/  LDS.U16 R16, [R0+0x18] ;  /* 0x0000180000107984 */ /* 0x000e620000000400 */
[----:B----4-:R-:W-:Y:S01]  /*6fd0*/  IMAD.U32 R67, R11, 0x10000, RZ ;  /* 0x000100000b437824 */ /* 0x010fe200078e00ff */
[----:B------:R2:W3:Y:S02]  /*6fe0*/  MUFU.EX2 R66, R62 ;  /* 0x0000003e00427308 */ /* 0x0004e40000000800 */
[----:B------:R-:W4:Y:S06]  /*6ff0*/  LDS.U16 R11, [R0+0x10] ;  /* 0x00001000000b7984 */ /* 0x000f2c0000000400 */
[----:B------:R5:W3:Y:S01]  /*7000*/  MUFU.EX2 R70, R63 ;  /* 0x0000003f00467308 */ /* 0x000ae20000000800 */
[----:B--2---:R-:W2:Y:S07]  /*7010*/  LDS.U16 R62, [R0+0x1a] ;  /* 0x00001a00003e7984 */ /* 0x004eae0000000400 */
[----:B------:R3:W-:Y:S01]  /*7020*/  MUFU.EX2 R72, R64 ;  /* 0x0000004000487308 */ /* 0x0007e20000000800 */
[----:B-----5:R-:W5:Y:S04]  /*7030*/  LDS.U16 R63, [R0+0x1c] ;  /* 0x00001c00003f7984 */ /* 0x020f680000000400 */
[----:B---3--:R-:W3:Y:S01]  /*7040*/  LDS.U16 R64, [R0+0x1e] ;  /* 0x00001e0000407984 */ /* 0x008ee20000000400 */
[----:B------:R-:W-:Y:S01]  /*7050*/  FMUL.FTZ R14, R67, -1.4426950216293334961 ;  /* 0xbfb8aa3b430e7820 */ /* 0x000fe20000410000 */
[----:B0-----:R-:W-:-:S03]  /*7060*/  IMAD.U32 R93, R10, 0x10000, RZ ;  /* 0x000100000a5d7824 */ /* 0x001fc600078e00ff */
[----:B------:R0:W3:Y:S01]  /*7070*/  MUFU.EX2 R68, R14 ;  /* 0x0000000e00447308 */ /* 0x0000e20000000800 */
[----:B------:R-:W-:Y:S01]  /*7080*/  FMUL.FTZ R10, R93, -1.4426950216293334961 ;  /* 0xbfb8aa3b5d0a7820 */ /* 0x000fe20000410000 */
[----:B0-----:R-:W-:Y:S01]  /*7090*/  IMAD.U32 R14, R17, 0x10000, RZ ;  /* 0x00010000110e7824 */ /* 0x001fe200078e00ff */
[----:B-1----:R-:W-:-:S03]  /*70a0*/  SHF.L.U32 R99, R16, 0x10, RZ ;  /* 0x0000001010637819 */ /* 0x002fc600000006ff */
[----:B------:R-:W-:Y:S01]  /*70b0*/  FMUL.FTZ R17, R14, -1.4426950216293334961 ;  /* 0xbfb8aa3b0e117820 */ /* 0x000fe20000410000 */
[----:B------:R-:W-:Y:S01]  /*70c0*/  SHF.L.U32 R58, R58, 0x10, RZ ;  /* 0x000000103a3a7819 */ /* 0x000fe200000006ff */
[----:B------:R2:W0:Y:S01]  /*70d0*/  MUFU.EX2 R94, R10 ;  /* 0x0000000a005e7308 */ /* 0x0004220000000800 */
[----:B----4-:R-:W-:Y:S01]  /*70e0*/  SHF.L.U32 R95, R11, 0x10, RZ ;  /* 0x000000100b5f7819 */ /* 0x010fe200000006ff */
[----:B------:R-:W-:Y:S02]  /*70f0*/  IMAD.U32 R11, R60, 0x10000, RZ ;  /* 0x000100003c0b7824 */ /* 0x000fe400078e00ff */
[----:B------:R-:W-:-:S04]  /*7100*/  IMAD.U32 R60, R61, 0x10000, RZ ;  /* 0x000100003d3c7824 */ /* 0x000fc800078e00ff */
[----:B------:R1:W-:Y:S01]  /*7110*/  MUFU.EX2 R91, R17 ;  /* 0x00000011005b7308 */ /* 0x0003e20000000800 */
[----:B--2---:R-:W-:Y:S02]  /*7120*/  IMAD.U32 R10, R62, 0x10000, RZ ;  /* 0x000100003e0a7824 */ /* 0x004fe400078e00ff */
[----:B------:R-:W-:Y:S01]  /*7130*/  FMUL.FTZ R62, R99, -1.4426950216293334961 ;  /* 0xbfb8aa3b633e7820 */ /* 0x000fe20000410000 */
[----:B-----5:R-:W-:Y:S01]  /*7140*/  SHF.L.U32 R16, R63, 0x10, RZ ;  /* 0x000000103f107819 */ /* 0x020fe200000006ff */
[----:B------:R-:W-:Y:S01]  /*7150*/  FADD.FTZ R66, R66, 1 ;  /* 0x3f80000042427421 */ /* 0x000fe20000010000 */
[----:B-1----:R-:W-:Y:S01]  /*7160*/  SHF.L.U32 R17, R15, 0x10, RZ ;  /* 0x000000100f117819 */ /* 0x002fe200000006ff */
[----:B------:R-:W-:Y:S01]  /*7170*/  FMUL.FTZ R74, R73, -1.4426950216293334961 ;  /* 0xbfb8aa3b494a7820 */ /* 0x000fe20000410000 */
[----:B---3--:R-:W-:Y:S02]  /*7180*/  IMAD.U32 R15, R64, 0x10000, RZ ;  /* 0x00010000400f7824 */ /* 0x008fe400078e00ff */
[----:B------:R-:W-:Y:S01]  /*7190*/  FMUL.FTZ R92, R58, -1.4426950216293334961 ;  /* 0xbfb8aa3b3a5c7820 */ /* 0x000fe20000410000 */
[----:B------:R-:W-:Y:S01]  /*71a0*/  FMUL.FTZ R96, R95, -1.4426950216293334961 ;  /* 0xbfb8aa3b5f607820 */ /* 0x000fe20000410000 */
[----:B------:R-:W-:Y:S01]  /*71b0*/  FMUL.FTZ R61, R17, -1.4426950216293334961 ;  /* 0xbfb8aa3b113d7820 */ /* 0x000fe20000410000 */
[----:B------:R-:W-:Y:S01]  /*71c0*/  FMUL.FTZ R98, R60, -1.4426950216293334961 ;  /* 0xbfb8aa3b3c627820 */ /* 0x000fe20000410000 */
[----:B------:R-:W-:Y:S01]  /*71d0*/  FMUL.FTZ R97, R11, -1.4426950216293334961 ;  /* 0xbfb8aa3b0b617820 */ /* 0x000fe20000410000 */
[----:B------:R-:W-:Y:S01]  /*71e0*/  FMUL.FTZ R100, R10, -1.4426950216293334961 ;  /* 0xbfb8aa3b0a647820 */ /* 0x000fe20000410000 */
[----:B------:R-:W-:Y:S01]  /*71f0*/  FMUL.FTZ R63, R16, -1.4426950216293334961 ;  /* 0xbfb8aa3b103f7820 */ /* 0x000fe20000410000 */
[----:B------:R-:W-:Y:S01]  /*7200*/  FMUL.FTZ R101, R15, -1.4426950216293334961 ;  /* 0xbfb8aa3b0f657820 */ /* 0x000fe20000410000 */
[----:B------:R-:W1:Y:S01]  /*7210*/  MUFU.EX2 R62, R62 ;  /* 0x0000003e003e7308 */ /* 0x000e620000000800 */
[----:B------:R-:W-:-:S07]  /*7220*/  FADD.FTZ R70, R70, 1 ;  /* 0x3f80000046467421 */ /* 0x000fce0000010000 */
[----:B------:R-:W2:Y:S08]  /*7230*/  MUFU.RCP R66, R66 ;  /* 0x0000004200427308 */ /* 0x000eb00000001000 */
[----:B------:R-:W3:Y:S08]  /*7240*/  MUFU.EX2 R74, R74 ;  /* 0x0000004a004a7308 */ /* 0x000ef00000000800 */
[----:B------:R-:W4:Y:S08]  /*7250*/  MUFU.EX2 R92, R92 ;  /* 0x0000005c005c7308 */ /* 0x000f300000000800 */
[----:B------:R-:W5:Y:S08]  /*7260*/  MUFU.EX2 R96, R96 ;  /* 0x0000006000607308 */ /* 0x000f700000000800 */
[----:B------:R-:W5:Y:S08]  /*7270*/  MUFU.EX2 R61, R61 ;  /* 0x0000003d003d7308 */ /* 0x000f700000000800 */
[----:B------:R1:W5:Y:S08]  /*7280*/  MUFU.EX2 R64, R63 ;  /* 0x0000003f00407308 */ /* 0x0003700000000800 */
[----:B------:R-:W5:Y:S08]  /*7290*/  MUFU.EX2 R98, R98 ;  /* 0x0000006200627308 */ /* 0x000f700000000800 */
[----:B------:R-:W5:Y:S08]  /*72a0*/  MUFU.EX2 R97, R97 ;  /* 0x0000006100617308 */ /* 0x000f700000000800 */
[----:B------:R-:W5:Y:S08]  /*72b0*/  MUFU.EX2 R100, R100 ;  /* 0x0000006400647308 */ /* 0x000f700000000800 */
[----:B------:R-:W5:Y:S01]  /*72c0*/  MUFU.EX2 R101, R101 ;  /* 0x0000006500657308 */ /* 0x000f620000000800 */
[----:B------:R-:W-:-:S07]  /*72d0*/  FADD.FTZ R68, R68, 1 ;  /* 0x3f80000044447421 */ /* 0x000fce0000010000 */
[----:B------:R-:W5:Y:S01]  /*72e0*/  MUFU.RCP R70, R70 ;  /* 0x0000004600467308 */ /* 0x000f620000001000 */
[----:B0-----:R-:W-:Y:S01]  /*72f0*/  FADD.FTZ R94, R94, 1 ;  /* 0x3f8000005e5e7421 */ /* 0x001fe20000010000 */
[----:B-1----:R-:W-:Y:S01]  /*7300*/  FADD.FTZ R63, R62, 1 ;  /* 0x3f8000003e3f7421 */ /* 0x002fe20000010000 */
[----:B------:R-:W-:Y:S01]  /*7310*/  FADD.FTZ R91, R91, 1 ;  /* 0x3f8000005b5b7421 */ /* 0x000fe20000010000 */
[----:B--2---:R-:W-:Y:S01]  /*7320*/  FMUL.FTZ R62, R65, R66 ;  /* 0x00000042413e7220 */ /* 0x004fe20000410000 */
[----:B------:R-:W-:Y:S01]  /*7330*/  FADD.FTZ R72, R72, 1 ;  /* 0x3f80000048487421 */ /* 0x000fe20000010000 */
[----:B---3--:R-:W-:Y:S01]  /*7340*/  FADD.FTZ R74, R74, 1 ;  /* 0x3f8000004a4a7421 */ /* 0x008fe20000010000 */
[----:B----4-:R-:W-:Y:S01]  /*7350*/  FADD.FTZ R92, R92, 1 ;  /* 0x3f8000005c5c7421 */ /* 0x010fe20000010000 */
[----:B------:R-:W0:Y:S01]  /*7360*/  MUFU.RCP R68, R68 ;  /* 0x0000004400447308 */ /* 0x000e220000001000 */
[----:B-----5:R-:W-:Y:S01]  /*7370*/  FADD.FTZ R96, R96, 1 ;  /* 0x3f80000060607421 */ /* 0x020fe20000010000 */
[----:B------:R-:W-:Y:S01]  /*7380*/  FADD.FTZ R61, R61, 1 ;  /* 0x3f8000003d3d7421 */ /* 0x000fe20000010000 */
[----:B------:R-:W-:Y:S01]  /*7390*/  FADD.FTZ R65, R64, 1 ;  /* 0x3f80000040417421 */ /* 0x000fe20000010000 */
[----:B------:R-:W-:Y:S01]  /*73a0*/  FADD.FTZ R98, R98, 1 ;  /* 0x3f80000062627421 */ /* 0x000fe20000010000 */
[----:B------:R-:W-:Y:S01]  /*73b0*/  FADD.FTZ R97, R97, 1 ;  /* 0x3f80000061617421 */ /* 0x000fe20000010000 */
[----:B------:R-:W-:Y:S01]  /*73c0*/  FADD.FTZ R100, R100, 1 ;  /* 0x3f80000064647421 */ /* 0x000fe20000010000 */
[----:B------:R-:W-:Y:S01]  /*73d0*/  FADD.FTZ R101, R101, 1 ;  /* 0x3f80000065657421 */ /* 0x000fe20000010000 */
[----:B------:R-:W1:Y:S01]  /*73e0*/  MUFU.RCP R103, R92 ;  /* 0x0000005c00677308 */ /* 0x000e620000001000 */
[----:B------:R-:W-:Y:S01]  /*73f0*/  FMUL.FTZ R64, R69, R70 ;  /* 0x0000004645407220 */ /* 0x000fe20000410000 */
[----:B------:R-:W-:Y:S06]  /*7400*/  BAR.SYNC.DEFER_BLOCKING 0x0 ;  /* 0x0000000000007b1d */ /* 0x000fec0000010000 */
[----:B------:R-:W2:Y:S08]  /*7410*/  MUFU.RCP R94, R94 ;  /* 0x0000005e005e7308 */ /* 0x000eb00000001000 */
[----:B------:R-:W3:Y:S08]  /*7420*/  MUFU.RCP R104, R61 ;  /* 0x0000003d00687308 */ /* 0x000ef00000001000 */
[----:B------:R-:W4:Y:S08]  /*7430*/  MUFU.RCP R91, R91 ;  /* 0x0000005b005b7308 */ /* 0x000f300000001000 */
[----:B------:R-:W5:Y:S08]  /*7440*/  MUFU.RCP R105, R98 ;  /* 0x0000006200697308 */ /* 0x000f700000001000 */
[----:B------:R-:W5:Y:S08]  /*7450*/  MUFU.RCP R72, R72 ;  /* 0x0000004800487308 */ /* 0x000f700000001000 */
[----:B------:R-:W5:Y:S08]  /*7460*/  MUFU.RCP R74, R74 ;  /* 0x0000004a004a7308 */ /* 0x000f700000001000 */
[----:B------:R-:W5:Y:S08]  /*7470*/  MUFU.RCP R96, R96 ;  /* 0x0000006000607308 */ /* 0x000f700000001000 */
[----:B------:R-:W5:Y:S08]  /*7480*/  MUFU.RCP R102, R97 ;  /* 0x0000006100667308 */ /* 0x000f700000001000 */
[----:B------:R-:W5:Y:S08]  /*7490*/  MUFU.RCP R92, R63 ;  /* 0x0000003f005c7308 */ /* 0x000f700000001000 */
[----:B------:R-:W5:Y:S08]  /*74a0*/  MUFU.RCP R107, R100 ;  /* 0x00000064006b7308 */ /* 0x000f700000001000 */
[----:B------:R-:W5:Y:S08]  /*74b0*/  MUFU.RCP R65, R65 ;  /* 0x0000004100417308 */ /* 0x000f700000001000 */
[----:B------:R-:W5:Y:S01]  /*74c0*/  MUFU.RCP R70, R101 ;  /* 0x0000006500467308 */ /* 0x000f620000001000 */
[----:B0-----:R-:W-:Y:S01]  /*74d0*/  FMUL.FTZ R67, R67, R68 ;  /* 0x0000004443437220 */ /* 0x001fe20000410000 */
[----:B------:R-:W-:Y:S01]  /*74e0*/  FMUL.FTZ R62, R62, R75 ;  /* 0x0000004b3e3e7220 */ /* 0x000fe20000410000 */
[----:B-1----:R-:W-:Y:S01]  /*74f0*/  FMUL.FTZ R58, R58, R103 ;  /* 0x000000673a3a7220 */ /* 0x002fe20000410000 */
[----:B--2---:R-:W-:Y:S01]  /*7500*/  FMUL.FTZ R93, R93, R94 ;  /* 0x0000005e5d5d7220 */ /* 0x004fe20000410000 */
        /* <DEDUP_REMOVED lines=28> */
[----:B------:R-:W-:Y:S02]  /*76d0*/  F2FP.BF16.F32.PACK_AB R58, R93, R58 ;  /* 0x0000003a5d3a723e */ /* 0x000fe400000010ff */
[----:B------:R-:W-:Y:S02]  /*76e0*/  F2FP.BF16.F32.PACK_AB R64, R71, R64 ;  /* 0x000000404740723e */ /* 0x000fe400000010ff */
        /* <DEDUP_REMOVED lines=8> */
[----:B------:R1:W-:Y:S01]  /*7770*/  STS.U16 [R0], R62 ;  /* 0x0000003e00007388 */ /* 0x0003e20000000400 */
[----:B------:R-:W-:Y:S02]  /*7780*/  PRMT R14, R11, 0x7632, R14 ;  /* 0x000076320b0e7816 */ /* 0x000fe4000000000e */
[----:B------:R-:W-:Y:S01]  /*7790*/  PRMT R16, R17, 0x7632, R16 ;  /* 0x0000763211107816 */ /* 0x000fe20000000010 */
[----:B------:R2:W-:Y:S01]  /*77a0*/  STS.U16 [R0+0xc], R58 ;  /* 0x00000c3a00007388 */ /* 0x0005e20000000400 */
[----:B0-----:R-:W-:-:S02]  /*77b0*/  PRMT R10, R58, 0x7632, R10 ;  /* 0x000076323a0a7816 */ /* 0x001fc4000000000a */
[----:B-1----:R-:W-:Y:S02]  /*77c0*/  PRMT R62, R60, 0x7632, R62 ;  /* 0x000076323c3e7816 */ /* 0x002fe4000000003e */
[----:B--2---:R-:W-:Y:S01]  /*77d0*/  PRMT R58, R15, 0x7632, R58 ;  /* 0x000076320f3a7816 */ /* 0x004fe2000000003a */
        /* <DEDUP_REMOVED lines=51> */
.L_x_4249:
[----:B------:R-:W-:Y:S05]  /*7b10*/  BSYNC B0 ;  /* 0x0000000000007941 */ /* 0x000fea0003800000 */
.L_x_4248:
        /* <DEDUP_REMOVED lines=8> */
[----:B------:R-:W-:Y:S01]  /*7ba0*/  UIADD3 UR4, UR4, 0x1, URZ ;  /* 0x0000000104047890 */ /* 0x000fe2000fffe03f */
[----:B------:R-:W-:Y:S01]  /*7bb0*/  IADD3.X R12, R12, UR11, RZ, P1, !PT ;  /* 0x0000000b0c0c7c10 */ /* 0x000fe20008ffe4ff */
[----:B------:R-:W-:Y:S01]  /*7bc0*/  IMAD R11, R34, UR7, R11 ;  /* 0x00000007220b7c24 */ /* 0x000fe2000f8e020b */
[----:B------:R-:W-:-:S02]  /*7bd0*/  IADD3 R0, P0, R8, UR12, RZ ;  /* 0x0000000c08007c10 */ /* 0x000fc4000ff1e0ff */
[----:B------:R-:W-:Y:S02]  /*7be0*/  ISETP.GE.AND P6, PT, R54, R75, PT ;  /* 0x0000004b3600720c */ /* 0x000fe40003fc6270 */
[----:B------:R-:W-:Y:S02]  /*7bf0*/  IADD3.X R9, R11, UR13, R9, P0, !PT ;  /* 0x0000000d0b097c10 */ /* 0x000fe400087fe409 */
[----:B------:R-:W-:Y:S02]  /*7c00*/  LEA R8, P1, R0, R13, 0x1 ;  /* 0x0000000d00087211 */ /* 0x000fe400078208ff */
[-C--:B------:R-:W-:Y:S02]  /*7c10*/  ISETP.GE.AND P0, PT, R56, R75.reuse, PT ;  /* 0x0000004b3800720c */ /* 0x080fe40003f06270 */
[----:B------:R-:W-:Y:S02]  /*7c20*/  LEA.HI.X R9, R0, R12, R9, 0x1, P1 ;  /* 0x0000000c00097211 */ /* 0x000fe400008f0c09 */
[----:B------:R-:W1:Y:S01]  /*7c30*/  LDC R0, c[0x0][0x224] ;  /* 0x00008900ff007b82 */ /* 0x000e620000000800 */
[----:B------:R-:W-:-:S02]  /*7c40*/  ISETP.GE.AND P1, PT, R41, R75, PT ;  /* 0x0000004b2900720c */ /* 0x000fc40003f26270 */
[----:B------:R-:W-:Y:S01]  /*7c50*/  @!P5 STG.E.U16 desc[UR8][R8.64], R17 ;  /* 0x000000110800d986 */ /* 0x000fe2000c101508 */
[-C--:B------:R-:W-:Y:S02]  /*7c60*/  ISETP.GE.AND P5, PT, R45, R75.reuse, PT ;  /* 0x0000004b2d00720c */ /* 0x080fe40003fa6270 */
[-C--:B------:R-:W-:Y:S01]  /*7c70*/  ISETP.GE.AND P3, PT, R43, R75.reuse, PT ;  /* 0x0000004b2b00720c */ /* 0x080fe20003f66270 */
[----:B------:R-:W-:Y:S01]  /*7c80*/  @!P6 STG.E.U16 desc[UR8][R8.64+0x40], R31 ;  /* 0x0000401f0800e986 */ /* 0x000fe2000c101508 */
[-C--:B------:R-:W-:Y:S02]  /*7c90*/  ISETP.GE.AND P6, PT, R110, R75.reuse, PT ;  /* 0x0000004b6e00720c */ /* 0x080fe40003fc6270 */
[-C--:B------:R-:W-:Y:S01]  /*7ca0*/  ISETP.GE.AND P2, PT, R42, R75.reuse, PT ;  /* 0x0000004b2a00720c */ /* 0x080fe20003f46270 */
[----:B------:R-:W-:Y:S01]  /*7cb0*/  @!P0 STG.E.U16 desc[UR8][R8.64+0x80], R61 ;  /* 0x0000803d08008986 */ /* 0x000fe2000c101508 */
        /* <DEDUP_REMOVED lines=14> */
[----:B------:R-:W-:Y:S01]  /*7da0*/  @!P0 STG.E.U16 desc[UR8][R8.64+0x2c0], R21 ;  /* 0x0002c01508008986 */ /* 0x000fe2000c101508 */
[----:B-1----:R-:W-:-:S03]  /*7db0*/  ISETP.LE.AND P0, PT, R0, UR4, PT ;  /* 0x0000000400007c0c */ /* 0x002fc6000bf03270 */
[----:B------:R1:W-:Y:S01]  /*7dc0*/  @!P3 STG.E.U16 desc[UR8][R8.64+0x200], R67 ;  /* 0x000200430800b986 */ /* 0x0003e2000c101508 */
[----:B------:R-:W-:-:S03]  /*7dd0*/  IADD3 R53, P3, R53, 0x400, RZ ;  /* 0x0000040035357810 */ /* 0x000fc60007f7e0ff */
[----:B------:R2:W-:Y:S01]  /*7de0*/  @!P1 STG.E.U16 desc[UR8][R8.64+0x280], R69 ;  /* 0x0002804508009986 */ /* 0x0005e2000c101508 */
[----:B------:R-:W-:Y:S01]  /*7df0*/  IADD3 R60, P1, R2, 0x400, RZ ;  /* 0x00000400023c7810 */ /* 0x000fe20007f3e0ff */
[----:B------:R-:W-:Y:S02]  /*7e00*/  IMAD.X R57, RZ, RZ, R57, P3 ;  /* 0x000000ffff397224 */ /* 0x000fe400018e0639 */
[----:B------:R2:W-:Y:S01]  /*7e10*/  @!P2 STG.E.U16 desc[UR8][R8.64+0x240], R23 ;  /* 0x000240170800a986 */ /* 0x0005e2000c101508 */
[----:B------:R-:W-:-:S03]  /*7e20*/  IADD3 R10, P2, R4, 0x400, RZ ;  /* 0x00000400040a7810 */ /* 0x000fc60007f5e0ff */
[----:B------:R2:W-:Y:S01]  /*7e30*/  @!P4 STG.E.U16 desc[UR8][R8.64+0x340], R19 ;  /* 0x000340130800c986 */ /* 0x0005e2000c101508 */
[----:B------:R-:W-:Y:S01]  /*7e40*/  IADD3 R55, P4, R55, 0x400, RZ ;  /* 0x0000040037377810 */ /* 0x000fe20007f9e0ff */
[----:B-1----:R-:W-:Y:S01]  /*7e50*/  IMAD.X R67, RZ, RZ, R3, P1 ;  /* 0x000000ffff437224 */ /* 0x002fe200008e0603 */
[----:B------:R-:W-:Y:S02]  /*7e60*/  IADD3.X R5, RZ, R5, RZ, P2, !PT ;  /* 0x00000005ff057210 */ /* 0x000fe400017fe4ff */
[----:B------:R-:W-:Y:S01]  /*7e70*/  IADD3.X R59, RZ, R59, RZ, P4, !PT ;  /* 0x0000003bff3b7210 */ /* 0x000fe200027fe4ff */
[----:B------:R-:W-:Y:S08]  /*7e80*/  @!P0 BRA `(.L_x_4250) ;  /* 0xffffff8800488947 */ /* 0x000ff0000383ffff */
[----:B------:R-:W-:Y:S05]  /*7e90*/  EXIT ;  /* 0x000000000000794d */ /* 0x000fea0003800000 */
.L_x_4251:
        /* <DEDUP_REMOVED lines=14> */
.L_x_5279:


//--------------------- .text._Z25selective_scan_fwd_kernelI32Selective_Scan_fwd_kernel_traitsILi32ELi16ELi1ELb1ELb0ELb0ELb0EN3c108BFloat16EfEEv13SSMParamsBase --------------------------
	.section	.text._Z25selective_scan_fwd_kernelI32Selective_Scan_fwd_kernel_traitsILi32ELi16ELi1ELb1ELb0ELb0ELb0EN3c108BFloat16EfEEv13SSMParamsBase,"ax",@progbits
	.align	128
        .global         _Z25selective_scan_fwd_kernelI32Selective_Scan_fwd_kernel_traitsILi32ELi16ELi1ELb1ELb0ELb0ELb0EN3c108BFloat16EfEEv13SSMParamsBase
        .type           _Z25selective_scan_fwd_kernelI32Selective_Scan_fwd_kernel_traitsILi32ELi16ELi1ELb1ELb0ELb0ELb0EN3c108BFloat16EfEEv13SSMParamsBase,@function
        .size           _Z25selective_scan_fwd_kernelI32Selective_Scan_fwd_kernel_traitsILi32ELi16ELi1ELb1ELb0ELb0ELb0EN3c108BFloat16EfEEv13SSMParamsBase,(.L_x_5280 - _Z25selective_scan_fwd_kernelI32Selective_Scan_fwd_kernel_traitsILi32ELi16ELi1ELb1ELb0ELb0ELb0EN3c108BFloat16EfEEv13SSMParamsBase)
        .other          _Z25selective_scan_fwd_kernelI32Selective_Scan_fwd_kernel_traitsILi32ELi16ELi1ELb1ELb0ELb0ELb0EN3c108BFloat16EfEEv13SSMParamsBase,@"STO_CUDA_ENTRY STV_DEFAULT"
_Z25selective_scan_fwd_kernelI32Selective_Scan_fwd_kernel_traitsILi32ELi16ELi1ELb1ELb0ELb0ELb0EN3c108BFloat16EfEEv13SSMParamsBase:
.text._Z25selective_scan_fwd_kernelI32Selective_Scan_fwd_kernel_traitsILi32ELi16ELi1ELb1ELb0ELb0ELb0EN3c108BFloat16EfEEv13SSMParamsBase:
        /* <DEDUP_REMOVED lines=26> */
[----:B------:R-:W1:Y:S01]  /*01a0*/  S2UR UR8, SR_CgaCtaId ;  /* 0x00000000000879c3 */ /* 0x000e620000008800 */
[----:B------:R-:W-:Y:S01]  /*01b0*/  USHF.R.S32.HI UR17, URZ, 0x1f, UR16 ;  /* 0x0000001f3f117899 */ /* 0x000fe20008011410 */
[C---:B------:R-:W-:Y:S01]  /*01c0*/  IMAD R2, R23.reuse, R28, RZ ;  /* 0x0000001c17027224 */ /* 0x040fe200078e02ff */
[----:B------:R-:W3:Y:S01]  /*01d0*/  S2R R80, SR_LANEID ;  /* 0x0000000000507919 */ /* 0x000ee20000000000 */
[----:B------:R-:W-:Y:S01]  /*01e0*/  ULDC.64 UR6, c[0x0][0x280] ;  /* 0x0000a00000067ab9 */ /* 0x000fe20000000a00 */
[----:B------:R-:W-:Y:S01]  /*01f0*/  ULDC.64 UR12, c[0x0][0x290] ;  /* 0x0000a400000c7ab9 */ /* 0x000fe20000000a00 */
[----:B------:R-:W-:Y:S01]  /*0200*/  UIMAD.WIDE.U32 UR4, UR16, UR6, URZ ;  /* 0x00000006100472a5 */ /* 0x000fe2000f8e003f */
[----:B--2---:R-:W-:Y:S01]  /*0210*/  IMAD R3, R23, R30, RZ ;  /* 0x0000001e17037224 */ /* 0x004fe200078e02ff */
[----:B------:R-:W2:Y:S01]  /*0220*/  LDC.64 R8, c[0x0][0x2f0] ;  /* 0x0000bc00ff087b82 */ /* 0x000ea20000000a00 */
[----:B------:R-:W-:Y:S01]  /*0230*/  UIMAD UR6, UR17, UR6, URZ ;  /* 0x00000006110672a4 */ /* 0x000fe2000f8e023f */
[C---:B------:R-:W-:Y:S01]  /*0240*/  IMAD R29, R0.reuse, R29, R2 ;  /* 0x0000001d001d7224 */ /* 0x040fe200078e0202 */
[----:B------:R-:W-:Y:S01]  /*0250*/  UIMAD UR10, UR17, UR12, URZ ;  /* 0x0000000c110a72a4 */ /* 0x000fe2000f8e023f */
[----:B------:R-:W-:Y:S01]  /*0260*/  IMAD R31, R0, R31, R3 ;  /* 0x0000001f001f7224 */ /* 0x000fe200078e0203 */
[----:B------:R-:W-:-:S02]  /*0270*/  UIMAD UR9, UR16, UR7, UR6 ;  /* 0x00000007100972a4 */ /* 0x000fc4000f8e0206 */
[----:B------:R-:W-:Y:S01]  /*0280*/  UIMAD.WIDE.U32 UR6, UR16, UR12, URZ ;  /* 0x0000000c100672a5 */ /* 0x000fe2000f8e003f */
[----:B------:R-:W4:Y:S01]  /*0290*/  LDC.64 R10, c[0x0][0x2f8] ;  /* 0x0000be00ff0a7b82 */ /* 0x000f220000000a00 */
[----:B------:R-:W-:Y:S02]  /*02a0*/  UIMAD UR10, UR16, UR13, UR10 ;  /* 0x0000000d100a72a4 */ /* 0x000fe4000f8e020a */
[----:B------:R-:W-:Y:S02]  /*02b0*/  UIADD3 UR5, UR5, UR9, URZ ;  /* 0x0000000905057290 */ /* 0x000fe4000fffe03f */
[----:B------:R-:W-:-:S04]  /*02c0*/  UIADD3 UR7, UR7, UR10, URZ ;  /* 0x0000000a07077290 */ /* 0x000fc8000fffe03f */
[C---:B------:R-:W-:Y:S01]  /*02d0*/  IMAD.WIDE.U32 R2, R0.reuse, R28, UR4 ;  /* 0x0000000400027e25 */ /* 0x040fe2000f8e001c */
[----:B------:R-:W-:Y:S02]  /*02e0*/  UMOV UR4, 0x400 ;  /* 0x0000040000047882 */ /* 0x000fe40000000000 */
[----:B-1----:R-:W-:Y:S01]  /*02f0*/  ULEA UR8, UR8, UR4, 0x18 ;  /* 0x0000000408087291 */ /* 0x002fe2000f8ec03f */
[----:B------:R-:W-:Y:S01]  /*0300*/  IMAD.WIDE.U32 R4, R0, R30, UR6 ;  /* 0x0000000600047e25 */ /* 0x000fe2000f8e001e */
[----:B------:R-:W-:Y:S01]  /*0310*/  IADD3 R29, R3, R29, RZ ;  /* 0x0000001d031d7210 */ /* 0x000fe20007ffe0ff */
[----:B------:R-:W-:Y:S01]  /*0320*/  UMOV UR4, URZ ;  /* 0x0000003f00047c82 */ /* 0x000fe20008000000 */
[----:B0-----:R-:W-:Y:S02]  /*0330*/  SHF.L.U32 R6, R7, 0x1, RZ ;  /* 0x0000000107067819 */ /* 0x001fe400000006ff */
[----:B--2---:R-:W-:Y:S02]  /*0340*/  LEA R28, P0, R2, R8, 0x1 ;  /* 0x00000008021c7211 */ /* 0x004fe400078008ff */
[----:B------:R-:W-:-:S02]  /*0350*/  IADD3 R31, R5, R31, RZ ;  /* 0x0000001f051f7210 */ /* 0x000fc40007ffe0ff */
[----:B------:R-:W-:Y:S02]  /*0360*/  LOP3.LUT R6, R6, 0xffffffc0, RZ, 0xc0, !PT ;  /* 0xffffffc006067812 */ /* 0x000fe400078ec0ff */
[----:B----4-:R-:W-:Y:S02]  /*0370*/  LEA R30, P1, R4, R10, 0x1 ;  /* 0x0000000a041e7211 */ /* 0x010fe400078208ff */
[----:B------:R-:W-:Y:S02]  /*0380*/  LEA.HI.X R29, R2, R9, R29, 0x1, P0 ;  /* 0x00000009021d7211 */ /* 0x000fe400000f0c1d */
[----:B------:R-:W-:Y:S02]  /*0390*/  LEA.HI.X R31, R4, R11, R31, 0x1, P1 ;  /* 0x0000000b041f7211 */ /* 0x000fe400008f0c1f */
[----:B------:R-:W-:Y:S02]  /*03a0*/  LOP3.LUT R25, R6, 0x1f, R7, 0xf8, !PT ;  /* 0x0000001f06197812 */ /* 0x000fe400078ef807 */
[----:B------:R-:W-:-:S02]  /*03b0*/  LOP3.LUT R26, R7, 0x1f, RZ, 0xc0, !PT ;  /* 0x0000001f071a7812 */ /* 0x000fc400078ec0ff */
[----:B---3--:R-:W-:-:S07]  /*03c0*/  LEA R27, R80, UR8, 0x4 ;  /* 0x00000008501b7c11 */ /* 0x008fce000f8e20ff */
.L_x_4286:
[----:B------:R-:W-:Y:S01]  /*03d0*/  BAR.SYNC.DEFER_BLOCKING 0x0 ;  /* 0x0000000000007b1d */ /* 0x000fe20000010000 */
[----:B0-----:R-:W-:-:S05]  /*03e0*/  IMAD.WIDE R2, R25, 0x10, R28 ;  /* 0x0000001019027825 */ /* 0x001fca00078e021c */
[----:B------:R-:W2:Y:S04]  /*03f0*/  LDG.E.128 R4, desc[UR14][R2.64] ;  /* 0x0000000e02047981 */ /* 0x000ea8000c1e1d00 */
[----:B------:R0:W3:Y:S01]  /*0400*/  LDG.E.128 R8, desc[UR14][R2.64+0x200] ;  /* 0x0002000e02087981 */ /* 0x0000e2000c1e1d00 */
[----:B------:R-:W-:Y:S01]  /*0410*/  LEA R32, R80, UR8, 0x5 ;  /* 0x0000000850207c11 */ /* 0x000fe2000f8e28ff */
[----:B------:R-:W-:Y:S01]  /*0420*/  IMAD.WIDE R20, R25, 0x10, R30 ;  /* 0x0000001019147825 */ /* 0x000fe200078e021e */
[----:B------:R-:W-:Y:S01]  /*0430*/  ULDC.U8 UR5, c[0x0][0x22e] ;  /* 0x00008b8000057ab9 */ /* 0x000fe20000000000 */
        /* <DEDUP_REMOVED lines=26> */
[--C-:B-1----:R-:W-:Y:S01]  /*05e0*/  FADD.FTZ R32, R3, R24.reuse ;  /* 0x0000001803207221 */ /* 0x102fe20000010000 */
        /* <DEDUP_REMOVED lines=46> */
.L_x_4253:
[----:B------:R-:W-:Y:S05]  /*08d0*/  BSYNC B0 ;  /* 0x0000000000007941 */ /* 0x000fea0003800000 */
.L_x_4252:
        /* <DEDUP_REMOVED lines=42> */
.L_x_4255:
[----:B------:R-:W-:Y:S05]  /*0b80*/  BSYNC B0 ;  /* 0x0000000000007941 */ /* 0x000fea0003800000 */
.L_x_4254:
[----:B------:R-:W-:Y:S01]  /*0b90*/  SHF.L.U32 R41, R6, 0x10, RZ ;  /* 0x0000001006297819 */ /* 0x000fe200000006ff */
[----:B------:R-:W-:Y:S01]  /*0ba0*/  BSSY B0, `(.L_x_4256) ;  /* 0x0000027000007945 */ /* 0x000fe20003800000 */
[----:B------:R-:W-:Y:S02]  /*0bb0*/  FSETP.GTU.FTZ.AND P4, PT, R39, 20, PT ;  /* 0x41a000002700780b */ /* 0x000fe40003f9c000 */
[----:B------:R-:W-:Y:S01]  /*0bc0*/  SHF.L.U32 R9, R19, 0x10, RZ ;  /* 0x0000001013097819 */ /* 0x000fe200000006ff */
        /* <DEDUP_REMOVED lines=36> */
.L_x_4257:
[----:B------:R-:W-:Y:S05]  /*0e10*/  BSYNC B0 ;  /* 0x0000000000007941 */ /* 0x000fea0003800000 */
.L_x_4256:
[----:B------:R-:W-:Y:S01]  /*0e20*/  ISETP.EQ.OR P4, PT, RZ, UR5, P4 ;  /* 0x00000005ff007c0c */ /* 0x000fe2000a782670 */
[----:B------:R-:W-:Y:S01]  /*0e30*/  BSSY B0, `(.L_x_4258) ;  /* 0x0000029000007945 */ /* 0x000fe20003800000 */
[----:B------:R-:W-:Y:S02]  /*0e40*/  SHF.L.U32 R21, R21, 0x10, RZ ;  /* 0x0000001015157819 */ /* 0x000fe400000006ff */
[C---:B------:R-:W-:Y:S02]  /*0e50*/  SHF.L.U32 R19, R13.reuse, 0x10, RZ ;  /* 0x000000100d137819 */ /* 0x040fe400000006ff */
[----:B------:R-:W-:Y:S01]  /*0e60*/  PRMT R10, R13, 0x7632, R10 ;  /* 0x000076320d0a7816 */ /* 0x000fe2000000000a */
        /* <DEDUP_REMOVED lines=37> */
.L_x_4259:
[----:B------:R-:W-:Y:S05]  /*10c0*/  BSYNC B0 ;  /* 0x0000000000007941 */ /* 0x000fea0003800000 */
.L_x_4258:
        /* <DEDUP_REMOVED lines=40> */
.L_x_4261:
[----:B------:R-:W-:Y:S05]  /*1350*/  BSYNC B0 ;  /* 0x0000000000007941 */ /* 0x000fea0003800000 */
.L_x_4260:
        /* <DEDUP_REMOVED lines=42> */
.L_x_4263:
[----:B------:R-:W-:Y:S05]  /*1600*/  BSYNC B0 ;  /* 0x0000000000007941 */ /* 0x000fea0003800000 */
.L_x_4262:
        /* <DEDUP_REMOVED lines=41> */
.L_x_4265:
[----:B------:R-:W-:Y:S05]  /*18a0*/  BSYNC B0 ;  /* 0x0000000000007941 */ /* 0x000fea0003800000 */
.L_x_4264:
        /* <DEDUP_REMOVED lines=42> */
.L_x_4267:
[----:B------:R-:W-:Y:S05]  /*1b50*/  BSYNC B0 ;  /* 0x0000000000007941 */ /* 0x000fea0003800000 */
.L_x_4266:
        /* <DEDUP_REMOVED lines=42> */
.L_x_4269:
[----:B------:R-:W-:Y:S05]  /*1e00*/  BSYNC B0 ;  /* 0x0000000000007941 */ /* 0x000fea0003800000 */
.L_x_4268:
        /* <DEDUP_REMOVED lines=40> */
.L_x_4271:
[----:B------:R-:W-:Y:S05]  /*2090*/  BSYNC B0 ;  /* 0x0000000000007941 */ /* 0x000fea0003800000 */
.L_x_4270:
        /* <DEDUP_REMOVED lines=44> */
.L_x_4273:
[----:B------:R-:W-:Y:S05]  /*2360*/  BSYNC B0 ;  /* 0x0000000000007941 */ /* 0x000fea0003800000 */
.L_x_4272:
        /* <DEDUP_REMOVED lines=33> */
.L_x_4275:
[----:B------:R-:W-:Y:S05]  /*2580*/  BSYNC B0 ;  /* 0x0000000000007941 */ /* 0x000fea0003800000 */
.L_x_4274:
        /* <DEDUP_REMOVED lines=33> */
.L_x_4277:
[----:B------:R-:W-:Y:S05]  /*27a0*/  BSYNC B0 ;  /* 0x0000000000007941 */ /* 0x000fea0003800000 */
.L_x_4276:
        /* <DEDUP_REMOVED lines=33> */
.L_x_4279:
[----:B------:R-:W-:Y:S05]  /*29c0*/  BSYNC B0 ;  /* 0x0000000000007941 */ /* 0x000fea0003800000 */
.L_x_4278:
        /* <DEDUP_REMOVED lines=33> */
.L_x_4281:
[----:B------:R-:W-:Y:S05]  /*2be0*/  BSYNC B0 ;  /* 0x0000000000007941 */ /* 0x000fea0003800000 */
.L_x_4280:
        /* <DEDUP_REMOVED lines=33> */
.L_x_4283:
[----:B------:R-:W-:Y:S05]  /*2e00*/  BSYNC B0 ;  /* 0x0000000000007941 */ /* 0x000fea0003800000 */
.L_x_4282:
        /* <DEDUP_REMOVED lines=24> */
[C---:B------:R-:W-:Y:S01]  /*2f90*/  IMAD R19, R23.reuse, UR6, RZ ;  /* 0x0000000617137c24 */ /* 0x040fe2000f8e02ff */
[----:B------:R-:W-:Y:S01]  /*2fa0*/  ISETP.NE.AND P0, PT, R26, RZ, PT ;  /* 0x000000ff1a00720c */ /* 0x000fe20003f05270 */
[C---:B------:R-:W-:Y:S02]  /*2fb0*/  IMAD R21, R23.reuse, UR10, RZ ;  /* 0x0000000a17157c24 */ /* 0x040fe4000f8e02ff */
[----:B------:R-:W-:Y:S01]  /*2fc0*/  FMUL.FTZ R82, R82, R59 ;  /* 0x0000003b52527220 */ /* 0x000fe20000410000 */
[----:B------:R-:W1:Y:S01]  /*2fd0*/  LDC R3, c[0x0][0x214] ;  /* 0x00008500ff037b82 */ /* 0x000e620000000800 */
[----:B------:R-:W-:Y:S01]  /*2fe0*/  IMAD R79, R23, UR12, RZ ;  /* 0x0000000c174f7c24 */ /* 0x000fe2000f8e02ff */
[----:B------:R-:W-:Y:S01]  /*2ff0*/  ISETP.EQ.OR P0, PT, RZ, UR4, P0 ;  /* 0x00000004ff007c0c */ /* 0x000fe20008702670 */
[----:B------:R-:W-:-:S05]  /*3000*/  UMOV UR5, URZ ;  /* 0x0000003f00057c82 */ /* 0x000fca0008000000 */
[----:B------:R-:W2:Y:S08]  /*3010*/  LDC R4, c[0x0][0x224] ;  /* 0x00008900ff047b82 */ /* 0x000eb00000000800 */
[----:B------:R-:W3:Y:S01]  /*3020*/  LDC.64 R14, c[0x0][0x310] ;  /* 0x0000c400ff0e7b82 */ /* 0x000ee20000000a00 */
[----:B0-----:R-:W-:-:S07]  /*3030*/  IMAD R85, R0, UR7, R19 ;  /* 0x0000000700557c24 */ /* 0x001fce000f8e0213 */
[----:B------:R-:W0:Y:S01]  /*3040*/  LDC.64 R8, c[0x0][0x2d0] ;  /* 0x0000b400ff087b82 */ /* 0x000e220000000a00 */
[----:B-1----:R-:W-:Y:S02]  /*3050*/  IMAD R3, R3, UR16, R0 ;  /* 0x0000001003037c24 */ /* 0x002fe4000f8e0200 */
[C---:B------:R-:W-:Y:S02]  /*3060*/  IMAD R87, R0.reuse, UR11, R21 ;  /* 0x0000000b00577c24 */ /* 0x040fe4000f8e0215 */
[C---:B------:R-:W-:Y:S01]  /*3070*/  IMAD.WIDE.U32 R16, R0.reuse, UR6, RZ ;  /* 0x0000000600107c25 */ /* 0x040fe2000f8e00ff */
[----:B------:R-:W-:Y:S02]  /*3080*/  UMOV UR6, UR8 ;  /* 0x0000000800067c82 */ /* 0x000fe40008000000 */
[----:B------:R-:W1:Y:S01]  /*3090*/  LDC.64 R10, c[0x0][0x2e0] ;  /* 0x0000b800ff0a7b82 */ /* 0x000e620000000a00 */
[----:B--2---:R-:W-:Y:S02]  /*30a0*/  IMAD R3, R3, R4, RZ ;  /* 0x0000000403037224 */ /* 0x004fe400078e02ff */
[----:B------:R-:W-:-:S04]  /*30b0*/  IMAD.WIDE.U32 R18, R0, UR10, RZ ;  /* 0x0000000a00127c25 */ /* 0x000fc8000f8e00ff */
[----:B------:R-:W-:Y:S01]  /*30c0*/  IMAD R3, R3, R2, RZ ;  /* 0x0000000203037224 */ /* 0x000fe200078e02ff */
[----:B------:R-:W2:Y:S01]  /*30d0*/  LDC.64 R12, c[0x0][0x2d8] ;  /* 0x0000b600ff0c7b82 */ /* 0x000ea20000000a00 */
[----:B------:R-:W-:-:S04]  /*30e0*/  IMAD.WIDE.U32 R20, R0, UR12, RZ ;  /* 0x0000000c00147c25 */ /* 0x000fc8000f8e00ff */
[----:B---3--:R-:W-:-:S03]  /*30f0*/  IMAD.WIDE R14, R3, 0x8, R14 ;  /* 0x00000008030e7825 */ /* 0x008fc600078e020e */
[----:B------:R-:W3:Y:S01]  /*3100*/  LDC.64 R4, c[0x0][0x270] ;  /* 0x00009c00ff047b82 */ /* 0x000ee20000000a00 */
[----:B------:R-:W-:Y:S02]  /*3110*/  IMAD R3, R2, UR4, RZ ;  /* 0x0000000402037c24 */ /* 0x000fe4000f8e02ff */
[----:B------:R-:W-:Y:S01]  /*3120*/  IMAD R89, R0, UR13, R79 ;  /* 0x0000000d00597c24 */ /* 0x000fe2000f8e024f */
[----:B0-----:R-:W-:Y:S01]  /*3130*/  LEA R79, P1, R16, R8, 0x2 ;  /* 0x00000008104f7211 */ /* 0x001fe200078210ff */
[----:B------:R-:W-:-:S03]  /*3140*/  IMAD.WIDE R14, R3, 0x8, R14 ;  /* 0x00000008030e7825 */ /* 0x000fc600078e020e */
[----:B------:R-:W0:Y:S01]  /*3150*/  LDC.64 R2, c[0x0][0x250] ;  /* 0x00009400ff027b82 */ /* 0x000e220000000a00 */
[C---:B-1----:R-:W-:Y:S02]  /*3160*/  LEA R81, P2, R18.reuse, R10, 0x2 ;  /* 0x0000000a12517211 */ /* 0x042fe400078410ff */
[----:B------:R-:W-:Y:S02]  /*3170*/  IADD3 R10, R19, R87, RZ ;  /* 0x00000057130a7210 */ /* 0x000fe40007ffe0ff */
[----:B------:R-:W-:Y:S02]  /*3180*/  IADD3 R8, R21, R89, RZ ;  /* 0x0000005915087210 */ /* 0x000fe40007ffe0ff */
[----:B------:R-:W-:Y:S01]  /*3190*/  LEA.HI.X R18, R18, R11, R10, 0x2, P2 ;  /* 0x0000000b12127211 */ /* 0x000fe200010f140a */
[----:B------:R-:W1:Y:S01]  /*31a0*/  LDC.64 R6, c[0x0][0x238] ;  /* 0x00008e00ff067b82 */ /* 0x000e620000000a00 */
[----:B--2---:R-:W-:Y:S02]  /*31b0*/  LEA R83, P3, R20, R12, 0x2 ;  /* 0x0000000c14537211 */ /* 0x004fe400078610ff */
[----:B------:R-:W-:-:S02]  /*31c0*/  IADD3 R12, R17, R85, RZ ;  /* 0x00000055110c7210 */ /* 0x000fc40007ffe0ff */
[----:B------:R-:W-:Y:S02]  /*31d0*/  LEA.HI.X R20, R20, R13, R8, 0x2, P3 ;  /* 0x0000000d14147211 */ /* 0x000fe400018f1408 */
[----:B------:R-:W-:Y:S01]  /*31e0*/  LEA.HI.X R16, R16, R9, R12, 0x2, P1 ;  /* 0x0000000910107211 */ /* 0x000fe200008f140c */
[----:B------:R-:W2:Y:S01]  /*31f0*/  LDC R95, c[0x0][0x21c] ;  /* 0x00008700ff5f7b82 */ /* 0x000ea20000000800 */
[----:B---3--:R-:W-:Y:S02]  /*3200*/  SHF.L.U64.HI R5, R4, 0x2, R5 ;  /* 0x0000000204057819 */ /* 0x008fe40000010205 */
[----:B0-----:R-:W-:Y:S02]  /*3210*/  SHF.L.U64.HI R3, R2, 0x2, R3 ;  /* 0x0000000202037819 */ /* 0x001fe40000010203 */
[----:B-1----:R-:W-:-:S07]  /*3220*/  SHF.L.U64.HI R7, R6, 0x2, R7 ;  /* 0x0000000206077819 */ /* 0x002fce0000010207 */
.L_x_4285:
[----:B------:R-:W-:Y:S02]  /*3230*/  MOV R8, R79 ;  /* 0x0000004f00087202 */ /* 0x000fe40000000f00 */
[----:B------:R-:W-:-:S05]  /*3240*/  MOV R9, R16 ;  /* 0x0000001000097202 */ /* 0x000fca0000000f00 */
[----:B------:R0:W3:Y:S02]  /*3250*/  LDG.E R10, desc[UR14][R8.64] ;  /* 0x0000000e080a7981 */ /* 0x0000e4000c1e1900 */
[----:B0-----:R-:W-:Y:S02]  /*3260*/  MOV R8, R83 ;  /* 0x0000005300087202 */ /* 0x001fe40000000f00 */
[----:B------:R-:W-:-:S05]  /*3270*/  MOV R9, R20 ;  /* 0x0000001400097202 */ /* 0x000fca0000000f00 */
[----:B------:R0:W4:Y:S02]  /*3280*/  LDG.E R89, desc[UR14][R8.64] ;  /* 0x0000000e08597981 */ /* 0x000124000c1e1900 */
[----:B0-----:R-:W-:Y:S02]  /*3290*/  MOV R8, R81 ;  /* 0x0000005100087202 */ /* 0x001fe40000000f00 */
[----:B------:R-:W-:-:S05]  /*32a0*/  MOV R9, R18 ;  /* 0x0000001200097202 */ /* 0x000fca0000000f00 */
[----:B------:R0:W4:Y:S01]  /*32b0*/  LDG.E R92, desc[UR14][R8.64] ;  /* 0x0000000e085c7981 */ /* 0x000122000c1e1900 */
[C---:B------:R-:W-:Y:S01]  /*32c0*/  ISETP.GE.AND P1, PT, R80.reuse, 0x1, PT ;  /* 0x000000015000780c */ /* 0x040fe20003f26270 */
[----:B------:R-:W1:Y:S01]  /*32d0*/  S2UR UR7, SR_CgaCtaId ;  /* 0x00000000000779c3 */ /* 0x000e620000008800 */
[C---:B------:R-:W-:Y:S01]  /*32e0*/  ISETP.NE.AND P2, PT, R80.reuse, 0x1f, PT ;  /* 0x0000001f5000780c */ /* 0x040fe20003f45270 */
[----:B------:R-:W-:Y:S01]  /*32f0*/  UMOV UR8, 0x400 ;  /* 0x0000040000087882 */ /* 0x000fe20000000000 */
[----:B------:R-:W-:Y:S01]  /*3300*/  ISETP.NE.AND P3, PT, R80, RZ, PT ;  /* 0x000000ff5000720c */ /* 0x000fe20003f65270 */
        /* <DEDUP_REMOVED lines=12> */
[----:B------:R-:W3:Y:S08]  /*33d0*/  MUFU.EX2 R17, R17 ;  /* 0x0000001100117308 */ /* 0x000ef00000000800 */
[----:B------:R-:W5:Y:S08]  /*33e0*/  MUFU.EX2 R19, R19 ;  /* 0x0000001300137308 */ /* 0x000f700000000800 */
[----:B------:R-:W2:Y:S01]  /*33f0*/  MUFU.EX2 R86, R86 ;  /* 0x0000005600567308 */ /* 0x000ea20000000800 */
[-C--:B-1----:R-:W-:Y:S01]  /*3400*/  FFMA.FTZ R11, R64, R84.reuse, R65 ;  /* 0x00000054400b7223 */ /* 0x082fe20000010041 */
[----:B---3--:R-:W-:-:S06]  /*3410*/  FMUL.FTZ R12, R17, R84 ;  /* 0x00000054110c7220 */ /* 0x008fcc0000410000 */
[----:B------:R-:W1:Y:S01]  /*3420*/  MUFU.EX2 R21, R21 ;  /* 0x0000001500157308 */ /* 0x000e620000000800 */
[C---:B-----5:R-:W-:Y:S01]  /*3430*/  FFMA.FTZ R13, R19.reuse, R11, R66 ;  /* 0x0000000b130d7223 */ /* 0x060fe20000010042 */
[----:B------:R-:W-:-:S06]  /*3440*/  FMUL.FTZ R11, R19, R12 ;  /* 0x0000000c130b7220 */ /* 0x000fcc0000410000 */
[----:B------:R-:W3:Y:S01]  /*3450*/  MUFU.EX2 R88, R88 ;  /* 0x0000005800587308 */ /* 0x000ee20000000800 */
[----:B--2---:R-:W-:Y:S01]  /*3460*/  FFMA.FTZ R13, R86, R13, R67 ;  /* 0x0000000d560d7223 */ /* 0x004fe20000010043 */
[----:B------:R-:W-:-:S06]  /*3470*/  FMUL.FTZ R94, R10, R49 ;  /* 0x000000310a5e7220 */ /* 0x000fcc0000410000 */
[----:B------:R-:W2:Y:S01]  /*3480*/  MUFU.EX2 R85, R85 ;  /* 0x0000005500557308 */ /* 0x000ea20000000800 */
[----:B0-----:R-:W-:Y:S01]  /*3490*/  FMUL.FTZ R8, R86, R11 ;  /* 0x0000000b56087220 */ /* 0x001fe20000410000 */
[----:B-1----:R-:W-:-:S06]  /*34a0*/  FFMA.FTZ R13, R21, R13, R68 ;  /* 0x0000000d150d7223 */ /* 0x002fcc0000010044 */
[----:B------:R-:W0:Y:S01]  /*34b0*/  MUFU.EX2 R90, R90 ;  /* 0x0000005a005a7308 */ /* 0x000e220000000800 */
[----:B------:R-:W-:Y:S01]  /*34c0*/  FMUL.FTZ R91, R10, R38 ;  /* 0x000000260a5b7220 */ /* 0x000fe20000410000 */
[----:B------:R-:W-:Y:S01]  /*34d0*/  FMUL.FTZ R9, R21, R8 ;  /* 0x0000000815097220 */ /* 0x000fe20000410000 */
[----:B---3--:R-:W-:-:S05]  /*34e0*/  FFMA.FTZ R13, R88, R13, R69 ;  /* 0x0000000d580d7223 */ /* 0x008fca0000010045 */
[----:B------:R-:W1:Y:S01]  /*34f0*/  MUFU.EX2 R87, R87 ;  /* 0x0000005700577308 */ /* 0x000e620000000800 */
[----:B------:R-:W-:Y:S01]  /*3500*/  FMUL.FTZ R96, R10, R44 ;  /* 0x0000002c0a607220 */ /* 0x000fe20000410000 */
[----:B------:R-:W-:Y:S01]  /*3510*/  FMUL.FTZ R8, R88, R9 ;  /* 0x0000000958087220 */ /* 0x000fe20000410000 */
[----:B--2---:R-:W-:-:S05]  /*3520*/  FFMA.FTZ R13, R85, R13, R70 ;  /* 0x0000000d550d7223 */ /* 0x004fca0000010046 */
[----:B------:R-:W2:Y:S01]  /*3530*/  MUFU.EX2 R94, R94 ;  /* 0x0000005e005e7308 */ /* 0x000ea20000000800 */
[----:B------:R-:W-:Y:S01]  /*3540*/  FMUL.FTZ R93, R10, R40 ;  /* 0x000000280a5d7220 */ /* 0x000fe20000410000 */
[----:B------:R-:W-:Y:S01]  /*3550*/  FMUL.FTZ R9, R85, R8 ;  /* 0x0000000855097220 */ /* 0x000fe20000410000 */
[----:B0-----:R-:W-:-:S05]  /*3560*/  FFMA.FTZ R13, R90, R13, R71 ;  /* 0x0000000d5a0d7223 */ /* 0x001fca0000010047 */
[----:B------:R-:W0:Y:S01]  /*3570*/  MUFU.EX2 R91, R91 ;  /* 0x0000005b005b7308 */ /* 0x000e220000000800 */
[----:B------:R-:W-:Y:S01]  /*3580*/  FMUL.FTZ R98, R10, R50 ;  /* 0x000000320a627220 */ /* 0x000fe20000410000 */
[----:B------:R-:W-:Y:S01]  /*3590*/  FMUL.FTZ R8, R90, R9 ;  /* 0x000000095a087220 */ /* 0x000fe20000410000 */
[----:B-1----:R-:W-:-:S05]  /*35a0*/  FFMA.FTZ R13, R87, R13, R72 ;  /* 0x0000000d570d7223 */ /* 0x002fca0000010048 */
        /* <DEDUP_REMOVED lines=10> */
[----:B-1----:R-:W-:-:S06]  /*3650*/  FFMA.FTZ R13, R96, R13, R75 ;  /* 0x0000000d600d7223 */ /* 0x002fcc000001004b */
[----:B------:R-:W1:Y:S01]  /*3660*/  MUFU.EX2 R97, R97 ;  /* 0x0000006100617308 */ /* 0x000e620000000800 */
[----:B------:R-:W-:Y:S01]  /*3670*/  FMUL.FTZ R8, R96, R9 ;  /* 0x0000000960087220 */ /* 0x000fe20000410000 */
[----:B--2---:R-:W-:-:S06]  /*3680*/  FFMA.FTZ R13, R93, R13, R76 ;  /* 0x0000000d5d0d7223 */ /* 0x004fcc000001004c */
[----:B------:R-:W2:Y:S01]  /*3690*/  MUFU.EX2 R99, R99 ;  /* 0x0000006300637308 */ /* 0x000ea20000000800 */
[----:B------:R-:W-:Y:S01]  /*36a0*/  FMUL.FTZ R9, R93, R8 ;  /* 0x000000085d097220 */ /* 0x000fe20000410000 */
[----:B0-----:R-:W-:-:S03]  /*36b0*/  FFMA.FTZ R13, R98, R13, R77 ;  /* 0x0000000d620d7223 */ /* 0x001fc6000001004d */
[----:B------:R-:W-:Y:S01]  /*36c0*/  FMUL.FTZ R8, R98, R9 ;  /* 0x0000000962087220 */ /* 0x000fe20000410000 */
[----:B-1----:R-:W-:-:S03]  /*36d0*/  FFMA.FTZ R13, R97, R13, R78 ;  /* 0x0000000d610d7223 */ /* 0x002fc6000001004e */
[----:B------:R-:W-:Y:S01]  /*36e0*/  FMUL.FTZ R8, R97, R8 ;  /* 0x0000000861087220 */ /* 0x000fe20000410000 */
[----:B--2---:R-:W-:-:S03]  /*36f0*/  FFMA.FTZ R9, R99, R13, R82 ;  /* 0x0000000d63097223 */ /* 0x004fc60000010052 */
[----:B------:R-:W-:Y:S02]  /*3700*/  FMUL.FTZ R8, R99, R8 ;  /* 0x0000000863087220 */ /* 0x000fe40000410000 */
[----:B------:R-:W0:Y:S04]  /*3710*/  SHFL.UP PT, R10, R9, 0x1, RZ ;  /* 0x04200000090a7989 */ /* 0x000e2800000e00ff */
[----:B------:R-:W1:Y:S01]  /*3720*/  SHFL.UP PT, R11, R8, 0x1, RZ ;  /* 0x04200000080b7989 */ /* 0x000e6200000e00ff */
        /* <DEDUP_REMOVED lines=15> */
[----:B------:R-:W-:Y:S01]  /*3820*/  HFMA2.MMA R11, -RZ, RZ, 0, 0 ;  /* 0x00000000ff0b7435 */ /* 0x000fe200000001ff */
[----:B------:R-:W-:-:S09]  /*3830*/  MOV R10, 0x3f800000 ;  /* 0x3f800000000a7802 */ /* 0x000fd20000000f00 */
[----:B------:R-:W-:Y:S02]  /*3840*/  @!P0 LDS.64 R10, [UR6+0x450] ;  /* 0x00045006ff0a8984 */ /* 0x000fe40008000a00 */
[C---:B0-----:R-:W-:Y:S01]  /*3850*/  @P1 FFMA.FTZ R9, R8.reuse, R12, R9 ;  /* 0x0000000c08091223 */ /* 0x041fe20000010009 */
[----:B-1----:R-:W-:-:S04]  /*3860*/  @P1 FMUL.FTZ R8, R8, R13 ;  /* 0x0000000d08081220 */ /* 0x002fc80000410000 */
[----:B------:R-:W0:Y:S04]  /*3870*/  SHFL.UP PT, R12, R9, 0x10, RZ ;  /* 0x06000000090c7989 */ /* 0x000e2800000e00ff */
[----:B------:R-:W1:Y:S01]  /*3880*/  SHFL.UP PT, R13, R8, 0x10, RZ ;  /* 0x06000000080d7989 */ /* 0x000e6200000e00ff */
[----:B------:R-:W-:-:S13]  /*3890*/  ISETP.GE.AND P1, PT, R80, 0x10, PT ;  /* 0x000000105000780c */ /* 0x000fda0003f26270 */
[C---:B0-----:R-:W-:Y:S01]  /*38a0*/  @P1 FFMA.FTZ R9, R8.reuse, R12, R9 ;  /* 0x0000000c08091223 */ /* 0x041fe20000010009 */
[----:B-1----:R-:W-:-:S05]  /*38b0*/  @P1 FMUL.FTZ R8, R8, R13 ;  /* 0x0000000d08081220 */ /* 0x002fca0000410000 */
[----:B------:R-:W-:Y:S01]  /*38c0*/  @!P2 STS.64 [UR8+0x430], R8 ;  /* 0x00043008ff00a988 */ /* 0x000fe20008000a08 */
[----:B------:R-:W-:Y:S06]  /*38d0*/  BAR.SYNC.DEFER_BLOCKING 0x0 ;  /* 0x0000000000007b1d */ /* 0x000fec0000010000 */
[----:B------:R-:W-:Y:S04]  /*38e0*/  @!P3 STS.64 [UR8+0x440], R10 ;  /* 0x0004400aff00b988 */ /* 0x000fe80008000a08 */
[----:B------:R-:W-:Y:S01]  /*38f0*/  LDS.64 R12, [UR8+0x430] ;  /* 0x00043008ff0c7984 */ /* 0x000fe20008000a00 */
[----:B------:R-:W-:Y:S06]  /*3900*/  BAR.SYNC.DEFER_BLOCKING 0x0 ;  /* 0x0000000000007b1d */ /* 0x000fec0000010000 */
[----:B------:R-:W0:Y:S01]  /*3910*/  S2R R103, SR_TID.X ;  /* 0x0000000000677919 */ /* 0x000e220000002100 */
[----:B------:R-:W1:Y:S04]  /*3920*/  SHFL.UP PT, R102, R9, 0x1, RZ ;  /* 0x0420000009667989 */ /* 0x000e6800000e00ff */
[----:B------:R-:W-:Y:S04]  /*3930*/  LDS R101, [UR8+0x444] ;  /* 0x00044408ff657984 */ /* 0x000fe80008000800 */
[----:B------:R-:W2:Y:S01]  /*3940*/  SHFL.UP PT, R100, R8, 0x1, RZ ;  /* 0x0420000008647989 */ /* 0x000ea200000e00ff */
[----:B0-----:R-:W-:-:S02]  /*3950*/  ISETP.NE.AND P1, PT, R103, RZ, PT ;  /* 0x000000ff6700720c */ /* 0x001fc40003f25270 */
[----:B-1----:R-:W-:Y:S02]  /*3960*/  @!P3 MOV R102, R11 ;  /* 0x0000000b0066b202 */ /* 0x002fe40000000f00 */
[----:B--2---:R-:W-:-:S09]  /*3970*/  @!P3 MOV R100, R10 ;  /* 0x0000000a0064b202 */ /* 0x004fd20000000f00 */
[----:B------:R-:W-:-:S04]  /*3980*/  @P1 FFMA.FTZ R102, R101, R100, R102 ;  /* 0x0000006465661223 */ /* 0x000fc80000010066 */
[----:B------:R-:W-:-:S04]  /*3990*/  FFMA.FTZ R17, R17, R102, R64 ;  /* 0x0000006611117223 */ /* 0x000fc80000010040 */
[----:B------:R-:W-:-:S04]  /*39a0*/  FFMA.FTZ R84, R84, R17, R65 ;  /* 0x0000001154547223 */ /* 0x000fc80000010041 */
[----:B------:R-:W-:-:S04]  /*39b0*/  FFMA.FTZ R100, R19, R84, R66 ;  /* 0x0000005413647223 */ /* 0x000fc80000010042 */
[----:B------:R-:W-:-:S04]  /*39c0*/  FFMA.FTZ R19, R86, R100, R67 ;  /* 0x0000006456137223 */ /* 0x000fc80000010043 */
[----:B------:R-:W-:-:S04]  /*39d0*/  FFMA.FTZ R21, R21, R19, R68 ;  /* 0x0000001315157223 */ /* 0x000fc80000010044 */
[----:B------:R-:W-:-:S04]  /*39e0*/  FFMA.FTZ R88, R88, R21, R69 ;  /* 0x0000001558587223 */ /* 0x000fc80000010045 */
[----:B------:R-:W-:Y:S01]  /*39f0*/  FFMA.FTZ R86, R85, R88, R70 ;  /* 0x0000005855567223 */ /* 0x000fe20000010046 */
[----:B------:R-:W-:-:S03]  /*3a00*/  ISETP.NE.AND P1, PT, R103, RZ, PT ;  /* 0x000000ff6700720c */ /* 0x000fc60003f25270 */
[----:B------:R-:W-:Y:S01]  /*3a10*/  FFMA.FTZ R85, R90, R86, R71 ;  /* 0x000000565a557223 */ /* 0x000fe20000010047 */
[----:B------:R-:W-:-:S03]  /*3a20*/  FFMA.FTZ R13, R12, R11, R13 ;  /* 0x0000000b0c0d7223 */ /* 0x000fc6000001000d */
[----:B------:R-:W-:-:S04]  /*3a30*/  FFMA.FTZ R90, R87, R85, R72 ;  /* 0x00000055575a7223 */ /* 0x000fc80000010048 */
[----:B------:R-:W-:Y:S01]  /*3a40*/  FFMA.FTZ R11, R94, R90, R73 ;  /* 0x0000005a5e0b7223 */ /* 0x000fe20000010049 */
[----:B------:R-:W-:-:S03]  /*3a50*/  FMUL.FTZ R12, R12, R10 ;  /* 0x0000000a0c0c7220 */ /* 0x000fc60000410000 */
[----:B------:R-:W-:Y:S01]  /*3a60*/  FFMA.FTZ R91, R91, R11, R74 ;  /* 0x0000000b5b5b7223 */ /* 0x000fe2000001004a */
[----:B------:R-:W-:Y:S01]  /*3a70*/  @!P1 MOV R8, R14 ;  /* 0x0000000e00089202 */ /* 0x000fe20000000f00 */
[----:B------:R-:W-:Y:S01]  /*3a80*/  UIADD3 UR5, UR5, 0x1, URZ ;  /* 0x0000000105057890 */ /* 0x000fe2000fffe03f */
[----:B------:R-:W-:Y:S01]  /*3a90*/  @!P1 MOV R9, R15 ;  /* 0x0000000f00099202 */ /* 0x000fe20000000f00 */
[----:B------:R-:W-:Y:S01]  /*3aa0*/  FFMA.FTZ R96, R96, R91, R75 ;  /* 0x0000005b60607223 */ /* 0x000fe2000001004b */
[----:B------:R-:W-:Y:S03]  /*3ab0*/  @!P1 STS.64 [UR6+0x450], R12 ;  /* 0x0004500cff009988 */ /* 0x000fe60008000a06 */
[----:B------:R-:W-:Y:S01]  /*3ac0*/  FFMA.FTZ R10, R93, R96, R76 ;  /* 0x000000605d0a7223 */ /* 0x000fe2000001004c */
[----:B------:R0:W-:Y:S01]  /*3ad0*/  @!P1 STG.E.64 desc[UR14][R8.64], R12 ;  /* 0x0000000c08009986 */ /* 0x0001e2000c101b0e */
[----:B------:R-:W-:-:S02]  /*3ae0*/  ISETP.LE.AND P1, PT, R95, UR5, PT ;  /* 0x000000055f007c0c */ /* 0x000fc4000bf23270 */
[----:B------:R-:W-:-:S04]  /*3af0*/  FFMA.FTZ R98, R98, R10, R77 ;  /* 0x0000000a62627223 */ /* 0x000fc8000001004d */
[----:B------:R-:W-:Y:S01]  /*3b00*/  FFMA.FTZ R97, R97, R98, R78 ;  /* 0x0000006261617223 */ /* 0x000fe2000001004e */
[----:B----4-:R-:W-:Y:S01]  /*3b10*/  FMUL.FTZ R89, R89, R92 ;  /* 0x0000005c59597220 */ /* 0x010fe20000410000 */
[----:B------:R-:W-:Y:S01]  /*3b20*/  LEA R83, P2, R2, R83, 0x2 ;  /* 0x0000005302537211 */ /* 0x000fe200078410ff */
[----:B------:R-:W-:Y:S01]  /*3b30*/  UIADD3 UR6, UR6, 0x8, URZ ;  /* 0x0000000806067890 */ /* 0x000fe2000fffe03f */
[----:B------:R-:W-:Y:S02]  /*3b40*/  LEA R81, P3, R4, R81, 0x2 ;  /* 0x0000005104517211 */ /* 0x000fe400078610ff */
[----:B------:R-:W-:Y:S01]  /*3b50*/  LEA R79, P4, R6, R79, 0x2 ;  /* 0x0000004f064f7211 */ /* 0x000fe200078810ff */
[----:B0-----:R-:W-:Y:S01]  /*3b60*/  FFMA.FTZ R8, R99, R97, R82 ;  /* 0x0000006163087223 */ /* 0x001fe20000010052 */
[----:B------:R-:W-:Y:S01]  /*3b70*/  IADD3 R14, P5, R14, 0x8, RZ ;  /* 0x000000080e0e7810 */ /* 0x000fe20007fbe0ff */
        /* <DEDUP_REMOVED lines=16> */
[----:B------:R-:W-:-:S02]  /*3c80*/  IADD3.X R20, R20, R3, RZ, P2, !PT ;  /* 0x0000000314147210 */ /* 0x000fc400017fe4ff */
[----:B------:R-:W-:Y:S02]  /*3c90*/  IADD3.X R18, R18, R5, RZ, P3, !PT ;  /* 0x0000000512127210 */ /* 0x000fe40001ffe4ff */
[----:B------:R-:W-:Y:S02]  /*3ca0*/  IADD3.X R16, R16, R7, RZ, P4, !PT ;  /* 0x0000000710107210 */ /* 0x000fe400027fe4ff */
[----:B------:R-:W-:Y:S01]  /*3cb0*/  IADD3.X R15, RZ, R15, RZ, P5, !PT ;  /* 0x0000000fff0f7210 */ /* 0x000fe20002ffe4ff */
[----:B------:R-:W-:Y:S06]  /*3cc0*/  @!P1 BRA `(.L_x_4285) ;  /* 0xfffffff400589947 */ /* 0x000fec000383ffff */
.L_x_4284:
        /* <DEDUP_REMOVED lines=11> */
[----:B------:R-:W-:Y:S01]  /*3d80*/  LEA R2, R80, UR8, 0x5 ;  /* 0x0000000850027c11 */ /* 0x000fe2000f8e28ff */
[----:B------:R-:W-:Y:S01]  /*3d90*/  UIMAD UR5, UR17, UR10, URZ ;  /* 0x0000000a110572a4 */ /* 0x000fe2000f8e023f */
[----:B------:R-:W-:Y:S01]  /*3da0*/  F2FP.BF16.F32.PACK_AB R50, R52, R61 ;  /* 0x0000003d3432723e */ /* 0x000fe200000010ff */
        /* <DEDUP_REMOVED lines=9> */
[----:B------:R2:W-:Y:S01]  /*3e40*/  STS.128 [R2], R4 ;  /* 0x0000000402007388 */ /* 0x0005e20000000c00 */
[----:B------:R-:W-:-:S03]  /*3e50*/  IADD3.X R31, RZ, R31, RZ, P2, !PT ;  /* 0x0000001fff1f7210 */ /* 0x000fc600017fe4ff */
[----:B------:R0:W-:Y:S01]  /*3e60*/  STS.128 [R2+0x10], R48 ;  /* 0x0000103002007388 */ /* 0x0001e20000000c00 */
[----:B------:R-:W-:-:S03]  /*3e70*/  NOP ;  /* 0x0000000000007918 */ /* 0x000fc60000000000 */
[----:B------:R-:W3:Y:S04]  /*3e80*/  LDS.128 R8, [R27] ;  /* 0x000000001b087984 */ /* 0x000ee80000000c00 */
[----:B------:R-:W4:Y:S01]  /*3e90*/  LDS.128 R12, [R27+0x200] ;  /* 0x000200001b0c7984 */ /* 0x000f220000000c00 */
[----:B--2---:R-:W2:Y:S01]  /*3ea0*/  LDC R6, c[0x0][0x224] ;  /* 0x00008900ff067b82 */ /* 0x004ea20000000800 */
[----:B0-----:R-:W-:-:S04]  /*3eb0*/  IMAD R2, R23, R16, RZ ;  /* 0x0000001017027224 */ /* 0x001fc800078e02ff */
[C---:B------:R-:W-:Y:S02]  /*3ec0*/  IMAD R5, R0.reuse, R17, R2 ;  /* 0x0000001100057224 */ /* 0x040fe400078e0202 */
[----:B------:R-:W-:-:S05]  /*3ed0*/  IMAD.WIDE.U32 R2, R0, R16, UR6 ;  /* 0x0000000600027e25 */ /* 0x000fca000f8e0010 */
[----:B------:R-:W-:Y:S02]  /*3ee0*/  IADD3 R3, R3, R5, RZ ;  /* 0x0000000503037210 */ /* 0x000fe40007ffe0ff */
[----:B-1----:R-:W-:-:S04]  /*3ef0*/  LEA R4, P0, R2, R18, 0x1 ;  /* 0x0000001202047211 */ /* 0x002fc800078008ff */
[----:B------:R-:W-:Y:S02]  /*3f00*/  LEA.HI.X R5, R2, R19, R3, 0x1, P0 ;  /* 0x0000001302057211 */ /* 0x000fe400000f0c03 */
[----:B--2---:R-:W-:Y:S01]  /*3f10*/  ISETP.LE.AND P0, PT, R6, UR4, PT ;  /* 0x0000000406007c0c */ /* 0x004fe2000bf03270 */
[----:B------:R-:W-:-:S05]  /*3f20*/  IMAD.WIDE R2, R25, 0x10, R4 ;  /* 0x0000001019027825 */ /* 0x000fca00078e0204 */
[----:B---3--:R0:W-:Y:S04]  /*3f30*/  STG.E.128 desc[UR14][R2.64], R8 ;  /* 0x0000000802007986 */ /* 0x0081e8000c101d0e */
[----:B----4-:R0:W-:Y:S03]  /*3f40*/  STG.E.128 desc[UR14][R2.64+0x200], R12 ;  /* 0x0002000c02007986 */ /* 0x0101e6000c101d0e */
[----:B------:R-:W-:Y:S05]  /*3f50*/  @!P0 BRA `(.L_x_4286) ;  /* 0xffffffc4001c8947 */ /* 0x000fea000383ffff */
[----:B------:R-:W-:Y:S05]  /*3f60*/  EXIT ;  /* 0x000000000000794d */ /* 0x000fea0003800000 */
.L_x_4287:
        /* <DEDUP_REMOVED lines=9> */
.L_x_5280:


//--------------------- .text._Z25selective_scan_fwd_kernelI32Selective_Scan_fwd_kernel_traitsILi32ELi16ELi1ELb1ELb0ELb0ELb1EN3c108BFloat16EfEEv13SSMParamsBase --------------------------
	.section	.text._Z25selective_scan_fwd_kernelI32Selective_Scan_fwd_kernel_traitsILi32ELi16ELi1ELb1ELb0ELb0ELb1EN3c108BFloat16EfEEv13SSMParamsBase,"ax",@progbits
	.align	128
        .global         _Z25selective_scan_fwd_kernelI32Selective_Scan_fwd_kernel_traitsILi32ELi16ELi1ELb1ELb0ELb0ELb1EN3c108BFloat16EfEEv13SSMParamsBase
        .type           _Z25selective_scan_fwd_kernelI32Selective_Scan_fwd_kernel_traitsILi32ELi16ELi1ELb1ELb0ELb0ELb1EN3c108BFloat16EfEEv13SSMParamsBase,@function
        .size           _Z25selective_scan_fwd_kernelI32Selective_Scan_fwd_kernel_traitsILi32ELi16ELi1ELb1ELb0ELb0ELb1EN3c108BFloat16EfEEv13SSMParamsBase,(.L_x_5281 - _Z25selective_scan_fwd_kernelI32Selective_Scan_fwd_kernel_traitsILi32ELi16ELi1ELb1ELb0ELb0ELb1EN3c108BFloat16EfEEv13SSMParamsBase)
        .other          _Z25selective_scan_fwd_kernelI32Selective_Scan_fwd_kernel_traitsILi32ELi16ELi1ELb1ELb0ELb0ELb1EN3c108BFloat16EfEEv13SSMParamsBase,@"STO_CUDA_ENTRY STV_DEFAULT"
_Z25selective_scan_fwd_kernelI32Selective_Scan_fwd_kernel_traitsILi32ELi16ELi1ELb1ELb0ELb0ELb1EN3c108BFloat16EfEEv13SSMParamsBase:
.text._Z25selective_scan_fwd_kernelI32Selective_Scan_fwd_kernel_traitsILi32ELi16ELi1ELb1ELb0ELb0ELb1EN3c108BFloat16EfEEv13SSMParamsBase:
        /* <DEDUP_REMOVED lines=61> */
.L_x_4322:
        /* <DEDUP_REMOVED lines=84> */
.L_x_4289:
[----:B------:R-:W-:Y:S05]  /*0910*/  BSYNC B0 ;  /* 0x0000000000007941 */ /* 0x000fea0003800000 */
.L_x_4288:
        /* <DEDUP_REMOVED lines=42> */
.L_x_4291:
[----:B------:R-:W-:Y:S05]  /*0bc0*/  BSYNC B0 ;  /* 0x0000000000007941 */ /* 0x000fea0003800000 */
.L_x_4290:
        /* <DEDUP_REMOVED lines=40> */
.L_x_4293:
[----:B------:R-:W-:Y:S05]  /*0e50*/  BSYNC B0 ;  /* 0x0000000000007941 */ /* 0x000fea0003800000 */
.L_x_4292:
        /* <DEDUP_REMOVED lines=42> */
.L_x_4295:
[----:B------:R-:W-:Y:S05]  /*1100*/  BSYNC B0 ;  /* 0x0000000000007941 */ /* 0x000fea0003800000 */
.L_x_4294:
        /* <DEDUP_REMOVED lines=40> */
.L_x_4297:
[----:B------:R-:W-:Y:S05]  /*1390*/  BSYNC B0 ;  /* 0x0000000000007941 */ /* 0x000fea0003800000 */
.L_x_4296:
        /* <DEDUP_REMOVED lines=42> */
.L_x_4299:
[----:B------:R-:W-:Y:S05]  /*1640*/  BSYNC B0 ;  /* 0x0000000000007941 */ /* 0x000fea0003800000 */
.L_x_4298:
        /* <DEDUP_REMOVED lines=41> */
.L_x_4301:
[----:B------:R-:W-:Y:S05]  /*18e0*/  BSYNC B0 ;  /* 0x0000000000007941 */ /* 0x000fea0003800000 */
.L_x_4300:
        /* <DEDUP_REMOVED lines=42> */
.L_x_4303:
[----:B------:R-:W-:Y:S05]  /*1b90*/  BSYNC B0 ;  /* 0x0000000000007941 */ /* 0x000fea0003800000 */
.L_x_4302:
        /* <DEDUP_REMOVED lines=42> */
.L_x_4305:
[----:B------:R-:W-:Y:S05]  /*1e40*/  BSYNC B0 ;  /* 0x0000000000007941 */ /* 0x000fea0003800000 */
.L_x_4304:
        /* <DEDUP_REMOVED lines=40> */
.L_x_4307:
[----:B------:R-:W-:Y:S05]  /*20d0*/  BSYNC B0 ;  /* 0x0000000000007941 */ /* 0x000fea0003800000 */
.L_x_4306:
        /* <DEDUP_REMOVED lines=44> */
.L_x_4309:
[----:B------:R-:W-:Y:S05]  /*23a0*/  BSYNC B0 ;  /* 0x0000000000007941 */ /* 0x000fea0003800000 */
.L_x_4308:
        /* <DEDUP_REMOVED lines=33> */
.L_x_4311:
[----:B------:R-:W-:Y:S05]  /*25c0*/  BSYNC B0 ;  /* 0x0000000000007941 */ /* 0x000fea0003800000 */
.L_x_4310:
        /* <DEDUP_REMOVED lines=33> */
.L_x_4313:
[----:B------:R-:W-:Y:S05]  /*27e0*/  BSYNC B0 ;  /* 0x0000000000007941 */ /* 0x000fea0003800000 */
.L_x_4312:
        /* <DEDUP_REMOVED lines=33> */
.L_x_4315:
[----:B------:R-:W-:Y:S05]  /*2a00*/  BSYNC B0 ;  /* 0x0000000000007941 */ /* 0x000fea0003800000 */
.L_x_4314:
        /* <DEDUP_REMOVED lines=33> */
.L_x_4317:
[----:B------:R-:W-:Y:S05]  /*2c20*/  BSYNC B0 ;  /* 0x0000000000007941 */ /* 0x000fea0003800000 */
.L_x_4316:
        /* <DEDUP_REMOVED lines=33> */
.L_x_4319:
[----:B------:R-:W-:Y:S05]  /*2e40*/  BSYNC B0 ;  /* 0x0000000000007941 */ /* 0x000fea0003800000 */
.L_x_4318:
        /* <DEDUP_REMOVED lines=66> */
.L_x_4321:
        /* <DEDUP_REMOVED lines=170> */
.L_x_4320:
        /* <DEDUP_REMOVED lines=15> */
[----:B------:R-:W-:Y:S01]  /*3e00*/  UIMAD UR5, UR18, UR7, UR5 ;  /* 0x00000007120572a4 */ /* 0x000fe2000f8e0205 */
[----:B------:R-:W-:Y:S01]  /*3e10*/  F2FP.BF16.F32.PACK_AB R8, R44, R41 ;  /* 0x000000292c08723e */ /* 0x000fe200000010ff */
[----:B------:R-:W-:Y:S01]  /*3e20*/  UIMAD.WIDE.U32 UR6, UR18, UR6, UR8 ;  /* 0x00000006120672a5 */ /* 0x000fe2000f8e0008 */
[----:B------:R-:W-:-:S03]  /*3e30*/  ULDC.64 UR16, c[0x0][0x2a0] ;  /* 0x0000a80000107ab9 */ /* 0x000fc60000000a00 */
[----:B------:R-:W-:Y:S01]  /*3e40*/  UIADD3 UR7, UR7, UR5, URZ ;  /* 0x0000000507077290 */ /* 0x000fe2000fffe03f */
[----:B------:R-:W2:Y:S01]  /*3e50*/  LDC.64 R50, c[0x0][0x2a8] ;  /* 0x0000aa00ff327b82 */ /* 0x000ea20000000a00 */
[----:B------:R3:W-:Y:S01]  /*3e60*/  STS.128 [R2], R4 ;  /* 0x0000000402007388 */ /* 0x0007e20000000c00 */
[----:B------:R-:W-:-:S03]  /*3e70*/  UIMAD UR10, UR19, UR16, URZ ;  /* 0x00000010130a72a4 */ /* 0x000fc6000f8e023f */
[----:B------:R4:W-:Y:S01]  /*3e80*/  STS.128 [R2+0x10], R8 ;  /* 0x0000100802007388 */ /* 0x0009e20000000c00 */
[----:B------:R-:W-:-:S03]  /*3e90*/  NOP ;  /* 0x0000000000007918 */ /* 0x000fc60000000000 */
[----:B------:R-:W5:Y:S01]  /*3ea0*/  LDS.128 R12, [R27] ;  /* 0x000000001b0c7984 */ /* 0x000f620000000c00 */
[-C--:B0-----:R-:W-:Y:S01]  /*3eb0*/  IMAD R3, R23, R20.reuse, RZ ;  /* 0x0000001417037224 */ /* 0x081fe200078e02ff */
[----:B------:R-:W0:Y:S01]  /*3ec0*/  LDC.64 R56, c[0x0][0x318] ;  /* 0x0000c600ff387b82 */ /* 0x000e220000000a00 */
[----:B------:R-:W-:Y:S01]  /*3ed0*/  UIMAD UR13, UR18, UR17, UR10 ;  /* 0x00000011120d72a4 */ /* 0x000fe2000f8e020a */
[----:B------:R-:W5:Y:S01]  /*3ee0*/  LDS.128 R16, [R27+0x200] ;  /* 0x000200001b107984 */ /* 0x000f620000000c00 */
[C---:B------:R-:W-:Y:S01]  /*3ef0*/  IMAD R3, R0.reuse, R21, R3 ;  /* 0x0000001500037224 */ /* 0x040fe200078e0203 */
[----:B------:R-:W-:Y:S01]  /*3f00*/  UIMAD.WIDE.U32 UR10, UR18, UR16, UR8 ;  /* 0x00000010120a72a5 */ /* 0x000fe2000f8e0008 */
[----:B---3--:R-:W-:Y:S01]  /*3f10*/  IMAD.WIDE.U32 R4, R0, R20, UR6 ;  /* 0x0000000600047e25 */ /* 0x008fe2000f8e0014 */
[----:B------:R-:W-:Y:S02]  /*3f20*/  ULDC.64 UR6, c[0x0][0x2c0] ;  /* 0x0000b00000067ab9 */ /* 0x000fe40000000a00 */
[----:B------:R-:W-:-:S02]  /*3f30*/  UIADD3 UR11, UR11, UR13, URZ ;  /* 0x0000000d0b0b7290 */ /* 0x000fc4000fffe03f */
[----:B------:R-:W-:Y:S01]  /*3f40*/  IADD3 R5, R5, R3, RZ ;  /* 0x0000000305057210 */ /* 0x000fe20007ffe0ff */
[----:B--2---:R-:W-:Y:S01]  /*3f50*/  IMAD R6, R23, R50, RZ ;  /* 0x0000003217067224 */ /* 0x004fe200078e02ff */
[----:B-1----:R-:W-:-:S03]  /*3f60*/  LEA R20, P0, R4, R48, 0x1 ;  /* 0x0000003004147211 */ /* 0x002fc600078008ff */
[----:B----4-:R-:W-:Y:S01]  /*3f70*/  IMAD R9, R0, R51, R6 ;  /* 0x0000003300097224 */ /* 0x010fe200078e0206 */
[----:B------:R-:W-:Y:S01]  /*3f80*/  LEA.HI.X R21, R4, R49, R5, 0x1, P0 ;  /* 0x0000003104157211 */ /* 0x000fe200000f0c05 */
[----:B------:R-:W-:-:S04]  /*3f90*/  IMAD.WIDE.U32 R6, R0, R50, UR10 ;  /* 0x0000000a00067e25 */ /* 0x000fc8000f8e0032 */
[----:B------:R-:W-:Y:S01]  /*3fa0*/  IMAD.WIDE R20, R25, 0x10, R20 ;  /* 0x0000001019147825 */ /* 0x000fe200078e0214 */
[----:B------:R-:W-:Y:S02]  /*3fb0*/  IADD3 R3, R7, R9, RZ ;  /* 0x0000000907037210 */ /* 0x000fe40007ffe0ff */
[----:B0-----:R-:W-:-:S04]  /*3fc0*/  LEA R56, P1, R6, R56, 0x1 ;  /* 0x0000003806387211 */ /* 0x001fc800078208ff */
[----:B------:R-:W-:-:S03]  /*3fd0*/  LEA.HI.X R57, R6, R57, R3, 0x1, P1 ;  /* 0x0000003906397211 */ /* 0x000fc600008f0c03 */
[----:B------:R-:W-:Y:S01]  /*3fe0*/  IMAD.WIDE R56, R25, 0x10, R56 ;  /* 0x0000001019387825 */ /* 0x000fe200078e0238 */
[----:B-----5:R-:W-:Y:S04]  /*3ff0*/  STG.E.128 desc[UR14][R20.64], R12 ;  /* 0x0000000c14007986 */ /* 0x020fe8000c101d0e */
[----:B------:R-:W-:Y:S01]  /*4000*/  STG.E.128 desc[UR14][R20.64+0x200], R16 ;  /* 0x0002001014007986 */ /* 0x000fe2000c101d0e */
        /* <DEDUP_REMOVED lines=25> */
[----:B------:R-:W-:Y:S01]  /*41a0*/  SHF.L.U32 R15, R50, 0x10, RZ ;  /* 0x00000010320f7819 */ /* 0x000fe200000006ff */
[----:B------:R-:W-:Y:S01]  /*41b0*/  FMUL.FTZ R8, R11, -1.4426950216293334961 ;  /* 0xbfb8aa3b0b087820 */ /* 0x000fe20000410000 */
[C---:B------:R-:W-:Y:S01]  /*41c0*/  SHF.L.U32 R4, R54.reuse, 0x10, RZ ;  /* 0x0000001036047819 */ /* 0x040fe200000006ff */
[----:B------:R-:W-:Y:S01]  /*41d0*/  FMUL.FTZ R17, R5, -1.4426950216293334961 ;  /* 0xbfb8aa3b05117820 */ /* 0x000fe20000410000 */
[----:B------:R-:W-:Y:S01]  /*41e0*/  PRMT R51, R51, 0x7632, R51 ;  /* 0x0000763233337816 */ /* 0x000fe20000000033 */
[----:B------:R-:W-:Y:S01]  /*41f0*/  FMUL.FTZ R7, R15, -1.4426950216293334961 ;  /* 0xbfb8aa3b0f077820 */ /* 0x000fe20000410000 */
[----:B------:R-:W-:Y:S01]  /*4200*/  PRMT R54, R54, 0x7632, R54 ;  /* 0x0000763236367816 */ /* 0x000fe20000000036 */
[----:B------:R-:W2:Y:S01]  /*4210*/  MUFU.EX2 R14, R14 ;  /* 0x0000000e000e7308 */ /* 0x000ea20000000800 */
[----:B0-----:R-:W-:Y:S01]  /*4220*/  SHF.L.U32 R3, R55, 0x10, RZ ;  /* 0x0000001037037819 */ /* 0x001fe200000006ff */
[----:B------:R-:W-:Y:S01]  /*4230*/  FMUL.FTZ R19, R4, -1.4426950216293334961 ;  /* 0xbfb8aa3b04137820 */ /* 0x000fe20000410000 */
[----:B------:R-:W-:-:S02]  /*4240*/  PRMT R53, R53, 0x7632, R53 ;  /* 0x0000763235357816 */ /* 0x000fc40000000035 */
[----:B------:R-:W-:Y:S01]  /*4250*/  SHF.L.U32 R49, R49, 0x10, RZ ;  /* 0x0000001031317819 */ /* 0x000fe200000006ff */
[----:B------:R-:W-:Y:S01]  /*4260*/  FMUL.FTZ R21, R3, -1.4426950216293334961 ;  /* 0xbfb8aa3b03157820 */ /* 0x000fe20000410000 */
[----:B------:R-:W-:Y:S01]  /*4270*/  SHF.L.U32 R6, R52, 0x10, RZ ;  /* 0x0000001034067819 */ /* 0x000fe200000006ff */
[----:B------:R0:W3:Y:S01]  /*4280*/  MUFU.EX2 R16, R8 ;  /* 0x0000000800107308 */ /* 0x0000e20000000800 */
[----:B------:R-:W-:Y:S01]  /*4290*/  SHF.L.U32 R51, R51, 0x10, RZ ;  /* 0x0000001033337819 */ /* 0x000fe200000006ff */
[----:B-1----:R-:W-:Y:S01]  /*42a0*/  FADD.FTZ R12, R12, 1 ;  /* 0x3f8000000c0c7421 */ /* 0x002fe20000010000 */
[----:B------:R-:W-:Y:S01]  /*42b0*/  PRMT R55, R55, 0x7632, R55 ;  /* 0x0000763237377816 */ /* 0x000fe20000000037 */
[----:B------:R-:W-:Y:S01]  /*42c0*/  FMUL.FTZ R10, R6, -1.4426950216293334961 ;  /* 0xbfb8aa3b060a7820 */ /* 0x000fe20000410000 */
[----:B------:R-:W-:Y:S02]  /*42d0*/  SHF.L.U32 R54, R54, 0x10, RZ ;  /* 0x0000001036367819 */ /* 0x000fe400000006ff */
[----:B------:R-:W-:Y:S01]  /*42e0*/  SHF.L.U32 R53, R53, 0x10, RZ ;  /* 0x0000001035357819 */ /* 0x000fe200000006ff */
[----:B------:R1:W4:Y:S01]  /*42f0*/  MUFU.EX2 R20, R17 ;  /* 0x0000001100147308 */ /* 0x0003220000000800 */
[----:B0-----:R-:W-:Y:S01]  /*4300*/  FMUL.FTZ R8, R49, -1.4426950216293334961 ;  /* 0xbfb8aa3b31087820 */ /* 0x001fe20000410000 */
[----:B------:R-:W-:Y:S01]  /*4310*/  PRMT R52, R52, 0x7632, R52 ;  /* 0x0000763234347816 */ /* 0x000fe20000000034 */
[----:B--2---:R-:W-:Y:S01]  /*4320*/  FADD.FTZ R14, R14, 1 ;  /* 0x3f8000000e0e7421 */ /* 0x004fe20000010000 */
[----:B------:R-:W-:Y:S01]  /*4330*/  SHF.L.U32 R59, R55, 0x10, RZ ;  /* 0x00000010373b7819 */ /* 0x000fe200000006ff */
[----:B------:R-:W-:Y:S01]  /*4340*/  FMUL.FTZ R55, R54, -1.4426950216293334961 ;  /* 0xbfb8aa3b36377820 */ /* 0x000fe20000410000 */
[----:B------:R-:W-:-:S02]  /*4350*/  PRMT R48, R48, 0x7632, R48 ;  /* 0x0000763230307816 */ /* 0x000fc40000000030 */
[----:B------:R0:W2:Y:S01]  /*4360*/  MUFU.EX2 R9, R7 ;  /* 0x0000000700097308 */ /* 0x0000a20000000800 */
[----:B-1----:R-:W-:Y:S01]  /*4370*/  FMUL.FTZ R17, R51, -1.4426950216293334961 ;  /* 0xbfb8aa3b33117820 */ /* 0x002fe20000410000 */
[----:B------:R-:W-:Y:S01]  /*4380*/  PRMT R50, R50, 0x7632, R50 ;  /* 0x0000763232327816 */ /* 0x000fe20000000032 */
[----:B------:R-:W-:Y:S01]  /*4390*/  FMUL.FTZ R60, R59, -1.4426950216293334961 ;  /* 0xbfb8aa3b3b3c7820 */ /* 0x000fe20000410000 */
[----:B------:R-:W-:Y:S01]  /*43a0*/  SHF.L.U32 R52, R52, 0x10, RZ ;  /* 0x0000001034347819 */ /* 0x000fe200000006ff */
[----:B---3--:R-:W-:Y:S01]  /*43b0*/  FADD.FTZ R16, R16, 1 ;  /* 0x3f80000010107421 */ /* 0x008fe20000010000 */
[----:B------:R-:W-:Y:S02]  /*43c0*/  SHF.L.U32 R48, R48, 0x10, RZ ;  /* 0x0000001030307819 */ /* 0x000fe400000006ff */
[----:B------:R1:W3:Y:S01]  /*43d0*/  MUFU.EX2 R57, R21 ;  /* 0x0000001500397308 */ /* 0x0002e20000000800 */
[----:B------:R-:W-:Y:S01]  /*43e0*/  SHF.L.U32 R50, R50, 0x10, RZ ;  /* 0x0000001032327819 */ /* 0x000fe200000006ff */
[----:B----4-:R-:W-:Y:S01]  /*43f0*/  FADD.FTZ R20, R20, 1 ;  /* 0x3f80000014147421 */ /* 0x010fe20000010000 */
[----:B0-----:R-:W-:-:S05]  /*4400*/  FMUL.FTZ R7, R48, -1.4426950216293334961 ;  /* 0xbfb8aa3b30077820 */ /* 0x001fca0000410000 */
[----:B------:R0:W4:Y:S01]  /*4410*/  MUFU.EX2 R18, R10 ;  /* 0x0000000a00127308 */ /* 0x0001220000000800 */
[----:B-1----:R-:W-:Y:S01]  /*4420*/  FMUL.FTZ R21, R53, -1.4426950216293334961 ;  /* 0xbfb8aa3b35157820 */ /* 0x002fe20000410000 */
[----:B--2---:R-:W-:-:S06]  /*4430*/  FADD.FTZ R9, R9, 1 ;  /* 0x3f80000009097421 */ /* 0x004fcc0000010000 */
[----:B------:R-:W-:Y:S01]  /*4440*/  MUFU.EX2 R8, R8 ;  /* 0x0000000800087308 */ /* 0x000fe20000000800 */
[----:B0-----:R-:W-:Y:S01]  /*4450*/  FMUL.FTZ R10, R50, -1.4426950216293334961 ;  /* 0xbfb8aa3b320a7820 */ /* 0x001fe20000410000 */
[----:B---3--:R-:W-:-:S06]  /*4460*/  FADD.FTZ R57, R57, 1 ;  /* 0x3f80000039397421 */ /* 0x008fcc0000010000 */
[----:B------:R0:W1:Y:S01]  /*4470*/  MUFU.EX2 R56, R19 ;  /* 0x0000001300387308 */ /* 0x0000620000000800 */
[----:B----4-:R-:W-:-:S07]  /*4480*/  FADD.FTZ R18, R18, 1 ;  /* 0x3f80000012127421 */ /* 0x010fce0000010000 */
[----:B------:R-:W2:Y:S01]  /*4490*/  MUFU.EX2 R17, R17 ;  /* 0x0000001100117308 */ /* 0x000ea20000000800 */
[----:B0-----:R-:W-:-:S07]  /*44a0*/  FMUL.FTZ R19, R52, -1.4426950216293334961 ;  /* 0xbfb8aa3b34137820 */ /* 0x001fce0000410000 */
        /* <DEDUP_REMOVED lines=12> */
[----:B------:R-:W0:Y:S01]  /*4570*/  MUFU.RCP R14, R14 ;  /* 0x0000000e000e7308 */ /* 0x000e220000001000 */
[----:B-1----:R-:W-:-:S07]  /*4580*/  FADD.FTZ R10, R10, 1 ;  /* 0x3f8000000a0a7421 */ /* 0x002fce0000010000 */
[----:B------:R1:W3:Y:S01]  /*4590*/  MUFU.RCP R62, R9 ;  /* 0x00000009003e7308 */ /* 0x0002e20000001000 */
[----:B--2---:R-:W-:-:S07]  /*45a0*/  FADD.FTZ R60, R60, 1 ;  /* 0x3f8000003c3c7421 */ /* 0x004fce0000010000 */
[----:B------:R-:W-:Y:S01]  /*45b0*/  MUFU.RCP R61, R12 ;  /* 0x0000000c003d7308 */ /* 0x000fe20000001000 */
[----:B-1----:R-:W-:Y:S01]  /*45c0*/  FADD.FTZ R9, R8, 1 ;  /* 0x3f80000008097421 */ /* 0x002fe20000010000 */
[----:B0-----:R-:W-:-:S04]  /*45d0*/  FMUL.FTZ R8, R13, R14 ;  /* 0x0000000e0d087220 */ /* 0x001fc80000410000 */
[----:B------:R-:W-:Y:S02]  /*45e0*/  FMUL.FTZ R8, R8, R39 ;  /* 0x0000002708087220 */ /* 0x000fe40000410000 */
[----:B------:R-:W0:Y:S01]  /*45f0*/  MUFU.RCP R67, R18 ;  /* 0x0000001200437308 */ /* 0x000e220000001000 */
[----:B---3--:R-:W-:-:S04]  /*4600*/  FMUL.FTZ R15, R15, R62 ;  /* 0x0000003e0f0f7220 */ /* 0x008fc80000410000 */
[----:B------:R-:W-:-:S03]  /*4610*/  FMUL.FTZ R15, R15, R42 ;  /* 0x0000002a0f0f7220 */ /* 0x000fc60000410000 */
[----:B------:R-:W-:Y:S08]  /*4620*/  MUFU.RCP R16, R16 ;  /* 0x0000001000107308 */ /* 0x000ff00000001000 */
        /* <DEDUP_REMOVED lines=8> */
[----:B0-----:R-:W-:Y:S01]  /*46b0*/  FMUL.FTZ R51, R51, R18 ;  /* 0x0000001233337220 */ /* 0x001fe20000410000 */
[----:B------:R-:W-:-:S03]  /*46c0*/  F2FP.BF16.F32.PACK_AB R49, R49, R8 ;  /* 0x000000083131723e */ /* 0x000fc600000010ff */
        /* <DEDUP_REMOVED lines=13> */
[----:B------:R2:W4:Y:S01]  /*47a0*/  MUFU.RCP R65, R10 ;  /* 0x0000000a00417308 */ /* 0x0005220000001000 */
[----:B0-----:R-:W-:-:S04]  /*47b0*/  FMUL.FTZ R7, R58, R61 ;  /* 0x0000003d3a077220 */ /* 0x001fc80000410000 */
[----:B------:R-:W-:-:S03]  /*47c0*/  FMUL.FTZ R7, R7, R38 ;  /* 0x0000002607077220 */ /* 0x000fc60000410000 */
[----:B------:R-:W0:Y:S01]  /*47d0*/  MUFU.RCP R19, R19 ;  /* 0x0000001300137308 */ /* 0x000e220000001000 */
[----:B--2---:R-:W-:Y:S01]  /*47e0*/  FMUL.FTZ R10, R11, R16 ;  /* 0x000000100b0a7220 */ /* 0x004fe20000410000 */
[----:B-1----:R-:W-:Y:S01]  /*47f0*/  FMUL.FTZ R11, R3, R64 ;  /* 0x00000040030b7220 */ /* 0x002fe20000410000 */
[----:B---3--:R-:W-:Y:S02]  /*4800*/  FMUL.FTZ R48, R48, R63 ;  /* 0x0000003f30307220 */ /* 0x008fe40000410000 */
[----:B------:R-:W-:Y:S01]  /*4810*/  FMUL.FTZ R10, R10, R43 ;  /* 0x0000002b0a0a7220 */ /* 0x000fe20000410000 */
[----:B------:R-:W-:Y:S01]  /*4820*/  FMUL.FTZ R11, R11, R46 ;  /* 0x0000002e0b0b7220 */ /* 0x000fe20000410000 */
[----:B------:R-:W-:Y:S01]  /*4830*/  FMUL.FTZ R48, R48, R45 ;  /* 0x0000002d30307220 */ /* 0x000fe20000410000 */
[----:B------:R-:W1:Y:S01]  /*4840*/  MUFU.RCP R14, R60 ;  /* 0x0000003c000e7308 */ /* 0x000e620000001000 */
[----:B----4-:R-:W-:Y:S01]  /*4850*/  FMUL.FTZ R50, R50, R65 ;  /* 0x0000004132327220 */ /* 0x010fe20000410000 */
[----:B------:R-:W-:-:S02]  /*4860*/  F2FP.BF16.F32.PACK_AB R51, R51, R10 ;  /* 0x0000000a3333723e */ /* 0x000fc400000010ff */
[----:B------:R-:W-:Y:S01]  /*4870*/  F2FP.BF16.F32.PACK_AB R10, R9, R12 ;  /* 0x0000000c090a723e */ /* 0x000fe200000010ff */
[----:B------:R-:W-:Y:S01]  /*4880*/  FMUL.FTZ R50, R50, R33 ;  /* 0x0000002132327220 */ /* 0x000fe20000410000 */
[----:B------:R-:W-:Y:S02]  /*4890*/  F2FP.BF16.F32.PACK_AB R9, R4, R5 ;  /* 0x000000050409723e */ /* 0x000fe400000010ff */
[----:B------:R-:W2:Y:S01]  /*48a0*/  LDC.64 R4, c[0x0][0x2c8] ;  /* 0x0000b200ff047b82 */ /* 0x000ea20000000a00 */
[----:B0-----:R-:W-:-:S07]  /*48b0*/  FMUL.FTZ R3, R52, R19 ;  /* 0x0000001334037220 */ /* 0x001fce0000410000 */
[----:B------:R-:W-:Y:S01]  /*48c0*/  BAR.SYNC.DEFER_BLOCKING 0x0 ;  /* 0x0000000000007b1d */ /* 0x000fe20000010000 */
[----:B------:R-:W-:Y:S01]  /*48d0*/  F2FP.BF16.F32.PACK_AB R50, R50, R15 ;  /* 0x0000000f3232723e */ /* 0x000fe200000010ff */
[----:B------:R-:W-:Y:S01]  /*48e0*/  FMUL.FTZ R3, R3, R44 ;  /* 0x0000002c03037220 */ /* 0x000fe20000410000 */
[----:B------:R-:W-:Y:S01]  /*48f0*/  F2FP.BF16.F32.PACK_AB R48, R48, R7 ;  /* 0x000000073030723e */ /* 0x000fe200000010ff */
[----:B-1----:R-:W-:-:S03]  /*4900*/  FMUL.FTZ R14, R59, R14 ;  /* 0x0000000e3b0e7220 */ /* 0x002fc60000410000 */
[----:B------:R-:W-:Y:S02]  /*4910*/  F2FP.BF16.F32.PACK_AB R8, R3, R6 ;  /* 0x000000060308723e */ /* 0x000fe400000010ff */
[----:B------:R-:W0:Y:S01]  /*4920*/  LDC.64 R6, c[0x0][0x320] ;  /* 0x0000c800ff067b82 */ /* 0x000e220000000a00 */
[----:B------:R-:W-:-:S05]  /*4930*/  FMUL.FTZ R14, R14, R37 ;  /* 0x000000250e0e7220 */ /* 0x000fca0000410000 */
[----:B------:R-:W-:Y:S01]  /*4940*/  F2FP.BF16.F32.PACK_AB R11, R14, R11 ;  /* 0x0000000b0e0b723e */ /* 0x000fe200000010ff */
[----:B--2---:R-:W-:Y:S01]  /*4950*/  IMAD R3, R23, R4, RZ ;  /* 0x0000000417037224 */ /* 0x004fe200078e02ff */
[----:B------:R-:W-:Y:S03]  /*4960*/  STS.128 [R2], R48 ;  /* 0x0000003002007388 */ /* 0x000fe60000000c00 */
[----:B------:R-:W-:Y:S01]  /*4970*/  IMAD R5, R0, R5, R3 ;  /* 0x0000000500057224 */ /* 0x000fe200078e0203 */
[----:B------:R1:W-:Y:S01]  /*4980*/  STS.128 [R2+0x10], R8 ;  /* 0x0000100802007388 */ /* 0x0003e20000000c00 */
[----:B------:R-:W-:-:S03]  /*4990*/  NOP ;  /* 0x0000000000007918 */ /* 0x000fc60000000000 */
[----:B------:R-:W2:Y:S04]  /*49a0*/  LDS.128 R12, [R27] ;  /* 0x000000001b0c7984 */ /* 0x000ea80000000c00 */
[----:B------:R-:W3:Y:S01]  /*49b0*/  LDS.128 R16, [R27+0x200] ;  /* 0x000200001b107984 */ /* 0x000ee20000000c00 */
[----:B-1----:R-:W-:-:S03]  /*49c0*/  IMAD.WIDE.U32 R2, R0, R4, UR8 ;  /* 0x0000000800027e25 */ /* 0x002fc6000f8e0004 */
[----:B0-----:R-:W-:Y:S02]  /*49d0*/  LEA R4, P0, R2, R6, 0x1 ;  /* 0x0000000602047211 */ /* 0x001fe400078008ff */
[----:B------:R-:W0:Y:S01]  /*49e0*/  LDC R6, c[0x0][0x224] ;  /* 0x00008900ff067b82 */ /* 0x000e220000000800 */
[----:B------:R-:W-:-:S04]  /*49f0*/  IADD3 R3, R3, R5, RZ ;  /* 0x0000000503037210 */ /* 0x000fc80007ffe0ff */
[----:B------:R-:W-:-:S03]  /*4a00*/  LEA.HI.X R5, R2, R7, R3, 0x1, P0 ;  /* 0x0000000702057211 */ /* 0x000fc600000f0c03 */
[----:B------:R-:W-:-:S05]  /*4a10*/  IMAD.WIDE R2, R25, 0x10, R4 ;  /* 0x0000001019027825 */ /* 0x000fca00078e0204 */
[----:B--2---:R1:W-:Y:S01]  /*4a20*/  STG.E.128 desc[UR14][R2.64], R12 ;  /* 0x0000000c02007986 */ /* 0x0043e2000c101d0e */
[----:B0-----:R-:W-:-:S03]  /*4a30*/  ISETP.LE.AND P0, PT, R6, UR4, PT ;  /* 0x0000000406007c0c */ /* 0x001fc6000bf03270 */
[----:B---3--:R1:W-:Y:S10]  /*4a40*/  STG.E.128 desc[UR14][R2.64+0x200], R16 ;  /* 0x0002001002007986 */ /* 0x0083f4000c101d0e */
[----:B------:R-:W-:Y:S05]  /*4a50*/  @!P0 BRA `(.L_x_4322) ;  /* 0xffffffb8005c8947 */ /* 0x000fea000383ffff */
[----:B------:R-:W-:Y:S05]  /*4a60*/  EXIT ;  /* 0x000000000000794d */ /* 0x000fea0003800000 */
.L_x_4323:
        /* <DEDUP_REMOVED lines=9> */
.L_x_5281:


//--------------------- .text._Z25selective_scan_fwd_kernelI32Selective_Scan_fwd_kernel_traitsILi32ELi16ELi1ELb1ELb0ELb1ELb0EN3c108BFloat16EfEEv13SSMParamsBase --------------------------
	.section	.text._Z25selective_scan_fwd_kernelI32Selective_Scan_fwd_kernel_traitsILi32ELi16ELi1ELb1ELb0ELb1ELb0EN3c108BFloat16EfEEv13SSMParamsBase,"ax",@progbits
	.align	128
        .global         _Z25selective_scan_fwd_kernelI32Selective_Scan_fwd_kernel_traitsILi32ELi16ELi1ELb1ELb0ELb1ELb0EN3c108BFloat16EfEEv13SSMParamsBase
        .type           _Z25selective_scan_fwd_kernelI32Selective_Scan_fwd_kernel_traitsILi32ELi16ELi1ELb1ELb0ELb1ELb0EN3c108BFloat16EfEEv13SSMParamsBase,@function
        .size           _Z25selective_scan_fwd_kernelI32Selective_Scan_fwd_kernel_traitsILi32ELi16ELi1ELb1ELb0ELb1ELb0EN3c108BFloat16EfEEv13SSMParamsBase,(.L_x_5282 - _Z25selective_scan_fwd_kernelI32Selective_Scan_fwd_kernel_traitsILi32ELi16ELi1ELb1ELb0ELb1ELb0EN3c108BFloat16EfEEv13SSMParamsBase)
        .other          _Z25selective_scan_fwd_kernelI32Selective_Scan_fwd_kernel_traitsILi32ELi16ELi1ELb1ELb0ELb1ELb0EN3c108BFloat16EfEEv13SSMParamsBase,@"STO_CUDA_ENTRY STV_DEFAULT"
_Z25selective_scan_fwd_kernelI32Selective_Scan_fwd_kernel_traitsILi32ELi16ELi1ELb1ELb0ELb1ELb0EN3c108BFloat16EfEEv13SSMParamsBase:
.text._Z25selective_scan_fwd_kernelI32Selective_Scan_fwd_kernel_traitsILi32ELi16ELi1ELb1ELb0ELb1ELb0EN3c108BFloat16EfEEv13SSMParamsBase:
        /* <DEDUP_REMOVED lines=9> */
[----:B------:R-:W-:-:S05]  /*0090*/  ISETP.NE.AND.EX P1, PT, RZ, UR7, PT, P1 ;  /* 0x00000007ff007c0c */ /* 0x000fca000bf25310 */
[----:B------:R-:W2:Y:S01]  /*00a0*/  LDC R12, c[0x0][0x224] ;  /* 0x00008900ff0c7b82 */ /* 0x000ea20000000800 */
[----:B0-----:R-:W-:-:S04]  /*00b0*/  IABS R13, R10 ;  /* 0x0000000a000d7213 */ /* 0x001fc80000000000 */
[----:B------:R-:W0:Y:S01]  /*00c0*/  I2F.RP R0, R13 ;  /* 0x0000000d00007306 */ /* 0x000e220000209400 */
[----:B-1----:R-:W-:Y:S01]  /*00d0*/  MOV R31, UR8 ;  /* 0x00000008001f7c02 */ /* 0x002fe20008000f00 */
[----:B------:R-:W-:-:S03]  /*00e0*/  ULDC.64 UR8, c[0x0][0x208] ;  /* 0x0000820000087ab9 */ /* 0x000fc60000000a00 */
[----:B------:R-:W-:Y:S02]  /*00f0*/  SHF.R.S32.HI R30, RZ, 0x1f, R31 ;  /* 0x0000001fff1e7819 */ /* 0x000fe4000001141f */
[C---:B------:R-:W-:Y:S01]  /*0100*/  @P0 LEA R2, P2, R31.reuse, UR4, 0x2 ;  /* 0x000000041f020c11 */ /* 0x040fe2000f8410ff */
[----:B0-----:R-:W0:Y:S03]  /*0110*/  MUFU.RCP R0, R0 ;  /* 0x0000000000007308 */ /* 0x001e260000001000 */
[C-C-:B------:R-:W-:Y:S01]  /*0120*/  @P0 LEA.HI.X R3, R31.reuse, UR5, R30.reuse, 0x2, P2 ;  /* 0x000000051f030c11 */ /* 0x140fe200090f141e */
[----:B------:R-:W1:Y:S01]  /*0130*/  S2UR UR4, SR_CTAID.X ;  /* 0x00000000000479c3 */ /* 0x000e620000002500 */
[----:B------:R-:W-:Y:S02]  /*0140*/  IABS R8, R31 ;  /* 0x0000001f00087213 */ /* 0x000fe40000000000 */
[C---:B------:R-:W-:Y:S01]  /*0150*/  @P1 LEA R4, P3, R31.reuse, UR6, 0x2 ;  /* 0x000000061f041c11 */ /* 0x040fe2000f8610ff */
[----:B------:R3:W5:Y:S03]  /*0160*/  @P0 LDG.E R29, desc[UR8][R2.64] ;  /* 0x00000008021d0981 */ /* 0x000766000c1e1900 */
[----:B------:R-:W-:Y:S01]  /*0170*/  @P1 LEA.HI.X R5, R31, UR7, R30, 0x2, P3 ;  /* 0x000000071f051c11 */ /* 0x000fe200098f141e */
[----:B------:R-:W-:Y:S01]  /*0180*/  ULDC.64 UR6, c[0x0][0x260] ;  /* 0x0000980000067ab9 */ /* 0x000fe20000000a00 */
[----:B0-----:R-:W-:-:S03]  /*0190*/  IADD3 R6, R0, 0xffffffe, RZ ;  /* 0x0ffffffe00067810 */ /* 0x001fc60007ffe0ff */
[----:B------:R0:W5:Y:S01]  /*01a0*/  @P1 LDG.E R28, desc[UR8][R4.64] ;  /* 0x00000008041c1981 */ /* 0x000162000c1e1900 */
[----:B------:R4:W3:Y:S02]  /*01b0*/  F2I.FTZ.U32.TRUNC.NTZ R7, R6 ;  /* 0x0000000600077305 */ /* 0x0008e4000021f000 */
[----:B----4-:R-:W-:Y:S01]  /*01c0*/  HFMA2.MMA R6, -RZ, RZ, 0, 0 ;  /* 0x00000000ff067435 */ /* 0x010fe200000001ff */
[----:B---3--:R-:W-:-:S05]  /*01d0*/  IADD3 R2, RZ, -R7, RZ ;  /* 0x80000007ff027210 */ /* 0x008fca0007ffe0ff */
[----:B------:R-:W-:-:S04]  /*01e0*/  IMAD R3, R2, R13, RZ ;  /* 0x0000000d02037224 */ /* 0x000fc800078e02ff */
[----:B------:R-:W-:-:S06]  /*01f0*/  IMAD.HI.U32 R7, R7, R3, R6 ;  /* 0x0000000307077227 */ /* 0x000fcc00078e0006 */
[----:B------:R-:W-:Y:S01]  /*0200*/  IMAD.HI.U32 R0, R7, R8, RZ ;  /* 0x0000000807007227 */ /* 0x000fe200078e00ff */
[----:B-1----:R-:W-:Y:S01]  /*0210*/  MOV R26, UR4 ;  /* 0x00000004001a7c02 */ /* 0x002fe20008000f00 */
[----:B------:R-:W-:-:S03]  /*0220*/  ULDC.64 UR4, c[0x0][0x280] ;  /* 0x0000a00000047ab9 */ /* 0x000fc60000000a00 */
[----:B------:R-:W-:Y:S02]  /*0230*/  IADD3 R2, -R0, RZ, RZ ;  /* 0x000000ff00027210 */ /* 0x000fe40007ffe1ff */
[----:B------:R-:W-:-:S03]  /*0240*/  SHF.R.S32.HI R27, RZ, 0x1f, R26 ;  /* 0x0000001fff1b7819 */ /* 0x000fc6000001141a */
[----:B------:R-:W-:Y:S01]  /*0250*/  IMAD R8, R13, R2, R8 ;  /* 0x000000020d087224 */ /* 0x000fe200078e0208 */
[----:B--2---:R-:W-:Y:S01]  /*0260*/  ISETP.GE.AND P3, PT, R12, 0x1, PT ;  /* 0x000000010c00780c */ /* 0x004fe20003f66270 */
[----:B------:R-:W-:-:S03]  /*0270*/  IMAD R3, R27, UR6, RZ ;  /* 0x000000061b037c24 */ /* 0x000fc6000f8e02ff */
[----:B------:R-:W-:Y:S01]  /*0280*/  ISETP.GT.U32.AND P1, PT, R13, R8, PT ;  /* 0x000000080d00720c */ /* 0x000fe20003f24070 */
[----:B------:R-:W-:Y:S02]  /*0290*/  IMAD R7, R27, UR4, RZ ;  /* 0x000000041b077c24 */ /* 0x000fe4000f8e02ff */
[----:B0-----:R-:W-:-:S04]  /*02a0*/  IMAD.WIDE.U32 R4, R26, UR6, RZ ;  /* 0x000000061a047c25 */ /* 0x001fc8000f8e00ff */
[C---:B------:R-:W-:Y:S02]  /*02b0*/  IMAD R11, R26.reuse, UR7, R3 ;  /* 0x000000071a0b7c24 */ /* 0x040fe4000f8e0203 */
[C---:B------:R-:W-:Y:S02]  /*02c0*/  IMAD R9, R26.reuse, UR5, R7 ;  /* 0x000000051a097c24 */ /* 0x040fe4000f8e0207 */
[----:B------:R-:W-:Y:S01]  /*02d0*/  IMAD.WIDE.U32 R2, R26, UR4, RZ ;  /* 0x000000041a027c25 */ /* 0x000fe2000f8e00ff */
[----:B------:R-:W-:Y:S02]  /*02e0*/  IADD3 R7, R5, R11, RZ ;  /* 0x0000000b05077210 */ /* 0x000fe40007ffe0ff */
[----:B------:R-:W-:Y:S02]  /*02f0*/  @!P1 IADD3 R8, R8, -R13, RZ ;  /* 0x8000000d08089210 */ /* 0x000fe40007ffe0ff */
[----:B------:R-:W-:Y:S02]  /*0300*/  LOP3.LUT R5, R31, R10, RZ, 0x3c, !PT ;  /* 0x0000000a1f057212 */ /* 0x000fe400078e3cff */
[----:B------:R-:W-:-:S02]  /*0310*/  IADD3 R3, R3, R9, RZ ;  /* 0x0000000903037210 */ /* 0x000fc40007ffe0ff */
[----:B------:R-:W-:Y:S02]  /*0320*/  MOV R6, R4 ;  /* 0x0000000400067202 */ /* 0x000fe40000000f00 */
[----:B------:R-:W-:Y:S02]  /*0330*/  ISETP.GE.U32.AND P0, PT, R8, R13, PT ;  /* 0x0000000d0800720c */ /* 0x000fe40003f06070 */
[----:B------:R-:W-:Y:S01]  /*0340*/  ISETP.GE.AND P2, PT, R5, RZ, PT ;  /* 0x000000ff0500720c */ /* 0x000fe20003f46270 */
[----:B------:R-:W-:-:S12]  /*0350*/  @!P3 EXIT ;  /* 0x000000000000b94d */ /* 0x000fd80003800000 */
[----:B------:R-:W0:Y:S01]  /*0360*/  S2R R9, SR_TID.X ;  /* 0x0000000000097919 */ /* 0x000e220000002100 */
[----:B------:R-:W-:Y:S01]  /*0370*/  @!P1 IADD3 R0, R0, 0x1, RZ ;  /* 0x0000000100009810 */ /* 0x000fe20007ffe0ff */
[----:B------:R-:W-:Y:S01]  /*0380*/  ULDC.64 UR6, c[0x0][0x290] ;  /* 0x0000a40000067ab9 */ /* 0x000fe20000000a00 */
[----:B------:R-:W-:Y:S01]  /*0390*/  ISETP.NE.AND P1, PT, R10, RZ, PT ;  /* 0x000000ff0a00720c */ /* 0x000fe20003f25270 */
[----:B------:R-:W1:Y:S01]  /*03a0*/  LDC.64 R16, c[0x0][0x2e0] ;  /* 0x0000b800ff107b82 */ /* 0x000e620000000a00 */
[----:B------:R-:W2:Y:S01]  /*03b0*/  S2R R75, SR_LANEID ;  /* 0x00000000004b7919 */ /* 0x000ea20000000000 */
[----:B------:R-:W-:Y:S01]  /*03c0*/  @P0 IADD3 R0, R0, 0x1, RZ ;  /* 0x0000000100000810 */ /* 0x000fe20007ffe0ff */
[----:B------:R-:W-:Y:S01]  /*03d0*/  IMAD R11, R27, UR6, RZ ;  /* 0x000000061b0b7c24 */ /* 0x000fe2000f8e02ff */
[----:B------:R-:W-:Y:S01]  /*03e0*/  ULDC.64 UR10, c[0x0][0x298] ;  /* 0x0000a600000a7ab9 */ /* 0x000fe20000000a00 */
[----:B------:R-:W-:Y:S01]  /*03f0*/  IMAD.WIDE.U32 R4, R26, UR6, RZ ;  /* 0x000000061a047c25 */ /* 0x000fe2000f8e00ff */
[----:B------:R-:W-:Y:S01]  /*0400*/  @!P2 IADD3 R0, -R0, RZ, RZ ;  /* 0x000000ff0000a210 */ /* 0x000fe20007ffe1ff */
[----:B------:R-:W-:Y:S01]  /*0410*/  UMOV UR4, 0x400 ;  /* 0x0000040000047882 */ /* 0x000fe20000000000 */
[----:B------:R-:W3:Y:S01]  /*0420*/  S2UR UR5, SR_CgaCtaId ;  /* 0x00000000000579c3 */ /* 0x000ee20000008800 */
[----:B------:R-:W-:Y:S01]  /*0430*/  IMAD R11, R26, UR7, R11 ;  /* 0x000000071a0b7c24 */ /* 0x000fe2000f8e020b */
[----:B------:R-:W-:Y:S01]  /*0440*/  ULDC.64 UR6, c[0x0][0x288] ;  /* 0x0000a20000067ab9 */ /* 0x000fe20000000a00 */
[C---:B------:R-:W-:Y:S01]  /*0450*/  IMAD R12, R30.reuse, UR10, RZ ;  /* 0x0000000a1e0c7c24 */ /* 0x040fe2000f8e02ff */
[----:B------:R-:W-:Y:S01]  /*0460*/  @!P1 LOP3.LUT R0, RZ, R10, RZ, 0x33, !PT ;  /* 0x0000000aff009212 */ /* 0x000fe200078e33ff */
[----:B------:R-:W-:Y:S01]  /*0470*/  IMAD R10, R30, UR6, RZ ;  /* 0x000000061e0a7c24 */ /* 0x000fe2000f8e02ff */
[----:B------:R-:W-:Y:S01]  /*0480*/  IADD3 R5, R5, R11, RZ ;  /* 0x0000000b05057210 */ /* 0x000fe20007ffe0ff */
[----:B------:R-:W-:Y:S01]  /*0490*/  IMAD.WIDE.U32 R2, R31, UR6, R2 ;  /* 0x000000061f027c25 */ /* 0x000fe2000f8e0002 */
[----:B------:R-:W4:Y:S01]  /*04a0*/  LDC.64 R22, c[0x0][0x2f0] ;  /* 0x0000bc00ff167b82 */ /* 0x000f220000000a00 */
[----:B------:R-:W-:-:S02]  /*04b0*/  SHF.R.S32.HI R8, RZ, 0x1f, R0 ;  /* 0x0000001fff087819 */ /* 0x000fc40000011400 */
[C---:B------:R-:W-:Y:S01]  /*04c0*/  IMAD R21, R31.reuse, UR7, R10 ;  /* 0x000000071f157c24 */ /* 0x040fe2000f8e020a */
[----:B------:R-:W-:Y:S01]  /*04d0*/  ULDC.64 UR6, c[0x0][0x278] ;  /* 0x00009e0000067ab9 */ /* 0x000fe20000000a00 */
[----:B------:R-:W-:Y:S02]  /*04e0*/  IMAD R19, R31, UR11, R12 ;  /* 0x0000000b1f137c24 */ /* 0x000fe4000f8e020c */
[----:B------:R-:W-:Y:S01]  /*04f0*/  IMAD R11, R8, UR6, RZ ;  /* 0x00000006080b7c24 */ /* 0x000fe2000f8e02ff */
[----:B------:R-:W2:Y:S01]  /*0500*/  LDC.64 R14, c[0x0][0x2f8] ;  /* 0x0000be00ff0e7b82 */ /* 0x000ea20000000a00 */
[C---:B------:R-:W-:Y:S01]  /*0510*/  IMAD.WIDE.U32 R6, R0.reuse, UR6, R6 ;  /* 0x0000000600067c25 */ /* 0x040fe2000f8e0006 */
[----:B------:R-:W-:Y:S02]  /*0520*/  IADD3 R21, R3, R21, RZ ;  /* 0x0000001503157210 */ /* 0x000fe40007ffe0ff */
[C---:B0-----:R-:W-:Y:S01]  /*0530*/  LOP3.LUT R24, R9.reuse, 0x1f, RZ, 0xc0, !PT ;  /* 0x0000001f09187812 */ /* 0x041fe200078ec0ff */
[----:B------:R-:W-:Y:S01]  /*0540*/  IMAD R11, R0, UR7, R11 ;  /* 0x00000007000b7c24 */ /* 0x000fe2000f8e020b */
[----:B------:R-:W-:Y:S01]  /*0550*/  SHF.L.U32 R0, R9, 0x1, RZ ;  /* 0x0000000109007819 */ /* 0x000fe200000006ff */
[----:B------:R-:W-:Y:S01]  /*0560*/  IMAD.WIDE.U32 R4, R31, UR10, R4 ;  /* 0x0000000a1f047c25 */ /* 0x000fe2000f8e0004 */
[----:B-1----:R-:W-:Y:S01]  /*0570*/  LEA R18, P2, R6, R16, 0x1 ;  /* 0x0000001006127211 */ /* 0x002fe200078408ff */
[----:B---3--:R-:W-:Y:S01]  /*0580*/  ULEA UR5, UR5, UR4, 0x18 ;  /* 0x0000000405057291 */ /* 0x008fe2000f8ec03f */
[----:B------:R-:W-:-:S02]  /*0590*/  IADD3 R3, R7, R11, RZ ;  /* 0x0000000b07037210 */ /* 0x000fc40007ffe0ff */
[----:B------:R-:W-:Y:S01]  /*05a0*/  LOP3.LUT R0, R0, 0xffffffc0, RZ, 0xc0, !PT ;  /* 0xffffffc000007812 */ /* 0x000fe200078ec0ff */
[----:B------:R-:W-:Y:S01]  /*05b0*/  UMOV UR4, URZ ;  /* 0x0000003f00047c82 */ /* 0x000fe20008000000 */
[----:B------:R-:W-:Y:S02]  /*05c0*/  IADD3 R19, R5, R19, RZ ;  /* 0x0000001305137210 */ /* 0x000fe40007ffe0ff */
[----:B----4-:R-:W-:Y:S02]  /*05d0*/  LEA R22, P0, R2, R22, 0x1 ;  /* 0x0000001602167211 */ /* 0x010fe400078008ff */
[----:B------:R-:W-:Y:S02]  /*05e0*/  LEA.HI.X R6, R6, R17, R3, 0x1, P2 ;  /* 0x0000001106067211 */ /* 0x000fe400010f0c03 */
[----:B------:R-:W-:Y:S02]  /*05f0*/  LEA.HI.X R21, R2, R23, R21, 0x1, P0 ;  /* 0x0000001702157211 */ /* 0x000fe400000f0c15 */
[----:B------:R-:W-:-:S02]  /*0600*/  LOP3.LUT R25, R0, 0x1f, R9, 0xf8, !PT ;  /* 0x0000001f00197812 */ /* 0x000fc400078ef809 */
[C---:B--2---:R-:W-:Y:S02]  /*0610*/  LEA R20, P1, R4.reuse, R14, 0x1 ;  /* 0x0000000e04147211 */ /* 0x044fe400078208ff */
[----:B------:R-:W-:Y:S02]  /*0620*/  LEA R23, R75, UR5, 0x4 ;  /* 0x000000054b177c11 */ /* 0x000fe4000f8e20ff */
[----:B------:R-:W-:Y:S02]  /*0630*/  LEA.HI.X R19, R4, R15, R19, 0x1, P1 ;  /* 0x0000000f04137211 */ /* 0x000fe400008f0c13 */
[----:B------:R-:W-:-:S07]  /*0640*/  MOV R0, R6 ;  /* 0x0000000600007202 */ /* 0x000fce0000000f00 */
.L_x_4360:
        /* <DEDUP_REMOVED lines=22> */
[----:B-1----:R-:W-:Y:S01]  /*07b0*/  SHF.L.U32 R2, R40, 0x10, RZ ;  /* 0x0000001028027819 */ /* 0x002fe200000006ff */
        /* <DEDUP_REMOVED lines=9> */
[----:B-1----:R-:W-:-:S02]  /*0850*/  SHF.L.U32 R39, R4, 0x10, RZ ;  /* 0x0000001004277819 */ /* 0x002fc400000006ff */
[----:B------:R-:W-:Y:S01]  /*0860*/  SHF.L.U32 R17, R13, 0x10, RZ ;  /* 0x000000100d117819 */ /* 0x000fe200000006ff */
[--C-:B------:R-:W-:Y:S01]  /*0870*/  FADD.FTZ R34, R33, R28.reuse ;  /* 0x0000001c21227221 */ /* 0x100fe20000010000 */
[----:B------:R-:W-:Y:S01]  /*0880*/  FSETP.GTU.FTZ.AND P0, PT, R37, 20, PT ;  /* 0x41a000002500780b */ /* 0x000fe20003f1c000 */
[--C-:B------:R-:W-:Y:S01]  /*0890*/  FADD.FTZ R33, R39, R28.reuse ;  /* 0x0000001c27217221 */ /* 0x100fe20000010000 */
[----:B------:R-:W-:Y:S01]  /*08a0*/  SHF.L.U32 R35, R14, 0x10, RZ ;  /* 0x000000100e237819 */ /* 0x000fe200000006ff */
        /* <DEDUP_REMOVED lines=46> */
.L_x_4325:
[----:B------:R-:W-:Y:S05]  /*0b90*/  BSYNC B0 ;  /* 0x0000000000007941 */ /* 0x000fea0003800000 */
.L_x_4324:
        /* <DEDUP_REMOVED lines=42> */
.L_x_4327:
[----:B------:R-:W-:Y:S05]  /*0e40*/  BSYNC B0 ;  /* 0x0000000000007941 */ /* 0x000fea0003800000 */
.L_x_4326:
        /* <DEDUP_REMOVED lines=40> */
.L_x_4329:
[----:B------:R-:W-:Y:S05]  /*10d0*/  BSYNC B0 ;  /* 0x0000000000007941 */ /* 0x000fea0003800000 */
.L_x_4328:
        /* <DEDUP_REMOVED lines=42> */
.L_x_4331:
[----:B------:R-:W-:Y:S05]  /*1380*/  BSYNC B0 ;  /* 0x0000000000007941 */ /* 0x000fea0003800000 */
.L_x_4330:
        /* <DEDUP_REMOVED lines=40> */
.L_x_4333:
[----:B------:R-:W-:Y:S05]  /*1610*/  BSYNC B0 ;  /* 0x0000000000007941 */ /* 0x000fea0003800000 */
.L_x_4332:
        /* <DEDUP_REMOVED lines=42> */
.L_x_4335:
[----:B------:R-:W-:Y:S05]  /*18c0*/  BSYNC B0 ;  /* 0x0000000000007941 */ /* 0x000fea0003800000 */
.L_x_4334:
        /* <DEDUP_REMOVED lines=41> */
.L_x_4337:
[----:B------:R-:W-:Y:S05]  /*1b60*/  BSYNC B0 ;  /* 0x0000000000007941 */ /* 0x000fea0003800000 */
.L_x_4336:
        /* <DEDUP_REMOVED lines=42> */
.L_x_4339:
[----:B------:R-:W-:Y:S05]  /*1e10*/  BSYNC B0 ;  /* 0x0000000000007941 */ /* 0x000fea0003800000 */
.L_x_4338:
        /* <DEDUP_REMOVED lines=42> */
.L_x_4341:
[----:B------:R-:W-:Y:S05]  /*20c0*/  BSYNC B0 ;  /* 0x0000000000007941 */ /* 0x000fea0003800000 */
.L_x_4340:
        /* <DEDUP_REMOVED lines=40> */
.L_x_4343:
[----:B------:R-:W-:Y:S05]  /*2350*/  BSYNC B0 ;  /* 0x0000000000007941 */ /* 0x000fea0003800000 */
.L_x_4342:
        /* <DEDUP_REMOVED lines=44> */
.L_x_4345:
[----:B------:R-:W-:Y:S05]  /*2620*/  BSYNC B0 ;  /* 0x0000000000007941 */ /* 0x000fea0003800000 */
.L_x_4344:
        /* <DEDUP_REMOVED lines=33> */
.L_x_4347:
[----:B------:R-:W-:Y:S05]  /*2840*/  BSYNC B0 ;  /* 0x0000000000007941 */ /* 0x000fea0003800000 */
.L_x_4346:
        /* <DEDUP_REMOVED lines=33> */
.L_x_4349:
[----:B------:R-:W-:Y:S05]  /*2a60*/  BSYNC B0 ;  /* 0x0000000000007941 */ /* 0x000fea0003800000 */
.L_x_4348:
        /* <DEDUP_REMOVED lines=33> */
.L_x_4351:
[----:B------:R-:W-:Y:S05]  /*2c80*/  BSYNC B0 ;  /* 0x0000000000007941 */ /* 0x000fea0003800000 */
.L_x_4350:
        /* <DEDUP_REMOVED lines=33> */
.L_x_4353:
[----:B------:R-:W-:Y:S05]  /*2ea0*/  BSYNC B0 ;  /* 0x0000000000007941 */ /* 0x000fea0003800000 */
.L_x_4352:
        /* <DEDUP_REMOVED lines=33> */
.L_x_4355:
[----:B------:R-:W-:Y:S05]  /*30c0*/  BSYNC B0 ;  /* 0x0000000000007941 */ /* 0x000fea0003800000 */
.L_x_4354:
        /* <DEDUP_REMOVED lines=33> */
.L_x_4359:
        /* <DEDUP_REMOVED lines=11> */
[----:B------:R-:W-:-:S04]  /*3390*/  IMAD R6, R16, UR16, RZ ;  /* 0x0000001010067c24 */ /* 0x000fc8000f8e02ff */
[----:B------:R-:W3:Y:S01]  /*33a0*/  LDG.E R12, desc[UR8][R12.64] ;  /* 0x000000080c0c7981 */ /* 0x000ee2000c1e1900 */
        /* <DEDUP_REMOVED lines=10> */
[----:B------:R-:W-:Y:S02]  /*3450*/  IMAD R85, R31, UR19, R84 ;  /* 0x000000131f557c24 */ /* 0x000fe4000f8e0254 */
[----:B-----5:R-:W-:Y:S01]  /*3460*/  IMAD R15, R83, UR21, R16 ;  /* 0x00000015530f7c24 */ /* 0x020fe2000f8e0210 */
[C---:B------:R-:W-:Y:S01]  /*3470*/  ISETP.GE.AND P1, PT, R75.reuse, 0x8, PT ;  /* 0x000000084b00780c */ /* 0x040fe20003f26270 */
[----:B------:R-:W5:Y:S01]  /*3480*/  S2UR UR7, SR_CgaCtaId ;  /* 0x00000000000779c3 */ /* 0x000f620000008800 */
[----:B------:R-:W-:Y:S01]  /*3490*/  UMOV UR6, 0x400 ;  /* 0x0000040000067882 */ /* 0x000fe20000000000 */
[----:B------:R-:W-:-:S02]  /*34a0*/  LEA R84, R75, UR5, 0x5 ;  /* 0x000000054b547c11 */ /* 0x000fc4000f8e28ff */
[----:B------:R-:W-:Y:S01]  /*34b0*/  ISETP.NE.AND P2, PT, R75, RZ, PT ;  /* 0x000000ff4b00720c */ /* 0x000fe20003f45270 */
[----:B---3--:R-:W-:Y:S01]  /*34c0*/  FMUL.FTZ R17, R12, 1.4426950216293334961 ;  /* 0x3fb8aa3b0c117820 */ /* 0x008fe20000410000 */
[----:B------:R-:W-:-:S04]  /*34d0*/  IMAD.WIDE.U32 R12, R31, UR18, RZ ;  /* 0x000000121f0c7c25 */ /* 0x000fc8000f8e00ff */
[C---:B------:R-:W-:Y:S01]  /*34e0*/  FMUL.FTZ R97, R17.reuse, R32 ;  /* 0x0000002011617220 */ /* 0x040fe20000410000 */
[C---:B------:R-:W-:Y:S01]  /*34f0*/  FMUL.FTZ R102, R17.reuse, R37 ;  /* 0x0000002511667220 */ /* 0x040fe20000410000 */
[C---:B------:R-:W-:Y:S01]  /*3500*/  FMUL.FTZ R96, R17.reuse, R36 ;  /* 0x0000002411607220 */ /* 0x040fe20000410000 */
[----:B------:R-:W-:Y:S01]  /*3510*/  FMUL.FTZ R98, R17, R38 ;  /* 0x0000002611627220 */ /* 0x000fe20000410000 */
[----:B------:R-:W-:Y:S01]  /*3520*/  IADD3 R13, R13, R85, RZ ;  /* 0x000000550d0d7210 */ /* 0x000fe20007ffe0ff */
[C---:B------:R-:W-:Y:S01]  /*3530*/  FMUL.FTZ R85, R17.reuse, R35 ;  /* 0x0000002311557220 */ /* 0x040fe20000410000 */
[----:B------:R-:W3:Y:S01]  /*3540*/  MUFU.EX2 R97, R97 ;  /* 0x0000006100617308 */ /* 0x000ee20000000800 */
[C---:B------:R-:W-:Y:S01]  /*3550*/  FMUL.FTZ R100, R17.reuse, R41 ;  /* 0x0000002911647220 */ /* 0x040fe20000410000 */
[C---:B------:R-:W-:Y:S01]  /*3560*/  FMUL.FTZ R99, R17.reuse, R34 ;  /* 0x0000002211637220 */ /* 0x040fe20000410000 */
[C---:B------:R-:W-:Y:S01]  /*3570*/  FMUL.FTZ R94, R17.reuse, R57 ;  /* 0x00000039115e7220 */ /* 0x040fe20000410000 */
[C---:B------:R-:W-:Y:S01]  /*3580*/  FMUL.FTZ R95, R17.reuse, R33 ;  /* 0x00000021115f7220 */ /* 0x040fe20000410000 */
[----:B----4-:R3:W-:Y:S03]  /*3590*/  STS.128 [R23], R4 ;  /* 0x0000000417007388 */ /* 0x0107e60000000c00 */
[----:B------:R-:W4:Y:S01]  /*35a0*/  MUFU.EX2 R102, R102 ;  /* 0x0000006600667308 */ /* 0x000f220000000800 */
[C---:B------:R-:W-:Y:S01]  /*35b0*/  FMUL.FTZ R92, R17.reuse, R58 ;  /* 0x0000003a115c7220 */ /* 0x040fe20000410000 */
[C---:B------:R-:W-:Y:S01]  /*35c0*/  FMUL.FTZ R93, R17.reuse, R39 ;  /* 0x00000027115d7220 */ /* 0x040fe20000410000 */
[----:B------:R-:W-:Y:S01]  /*35d0*/  FMUL.FTZ R89, R17, R60 ;  /* 0x0000003c11597220 */ /* 0x000fe20000410000 */
[----:B------:R-:W-:Y:S01]  /*35e0*/  IMAD.WIDE.U32 R12, R83, UR20, R12 ;  /* 0x00000014530c7c25 */ /* 0x000fe2000f8e000c */
[----:B--2---:R-:W-:Y:S03]  /*35f0*/  STS.128 [R23+0x200], R8 ;  /* 0x0002000817007388 */ /* 0x004fe60000000c00 */
[C---:B------:R-:W-:Y:S01]  /*3600*/  FMUL.FTZ R88, R17.reuse, R40 ;  /* 0x0000002811587220 */ /* 0x040fe20000410000 */
[----:B------:R-:W-:Y:S01]  /*3610*/  FMUL.FTZ R87, R17, R61 ;  /* 0x0000003d11577220 */ /* 0x000fe20000410000 */
[----:B------:R-:W2:Y:S01]  /*3620*/  MUFU.EX2 R96, R96 ;  /* 0x0000006000607308 */ /* 0x000ea20000000800 */
[----:B------:R-:W-:Y:S01]  /*3630*/  IADD3 R13, R13, R15, RZ ;  /* 0x0000000f0d0d7210 */ /* 0x000fe20007ffe0ff */
[----:B------:R-:W-:Y:S01]  /*3640*/  FMUL.FTZ R86, R17, R50 ;  /* 0x0000003211567220 */ /* 0x000fe20000410000 */
[----:B------:R-:W-:Y:S01]  /*3650*/  LEA R14, P0, R12, UR22, 0x2 ;  /* 0x000000160c0e7c11 */ /* 0x000fe2000f8010ff */
[----:B------:R-:W-:-:S04]  /*3660*/  NOP ;  /* 0x0000000000007918 */ /* 0x000fc80000000000 */
[----:B------:R-:W0:Y:S01]  /*3670*/  MUFU.EX2 R98, R98 ;  /* 0x0000006200627308 */ /* 0x000e220000000800 */
[-C--:B---3--:R-:W-:Y:S01]  /*3680*/  FFMA.FTZ R4, R63, R97.reuse, R66 ;  /* 0x000000613f047223 */ /* 0x088fe20000010042 */
[----:B----4-:R-:W-:Y:S01]  /*3690*/  FMUL.FTZ R5, R102, R97 ;  /* 0x0000006166057220 */ /* 0x010fe20000410000 */
[----:B------:R-:W-:Y:S01]  /*36a0*/  LEA.HI.X R15, R12, UR23, R13, 0x2, P0 ;  /* 0x000000170c0f7c11 */ /* 0x000fe200080f140d */
[----:B------:R-:W-:Y:S01]  /*36b0*/  FMUL.FTZ R91, R17, R62 ;  /* 0x0000003e115b7220 */ /* 0x000fe20000410000 */
[----:B------:R-:W-:Y:S03]  /*36c0*/  LDS.128 R8, [R84+0x10] ;  /* 0x0000100054087984 */ /* 0x000fe60000000c00 */
[----:B------:R-:W3:Y:S01]  /*36d0*/  MUFU.EX2 R85, R85 ;  /* 0x0000005500557308 */ /* 0x000ee20000000800 */
[C---:B--2---:R-:W-:Y:S01]  /*36e0*/  FFMA.FTZ R4, R96.reuse, R4, R65 ;  /* 0x0000000460047223 */ /* 0x044fe20000010041 */
[----:B------:R-:W-:Y:S01]  /*36f0*/  FMUL.FTZ R5, R96, R5 ;  /* 0x0000000560057220 */ /* 0x000fe20000410000 */
[----:B------:R2:W4:Y:S05]  /*3700*/  LDG.E R90, desc[UR8][R14.64] ;  /* 0x000000080e5a7981 */ /* 0x00052a000c1e1900 */
[----:B------:R-:W1:Y:S01]  /*3710*/  MUFU.EX2 R100, R100 ;  /* 0x0000006400647308 */ /* 0x000e620000000800 */
[C---:B0-----:R-:W-:Y:S01]  /*3720*/  FFMA.FTZ R6, R98.reuse, R4, R67 ;  /* 0x0000000462067223 */ /* 0x041fe20000010043 */
[----:B------:R-:W-:-:S06]  /*3730*/  FMUL.FTZ R4, R98, R5 ;  /* 0x0000000562047220 */ /* 0x000fcc0000410000 */
[----:B------:R-:W0:Y:S01]  /*3740*/  MUFU.EX2 R99, R99 ;  /* 0x0000006300637308 */ /* 0x000e220000000800 */
[C---:B---3--:R-:W-:Y:S01]  /*3750*/  FFMA.FTZ R6, R85.reuse, R6, R68 ;  /* 0x0000000655067223 */ /* 0x048fe20000010044 */
[----:B------:R-:W-:-:S06]  /*3760*/  FMUL.FTZ R5, R85, R4 ;  /* 0x0000000455057220 */ /* 0x000fcc0000410000 */
[----:B------:R-:W3:Y:S01]  /*3770*/  MUFU.EX2 R94, R94 ;  /* 0x0000005e005e7308 */ /* 0x000ee20000000800 */
[C---:B-1----:R-:W-:Y:S01]  /*3780*/  FFMA.FTZ R6, R100.reuse, R6, R69 ;  /* 0x0000000664067223 */ /* 0x042fe20000010045 */
[----:B------:R-:W-:-:S06]  /*3790*/  FMUL.FTZ R4, R100, R5 ;  /* 0x0000000564047220 */ /* 0x000fcc0000410000 */
        /* <DEDUP_REMOVED lines=23> */
[----:B------:R-:W-:-:S03]  /*3910*/  FMUL.FTZ R5, R87, R4 ;  /* 0x0000000457057220 */ /* 0x000fc60000410000 */
[C---:B-1----:R-:W-:Y:S01]  /*3920*/  FFMA.FTZ R6, R86.reuse, R6, R79 ;  /* 0x0000000656067223 */ /* 0x042fe2000001004f */
[----:B------:R-:W-:-:S03]  /*3930*/  FMUL.FTZ R12, R86, R5 ;  /* 0x00000005560c7220 */ /* 0x000fc60000410000 */
[C---:B0-----:R-:W-:Y:S01]  /*3940*/  FFMA.FTZ R13, R91.reuse, R6, R82 ;  /* 0x000000065b0d7223 */ /* 0x041fe20000010052 */
        /* <DEDUP_REMOVED lines=18> */
[----:B------:R-:W-:-:S04]  /*3a70*/  ISETP.NE.AND P0, PT, R24, RZ, PT ;  /* 0x000000ff1800720c */ /* 0x000fc80003f05270 */
[----:B------:R-:W-:Y:S02]  /*3a80*/  ISETP.EQ.OR P0, PT, RZ, UR4, P0 ;  /* 0x00000004ff007c0c */ /* 0x000fe40008702670 */
[----:B--2---:R-:W-:Y:S02]  /*3a90*/  MOV R15, RZ ;  /* 0x000000ff000f7202 */ /* 0x004fe40000000f00 */
[----:B------:R-:W-:Y:S01]  /*3aa0*/  MOV R14, 0x3f800000 ;  /* 0x3f800000000e7802 */ /* 0x000fe20000000f00 */
[C---:B0-----:R-:W-:Y:S01]  /*3ab0*/  @P1 FFMA.FTZ R13, R12.reuse, R6, R13 ;  /* 0x000000060c0d1223 */ /* 0x041fe2000001000d */
[----:B-1----:R-:W-:-:S04]  /*3ac0*/  @P1 FMUL.FTZ R12, R12, R5 ;  /* 0x000000050c0c1220 */ /* 0x002fc80000410000 */
[----:B------:R-:W0:Y:S04]  /*3ad0*/  SHFL.UP PT, R6, R13, 0x10, RZ ;  /* 0x060000000d067989 */ /* 0x000e2800000e00ff */
[----:B------:R-:W1:Y:S01]  /*3ae0*/  SHFL.UP PT, R5, R12, 0x10, RZ ;  /* 0x060000000c057989 */ /* 0x000e6200000e00ff */
[----:B------:R-:W-:-:S05]  /*3af0*/  @!P0 LEA R4, R83, UR5, 0x3 ;  /* 0x0000000553048c11 */ /* 0x000fca000f8e18ff */
[----:B------:R-:W2:Y:S01]  /*3b00*/  @!P0 LDS.64 R14, [R4+0x450] ;  /* 0x00045000040e8984 */ /* 0x000ea20000000a00 */
[C---:B------:R-:W-:Y:S02]  /*3b10*/  ISETP.GE.AND P0, PT, R75.reuse, 0x10, PT ;  /* 0x000000104b00780c */ /* 0x040fe40003f06270 */
[----:B------:R-:W-:Y:S01]  /*3b20*/  ISETP.NE.AND P1, PT, R75, 0x1f, PT ;  /* 0x0000001f4b00780c */ /* 0x000fe20003f25270 */
[----:B-----5:R-:W-:-:S10]  /*3b30*/  ULEA UR5, UR7, UR6, 0x18 ;  /* 0x0000000607057291 */ /* 0x020fd4000f8ec03f */
[C---:B0-----:R-:W-:Y:S01]  /*3b40*/  @P0 FFMA.FTZ R13, R12.reuse, R6, R13 ;  /* 0x000000060c0d0223 */ /* 0x041fe2000001000d */
[----:B-1----:R-:W-:Y:S02]  /*3b50*/  @P0 FMUL.FTZ R12, R12, R5 ;  /* 0x000000050c0c0220 */ /* 0x002fe40000410000 */
[----:B------:R-:W-:Y:S04]  /*3b60*/  LDS.128 R4, [R84] ;  /* 0x0000000054047984 */ /* 0x000fe80000000c00 */
[----:B------:R-:W-:Y:S01]  /*3b70*/  @!P1 STS.64 [UR5+0x430], R12 ;  /* 0x0004300cff009988 */ /* 0x000fe20008000a05 */
[----:B------:R-:W-:Y:S06]  /*3b80*/  BAR.SYNC.DEFER_BLOCKING 0x0 ;  /* 0x0000000000007b1d */ /* 0x000fec0000010000 */
[----:B--2---:R-:W-:Y:S04]  /*3b90*/  @!P2 STS.64 [UR5+0x440], R14 ;  /* 0x0004400eff00a988 */ /* 0x004fe80008000a05 */
        /* <DEDUP_REMOVED lines=8> */
[----:B------:R-:W-:Y:S02]  /*3c20*/  ISETP.NE.AND P1, PT, R104, RZ, PT ;  /* 0x000000ff6800720c */ /* 0x000fe40003f25270 */
[----:B--2---:R-:W-:Y:S02]  /*3c30*/  @!P2 MOV R101, R14 ;  /* 0x0000000e0065a202 */ /* 0x004fe40000000f00 */
[C---:B------:R-:W-:Y:S02]  /*3c40*/  PRMT R104, R4.reuse, 0x7632, R104 ;  /* 0x0000763204687816 */ /* 0x040fe40000000068 */
[----:B------:R-:W-:Y:S02]  /*3c50*/  SHF.L.U32 R109, R4, 0x10, RZ ;  /* 0x00000010046d7819 */ /* 0x000fe400000006ff */
[----:B------:R-:W-:-:S02]  /*3c60*/  PRMT R4, R7, 0x7632, R4 ;  /* 0x0000763207047816 */ /* 0x000fc40000000004 */
[----:B------:R-:W-:Y:S01]  /*3c70*/  SHF.L.U32 R115, R7, 0x10, RZ ;  /* 0x0000001007737819 */ /* 0x000fe200000006ff */
[----:B------:R-:W-:Y:S01]  /*3c80*/  @P0 FFMA.FTZ R103, R106, R101, R103 ;  /* 0x000000656a670223 */ /* 0x000fe20000010067 */
[----:B------:R-:W-:-:S03]  /*3c90*/  PRMT R107, R6, 0x7632, R107 ;  /* 0x00007632066b7816 */ /* 0x000fc6000000006b */
[----:B------:R-:W-:Y:S01]  /*3ca0*/  FFMA.FTZ R7, R102, R103, R63 ;  /* 0x0000006766077223 */ /* 0x000fe2000001003f */
[----:B------:R-:W-:-:S03]  /*3cb0*/  SHF.L.U32 R113, R6, 0x10, RZ ;  /* 0x0000001006717819 */ /* 0x000fc600000006ff */
[----:B------:R-:W-:Y:S01]  /*3cc0*/  FFMA.FTZ R6, R97, R7, R66 ;  /* 0x0000000761067223 */ /* 0x000fe20000010042 */
[C---:B------:R-:W-:Y:S02]  /*3cd0*/  PRMT R105, R5.reuse, 0x7632, R105 ;  /* 0x0000763205697816 */ /* 0x040fe40000000069 */
[----:B------:R-:W-:Y:S02]  /*3ce0*/  SHF.L.U32 R111, R5, 0x10, RZ ;  /* 0x00000010056f7819 */ /* 0x000fe400000006ff */
[C---:B------:R-:W-:Y:S02]  /*3cf0*/  PRMT R108, R9.reuse, 0x7632, R108 ;  /* 0x00007632096c7816 */ /* 0x040fe4000000006c */
[----:B------:R-:W-:Y:S01]  /*3d00*/  SHF.L.U32 R5, R9, 0x10, RZ ;  /* 0x0000001009057819 */ /* 0x000fe200000006ff */
[----:B------:R-:W-:-:S04]  /*3d10*/  FFMA.FTZ R9, R96, R6, R65 ;  /* 0x0000000660097223 */ /* 0x000fc80000010041 */
[----:B------:R-:W-:-:S04]  /*3d20*/  FFMA.FTZ R98, R98, R9, R67 ;  /* 0x0000000962627223 */ /* 0x000fc80000010043 */
[----:B------:R-:W-:-:S04]  /*3d30*/  FFMA.FTZ R96, R85, R98, R68 ;  /* 0x0000006255607223 */ /* 0x000fc80000010044 */
[----:B------:R-:W-:-:S04]  /*3d40*/  FFMA.FTZ R85, R100, R96, R69 ;  /* 0x0000006064557223 */ /* 0x000fc80000010045 */
[----:B------:R-:W-:Y:S01]  /*3d50*/  FFMA.FTZ R100, R99, R85, R70 ;  /* 0x0000005563647223 */ /* 0x000fe20000010046 */
[----:B------:R-:W-:-:S03]  /*3d60*/  PRMT R106, R8, 0x7632, R106 ;  /* 0x00007632086a7816 */ /* 0x000fc6000000006a */
[----:B------:R-:W-:Y:S01]  /*3d70*/  FFMA.FTZ R99, R94, R100, R71 ;  /* 0x000000645e637223 */ /* 0x000fe20000010047 */
[----:B------:R-:W-:Y:S02]  /*3d80*/  PRMT R110, R10, 0x7632, R110 ;  /* 0x000076320a6e7816 */ /* 0x000fe4000000006e */
[----:B------:R-:W-:Y:S01]  /*3d90*/  PRMT R112, R11, 0x7632, R112 ;  /* 0x000076320b707816 */ /* 0x000fe20000000070 */
[----:B------:R-:W-:Y:S01]  /*3da0*/  FFMA.FTZ R95, R95, R99, R72 ;  /* 0x000000635f5f7223 */ /* 0x000fe20000010048 */
[----:B------:R-:W-:Y:S01]  /*3db0*/  SHF.L.U32 R101, R8, 0x10, RZ ;  /* 0x0000001008657819 */ /* 0x000fe200000006ff */
[-C--:B----4-:R-:W-:Y:S01]  /*3dc0*/  FMUL.FTZ R8, R109, R90.reuse ;  /* 0x0000005a6d087220 */ /* 0x090fe20000410000 */
[----:B------:R-:W-:Y:S01]  /*3dd0*/  SHF.L.U32 R13, R10, 0x10, RZ ;  /* 0x000000100a0d7819 */ /* 0x000fe200000006ff */
[-C--:B------:R-:W-:Y:S01]  /*3de0*/  FMUL.FTZ R10, R111, R90.reuse ;  /* 0x0000005a6f0a7220 */ /* 0x080fe20000410000 */
[----:B------:R-:W-:Y:S01]  /*3df0*/  SHF.L.U32 R103, R11, 0x10, RZ ;  /* 0x000000100b677819 */ /* 0x000fe200000006ff */
[-C--:B------:R-:W-:Y:S01]  /*3e00*/  FMUL.FTZ R12, R113, R90.reuse ;  /* 0x0000005a710c7220 */ /* 0x080fe20000410000 */
[----:B------:R-:W-:Y:S01]  /*3e10*/  FMUL.FTZ R102, R115, R90 ;  /* 0x0000005a73667220 */ /* 0x000fe20000410000 */
        /* <DEDUP_REMOVED lines=8> */
[----:B------:R-:W-:Y:S01]  /*3ea0*/  FFMA.FTZ R108, R92, R95, R73 ;  /* 0x0000005f5c6c7223 */ /* 0x000fe20000010049 */
[----:B------:R-:W-:Y:S01]  /*3eb0*/  BSSY B0, `(.L_x_4357) ;  /* 0x0000021000007945 */ /* 0x000fe20003800000 */
        /* <DEDUP_REMOVED lines=12> */
[C---:B------:R-:W-:Y:S01]  /*3f80*/  FFMA.FTZ R17, R16.reuse, R15, R17 ;  /* 0x0000000f10117223 */ /* 0x040fe20000010011 */
[----:B------:R-:W-:Y:S01]  /*3f90*/  FFMA.FTZ R90, R93, R108, R74 ;  /* 0x0000006c5d5a7223 */ /* 0x000fe2000001004a */
[----:B------:R-:W-:Y:S01]  /*3fa0*/  FMUL.FTZ R16, R16, R14 ;  /* 0x0000000e10107220 */ /* 0x000fe20000410000 */
        /* <DEDUP_REMOVED lines=17> */
.L_x_4358:
[----:B------:R-:W-:Y:S05]  /*40c0*/  BSYNC B0 ;  /* 0x0000000000007941 */ /* 0x000fea0003800000 */
.L_x_4357:
[----:B------:R-:W-:Y:S01]  /*40d0*/  FFMA.FTZ R89, R89, R90, R76 ;  /* 0x0000005a59597223 */ /* 0x000fe2000001004c */
[----:B------:R-:W-:Y:S01]  /*40e0*/  IADD3 R83, R83, 0x1, RZ ;  /* 0x0000000153537810 */ /* 0x000fe20007ffe0ff */
[----:B------:R-:W-:Y:S01]  /*40f0*/  FFMA.FTZ R52, R7, R8, R52 ;  /* 0x0000000807347223 */ /* 0x000fe20000010034 */
[----:B------:R-:W-:Y:S01]  /*4100*/  FFMA.FTZ R51, R6, R11, R51 ;  /* 0x0000000b06337223 */ /* 0x000fe20000010033 */
[----:B0-----:R-:W-:Y:S01]  /*4110*/  FFMA.FTZ R5, R88, R89, R77 ;  /* 0x0000005958057223 */ /* 0x001fe2000001004d */
        /* <DEDUP_REMOVED lines=19> */
.L_x_4356:
        /* <DEDUP_REMOVED lines=13> */
[----:B------:R-:W-:-:S02]  /*4320*/  IADD3 R18, P1, R18, 0x400, RZ ;  /* 0x0000040012127810 */ /* 0x000fc40007f3e0ff */
[----:B------:R-:W-:Y:S02]  /*4330*/  IADD3 R22, P2, R22, 0x400, RZ ;  /* 0x0000040016167810 */ /* 0x000fe40007f5e0ff */
[----:B------:R-:W-:Y:S02]  /*4340*/  IADD3 R20, P3, R20, 0x400, RZ ;  /* 0x0000040014147810 */ /* 0x000fe40007f7e0ff */
[----:B------:R-:W-:Y:S01]  /*4350*/  IADD3.X R0, RZ, R0, RZ, P1, !PT ;  /* 0x00000000ff007210 */ /* 0x000fe20000ffe4ff */
[----:B------:R1:W-:Y:S01]  /*4360*/  STS.128 [R84], R4 ;  /* 0x0000000454007388 */ /* 0x0003e20000000c00 */
[----:B------:R-:W-:Y:S02]  /*4370*/  IADD3.X R21, RZ, R21, RZ, P2, !PT ;  /* 0x00000015ff157210 */ /* 0x000fe400017fe4ff */
[----:B------:R-:W-:Y:S01]  /*4380*/  IADD3.X R19, RZ, R19, RZ, P3, !PT ;  /* 0x00000013ff137210 */ /* 0x000fe20001ffe4ff */
[----:B------:R-:W-:Y:S01]  /*4390*/  STS.128 [R84+0x10], R48 ;  /* 0x0000103054007388 */ /* 0x000fe20000000c00 */
[----:B------:R-:W-:-:S03]  /*43a0*/  NOP ;  /* 0x0000000000007918 */ /* 0x000fc60000000000 */
[----:B------:R-:W2:Y:S01]  /*43b0*/  LDS.128 R8, [R23] ;  /* 0x0000000017087984 */ /* 0x000ea20000000c00 */
[----:B0-----:R-:W-:-:S03]  /*43c0*/  IMAD R2, R27, R16, RZ ;  /* 0x000000101b027224 */ /* 0x001fc600078e02ff */
[----:B------:R-:W0:Y:S01]  /*43d0*/  LDS.128 R12, [R23+0x200] ;  /* 0x00020000170c7984 */ /* 0x000e220000000c00 */
[C---:B------:R-:W-:Y:S01]  /*43e0*/  IMAD R17, R26.reuse, R17, R2 ;  /* 0x000000111a117224 */ /* 0x040fe200078e0202 */
[----:B-1----:R-:W1:Y:S01]  /*43f0*/  LDC R6, c[0x0][0x224] ;  /* 0x00008900ff067b82 */ /* 0x002e620000000800 */
        /* <DEDUP_REMOVED lines=16> */
.L_x_4361:
        /* <DEDUP_REMOVED lines=16> */
.L_x_5282:


//--------------------- .text._Z25selective_scan_fwd_kernelI32Selective_Scan_fwd_kernel_traitsILi32ELi16ELi1ELb1ELb0ELb1ELb1EN3c108BFloat16EfEEv13SSMParamsBase --------------------------
	.section	.text._Z25selective_scan_fwd_kernelI32Selective_Scan_fwd_kernel_traitsILi32ELi16ELi1ELb1ELb0ELb1ELb1EN3c108BFloat16EfEEv13SSMParamsBase,"ax",@progbits
	.align	128
        .global         _Z25selective_scan_fwd_kernelI32Selective_Scan_fwd_kernel_traitsILi32ELi16ELi1ELb1ELb0ELb1ELb1EN3c108BFloat16EfEEv13SSMParamsBase
        .type           _Z25selective_scan_fwd_kernelI32Selective_Scan_fwd_kernel_traitsILi32ELi16ELi1ELb1ELb0ELb1ELb1EN3c108BFloat16EfEEv13SSMParamsBase,@function
        .size           _Z25selective_scan_fwd_kernelI32Selective_Scan_fwd_kernel_traitsILi32ELi16ELi1ELb1ELb0ELb1ELb1EN3c108BFloat16EfEEv13SSMParamsBase,(.L_x_5283 - _Z25selective_scan_fwd_kernelI32Selective_Scan_fwd_kernel_traitsILi32ELi16ELi1ELb1ELb0ELb1ELb1EN3c108BFloat16EfEEv13SSMParamsBase)
        .other          _Z25selective_scan_fwd_kernelI32Selective_Scan_fwd_kernel_traitsILi32ELi16ELi1ELb1ELb0ELb1ELb1EN3c108BFloat16EfEEv13SSMParamsBase,@"STO_CUDA_ENTRY STV_DEFAULT"
_Z25selective_scan_fwd_kernelI32Selective_Scan_fwd_kernel_traitsILi32ELi16ELi1ELb1ELb0ELb1ELb1EN3c108BFloat16EfEEv13SSMParamsBase:
.text._Z25selective_scan_fwd_kernelI32Selective_Scan_fwd_kernel_traitsILi32ELi16ELi1ELb1ELb0ELb1ELb1EN3c108BFloat16EfEEv13SSMParamsBase:
        /* <DEDUP_REMOVED lines=101> */
.L_x_4398:
        /* <DEDUP_REMOVED lines=84> */
.L_x_4363:
[----:B------:R-:W-:Y:S05]  /*0b90*/  BSYNC B0 ;  /* 0x0000000000007941 */ /* 0x000fea0003800000 */
.L_x_4362:
        /* <DEDUP_REMOVED lines=42> */
.L_x_4365:
[----:B------:R-:W-:Y:S05]  /*0e40*/  BSYNC B0 ;  /* 0x0000000000007941 */ /* 0x000fea0003800000 */
.L_x_4364:
        /* <DEDUP_REMOVED lines=40> */
.L_x_4367:
[----:B------:R-:W-:Y:S05]  /*10d0*/  BSYNC B0 ;  /* 0x0000000000007941 */ /* 0x000fea0003800000 */
.L_x_4366:
        /* <DEDUP_REMOVED lines=42> */
.L_x_4369:
[----:B------:R-:W-:Y:S05]  /*1380*/  BSYNC B0 ;  /* 0x0000000000007941 */ /* 0x000fea0003800000 */
.L_x_4368:
        /* <DEDUP_REMOVED lines=40> */
.L_x_4371:
[----:B------:R-:W-:Y:S05]  /*1610*/  BSYNC B0 ;  /* 0x0000000000007941 */ /* 0x000fea0003800000 */
.L_x_4370:
        /* <DEDUP_REMOVED lines=42> */
.L_x_4373:
[----:B------:R-:W-:Y:S05]  /*18c0*/  BSYNC B0 ;  /* 0x0000000000007941 */ /* 0x000fea0003800000 */
.L_x_4372:
        /* <DEDUP_REMOVED lines=41> */
.L_x_4375:
[----:B------:R-:W-:Y:S05]  /*1b60*/  BSYNC B0 ;  /* 0x0000000000007941 */ /* 0x000fea0003800000 */
.L_x_4374:
        /* <DEDUP_REMOVED lines=42> */
.L_x_4377:
[----:B------:R-:W-:Y:S05]  /*1e10*/  BSYNC B0 ;  /* 0x0000000000007941 */ /* 0x000fea0003800000 */
.L_x_4376:
[----:B------:R-:W-:Y:S01]  /*1e20*/  SHF.L.U32 R3, R6, 0x10, RZ ;  /* 0x0000001006037819 */ /* 0x000fe200000006ff */
[----:B------:R-:W-:Y:S01]  /*1e30*/  BSSY B0, `(.L_x_4378) ;  /* 0x0000029000007945 */ /* 0x000fe20003800000 */
[----:B------:R-:W-:Y:S02]  /*1e40*/  SHF.L.U32 R75, R8, 0x10, RZ ;  /* 0x00000010084b7819 */ /* 0x000fe400000006ff */
[----:B------:R-:W-:Y:S01]  /*1e50*/  FSETP.GTU.FTZ.AND P4, PT, R63, 20, PT ;  /* 0x41a000003f00780b */ /* 0x000fe20003f9c000 */
[----:B------:R-:W-:Y:S01]  /*1e60*/  FADD.FTZ R64, R3, R38 ;  /* 0x0000002603407221 */ /* 0x000fe20000010000 */
[----:B------:R-:W-:Y:S02]  /*1e70*/  ISETP.EQ.OR P1, PT, RZ, UR6, P1 ;  /* 0x00000006ff007c0c */ /* 0x000fe40008f22670 */
        /* <DEDUP_REMOVED lines=36> */
.L_x_4379:
[----:B------:R-:W-:Y:S05]  /*20c0*/  BSYNC B0 ;  /* 0x0000000000007941 */ /* 0x000fea0003800000 */
.L_x_4378:
        /* <DEDUP_REMOVED lines=40> */
.L_x_4381:
[----:B------:R-:W-:Y:S05]  /*2350*/  BSYNC B0 ;  /* 0x0000000000007941 */ /* 0x000fea0003800000 */
.L_x_4380:
        /* <DEDUP_REMOVED lines=44> */
.L_x_4383:
[----:B------:R-:W-:Y:S05]  /*2620*/  BSYNC B0 ;  /* 0x0000000000007941 */ /* 0x000fea0003800000 */
.L_x_4382:
        /* <DEDUP_REMOVED lines=33> */
.L_x_4385:
[----:B------:R-:W-:Y:S05]  /*2840*/  BSYNC B0 ;  /* 0x0000000000007941 */ /* 0x000fea0003800000 */
.L_x_4384:
        /* <DEDUP_REMOVED lines=33> */
.L_x_4387:
[----:B------:R-:W-:Y:S05]  /*2a60*/  BSYNC B0 ;  /* 0x0000000000007941 */ /* 0x000fea0003800000 */
.L_x_4386:
        /* <DEDUP_REMOVED lines=33> */
.L_x_4389:
[----:B------:R-:W-:Y:S05]  /*2c80*/  BSYNC B0 ;  /* 0x0000000000007941 */ /* 0x000fea0003800000 */
.L_x_4388:
        /* <DEDUP_REMOVED lines=33> */
.L_x_4391:
[----:B------:R-:W-:Y:S05]  /*2ea0*/  BSYNC B0 ;  /* 0x0000000000007941 */ /* 0x000fea0003800000 */
.L_x_4390:
        /* <DEDUP_REMOVED lines=33> */
.L_x_4393:
[----:B------:R-:W-:Y:S05]  /*30c0*/  BSYNC B0 ;  /* 0x0000000000007941 */ /* 0x000fea0003800000 */
.L_x_4392:
        /* <DEDUP_REMOVED lines=33> */
.L_x_4397:
        /* <DEDUP_REMOVED lines=21> */
[----:B------:R-:W-:-:S04]  /*3430*/  IMAD R58, R40, UR18, RZ ;  /* 0x00000012283a7c24 */ /* 0x000fc8000f8e02ff */
[----:B------:R-:W-:Y:S02]  /*3440*/  IMAD R87, R41, UR19, R58 ;  /* 0x0000001329577c24 */ /* 0x000fe4000f8e023a */
[----:B-----5:R-:W-:-:S04]  /*3450*/  IMAD R14, R17, UR20, RZ ;  /* 0x00000014110e7c24 */ /* 0x020fc8000f8e02ff */
[----:B------:R-:W-:Y:S01]  /*3460*/  IMAD R15, R85, UR21, R14 ;  /* 0x00000015550f7c24 */ /* 0x000fe2000f8e020e */
[C---:B------:R-:W-:Y:S01]  /*3470*/  ISETP.GE.AND P1, PT, R59.reuse, 0x8, PT ;  /* 0x000000083b00780c */ /* 0x040fe20003f26270 */
[----:B------:R-:W5:Y:S01]  /*3480*/  S2UR UR7, SR_CgaCtaId ;  /* 0x00000000000779c3 */ /* 0x000f620000008800 */
[----:B------:R-:W-:Y:S01]  /*3490*/  UMOV UR6, 0x400 ;  /* 0x0000040000067882 */ /* 0x000fe20000000000 */
[C---:B------:R-:W-:Y:S02]  /*34a0*/  LEA R58, R59.reuse, UR5, 0x5 ;  /* 0x000000053b3a7c11 */ /* 0x040fe4000f8e28ff */
[----:B------:R-:W-:Y:S01]  /*34b0*/  ISETP.NE.AND P2, PT, R59, RZ, PT ;  /* 0x000000ff3b00720c */ /* 0x000fe20003f45270 */
[----:B---3--:R-:W-:Y:S01]  /*34c0*/  FMUL.FTZ R16, R12, 1.4426950216293334961 ;  /* 0x3fb8aa3b0c107820 */ /* 0x008fe20000410000 */
[----:B------:R-:W-:-:S04]  /*34d0*/  IMAD.WIDE.U32 R12, R41, UR18, RZ ;  /* 0x00000012290c7c25 */ /* 0x000fc8000f8e00ff */
[C---:B------:R-:W-:Y:S01]  /*34e0*/  FMUL.FTZ R98, R16.reuse, R18 ;  /* 0x0000001210627220 */ /* 0x040fe20000410000 */
[C---:B------:R-:W-:Y:S01]  /*34f0*/  FMUL.FTZ R101, R16.reuse, R23 ;  /* 0x0000001710657220 */ /* 0x040fe20000410000 */
[C---:B------:R-:W-:Y:S01]  /*3500*/  FMUL.FTZ R97, R16.reuse, R22 ;  /* 0x0000001610617220 */ /* 0x040fe20000410000 */
[C---:B------:R-:W-:Y:S01]  /*3510*/  FMUL.FTZ R96, R16.reuse, R24 ;  /* 0x0000001810607220 */ /* 0x040fe20000410000 */
        /* <DEDUP_REMOVED lines=11> */
[C---:B------:R-:W-:Y:S01]  /*35d0*/  FMUL.FTZ R86, R16.reuse, R63 ;  /* 0x0000003f10567220 */ /* 0x040fe20000410000 */
[----:B------:R-:W-:Y:S01]  /*35e0*/  IMAD.WIDE.U32 R12, R85, UR20, R12 ;  /* 0x00000014550c7c25 */ /* 0x000fe2000f8e000c */
[----:B--2---:R-:W-:Y:S03]  /*35f0*/  STS.128 [R33+0x200], R8 ;  /* 0x0002000821007388 */ /* 0x004fe60000000c00 */
[C---:B------:R-:W-:Y:S01]  /*3600*/  FMUL.FTZ R91, R16.reuse, R26 ;  /* 0x0000001a105b7220 */ /* 0x040fe20000410000 */
[C---:B------:R-:W-:Y:S01]  /*3610*/  FMUL.FTZ R84, R16.reuse, R64 ;  /* 0x0000004010547220 */ /* 0x040fe20000410000 */
        /* <DEDUP_REMOVED lines=108> */
[----:B------:R-:W-:Y:S01]  /*3ce0*/  SHF.L.U32 R105, R8, 0x10, RZ ;  /* 0x0000001008697819 */ /* 0x000fe200000006ff */
        /* <DEDUP_REMOVED lines=8> */
[----:B------:R-:W-:Y:S01]  /*3d70*/  FFMA.FTZ R96, R99, R100, R72 ;  /* 0x0000006463607223 */ /* 0x000fe20000010048 */
[----:B------:R-:W-:-:S03]  /*3d80*/  PRMT R106, R10, 0x7632, R106 ;  /* 0x000076320a6a7816 */ /* 0x000fc6000000006a */
[----:B------:R-:W-:Y:S01]  /*3d90*/  FFMA.FTZ R99, R94, R96, R73 ;  /* 0x000000605e637223 */ /* 0x000fe20000010049 */
[----:B------:R-:W-:Y:S01]  /*3da0*/  PRMT R98, R11, 0x7632, R98 ;  /* 0x000076320b627816 */ /* 0x000fe20000000062 */
[-C--:B----4-:R-:W-:Y:S01]  /*3db0*/  FMUL.FTZ R12, R117, R90.reuse ;  /* 0x0000005a750c7220 */ /* 0x090fe20000410000 */
[----:B------:R-:W-:Y:S01]  /*3dc0*/  SHF.L.U32 R101, R10, 0x10, RZ ;  /* 0x000000100a657819 */ /* 0x000fe200000006ff */
[----:B------:R-:W-:Y:S01]  /*3dd0*/  FFMA.FTZ R95, R95, R99, R74 ;  /* 0x000000635f5f7223 */ /* 0x000fe2000001004a */
[----:B------:R-:W-:Y:S01]  /*3de0*/  SHF.L.U32 R107, R11, 0x10, RZ ;  /* 0x000000100b6b7819 */ /* 0x000fe200000006ff */
[-C--:B------:R-:W-:Y:S01]  /*3df0*/  FMUL.FTZ R10, R113, R90.reuse ;  /* 0x0000005a710a7220 */ /* 0x080fe20000410000 */
[----:B------:R-:W-:Y:S01]  /*3e00*/  FMUL.FTZ R11, R115, R90 ;  /* 0x0000005a730b7220 */ /* 0x000fe20000410000 */
        /* <DEDUP_REMOVED lines=43> */
.L_x_4396:
[----:B------:R-:W-:Y:S05]  /*40c0*/  BSYNC B0 ;  /* 0x0000000000007941 */ /* 0x000fea0003800000 */
.L_x_4395:
[----:B0-----:R-:W-:Y:S01]  /*40d0*/  FFMA.FTZ R5, R86, R90, R77 ;  /* 0x0000005a56057223 */ /* 0x001fe2000001004d */
        /* <DEDUP_REMOVED lines=23> */
.L_x_4394:
[----:B------:R-:W-:Y:S01]  /*4250*/  BAR.SYNC.DEFER_BLOCKING 0x0 ;  /* 0x0000000000007b1d */ /* 0x000fe20000010000 */
[----:B------:R-:W-:Y:S01]  /*4260*/  F2FP.BF16.F32.PACK_AB R7, R52, R45 ;  /* 0x0000002d3407723e */ /* 0x000fe200000010ff */
        /* <DEDUP_REMOVED lines=66> */
[----:B------:R-:W-:Y:S01]  /*4690*/  FMUL.FTZ R10, R4, -1.4426950216293334961 ;  /* 0xbfb8aa3b040a7820 */ /* 0x000fe20000410000 */
[----:B------:R-:W-:Y:S01]  /*46a0*/  SHF.L.U32 R7, R23, 0x10, RZ ;  /* 0x0000001017077819 */ /* 0x000fe200000006ff */
[----:B------:R0:W1:Y:S01]  /*46b0*/  MUFU.EX2 R17, R6 ;  /* 0x0000000600117308 */ /* 0x0000620000000800 */
[----:B------:R-:W-:Y:S01]  /*46c0*/  SHF.L.U32 R20, R20, 0x10, RZ ;  /* 0x0000001014147819 */ /* 0x000fe200000006ff */
[----:B------:R-:W-:Y:S01]  /*46d0*/  FMUL.FTZ R2, R13, -1.4426950216293334961 ;  /* 0xbfb8aa3b0d027820 */ /* 0x000fe20000410000 */
[----:B------:R-:W-:Y:S01]  /*46e0*/  PRMT R21, R21, 0x7632, R21 ;  /* 0x0000763215157816 */ /* 0x000fe20000000015 */
[----:B------:R-:W-:Y:S01]  /*46f0*/  FMUL.FTZ R8, R7, -1.4426950216293334961 ;  /* 0xbfb8aa3b07087820 */ /* 0x000fe20000410000 */
[----:B------:R-:W-:-:S02]  /*4700*/  SHF.L.U32 R3, R26, 0x10, RZ ;  /* 0x000000101a037819 */ /* 0x000fc400000006ff */
[----:B------:R-:W-:Y:S01]  /*4710*/  SHF.L.U32 R21, R21, 0x10, RZ ;  /* 0x0000001015157819 */ /* 0x000fe200000006ff */
[----:B------:R2:W3:Y:S01]  /*4720*/  MUFU.EX2 R61, R10 ;  /* 0x0000000a003d7308 */ /* 0x0004e20000000800 */
[----:B0-----:R-:W-:Y:S01]  /*4730*/  FMUL.FTZ R6, R20, -1.4426950216293334961 ;  /* 0xbfb8aa3b14067820 */ /* 0x001fe20000410000 */
[----:B------:R-:W-:Y:S01]  /*4740*/  SHF.L.U32 R5, R24, 0x10, RZ ;  /* 0x0000001018057819 */ /* 0x000fe200000006ff */
[----:B------:R-:W-:Y:S01]  /*4750*/  FMUL.FTZ R16, R3, -1.4426950216293334961 ;  /* 0xbfb8aa3b03107820 */ /* 0x000fe20000410000 */
[----:B------:R-:W-:Y:S02]  /*4760*/  PRMT R22, R22, 0x7632, R22 ;  /* 0x0000763216167816 */ /* 0x000fe40000000016 */
[----:B------:R-:W-:Y:S01]  /*4770*/  PRMT R23, R23, 0x7632, R23 ;  /* 0x0000763217177816 */ /* 0x000fe20000000017 */
[----:B------:R-:W-:Y:S01]  /*4780*/  FMUL.FTZ R9, R5, -1.4426950216293334961 ;  /* 0xbfb8aa3b05097820 */ /* 0x000fe20000410000 */
[----:B------:R0:W4:Y:S01]  /*4790*/  MUFU.EX2 R15, R2 ;  /* 0x00000002000f7308 */ /* 0x0001220000000800 */
[----:B--2---:R-:W-:Y:S01]  /*47a0*/  PRMT R10, R24, 0x7632, R10 ;  /* 0x00007632180a7816 */ /* 0x004fe2000000000a */
[----:B-1----:R-:W-:Y:S01]  /*47b0*/  FADD.FTZ R17, R17, 1 ;  /* 0x3f80000011117421 */ /* 0x002fe20000010000 */
[----:B------:R-:W-:-:S02]  /*47c0*/  SHF.L.U32 R22, R22, 0x10, RZ ;  /* 0x0000001016167819 */ /* 0x000fc400000006ff */
[----:B------:R-:W-:-:S03]  /*47d0*/  SHF.L.U32 R23, R23, 0x10, RZ ;  /* 0x0000001017177819 */ /* 0x000fc600000006ff */
[----:B------:R1:W2:Y:S01]  /*47e0*/  MUFU.EX2 R19, R8 ;  /* 0x0000000800137308 */ /* 0x0002a20000000800 */
[----:B0-----:R-:W-:Y:S01]  /*47f0*/  SHF.L.U32 R2, R27, 0x10, RZ ;  /* 0x000000101b027819 */ /* 0x001fe200000006ff */
[----:B------:R-:W-:Y:S01]  /*4800*/  FMUL.FTZ R24, R23, -1.4426950216293334961 ;  /* 0xbfb8aa3b17187820 */ /* 0x000fe20000410000 */
[----:B------:R-:W-:Y:S01]  /*4810*/  PRMT R27, R27, 0x7632, R27 ;  /* 0x000076321b1b7816 */ /* 0x000fe2000000001b */
[----:B---3--:R-:W-:Y:S02]  /*4820*/  FADD.FTZ R61, R61, 1 ;  /* 0x3f8000003d3d7421 */ /* 0x008fe40000010000 */
[----:B------:R-:W-:Y:S02]  /*4830*/  FMUL.FTZ R18, R2, -1.4426950216293334961 ;  /* 0xbfb8aa3b02127820 */ /* 0x000fe40000410000 */
[----:B------:R0:W3:Y:S01]  /*4840*/  MUFU.EX2 R11, R6 ;  /* 0x00000006000b7308 */ /* 0x0000e20000000800 */
[----:B-1----:R-:W-:Y:S01]  /*4850*/  FMUL.FTZ R8, R21, -1.4426950216293334961 ;  /* 0xbfb8aa3b15087820 */ /* 0x002fe20000410000 */
[----:B----4-:R-:W-:-:S06]  /*4860*/  FADD.FTZ R15, R15, 1 ;  /* 0x3f8000000f0f7421 */ /* 0x010fcc0000010000 */
[----:B------:R-:W1:Y:S01]  /*4870*/  MUFU.EX2 R63, R16 ;  /* 0x00000010003f7308 */ /* 0x000e620000000800 */
[----:B0-----:R-:W-:Y:S01]  /*4880*/  SHF.L.U32 R6, R10, 0x10, RZ ;  /* 0x000000100a067819 */ /* 0x001fe200000006ff */
[----:B--2---:R-:W-:Y:S01]  /*4890*/  FADD.FTZ R19, R19, 1 ;  /* 0x3f80000013137421 */ /* 0x004fe20000010000 */
[----:B------:R-:W-:-:S03]  /*48a0*/  PRMT R10, R25, 0x7632, R10 ;  /* 0x00007632190a7816 */ /* 0x000fc6000000000a */
[----:B------:R-:W-:Y:S02]  /*48b0*/  FMUL.FTZ R25, R6, -1.4426950216293334961 ;  /* 0xbfb8aa3b06197820 */ /* 0x000fe40000410000 */
[----:B------:R0:W2:Y:S01]  /*48c0*/  MUFU.EX2 R16, R8 ;  /* 0x0000000800107308 */ /* 0x0000a20000000800 */
[----:B---3--:R-:W-:-:S07]  /*48d0*/  FADD.FTZ R11, R11, 1 ;  /* 0x3f8000000b0b7421 */ /* 0x008fce0000010000 */
[----:B------:R3:W4:Y:S01]  /*48e0*/  MUFU.EX2 R60, R9 ;  /* 0x00000009003c7308 */ /* 0x0007220000000800 */
[----:B0-----:R-:W-:Y:S01]  /*48f0*/  SHF.L.U32 R8, R10, 0x10, RZ ;  /* 0x000000100a087819 */ /* 0x001fe200000006ff */
[----:B-1----:R-:W-:Y:S01]  /*4900*/  FADD.FTZ R63, R63, 1 ;  /* 0x3f8000003f3f7421 */ /* 0x002fe20000010000 */
[----:B------:R-:W-:-:S03]  /*4910*/  PRMT R10, R26, 0x7632, R10 ;  /* 0x000076321a0a7816 */ /* 0x000fc6000000000a */
[----:B------:R-:W-:Y:S01]  /*4920*/  FMUL.FTZ R26, R8, -1.4426950216293334961 ;  /* 0xbfb8aa3b081a7820 */ /* 0x000fe20000410000 */
[----:B------:R-:W-:Y:S01]  /*4930*/  SHF.L.U32 R10, R10, 0x10, RZ ;  /* 0x000000100a0a7819 */ /* 0x000fe200000006ff */
[----:B------:R-:W0:Y:S01]  /*4940*/  MUFU.EX2 R64, R18 ;  /* 0x0000001200407308 */ /* 0x000e220000000800 */
[----:B---3--:R-:W-:Y:S01]  /*4950*/  FMUL.FTZ R9, R22, -1.4426950216293334961 ;  /* 0xbfb8aa3b16097820 */ /* 0x008fe20000410000 */
[----:B--2---:R-:W-:-:S06]  /*4960*/  FADD.FTZ R16, R16, 1 ;  /* 0x3f80000010107421 */ /* 0x004fcc0000010000 */
[----:B------:R1:W2:Y:S01]  /*4970*/  MUFU.EX2 R18, R9 ;  /* 0x0000000900127308 */ /* 0x0002a20000000800 */
[----:B----4-:R-:W-:-:S07]  /*4980*/  FADD.FTZ R60, R60, 1 ;  /* 0x3f8000003c3c7421 */ /* 0x010fce0000010000 */
        /* <DEDUP_REMOVED lines=9> */
[----:B------:R-:W-:Y:S01]  /*4a20*/  MUFU.RCP R66, R15 ;  /* 0x0000000f00427308 */ /* 0x000fe20000001000 */
[----:B0-----:R-:W-:-:S07]  /*4a30*/  FADD.FTZ R24, R24, 1 ;  /* 0x3f80000018187421 */ /* 0x001fce0000010000 */
[----:B------:R-:W-:Y:S01]  /*4a40*/  MUFU.RCP R17, R17 ;  /* 0x0000001100117308 */ /* 0x000fe20000001000 */
[----:B-1----:R-:W-:-:S07]  /*4a50*/  FADD.FTZ R25, R25, 1 ;  /* 0x3f80000019197421 */ /* 0x002fce0000010000 */
[----:B------:R-:W-:Y:S08]  /*4a60*/  MUFU.RCP R68, R19 ;  /* 0x0000001300447308 */ /* 0x000ff00000001000 */
[----:B------:R-:W0:Y:S08]  /*4a70*/  MUFU.EX2 R27, R27 ;  /* 0x0000001b001b7308 */ /* 0x000e300000000800 */
[----:B------:R-:W1:Y:S08]  /*4a80*/  MUFU.EX2 R65, R65 ;  /* 0x0000004100417308 */ /* 0x000e700000000800 */
[----:B------:R-:W2:Y:S01]  /*4a90*/  MUFU.EX2 R26, R26 ;  /* 0x0000001a001a7308 */ /* 0x000ea20000000800 */
[----:B0-----:R-:W-:-:S07]  /*4aa0*/  FADD.FTZ R27, R27, 1 ;  /* 0x3f8000001b1b7421 */ /* 0x001fce0000010000 */
[----:B------:R0:W-:Y:S01]  /*4ab0*/  MUFU.RCP R67, R14 ;  /* 0x0000000e00437308 */ /* 0x0001e20000001000 */
[----:B-1----:R-:W-:-:S07]  /*4ac0*/  FADD.FTZ R65, R65, 1 ;  /* 0x3f80000041417421 */ /* 0x002fce0000010000 */
[----:B------:R-:W1:Y:S01]  /*4ad0*/  MUFU.RCP R24, R24 ;  /* 0x0000001800187308 */ /* 0x000e620000001000 */
[----:B0-----:R-:W-:Y:S01]  /*4ae0*/  FMUL.FTZ R14, R13, R66 ;  /* 0x000000420d0e7220 */ /* 0x001fe20000410000 */
[----:B------:R-:W-:Y:S01]  /*4af0*/  FMUL.FTZ R13, R12, R17 ;  /* 0x000000110c0d7220 */ /* 0x000fe20000410000 */
[----:B------:R-:W-:Y:S01]  /*4b00*/  FMUL.FTZ R12, R7, R68 ;  /* 0x00000044070c7220 */ /* 0x000fe20000410000 */
[----:B--2---:R-:W-:Y:S01]  /*4b10*/  FADD.FTZ R26, R26, 1 ;  /* 0x3f8000001a1a7421 */ /* 0x004fe20000010000 */
[----:B------:R-:W-:Y:S01]  /*4b20*/  FMUL.FTZ R14, R14, R43 ;  /* 0x0000002b0e0e7220 */ /* 0x000fe20000410000 */
[----:B------:R-:W-:Y:S01]  /*4b30*/  FMUL.FTZ R13, R13, R44 ;  /* 0x0000002c0d0d7220 */ /* 0x000fe20000410000 */
[----:B------:R-:W-:Y:S01]  /*4b40*/  FMUL.FTZ R7, R12, R45 ;  /* 0x0000002d0c077220 */ /* 0x000fe20000410000 */
[----:B------:R-:W0:Y:S08]  /*4b50*/  MUFU.RCP R25, R25 ;  /* 0x0000001900197308 */ /* 0x000e300000001000 */
[----:B------:R2:W3:Y:S01]  /*4b60*/  MUFU.RCP R15, R11 ;  /* 0x0000000b000f7308 */ /* 0x0004e20000001000 */
[----:B-1----:R-:W-:-:S04]  /*4b70*/  FMUL.FTZ R23, R23, R24 ;  /* 0x0000001817177220 */ /* 0x002fc80000410000 */
[----:B------:R-:W-:-:S03]  /*4b80*/  FMUL.FTZ R52, R23, R52 ;  /* 0x0000003417347220 */ /* 0x000fc60000410000 */
[----:B------:R-:W1:Y:S01]  /*4b90*/  MUFU.RCP R70, R63 ;  /* 0x0000003f00467308 */ /* 0x000e620000001000 */
[----:B0-----:R-:W-:Y:S01]  /*4ba0*/  FMUL.FTZ R6, R6, R25 ;  /* 0x0000001906067220 */ /* 0x001fe20000410000 */
[----:B--2---:R-:W-:Y:S01]  /*4bb0*/  FMUL.FTZ R11, R62, R67 ;  /* 0x000000433e0b7220 */ /* 0x004fe20000410000 */
[----:B------:R-:W0:Y:S01]  /*4bc0*/  LDC.64 R24, c[0x0][0x2c0] ;  /* 0x0000b000ff187b82 */ /* 0x000e220000000a00 */
[----:B------:R-:W-:Y:S01]  /*4bd0*/  F2FP.BF16.F32.PACK_AB R7, R52, R7 ;  /* 0x000000073407723e */ /* 0x000fe200000010ff */
[----:B------:R-:W-:Y:S01]  /*4be0*/  FMUL.FTZ R55, R6, R55 ;  /* 0x0000003706377220 */ /* 0x000fe20000410000 */
[----:B------:R-:W-:Y:S02]  /*4bf0*/  FMUL.FTZ R11, R11, R42 ;  /* 0x0000002a0b0b7220 */ /* 0x000fe40000410000 */
[----:B------:R-:W2:Y:S01]  /*4c00*/  MUFU.RCP R69, R64 ;  /* 0x0000004000457308 */ /* 0x000ea20000001000 */
[----:B---3--:R-:W-:-:S04]  /*4c10*/  FMUL.FTZ R20, R20, R15 ;  /* 0x0000000f14147220 */ /* 0x008fc80000410000 */
[----:B------:R-:W-:-:S03]  /*4c20*/  FMUL.FTZ R20, R20, R51 ;  /* 0x0000003314147220 */ /* 0x000fc60000410000 */
[----:B------:R-:W3:Y:S01]  /*4c30*/  MUFU.RCP R12, R65 ;  /* 0x00000041000c7308 */ /* 0x000ee20000001000 */
[----:B-1----:R-:W-:-:S04]  /*4c40*/  FMUL.FTZ R15, R3, R70 ;  /* 0x00000046030f7220 */ /* 0x002fc80000410000 */
[----:B------:R-:W-:-:S03]  /*4c50*/  FMUL.FTZ R15, R15, R48 ;  /* 0x000000300f0f7220 */ /* 0x000fc60000410000 */
[----:B------:R-:W1:Y:S01]  /*4c60*/  MUFU.RCP R60, R60 ;  /* 0x0000003c003c7308 */ /* 0x000e620000001000 */
[----:B--2---:R-:W-:-:S04]  /*4c70*/  FMUL.FTZ R2, R2, R69 ;  /* 0x0000004502027220 */ /* 0x004fc80000410000 */
[----:B------:R-:W-:-:S03]  /*4c80*/  FMUL.FTZ R2, R2, R49 ;  /* 0x0000003102027220 */ /* 0x000fc60000410000 */
        /* <DEDUP_REMOVED lines=8> */
[----:B------:R-:W-:Y:S01]  /*4d10*/  FMUL.FTZ R47, R4, R47 ;  /* 0x0000002f042f7220 */ /* 0x000fe20000410000 */
[----:B------:R-:W-:Y:S02]  /*4d20*/  F2FP.BF16.F32.PACK_AB R4, R20, R11 ;  /* 0x0000000b1404723e */ /* 0x000fe400000010ff */
[----:B------:R-:W2:Y:S01]  /*4d30*/  MUFU.RCP R63, R26 ;  /* 0x0000001a003f7308 */ /* 0x000ea20000001000 */
[----:B---3--:R-:W-:Y:S01]  /*4d40*/  FMUL.FTZ R21, R21, R16 ;  /* 0x0000001015157220 */ /* 0x008fe20000410000 */
[----:B------:R-:W-:Y:S01]  /*4d50*/  F2FP.BF16.F32.PACK_AB R11, R9, R2 ;  /* 0x00000002090b723e */ /* 0x000fe200000010ff */
[----:B0-----:R-:W-:Y:S02]  /*4d60*/  IMAD R2, R37, R24, RZ ;  /* 0x0000001825027224 */ /* 0x001fe400078e02ff */
[----:B------:R-:W-:-:S03]  /*4d70*/  FMUL.FTZ R21, R21, R50 ;  /* 0x0000003215157220 */ /* 0x000fc60000410000 */
[----:B------:R-:W0:Y:S01]  /*4d80*/  MUFU.RCP R27, R27 ;  /* 0x0000001b001b7308 */ /* 0x000e220000001000 */
[----:B-1----:R-:W-:Y:S01]  /*4d90*/  FMUL.FTZ R22, R22, R19 ;  /* 0x0000001316167220 */ /* 0x002fe20000410000 */
[----:B------:R-:W-:Y:S01]  /*4da0*/  BAR.SYNC.DEFER_BLOCKING 0x0 ;  /* 0x0000000000007b1d */ /* 0x000fe20000010000 */
[----:B------:R-:W-:Y:S01]  /*4db0*/  F2FP.BF16.F32.PACK_AB R5, R21, R14 ;  /* 0x0000000e1505723e */ /* 0x000fe200000010ff */
[----:B------:R-:W-:Y:S02]  /*4dc0*/  IMAD R21, R36, R25, R2 ;  /* 0x0000001924157224 */ /* 0x000fe400078e0202 */
[----:B------:R-:W-:Y:S01]  /*4dd0*/  FMUL.FTZ R22, R22, R53 ;  /* 0x0000003516167220 */ /* 0x000fe20000410000 */
[----:B--2---:R-:W-:-:S04]  /*4de0*/  FMUL.FTZ R3, R8, R63 ;  /* 0x0000003f08037220 */ /* 0x004fc80000410000 */
[----:B------:R-:W-:Y:S02]  /*4df0*/  F2FP.BF16.F32.PACK_AB R6, R22, R13 ;  /* 0x0000000d1606723e */ /* 0x000fe400000010ff */
[----:B------:R-:W-:Y:S01]  /*4e00*/  F2FP.BF16.F32.PACK_AB R8, R55, R46 ;  /* 0x0000002e3708723e */ /* 0x000fe200000010ff */
[----:B------:R-:W-:Y:S01]  /*4e10*/  FMUL.FTZ R54, R3, R54 ;  /* 0x0000003603367220 */ /* 0x000fe20000410000 */
[----:B------:R-:W-:Y:S01]  /*4e20*/  IMAD.WIDE.U32 R2, R36, R24, UR6 ;  /* 0x0000000624027e25 */ /* 0x000fe2000f8e0018 */
[----:B------:R-:W-:-:S03]  /*4e30*/  ULDC.64 UR6, c[0x0][0x2c8] ;  /* 0x0000b20000067ab9 */ /* 0x000fc60000000a00 */
[----:B0-----:R-:W-:Y:S01]  /*4e40*/  FMUL.FTZ R10, R10, R27 ;  /* 0x0000001b0a0a7220 */ /* 0x001fe20000410000 */
[----:B------:R-:W-:Y:S01]  /*4e50*/  F2FP.BF16.F32.PACK_AB R9, R54, R47 ;  /* 0x0000002f3609723e */ /* 0x000fe200000010ff */
[----:B------:R-:W-:Y:S01]  /*4e60*/  IMAD R20, R40, UR6, RZ ;  /* 0x0000000628147c24 */ /* 0x000fe2000f8e02ff */
[----:B------:R-:W-:Y:S01]  /*4e70*/  IADD3 R3, R3, R21, RZ ;  /* 0x0000001503037210 */ /* 0x000fe20007ffe0ff */
[----:B------:R-:W-:Y:S02]  /*4e80*/  FMUL.FTZ R10, R10, R57 ;  /* 0x000000390a0a7220 */ /* 0x000fe40000410000 */
[----:B------:R-:W-:-:S03]  /*4e90*/  IMAD.WIDE.U32 R2, R41, UR6, R2 ;  /* 0x0000000629027c25 */ /* 0x000fc6000f8e0002 */
[----:B------:R-:W-:Y:S01]  /*4ea0*/  F2FP.BF16.F32.PACK_AB R10, R10, R15 ;  /* 0x0000000f0a0a723e */ /* 0x000fe200000010ff */
[----:B------:R0:W-:Y:S04]  /*4eb0*/  STS.128 [R58], R4 ;  /* 0x000000043a007388 */ /* 0x0001e80000000c00 */
[----:B------:R-:W-:Y:S01]  /*4ec0*/  STS.128 [R58+0x10], R8 ;  /* 0x000010083a007388 */ /* 0x000fe20000000c00 */
        /* <DEDUP_REMOVED lines=15> */
.L_x_4399:
        /* <DEDUP_REMOVED lines=12> */
.L_x_5283:


//--------------------- .text._Z25selective_scan_fwd_kernelI32Selective_Scan_fwd_kernel_traitsILi32ELi16ELi1ELb1ELb1ELb0ELb0EN3c108BFloat16EfEEv13SSMParamsBase --------------------------
	.section	.text._Z25selective_scan_fwd_kernelI32Selective_Scan_fwd_kernel_traitsILi32ELi16ELi1ELb1ELb1ELb0ELb0EN3c108BFloat16EfEEv13SSMParamsBase,"ax",@progbits
	.align	128
        .global         _Z25selective_scan_fwd_kernelI32Selective_Scan_fwd_kernel_traitsILi32ELi16ELi1ELb1ELb1ELb0ELb0EN3c108BFloat16EfEEv13SSMParamsBase
        .type           _Z25selective_scan_fwd_kernelI32Selective_Scan_fwd_kernel_traitsILi32ELi16ELi1ELb1ELb1ELb0ELb0EN3c108BFloat16EfEEv13SSMParamsBase,@function
        .size           _Z25selective_scan_fwd_kernelI32Selective_Scan_fwd_kernel_traitsILi32ELi16ELi1ELb1ELb1ELb0ELb0EN3c108BFloat16EfEEv13SSMParamsBase,(.L_x_5284 - _Z25selective_scan_fwd_kernelI32Selective_Scan_fwd_kernel_traitsILi32ELi16ELi1ELb1ELb1ELb0ELb0EN3c108BFloat16EfEEv13SSMParamsBase)
        .other          _Z25selective_scan_fwd_kernelI32Selective_Scan_fwd_kernel_traitsILi32ELi16ELi1ELb1ELb1ELb0ELb0EN3c108BFloat16EfEEv13SSMParamsBase,@"STO_CUDA_ENTRY STV_DEFAULT"
_Z25selective_scan_fwd_kernelI32Selective_Scan_fwd_kernel_traitsILi32ELi16ELi1ELb1ELb1ELb0ELb0EN3c108BFloat16EfEEv13SSMParamsBase:
.text._Z25selective_scan_fwd_kernelI32Selective_Scan_fwd_kernel_traitsILi32ELi16ELi1ELb1ELb1ELb0ELb0EN3c108BFloat16EfEEv13SSMParamsBase:
        /* <DEDUP_REMOVED lines=81> */
[----:B------:R-:W-:Y:S01]  /*0510*/  IMAD.WIDE.U32 R6, R0, UR6, R6 ;  /* 0x0000000600067c25 */ /* 0x000fe2000f8e0006 */
[----:B------:R-:W-:-:S03]  /*0520*/  IADD3 R19, R3, R19, RZ ;  /* 0x0000001303137210 */ /* 0x000fc60007ffe0ff */
[----:B------:R-:W-:Y:S01]  /*0530*/  IMAD R11, R0, UR7, R11 ;  /* 0x00000007000b7c24 */ /* 0x000fe2000f8e020b */
[----:B0-----:R-:W-:Y:S01]  /*0540*/  SHF.L.U32 R0, R9, 0x1, RZ ;  /* 0x0000000109007819 */ /* 0x001fe200000006ff */
[----:B------:R-:W-:Y:S01]  /*0550*/  IMAD.WIDE.U32 R4, R29, UR10, R4 ;  /* 0x0000000a1d047c25 */ /* 0x000fe2000f8e0004 */
[----:B-1----:R-:W-:Y:S01]  /*0560*/  LEA R16, P2, R6, R22, 0x1 ;  /* 0x0000001606107211 */ /* 0x002fe200078408ff */
[----:B---3--:R-:W-:Y:S01]  /*0570*/  ULEA UR5, UR5, UR4, 0x18 ;  /* 0x0000000405057291 */ /* 0x008fe2000f8ec03f */
[----:B------:R-:W-:Y:S02]  /*0580*/  IADD3 R3, R7, R11, RZ ;  /* 0x0000000b07037210 */ /* 0x000fe40007ffe0ff */
[----:B------:R-:W-:Y:S01]  /*0590*/  LOP3.LUT R0, R0, 0xffffffc0, RZ, 0xc0, !PT ;  /* 0xffffffc000007812 */ /* 0x000fe200078ec0ff */
[----:B------:R-:W-:Y:S01]  /*05a0*/  UMOV UR4, URZ ;  /* 0x0000003f00047c82 */ /* 0x000fe20008000000 */
[----:B------:R-:W-:Y:S02]  /*05b0*/  IADD3 R17, R5, R17, RZ ;  /* 0x0000001105117210 */ /* 0x000fe40007ffe0ff */
[----:B----4-:R-:W-:-:S02]  /*05c0*/  LEA R20, P0, R2, R20, 0x1 ;  /* 0x0000001402147211 */ /* 0x010fc400078008ff */
[----:B------:R-:W-:Y:S02]  /*05d0*/  LEA.HI.X R6, R6, R23, R3, 0x1, P2 ;  /* 0x0000001706067211 */ /* 0x000fe400010f0c03 */
[----:B------:R-:W-:Y:S02]  /*05e0*/  LEA.HI.X R19, R2, R21, R19, 0x1, P0 ;  /* 0x0000001502137211 */ /* 0x000fe400000f0c13 */
[----:B------:R-:W-:Y:S02]  /*05f0*/  LOP3.LUT R23, R0, 0x1f, R9, 0xf8, !PT ;  /* 0x0000001f00177812 */ /* 0x000fe400078ef809 */
[C---:B--2---:R-:W-:Y:S02]  /*0600*/  LEA R18, P1, R4.reuse, R14, 0x1 ;  /* 0x0000000e04127211 */ /* 0x044fe400078208ff */
[----:B------:R-:W-:Y:S02]  /*0610*/  LOP3.LUT R22, R9, 0x1f, RZ, 0xc0, !PT ;  /* 0x0000001f09167812 */ /* 0x000fe400078ec0ff */
[----:B------:R-:W-:-:S02]  /*0620*/  LEA.HI.X R17, R4, R15, R17, 0x1, P1 ;  /* 0x0000000f04117211 */ /* 0x000fc400008f0c11 */
[----:B------:R-:W-:Y:S02]  /*0630*/  LEA R21, R71, UR5, 0x4 ;  /* 0x0000000547157c11 */ /* 0x000fe4000f8e20ff */
[----:B------:R-:W-:-:S07]  /*0640*/  MOV R0, R6 ;  /* 0x0000000600007202 */ /* 0x000fce0000000f00 */
.L_x_4436:
        /* <DEDUP_REMOVED lines=82> */
.L_x_4401:
[----:B------:R-:W-:Y:S05]  /*0b70*/  BSYNC B0 ;  /* 0x0000000000007941 */ /* 0x000fea0003800000 */
.L_x_4400:
        /* <DEDUP_REMOVED lines=38> */
.L_x_4403:
[----:B------:R-:W-:Y:S05]  /*0de0*/  BSYNC B0 ;  /* 0x0000000000007941 */ /* 0x000fea0003800000 */
.L_x_4402:
        /* <DEDUP_REMOVED lines=37> */
.L_x_4405:
[----:B------:R-:W-:Y:S05]  /*1040*/  BSYNC B0 ;  /* 0x0000000000007941 */ /* 0x000fea0003800000 */
.L_x_4404:
        /* <DEDUP_REMOVED lines=38> */
.L_x_4407:
[----:B------:R-:W-:Y:S05]  /*12b0*/  BSYNC B0 ;  /* 0x0000000000007941 */ /* 0x000fea0003800000 */
.L_x_4406:
        /* <DEDUP_REMOVED lines=38> */
.L_x_4409:
[----:B------:R-:W-:Y:S05]  /*1520*/  BSYNC B0 ;  /* 0x0000000000007941 */ /* 0x000fea0003800000 */
.L_x_4408:
        /* <DEDUP_REMOVED lines=42> */
.L_x_4411:
[----:B------:R-:W-:Y:S05]  /*17d0*/  BSYNC B0 ;  /* 0x0000000000007941 */ /* 0x000fea0003800000 */
.L_x_4410:
        /* <DEDUP_REMOVED lines=41> */
.L_x_4413:
[----:B------:R-:W-:Y:S05]  /*1a70*/  BSYNC B0 ;  /* 0x0000000000007941 */ /* 0x000fea0003800000 */
.L_x_4412:
[----:B------:R-:W-:Y:S01]  /*1a80*/  ISETP.EQ.OR P4, PT, RZ, UR6, P4 ;  /* 0x00000006ff007c0c */ /* 0x000fe2000a782670 */
[----:B------:R-:W-:Y:S01]  /*1a90*/  BSSY B0, `(.L_x_4414) ;  /* 0x0000029000007945 */ /* 0x000fe20003800000 */
[----:B------:R-:W-:Y:S02]  /*1aa0*/  SHF.L.U32 R45, R30, 0x10, RZ ;  /* 0x000000101e2d7819 */ /* 0x000fe400000006ff */
[----:B------:R-:W-:Y:S02]  /*1ab0*/  PRMT R7, R6, 0x7632, R7 ;  /* 0x0000763206077816 */ /* 0x000fe40000000007 */
        /* <DEDUP_REMOVED lines=38> */
.L_x_4415:
[----:B------:R-:W-:Y:S05]  /*1d20*/  BSYNC B0 ;  /* 0x0000000000007941 */ /* 0x000fea0003800000 */
.L_x_4414:
        /* <DEDUP_REMOVED lines=42> */
.L_x_4417:
[----:B------:R-:W-:Y:S05]  /*1fd0*/  BSYNC B0 ;  /* 0x0000000000007941 */ /* 0x000fea0003800000 */
.L_x_4416:
        /* <DEDUP_REMOVED lines=40> */
.L_x_4419:
[----:B------:R-:W-:Y:S05]  /*2260*/  BSYNC B0 ;  /* 0x0000000000007941 */ /* 0x000fea0003800000 */
.L_x_4418:
        /* <DEDUP_REMOVED lines=44> */
.L_x_4421:
[----:B------:R-:W-:Y:S05]  /*2530*/  BSYNC B0 ;  /* 0x0000000000007941 */ /* 0x000fea0003800000 */
.L_x_4420:
        /* <DEDUP_REMOVED lines=33> */
.L_x_4423:
[----:B------:R-:W-:Y:S05]  /*2750*/  BSYNC B0 ;  /* 0x0000000000007941 */ /* 0x000fea0003800000 */
.L_x_4422:
        /* <DEDUP_REMOVED lines=33> */
.L_x_4425:
[----:B------:R-:W-:Y:S05]  /*2970*/  BSYNC B0 ;  /* 0x0000000000007941 */ /* 0x000fea0003800000 */
.L_x_4424:
        /* <DEDUP_REMOVED lines=33> */
.L_x_4427:
[----:B------:R-:W-:Y:S05]  /*2b90*/  BSYNC B0 ;  /* 0x0000000000007941 */ /* 0x000fea0003800000 */
.L_x_4426:
        /* <DEDUP_REMOVED lines=33> */
.L_x_4429:
[----:B------:R-:W-:Y:S05]  /*2db0*/  BSYNC B0 ;  /* 0x0000000000007941 */ /* 0x000fea0003800000 */
.L_x_4428:
        /* <DEDUP_REMOVED lines=33> */
.L_x_4431:
[----:B------:R-:W-:Y:S05]  /*2fd0*/  BSYNC B0 ;  /* 0x0000000000007941 */ /* 0x000fea0003800000 */
.L_x_4430:
        /* <DEDUP_REMOVED lines=48> */
.L_x_4435:
[----:B------:R-:W-:Y:S01]  /*32e0*/  IMAD R6, R28, UR10, RZ ;  /* 0x0000000a1c067c24 */ /* 0x000fe2000f8e02ff */
[----:B------:R-:W-:Y:S01]  /*32f0*/  SHF.R.S32.HI R91, RZ, 0x1f, R83 ;  /* 0x0000001fff5b7819 */ /* 0x000fe20000011453 */
[----:B0-----:R-:W-:-:S04]  /*3300*/  IMAD.WIDE.U32 R4, R29, UR10, RZ ;  /* 0x0000000a1d047c25 */ /* 0x001fc8000f8e00ff */
[----:B------:R-:W-:Y:S02]  /*3310*/  IMAD R7, R29, UR11, R6 ;  /* 0x0000000b1d077c24 */ /* 0x000fe4000f8e0206 */
[C---:B------:R-:W-:Y:S02]  /*3320*/  IMAD R6, R91.reuse, UR12, RZ ;  /* 0x0000000c5b067c24 */ /* 0x040fe4000f8e02ff */
[----:B------:R-:W-:Y:S01]  /*3330*/  IMAD R10, R91, UR16, RZ ;  /* 0x000000105b0a7c24 */ /* 0x000fe2000f8e02ff */
[----:B------:R-:W-:Y:S01]  /*3340*/  IADD3 R5, R5, R7, RZ ;  /* 0x0000000705057210 */ /* 0x000fe20007ffe0ff */
[C---:B------:R-:W-:Y:S02]  /*3350*/  IMAD R7, R83.reuse, UR13, R6 ;  /* 0x0000000d53077c24 */ /* 0x040fe4000f8e0206 */
[----:B------:R-:W-:-:S05]  /*3360*/  IMAD.WIDE.U32 R8, R83, UR12, R4 ;  /* 0x0000000c53087c25 */ /* 0x000fca000f8e0004 */
[----:B------:R-:W-:Y:S01]  /*3370*/  IADD3 R5, R9, R7, RZ ;  /* 0x0000000709057210 */ /* 0x000fe20007ffe0ff */
[----:B------:R-:W-:Y:S01]  /*3380*/  IMAD.WIDE.U32 R6, R83, UR16, RZ ;  /* 0x0000001053067c25 */ /* 0x000fe2000f8e00ff */
[----:B------:R-:W-:-:S03]  /*3390*/  LEA R4, P0, R8, UR14, 0x2 ;  /* 0x0000000e08047c11 */ /* 0x000fc6000f8010ff */
[----:B------:R-:W-:Y:S01]  /*33a0*/  IMAD R9, R83, UR17, R10 ;  /* 0x0000001153097c24 */ /* 0x000fe2000f8e020a */
[----:B------:R-:W-:Y:S02]  /*33b0*/  LEA.HI.X R5, R8, UR15, R5, 0x2, P0 ;  /* 0x0000000f08057c11 */ /* 0x000fe400080f1405 */
[C---:B------:R-:W-:Y:S02]  /*33c0*/  LEA R8, P0, R6.reuse, R16, 0x1 ;  /* 0x0000001006087211 */ /* 0x040fe400078008ff */
[----:B------:R-:W-:Y:S01]  /*33d0*/  IADD3 R7, R7, R9, RZ ;  /* 0x0000000907077210 */ /* 0x000fe20007ffe0ff */
[----:B------:R-:W3:Y:S03]  /*33e0*/  LDG.E R4, desc[UR8][R4.64] ;  /* 0x0000000804047981 */ /* 0x000ee6000c1e1900 */
[----:B------:R-:W-:-:S03]  /*33f0*/  LEA.HI.X R9, R6, R0, R7, 0x1, P0 ;  /* 0x0000000006097211 */ /* 0x000fc600000f0c07 */
[----:B------:R-:W-:-:S05]  /*3400*/  IMAD.WIDE R6, R23, 0x10, R8 ;  /* 0x0000001017067825 */ /* 0x000fca00078e0208 */
[----:B------:R-:W4:Y:S04]  /*3410*/  LDG.E.128 R8, desc[UR8][R6.64] ;  /* 0x0000000806087981 */ /* 0x000f28000c1e1d00 */
[----:B------:R-:W2:Y:S01]  /*3420*/  LDG.E.128 R12, desc[UR8][R6.64+0x200] ;  /* 0x00020008060c7981 */ /* 0x000ea2000c1e1d00 */
[----:B------:R-:W-:Y:S01]  /*3430*/  LEA R84, R71, UR5, 0x5 ;  /* 0x0000000547547c11 */ /* 0x000fe2000f8e28ff */
[----:B------:R-:W-:Y:S02]  /*3440*/  IMAD R88, R28, UR18, RZ ;  /* 0x000000121c587c24 */ /* 0x000fe4000f8e02ff */
[----:B------:R-:W-:-:S04]  /*3450*/  IMAD.WIDE.U32 R30, R29, UR18, RZ ;  /* 0x000000121d1e7c25 */ /* 0x000fc8000f8e00ff */
[----:B------:R-:W-:-:S05]  /*3460*/  IMAD R93, R29, UR19, R88 ;  /* 0x000000131d5d7c24 */ /* 0x000fca000f8e0258 */
[----:B------:R-:W-:Y:S02]  /*3470*/  IADD3 R31, R31, R93, RZ ;  /* 0x0000005d1f1f7210 */ /* 0x000fe40007ffe0ff */
[----:B------:R-:W-:Y:S01]  /*3480*/  ISETP.GE.AND P1, PT, R71, 0x8, PT ;  /* 0x000000084700780c */ /* 0x000fe20003f26270 */
[----:B------:R-:W0:Y:S01]  /*3490*/  S2UR UR6, SR_CgaCtaId ;  /* 0x00000000000679c3 */ /* 0x000e220000008800 */
[----:B---3--:R-:W-:-:S04]  /*34a0*/  FMUL.FTZ R92, R4, 1.4426950216293334961 ;  /* 0x3fb8aa3b045c7820 */ /* 0x008fc80000410000 */
[C---:B------:R-:W-:Y:S01]  /*34b0*/  FMUL.FTZ R86, R92.reuse, R32 ;  /* 0x000000205c567220 */ /* 0x040fe20000410000 */
[C---:B------:R-:W-:Y:S01]  /*34c0*/  FMUL.FTZ R85, R92.reuse, R37 ;  /* 0x000000255c557220 */ /* 0x040fe20000410000 */
[C---:B------:R-:W-:Y:S01]  /*34d0*/  FMUL.FTZ R90, R92.reuse, R36 ;  /* 0x000000245c5a7220 */ /* 0x040fe20000410000 */
[C---:B------:R-:W-:Y:S01]  /*34e0*/  FMUL.FTZ R87, R92.reuse, R38 ;  /* 0x000000265c577220 */ /* 0x040fe20000410000 */
[C---:B------:R-:W-:Y:S01]  /*34f0*/  FMUL.FTZ R89, R92.reuse, R35 ;  /* 0x000000235c597220 */ /* 0x040fe20000410000 */
[----:B------:R-:W-:Y:S01]  /*3500*/  FMUL.FTZ R88, R92, R40 ;  /* 0x000000285c587220 */ /* 0x000fe20000410000 */
[----:B------:R-:W3:Y:S01]  /*3510*/  MUFU.EX2 R86, R86 ;  /* 0x0000005600567308 */ /* 0x000ee20000000800 */
[----:B----4-:R-:W-:Y:S04]  /*3520*/  STS.128 [R21], R8 ;  /* 0x0000000815007388 */ /* 0x010fe80000000c00 */
[----:B--2---:R2:W-:Y:S01]  /*3530*/  STS.128 [R21+0x200], R12 ;  /* 0x0002000c15007388 */ /* 0x0045e20000000c00 */
[----:B------:R-:W-:-:S03]  /*3540*/  NOP ;  /* 0x0000000000007918 */ /* 0x000fc60000000000 */
[----:B------:R-:W4:Y:S01]  /*3550*/  LDS.128 R4, [R84] ;  /* 0x0000000054047984 */ /* 0x000f220000000c00 */
[----:B------:R-:W1:Y:S03]  /*3560*/  MUFU.EX2 R85, R85 ;  /* 0x0000005500557308 */ /* 0x000e660000000800 */
[----:B------:R-:W0:Y:S05]  /*3570*/  LDS.128 R8, [R84+0x10] ;  /* 0x0000100054087984 */ /* 0x000e2a0000000c00 */
[----:B------:R-:W1:Y:S01]  /*3580*/  MUFU.EX2 R90, R90 ;  /* 0x0000005a005a7308 */ /* 0x000e620000000800 */
[----:B--2---:R-:W-:-:S04]  /*3590*/  IMAD R12, R91, UR20, RZ ;  /* 0x000000145b0c7c24 */ /* 0x004fc8000f8e02ff */
[C---:B------:R-:W-:Y:S02]  /*35a0*/  IMAD R15, R83.reuse, UR21, R12 ;  /* 0x00000015530f7c24 */ /* 0x040fe4000f8e020c */
[----:B------:R-:W-:Y:S01]  /*35b0*/  IMAD.WIDE.U32 R12, R83, UR20, R30 ;  /* 0x00000014530c7c25 */ /* 0x000fe2000f8e001e */
[----:B------:R-:W2:Y:S03]  /*35c0*/  MUFU.EX2 R87, R87 ;  /* 0x0000005700577308 */ /* 0x000ea60000000800 */
[C---:B------:R-:W-:Y:S01]  /*35d0*/  FMUL.FTZ R30, R92.reuse, R34 ;  /* 0x000000225c1e7220 */ /* 0x040fe20000410000 */
[----:B------:R-:W-:Y:S01]  /*35e0*/  IADD3 R15, R13, R15, RZ ;  /* 0x0000000f0d0f7210 */ /* 0x000fe20007ffe0ff */
[----:B------:R-:W-:Y:S01]  /*35f0*/  FMUL.FTZ R13, R92, R43 ;  /* 0x0000002b5c0d7220 */ /* 0x000fe20000410000 */
[C---:B------:R-:W-:Y:S02]  /*3600*/  LEA R14, P0, R12.reuse, UR22, 0x2 ;  /* 0x000000160c0e7c11 */ /* 0x040fe4000f8010ff */
[----:B------:R-:W2:Y:S02]  /*3610*/  MUFU.EX2 R89, R89 ;  /* 0x0000005900597308 */ /* 0x000ea40000000800 */
[----:B------:R-:W-:Y:S01]  /*3620*/  LEA.HI.X R15, R12, UR23, R15, 0x2, P0 ;  /* 0x000000170c0f7c11 */ /* 0x000fe200080f140f */
[----:B------:R-:W-:-:S05]  /*3630*/  FMUL.FTZ R12, R92, R33 ;  /* 0x000000215c0c7220 */ /* 0x000fca0000410000 */
[----:B------:R-:W2:Y:S01]  /*3640*/  MUFU.EX2 R88, R88 ;  /* 0x0000005800587308 */ /* 0x000ea20000000800 */
[----:B----4-:R-:W-:-:S07]  /*3650*/  PRMT R93, R4, 0x7632, R93 ;  /* 0x00007632045d7816 */ /* 0x010fce000000005d */
[----:B------:R-:W4:Y:S01]  /*3660*/  MUFU.EX2 R30, R30 ;  /* 0x0000001e001e7308 */ /* 0x000f220000000800 */
[C---:B------:R-:W-:Y:S02]  /*3670*/  PRMT R98, R6.reuse, 0x7632, R98 ;  /* 0x0000763206627816 */ /* 0x040fe40000000062 */
[----:B------:R-:W-:Y:S02]  /*3680*/  SHF.L.U32 R102, R6, 0x10, RZ ;  /* 0x0000001006667819 */ /* 0x000fe400000006ff */
[----:B------:R-:W-:Y:S02]  /*3690*/  SHF.L.U32 R95, R4, 0x10, RZ ;  /* 0x00000010045f7819 */ /* 0x000fe400000006ff */
[----:B------:R-:W-:Y:S01]  /*36a0*/  PRMT R96, R5, 0x7632, R96 ;  /* 0x0000763205607816 */ /* 0x000fe20000000060 */
[----:B------:R-:W4:Y:S01]  /*36b0*/  MUFU.EX2 R13, R13 ;  /* 0x0000000d000d7308 */ /* 0x000f220000000800 */
[----:B------:R-:W-:Y:S01]  /*36c0*/  SHF.L.U32 R6, R93, 0x10, RZ ;  /* 0x000000105d067819 */ /* 0x000fe200000006ff */
[----:B------:R-:W-:Y:S01]  /*36d0*/  FMUL.FTZ R94, R74, R95 ;  /* 0x0000005f4a5e7220 */ /* 0x000fe20000410000 */
[----:B------:R-:W-:Y:S01]  /*36e0*/  SHF.L.U32 R99, R5, 0x10, RZ ;  /* 0x0000001005637819 */ /* 0x000fe200000006ff */
[----:B------:R-:W-:Y:S01]  /*36f0*/  FMUL.FTZ R31, R92, R44 ;  /* 0x0000002c5c1f7220 */ /* 0x000fe20000410000 */
[----:B------:R-:W-:Y:S01]  /*3700*/  PRMT R97, R7, 0x7632, R97 ;  /* 0x0000763207617816 */ /* 0x000fe20000000061 */
[----:B------:R-:W-:Y:S01]  /*3710*/  FMUL.FTZ R93, R75, R6 ;  /* 0x000000064b5d7220 */ /* 0x000fe20000410000 */
[----:B------:R-:W-:Y:S01]  /*3720*/  SHF.L.U32 R105, R96, 0x10, RZ ;  /* 0x0000001060697819 */ /* 0x000fe200000006ff */
[----:B------:R-:W-:Y:S01]  /*3730*/  FMUL.FTZ R95, R70, R99 ;  /* 0x00000063465f7220 */ /* 0x000fe20000410000 */
[C---:B0-----:R-:W-:Y:S01]  /*3740*/  PRMT R4, R10.reuse, 0x7632, R4 ;  /* 0x000076320a047816 */ /* 0x041fe20000000004 */
[----:B------:R-:W0:Y:S01]  /*3750*/  MUFU.EX2 R12, R12 ;  /* 0x0000000c000c7308 */ /* 0x000e220000000800 */
[----:B------:R-:W-:Y:S01]  /*3760*/  SHF.L.U32 R6, R10, 0x10, RZ ;  /* 0x000000100a067819 */ /* 0x000fe200000006ff */
[-C--:B---3--:R-:W-:Y:S01]  /*3770*/  FFMA.FTZ R10, R94, R86.reuse, R93 ;  /* 0x000000565e0a7223 */ /* 0x088fe2000001005d */
[----:B-1----:R-:W-:Y:S01]  /*3780*/  FMUL.FTZ R99, R85, R86 ;  /* 0x0000005655637220 */ /* 0x002fe20000410000 */
[----:B------:R-:W-:Y:S01]  /*3790*/  FMUL.FTZ R96, R76, R105 ;  /* 0x000000694c607220 */ /* 0x000fe20000410000 */
[----:B------:R-:W-:Y:S01]  /*37a0*/  SHF.L.U32 R101, R7, 0x10, RZ ;  /* 0x0000001007657819 */ /* 0x000fe200000006ff */
[C---:B------:R-:W-:Y:S01]  /*37b0*/  FFMA.FTZ R105, R90.reuse, R10, R95 ;  /* 0x0000000a5a697223 */ /* 0x040fe2000001005f */
[----:B------:R-:W-:Y:S01]  /*37c0*/  FMUL.FTZ R10, R90, R99 ;  /* 0x000000635a0a7220 */ /* 0x000fe20000410000 */
[----:B------:R-:W-:Y:S01]  /*37d0*/  SHF.L.U32 R104, R98, 0x10, RZ ;  /* 0x0000001062687819 */ /* 0x000fe200000006ff */
[----:B------:R-:W-:Y:S01]  /*37e0*/  FMUL.FTZ R98, R69, R102 ;  /* 0x0000006645627220 */ /* 0x000fe20000410000 */
[C---:B--2---:R-:W-:Y:S01]  /*37f0*/  FFMA.FTZ R105, R87.reuse, R105, R96 ;  /* 0x0000006957697223 */ /* 0x044fe20000010060 */
[----:B------:R-:W-:Y:S01]  /*3800*/  FMUL.FTZ R102, R87, R10 ;  /* 0x0000000a57667220 */ /* 0x000fe20000410000 */
[C---:B------:R-:W-:Y:S01]  /*3810*/  FMUL.FTZ R91, R92.reuse, R39 ;  /* 0x000000275c5b7220 */ /* 0x040fe20000410000 */
[----:B------:R-:W-:Y:S01]  /*3820*/  FMUL.FTZ R99, R77, R104 ;  /* 0x000000684d637220 */ /* 0x000fe20000410000 */
[C---:B------:R-:W-:Y:S01]  /*3830*/  FFMA.FTZ R104, R89.reuse, R105, R98 ;  /* 0x0000006959687223 */ /* 0x040fe20000010062 */
[----:B------:R-:W-:Y:S01]  /*3840*/  FMUL.FTZ R109, R89, R102 ;  /* 0x00000066596d7220 */ /* 0x000fe20000410000 */
[----:B------:R-:W1:Y:S01]  /*3850*/  MUFU.EX2 R31, R31 ;  /* 0x0000001f001f7308 */ /* 0x000e620000000800 */
[----:B------:R-:W-:Y:S01]  /*3860*/  SHF.L.U32 R105, R97, 0x10, RZ ;  /* 0x0000001061697819 */ /* 0x000fe200000006ff */
[----:B------:R2:W5:Y:S01]  /*3870*/  LDG.E R15, desc[UR8][R14.64] ;  /* 0x000000080e0f7981 */ /* 0x000562000c1e1900 */
[----:B------:R-:W-:Y:S01]  /*3880*/  FMUL.FTZ R106, R92, R41 ;  /* 0x000000295c6a7220 */ /* 0x000fe20000410000 */
[----:B------:R-:W-:Y:S01]  /*3890*/  FMUL.FTZ R101, R68, R101 ;  /* 0x0000006544657220 */ /* 0x000fe20000410000 */
[C---:B------:R-:W-:Y:S01]  /*38a0*/  FFMA.FTZ R104, R88.reuse, R104, R99 ;  /* 0x0000006858687223 */ /* 0x040fe20000010063 */
[----:B------:R-:W-:Y:S01]  /*38b0*/  FMUL.FTZ R109, R88, R109 ;  /* 0x0000006d586d7220 */ /* 0x000fe20000410000 */
[----:B------:R-:W-:Y:S01]  /*38c0*/  PRMT R7, R8, 0x7632, R7 ;  /* 0x0000763208077816 */ /* 0x000fe20000000007 */
[C---:B------:R-:W-:Y:S01]  /*38d0*/  FMUL.FTZ R107, R92.reuse, R56 ;  /* 0x000000385c6b7220 */ /* 0x040fe20000410000 */
[----:B------:R-:W3:Y:S01]  /*38e0*/  MUFU.EX2 R91, R91 ;  /* 0x0000005b005b7308 */ /* 0x000ee20000000800 */
[C---:B------:R-:W-:Y:S01]  /*38f0*/  FMUL.FTZ R103, R92.reuse, R42 ;  /* 0x0000002a5c677220 */ /* 0x040fe20000410000 */
[C---:B------:R-:W-:Y:S01]  /*3900*/  FMUL.FTZ R100, R92.reuse, R61 ;  /* 0x0000003d5c647220 */ /* 0x040fe20000410000 */
[----:B--2---:R-:W-:Y:S01]  /*3910*/  FMUL.FTZ R14, R92, R45 ;  /* 0x0000002d5c0e7220 */ /* 0x004fe20000410000 */
[----:B------:R-:W-:Y:S01]  /*3920*/  SHF.L.U32 R8, R8, 0x10, RZ ;  /* 0x0000001008087819 */ /* 0x000fe200000006ff */
[----:B------:R-:W-:Y:S01]  /*3930*/  FMUL.FTZ R102, R78, R105 ;  /* 0x000000694e667220 */ /* 0x000fe20000410000 */
[----:B----4-:R-:W-:Y:S01]  /*3940*/  FFMA.FTZ R108, R30, R104, R101 ;  /* 0x000000681e6c7223 */ /* 0x010fe20000010065 */
[----:B------:R-:W-:Y:S01]  /*3950*/  SHF.L.U32 R104, R7, 0x10, RZ ;  /* 0x0000001007687819 */ /* 0x000fe200000006ff */
[----:B------:R2:W-:Y:S01]  /*3960*/  MUFU.EX2 R92, R106 ;  /* 0x0000006a005c7308 */ /* 0x0005e20000000800 */
[----:B------:R-:W-:Y:S01]  /*3970*/  FMUL.FTZ R105, R67, R8 ;  /* 0x0000000843697220 */ /* 0x000fe20000410000 */
[----:B------:R-:W-:Y:S01]  /*3980*/  FFMA.FTZ R108, R13, R108, R102 ;  /* 0x0000006c0d6c7223 */ /* 0x000fe20000010066 */
[----:B------:R-:W-:Y:S01]  /*3990*/  PRMT R5, R9, 0x7632, R5 ;  /* 0x0000763209057816 */ /* 0x000fe20000000005 */
[----:B------:R-:W-:Y:S01]  /*39a0*/  FMUL.FTZ R104, R79, R104 ;  /* 0x000000684f687220 */ /* 0x000fe20000410000 */
[----:B------:R-:W-:Y:S01]  /*39b0*/  SHF.L.U32 R9, R9, 0x10, RZ ;  /* 0x0000001009097819 */ /* 0x000fe200000006ff */
[----:B0-----:R-:W-:Y:S01]  /*39c0*/  FFMA.FTZ R108, R12, R108, R105 ;  /* 0x0000006c0c6c7223 */ /* 0x001fe20000010069 */
[----:B------:R-:W-:Y:S01]  /*39d0*/  SHF.L.U32 R5, R5, 0x10, RZ ;  /* 0x0000001005057819 */ /* 0x000fe200000006ff */
[----:B------:R-:W0:Y:S01]  /*39e0*/  MUFU.EX2 R14, R14 ;  /* 0x0000000e000e7308 */ /* 0x000e220000000800 */
[----:B--2---:R-:W-:Y:S01]  /*39f0*/  FMUL.FTZ R106, R30, R109 ;  /* 0x0000006d1e6a7220 */ /* 0x004fe20000410000 */
[----:B-1----:R-:W-:Y:S01]  /*3a00*/  FFMA.FTZ R108, R31, R108, R104 ;  /* 0x0000006c1f6c7223 */ /* 0x002fe20000010068 */
[----:B------:R-:W-:Y:S01]  /*3a10*/  SHF.L.U32 R4, R4, 0x10, RZ ;  /* 0x0000001004047819 */ /* 0x000fe200000006ff */
[----:B------:R-:W1:Y:S01]  /*3a20*/  S2R R113, SR_TID.X ;  /* 0x0000000000717919 */ /* 0x000e620000002100 */
[----:B------:R-:W-:Y:S01]  /*3a30*/  FMUL.FTZ R7, R13, R106 ;  /* 0x0000006a0d077220 */ /* 0x000fe20000410000 */
[----:B------:R-:W-:Y:S01]  /*3a40*/  FMUL.FTZ R106, R66, R9 ;  /* 0x00000009426a7220 */ /* 0x000fe20000410000 */
[----:B------:R-:W-:Y:S01]  /*3a50*/  ISETP.GE.AND P0, PT, R71, 0x1, PT ;  /* 0x000000014700780c */ /* 0x000fe20003f06270 */
[----:B------:R2:W4:Y:S01]  /*3a60*/  MUFU.EX2 R10, R107 ;  /* 0x0000006b000a7308 */ /* 0x0005220000000800 */
[----:B------:R-:W-:Y:S01]  /*3a70*/  FMUL.FTZ R8, R12, R7 ;  /* 0x000000070c087220 */ /* 0x000fe20000410000 */
[----:B---3--:R-:W-:Y:S01]  /*3a80*/  FFMA.FTZ R108, R91, R108, R106 ;  /* 0x0000006c5b6c7223 */ /* 0x008fe2000001006a */
[----:B------:R-:W-:Y:S01]  /*3a90*/  PRMT R7, R11, 0x7632, R7 ;  /* 0x000076320b077816 */ /* 0x000fe20000000007 */
[----:B------:R-:W-:Y:S01]  /*3aa0*/  BSSY B0, `(.L_x_4433) ;  /* 0x0000062000007945 */ /* 0x000fe20003800000 */
[----:B------:R-:W-:Y:S01]  /*3ab0*/  FMUL.FTZ R8, R31, R8 ;  /* 0x000000081f087220 */ /* 0x000fe20000410000 */
[----:B------:R-:W-:-:S02]  /*3ac0*/  ISETP.NE.AND P2, PT, R71, RZ, PT ;  /* 0x000000ff4700720c */ /* 0x000fc40003f45270 */
[----:B------:R3:W1:Y:S01]  /*3ad0*/  MUFU.EX2 R97, R103 ;  /* 0x0000006700617308 */ /* 0x0006620000000800 */
[----:B--2---:R-:W-:Y:S01]  /*3ae0*/  FMUL.FTZ R107, R65, R6 ;  /* 0x00000006416b7220 */ /* 0x004fe20000410000 */
[----:B------:R-:W-:-:S05]  /*3af0*/  SHF.L.U32 R7, R7, 0x10, RZ ;  /* 0x0000001007077819 */ /* 0x000fca00000006ff */
[----:B------:R-:W-:Y:S01]  /*3b00*/  FMUL.FTZ R109, R82, R7 ;  /* 0x00000007526d7220 */ /* 0x000fe20000410000 */
[----:B------:R-:W2:Y:S01]  /*3b10*/  MUFU.EX2 R100, R100 ;  /* 0x0000006400647308 */ /* 0x000ea20000000800 */
[----:B---3--:R-:W-:Y:S01]  /*3b20*/  FMUL.FTZ R103, R80, R5 ;  /* 0x0000000550677220 */ /* 0x008fe20000410000 */
[----:B------:R-:W-:-:S03]  /*3b30*/  FMUL.FTZ R5, R91, R8 ;  /* 0x000000085b057220 */ /* 0x000fc60000410000 */
[C---:B0-----:R-:W-:Y:S01]  /*3b40*/  FFMA.FTZ R108, R14.reuse, R108, R103 ;  /* 0x0000006c0e6c7223 */ /* 0x041fe20000010067 */
[----:B------:R-:W-:Y:S01]  /*3b50*/  FMUL.FTZ R9, R14, R5 ;  /* 0x000000050e097220 */ /* 0x000fe20000410000 */
[----:B------:R-:W-:Y:S01]  /*3b60*/  SHF.L.U32 R5, R11, 0x10, RZ ;  /* 0x000000100b057819 */ /* 0x000fe200000006ff */
[----:B------:R-:W-:Y:S01]  /*3b70*/  FMUL.FTZ R11, R81, R4 ;  /* 0x00000004510b7220 */ /* 0x000fe20000410000 */
[C---:B------:R-:W-:Y:S01]  /*3b80*/  FFMA.FTZ R4, R92.reuse, R108, R107 ;  /* 0x0000006c5c047223 */ /* 0x040fe2000001006b */
[----:B------:R-:W-:Y:S02]  /*3b90*/  FMUL.FTZ R9, R92, R9 ;  /* 0x000000095c097220 */ /* 0x000fe40000410000 */
[----:B------:R-:W-:Y:S01]  /*3ba0*/  FMUL.FTZ R108, R64, R5 ;  /* 0x00000005406c7220 */ /* 0x000fe20000410000 */
[C---:B----4-:R-:W-:Y:S01]  /*3bb0*/  FFMA.FTZ R5, R10.reuse, R4, R11 ;  /* 0x000000040a057223 */ /* 0x050fe2000001000b */
[----:B------:R-:W-:-:S03]  /*3bc0*/  FMUL.FTZ R4, R10, R9 ;  /* 0x000000090a047220 */ /* 0x000fc60000410000 */
[C---:B-1----:R-:W-:Y:S01]  /*3bd0*/  FFMA.FTZ R5, R97.reuse, R5, R108 ;  /* 0x0000000561057223 */ /* 0x042fe2000001006c */
[----:B------:R-:W-:-:S03]  /*3be0*/  FMUL.FTZ R7, R97, R4 ;  /* 0x0000000461077220 */ /* 0x000fc60000410000 */
[C---:B--2---:R-:W-:Y:S01]  /*3bf0*/  FFMA.FTZ R5, R100.reuse, R5, R109 ;  /* 0x0000000564057223 */ /* 0x044fe2000001006d */
        /* <DEDUP_REMOVED lines=14> */
[----:B------:R-:W-:Y:S01]  /*3ce0*/  MOV R6, 0x3f800000 ;  /* 0x3f80000000067802 */ /* 0x000fe20000000f00 */
[----:B-1----:R-:W-:-:S03]  /*3cf0*/  @P0 FMUL.FTZ R4, R4, R7 ;  /* 0x0000000704040220 */ /* 0x002fc60000410000 */
[----:B------:R-:W0:Y:S01]  /*3d00*/  SHFL.UP PT, R110, R5, 0x8, RZ ;  /* 0x05000000056e7989 */ /* 0x000e2200000e00ff */
[----:B------:R-:W-:Y:S02]  /*3d10*/  ISETP.NE.AND P0, PT, R22, RZ, PT ;  /* 0x000000ff1600720c */ /* 0x000fe40003f05270 */
[----:B------:R-:W-:Y:S01]  /*3d20*/  MOV R7, RZ ;  /* 0x000000ff00077202 */ /* 0x000fe20000000f00 */
[----:B------:R-:W1:Y:S01]  /*3d30*/  SHFL.UP PT, R9, R4, 0x8, RZ ;  /* 0x0500000004097989 */ /* 0x000e6200000e00ff */
[----:B------:R-:W-:-:S13]  /*3d40*/  ISETP.EQ.OR P0, PT, RZ, UR4, P0 ;  /* 0x00000004ff007c0c */ /* 0x000fda0008702670 */
[----:B------:R-:W-:Y:S01]  /*3d50*/  @!P0 LEA R8, R83, UR5, 0x3 ;  /* 0x0000000553088c11 */ /* 0x000fe2000f8e18ff */
[----:B------:R-:W-:Y:S02]  /*3d60*/  UMOV UR5, 0x400 ;  /* 0x0000040000057882 */ /* 0x000fe40000000000 */
[----:B------:R-:W-:Y:S02]  /*3d70*/  ULEA UR5, UR6, UR5, 0x18 ;  /* 0x0000000506057291 */ /* 0x000fe4000f8ec03f */
[----:B------:R-:W-:Y:S01]  /*3d80*/  @!P0 LDS.64 R6, [R8+0x450] ;  /* 0x0004500008068984 */ /* 0x000fe20000000a00 */
[C---:B0-----:R-:W-:Y:S01]  /*3d90*/  @P1 FFMA.FTZ R5, R4.reuse, R110, R5 ;  /* 0x0000006e04051223 */ /* 0x041fe20000010005 */
[----:B------:R-:W-:Y:S01]  /*3da0*/  ISETP.GE.AND P0, PT, R71, 0x10, PT ;  /* 0x000000104700780c */ /* 0x000fe20003f06270 */
[----:B-1----:R-:W-:-:S03]  /*3db0*/  @P1 FMUL.FTZ R4, R4, R9 ;  /* 0x0000000904041220 */ /* 0x002fc60000410000 */
[----:B------:R-:W0:Y:S01]  /*3dc0*/  SHFL.UP PT, R110, R5, 0x10, RZ ;  /* 0x06000000056e7989 */ /* 0x000e2200000e00ff */
[----:B------:R-:W-:-:S03]  /*3dd0*/  ISETP.NE.AND P1, PT, R71, 0x1f, PT ;  /* 0x0000001f4700780c */ /* 0x000fc60003f25270 */
[----:B------:R-:W1:Y:S05]  /*3de0*/  SHFL.UP PT, R9, R4, 0x10, RZ ;  /* 0x0600000004097989 */ /* 0x000e6a00000e00ff */
[C---:B0-----:R-:W-:Y:S01]  /*3df0*/  @P0 FFMA.FTZ R5, R4.reuse, R110, R5 ;  /* 0x0000006e04050223 */ /* 0x041fe20000010005 */
[----:B-1----:R-:W-:-:S04]  /*3e00*/  @P0 FMUL.FTZ R4, R4, R9 ;  /* 0x0000000904040220 */ /* 0x002fc80000410000 */
[----:B------:R-:W0:Y:S01]  /*3e10*/  SHFL.UP PT, R112, R5, 0x1, RZ ;  /* 0x0420000005707989 */ /* 0x000e2200000e00ff */
[----:B------:R-:W-:-:S03]  /*3e20*/  ISETP.NE.AND P0, PT, R113, RZ, PT ;  /* 0x000000ff7100720c */ /* 0x000fc60003f05270 */
[----:B------:R-:W-:Y:S01]  /*3e30*/  @!P1 STS.64 [UR5+0x430], R4 ;  /* 0x00043004ff009988 */ /* 0x000fe20008000a05 */
[----:B------:R-:W-:Y:S06]  /*3e40*/  BAR.SYNC.DEFER_BLOCKING 0x0 ;  /* 0x0000000000007b1d */ /* 0x000fec0000010000 */
[----:B------:R-:W1:Y:S01]  /*3e50*/  SHFL.UP PT, R110, R4, 0x1, RZ ;  /* 0x04200000046e7989 */ /* 0x000e6200000e00ff */
[----:B0-----:R-:W-:-:S03]  /*3e60*/  @!P2 MOV R112, R7 ;  /* 0x000000070070a202 */ /* 0x001fc60000000f00 */
[----:B------:R-:W-:Y:S04]  /*3e70*/  @!P2 STS.64 [UR5+0x440], R6 ;  /* 0x00044006ff00a988 */ /* 0x000fe80008000a05 */
[----:B------:R-:W0:Y:S01]  /*3e80*/  LDS.64 R8, [UR5+0x430] ;  /* 0x00043005ff087984 */ /* 0x000e220008000a00 */
[----:B------:R-:W-:Y:S01]  /*3e90*/  BAR.SYNC.DEFER_BLOCKING 0x0 ;  /* 0x0000000000007b1d */ /* 0x000fe20000010000 */
[----:B-1----:R-:W-:-:S05]  /*3ea0*/  @!P2 MOV R110, R6 ;  /* 0x00000006006ea202 */ /* 0x002fca0000000f00 */
[----:B------:R-:W1:Y:S01]  /*3eb0*/  LDS R111, [UR5+0x444] ;  /* 0x00044405ff6f7984 */ /* 0x000e620008000800 */
[C---:B0-----:R-:W-:Y:S01]  /*3ec0*/  FFMA.FTZ R9, R8.reuse, R7, R9 ;  /* 0x0000000708097223 */ /* 0x041fe20000010009 */
[----:B------:R-:W-:Y:S01]  /*3ed0*/  FMUL.FTZ R8, R8, R6 ;  /* 0x0000000608087220 */ /* 0x000fe20000410000 */
        /* <DEDUP_REMOVED lines=30> */
.L_x_4434:
[----:B------:R-:W-:Y:S05]  /*40c0*/  BSYNC B0 ;  /* 0x0000000000007941 */ /* 0x000fea0003800000 */
.L_x_4433:
[----:B------:R-:W-:Y:S01]  /*40d0*/  FFMA.FTZ R103, R14, R106, R103 ;  /* 0x0000006a0e677223 */ /* 0x000fe20000010067 */
[----:B------:R-:W-:Y:S01]  /*40e0*/  IADD3 R83, R83, 0x1, RZ ;  /* 0x0000000153537810 */ /* 0x000fe20007ffe0ff */
[C---:B-----5:R-:W-:Y:S01]  /*40f0*/  FFMA.FTZ R54, R15.reuse, R85, R54 ;  /* 0x000000550f367223 */ /* 0x060fe20000010036 */
[----:B------:R-:W-:Y:S01]  /*4100*/  FFMA.FTZ R55, R15, R86, R55 ;  /* 0x000000560f377223 */ /* 0x000fe20000010037 */
[----:B------:R-:W-:Y:S01]  /*4110*/  FFMA.FTZ R107, R92, R103, R107 ;  /* 0x000000675c6b7223 */ /* 0x000fe2000001006b */
[----:B------:R-:W-:Y:S01]  /*4120*/  ISETP.GE.AND P0, PT, R83, UR24, PT ;  /* 0x0000001853007c0c */ /* 0x000fe2000bf06270 */
[C---:B------:R-:W-:Y:S01]  /*4130*/  FFMA.FTZ R57, R15.reuse, R90, R57 ;  /* 0x0000005a0f397223 */ /* 0x040fe20000010039 */
[C---:B------:R-:W-:Y:S01]  /*4140*/  FFMA.FTZ R58, R15.reuse, R87, R58 ;  /* 0x000000570f3a7223 */ /* 0x040fe2000001003a */
        /* <DEDUP_REMOVED lines=16> */
.L_x_4432:
[----:B------:R-:W-:Y:S01]  /*4250*/  BAR.SYNC.DEFER_BLOCKING 0x0 ;  /* 0x0000000000007b1d */ /* 0x000fe20000010000 */
[----:B0-----:R-:W-:Y:S01]  /*4260*/  F2FP.BF16.F32.PACK_AB R7, R63, R62 ;  /* 0x0000003e3f07723e */ /* 0x001fe200000010ff */
        /* <DEDUP_REMOVED lines=41> */
.L_x_4437:
        /* <DEDUP_REMOVED lines=16> */
.L_x_5284:


//--------------------- .text._Z25selective_scan_fwd_kernelI32Selective_Scan_fwd_kernel_traitsILi32ELi16ELi1ELb1ELb1ELb0ELb1EN3c108BFloat16EfEEv13SSMParamsBase --------------------------
	.section	.text._Z25selective_scan_fwd_kernelI32Selective_Scan_fwd_kernel_traitsILi32ELi16ELi1ELb1ELb1ELb0ELb1EN3c108BFloat16EfEEv13SSMParamsBase,"ax",@progbits
	.align	128
        .global         _Z25selective_scan_fwd_kernelI32Selective_Scan_fwd_kernel_traitsILi32ELi16ELi1ELb1ELb1ELb0ELb1EN3c108BFloat16EfEEv13SSMParamsBase
        .type           _Z25selective_scan_fwd_kernelI32Selective_Scan_fwd_kernel_traitsILi32ELi16ELi1ELb1ELb1ELb0ELb1EN3c108BFloat16EfEEv13SSMParamsBase,@function
        .size           _Z25selective_scan_fwd_kernelI32Selective_Scan_fwd_kernel_traitsILi32ELi16ELi1ELb1ELb1ELb0ELb1EN3c108BFloat16EfEEv13SSMParamsBase,(.L_x_5285 - _Z25selective_scan_fwd_kernelI32Selective_Scan_fwd_kernel_traitsILi32ELi16ELi1ELb1ELb1ELb0ELb1EN3c108BFloat16EfEEv13SSMParamsBase)
        .other          _Z25selective_scan_fwd_kernelI32Selective_Scan_fwd_kernel_traitsILi32ELi16ELi1ELb1ELb1ELb0ELb1EN3c108BFloat16EfEEv13SSMParamsBase,@"STO_CUDA_ENTRY STV_DEFAULT"
_Z25selective_scan_fwd_kernelI32Selective_Scan_fwd_kernel_traitsILi32ELi16ELi1ELb1ELb1ELb0ELb1EN3c108BFloat16EfEEv13SSMParamsBase:
.text._Z25selective_scan_fwd_kernelI32Selective_Scan_fwd_kernel_traitsILi32ELi16ELi1ELb1ELb1ELb0ELb1EN3c108BFloat16EfEEv13SSMParamsBase:
        /* <DEDUP_REMOVED lines=10> */
[----:B------:R-:W-:-:S03]  /*00a0*/  ISETP.NE.AND.EX P1, PT, RZ, UR7, PT, P1 ;  /* 0x00000007ff007c0c */ /* 0x000fc6000bf25310 */
        /* <DEDUP_REMOVED lines=31> */
[----:B0-----:R-:W-:-:S04]  /*02a0*/  IMAD.WIDE.U32 R6, R29, UR6, RZ ;  /* 0x000000061d067c25 */ /* 0x001fc8000f8e00ff */
[----:B------:R-:W-:Y:S02]  /*02b0*/  IMAD R9, R29, UR7, R4 ;  /* 0x000000071d097c24 */ /* 0x000fe4000f8e0204 */
[----:B------:R-:W-:Y:S02]  /*02c0*/  IMAD R8, R31, UR4, RZ ;  /* 0x000000041f087c24 */ /* 0x000fe4000f8e02ff */
[----:B------:R-:W-:Y:S01]  /*02d0*/  IMAD.WIDE.U32 R4, R29, UR4, RZ ;  /* 0x000000041d047c25 */ /* 0x000fe2000f8e00ff */
[----:B------:R-:W-:Y:S02]  /*02e0*/  IADD3 R9, R7, R9, RZ ;  /* 0x0000000907097210 */ /* 0x000fe40007ffe0ff */
[----:B------:R-:W-:Y:S01]  /*02f0*/  LOP3.LUT R7, R0, R15, RZ, 0x3c, !PT ;  /* 0x0000000f00077212 */ /* 0x000fe200078e3cff */
[----:B------:R-:W-:Y:S01]  /*0300*/  IMAD R13, R29, UR5, R8 ;  /* 0x000000051d0d7c24 */ /* 0x000fe2000f8e0208 */
[----:B------:R-:W-:Y:S02]  /*0310*/  @!P1 IADD3 R11, R11, -R12, RZ ;  /* 0x8000000c0b0b9210 */ /* 0x000fe40007ffe0ff */
[----:B------:R-:W-:-:S02]  /*0320*/  MOV R8, R6 ;  /* 0x0000000600087202 */ /* 0x000fc40000000f00 */
[----:B------:R-:W-:Y:S02]  /*0330*/  IADD3 R5, R5, R13, RZ ;  /* 0x0000000d05057210 */ /* 0x000fe40007ffe0ff */
[----:B------:R-:W-:Y:S02]  /*0340*/  ISETP.GE.U32.AND P0, PT, R11, R12, PT ;  /* 0x0000000c0b00720c */ /* 0x000fe40003f06070 */
[----:B------:R-:W-:Y:S01]  /*0350*/  ISETP.GE.AND P2, PT, R7, RZ, PT ;  /* 0x000000ff0700720c */ /* 0x000fe20003f46270 */
[----:B------:R-:W-:-:S12]  /*0360*/  @!P3 EXIT ;  /* 0x000000000000b94d */ /* 0x000fd80003800000 */
[----:B------:R-:W0:Y:S01]  /*0370*/  S2R R11, SR_TID.X ;  /* 0x00000000000b7919 */ /* 0x000e220000002100 */
[----:B------:R-:W-:Y:S01]  /*0380*/  @!P1 IADD3 R10, R10, 0x1, RZ ;  /* 0x000000010a0a9810 */ /* 0x000fe20007ffe0ff */
[----:B------:R-:W-:Y:S01]  /*0390*/  ULDC.64 UR6, c[0x0][0x290] ;  /* 0x0000a40000067ab9 */ /* 0x000fe20000000a00 */
[----:B------:R-:W-:Y:S01]  /*03a0*/  ISETP.NE.AND P1, PT, R15, RZ, PT ;  /* 0x000000ff0f00720c */ /* 0x000fe20003f25270 */
[----:B------:R-:W1:Y:S01]  /*03b0*/  S2R R57, SR_LANEID ;  /* 0x0000000000397919 */ /* 0x000e620000000000 */
[----:B------:R-:W-:Y:S01]  /*03c0*/  IMAD R12, R31, UR6, RZ ;  /* 0x000000061f0c7c24 */ /* 0x000fe2000f8e02ff */
[----:B------:R-:W2:Y:S01]  /*03d0*/  S2UR UR5, SR_CgaCtaId ;  /* 0x00000000000579c3 */ /* 0x000ea20000008800 */
[----:B------:R-:W-:Y:S01]  /*03e0*/  @P0 IADD3 R10, R10, 0x1, RZ ;  /* 0x000000010a0a0810 */ /* 0x000fe20007ffe0ff */
[C---:B------:R-:W-:Y:S01]  /*03f0*/  IMAD.WIDE.U32 R6, R29.reuse, UR6, RZ ;  /* 0x000000061d067c25 */ /* 0x040fe2000f8e00ff */
[----:B------:R-:W-:Y:S01]  /*0400*/  ULDC.64 UR10, c[0x0][0x298] ;  /* 0x0000a600000a7ab9 */ /* 0x000fe20000000a00 */
[----:B------:R-:W-:Y:S01]  /*0410*/  UMOV UR4, 0x400 ;  /* 0x0000040000047882 */ /* 0x000fe20000000000 */
[----:B------:R-:W-:Y:S01]  /*0420*/  @!P2 IADD3 R10, -R10, RZ, RZ ;  /* 0x000000ff0a0aa210 */ /* 0x000fe20007ffe1ff */
[----:B------:R-:W-:Y:S01]  /*0430*/  IMAD R13, R29, UR7, R12 ;  /* 0x000000071d0d7c24 */ /* 0x000fe2000f8e020c */
[----:B------:R-:W-:Y:S01]  /*0440*/  ULDC.64 UR6, c[0x0][0x288] ;  /* 0x0000a20000067ab9 */ /* 0x000fe20000000a00 */
[----:B------:R-:W3:Y:S01]  /*0450*/  LDC.64 R22, c[0x0][0x2d8] ;  /* 0x0000b600ff167b82 */ /* 0x000ee20000000a00 */
[----:B------:R-:W-:Y:S01]  /*0460*/  IMAD.WIDE.U32 R4, R0, UR6, R4 ;  /* 0x0000000600047c25 */ /* 0x000fe2000f8e0004 */
[----:B------:R-:W-:-:S02]  /*0470*/  @!P1 LOP3.LUT R10, RZ, R15, RZ, 0x33, !PT ;  /* 0x0000000fff0a9212 */ /* 0x000fc400078e33ff */
[----:B------:R-:W-:Y:S01]  /*0480*/  IADD3 R7, R7, R13, RZ ;  /* 0x0000000d07077210 */ /* 0x000fe20007ffe0ff */
[C---:B------:R-:W-:Y:S01]  /*0490*/  IMAD R13, R3.reuse, UR6, RZ ;  /* 0x00000006030d7c24 */ /* 0x040fe2000f8e02ff */
[----:B------:R-:W-:Y:S01]  /*04a0*/  SHF.R.S32.HI R12, RZ, 0x1f, R10 ;  /* 0x0000001fff0c7819 */ /* 0x000fe2000001140a */
[----:B------:R-:W-:Y:S01]  /*04b0*/  IMAD R15, R3, UR10, RZ ;  /* 0x0000000a030f7c24 */ /* 0x000fe2000f8e02ff */
[----:B------:R-:W4:Y:S01]  /*04c0*/  LDC.64 R18, c[0x0][0x2f0] ;  /* 0x0000bc00ff127b82 */ /* 0x000f220000000a00 */
[C---:B------:R-:W-:Y:S01]  /*04d0*/  IMAD R13, R0.reuse, UR7, R13 ;  /* 0x00000007000d7c24 */ /* 0x040fe2000f8e020d */
[----:B------:R-:W-:Y:S01]  /*04e0*/  ULDC.64 UR6, c[0x0][0x258] ;  /* 0x0000960000067ab9 */ /* 0x000fe20000000a00 */
[----:B------:R-:W-:Y:S02]  /*04f0*/  IMAD R15, R0, UR11, R15 ;  /* 0x0000000b000f7c24 */ /* 0x000fe4000f8e020f */
[----:B------:R-:W-:Y:S01]  /*0500*/  IMAD R17, R12, UR6, RZ ;  /* 0x000000060c117c24 */ /* 0x000fe2000f8e02ff */
[----:B------:R-:W-:Y:S01]  /*0510*/  IADD3 R35, R5, R13, RZ ;  /* 0x0000000d05237210 */ /* 0x000fe20007ffe0ff */
[----:B------:R-:W-:Y:S01]  /*0520*/  IMAD.WIDE.U32 R6, R0, UR10, R6 ;  /* 0x0000000a00067c25 */ /* 0x000fe2000f8e0006 */
[----:B------:R-:W1:Y:S01]  /*0530*/  LDC.64 R20, c[0x0][0x2f8] ;  /* 0x0000be00ff147b82 */ /* 0x000e620000000a00 */
[----:B--2---:R-:W-:Y:S01]  /*0540*/  ULEA UR5, UR5, UR4, 0x18 ;  /* 0x0000000405057291 */ /* 0x004fe2000f8ec03f */
[----:B0-----:R-:W-:Y:S01]  /*0550*/  LOP3.LUT R32, R11, 0x1f, RZ, 0xc0, !PT ;  /* 0x0000001f0b207812 */ /* 0x001fe200078ec0ff */
[----:B------:R-:W-:Y:S01]  /*0560*/  IMAD.WIDE.U32 R8, R10, UR6, R8 ;  /* 0x000000060a087c25 */ /* 0x000fe2000f8e0008 */
[----:B------:R-:W-:Y:S01]  /*0570*/  IADD3 R37, R7, R15, RZ ;  /* 0x0000000f07257210 */ /* 0x000fe20007ffe0ff */
[----:B------:R-:W-:-:S02]  /*0580*/  UMOV UR4, URZ ;  /* 0x0000003f00047c82 */ /* 0x000fc40008000000 */
[----:B------:R-:W-:Y:S01]  /*0590*/  IMAD R17, R10, UR7, R17 ;  /* 0x000000070a117c24 */ /* 0x000fe2000f8e0211 */
[----:B------:R-:W-:Y:S02]  /*05a0*/  SHF.L.U32 R10, R11, 0x1, RZ ;  /* 0x000000010b0a7819 */ /* 0x000fe400000006ff */
[----:B---3--:R-:W-:Y:S02]  /*05b0*/  LEA R38, P2, R8, R22, 0x1 ;  /* 0x0000001608267211 */ /* 0x008fe400078408ff */
[----:B------:R-:W-:Y:S02]  /*05c0*/  IADD3 R39, R9, R17, RZ ;  /* 0x0000001109277210 */ /* 0x000fe40007ffe0ff */
[----:B------:R-:W-:Y:S02]  /*05d0*/  LOP3.LUT R10, R10, 0xffffffc0, RZ, 0xc0, !PT ;  /* 0xffffffc00a0a7812 */ /* 0x000fe400078ec0ff */
[----:B----4-:R-:W-:Y:S02]  /*05e0*/  LEA R34, P0, R4, R18, 0x1 ;  /* 0x0000001204227211 */ /* 0x010fe400078008ff */
[----:B------:R-:W-:-:S02]  /*05f0*/  LEA.HI.X R39, R8, R23, R39, 0x1, P2 ;  /* 0x0000001708277211 */ /* 0x000fc400010f0c27 */
[----:B------:R-:W-:Y:S02]  /*0600*/  LEA.HI.X R35, R4, R19, R35, 0x1, P0 ;  /* 0x0000001304237211 */ /* 0x000fe400000f0c23 */
[----:B------:R-:W-:Y:S02]  /*0610*/  LOP3.LUT R30, R10, 0x1f, R11, 0xf8, !PT ;  /* 0x0000001f0a1e7812 */ /* 0x000fe400078ef80b */
[C---:B-1----:R-:W-:Y:S02]  /*0620*/  LEA R36, P1, R6.reuse, R20, 0x1 ;  /* 0x0000001406247211 */ /* 0x042fe400078208ff */
[----:B------:R-:W-:Y:S02]  /*0630*/  LEA R33, R57, UR5, 0x4 ;  /* 0x0000000539217c11 */ /* 0x000fe4000f8e20ff */
[----:B------:R-:W-:-:S09]  /*0640*/  LEA.HI.X R37, R6, R21, R37, 0x1, P1 ;  /* 0x0000001506257211 */ /* 0x000fd200008f0c25 */
.L_x_4474:
[----:B------:R-:W-:Y:S01]  /*0650*/  BAR.SYNC.DEFER_BLOCKING 0x0 ;  /* 0x0000000000007b1d */ /* 0x000fe20000010000 */
[----:B0-----:R-:W-:Y:S01]  /*0660*/  IMAD.WIDE R4, R30, 0x10, R34 ;  /* 0x000000101e047825 */ /* 0x001fe200078e0222 */
[----:B------:R-:W-:-:S03]  /*0670*/  LEA R56, R57, UR5, 0x5 ;  /* 0x0000000539387c11 */ /* 0x000fc6000f8e28ff */
[----:B------:R-:W-:-:S03]  /*0680*/  IMAD.WIDE R20, R30, 0x10, R36 ;  /* 0x000000101e147825 */ /* 0x000fc600078e0224 */
[----:B------:R-:W0:Y:S01]  /*0690*/  LDC R22, c[0x0][0x21c] ;  /* 0x00008700ff167b82 */ /* 0x000e220000000800 */
[----:B------:R-:W2:Y:S04]  /*06a0*/  LDG.E.128 R8, desc[UR8][R4.64] ;  /* 0x0000000804087981 */ /* 0x000ea8000c1e1d00 */
[----:B------:R-:W3:Y:S04]  /*06b0*/  LDG.E.128 R24, desc[UR8][R4.64+0x200] ;  /* 0x0002000804187981 */ /* 0x000ee8000c1e1d00 */
        /* <DEDUP_REMOVED lines=71> */
.L_x_4439:
[----:B------:R-:W-:Y:S05]  /*0b30*/  BSYNC B0 ;  /* 0x0000000000007941 */ /* 0x000fea0003800000 */
.L_x_4438:
        /* <DEDUP_REMOVED lines=38> */
.L_x_4441:
[----:B------:R-:W-:Y:S05]  /*0da0*/  BSYNC B0 ;  /* 0x0000000000007941 */ /* 0x000fea0003800000 */
.L_x_4440:
        /* <DEDUP_REMOVED lines=37> */
.L_x_4443:
[----:B------:R-:W-:Y:S05]  /*1000*/  BSYNC B0 ;  /* 0x0000000000007941 */ /* 0x000fea0003800000 */
.L_x_4442:
        /* <DEDUP_REMOVED lines=38> */
.L_x_4445:
[----:B------:R-:W-:Y:S05]  /*1270*/  BSYNC B0 ;  /* 0x0000000000007941 */ /* 0x000fea0003800000 */
.L_x_4444:
        /* <DEDUP_REMOVED lines=38> */
.L_x_4447:
[----:B------:R-:W-:Y:S05]  /*14e0*/  BSYNC B0 ;  /* 0x0000000000007941 */ /* 0x000fea0003800000 */
.L_x_4446:
        /* <DEDUP_REMOVED lines=42> */
.L_x_4449:
[----:B------:R-:W-:Y:S05]  /*1790*/  BSYNC B0 ;  /* 0x0000000000007941 */ /* 0x000fea0003800000 */
.L_x_4448:
        /* <DEDUP_REMOVED lines=41> */
.L_x_4451:
[----:B------:R-:W-:Y:S05]  /*1a30*/  BSYNC B0 ;  /* 0x0000000000007941 */ /* 0x000fea0003800000 */
.L_x_4450:
        /* <DEDUP_REMOVED lines=42> */
.L_x_4453:
[----:B------:R-:W-:Y:S05]  /*1ce0*/  BSYNC B0 ;  /* 0x0000000000007941 */ /* 0x000fea0003800000 */
.L_x_4452:
        /* <DEDUP_REMOVED lines=42> */
.L_x_4455:
[----:B------:R-:W-:Y:S05]  /*1f90*/  BSYNC B0 ;  /* 0x0000000000007941 */ /* 0x000fea0003800000 */
.L_x_4454:
        /* <DEDUP_REMOVED lines=40> */
.L_x_4457:
[----:B------:R-:W-:Y:S05]  /*2220*/  BSYNC B0 ;  /* 0x0000000000007941 */ /* 0x000fea0003800000 */
.L_x_4456:
        /* <DEDUP_REMOVED lines=44> */
.L_x_4459:
[----:B------:R-:W-:Y:S05]  /*24f0*/  BSYNC B0 ;  /* 0x0000000000007941 */ /* 0x000fea0003800000 */
.L_x_4458:
        /* <DEDUP_REMOVED lines=33> */
.L_x_4461:
[----:B------:R-:W-:Y:S05]  /*2710*/  BSYNC B0 ;  /* 0x0000000000007941 */ /* 0x000fea0003800000 */
.L_x_4460:
        /* <DEDUP_REMOVED lines=33> */
.L_x_4463:
[----:B------:R-:W-:Y:S05]  /*2930*/  BSYNC B0 ;  /* 0x0000000000007941 */ /* 0x000fea0003800000 */
.L_x_4462:
        /* <DEDUP_REMOVED lines=33> */
.L_x_4465:
[----:B------:R-:W-:Y:S05]  /*2b50*/  BSYNC B0 ;  /* 0x0000000000007941 */ /* 0x000fea0003800000 */
.L_x_4464:
        /* <DEDUP_REMOVED lines=33> */
.L_x_4467:
[----:B------:R-:W-:Y:S05]  /*2d70*/  BSYNC B0 ;  /* 0x0000000000007941 */ /* 0x000fea0003800000 */
.L_x_4466:
        /* <DEDUP_REMOVED lines=33> */
.L_x_4469:
[----:B------:R-:W-:Y:S05]  /*2f90*/  BSYNC B0 ;  /* 0x0000000000007941 */ /* 0x000fea0003800000 */
.L_x_4468:
        /* <DEDUP_REMOVED lines=48> */
.L_x_4473:
[----:B0-----:R-:W-:Y:S01]  /*32a0*/  IMAD R7, R3, UR10, RZ ;  /* 0x0000000a03077c24 */ /* 0x001fe2000f8e02ff */
[----:B------:R-:W-:Y:S01]  /*32b0*/  SHF.R.S32.HI R91, RZ, 0x1f, R85 ;  /* 0x0000001fff5b7819 */ /* 0x000fe20000011455 */
[----:B------:R-:W-:-:S04]  /*32c0*/  IMAD.WIDE.U32 R4, R0, UR10, RZ ;  /* 0x0000000a00047c25 */ /* 0x000fc8000f8e00ff */
        /* <DEDUP_REMOVED lines=32> */
[----:B------:R-:W-:Y:S01]  /*34d0*/  MUFU.EX2 R87, R87 ;  /* 0x0000005700577308 */ /* 0x000fe20000000800 */
[----:B----4-:R-:W-:Y:S04]  /*34e0*/  STS.128 [R33], R4 ;  /* 0x0000000421007388 */ /* 0x010fe80000000c00 */
[----:B--2---:R2:W-:Y:S01]  /*34f0*/  STS.128 [R33+0x200], R8 ;  /* 0x0002000821007388 */ /* 0x0045e20000000c00 */
[----:B------:R-:W-:-:S03]  /*3500*/  NOP ;  /* 0x0000000000007918 */ /* 0x000fc60000000000 */
[----:B------:R-:W3:Y:S01]  /*3510*/  LDS.128 R12, [R56] ;  /* 0x00000000380c7984 */ /* 0x000ee20000000c00 */
[----:B------:R-:W4:Y:S03]  /*3520*/  MUFU.EX2 R84, R84 ;  /* 0x0000005400547308 */ /* 0x000f260000000800 */
[----:B------:R-:W1:Y:S01]  /*3530*/  LDS.128 R4, [R56+0x10] ;  /* 0x0000100038047984 */ /* 0x000e620000000c00 */
[----:B--2---:R-:W-:-:S04]  /*3540*/  IMAD R8, R91, UR20, RZ ;  /* 0x000000145b087c24 */ /* 0x004fc8000f8e02ff */
[----:B------:R-:W2:Y:S01]  /*3550*/  MUFU.EX2 R90, R90 ;  /* 0x0000005a005a7308 */ /* 0x000ea20000000800 */
[----:B------:R-:W-:Y:S01]  /*3560*/  FMUL.FTZ R91, R92, R21 ;  /* 0x000000155c5b7220 */ /* 0x000fe20000410000 */
[C---:B------:R-:W-:Y:S02]  /*3570*/  IMAD R11, R85.reuse, UR21, R8 ;  /* 0x00000015550b7c24 */ /* 0x040fe4000f8e0208 */
[----:B------:R-:W-:-:S04]  /*3580*/  IMAD.WIDE.U32 R8, R85, UR20, R18 ;  /* 0x0000001455087c25 */ /* 0x000fc8000f8e0012 */
[C---:B------:R-:W-:Y:S01]  /*3590*/  FMUL.FTZ R19, R92.reuse, R22 ;  /* 0x000000165c137220 */ /* 0x040fe20000410000 */
[----:B------:R-:W-:Y:S01]  /*35a0*/  FMUL.FTZ R18, R92, R61 ;  /* 0x0000003d5c127220 */ /* 0x000fe20000410000 */
[----:B------:R-:W0:Y:S01]  /*35b0*/  MUFU.EX2 R86, R86 ;  /* 0x0000005600567308 */ /* 0x000e220000000800 */
[----:B------:R-:W-:Y:S02]  /*35c0*/  IADD3 R9, R9, R11, RZ ;  /* 0x0000000b09097210 */ /* 0x000fe40007ffe0ff */
[----:B------:R-:W-:-:S04]  /*35d0*/  LEA R10, P0, R8, UR22, 0x2 ;  /* 0x00000016080a7c11 */ /* 0x000fc8000f8010ff */
[----:B------:R-:W-:Y:S01]  /*35e0*/  LEA.HI.X R11, R8, UR23, R9, 0x2, P0 ;  /* 0x00000017080b7c11 */ /* 0x000fe200080f1409 */
[----:B------:R-:W1:Y:S01]  /*35f0*/  MUFU.EX2 R89, R89 ;  /* 0x0000005900597308 */ /* 0x000e620000000800 */
[C---:B------:R-:W-:Y:S01]  /*3600*/  FMUL.FTZ R8, R92.reuse, R62 ;  /* 0x0000003e5c087220 */ /* 0x040fe20000410000 */
[C---:B------:R-:W-:Y:S01]  /*3610*/  FMUL.FTZ R105, R92.reuse, R59 ;  /* 0x0000003b5c697220 */ /* 0x040fe20000410000 */
[C---:B------:R-:W-:Y:S01]  /*3620*/  FMUL.FTZ R106, R92.reuse, R64 ;  /* 0x000000405c6a7220 */ /* 0x040fe20000410000 */
[C---:B------:R-:W-:Y:S01]  /*3630*/  FMUL.FTZ R103, R92.reuse, R60 ;  /* 0x0000003c5c677220 */ /* 0x040fe20000410000 */
[----:B------:R2:W5:Y:S01]  /*3640*/  LDG.E R11, desc[UR8][R10.64] ;  /* 0x000000080a0b7981 */ /* 0x000562000c1e1900 */
[----:B------:R-:W-:Y:S02]  /*3650*/  FMUL.FTZ R100, R92, R65 ;  /* 0x000000415c647220 */ /* 0x000fe40000410000 */
[----:B------:R-:W1:Y:S01]  /*3660*/  MUFU.EX2 R88, R88 ;  /* 0x0000005800587308 */ /* 0x000e620000000800 */
[----:B---3--:R-:W-:-:S02]  /*3670*/  PRMT R93, R12, 0x7632, R93 ;  /* 0x000076320c5d7816 */ /* 0x008fc4000000005d */
[C---:B------:R-:W-:Y:S02]  /*3680*/  PRMT R94, R15.reuse, 0x7632, R94 ;  /* 0x000076320f5e7816 */ /* 0x040fe4000000005e */
[----:B------:R-:W-:Y:S02]  /*3690*/  SHF.L.U32 R101, R15, 0x10, RZ ;  /* 0x000000100f657819 */ /* 0x000fe400000006ff */
[----:B------:R-:W-:Y:S02]  /*36a0*/  SHF.L.U32 R96, R12, 0x10, RZ ;  /* 0x000000100c607819 */ /* 0x000fe400000006ff */
[C---:B------:R-:W-:Y:S02]  /*36b0*/  PRMT R95, R13.reuse, 0x7632, R95 ;  /* 0x000076320d5f7816 */ /* 0x040fe4000000005f */
[----:B------:R-:W-:Y:S02]  /*36c0*/  SHF.L.U32 R97, R13, 0x10, RZ ;  /* 0x000000100d617819 */ /* 0x000fe400000006ff */
[----:B------:R-:W-:-:S02]  /*36d0*/  PRMT R98, R14, 0x7632, R98 ;  /* 0x000076320e627816 */ /* 0x000fc40000000062 */
[----:B------:R-:W-:Y:S01]  /*36e0*/  SHF.L.U32 R104, R14, 0x10, RZ ;  /* 0x000000100e687819 */ /* 0x000fe200000006ff */
[----:B----4-:R-:W-:Y:S01]  /*36f0*/  FMUL.FTZ R99, R84, R87 ;  /* 0x0000005754637220 */ /* 0x010fe20000410000 */
[----:B------:R-:W-:Y:S01]  /*3700*/  SHF.L.U32 R15, R93, 0x10, RZ ;  /* 0x000000105d0f7819 */ /* 0x000fe200000006ff */
[C---:B------:R-:W-:Y:S01]  /*3710*/  FMUL.FTZ R13, R92.reuse, R27 ;  /* 0x0000001b5c0d7220 */ /* 0x040fe20000410000 */
[----:B--2---:R-:W-:Y:S01]  /*3720*/  FMUL.FTZ R10, R92, R63 ;  /* 0x0000003f5c0a7220 */ /* 0x004fe20000410000 */
[----:B------:R-:W-:Y:S01]  /*3730*/  FMUL.FTZ R93, R75, R96 ;  /* 0x000000604b5d7220 */ /* 0x000fe20000410000 */
[----:B------:R-:W2:Y:S01]  /*3740*/  MUFU.EX2 R19, R19 ;  /* 0x0000001300137308 */ /* 0x000ea20000000800 */
[----:B------:R-:W-:Y:S01]  /*3750*/  FMUL.FTZ R92, R76, R15 ;  /* 0x0000000f4c5c7220 */ /* 0x000fe20000410000 */
[----:B------:R-:W-:Y:S01]  /*3760*/  SHF.L.U32 R14, R95, 0x10, RZ ;  /* 0x000000105f0e7819 */ /* 0x000fe200000006ff */
[----:B------:R-:W-:Y:S02]  /*3770*/  FMUL.FTZ R95, R72, R97 ;  /* 0x00000061485f7220 */ /* 0x000fe40000410000 */
[----:B------:R-:W-:-:S02]  /*3780*/  FFMA.FTZ R96, R93, R87, R92 ;  /* 0x000000575d607223 */ /* 0x000fc4000001005c */
[----:B------:R-:W-:Y:S01]  /*3790*/  FMUL.FTZ R97, R77, R14 ;  /* 0x0000000e4d617220 */ /* 0x000fe20000410000 */
[C---:B------:R-:W-:Y:S01]  /*37a0*/  FMUL.FTZ R107, R90.reuse, R99 ;  /* 0x000000635a6b7220 */ /* 0x040fe20000410000 */
[----:B------:R-:W-:Y:S01]  /*37b0*/  FFMA.FTZ R14, R90, R96, R95 ;  /* 0x000000605a0e7223 */ /* 0x000fe2000001005f */
[----:B------:R-:W3:Y:S01]  /*37c0*/  MUFU.EX2 R18, R18 ;  /* 0x0000001200127308 */ /* 0x000ee20000000800 */
[----:B------:R-:W-:Y:S01]  /*37d0*/  SHF.L.U32 R99, R98, 0x10, RZ ;  /* 0x0000001062637819 */ /* 0x000fe200000006ff */
[----:B------:R-:W-:Y:S01]  /*37e0*/  FMUL.FTZ R96, R71, R104 ;  /* 0x0000006847607220 */ /* 0x000fe20000410000 */
[C---:B0-----:R-:W-:Y:S01]  /*37f0*/  FFMA.FTZ R104, R86.reuse, R14, R97 ;  /* 0x0000000e56687223 */ /* 0x041fe20000010061 */
[----:B------:R-:W-:Y:S02]  /*3800*/  FMUL.FTZ R98, R86, R107 ;  /* 0x0000006b56627220 */ /* 0x000fe40000410000 */
[----:B------:R-:W-:Y:S01]  /*3810*/  FMUL.FTZ R99, R78, R99 ;  /* 0x000000634e637220 */ /* 0x000fe20000410000 */
[----:B-1----:R-:W-:Y:S01]  /*3820*/  FFMA.FTZ R107, R89, R104, R96 ;  /* 0x00000068596b7223 */ /* 0x002fe20000010060 */
[----:B------:R-:W0:Y:S01]  /*3830*/  MUFU.EX2 R91, R91 ;  /* 0x0000005b005b7308 */ /* 0x000e220000000800 */
[----:B------:R-:W-:-:S02]  /*3840*/  SHF.L.U32 R104, R94, 0x10, RZ ;  /* 0x000000105e687819 */ /* 0x000fc400000006ff */
[----:B------:R-:W-:-:S05]  /*3850*/  FFMA.FTZ R107, R88, R107, R99 ;  /* 0x0000006b586b7223 */ /* 0x000fca0000010063 */
[----:B------:R1:W-:Y:S01]  /*3860*/  MUFU.EX2 R15, R105 ;  /* 0x00000069000f7308 */ /* 0x0003e20000000800 */
[C---:B------:R-:W-:Y:S02]  /*3870*/  PRMT R9, R4.reuse, 0x7632, R9 ;  /* 0x0000763204097816 */ /* 0x040fe40000000009 */
[----:B------:R-:W-:Y:S01]  /*3880*/  SHF.L.U32 R102, R4, 0x10, RZ ;  /* 0x0000001004667819 */ /* 0x000fe200000006ff */
[----:B-1----:R-:W-:-:S04]  /*3890*/  FMUL.FTZ R105, R89, R98 ;  /* 0x0000006259697220 */ /* 0x002fc80000410000 */
[----:B------:R1:W4:Y:S01]  /*38a0*/  MUFU.EX2 R12, R8 ;  /* 0x00000008000c7308 */ /* 0x0003220000000800 */
[----:B------:R-:W-:Y:S01]  /*38b0*/  FMUL.FTZ R98, R70, R101 ;  /* 0x0000006546627220 */ /* 0x000fe20000410000 */
[----:B------:R-:W-:Y:S01]  /*38c0*/  FMUL.FTZ R108, R88, R105 ;  /* 0x00000069586c7220 */ /* 0x000fe20000410000 */
[----:B------:R-:W-:Y:S02]  /*38d0*/  FMUL.FTZ R101, R79, R104 ;  /* 0x000000684f657220 */ /* 0x000fe40000410000 */
[----:B--2---:R-:W-:-:S03]  /*38e0*/  FFMA.FTZ R107, R19, R107, R98 ;  /* 0x0000006b136b7223 */ /* 0x004fc60000010062 */
[----:B------:R-:W2:Y:S01]  /*38f0*/  MUFU.EX2 R13, R13 ;  /* 0x0000000d000d7308 */ /* 0x000ea20000000800 */
[----:B------:R-:W-:Y:S01]  /*3900*/  FMUL.FTZ R105, R19, R108 ;  /* 0x0000006c13697220 */ /* 0x000fe20000410000 */
[----:B------:R-:W-:Y:S01]  /*3910*/  SHF.L.U32 R9, R9, 0x10, RZ ;  /* 0x0000001009097819 */ /* 0x000fe200000006ff */
[----:B------:R-:W-:Y:S01]  /*3920*/  FMUL.FTZ R102, R69, R102 ;  /* 0x0000006645667220 */ /* 0x000fe20000410000 */
[C---:B---3--:R-:W-:Y:S01]  /*3930*/  FFMA.FTZ R107, R18.reuse, R107, R101 ;  /* 0x0000006b126b7223 */ /* 0x048fe20000010065 */
[----:B------:R-:W-:-:S03]  /*3940*/  FMUL.FTZ R104, R18, R105 ;  /* 0x0000006912687220 */ /* 0x000fc60000410000 */
[----:B------:R-:W3:Y:S01]  /*3950*/  MUFU.EX2 R10, R10 ;  /* 0x0000000a000a7308 */ /* 0x000ee20000000800 */
[C---:B-1----:R-:W-:Y:S01]  /*3960*/  PRMT R8, R5.reuse, 0x7632, R8 ;  /* 0x0000763205087816 */ /* 0x042fe20000000008 */
[----:B------:R-:W-:Y:S01]  /*3970*/  FMUL.FTZ R105, R80, R9 ;  /* 0x0000000950697220 */ /* 0x000fe20000410000 */
[----:B------:R-:W-:Y:S01]  /*3980*/  SHF.L.U32 R5, R5, 0x10, RZ ;  /* 0x0000001005057819 */ /* 0x000fe200000006ff */
[C---:B0-----:R-:W-:Y:S01]  /*3990*/  FFMA.FTZ R107, R91.reuse, R107, R102 ;  /* 0x0000006b5b6b7223 */ /* 0x041fe20000010066 */
[----:B------:R-:W-:Y:S01]  /*39a0*/  FMUL.FTZ R9, R91, R104 ;  /* 0x000000685b097220 */ /* 0x000fe20000410000 */
[----:B------:R-:W-:Y:S02]  /*39b0*/  SHF.L.U32 R8, R8, 0x10, RZ ;  /* 0x0000001008087819 */ /* 0x000fe400000006ff */
[----:B------:R0:W1:Y:S01]  /*39c0*/  MUFU.EX2 R14, R106 ;  /* 0x0000006a000e7308 */ /* 0x0000620000000800 */
[----:B------:R-:W-:Y:S01]  /*39d0*/  FMUL.FTZ R104, R68, R5 ;  /* 0x0000000544687220 */ /* 0x000fe20000410000 */
[----:B----4-:R-:W-:Y:S01]  /*39e0*/  FFMA.FTZ R107, R12, R107, R105 ;  /* 0x0000006b0c6b7223 */ /* 0x010fe20000010069 */
[----:B------:R-:W-:-:S02]  /*39f0*/  PRMT R4, R6, 0x7632, R4 ;  /* 0x0000763206047816 */ /* 0x000fc40000000004 */
[----:B------:R-:W-:-:S03]  /*3a00*/  SHF.L.U32 R6, R6, 0x10, RZ ;  /* 0x0000001006067819 */ /* 0x000fc600000006ff */
[----:B------:R4:W1:Y:S01]  /*3a10*/  MUFU.EX2 R94, R103 ;  /* 0x00000067005e7308 */ /* 0x0008620000000800 */
[----:B0-----:R-:W-:-:S04]  /*3a20*/  FMUL.FTZ R106, R12, R9 ;  /* 0x000000090c6a7220 */ /* 0x001fc80000410000 */
[----:B--2---:R-:W-:Y:S01]  /*3a30*/  FMUL.FTZ R9, R13, R106 ;  /* 0x0000006a0d097220 */ /* 0x004fe20000410000 */
[----:B----4-:R-:W-:Y:S01]  /*3a40*/  FMUL.FTZ R103, R81, R8 ;  /* 0x0000000851677220 */ /* 0x010fe20000410000 */
[----:B------:R-:W-:Y:S01]  /*3a50*/  FFMA.FTZ R8, R13, R107, R104 ;  /* 0x0000006b0d087223 */ /* 0x000fe20000010068 */
[----:B------:R-:W0:Y:S01]  /*3a60*/  MUFU.EX2 R100, R100 ;  /* 0x0000006400647308 */ /* 0x000e220000000800 */
[----:B------:R-:W-:Y:S01]  /*3a70*/  SHF.L.U32 R107, R4, 0x10, RZ ;  /* 0x00000010046b7819 */ /* 0x000fe200000006ff */
[----:B------:R-:W-:Y:S01]  /*3a80*/  FMUL.FTZ R106, R67, R6 ;  /* 0x00000006436a7220 */ /* 0x000fe20000410000 */
[C---:B---3--:R-:W-:Y:S01]  /*3a90*/  FFMA.FTZ R8, R10.reuse, R8, R103 ;  /* 0x000000080a087223 */ /* 0x048fe20000010067 */
[----:B------:R-:W-:Y:S01]  /*3aa0*/  FMUL.FTZ R4, R10, R9 ;  /* 0x000000090a047220 */ /* 0x000fe20000410000 */
[C---:B------:R-:W-:Y:S01]  /*3ab0*/  PRMT R5, R7.reuse, 0x7632, R5 ;  /* 0x0000763207057816 */ /* 0x040fe20000000005 */
[----:B------:R-:W-:Y:S01]  /*3ac0*/  FMUL.FTZ R107, R82, R107 ;  /* 0x0000006b526b7220 */ /* 0x000fe20000410000 */
[----:B------:R-:W-:Y:S01]  /*3ad0*/  SHF.L.U32 R109, R7, 0x10, RZ ;  /* 0x00000010076d7819 */ /* 0x000fe200000006ff */
[C---:B------:R-:W-:Y:S01]  /*3ae0*/  FFMA.FTZ R8, R15.reuse, R8, R106 ;  /* 0x000000080f087223 */ /* 0x040fe2000001006a */
[----:B------:R-:W-:Y:S01]  /*3af0*/  FMUL.FTZ R7, R15, R4 ;  /* 0x000000040f077220 */ /* 0x000fe20000410000 */
[----:B------:R-:W-:-:S02]  /*3b00*/  SHF.L.U32 R4, R5, 0x10, RZ ;  /* 0x0000001005047819 */ /* 0x000fc400000006ff */
[----:B------:R-:W-:Y:S01]  /*3b10*/  FMUL.FTZ R109, R66, R109 ;  /* 0x0000006d426d7220 */ /* 0x000fe20000410000 */
[C---:B-1----:R-:W-:Y:S01]  /*3b20*/  FFMA.FTZ R8, R14.reuse, R8, R107 ;  /* 0x000000080e087223 */ /* 0x042fe2000001006b */
[----:B------:R-:W-:Y:S01]  /*3b30*/  FMUL.FTZ R7, R14, R7 ;  /* 0x000000070e077220 */ /* 0x000fe20000410000 */
[----:B------:R-:W-:Y:S02]  /*3b40*/  FMUL.FTZ R111, R83, R4 ;  /* 0x00000004536f7220 */ /* 0x000fe40000410000 */
[C---:B------:R-:W-:Y:S01]  /*3b50*/  FFMA.FTZ R8, R94.reuse, R8, R109 ;  /* 0x000000085e087223 */ /* 0x040fe2000001006d */
        /* <DEDUP_REMOVED lines=22> */
[----:B------:R-:W-:Y:S02]  /*3cc0*/  MOV R7, RZ ;  /* 0x000000ff00077202 */ /* 0x000fe40000000f00 */
        /* <DEDUP_REMOVED lines=9> */
[----:B------:R-:W-:Y:S02]  /*3d60*/  UMOV UR5, 0x400 ;  /* 0x0000040000057882 */ /* 0x000fe40000000000 */
[----:B------:R-:W-:-:S08]  /*3d70*/  ULEA UR5, UR6, UR5, 0x18 ;  /* 0x0000000506057291 */ /* 0x000fd0000f8ec03f */
[C---:B0-----:R-:W-:Y:S01]  /*3d80*/  @P0 FFMA.FTZ R5, R4.reuse, R108, R5 ;  /* 0x0000006c04050223 */ /* 0x041fe20000010005 */
[----:B-1----:R-:W-:-:S05]  /*3d90*/  @P0 FMUL.FTZ R4, R4, R9 ;  /* 0x0000000904040220 */ /* 0x002fca0000410000 */
[----:B------:R-:W-:Y:S01]  /*3da0*/  @!P1 STS.64 [UR5+0x430], R4 ;  /* 0x00043004ff009988 */ /* 0x000fe20008000a05 */
[----:B------:R-:W-:Y:S01]  /*3db0*/  BAR.SYNC.DEFER_BLOCKING 0x0 ;  /* 0x0000000000007b1d */ /* 0x000fe20000010000 */
[----:B------:R-:W-:-:S13]  /*3dc0*/  ISETP.NE.AND P2, PT, R57, RZ, PT ;  /* 0x000000ff3900720c */ /* 0x000fda0003f45270 */
        /* <DEDUP_REMOVED lines=43> */
.L_x_4472:
[----:B------:R-:W-:Y:S05]  /*4080*/  BSYNC B0 ;  /* 0x0000000000007941 */ /* 0x000fea0003800000 */
.L_x_4471:
        /* <DEDUP_REMOVED lines=24> */
.L_x_4470:
[----:B------:R-:W-:Y:S01]  /*4210*/  BAR.SYNC.DEFER_BLOCKING 0x0 ;  /* 0x0000000000007b1d */ /* 0x000fe20000010000 */
[----:B0-----:R-:W-:Y:S01]  /*4220*/  F2FP.BF16.F32.PACK_AB R7, R50, R43 ;  /* 0x0000002b3207723e */ /* 0x001fe200000010ff */
        /* <DEDUP_REMOVED lines=69> */
[----:B------:R-:W-:-:S02]  /*4680*/  SHF.L.U32 R7, R24, 0x10, RZ ;  /* 0x0000001018077819 */ /* 0x000fc400000006ff */
[----:B------:R-:W-:Y:S01]  /*4690*/  SHF.L.U32 R20, R20, 0x10, RZ ;  /* 0x0000001014147819 */ /* 0x000fe200000006ff */
[----:B------:R-:W-:Y:S01]  /*46a0*/  FMUL.FTZ R16, R13, -1.4426950216293334961 ;  /* 0xbfb8aa3b0d107820 */ /* 0x000fe20000410000 */
[----:B------:R-:W-:Y:S01]  /*46b0*/  PRMT R21, R21, 0x7632, R21 ;  /* 0x0000763215157816 */ /* 0x000fe20000000015 */
[----:B------:R2:W3:Y:S01]  /*46c0*/  MUFU.EX2 R58, R8 ;  /* 0x00000008003a7308 */ /* 0x0004e20000000800 */
[----:B0-----:R-:W-:Y:S01]  /*46d0*/  FMUL.FTZ R14, R5, -1.4426950216293334961 ;  /* 0xbfb8aa3b050e7820 */ /* 0x001fe20000410000 */
[----:B------:R-:W-:Y:S01]  /*46e0*/  FMUL.FTZ R10, R7, -1.4426950216293334961 ;  /* 0xbfb8aa3b070a7820 */ /* 0x000fe20000410000 */
[----:B------:R-:W-:Y:S02]  /*46f0*/  SHF.L.U32 R21, R21, 0x10, RZ ;  /* 0x0000001015157819 */ /* 0x000fe400000006ff */
[----:B------:R-:W-:Y:S02]  /*4700*/  SHF.L.U32 R6, R25, 0x10, RZ ;  /* 0x0000001019067819 */ /* 0x000fe400000006ff */
[----:B------:R-:W-:Y:S01]  /*4710*/  PRMT R22, R22, 0x7632, R22 ;  /* 0x0000763216167816 */ /* 0x000fe20000000016 */
[----:B------:R0:W4:Y:S01]  /*4720*/  MUFU.EX2 R19, R4 ;  /* 0x0000000400137308 */ /* 0x0001220000000800 */
[----:B--2---:R-:W-:Y:S01]  /*4730*/  FMUL.FTZ R8, R20, -1.4426950216293334961 ;  /* 0xbfb8aa3b14087820 */ /* 0x004fe20000410000 */
[----:B------:R-:W-:Y:S01]  /*4740*/  FMUL.FTZ R11, R6, -1.4426950216293334961 ;  /* 0xbfb8aa3b060b7820 */ /* 0x000fe20000410000 */
[----:B------:R-:W-:Y:S01]  /*4750*/  SHF.L.U32 R22, R22, 0x10, RZ ;  /* 0x0000001016167819 */ /* 0x000fe200000006ff */
[----:B-1----:R-:W-:Y:S01]  /*4760*/  FADD.FTZ R15, R15, 1 ;  /* 0x3f8000000f0f7421 */ /* 0x002fe20000010000 */
[----:B------:R-:W-:-:S03]  /*4770*/  PRMT R23, R23, 0x7632, R23 ;  /* 0x0000763217177816 */ /* 0x000fc60000000017 */
[----:B------:R1:W2:Y:S01]  /*4780*/  MUFU.EX2 R63, R14 ;  /* 0x0000000e003f7308 */ /* 0x0002a20000000800 */
[C---:B0-----:R-:W-:Y:S01]  /*4790*/  SHF.L.U32 R4, R27.reuse, 0x10, RZ ;  /* 0x000000101b047819 */ /* 0x041fe200000006ff */
[----:B---3--:R-:W-:Y:S01]  /*47a0*/  FADD.FTZ R58, R58, 1 ;  /* 0x3f8000003a3a7421 */ /* 0x008fe20000010000 */
[----:B------:R-:W-:-:S03]  /*47b0*/  PRMT R27, R27, 0x7632, R27 ;  /* 0x000076321b1b7816 */ /* 0x000fc6000000001b */
[----:B------:R-:W-:Y:S02]  /*47c0*/  FMUL.FTZ R59, R4, -1.4426950216293334961 ;  /* 0xbfb8aa3b043b7820 */ /* 0x000fe40000410000 */
[----:B------:R-:W0:Y:S01]  /*47d0*/  MUFU.EX2 R17, R16 ;  /* 0x0000001000117308 */ /* 0x000e220000000800 */
[----:B-1----:R-:W-:Y:S01]  /*47e0*/  PRMT R14, R24, 0x7632, R14 ;  /* 0x00007632180e7816 */ /* 0x002fe2000000000e */
[----:B----4-:R-:W-:-:S06]  /*47f0*/  FADD.FTZ R19, R19, 1 ;  /* 0x3f80000013137421 */ /* 0x010fcc0000010000 */
[----:B------:R1:W3:Y:S01]  /*4800*/  MUFU.EX2 R60, R10 ;  /* 0x0000000a003c7308 */ /* 0x0002e20000000800 */
[----:B--2---:R-:W-:-:S07]  /*4810*/  FADD.FTZ R63, R63, 1 ;  /* 0x3f8000003f3f7421 */ /* 0x004fce0000010000 */
[----:B------:R2:W4:Y:S01]  /*4820*/  MUFU.EX2 R16, R8 ;  /* 0x0000000800107308 */ /* 0x0005220000000800 */
[----:B-1----:R-:W-:Y:S01]  /*4830*/  FMUL.FTZ R10, R21, -1.4426950216293334961 ;  /* 0xbfb8aa3b150a7820 */ /* 0x002fe20000410000 */
[----:B0-----:R-:W-:-:S06]  /*4840*/  FADD.FTZ R17, R17, 1 ;  /* 0x3f80000011117421 */ /* 0x001fcc0000010000 */
[----:B------:R0:W1:Y:S01]  /*4850*/  MUFU.EX2 R18, R10 ;  /* 0x0000000a00127308 */ /* 0x0000620000000800 */
[----:B--2---:R-:W-:Y:S01]  /*4860*/  SHF.L.U32 R8, R14, 0x10, RZ ;  /* 0x000000100e087819 */ /* 0x004fe200000006ff */
[----:B---3--:R-:W-:Y:S01]  /*4870*/  FADD.FTZ R60, R60, 1 ;  /* 0x3f8000003c3c7421 */ /* 0x008fe20000010000 */
[----:B------:R-:W-:-:S03]  /*4880*/  PRMT R14, R25, 0x7632, R14 ;  /* 0x00007632190e7816 */ /* 0x000fc6000000000e */
[----:B------:R-:W-:Y:S02]  /*4890*/  FMUL.FTZ R25, R8, -1.4426950216293334961 ;  /* 0xbfb8aa3b08197820 */ /* 0x000fe40000410000 */
[----:B------:R2:W3:Y:S01]  /*48a0*/  MUFU.EX2 R64, R59 ;  /* 0x0000003b00407308 */ /* 0x0004e20000000800 */
[----:B0-----:R-:W-:Y:S01]  /*48b0*/  SHF.L.U32 R10, R14, 0x10, RZ ;  /* 0x000000100e0a7819 */ /* 0x001fe200000006ff */
[----:B----4-:R-:W-:Y:S01]  /*48c0*/  FADD.FTZ R16, R16, 1 ;  /* 0x3f80000010107421 */ /* 0x010fe20000010000 */
[----:B------:R-:W-:-:S03]  /*48d0*/  PRMT R14, R26, 0x7632, R14 ;  /* 0x000076321a0e7816 */ /* 0x000fc6000000000e */
[----:B------:R-:W-:Y:S01]  /*48e0*/  FMUL.FTZ R26, R10, -1.4426950216293334961 ;  /* 0xbfb8aa3b0a1a7820 */ /* 0x000fe20000410000 */
[----:B------:R-:W-:Y:S01]  /*48f0*/  SHF.L.U32 R14, R14, 0x10, RZ ;  /* 0x000000100e0e7819 */ /* 0x000fe200000006ff */
[----:B------:R0:W4:Y:S01]  /*4900*/  MUFU.EX2 R61, R11 ;  /* 0x0000000b003d7308 */ /* 0x0001220000000800 */
[----:B--2---:R-:W-:Y:S01]  /*4910*/  SHF.L.U32 R59, R23, 0x10, RZ ;  /* 0x00000010173b7819 */ /* 0x004fe200000006ff */
[----:B-1----:R-:W-:-:S04]  /*4920*/  FADD.FTZ R18, R18, 1 ;  /* 0x3f80000012127421 */ /* 0x002fc80000010000 */
[----:B------:R-:W-:Y:S02]  /*4930*/  FMUL.FTZ R24, R59, -1.4426950216293334961 ;  /* 0xbfb8aa3b3b187820 */ /* 0x000fe40000410000 */
[----:B------:R-:W1:Y:S01]  /*4940*/  MUFU.EX2 R25, R25 ;  /* 0x0000001900197308 */ /* 0x000e620000000800 */
[----:B0-----:R-:W-:Y:S01]  /*4950*/  FMUL.FTZ R11, R22, -1.4426950216293334961 ;  /* 0xbfb8aa3b160b7820 */ /* 0x001fe20000410000 */
[----:B---3--:R-:W-:-:S06]  /*4960*/  FADD.FTZ R64, R64, 1 ;  /* 0x3f80000040407421 */ /* 0x008fcc0000010000 */
        /* <DEDUP_REMOVED lines=15> */
[----:B------:R-:W-:Y:S01]  /*4a60*/  MUFU.RCP R66, R17 ;  /* 0x0000001100427308 */ /* 0x000fe20000001000 */
[----:B--2---:R-:W-:-:S07]  /*4a70*/  FADD.FTZ R65, R65, 1 ;  /* 0x3f80000041417421 */ /* 0x004fce0000010000 */
[----:B------:R-:W1:Y:S01]  /*4a80*/  MUFU.RCP R24, R24 ;  /* 0x0000001800187308 */ /* 0x000e620000001000 */
[----:B0-----:R-:W-:-:S04]  /*4a90*/  FMUL.FTZ R21, R21, R18 ;  /* 0x0000001215157220 */ /* 0x001fc80000410000 */
[----:B------:R-:W-:-:S03]  /*4aa0*/  FMUL.FTZ R21, R21, R48 ;  /* 0x0000003015157220 */ /* 0x000fc60000410000 */
[----:B------:R-:W0:Y:S08]  /*4ab0*/  MUFU.RCP R25, R25 ;  /* 0x0000001900197308 */ /* 0x000e300000001000 */
[----:B------:R-:W-:Y:S01]  /*4ac0*/  MUFU.RCP R19, R19 ;  /* 0x0000001300137308 */ /* 0x000fe20000001000 */
[----:B-1----:R-:W-:-:S04]  /*4ad0*/  FMUL.FTZ R59, R59, R24 ;  /* 0x000000183b3b7220 */ /* 0x002fc80000410000 */
[----:B------:R-:W-:-:S03]  /*4ae0*/  FMUL.FTZ R59, R59, R50 ;  /* 0x000000323b3b7220 */ /* 0x000fc60000410000 */
[----:B------:R-:W-:Y:S01]  /*4af0*/  MUFU.RCP R58, R58 ;  /* 0x0000003a003a7308 */ /* 0x000fe20000001000 */
[----:B0-----:R-:W-:Y:S02]  /*4b00*/  FMUL.FTZ R8, R8, R25 ;  /* 0x0000001908087220 */ /* 0x001fe40000410000 */
[----:B------:R-:W0:Y:S02]  /*4b10*/  LDC.64 R24, c[0x0][0x2c0] ;  /* 0x0000b000ff187b82 */ /* 0x000e240000000a00 */
[----:B------:R-:W-:-:S03]  /*4b20*/  FMUL.FTZ R53, R8, R53 ;  /* 0x0000003508357220 */ /* 0x000fc60000410000 */
[----:B------:R-:W-:Y:S08]  /*4b30*/  MUFU.RCP R68, R63 ;  /* 0x0000003f00447308 */ /* 0x000ff00000001000 */
[----:B------:R-:W1:Y:S08]  /*4b40*/  MUFU.RCP R15, R15 ;  /* 0x0000000f000f7308 */ /* 0x000e700000001000 */
[----:B------:R-:W2:Y:S01]  /*4b50*/  MUFU.RCP R60, R60 ;  /* 0x0000003c003c7308 */ /* 0x000ea20000001000 */
[----:B0-----:R-:W-:-:S07]  /*4b60*/  IMAD R8, R31, R24, RZ ;  /* 0x000000181f087224 */ /* 0x001fce00078e02ff */
[----:B------:R-:W0:Y:S01]  /*4b70*/  MUFU.RCP R61, R61 ;  /* 0x0000003d003d7308 */ /* 0x000e220000001000 */
[----:B-1----:R-:W-:-:S04]  /*4b80*/  FMUL.FTZ R15, R62, R15 ;  /* 0x0000000f3e0f7220 */ /* 0x002fc80000410000 */
[----:B------:R-:W-:-:S03]  /*4b90*/  FMUL.FTZ R15, R15, R40 ;  /* 0x000000280f0f7220 */ /* 0x000fc60000410000 */
[----:B------:R-:W1:Y:S01]  /*4ba0*/  MUFU.RCP R67, R64 ;  /* 0x0000004000437308 */ /* 0x000e620000001000 */
[----:B--2---:R-:W-:-:S04]  /*4bb0*/  FMUL.FTZ R7, R7, R60 ;  /* 0x0000003c07077220 */ /* 0x004fc80000410000 */
[----:B------:R-:W-:-:S03]  /*4bc0*/  FMUL.FTZ R44, R7, R44 ;  /* 0x0000002c072c7220 */ /* 0x000fc60000410000 */
[----:B------:R2:W3:Y:S01]  /*4bd0*/  MUFU.RCP R17, R16 ;  /* 0x0000001000117308 */ /* 0x0004e20000001000 */
[----:B0-----:R-:W-:Y:S01]  /*4be0*/  FMUL.FTZ R6, R6, R61 ;  /* 0x0000003d06067220 */ /* 0x001fe20000410000 */
[----:B------:R-:W-:-:S03]  /*4bf0*/  F2FP.BF16.F32.PACK_AB R44, R53, R44 ;  /* 0x0000002c352c723e */ /* 0x000fc600000010ff */
[----:B------:R-:W-:-:S03]  /*4c00*/  FMUL.FTZ R45, R6, R45 ;  /* 0x0000002d062d7220 */ /* 0x000fc60000410000 */
[----:B------:R-:W0:Y:S01]  /*4c10*/  MUFU.RCP R23, R23 ;  /* 0x0000001700177308 */ /* 0x000e220000001000 */
[----:B--2---:R-:W-:Y:S01]  /*4c20*/  FMUL.FTZ R16, R13, R66 ;  /* 0x000000420d107220 */ /* 0x004fe20000410000 */
[----:B------:R-:W-:Y:S01]  /*4c30*/  FMUL.FTZ R13, R12, R19 ;  /* 0x000000130c0d7220 */ /* 0x000fe20000410000 */
[----:B------:R-:W-:Y:S01]  /*4c40*/  FMUL.FTZ R12, R9, R58 ;  /* 0x0000003a090c7220 */ /* 0x000fe20000410000 */
[----:B------:R-:W-:Y:S01]  /*4c50*/  FMUL.FTZ R9, R5, R68 ;  /* 0x0000004405097220 */ /* 0x000fe20000410000 */
[----:B-1----:R-:W-:Y:S01]  /*4c60*/  FMUL.FTZ R4, R4, R67 ;  /* 0x0000004304047220 */ /* 0x002fe20000410000 */
[----:B------:R-:W-:Y:S01]  /*4c70*/  FMUL.FTZ R16, R16, R41 ;  /* 0x0000002910107220 */ /* 0x000fe20000410000 */
[----:B------:R-:W-:Y:S01]  /*4c80*/  FMUL.FTZ R13, R13, R42 ;  /* 0x0000002a0d0d7220 */ /* 0x000fe20000410000 */
[----:B------:R-:W1:Y:S01]  /*4c90*/  MUFU.RCP R63, R26 ;  /* 0x0000001a003f7308 */ /* 0x000e620000001000 */
[----:B---3--:R-:W-:Y:S01]  /*4ca0*/  FMUL.FTZ R20, R20, R17 ;  /* 0x0000001114147220 */ /* 0x008fe20000410000 */
[----:B------:R-:W-:Y:S01]  /*4cb0*/  FMUL.FTZ R12, R12, R43 ;  /* 0x0000002b0c0c7220 */ /* 0x000fe20000410000 */
[----:B------:R-:W-:Y:S01]  /*4cc0*/  FMUL.FTZ R9, R9, R46 ;  /* 0x0000002e09097220 */ /* 0x000fe20000410000 */
[----:B------:R-:W-:Y:S01]  /*4cd0*/  FMUL.FTZ R47, R4, R47 ;  /* 0x0000002f042f7220 */ /* 0x000fe20000410000 */
[----:B------:R-:W-:-:S02]  /*4ce0*/  FMUL.FTZ R20, R20, R49 ;  /* 0x0000003114147220 */ /* 0x000fc40000410000 */
[----:B------:R-:W-:Y:S01]  /*4cf0*/  F2FP.BF16.F32.PACK_AB R7, R59, R12 ;  /* 0x0000000c3b07723e */ /* 0x000fe200000010ff */
[----:B------:R-:W2:Y:S01]  /*4d00*/  MUFU.RCP R27, R27 ;  /* 0x0000001b001b7308 */ /* 0x000ea20000001000 */
[----:B0-----:R-:W-:Y:S01]  /*4d10*/  FMUL.FTZ R22, R22, R23 ;  /* 0x0000001716167220 */ /* 0x001fe20000410000 */
[----:B------:R-:W-:-:S03]  /*4d20*/  F2FP.BF16.F32.PACK_AB R4, R20, R15 ;  /* 0x0000000f1404723e */ /* 0x000fc600000010ff */
[----:B------:R-:W-:-:S03]  /*4d30*/  FMUL.FTZ R22, R22, R51 ;  /* 0x0000003316167220 */ /* 0x000fc60000410000 */
[----:B------:R-:W0:Y:S01]  /*4d40*/  MUFU.RCP R18, R65 ;  /* 0x0000004100127308 */ /* 0x000e220000001000 */
[----:B-1----:R-:W-:Y:S01]  /*4d50*/  FMUL.FTZ R5, R10, R63 ;  /* 0x0000003f0a057220 */ /* 0x002fe20000410000 */
[----:B------:R-:W-:-:S03]  /*4d60*/  F2FP.BF16.F32.PACK_AB R6, R22, R13 ;  /* 0x0000000d1606723e */ /* 0x000fc600000010ff */
[----:B------:R-:W-:Y:S01]  /*4d70*/  FMUL.FTZ R52, R5, R52 ;  /* 0x0000003405347220 */ /* 0x000fe20000410000 */
[----:B------:R-:W-:Y:S01]  /*4d80*/  F2FP.BF16.F32.PACK_AB R5, R21, R16 ;  /* 0x000000101505723e */ /* 0x000fe200000010ff */
[----:B------:R-:W-:Y:S01]  /*4d90*/  BAR.SYNC.DEFER_BLOCKING 0x0 ;  /* 0x0000000000007b1d */ /* 0x000fe20000010000 */
[----:B--2---:R-:W-:Y:S02]  /*4da0*/  FMUL.FTZ R14, R14, R27 ;  /* 0x0000001b0e0e7220 */ /* 0x004fe40000410000 */
[----:B------:R-:W-:Y:S02]  /*4db0*/  F2FP.BF16.F32.PACK_AB R45, R52, R45 ;  /* 0x0000002d342d723e */ /* 0x000fe400000010ff */
[----:B------:R-:W-:Y:S01]  /*4dc0*/  FMUL.FTZ R14, R14, R55 ;  /* 0x000000370e0e7220 */ /* 0x000fe20000410000 */
[----:B0-----:R-:W-:-:S04]  /*4dd0*/  FMUL.FTZ R11, R11, R18 ;  /* 0x000000120b0b7220 */ /* 0x001fc80000410000 */
[----:B------:R-:W-:Y:S01]  /*4de0*/  F2FP.BF16.F32.PACK_AB R46, R14, R9 ;  /* 0x000000090e2e723e */ /* 0x000fe200000010ff */
[----:B------:R-:W-:Y:S01]  /*4df0*/  FMUL.FTZ R54, R11, R54 ;  /* 0x000000360b367220 */ /* 0x000fe20000410000 */
[C---:B------:R-:W-:Y:S02]  /*4e00*/  IMAD R11, R29.reuse, R25, R8 ;  /* 0x000000191d0b7224 */ /* 0x040fe400078e0208 */
[----:B------:R-:W-:Y:S01]  /*4e10*/  IMAD.WIDE.U32 R8, R29, R24, UR6 ;  /* 0x000000061d087e25 */ /* 0x000fe2000f8e0018 */
[----:B------:R-:W-:Y:S01]  /*4e20*/  ULDC.64 UR6, c[0x0][0x2c8] ;  /* 0x0000b20000067ab9 */ /* 0x000fe20000000a00 */
[----:B------:R-:W-:-:S03]  /*4e30*/  F2FP.BF16.F32.PACK_AB R47, R54, R47 ;  /* 0x0000002f362f723e */ /* 0x000fc600000010ff */
[----:B------:R-:W-:Y:S01]  /*4e40*/  IADD3 R9, R9, R11, RZ ;  /* 0x0000000b09097210 */ /* 0x000fe20007ffe0ff */
[----:B------:R-:W-:Y:S01]  /*4e50*/  IMAD R11, R3, UR6, RZ ;  /* 0x00000006030b7c24 */ /* 0x000fe2000f8e02ff */
[----:B------:R0:W-:Y:S03]  /*4e60*/  STS.128 [R56], R4 ;  /* 0x0000000438007388 */ /* 0x0001e60000000c00 */
[----:B------:R-:W-:Y:S01]  /*4e70*/  IMAD R11, R0, UR7, R11 ;  /* 0x00000007000b7c24 */ /* 0x000fe2000f8e020b */
        /* <DEDUP_REMOVED lines=16> */
.L_x_4475:
        /* <DEDUP_REMOVED lines=16> */
.L_x_5285:


//--------------------- .text._Z25selective_scan_fwd_kernelI32Selective_Scan_fwd_kernel_traitsILi32ELi16ELi1ELb1ELb1ELb1ELb0EN3c108BFloat16EfEEv13SSMParamsBase --------------------------
	.section	.text._Z25selective_scan_fwd_kernelI32Selective_Scan_fwd_kernel_traitsILi32ELi16ELi1ELb1ELb1ELb1ELb0EN3c108BFloat16EfEEv13SSMParamsBase,"ax",@progbits
	.align	128
        .global         _Z25selective_scan_fwd_kernelI32Selective_Scan_fwd_kernel_traitsILi32ELi16ELi1ELb1ELb1ELb1ELb0EN3c108BFloat16EfEEv13SSMParamsBase
        .type           _Z25selective_scan_fwd_kernelI32Selective_Scan_fwd_kernel_traitsILi32ELi16ELi1ELb1ELb1ELb1ELb0EN3c108BFloat16EfEEv13SSMParamsBase,@function
        .size           _Z25selective_scan_fwd_kernelI32Selective_Scan_fwd_kernel_traitsILi32ELi16ELi1ELb1ELb1ELb1ELb0EN3c108BFloat16EfEEv13SSMParamsBase,(.L_x_5286 - _Z25selective_scan_fwd_kernelI32Selective_Scan_fwd_kernel_traitsILi32ELi16ELi1ELb1ELb1ELb1ELb0EN3c108BFloat16EfEEv13SSMParamsBase)
        .other          _Z25selective_scan_fwd_kernelI32Selective_Scan_fwd_kernel_traitsILi32ELi16ELi1ELb1ELb1ELb1ELb0EN3c108BFloat16EfEEv13SSMParamsBase,@"STO_CUDA_ENTRY STV_DEFAULT"
_Z25selective_scan_fwd_kernelI32Selective_Scan_fwd_kernel_traitsILi32ELi16ELi1ELb1ELb1ELb1ELb0EN3c108BFloat16EfEEv13SSMParamsBase:
.text._Z25selective_scan_fwd_kernelI32Selective_Scan_fwd_kernel_traitsILi32ELi16ELi1ELb1ELb1ELb1ELb0EN3c108BFloat16EfEEv13SSMParamsBase:
        /* <DEDUP_REMOVED lines=27> */
[----:B0-----:R-:W-:Y:S01]  /*01b0*/  IADD3 R6, R0, 0xffffffe, RZ ;  /* 0x0ffffffe00067810 */ /* 0x001fe20007ffe0ff */
[----:B----4-:R-:W0:Y:S03]  /*01c0*/  LDC R4, c[0x0][0x224] ;  /* 0x00008900ff047b82 */ /* 0x010e260000000800 */
[----:B------:R3:W4:Y:S01]  /*01d0*/  F2I.FTZ.U32.TRUNC.NTZ R7, R6 ;  /* 0x0000000600077305 */ /* 0x000722000021f000 */
[----:B-1----:R-:W-:Y:S01]  /*01e0*/  MOV R12, UR4 ;  /* 0x00000004000c7c02 */ /* 0x002fe20008000f00 */
[----:B------:R-:W-:Y:S01]  /*01f0*/  ULDC.64 UR4, c[0x0][0x240] ;  /* 0x0000900000047ab9 */ /* 0x000fe20000000a00 */
[----:B---3--:R-:W-:Y:S02]  /*0200*/  HFMA2.MMA R6, -RZ, RZ, 0, 0 ;  /* 0x00000000ff067435 */ /* 0x008fe400000001ff */
[----:B------:R-:W-:Y:S02]  /*0210*/  SHF.R.S32.HI R13, RZ, 0x1f, R12 ;  /* 0x0000001fff0d7819 */ /* 0x000fe4000001140c */
[----:B----4-:R-:W-:-:S03]  /*0220*/  IADD3 R10, RZ, -R7, RZ ;  /* 0x80000007ff0a7210 */ /* 0x010fc60007ffe0ff */
[C---:B------:R-:W-:Y:S02]  /*0230*/  IMAD R5, R13.reuse, UR4, RZ ;  /* 0x000000040d057c24 */ /* 0x040fe4000f8e02ff */
[----:B------:R-:W-:Y:S02]  /*0240*/  IMAD R19, R13, UR6, RZ ;  /* 0x000000060d137c24 */ /* 0x000fe4000f8e02ff */
[----:B------:R-:W-:Y:S02]  /*0250*/  IMAD R3, R10, R9, RZ ;  /* 0x000000090a037224 */ /* 0x000fe400078e02ff */
[----:B------:R-:W-:Y:S02]  /*0260*/  IMAD R5, R12, UR5, R5 ;  /* 0x000000050c057c24 */ /* 0x000fe4000f8e0205 */
[----:B------:R-:W-:-:S04]  /*0270*/  IMAD.HI.U32 R7, R7, R3, R6 ;  /* 0x0000000307077227 */ /* 0x000fc800078e0006 */
[----:B------:R-:W-:Y:S02]  /*0280*/  IMAD R25, R12, UR7, R19 ;  /* 0x000000070c197c24 */ /* 0x000fe4000f8e0213 */
[----:B------:R-:W-:-:S05]  /*0290*/  IMAD.HI.U32 R7, R7, R2, RZ ;  /* 0x0000000207077227 */ /* 0x000fca00078e00ff */
[----:B------:R-:W-:-:S05]  /*02a0*/  IADD3 R0, -R7, RZ, RZ ;  /* 0x000000ff07007210 */ /* 0x000fca0007ffe1ff */
[C---:B------:R-:W-:Y:S02]  /*02b0*/  IMAD R0, R9.reuse, R0, R2 ;  /* 0x0000000009007224 */ /* 0x040fe400078e0202 */
[----:B------:R-:W-:Y:S01]  /*02c0*/  IMAD.WIDE.U32 R2, R12, UR4, RZ ;  /* 0x000000040c027c25 */ /* 0x000fe2000f8e00ff */
[----:B------:R-:W-:Y:S02]  /*02d0*/  ULDC.64 UR4, c[0x0][0x280] ;  /* 0x0000a00000047ab9 */ /* 0x000fe40000000a00 */
[----:B------:R-:W-:Y:S02]  /*02e0*/  ISETP.GT.U32.AND P1, PT, R9, R0, PT ;  /* 0x000000000900720c */ /* 0x000fe40003f24070 */
[----:B------:R-:W-:-:S11]  /*02f0*/  MOV R6, R2 ;  /* 0x0000000200067202 */ /* 0x000fd60000000f00 */
        /* <DEDUP_REMOVED lines=8> */
[----:B------:R-:W-:Y:S02]  /*0380*/  MOV R21, R7 ;  /* 0x0000000700157202 */ /* 0x000fe40000000f00 */
[----:B------:R-:W-:Y:S01]  /*0390*/  IADD3 R7, R3, R5, RZ ;  /* 0x0000000503077210 */ /* 0x000fe20007ffe0ff */
[----:B------:R-:W-:Y:S01]  /*03a0*/  IMAD R3, R13, UR10, RZ ;  /* 0x0000000a0d037c24 */ /* 0x000fe2000f8e02ff */
[----:B------:R-:W-:Y:S01]  /*03b0*/  @!P2 IADD3 R21, -R21, RZ, RZ ;  /* 0x000000ff1515a210 */ /* 0x000fe20007ffe1ff */
[----:B------:R-:W-:Y:S01]  /*03c0*/  IMAD R5, R13, UR4, RZ ;  /* 0x000000040d057c24 */ /* 0x000fe2000f8e02ff */
[----:B------:R-:W-:Y:S01]  /*03d0*/  @!P1 LOP3.LUT R21, RZ, R8, RZ, 0x33, !PT ;  /* 0x00000008ff159212 */ /* 0x000fe200078e33ff */
[----:B------:R-:W-:-:S04]  /*03e0*/  IMAD.WIDE.U32 R8, R12, UR10, RZ ;  /* 0x0000000a0c087c25 */ /* 0x000fc8000f8e00ff */
[C---:B------:R-:W-:Y:S02]  /*03f0*/  IMAD R23, R12.reuse, UR11, R3 ;  /* 0x0000000b0c177c24 */ /* 0x040fe4000f8e0203 */
[C---:B------:R-:W-:Y:S02]  /*0400*/  IMAD R11, R12.reuse, UR5, R5 ;  /* 0x000000050c0b7c24 */ /* 0x040fe4000f8e0205 */
[----:B------:R-:W-:Y:S01]  /*0410*/  IMAD.WIDE.U32 R2, R12, UR4, RZ ;  /* 0x000000040c027c25 */ /* 0x000fe2000f8e00ff */
[----:B------:R-:W-:-:S03]  /*0420*/  IADD3 R19, R9, R23, RZ ;  /* 0x0000001709137210 */ /* 0x000fc60007ffe0ff */
[----:B------:R-:W-:Y:S01]  /*0430*/  IMAD.WIDE.U32 R4, R12, UR6, RZ ;  /* 0x000000060c047c25 */ /* 0x000fe2000f8e00ff */
[----:B--2---:R-:W-:Y:S06]  /*0440*/  @!P0 EXIT ;  /* 0x000000000000894d */ /* 0x004fec0003800000 */
[----:B------:R-:W0:Y:S01]  /*0450*/  S2R R23, SR_TID.X ;  /* 0x0000000000177919 */ /* 0x000e220000002100 */
[----:B------:R-:W-:Y:S01]  /*0460*/  IADD3 R3, R3, R11, RZ ;  /* 0x0000000b03037210 */ /* 0x000fe20007ffe0ff */
[----:B------:R-:W1:Y:S01]  /*0470*/  LDC.64 R28, c[0x0][0x2f0] ;  /* 0x0000bc00ff1c7b82 */ /* 0x000e620000000a00 */
[----:B------:R-:W-:Y:S01]  /*0480*/  SHF.R.S32.HI R0, RZ, 0x1f, R21 ;  /* 0x0000001fff007819 */ /* 0x000fe20000011415 */
[----:B------:R-:W2:Y:S01]  /*0490*/  S2R R11, SR_LANEID ;  /* 0x00000000000b7919 */ /* 0x000ea20000000000 */
[----:B------:R-:W-:Y:S01]  /*04a0*/  ULDC.64 UR6, c[0x0][0x258] ;  /* 0x0000960000067ab9 */ /* 0x000fe20000000a00 */
[----:B------:R-:W-:Y:S01]  /*04b0*/  MOV R18, R8 ;  /* 0x0000000800127202 */ /* 0x000fe20000000f00 */
[----:B------:R-:W-:Y:S01]  /*04c0*/  ULDC.64 UR12, c[0x0][0x278] ;  /* 0x00009e00000c7ab9 */ /* 0x000fe20000000a00 */
[C---:B------:R-:W-:Y:S01]  /*04d0*/  IMAD R8, R0.reuse, UR6, RZ ;  /* 0x0000000600087c24 */ /* 0x040fe2000f8e02ff */
[----:B------:R-:W-:Y:S01]  /*04e0*/  IADD3 R5, R5, R25, RZ ;  /* 0x0000001905057210 */ /* 0x000fe20007ffe0ff */
[----:B------:R-:W3:Y:S01]  /*04f0*/  LDC.64 R34, c[0x0][0x2e0] ;  /* 0x0000b800ff227b82 */ /* 0x000ee20000000a00 */
[----:B------:R-:W-:Y:S01]  /*0500*/  IMAD R10, R0, UR12, RZ ;  /* 0x0000000c000a7c24 */ /* 0x000fe2000f8e02ff */
[----:B------:R-:W-:Y:S01]  /*0510*/  ULDC.64 UR10, c[0x0][0x298] ;  /* 0x0000a600000a7ab9 */ /* 0x000fe20000000a00 */
[----:B------:R-:W-:Y:S01]  /*0520*/  IMAD.WIDE.U32 R6, R21, UR6, R6 ;  /* 0x0000000615067c25 */ /* 0x000fe2000f8e0006 */
[----:B------:R-:W-:-:S03]  /*0530*/  UMOV UR4, 0x400 ;  /* 0x0000040000047882 */ /* 0x000fc60000000000 */
[C---:B------:R-:W-:Y:S01]  /*0540*/  IMAD R25, R21.reuse, UR7, R8 ;  /* 0x0000000715197c24 */ /* 0x040fe2000f8e0208 */
[----:B------:R-:W4:Y:S01]  /*0550*/  S2UR UR5, SR_CgaCtaId ;  /* 0x00000000000579c3 */ /* 0x000f220000008800 */
[----:B------:R-:W-:Y:S01]  /*0560*/  ULDC.64 UR6, c[0x0][0x288] ;  /* 0x0000a20000067ab9 */ /* 0x000fe20000000a00 */
[----:B------:R-:W-:Y:S02]  /*0570*/  IMAD R27, R21, UR13, R10 ;  /* 0x0000000d151b7c24 */ /* 0x000fe4000f8e020a */
[C---:B------:R-:W-:Y:S01]  /*0580*/  IMAD R10, R16.reuse, UR10, RZ ;  /* 0x0000000a100a7c24 */ /* 0x040fe2000f8e02ff */
[----:B------:R-:W-:Y:S01]  /*0590*/  IADD3 R20, R7, R25, RZ ;  /* 0x0000001907147210 */ /* 0x000fe20007ffe0ff */
[----:B------:R-:W-:Y:S02]  /*05a0*/  IMAD R0, R16, UR6, RZ ;  /* 0x0000000610007c24 */ /* 0x000fe4000f8e02ff */
[----:B------:R-:W2:Y:S01]  /*05b0*/  LDC.64 R30, c[0x0][0x2f8] ;  /* 0x0000be00ff1e7b82 */ /* 0x000ea20000000a00 */
[----:B------:R-:W-:Y:S01]  /*05c0*/  IMAD.WIDE.U32 R8, R21, UR12, R18 ;  /* 0x0000000c15087c25 */ /* 0x000fe2000f8e0012 */
[----:B------:R-:W-:-:S03]  /*05d0*/  LEA R19, P0, R6, R32, 0x1 ;  /* 0x0000002006137211 */ /* 0x000fc600078008ff */
[C---:B------:R-:W-:Y:S01]  /*05e0*/  IMAD R7, R17.reuse, UR11, R10 ;  /* 0x0000000b11077c24 */ /* 0x040fe2000f8e020a */
[----:B------:R-:W-:Y:S01]  /*05f0*/  LEA.HI.X R20, R6, R33, R20, 0x1, P0 ;  /* 0x0000002106147211 */ /* 0x000fe200000f0c14 */
[----:B------:R-:W-:Y:S01]  /*0600*/  IMAD.WIDE.U32 R4, R17, UR10, R4 ;  /* 0x0000000a11047c25 */ /* 0x000fe2000f8e0004 */
[----:B------:R-:W-:Y:S02]  /*0610*/  IADD3 R18, R9, R27, RZ ;  /* 0x0000001b09127210 */ /* 0x000fe40007ffe0ff */
[----:B0-----:R-:W-:Y:S01]  /*0620*/  LOP3.LUT R9, R23, 0x1f, RZ, 0xc0, !PT ;  /* 0x0000001f17097812 */ /* 0x001fe200078ec0ff */
[----:B------:R-:W-:Y:S01]  /*0630*/  IMAD R21, R17, UR7, R0 ;  /* 0x0000000711157c24 */ /* 0x000fe2000f8e0200 */
[----:B------:R-:W-:Y:S01]  /*0640*/  IADD3 R5, R5, R7, RZ ;  /* 0x0000000705057210 */ /* 0x000fe20007ffe0ff */
[----:B------:R-:W-:Y:S01]  /*0650*/  IMAD.WIDE.U32 R2, R17, UR6, R2 ;  /* 0x0000000611027c25 */ /* 0x000fe2000f8e0002 */
[----:B------:R-:W-:Y:S01]  /*0660*/  SHF.L.U32 R0, R23, 0x1, RZ ;  /* 0x0000000117007819 */ /* 0x000fe200000006ff */
[----:B----4-:R-:W-:-:S03]  /*0670*/  ULEA UR5, UR5, UR4, 0x18 ;  /* 0x0000000405057291 */ /* 0x010fc6000f8ec03f */
[----:B------:R-:W-:Y:S01]  /*0680*/  IADD3 R10, R3, R21, RZ ;  /* 0x00000015030a7210 */ /* 0x000fe20007ffe0ff */
[----:B------:R-:W-:Y:S01]  /*0690*/  UMOV UR4, URZ ;  /* 0x0000003f00047c82 */ /* 0x000fe20008000000 */
[----:B-1----:R-:W-:Y:S02]  /*06a0*/  LEA R7, P0, R2, R28, 0x1 ;  /* 0x0000001c02077211 */ /* 0x002fe400078008ff */
[----:B---3--:R-:W-:Y:S02]  /*06b0*/  LEA R3, P2, R8, R34, 0x1 ;  /* 0x0000002208037211 */ /* 0x008fe400078408ff */
[----:B--2---:R-:W-:Y:S02]  /*06c0*/  LEA R6, P1, R4, R30, 0x1 ;  /* 0x0000001e04067211 */ /* 0x004fe400078208ff */
[----:B------:R-:W-:Y:S02]  /*06d0*/  LOP3.LUT R0, R0, 0xffffffc0, RZ, 0xc0, !PT ;  /* 0xffffffc000007812 */ /* 0x000fe400078ec0ff */
[----:B------:R-:W-:-:S02]  /*06e0*/  LEA.HI.X R2, R2, R29, R10, 0x1, P0 ;  /* 0x0000001d02027211 */ /* 0x000fc400000f0c0a */
[----:B------:R-:W-:Y:S02]  /*06f0*/  LEA.HI.X R18, R8, R35, R18, 0x1, P2 ;  /* 0x0000002308127211 */ /* 0x000fe400010f0c12 */
[----:B------:R-:W-:Y:S02]  /*0700*/  MOV R8, R7 ;  /* 0x0000000700087202 */ /* 0x000fe40000000f00 */
[----:B------:R-:W-:Y:S02]  /*0710*/  LEA.HI.X R5, R4, R31, R5, 0x1, P1 ;  /* 0x0000001f04057211 */ /* 0x000fe400008f0c05 */
[----:B------:R-:W-:Y:S02]  /*0720*/  LOP3.LUT R10, R0, 0x1f, R23, 0xf8, !PT ;  /* 0x0000001f000a7812 */ /* 0x000fe400078ef817 */
[----:B------:R-:W-:Y:S02]  /*0730*/  MOV R7, R2 ;  /* 0x0000000200077202 */ /* 0x000fe40000000f00 */
[----:B------:R-:W-:-:S02]  /*0740*/  LEA R47, R11, UR5, 0x4 ;  /* 0x000000050b2f7c11 */ /* 0x000fc4000f8e20ff */
[----:B------:R-:W-:Y:S02]  /*0750*/  MOV R4, R19 ;  /* 0x0000001300047202 */ /* 0x000fe40000000f00 */
[----:B------:R-:W-:Y:S02]  /*0760*/  MOV R2, R20 ;  /* 0x0000001400027202 */ /* 0x000fe40000000f00 */
[----:B------:R-:W-:-:S07]  /*0770*/  MOV R0, R18 ;  /* 0x0000001200007202 */ /* 0x000fce0000000f00 */
.L_x_4512:
        /* <DEDUP_REMOVED lines=42> */
[----:B------:R-:W-:Y:S01]  /*0a20*/  PRMT R42, R25, 0x7632, R42 ;  /* 0x00007632192a7816 */ /* 0x000fe2000000002a */
[--C-:B------:R-:W-:Y:S01]  /*0a30*/  FADD.FTZ R19, R45, R14.reuse ;  /* 0x0000000e2d137221 */ /* 0x100fe20000010000 */
[----:B------:R-:W-:Y:S01]  /*0a40*/  FSETP.GTU.FTZ.AND P1, PT, R22, 20, PT ;  /* 0x41a000001600780b */ /* 0x000fe20003f3c000 */
[----:B------:R-:W-:Y:S01]  /*0a50*/  FADD.FTZ R25, R41, R14 ;  /* 0x0000000e29197221 */ /* 0x000fe20000010000 */
[----:B------:R-:W-:Y:S02]  /*0a60*/  FSETP.GTU.FTZ.AND P2, PT, R21, 20, PT ;  /* 0x41a000001500780b */ /* 0x000fe40003f5c000 */
[----:B------:R-:W-:Y:S02]  /*0a70*/  FSETP.GTU.FTZ.AND P3, PT, R20, 20, PT ;  /* 0x41a000001400780b */ /* 0x000fe40003f7c000 */
[----:B------:R-:W-:Y:S02]  /*0a80*/  FSETP.GTU.FTZ.AND P5, PT, R19, 20, PT ;  /* 0x41a000001300780b */ /* 0x000fe40003fbc000 */
        /* <DEDUP_REMOVED lines=33> */
.L_x_4477:
[----:B------:R-:W-:Y:S05]  /*0ca0*/  BSYNC B0 ;  /* 0x0000000000007941 */ /* 0x000fea0003800000 */
.L_x_4476:
        /* <DEDUP_REMOVED lines=38> */
.L_x_4479:
[----:B------:R-:W-:Y:S05]  /*0f10*/  BSYNC B0 ;  /* 0x0000000000007941 */ /* 0x000fea0003800000 */
.L_x_4478:
        /* <DEDUP_REMOVED lines=37> */
.L_x_4481:
[----:B------:R-:W-:Y:S05]  /*1170*/  BSYNC B0 ;  /* 0x0000000000007941 */ /* 0x000fea0003800000 */
.L_x_4480:
        /* <DEDUP_REMOVED lines=38> */
.L_x_4483:
[----:B------:R-:W-:Y:S05]  /*13e0*/  BSYNC B0 ;  /* 0x0000000000007941 */ /* 0x000fea0003800000 */
.L_x_4482:
[----:B------:R-:W-:Y:S01]  /*13f0*/  SHF.L.U32 R41, R31, 0x10, RZ ;  /* 0x000000101f297819 */ /* 0x000fe200000006ff */
[----:B------:R-:W-:Y:S01]  /*1400*/  BSSY B0, `(.L_x_4484) ;  /* 0x0000025000007945 */ /* 0x000fe20003800000 */
[----:B------:R-:W-:Y:S02]  /*1410*/  PRMT R43, R27, 0x7632, R43 ;  /* 0x000076321b2b7816 */ /* 0x000fe4000000002b */
[----:B------:R-:W-:Y:S01]  /*1420*/  FSETP.GTU.FTZ.AND P4, PT, R26, 20, PT ;  /* 0x41a000001a00780b */ /* 0x000fe20003f9c000 */
[----:B------:R-:W-:Y:S01]  /*1430*/  FADD.FTZ R27, R41, R14 ;  /* 0x0000000e291b7221 */ /* 0x000fe20000010000 */
[----:B------:R-:W-:Y:S01]  /*1440*/  SHF.L.U32 R76, R36, 0x10, RZ ;  /* 0x00000010244c7819 */ /* 0x000fe200000006ff */
        /* <DEDUP_REMOVED lines=32> */
.L_x_4485:
[----:B------:R-:W-:Y:S05]  /*1650*/  BSYNC B0 ;  /* 0x0000000000007941 */ /* 0x000fea0003800000 */
.L_x_4484:
        /* <DEDUP_REMOVED lines=42> */
.L_x_4487:
[----:B------:R-:W-:Y:S05]  /*1900*/  BSYNC B0 ;  /* 0x0000000000007941 */ /* 0x000fea0003800000 */
.L_x_4486:
        /* <DEDUP_REMOVED lines=41> */
.L_x_4489:
[----:B------:R-:W-:Y:S05]  /*1ba0*/  BSYNC B0 ;  /* 0x0000000000007941 */ /* 0x000fea0003800000 */
.L_x_4488:
        /* <DEDUP_REMOVED lines=42> */
.L_x_4491:
[----:B------:R-:W-:Y:S05]  /*1e50*/  BSYNC B0 ;  /* 0x0000000000007941 */ /* 0x000fea0003800000 */
.L_x_4490:
        /* <DEDUP_REMOVED lines=42> */
.L_x_4493:
[----:B------:R-:W-:Y:S05]  /*2100*/  BSYNC B0 ;  /* 0x0000000000007941 */ /* 0x000fea0003800000 */
.L_x_4492:
        /* <DEDUP_REMOVED lines=40> */
.L_x_4495:
[----:B------:R-:W-:Y:S05]  /*2390*/  BSYNC B0 ;  /* 0x0000000000007941 */ /* 0x000fea0003800000 */
.L_x_4494:
        /* <DEDUP_REMOVED lines=44> */
.L_x_4497:
[----:B------:R-:W-:Y:S05]  /*2660*/  BSYNC B0 ;  /* 0x0000000000007941 */ /* 0x000fea0003800000 */
.L_x_4496:
        /* <DEDUP_REMOVED lines=33> */
.L_x_4499:
[----:B------:R-:W-:Y:S05]  /*2880*/  BSYNC B0 ;  /* 0x0000000000007941 */ /* 0x000fea0003800000 */
.L_x_4498:
        /* <DEDUP_REMOVED lines=33> */
.L_x_4501:
[----:B------:R-:W-:Y:S05]  /*2aa0*/  BSYNC B0 ;  /* 0x0000000000007941 */ /* 0x000fea0003800000 */
.L_x_4500:
        /* <DEDUP_REMOVED lines=33> */
.L_x_4503:
[----:B------:R-:W-:Y:S05]  /*2cc0*/  BSYNC B0 ;  /* 0x0000000000007941 */ /* 0x000fea0003800000 */
.L_x_4502:
        /* <DEDUP_REMOVED lines=33> */
.L_x_4505:
[----:B------:R-:W-:Y:S05]  /*2ee0*/  BSYNC B0 ;  /* 0x0000000000007941 */ /* 0x000fea0003800000 */
.L_x_4504:
        /* <DEDUP_REMOVED lines=33> */
.L_x_4507:
[----:B------:R-:W-:Y:S05]  /*3100*/  BSYNC B0 ;  /* 0x0000000000007941 */ /* 0x000fea0003800000 */
.L_x_4506:
        /* <DEDUP_REMOVED lines=46> */
.L_x_4511:
[----:B------:R-:W-:Y:S01]  /*33f0*/  SHF.R.S32.HI R34, RZ, 0x1f, R67 ;  /* 0x0000001fff227819 */ /* 0x000fe20000011443 */
[----:B------:R-:W-:-:S04]  /*3400*/  IMAD.WIDE.U32 R28, R67, UR16, RZ ;  /* 0x00000010431c7c25 */ /* 0x000fc8000f8e00ff */
[----:B------:R-:W-:-:S04]  /*3410*/  IMAD R30, R34, UR16, RZ ;  /* 0x00000010221e7c24 */ /* 0x000fc8000f8e02ff */
[----:B------:R-:W-:Y:S01]  /*3420*/  IMAD R31, R67, UR17, R30 ;  /* 0x00000011431f7c24 */ /* 0x000fe2000f8e021e */
[----:B------:R-:W-:-:S04]  /*3430*/  LEA R30, P0, R28, R4, 0x1 ;  /* 0x000000041c1e7211 */ /* 0x000fc800078008ff */
[----:B------:R-:W-:-:S04]  /*3440*/  IADD3 R29, R29, R31, RZ ;  /* 0x0000001f1d1d7210 */ /* 0x000fc80007ffe0ff */
[----:B------:R-:W-:-:S03]  /*3450*/  LEA.HI.X R31, R28, R2, R29, 0x1, P0 ;  /* 0x000000021c1f7211 */ /* 0x000fc600000f0c1d */
[----:B------:R-:W-:-:S05]  /*3460*/  IMAD.WIDE R30, R10, 0x10, R30 ;  /* 0x000000100a1e7825 */ /* 0x000fca00078e021e */
[----:B------:R-:W3:Y:S04]  /*3470*/  LDG.E.128 R36, desc[UR8][R30.64] ;  /* 0x000000081e247981 */ /* 0x000ee8000c1e1d00 */
[----:B------:R4:W5:Y:S01]  /*3480*/  LDG.E.128 R40, desc[UR8][R30.64+0x200] ;  /* 0x000200081e287981 */ /* 0x000962000c1e1d00 */
[----:B------:R-:W-:Y:S02]  /*3490*/  IMAD R32, R16, UR10, RZ ;  /* 0x0000000a10207c24 */ /* 0x000fe4000f8e02ff */
        /* <DEDUP_REMOVED lines=9> */
[----:B------:R-:W2:Y:S01]  /*3530*/  LDG.E R46, desc[UR8][R32.64] ;  /* 0x00000008202e7981 */ /* 0x000ea2000c1e1900 */
[----:B------:R-:W-:Y:S02]  /*3540*/  IMAD R34, R34, UR18, RZ ;  /* 0x0000001222227c24 */ /* 0x000fe4000f8e02ff */
[----:B----4-:R-:W-:-:S04]  /*3550*/  IMAD.WIDE.U32 R30, R67, UR18, RZ ;  /* 0x00000012431e7c25 */ /* 0x010fc8000f8e00ff */
[----:B------:R-:W-:Y:S01]  /*3560*/  IMAD R29, R67, UR19, R34 ;  /* 0x00000013431d7c24 */ /* 0x000fe2000f8e0222 */
[----:B------:R-:W-:-:S04]  /*3570*/  LEA R28, P0, R30, R3, 0x1 ;  /* 0x000000031e1c7211 */ /* 0x000fc800078008ff */
[----:B------:R-:W-:-:S04]  /*3580*/  IADD3 R29, R31, R29, RZ ;  /* 0x0000001d1f1d7210 */ /* 0x000fc80007ffe0ff */
[----:B------:R-:W-:-:S03]  /*3590*/  LEA.HI.X R29, R30, R0, R29, 0x1, P0 ;  /* 0x000000001e1d7211 */ /* 0x000fc600000f0c1d */
[----:B------:R-:W-:Y:S01]  /*35a0*/  IMAD.WIDE R94, R10, 0x10, R28 ;  /* 0x000000100a5e7825 */ /* 0x000fe200078e021c */
[----:B------:R-:W-:Y:S01]  /*35b0*/  ISETP.GE.AND P0, PT, R11, 0x1, PT ;  /* 0x000000010b00780c */ /* 0x000fe20003f06270 */
[----:B---3--:R-:W-:Y:S04]  /*35c0*/  STS.128 [R47], R36 ;  /* 0x000000242f007388 */ /* 0x008fe80000000c00 */
[----:B-----5:R3:W-:Y:S01]  /*35d0*/  STS.128 [R47+0x200], R40 ;  /* 0x000200282f007388 */ /* 0x0207e20000000c00 */
[----:B------:R-:W-:-:S03]  /*35e0*/  NOP ;  /* 0x0000000000007918 */ /* 0x000fc60000000000 */
[----:B------:R-:W4:Y:S04]  /*35f0*/  LDG.E.128 R28, desc[UR8][R94.64] ;  /* 0x000000085e1c7981 */ /* 0x000f28000c1e1d00 */
[----:B------:R5:W4:Y:S01]  /*3600*/  LDG.E.128 R32, desc[UR8][R94.64+0x200] ;  /* 0x000200085e207981 */ /* 0x000b22000c1e1d00 */
[C---:B------:R-:W-:Y:S01]  /*3610*/  ISETP.GE.AND P1, PT, R11.reuse, 0x4, PT ;  /* 0x000000040b00780c */ /* 0x040fe20003f26270 */
[----:B------:R-:W0:Y:S01]  /*3620*/  S2UR UR6, SR_CgaCtaId ;  /* 0x00000000000679c3 */ /* 0x000e220000008800 */
[C---:B------:R-:W-:Y:S01]  /*3630*/  ISETP.NE.AND P2, PT, R11.reuse, RZ, PT ;  /* 0x000000ff0b00720c */ /* 0x040fe20003f45270 */
[----:B------:R-:W-:Y:S01]  /*3640*/  BSSY B0, `(.L_x_4509) ;  /* 0x00000cb000007945 */ /* 0x000fe20003800000 */
[----:B--2---:R-:W-:Y:S01]  /*3650*/  FMUL.FTZ R107, R46, 1.4426950216293334961 ;  /* 0x3fb8aa3b2e6b7820 */ /* 0x004fe20000410000 */
[----:B------:R-:W-:-:S03]  /*3660*/  LEA R46, R11, UR5, 0x5 ;  /* 0x000000050b2e7c11 */ /* 0x000fc6000f8e28ff */
[C---:B------:R-:W-:Y:S01]  /*3670*/  FMUL.FTZ R92, R107.reuse, R18 ;  /* 0x000000126b5c7220 */ /* 0x040fe20000410000 */
[C---:B------:R-:W-:Y:S01]  /*3680*/  FMUL.FTZ R91, R107.reuse, R23 ;  /* 0x000000176b5b7220 */ /* 0x040fe20000410000 */
[----:B------:R-:W2:Y:S01]  /*3690*/  LDS.128 R36, [R46] ;  /* 0x000000002e247984 */ /* 0x000ea20000000c00 */
[C---:B------:R-:W-:Y:S01]  /*36a0*/  FMUL.FTZ R93, R107.reuse, R22 ;  /* 0x000000166b5d7220 */ /* 0x040fe20000410000 */
[C---:B---3--:R-:W-:Y:S01]  /*36b0*/  FMUL.FTZ R47, R107.reuse, R24 ;  /* 0x000000186b2f7220 */ /* 0x048fe20000410000 */
[C---:B-----5:R-:W-:Y:S01]  /*36c0*/  FMUL.FTZ R95, R107.reuse, R21 ;  /* 0x000000156b5f7220 */ /* 0x060fe20000410000 */
[----:B------:R-:W3:Y:S01]  /*36d0*/  LDS.128 R40, [R46+0x10] ;  /* 0x000010002e287984 */ /* 0x000ee20000000c00 */
        /* <DEDUP_REMOVED lines=11> */
[C---:B------:R-:W-:Y:S01]  /*3790*/  FMUL.FTZ R105, R107.reuse, R27 ;  /* 0x0000001b6b697220 */ /* 0x040fe20000410000 */
[----:B------:R-:W-:-:S04]  /*37a0*/  FMUL.FTZ R104, R107, R88 ;  /* 0x000000586b687220 */ /* 0x000fc80000410000 */
[----:B------:R-:W1:Y:S08]  /*37b0*/  MUFU.EX2 R93, R93 ;  /* 0x0000005d005d7308 */ /* 0x000e700000000800 */
[----:B------:R0:W1:Y:S08]  /*37c0*/  MUFU.EX2 R94, R47 ;  /* 0x0000002f005e7308 */ /* 0x0000700000000800 */
[----:B------:R-:W1:Y:S01]  /*37d0*/  MUFU.EX2 R95, R95 ;  /* 0x0000005f005f7308 */ /* 0x000e620000000800 */
[----:B--2---:R-:W-:-:S02]  /*37e0*/  PRMT R100, R36, 0x7632, R100 ;  /* 0x0000763224647816 */ /* 0x004fc40000000064 */
[C---:B------:R-:W-:Y:S02]  /*37f0*/  PRMT R103, R38.reuse, 0x7632, R103 ;  /* 0x0000763226677816 */ /* 0x040fe40000000067 */
[----:B------:R-:W-:-:S03]  /*3800*/  SHF.L.U32 R101, R38, 0x10, RZ ;  /* 0x0000001026657819 */ /* 0x000fc600000006ff */
[----:B------:R-:W2:Y:S01]  /*3810*/  MUFU.EX2 R96, R96 ;  /* 0x0000006000607308 */ /* 0x000ea20000000800 */
[C---:B0-----:R-:W-:Y:S02]  /*3820*/  PRMT R47, R39.reuse, 0x7632, R47 ;  /* 0x00007632272f7816 */ /* 0x041fe4000000002f */
[----:B------:R-:W-:Y:S01]  /*3830*/  SHF.L.U32 R116, R39, 0x10, RZ ;  /* 0x0000001027747819 */ /* 0x000fe200000006ff */
[----:B------:R-:W-:Y:S01]  /*3840*/  FMUL.FTZ R114, R78, R101 ;  /* 0x000000654e727220 */ /* 0x000fe20000410000 */
[C---:B---3--:R-:W-:Y:S02]  /*3850*/  PRMT R38, R40.reuse, 0x7632, R38 ;  /* 0x0000763228267816 */ /* 0x048fe40000000026 */
[----:B------:R-:W-:Y:S01]  /*3860*/  SHF.L.U32 R39, R40, 0x10, RZ ;  /* 0x0000001028277819 */ /* 0x000fe200000006ff */
[----:B------:R-:W0:Y:S01]  /*3870*/  MUFU.EX2 R97, R97 ;  /* 0x0000006100617308 */ /* 0x000e220000000800 */
[----:B------:R-:W-:Y:S01]  /*3880*/  SHF.L.U32 R109, R36, 0x10, RZ ;  /* 0x00000010246d7819 */ /* 0x000fe200000006ff */
[----:B------:R-:W-:Y:S01]  /*3890*/  FMUL.FTZ R116, R81, R116 ;  /* 0x0000007451747220 */ /* 0x000fe20000410000 */
[----:B------:R-:W-:-:S02]  /*38a0*/  SHF.L.U32 R40, R100, 0x10, RZ ;  /* 0x0000001064287819 */ /* 0x000fc400000006ff */
[C---:B------:R-:W-:Y:S01]  /*38b0*/  SHF.L.U32 R118, R37.reuse, 0x10, RZ ;  /* 0x0000001025767819 */ /* 0x040fe200000006ff */
[----:B------:R-:W-:Y:S01]  /*38c0*/  FMUL.FTZ R112, R76, R109 ;  /* 0x0000006d4c707220 */ /* 0x000fe20000410000 */
[----:B------:R-:W-:Y:S01]  /*38d0*/  PRMT R106, R37, 0x7632, R106 ;  /* 0x00007632256a7816 */ /* 0x000fe2000000006a */
[----:B------:R-:W-:Y:S01]  /*38e0*/  FMUL.FTZ R111, R75, R40 ;  /* 0x000000284b6f7220 */ /* 0x000fe20000410000 */
[----:B------:R-:W-:Y:S01]  /*38f0*/  PRMT R36, R41, 0x7632, R36 ;  /* 0x0000763229247816 */ /* 0x000fe20000000024 */
[----:B------:R-:W-:Y:S01]  /*3900*/  FMUL.FTZ R118, R77, R118 ;  /* 0x000000764d767220 */ /* 0x000fe20000410000 */
[----:B------:R-:W-:Y:S01]  /*3910*/  SHF.L.U32 R102, R41, 0x10, RZ ;  /* 0x0000001029667819 */ /* 0x000fe200000006ff */
[----:B-----5:R-:W-:Y:S01]  /*3920*/  FFMA.FTZ R40, R112, R92, R111 ;  /* 0x0000005c70287223 */ /* 0x020fe2000001006f */
[----:B------:R-:W-:Y:S01]  /*3930*/  SHF.L.U32 R117, R106, 0x10, RZ ;  /* 0x000000106a757819 */ /* 0x000fe200000006ff */
[----:B------:R-:W3:Y:S01]  /*3940*/  MUFU.EX2 R98, R98 ;  /* 0x0000006200627308 */ /* 0x000ee20000000800 */
[C---:B------:R-:W-:Y:S01]  /*3950*/  PRMT R37, R42.reuse, 0x7632, R37 ;  /* 0x000076322a257816 */ /* 0x040fe20000000025 */
[----:B-1----:R-:W-:Y:S01]  /*3960*/  FFMA.FTZ R106, R93, R40, R118 ;  /* 0x000000285d6a7223 */ /* 0x002fe20000010076 */
[----:B------:R-:W-:Y:S01]  /*3970*/  SHF.L.U32 R41, R42, 0x10, RZ ;  /* 0x000000102a297819 */ /* 0x000fe200000006ff */
[----:B------:R-:W-:Y:S01]  /*3980*/  FMUL.FTZ R42, R91, R92 ;  /* 0x0000005c5b2a7220 */ /* 0x000fe20000410000 */
[----:B------:R-:W-:Y:S01]  /*3990*/  FMUL.FTZ R117, R74, R117 ;  /* 0x000000754a757220 */ /* 0x000fe20000410000 */
[----:B------:R-:W-:Y:S01]  /*39a0*/  SHF.L.U32 R40, R103, 0x10, RZ ;  /* 0x0000001067287819 */ /* 0x000fe200000006ff */
[----:B------:R-:W-:Y:S01]  /*39b0*/  FMUL.FTZ R102, R83, R102 ;  /* 0x0000006653667220 */ /* 0x000fe20000410000 */
[----:B------:R-:W-:Y:S01]  /*39c0*/  FMUL.FTZ R103, R93, R42 ;  /* 0x0000002a5d677220 */ /* 0x000fe20000410000 */
[C---:B------:R-:W-:Y:S01]  /*39d0*/  FFMA.FTZ R106, R94.reuse, R106, R117 ;  /* 0x0000006a5e6a7223 */ /* 0x040fe20000010075 */
[----:B------:R-:W1:Y:S01]  /*39e0*/  MUFU.EX2 R89, R89 ;  /* 0x0000005900597308 */ /* 0x000e620000000800 */
[----:B------:R-:W-:Y:S01]  /*39f0*/  FMUL.FTZ R113, R73, R40 ;  /* 0x0000002849717220 */ /* 0x000fe20000410000 */
[----:B------:R-:W-:Y:S01]  /*3a00*/  FMUL.FTZ R42, R94, R103 ;  /* 0x000000675e2a7220 */ /* 0x000fe20000410000 */
[----:B------:R-:W-:Y:S01]  /*3a10*/  FFMA.FTZ R106, R95, R106, R114 ;  /* 0x0000006a5f6a7223 */ /* 0x000fe20000010072 */
[----:B------:R-:W-:-:S02]  /*3a20*/  SHF.L.U32 R47, R47, 0x10, RZ ;  /* 0x000000102f2f7819 */ /* 0x000fc400000006ff */
[----:B------:R-:W-:Y:S01]  /*3a30*/  FMUL.FTZ R101, R95, R42 ;  /* 0x0000002a5f657220 */ /* 0x000fe20000410000 */
[----:B--2---:R-:W-:Y:S01]  /*3a40*/  FFMA.FTZ R106, R96, R106, R113 ;  /* 0x0000006a606a7223 */ /* 0x004fe20000010071 */
[----:B------:R-:W2:Y:S01]  /*3a50*/  MUFU.EX2 R90, R90 ;  /* 0x0000005a005a7308 */ /* 0x000ea20000000800 */
[----:B------:R-:W-:Y:S01]  /*3a60*/  SHF.L.U32 R38, R38, 0x10, RZ ;  /* 0x0000001026267819 */ /* 0x000fe200000006ff */
[----:B------:R-:W-:Y:S01]  /*3a70*/  FMUL.FTZ R40, R96, R101 ;  /* 0x0000006560287220 */ /* 0x000fe20000410000 */
[----:B0-----:R-:W-:Y:S01]  /*3a80*/  FFMA.FTZ R42, R97, R106, R116 ;  /* 0x0000006a612a7223 */ /* 0x001fe20000010074 */
[----:B------:R-:W-:Y:S01]  /*3a90*/  FMUL.FTZ R106, R82, R39 ;  /* 0x00000027526a7220 */ /* 0x000fe20000410000 */
[----:B------:R-:W-:Y:S01]  /*3aa0*/  SHF.L.U32 R101, R36, 0x10, RZ ;  /* 0x0000001024657819 */ /* 0x000fe200000006ff */
[----:B------:R-:W-:Y:S01]  /*3ab0*/  FMUL.FTZ R103, R71, R38 ;  /* 0x0000002647677220 */ /* 0x000fe20000410000 */
[----:B------:R-:W-:Y:S01]  /*3ac0*/  SHF.L.U32 R36, R37, 0x10, RZ ;  /* 0x0000001025247819 */ /* 0x000fe200000006ff */
[----:B------:R-:W0:Y:S01]  /*3ad0*/  MUFU.EX2 R99, R99 ;  /* 0x0000006300637308 */ /* 0x000e220000000800 */
[----:B------:R-:W-:Y:S01]  /*3ae0*/  PRMT R38, R43, 0x7632, R38 ;  /* 0x000076322b267816 */ /* 0x000fe20000000026 */
[----:B------:R-:W-:-:S02]  /*3af0*/  FMUL.FTZ R101, R70, R101 ;  /* 0x0000006546657220 */ /* 0x000fc40000410000 */
[----:B------:R-:W-:-:S04]  /*3b00*/  FMUL.FTZ R109, R69, R36 ;  /* 0x00000024456d7220 */ /* 0x000fc80000410000 */
[----:B------:R5:W-:Y:S08]  /*3b10*/  MUFU.EX2 R107, R115 ;  /* 0x00000073006b7308 */ /* 0x000bf00000000800 */
[----:B------:R2:W0:Y:S01]  /*3b20*/  MUFU.EX2 R100, R110 ;  /* 0x0000006e00647308 */ /* 0x0004220000000800 */
[----:B-----5:R-:W-:Y:S01]  /*3b30*/  FMUL.FTZ R115, R72, R47 ;  /* 0x0000002f48737220 */ /* 0x020fe20000410000 */
[----:B------:R-:W-:-:S03]  /*3b40*/  FMUL.FTZ R47, R97, R40 ;  /* 0x00000028612f7220 */ /* 0x000fc60000410000 */
[C---:B---3--:R-:W-:Y:S01]  /*3b50*/  FFMA.FTZ R42, R98.reuse, R42, R115 ;  /* 0x0000002a622a7223 */ /* 0x048fe20000010073 */
[----:B------:R-:W-:Y:S01]  /*3b60*/  FMUL.FTZ R40, R98, R47 ;  /* 0x0000002f62287220 */ /* 0x000fe20000410000 */
[----:B------:R-:W-:Y:S01]  /*3b70*/  LEA R47, R11, UR5, 0x4 ;  /* 0x000000050b2f7c11 */ /* 0x000fe2000f8e20ff */
[----:B------:R-:W3:Y:S01]  /*3b80*/  MUFU.EX2 R108, R108 ;  /* 0x0000006c006c7308 */ /* 0x000ee20000000800 */
[C---:B-1----:R-:W-:Y:S01]  /*3b90*/  FFMA.FTZ R42, R89.reuse, R42, R106 ;  /* 0x0000002a592a7223 */ /* 0x042fe2000001006a */
[----:B------:R-:W-:Y:S01]  /*3ba0*/  FMUL.FTZ R39, R89, R40 ;  /* 0x0000002859277220 */ /* 0x000fe20000410000 */
[----:B--2---:R-:W-:Y:S02]  /*3bb0*/  SHF.L.U32 R110, R43, 0x10, RZ ;  /* 0x000000102b6e7819 */ /* 0x004fe400000006ff */
[C---:B------:R-:W-:Y:S01]  /*3bc0*/  FFMA.FTZ R42, R90.reuse, R42, R103 ;  /* 0x0000002a5a2a7223 */ /* 0x040fe20000010067 */
[----:B------:R-:W-:Y:S01]  /*3bd0*/  FMUL.FTZ R40, R90, R39 ;  /* 0x000000275a287220 */ /* 0x000fe20000410000 */
[----:B------:R-:W-:Y:S01]  /*3be0*/  SHF.L.U32 R43, R38, 0x10, RZ ;  /* 0x00000010262b7819 */ /* 0x000fe200000006ff */
[----:B------:R-:W1:Y:S01]  /*3bf0*/  MUFU.EX2 R105, R105 ;  /* 0x0000006900697308 */ /* 0x000e620000000800 */
[C---:B0-----:R-:W-:Y:S01]  /*3c00*/  FFMA.FTZ R39, R99.reuse, R42, R102 ;  /* 0x0000002a63277223 */ /* 0x041fe20000010066 */
[----:B------:R-:W-:Y:S01]  /*3c10*/  FMUL.FTZ R37, R99, R40 ;  /* 0x0000002863257220 */ /* 0x000fe20000410000 */
[----:B------:R-:W-:Y:S01]  /*3c20*/  FMUL.FTZ R42, R84, R41 ;  /* 0x00000029542a7220 */ /* 0x000fe20000410000 */
[----:B------:R-:W-:Y:S01]  /*3c30*/  FMUL.FTZ R110, R85, R110 ;  /* 0x0000006e556e7220 */ /* 0x000fe20000410000 */
[C---:B------:R-:W-:Y:S01]  /*3c40*/  FFMA.FTZ R39, R100.reuse, R39, R101 ;  /* 0x0000002764277223 */ /* 0x040fe20000010065 */
[----:B------:R-:W-:Y:S01]  /*3c50*/  FMUL.FTZ R40, R100, R37 ;  /* 0x0000002564287220 */ /* 0x000fe20000410000 */
[----:B------:R-:W-:Y:S01]  /*3c60*/  FMUL.FTZ R43, R68, R43 ;  /* 0x0000002b442b7220 */ /* 0x000fe20000410000 */
[----:B------:R-:W0:Y:S01]  /*3c70*/  MUFU.EX2 R104, R104 ;  /* 0x0000006800687308 */ /* 0x000e220000000800 */
[C---:B------:R-:W-:Y:S01]  /*3c80*/  FFMA.FTZ R39, R107.reuse, R39, R42 ;  /* 0x000000276b277223 */ /* 0x040fe2000001002a */
[----:B------:R-:W-:-:S03]  /*3c90*/  FMUL.FTZ R37, R107, R40 ;  /* 0x000000286b257220 */ /* 0x000fc60000410000 */
        /* <DEDUP_REMOVED lines=19> */
[----:B------:R-:W-:Y:S01]  /*3dd0*/  @!P0 LEA R40, R67, UR5, 0x3 ;  /* 0x0000000543288c11 */ /* 0x000fe2000f8e18ff */
[----:B------:R-:W-:Y:S02]  /*3de0*/  UMOV UR5, 0x400 ;  /* 0x0000040000057882 */ /* 0x000fe40000000000 */
[----:B------:R-:W-:Y:S01]  /*3df0*/  ULEA UR5, UR6, UR5, 0x18 ;  /* 0x0000000506057291 */ /* 0x000fe2000f8ec03f */
[C---:B0-----:R-:W-:Y:S01]  /*3e00*/  @P1 FFMA.FTZ R37, R36.reuse, R38, R37 ;  /* 0x0000002624251223 */ /* 0x041fe20000010025 */
[----:B------:R-:W-:Y:S01]  /*3e10*/  MOV R38, 0x3f800000 ;  /* 0x3f80000000267802 */ /* 0x000fe20000000f00 */
[----:B-1----:R-:W-:-:S03]  /*3e20*/  @P1 FMUL.FTZ R36, R36, R39 ;  /* 0x0000002724241220 */ /* 0x002fc60000410000 */
[----:B------:R-:W0:Y:S01]  /*3e30*/  SHFL.UP PT, R119, R37, 0x8, RZ ;  /* 0x0500000025777989 */ /* 0x000e2200000e00ff */
[C---:B------:R-:W-:Y:S02]  /*3e40*/  ISETP.GE.AND P1, PT, R11.reuse, 0x8, PT ;  /* 0x000000080b00780c */ /* 0x040fe40003f26270 */
[----:B------:R-:W-:Y:S01]  /*3e50*/  MOV R39, RZ ;  /* 0x000000ff00277202 */ /* 0x000fe20000000f00 */
[----:B------:R-:W1:Y:S10]  /*3e60*/  SHFL.UP PT, R41, R36, 0x8, RZ ;  /* 0x0500000024297989 */ /* 0x000e7400000e00ff */
[C---:B0-----:R-:W-:Y:S01]  /*3e70*/  @P1 FFMA.FTZ R37, R36.reuse, R119, R37 ;  /* 0x0000007724251223 */ /* 0x041fe20000010025 */
[----:B----4-:R-:W-:Y:S01]  /*3e80*/  STS.128 [R47+0x420], R28 ;  /* 0x0004201c2f007388 */ /* 0x010fe20000000c00 */
[----:B-1----:R-:W-:Y:S01]  /*3e90*/  @P1 FMUL.FTZ R36, R36, R41 ;  /* 0x0000002924241220 */ /* 0x002fe20000410000 */
[----:B------:R-:W-:-:S02]  /*3ea0*/  ISETP.NE.AND P1, PT, R11, 0x1f, PT ;  /* 0x0000001f0b00780c */ /* 0x000fc40003f25270 */
[----:B------:R-:W0:Y:S04]  /*3eb0*/  SHFL.UP PT, R28, R37, 0x10, RZ ;  /* 0x06000000251c7989 */ /* 0x000e2800000e00ff */
[----:B------:R-:W1:Y:S04]  /*3ec0*/  SHFL.UP PT, R29, R36, 0x10, RZ ;  /* 0x06000000241d7989 */ /* 0x000e6800000e00ff */
[----:B------:R-:W-:Y:S01]  /*3ed0*/  STS.128 [R47+0x620], R32 ;  /* 0x000620202f007388 */ /* 0x000fe20000000c00 */
[----:B------:R-:W-:-:S03]  /*3ee0*/  NOP ;  /* 0x0000000000007918 */ /* 0x000fc60000000000 */
[----:B------:R-:W2:Y:S01]  /*3ef0*/  @!P0 LDS.64 R38, [R40+0x860] ;  /* 0x0008600028268984 */ /* 0x000ea20000000a00 */
[----:B------:R-:W-:-:S03]  /*3f00*/  ISETP.GE.AND P0, PT, R11, 0x10, PT ;  /* 0x000000100b00780c */ /* 0x000fc60003f06270 */
[----:B------:R-:W-:Y:S01]  /*3f10*/  LDS.128 R32, [R46+0x430] ;  /* 0x000430002e207984 */ /* 0x000fe20000000c00 */
[----:B------:R-:W3:Y:S09]  /*3f20*/  S2R R119, SR_TID.X ;  /* 0x0000000000777919 */ /* 0x000ef20000002100 */
[C---:B0-----:R-:W-:Y:S01]  /*3f30*/  @P0 FFMA.FTZ R37, R36.reuse, R28, R37 ;  /* 0x0000001c24250223 */ /* 0x041fe20000010025 */
[----:B-1----:R-:W-:-:S02]  /*3f40*/  @P0 FMUL.FTZ R36, R36, R29 ;  /* 0x0000001d24240220 */ /* 0x002fc40000410000 */
[----:B------:R-:W-:Y:S04]  /*3f50*/  LDS.128 R28, [R46+0x420] ;  /* 0x000420002e1c7984 */ /* 0x000fe80000000c00 */
[----:B------:R-:W-:Y:S01]  /*3f60*/  @!P1 STS.64 [UR5+0x840], R36 ;  /* 0x00084024ff009988 */ /* 0x000fe20008000a05 */
[----:B------:R-:W-:Y:S06]  /*3f70*/  BAR.SYNC.DEFER_BLOCKING 0x0 ;  /* 0x0000000000007b1d */ /* 0x000fec0000010000 */
[----:B------:R-:W0:Y:S04]  /*3f80*/  SHFL.UP PT, R122, R37, 0x1, RZ ;  /* 0x04200000257a7989 */ /* 0x000e2800000e00ff */
[----:B------:R1:W4:Y:S01]  /*3f90*/  SHFL.UP PT, R120, R36, 0x1, RZ ;  /* 0x0420000024787989 */ /* 0x00032200000e00ff */
[----:B---3--:R-:W-:-:S03]  /*3fa0*/  ISETP.NE.AND P0, PT, R119, RZ, PT ;  /* 0x000000ff7700720c */ /* 0x008fc60003f05270 */
[----:B--2---:R-:W-:Y:S04]  /*3fb0*/  @!P2 STS.64 [UR5+0x850], R38 ;  /* 0x00085026ff00a988 */ /* 0x004fe80008000a05 */
[----:B------:R-:W2:Y:S01]  /*3fc0*/  LDS.64 R40, [UR5+0x840] ;  /* 0x00084005ff287984 */ /* 0x000ea20008000a00 */
[----:B------:R-:W-:Y:S01]  /*3fd0*/  BAR.SYNC.DEFER_BLOCKING 0x0 ;  /* 0x0000000000007b1d */ /* 0x000fe20000010000 */
[----:B0-----:R-:W-:Y:S02]  /*3fe0*/  @!P2 MOV R122, R39 ;  /* 0x00000027007aa202 */ /* 0x001fe40000000f00 */
[----:B-1----:R-:W-:Y:S02]  /*3ff0*/  SHF.L.U32 R36, R28, 0x10, RZ ;  /* 0x000000101c247819 */ /* 0x002fe400000006ff */
[----:B----4-:R-:W-:-:S02]  /*4000*/  @!P2 MOV R120, R38 ;  /* 0x000000260078a202 */ /* 0x010fc40000000f00 */
[----:B------:R-:W-:Y:S01]  /*4010*/  PRMT R37, R29, 0x7632, R37 ;  /* 0x000076321d257816 */ /* 0x000fe20000000025 */
[----:B------:R-:W0:Y:S01]  /*4020*/  LDS R121, [UR5+0x854] ;  /* 0x00085405ff797984 */ /* 0x000e220008000800 */
[C---:B--2---:R-:W-:Y:S01]  /*4030*/  FFMA.FTZ R41, R40.reuse, R39, R41 ;  /* 0x0000002728297223 */ /* 0x044fe20000010029 */
[----:B------:R-:W-:Y:S01]  /*4040*/  FMUL.FTZ R40, R40, R38 ;  /* 0x0000002628287220 */ /* 0x000fe20000410000 */
[----:B0-----:R-:W-:Y:S01]  /*4050*/  @P0 FFMA.FTZ R122, R121, R120, R122 ;  /* 0x00000078797a0223 */ /* 0x001fe2000001007a */
[----:B------:R-:W-:Y:S02]  /*4060*/  ISETP.NE.AND P0, PT, R119, RZ, PT ;  /* 0x000000ff7700720c */ /* 0x000fe40003f05270 */
[----:B------:R-:W-:Y:S01]  /*4070*/  SHF.L.U32 R119, R34, 0x10, RZ ;  /* 0x0000001022777819 */ /* 0x000fe200000006ff */
[----:B------:R-:W-:Y:S01]  /*4080*/  FFMA.FTZ R112, R91, R122, R112 ;  /* 0x0000007a5b707223 */ /* 0x000fe20000010070 */
[----:B------:R-:W-:Y:S02]  /*4090*/  PRMT R91, R28, 0x7632, R91 ;  /* 0x000076321c5b7816 */ /* 0x000fe4000000005b */
[----:B------:R-:W-:Y:S01]  /*40a0*/  SHF.L.U32 R120, R35, 0x10, RZ ;  /* 0x0000001023787819 */ /* 0x000fe200000006ff */
[----:B------:R-:W-:Y:S01]  /*40b0*/  FFMA.FTZ R111, R92, R112, R111 ;  /* 0x000000705c6f7223 */ /* 0x000fe2000001006f */
[----:B------:R-:W-:-:S02]  /*40c0*/  PRMT R92, R30, 0x7632, R92 ;  /* 0x000076321e5c7816 */ /* 0x000fc4000000005c */
[----:B------:R-:W-:Y:S01]  /*40d0*/  SHF.L.U32 R91, R91, 0x10, RZ ;  /* 0x000000105b5b7819 */ /* 0x000fe200000006ff */
[----:B------:R-:W-:Y:S01]  /*40e0*/  FFMA.FTZ R118, R93, R111, R118 ;  /* 0x0000006f5d767223 */ /* 0x000fe20000010076 */
[----:B------:R-:W-:Y:S02]  /*40f0*/  SHF.L.U32 R93, R30, 0x10, RZ ;  /* 0x000000101e5d7819 */ /* 0x000fe400000006ff */
[----:B------:R-:W-:Y:S01]  /*4100*/  PRMT R30, R31, 0x7632, R30 ;  /* 0x000076321f1e7816 */ /* 0x000fe2000000001e */
[----:B------:R-:W-:Y:S01]  /*4110*/  FFMA.FTZ R117, R94, R118, R117 ;  /* 0x000000765e757223 */ /* 0x000fe20000010075 */
[----:B------:R-:W-:-:S03]  /*4120*/  SHF.L.U32 R94, R29, 0x10, RZ ;  /* 0x000000101d5e7819 */ /* 0x000fc600000006ff */
[----:B------:R-:W-:Y:S01]  /*4130*/  FFMA.FTZ R95, R95, R117, R114 ;  /* 0x000000755f5f7223 */ /* 0x000fe20000010072 */
[----:B------:R-:W-:Y:S02]  /*4140*/  SHF.L.U32 R114, R31, 0x10, RZ ;  /* 0x000000101f727819 */ /* 0x000fe400000006ff */
[----:B------:R-:W-:Y:S01]  /*4150*/  PRMT R31, R32, 0x7632, R31 ;  /* 0x00007632201f7816 */ /* 0x000fe2000000001f */
[----:B------:R-:W-:Y:S01]  /*4160*/  FFMA.FTZ R96, R96, R95, R113 ;  /* 0x0000005f60607223 */ /* 0x000fe20000010071 */
[----:B------:R-:W-:Y:S02]  /*4170*/  SHF.L.U32 R113, R32, 0x10, RZ ;  /* 0x0000001020717819 */ /* 0x000fe400000006ff */
[----:B------:R-:W-:Y:S01]  /*4180*/  PRMT R32, R33, 0x7632, R32 ;  /* 0x0000763221207816 */ /* 0x000fe20000000020 */
[----:B------:R-:W-:Y:S01]  /*4190*/  FFMA.FTZ R97, R97, R96, R116 ;  /* 0x0000006061617223 */ /* 0x000fe20000010074 */
[----:B------:R-:W-:Y:S02]  /*41a0*/  SHF.L.U32 R116, R33, 0x10, RZ ;  /* 0x0000001021747819 */ /* 0x000fe400000006ff */
[----:B------:R-:W-:Y:S01]  /*41b0*/  PRMT R33, R34, 0x7632, R33 ;  /* 0x0000763222217816 */ /* 0x000fe20000000021 */
[----:B------:R-:W-:Y:S01]  /*41c0*/  FFMA.FTZ R115, R98, R97, R115 ;  /* 0x0000006162737223 */ /* 0x000fe20000010073 */
[----:B------:R-:W-:Y:S01]  /*41d0*/  PRMT R34, R35, 0x7632, R34 ;  /* 0x0000763223227816 */ /* 0x000fe20000000022 */
        /* <DEDUP_REMOVED lines=17> */
.L_x_4510:
[----:B------:R-:W-:Y:S05]  /*42f0*/  BSYNC B0 ;  /* 0x0000000000007941 */ /* 0x000fea0003800000 */
.L_x_4509:
[----:B------:R-:W-:Y:S01]  /*4300*/  FFMA.FTZ R89, R89, R115, R106 ;  /* 0x0000007359597223 */ /* 0x000fe2000001006a */
[----:B------:R-:W-:Y:S01]  /*4310*/  IADD3 R67, R67, 0x1, RZ ;  /* 0x0000000143437810 */ /* 0x000fe20007ffe0ff */
[----:B------:R-:W-:Y:S01]  /*4320*/  FFMA.FTZ R59, R36, R112, R59 ;  /* 0x00000070243b7223 */ /* 0x000fe2000001003b */
[----:B0-----:R-:W-:Y:S01]  /*4330*/  SHF.L.U32 R29, R30, 0x10, RZ ;  /* 0x000000101e1d7819 */ /* 0x001fe200000006ff */
[----:B------:R-:W-:Y:S01]  /*4340*/  FFMA.FTZ R90, R90, R89, R103 ;  /* 0x000000595a5a7223 */ /* 0x000fe20000010067 */
[----:B------:R-:W-:Y:S01]  /*4350*/  ISETP.GE.AND P0, PT, R67, UR20, PT ;  /* 0x0000001443007c0c */ /* 0x000fe2000bf06270 */
[----:B------:R-:W-:Y:S01]  /*4360*/  FFMA.FTZ R58, R91, R111, R58 ;  /* 0x0000006f5b3a7223 */ /* 0x000fe2000001003a */
[----:B------:R-:W-:Y:S01]  /*4370*/  SHF.L.U32 R28, R31, 0x10, RZ ;  /* 0x000000101f1c7819 */ /* 0x000fe200000006ff */
[----:B------:R-:W-:Y:S01]  /*4380*/  FFMA.FTZ R99, R99, R90, R102 ;  /* 0x0000005a63637223 */ /* 0x000fe20000010066 */
[----:B------:R-:W-:Y:S01]  /*4390*/  FFMA.FTZ R86, R29, R115, R86 ;  /* 0x000000731d567223 */ /* 0x000fe20000010056 */
[----:B------:R-:W-:Y:S01]  /*43a0*/  SHF.L.U32 R29, R32, 0x10, RZ ;  /* 0x00000010201d7819 */ /* 0x000fe200000006ff */
[----:B------:R-:W-:Y:S01]  /*43b0*/  FFMA.FTZ R61, R94, R118, R61 ;  /* 0x000000765e3d7223 */ /* 0x000fe2000001003d */
[----:B------:R-:W-:Y:S01]  /*43c0*/  FFMA.FTZ R100, R100, R99, R101 ;  /* 0x0000006364647223 */ /* 0x000fe20000010065 */
[----:B------:R-:W-:Y:S01]  /*43d0*/  FFMA.FTZ R55, R28, R90, R55 ;  /* 0x0000005a1c377223 */ /* 0x000fe20000010037 */
[----:B------:R-:W-:Y:S01]  /*43e0*/  SHF.L.U32 R37, R37, 0x10, RZ ;  /* 0x0000001025257819 */ /* 0x000fe200000006ff */
[----:B------:R-:W-:Y:S01]  /*43f0*/  FFMA.FTZ R66, R93, R95, R66 ;  /* 0x0000005f5d427223 */ /* 0x000fe20000010042 */
[-C--:B------:R-:W-:Y:S01]  /*4400*/  FFMA.FTZ R42, R107, R100.reuse, R42 ;  /* 0x000000646b2a7223 */ /* 0x080fe2000001002a */
[----:B------:R-:W-:Y:S01]  /*4410*/  FFMA.FTZ R54, R29, R100, R54 ;  /* 0x000000641d367223 */ /* 0x000fe20000010036 */
[----:B------:R-:W-:Y:S01]  /*4420*/  SHF.L.U32 R92, R92, 0x10, RZ ;  /* 0x000000105c5c7819 */ /* 0x000fe200000006ff */
[----:B------:R-:W-:Y:S01]  /*4430*/  FFMA.FTZ R60, R37, R117, R60 ;  /* 0x00000075253c7223 */ /* 0x000fe2000001003c */
[----:B------:R-:W-:Y:S01]  /*4440*/  FFMA.FTZ R108, R108, R42, R109 ;  /* 0x0000002a6c6c7223 */ /* 0x000fe2000001006d */
[----:B------:R-:W-:Y:S01]  /*4450*/  SHF.L.U32 R28, R33, 0x10, RZ ;  /* 0x00000010211c7819 */ /* 0x000fe200000006ff */
[----:B------:R-:W-:Y:S01]  /*4460*/  FFMA.FTZ R87, R114, R97, R87 ;  /* 0x0000006172577223 */ /* 0x000fe20000010057 */
[----:B------:R-:W-:Y:S01]  /*4470*/  SHF.L.U32 R29, R34, 0x10, RZ ;  /* 0x00000010221d7819 */ /* 0x000fe200000006ff */
[----:B------:R-:W-:Y:S01]  /*4480*/  FFMA.FTZ R105, R105, R108, R110 ;  /* 0x0000006c69697223 */ /* 0x000fe2000001006e */
[----:B------:R-:W-:Y:S01]  /*4490*/  FFMA.FTZ R65, R92, R96, R65 ;  /* 0x000000605c417223 */ /* 0x000fe20000010041 */
[----:B------:R-:W-:Y:S01]  /*44a0*/  FFMA.FTZ R50, R113, R89, R50 ;  /* 0x0000005971327223 */ /* 0x000fe20000010032 */
[----:B------:R-:W-:Y:S01]  /*44b0*/  FFMA.FTZ R51, R116, R99, R51 ;  /* 0x0000006374337223 */ /* 0x000fe20000010033 */
[-C--:B------:R-:W-:Y:S01]  /*44c0*/  FFMA.FTZ R43, R104, R105.reuse, R43 ;  /* 0x00000069682b7223 */ /* 0x080fe2000001002b */
[----:B------:R-:W-:Y:S01]  /*44d0*/  FFMA.FTZ R52, R119, R42, R52 ;  /* 0x0000002a77347223 */ /* 0x000fe20000010034 */
[----:B------:R-:W-:Y:S01]  /*44e0*/  FFMA.FTZ R57, R28, R108, R57 ;  /* 0x0000006c1c397223 */ /* 0x000fe20000010039 */
[----:B------:R-:W-:Y:S01]  /*44f0*/  FFMA.FTZ R53, R120, R105, R53 ;  /* 0x0000006978357223 */ /* 0x000fe20000010035 */
[----:B------:R-:W-:Y:S01]  /*4500*/  FFMA.FTZ R56, R29, R43, R56 ;  /* 0x0000002b1d387223 */ /* 0x000fe20000010038 */
[----:B------:R-:W-:Y:S06]  /*4510*/  @!P0 BRA `(.L_x_4511) ;  /* 0xffffffec00b48947 */ /* 0x000fec000383ffff */
.L_x_4508:
        /* <DEDUP_REMOVED lines=16> */
[----:B------:R-:W-:Y:S01]  /*4620*/  IADD3 R6, P4, R6, 0x400, RZ ;  /* 0x0000040006067810 */ /* 0x000fe20007f9e0ff */
[----:B------:R1:W-:Y:S01]  /*4630*/  STS.128 [R46], R20 ;  /* 0x000000142e007388 */ /* 0x0003e20000000c00 */
[----:B------:R-:W-:Y:S02]  /*4640*/  IADD3.X R2, RZ, R2, RZ, P1, !PT ;  /* 0x00000002ff027210 */ /* 0x000fe40000ffe4ff */
        /* <DEDUP_REMOVED lines=26> */
.L_x_4513:
        /* <DEDUP_REMOVED lines=9> */
.L_x_5286:


//--------------------- .text._Z25selective_scan_fwd_kernelI32Selective_Scan_fwd_kernel_traitsILi32ELi16ELi1ELb1ELb1ELb1ELb1EN3c108BFloat16EfEEv13SSMParamsBase --------------------------
	.section	.text._Z25selective_scan_fwd_kernelI32Selective_Scan_fwd_kernel_traitsILi32ELi16ELi1ELb1ELb1ELb1ELb1EN3c108BFloat16EfEEv13SSMParamsBase,"ax",@progbits
	.align	128
        .global         _Z25selective_scan_fwd_kernelI32Selective_Scan_fwd_kernel_traitsILi32ELi16ELi1ELb1ELb1ELb1ELb1EN3c108BFloat16EfEEv13SSMParamsBase
        .type           _Z25selective_scan_fwd_kernelI32Selective_Scan_fwd_kernel_traitsILi32ELi16ELi1ELb1ELb1ELb1ELb1EN3c108BFloat16EfEEv13SSMParamsBase,@function
        .size           _Z25selective_scan_fwd_kernelI32Selective_Scan_fwd_kernel_traitsILi32ELi16ELi1ELb1ELb1ELb1ELb1EN3c108BFloat16EfEEv13SSMParamsBase,(.L_x_5287 - _Z25selective_scan_fwd_kernelI32Selective_Scan_fwd_kernel_traitsILi32ELi16ELi1ELb1ELb1ELb1ELb1EN3c108BFloat16EfEEv13SSMParamsBase)
        .other          _Z25selective_scan_fwd_kernelI32Selective_Scan_fwd_kernel_traitsILi32ELi16ELi1ELb1ELb1ELb1ELb1EN3c108BFloat16EfEEv13SSMParamsBase,@"STO_CUDA_ENTRY STV_DEFAULT"
_Z25selective_scan_fwd_kernelI32Selective_Scan_fwd_kernel_traitsILi32ELi16ELi1ELb1ELb1ELb1ELb1EN3c108BFloat16EfEEv13SSMParamsBase:
.text._Z25selective_scan_fwd_kernelI32Selective_Scan_fwd_kernel_traitsILi32ELi16ELi1ELb1ELb1ELb1ELb1EN3c108BFloat16EfEEv13SSMParamsBase:
        /* <DEDUP_REMOVED lines=120> */
.L_x_4550:
        /* <DEDUP_REMOVED lines=82> */
.L_x_4515:
[----:B------:R-:W-:Y:S05]  /*0ca0*/  BSYNC B0 ;  /* 0x0000000000007941 */ /* 0x000fea0003800000 */
.L_x_4514:
        /* <DEDUP_REMOVED lines=38> */
.L_x_4517:
[----:B------:R-:W-:Y:S05]  /*0f10*/  BSYNC B0 ;  /* 0x0000000000007941 */ /* 0x000fea0003800000 */
.L_x_4516:
        /* <DEDUP_REMOVED lines=37> */
.L_x_4519:
[----:B------:R-:W-:Y:S05]  /*1170*/  BSYNC B0 ;  /* 0x0000000000007941 */ /* 0x000fea0003800000 */
.L_x_4518:
        /* <DEDUP_REMOVED lines=38> */
.L_x_4521:
[----:B------:R-:W-:Y:S05]  /*13e0*/  BSYNC B0 ;  /* 0x0000000000007941 */ /* 0x000fea0003800000 */
.L_x_4520:
        /* <DEDUP_REMOVED lines=38> */
.L_x_4523:
[----:B------:R-:W-:Y:S05]  /*1650*/  BSYNC B0 ;  /* 0x0000000000007941 */ /* 0x000fea0003800000 */
.L_x_4522:
        /* <DEDUP_REMOVED lines=42> */
.L_x_4525:
[----:B------:R-:W-:Y:S05]  /*1900*/  BSYNC B0 ;  /* 0x0000000000007941 */ /* 0x000fea0003800000 */
.L_x_4524:
        /* <DEDUP_REMOVED lines=41> */
.L_x_4527:
[----:B------:R-:W-:Y:S05]  /*1ba0*/  BSYNC B0 ;  /* 0x0000000000007941 */ /* 0x000fea0003800000 */
.L_x_4526:
        /* <DEDUP_REMOVED lines=42> */
.L_x_4529:
[----:B------:R-:W-:Y:S05]  /*1e50*/  BSYNC B0 ;  /* 0x0000000000007941 */ /* 0x000fea0003800000 */
.L_x_4528:
        /* <DEDUP_REMOVED lines=42> */
.L_x_4531:
[----:B------:R-:W-:Y:S05]  /*2100*/  BSYNC B0 ;  /* 0x0000000000007941 */ /* 0x000fea0003800000 */
.L_x_4530:
        /* <DEDUP_REMOVED lines=40> */
.L_x_4533:
[----:B------:R-:W-:Y:S05]  /*2390*/  BSYNC B0 ;  /* 0x0000000000007941 */ /* 0x000fea0003800000 */
.L_x_4532:
        /* <DEDUP_REMOVED lines=44> */
.L_x_4535:
[----:B------:R-:W-:Y:S05]  /*2660*/  BSYNC B0 ;  /* 0x0000000000007941 */ /* 0x000fea0003800000 */
.L_x_4534:
        /* <DEDUP_REMOVED lines=33> */
.L_x_4537:
[----:B------:R-:W-:Y:S05]  /*2880*/  BSYNC B0 ;  /* 0x0000000000007941 */ /* 0x000fea0003800000 */
.L_x_4536:
        /* <DEDUP_REMOVED lines=33> */
.L_x_4539:
[----:B------:R-:W-:Y:S05]  /*2aa0*/  BSYNC B0 ;  /* 0x0000000000007941 */ /* 0x000fea0003800000 */
.L_x_4538:
        /* <DEDUP_REMOVED lines=33> */
.L_x_4541:
[----:B------:R-:W-:Y:S05]  /*2cc0*/  BSYNC B0 ;  /* 0x0000000000007941 */ /* 0x000fea0003800000 */
.L_x_4540:
        /* <DEDUP_REMOVED lines=33> */
.L_x_4543:
[----:B------:R-:W-:Y:S05]  /*2ee0*/  BSYNC B0 ;  /* 0x0000000000007941 */ /* 0x000fea0003800000 */
.L_x_4542:
        /* <DEDUP_REMOVED lines=33> */
.L_x_4545:
[----:B------:R-:W-:Y:S05]  /*3100*/  BSYNC B0 ;  /* 0x0000000000007941 */ /* 0x000fea0003800000 */
.L_x_4544:
        /* <DEDUP_REMOVED lines=46> */
.L_x_4549:
        /* <DEDUP_REMOVED lines=186> */
[----:B------:R-:W1:Y:S01]  /*3f90*/  SHFL.UP PT, R120, R36, 0x1, RZ ;  /* 0x0420000024787989 */ /* 0x000e6200000e00ff */
[----:B---3--:R-:W-:-:S03]  /*3fa0*/  ISETP.NE.AND P0, PT, R119, RZ, PT ;  /* 0x000000ff7700720c */ /* 0x008fc60003f05270 */
[----:B--2---:R-:W-:Y:S04]  /*3fb0*/  @!P2 STS.64 [UR5+0x850], R38 ;  /* 0x00085026ff00a988 */ /* 0x004fe80008000a05 */
[----:B------:R-:W2:Y:S01]  /*3fc0*/  LDS.64 R40, [UR5+0x840] ;  /* 0x00084005ff287984 */ /* 0x000ea20008000a00 */
[----:B------:R-:W-:Y:S01]  /*3fd0*/  BAR.SYNC.DEFER_BLOCKING 0x0 ;  /* 0x0000000000007b1d */ /* 0x000fe20000010000 */
[----:B0-----:R-:W-:Y:S02]  /*3fe0*/  @!P2 MOV R122, R39 ;  /* 0x00000027007aa202 */ /* 0x001fe40000000f00 */
[----:B------:R-:W-:Y:S02]  /*3ff0*/  SHF.L.U32 R37, R28, 0x10, RZ ;  /* 0x000000101c257819 */ /* 0x000fe400000006ff */
[----:B-1----:R-:W-:-:S02]  /*4000*/  @!P2 MOV R120, R38 ;  /* 0x000000260078a202 */ /* 0x002fc40000000f00 */
        /* <DEDUP_REMOVED lines=8> */
[----:B------:R-:W-:Y:S02]  /*4090*/  SHF.L.U32 R112, R29, 0x10, RZ ;  /* 0x000000101d707819 */ /* 0x000fe400000006ff */
[----:B------:R-:W-:Y:S01]  /*40a0*/  SHF.L.U32 R120, R35, 0x10, RZ ;  /* 0x0000001023787819 */ /* 0x000fe200000006ff */
[----:B------:R-:W-:Y:S01]  /*40b0*/  FFMA.FTZ R92, R92, R91, R111 ;  /* 0x0000005b5c5c7223 */ /* 0x000fe2000001006f */
[----:B------:R-:W-:-:S03]  /*40c0*/  SHF.L.U32 R111, R30, 0x10, RZ ;  /* 0x000000101e6f7819 */ /* 0x000fc600000006ff */
[----:B------:R-:W-:Y:S01]  /*40d0*/  FFMA.FTZ R118, R93, R92, R118 ;  /* 0x0000005c5d767223 */ /* 0x000fe20000010076 */
[----:B------:R-:W-:-:S03]  /*40e0*/  PRMT R93, R28, 0x7632, R93 ;  /* 0x000076321c5d7816 */ /* 0x000fc6000000005d */
[----:B------:R-:W-:Y:S01]  /*40f0*/  FFMA.FTZ R117, R94, R118, R117 ;  /* 0x000000765e757223 */ /* 0x000fe20000010075 */
[----:B------:R-:W-:Y:S02]  /*4100*/  PRMT R94, R30, 0x7632, R94 ;  /* 0x000076321e5e7816 */ /* 0x000fe4000000005e */
        /* <DEDUP_REMOVED lines=8> */
[----:B------:R-:W-:-:S02]  /*4190*/  SHF.L.U32 R116, R33, 0x10, RZ ;  /* 0x0000001021747819 */ /* 0x000fc400000006ff */
[----:B------:R-:W-:Y:S01]  /*41a0*/  PRMT R33, R34, 0x7632, R33 ;  /* 0x0000763222217816 */ /* 0x000fe20000000021 */
[----:B------:R-:W-:Y:S01]  /*41b0*/  FFMA.FTZ R115, R98, R97, R115 ;  /* 0x0000006162737223 */ /* 0x000fe20000010073 */
[----:B------:R-:W-:Y:S02]  /*41c0*/  PRMT R34, R35, 0x7632, R34 ;  /* 0x0000763223227816 */ /* 0x000fe40000000022 */
[----:B------:R-:W-:Y:S01]  /*41d0*/  SHF.L.U32 R98, R93, 0x10, RZ ;  /* 0x000000105d627819 */ /* 0x000fe200000006ff */
        /* <DEDUP_REMOVED lines=17> */
.L_x_4548:
[----:B------:R-:W-:Y:S05]  /*42f0*/  BSYNC B0 ;  /* 0x0000000000007941 */ /* 0x000fea0003800000 */
.L_x_4547:
[----:B------:R-:W-:Y:S01]  /*4300*/  FFMA.FTZ R89, R89, R115, R106 ;  /* 0x0000007359597223 */ /* 0x000fe2000001006a */
[----:B0-----:R-:W-:Y:S01]  /*4310*/  SHF.L.U32 R29, R36, 0x10, RZ ;  /* 0x00000010241d7819 */ /* 0x001fe200000006ff */
[----:B------:R-:W-:Y:S01]  /*4320*/  FFMA.FTZ R18, R37, R91, R18 ;  /* 0x0000005b25127223 */ /* 0x000fe20000010012 */
[----:B------:R-:W-:Y:S01]  /*4330*/  IADD3 R69, R69, 0x1, RZ ;  /* 0x0000000145457810 */ /* 0x000fe20007ffe0ff */
[----:B------:R-:W-:Y:S01]  /*4340*/  FFMA.FTZ R90, R90, R89, R103 ;  /* 0x000000595a5a7223 */ /* 0x000fe20000010067 */
[----:B------:R-:W-:Y:S01]  /*4350*/  SHF.L.U32 R28, R31, 0x10, RZ ;  /* 0x000000101f1c7819 */ /* 0x000fe200000006ff */
[----:B------:R-:W-:Y:S01]  /*4360*/  FFMA.FTZ R26, R29, R117, R26 ;  /* 0x000000751d1a7223 */ /* 0x000fe2000001001a */
[----:B------:R-:W-:Y:S01]  /*4370*/  SHF.L.U32 R29, R30, 0x10, RZ ;  /* 0x000000101e1d7819 */ /* 0x000fe200000006ff */
[-C--:B------:R-:W-:Y:S01]  /*4380*/  FFMA.FTZ R99, R99, R90.reuse, R102 ;  /* 0x0000005a63637223 */ /* 0x080fe20000010066 */
        /* <DEDUP_REMOVED lines=14> */
[----:B------:R-:W-:Y:S01]  /*4470*/  FFMA.FTZ R45, R94, R96, R45 ;  /* 0x000000605e2d7223 */ /* 0x000fe2000001002d */
        /* <DEDUP_REMOVED lines=10> */
.L_x_4546:
        /* <DEDUP_REMOVED lines=217> */
.L_x_4551:
        /* <DEDUP_REMOVED lines=13> */
.L_x_5287:


//--------------------- .text._Z25selective_scan_fwd_kernelI32Selective_Scan_fwd_kernel_traitsILi32ELi8ELi1ELb0ELb0ELb0ELb0EN3c108BFloat16EfEEv13SSMParamsBase --------------------------
	.section	.text._Z25selective_scan_fwd_kernelI32Selective_Scan_fwd_kernel_traitsILi32ELi8ELi1ELb0ELb0ELb0ELb0EN3c108BFloat16EfEEv13SSMParamsBase,"ax",@progbits
	.align	128
        .global         _Z25selective_scan_fwd_kernelI32Selective_Scan_fwd_kernel_traitsILi32ELi8ELi1ELb0ELb0ELb0ELb0EN3c108BFloat16EfEEv13SSMParamsBase
        .type           _Z25selective_scan_fwd_kernelI32Selective_Scan_fwd_kernel_traitsILi32ELi8ELi1ELb0ELb0ELb0ELb0EN3c108BFloat16EfEEv13SSMParamsBase,@function
        .size           _Z25selective_scan_fwd_kernelI32Selective_Scan_fwd_kernel_traitsILi32ELi8ELi1ELb0ELb0ELb0ELb0EN3c108BFloat16EfEEv13SSMParamsBase,(.L_x_5288 - _Z25selective_scan_fwd_kernelI32Selective_Scan_fwd_kernel_traitsILi32ELi8ELi1ELb0ELb0ELb0ELb0EN3c108BFloat16EfEEv13SSMParamsBase)
        .other          _Z25selective_scan_fwd_kernelI32Selective_Scan_fwd_kernel_traitsILi32ELi8ELi1ELb0ELb0ELb0ELb0EN3c108BFloat16EfEEv13SSMParamsBase,@"STO_CUDA_ENTRY STV_DEFAULT"
_Z25selective_scan_fwd_kernelI32Selective_Scan_fwd_kernel_traitsILi32ELi8ELi1ELb0ELb0ELb0ELb0EN3c108BFloat16EfEEv13SSMParamsBase:
.text._Z25selective_scan_fwd_kernelI32Selective_Scan_fwd_kernel_traitsILi32ELi8ELi1ELb0ELb0ELb0ELb0EN3c108BFloat16EfEEv13SSMParamsBase:
[----:B------:R-:W-:Y:S08]  /*0000*/  LDC R1, c[0x0][0x28] ;  /* 0x00000a00ff017b82 */ /* 0x000ff00000000800 */
[----:B------:R-:W0:Y:S01]  /*0010*/  LDC.64 R4, c[0x0][0x300] ;  /* 0x0000c000ff047b82 */ /* 0x000e220000000a00 */
[----:B------:R-:W-:Y:S01]  /*0020*/  HFMA2.MMA R24, -RZ, RZ, 0, 0 ;  /* 0x00000000ff187435 */ /* 0x000fe200000001ff */
[----:B------:R-:W-:Y:S01]  /*0030*/  ULDC.64 UR8, c[0x0][0x208] ;  /* 0x0000820000087ab9 */ /* 0x000fe20000000a00 */
[----:B------:R-:W-:-:S05]  /*0040*/  IMAD.MOV.U32 R23, RZ, RZ, RZ ;  /* 0x000000ffff177224 */ /* 0x000fca00078e00ff */
        /* <DEDUP_REMOVED lines=27> */
[----:B------:R-:W-:Y:S01]  /*0200*/  IMAD.WIDE.U32 R4, R0, UR6, RZ ;  /* 0x0000000600047c25 */ /* 0x000fe2000f8e00ff */
[----:B------:R-:W-:-:S03]  /*0210*/  ULDC.64 UR6, c[0x0][0x2f8] ;  /* 0x0000be0000067ab9 */ /* 0x000fc60000000a00 */
[C---:B------:R-:W-:Y:S01]  /*0220*/  IMAD R7, R0.reuse, UR5, R3 ;  /* 0x0000000500077c24 */ /* 0x040fe2000f8e0203 */
[----:B------:R-:W-:Y:S01]  /*0230*/  IADD3 R5, R5, R9, RZ ;  /* 0x0000000905057210 */ /* 0x000fe20007ffe0ff */
[----:B------:R-:W-:Y:S01]  /*0240*/  IMAD.WIDE.U32 R2, R0, UR4, RZ ;  /* 0x0000000400027c25 */ /* 0x000fe2000f8e00ff */
[----:B------:R-:W4:Y:S01]  /*0250*/  LDC.64 R12, c[0x0][0x290] ;  /* 0x0000a400ff0c7b82 */ /* 0x000f220000000a00 */
[----:B------:R-:W-:Y:S02]  /*0260*/  ULDC.64 UR4, c[0x0][0x2f0] ;  /* 0x0000bc0000047ab9 */ /* 0x000fe40000000a00 */
[----:B------:R-:W-:Y:S01]  /*0270*/  IMAD.IADD R3, R3, 0x1, R7 ;  /* 0x0000000103037824 */ /* 0x000fe200078e0207 */
[----:B-1----:R-:W-:Y:S01]  /*0280*/  USHF.R.S32.HI UR11, URZ, 0x1f, UR10 ;  /* 0x0000001f3f0b7899 */ /* 0x002fe2000801140a */
[C---:B0-----:R-:W-:Y:S01]  /*0290*/  IMAD.SHL.U32 R36, R89.reuse, 0x8, RZ ;  /* 0x0000000859247824 */ /* 0x041fe200078e00ff */
[----:B------:R-:W-:Y:S01]  /*02a0*/  LOP3.LUT R25, R89, 0x1f, RZ, 0xc0, !PT ;  /* 0x0000001f59197812 */ /* 0x000fe200078ec0ff */
[----:B---3--:R-:W-:-:S03]  /*02b0*/  IMAD.WIDE.U32 R2, R10, UR10, R2 ;  /* 0x0000000a0a027c25 */ /* 0x008fc6000f8e0002 */
[----:B------:R-:W-:Y:S01]  /*02c0*/  LOP3.LUT R26, R25, 0xffffff00, R36, 0xf8, !PT ;  /* 0xffffff00191a7812 */ /* 0x000fe200078ef824 */
[----:B------:R-:W-:Y:S01]  /*02d0*/  IMAD R6, R10, UR11, RZ ;  /* 0x0000000b0a067c24 */ /* 0x000fe2000f8e02ff */
[C---:B------:R-:W-:Y:S01]  /*02e0*/  IADD3 R31, R36.reuse, 0x2, RZ ;  /* 0x00000002241f7810 */ /* 0x040fe20007ffe0ff */
[----:B------:R-:W-:Y:S01]  /*02f0*/  VIADD R30, R36, 0x1 ;  /* 0x00000001241e7836 */ /* 0x000fe20000000000 */
[----:B------:R-:W-:Y:S01]  /*0300*/  SHF.R.S32.HI R27, RZ, 0x1f, R26 ;  /* 0x0000001fff1b7819 */ /* 0x000fe2000001141a */
[----:B----4-:R-:W-:Y:S01]  /*0310*/  IMAD R8, R12, UR11, RZ ;  /* 0x0000000b0c087c24 */ /* 0x010fe2000f8e02ff */
[----:B------:R-:W-:Y:S01]  /*0320*/  IADD3 R33, R36, 0x4, RZ ;  /* 0x0000000424217810 */ /* 0x000fe20007ffe0ff */
[----:B------:R-:W-:Y:S01]  /*0330*/  IMAD.WIDE.U32 R4, R12, UR10, R4 ;  /* 0x0000000a0c047c25 */ /* 0x000fe2000f8e0004 */
[----:B------:R-:W-:Y:S02]  /*0340*/  IADD3 R35, R36, 0x6, RZ ;  /* 0x0000000624237810 */ /* 0x000fe40007ffe0ff */
[C---:B------:R-:W-:Y:S01]  /*0350*/  LOP3.LUT R37, R26.reuse, 0x20, RZ, 0xfc, !PT ;  /* 0x000000201a257812 */ /* 0x040fe200078efcff */
[----:B------:R-:W-:Y:S01]  /*0360*/  IMAD R7, R11, UR10, R6 ;  /* 0x0000000a0b077c24 */ /* 0x000fe2000f8e0206 */
[C---:B------:R-:W-:Y:S01]  /*0370*/  IADD3 R6, P0, R26.reuse, R2, RZ ;  /* 0x000000021a067210 */ /* 0x040fe20007f1e0ff */
[----:B------:R-:W-:Y:S01]  /*0380*/  IMAD R8, R13, UR10, R8 ;  /* 0x0000000a0d087c24 */ /* 0x000fe2000f8e0208 */
[----:B------:R-:W-:Y:S01]  /*0390*/  IADD3 R51, P1, R26, R4, RZ ;  /* 0x000000041a337210 */ /* 0x000fe20007f3e0ff */
[C---:B------:R-:W-:Y:S01]  /*03a0*/  VIADD R32, R36.reuse, 0x3 ;  /* 0x0000000324207836 */ /* 0x040fe20000000000 */
[C---:B------:R-:W-:Y:S01]  /*03b0*/  IADD3.X R3, R27.reuse, R3, R7, P0, !PT ;  /* 0x000000031b037210 */ /* 0x040fe200007fe407 */
[C---:B------:R-:W-:Y:S01]  /*03c0*/  VIADD R34, R36.reuse, 0x5 ;  /* 0x0000000524227836 */ /* 0x040fe20000000000 */
[----:B------:R-:W-:Y:S01]  /*03d0*/  IADD3.X R2, R27, R5, R8, P1, !PT ;  /* 0x000000051b027210 */ /* 0x000fe20000ffe408 */
[----:B------:R-:W-:Y:S01]  /*03e0*/  VIADD R36, R36, 0x7 ;  /* 0x0000000724247836 */ /* 0x000fe20000000000 */
[----:B------:R-:W-:-:S02]  /*03f0*/  LEA R4, P0, R6, UR4, 0x1 ;  /* 0x0000000406047c11 */ /* 0x000fc4000f8008ff */
[C---:B------:R-:W-:Y:S02]  /*0400*/  LEA R14, P1, R51.reuse, UR6, 0x1 ;  /* 0x00000006330e7c11 */ /* 0x040fe4000f8208ff */
[----:B------:R-:W-:Y:S02]  /*0410*/  LEA.HI.X R5, R6, UR5, R3, 0x1, P0 ;  /* 0x0000000506057c11 */ /* 0x000fe400080f0c03 */
[----:B------:R-:W-:Y:S02]  /*0420*/  LEA.HI.X R51, R51, UR7, R2, 0x1, P1 ;  /* 0x0000000733337c11 */ /* 0x000fe400088f0c02 */
[C---:B------:R-:W-:Y:S02]  /*0430*/  LOP3.LUT R38, R26.reuse, 0x40, RZ, 0xfc, !PT ;  /* 0x000000401a267812 */ /* 0x040fe400078efcff */
[C---:B------:R-:W-:Y:S02]  /*0440*/  LOP3.LUT R39, R26.reuse, 0x60, RZ, 0xfc, !PT ;  /* 0x000000601a277812 */ /* 0x040fe400078efcff */
[----:B------:R-:W-:-:S02]  /*0450*/  LOP3.LUT R40, R26, 0x80, RZ, 0xfc, !PT ;  /* 0x000000801a287812 */ /* 0x000fc400078efcff */
[C---:B------:R-:W-:Y:S02]  /*0460*/  LOP3.LUT R41, R26.reuse, 0xa0, RZ, 0xfc, !PT ;  /* 0x000000a01a297812 */ /* 0x040fe400078efcff */
[C---:B------:R-:W-:Y:S02]  /*0470*/  LOP3.LUT R42, R26.reuse, 0xc0, RZ, 0xfc, !PT ;  /* 0x000000c01a2a7812 */ /* 0x040fe400078efcff */
[----:B--2---:R-:W-:-:S07]  /*0480*/  LOP3.LUT R43, R26, 0xe0, RZ, 0xfc, !PT ;  /* 0x000000e01a2b7812 */ /* 0x004fce00078efcff */
.L_x_4572:
[----:B0-----:R-:W0:Y:S01]  /*0490*/  LDC R2, c[0x0][0x218] ;  /* 0x00008600ff027b82 */ /* 0x001e220000000800 */
        /* <DEDUP_REMOVED lines=27> */
[C---:B------:R-:W-:Y:S01]  /*0650*/  VIADD R15, R28.reuse, 0x40 ;  /* 0x000000401c0f7836 */ /* 0x040fe20000000000 */
[----:B------:R-:W-:Y:S01]  /*0660*/  UMOV UR4, 0x400 ;  /* 0x0000040000047882 */ /* 0x000fe20000000000 */
[C---:B------:R-:W-:Y:S01]  /*0670*/  IADD3 R13, R28.reuse, 0x20, RZ ;  /* 0x000000201c0d7810 */ /* 0x040fe20007ffe0ff */
[C---:B------:R-:W-:Y:S01]  /*0680*/  VIADD R17, R28.reuse, 0x80 ;  /* 0x000000801c117836 */ /* 0x040fe20000000000 */
[CC--:B------:R-:W-:Y:S01]  /*0690*/  LEA.HI.SX32 R12, R28.reuse, R28.reuse, 0x1b ;  /* 0x0000001c1c0c7211 */ /* 0x0c0fe200078fdaff */
[----:B------:R-:W-:Y:S01]  /*06a0*/  VIADD R47, R28, 0xc0 ;  /* 0x000000c01c2f7836 */ /* 0x000fe20000000000 */
[----:B------:R-:W-:-:S02]  /*06b0*/  LEA.HI.SX32 R15, R15, R28, 0x1b ;  /* 0x0000001c0f0f7211 */ /* 0x000fc400078fdaff */
[-C--:B------:R-:W-:Y:S02]  /*06c0*/  LEA.HI.SX32 R44, R13, R28.reuse, 0x1b ;  /* 0x0000001c0d2c7211 */ /* 0x080fe400078fdaff */
[----:B------:R-:W-:Y:S02]  /*06d0*/  IADD3 R19, R28, 0xa0, RZ ;  /* 0x000000a01c137810 */ /* 0x000fe40007ffe0ff */
[-C--:B------:R-:W-:Y:S02]  /*06e0*/  LEA.HI.SX32 R17, R17, R28.reuse, 0x1b ;  /* 0x0000001c11117211 */ /* 0x080fe400078fdaff */
[-C--:B------:R-:W-:Y:S02]  /*06f0*/  LEA.HI.SX32 R19, R19, R28.reuse, 0x1b ;  /* 0x0000001c13137211 */ /* 0x080fe400078fdaff */
[----:B------:R-:W-:Y:S02]  /*0700*/  LEA.HI.SX32 R49, R47, R28, 0x1b ;  /* 0x0000001c2f317211 */ /* 0x000fe400078fdaff */
[----:B------:R-:W-:-:S02]  /*0710*/  ISETP.GE.AND P6, PT, R26, R21, PT ;  /* 0x000000151a00720c */ /* 0x000fc40003fc6270 */
[-C--:B------:R-:W-:Y:S02]  /*0720*/  ISETP.GE.AND P5, PT, R37, R21.reuse, PT ;  /* 0x000000152500720c */ /* 0x080fe40003fa6270 */
[-C--:B------:R-:W-:Y:S01]  /*0730*/  ISETP.GE.AND P4, PT, R38, R21.reuse, PT ;  /* 0x000000152600720c */ /* 0x080fe20003f86270 */
[----:B0-----:R-:W-:Y:S01]  /*0740*/  ULEA UR5, UR5, UR4, 0x18 ;  /* 0x0000000405057291 */ /* 0x001fe2000f8ec03f */
[-C--:B------:R-:W-:Y:S02]  /*0750*/  ISETP.GE.AND P3, PT, R39, R21.reuse, PT ;  /* 0x000000152700720c */ /* 0x080fe40003f66270 */
[-C--:B------:R-:W-:Y:S02]  /*0760*/  ISETP.GE.AND P2, PT, R40, R21.reuse, PT ;  /* 0x000000152800720c */ /* 0x080fe40003f46270 */
[----:B------:R-:W-:Y:S02]  /*0770*/  ISETP.GE.AND P1, PT, R41, R21, PT ;  /* 0x000000152900720c */ /* 0x000fe40003f26270 */
[----:B------:R-:W-:-:S02]  /*0780*/  LEA R45, R15, UR5, 0x1 ;  /* 0x000000050f2d7c11 */ /* 0x000fc4000f8e08ff */
[----:B------:R-:W-:Y:S02]  /*0790*/  IADD3 R15, R28, 0x60, RZ ;  /* 0x000000601c0f7810 */ /* 0x000fe40007ffe0ff */
[----:B------:R-:W-:Y:S02]  /*07a0*/  LEA R13, R12, UR5, 0x1 ;  /* 0x000000050c0d7c11 */ /* 0x000fe4000f8e08ff */
[----:B------:R-:W-:Y:S02]  /*07b0*/  LEA R44, R44, UR5, 0x1 ;  /* 0x000000052c2c7c11 */ /* 0x000fe4000f8e08ff */
[----:B------:R-:W-:Y:S02]  /*07c0*/  LEA.HI.SX32 R15, R15, R28, 0x1b ;  /* 0x0000001c0f0f7211 */ /* 0x000fe400078fdaff */
[----:B------:R-:W-:Y:S02]  /*07d0*/  LEA R47, R17, UR5, 0x1 ;  /* 0x00000005112f7c11 */ /* 0x000fe4000f8e08ff */
[----:B------:R-:W-:-:S02]  /*07e0*/  LEA R46, R15, UR5, 0x1 ;  /* 0x000000050f2e7c11 */ /* 0x000fc4000f8e08ff */
[----:B------:R-:W-:Y:S02]  /*07f0*/  IADD3 R15, R28, 0xe0, RZ ;  /* 0x000000e01c0f7810 */ /* 0x000fe40007ffe0ff */
[----:B------:R-:W-:Y:S02]  /*0800*/  LEA R48, R19, UR5, 0x1 ;  /* 0x0000000513307c11 */ /* 0x000fe4000f8e08ff */
[----:B------:R-:W-:Y:S02]  /*0810*/  LEA.HI.SX32 R15, R15, R28, 0x1b ;  /* 0x0000001c0f0f7211 */ /* 0x000fe400078fdaff */
[----:B------:R-:W-:Y:S02]  /*0820*/  LEA R49, R49, UR5, 0x1 ;  /* 0x0000000531317c11 */ /* 0x000fe4000f8e08ff */
[----:B------:R-:W-:Y:S02]  /*0830*/  LEA R50, R15, UR5, 0x1 ;  /* 0x000000050f327c11 */ /* 0x000fe4000f8e08ff */
[----:B------:R-:W-:-:S02]  /*0840*/  ISETP.GE.AND P0, PT, R42, R21, PT ;  /* 0x000000152a00720c */ /* 0x000fc40003f06270 */
[----:B------:R-:W-:Y:S02]  /*0850*/  PRMT R12, RZ, 0x7610, R12 ;  /* 0x00007610ff0c7816 */ /* 0x000fe4000000000c */
[----:B------:R-:W-:Y:S01]  /*0860*/  PRMT R15, RZ, 0x7610, R15 ;  /* 0x00007610ff0f7816 */ /* 0x000fe2000000000f */
[----:B--2---:R0:W-:Y:S04]  /*0870*/  STS.U16 [R13], R2 ;  /* 0x000000020d007388 */ /* 0x0041e80000000400 */
[----:B---3--:R1:W-:Y:S04]  /*0880*/  STS.U16 [R44+0x40], R3 ;  /* 0x000040032c007388 */ /* 0x0083e80000000400 */
[----:B----4-:R2:W-:Y:S01]  /*0890*/  STS.U16 [R45+0x80], R6 ;  /* 0x000080062d007388 */ /* 0x0105e20000000400 */
[----:B0-----:R-:W-:-:S02]  /*08a0*/  MOV R2, R14 ;  /* 0x0000000e00027202 */ /* 0x001fc40000000f00 */
[----:B------:R-:W0:Y:S01]  /*08b0*/  LDC R14, c[0x0][0x21c] ;  /* 0x00008700ff0e7b82 */ /* 0x000e220000000800 */
[----:B-1----:R-:W-:Y:S01]  /*08c0*/  IMAD.MOV.U32 R3, RZ, RZ, R51 ;  /* 0x000000ffff037224 */ /* 0x002fe200078e0033 */
[----:B------:R1:W-:Y:S01]  /*08d0*/  STS.U16 [R46+0xc0], R7 ;  /* 0x0000c0072e007388 */ /* 0x0003e20000000400 */
[----:B--2---:R-:W-:-:S03]  /*08e0*/  IMAD.SHL.U32 R6, R28, 0x8, RZ ;  /* 0x000000081c067824 */ /* 0x004fc600078e00ff */
[----:B------:R2:W-:Y:S02]  /*08f0*/  STS.U16 [R47+0x100], R8 ;  /* 0x000100082f007388 */ /* 0x0005e40000000400 */
[----:B------:R-:W-:Y:S02]  /*0900*/  LEA.HI.SX32 R51, R6, R6, 0x1b ;  /* 0x0000000606337211 */ /* 0x000fe400078fdaff */
[----:B------:R3:W-:Y:S01]  /*0910*/  STS.U16 [R48+0x140], R9 ;  /* 0x0001400930007388 */ /* 0x0007e20000000400 */
[----:B------:R-:W-:Y:S02]  /*0920*/  PRMT R6, RZ, 0x7610, R6 ;  /* 0x00007610ff067816 */ /* 0x000fe40000000006 */
[----:B------:R-:W-:Y:S01]  /*0930*/  LEA R51, R51, UR5, 0x1 ;  /* 0x0000000533337c11 */ /* 0x000fe2000f8e08ff */
[----:B------:R4:W-:Y:S01]  /*0940*/  STS.U16 [R49+0x180], R10 ;  /* 0x0001800a31007388 */ /* 0x0009e20000000400 */
[----:B-1----:R-:W-:-:S03]  /*0950*/  PRMT R7, RZ, 0x7610, R7 ;  /* 0x00007610ff077816 */ /* 0x002fc60000000007 */
[----:B------:R1:W-:Y:S01]  /*0960*/  STS.U16 [R50+0x1c0], R11 ;  /* 0x0001c00b32007388 */ /* 0x0003e20000000400 */
[----:B------:R-:W-:-:S03]  /*0970*/  NOP ;  /* 0x0000000000007918 */ /* 0x000fc60000000000 */
[----:B------:R-:W0:Y:S04]  /*0980*/  LDS.U16 R20, [R51] ;  /* 0x0000000033147984 */ /* 0x000e280000000400 */
[----:B------:R-:W0:Y:S04]  /*0990*/  LDS.U16 R68, [R51+0x2] ;  /* 0x0000020033447984 */ /* 0x000e280000000400 */
[----:B------:R-:W0:Y:S04]  /*09a0*/  LDS.U16 R69, [R51+0x4] ;  /* 0x0000040033457984 */ /* 0x000e280000000400 */
[----:B------:R-:W0:Y:S04]  /*09b0*/  LDS.U16 R70, [R51+0x6] ;  /* 0x0000060033467984 */ /* 0x000e280000000400 */
[----:B------:R-:W-:Y:S04]  /*09c0*/  LDS.U16 R71, [R51+0x8] ;  /* 0x0000080033477984 */ /* 0x000fe80000000400 */
[----:B------:R-:W-:Y:S04]  /*09d0*/  LDS.U16 R72, [R51+0xa] ;  /* 0x00000a0033487984 */ /* 0x000fe80000000400 */
[----:B------:R-:W-:Y:S04]  /*09e0*/  LDS.U16 R73, [R51+0xc] ;  /* 0x00000c0033497984 */ /* 0x000fe80000000400 */
[----:B------:R-:W-:Y:S01]  /*09f0*/  LDS.U16 R74, [R51+0xe] ;  /* 0x00000e00334a7984 */ /* 0x000fe20000000400 */
[----:B------:R-:W-:Y:S01]  /*0a00*/  BAR.SYNC.DEFER_BLOCKING 0x0 ;  /* 0x0000000000007b1d */ /* 0x000fe20000010000 */
[----:B--2---:R-:W-:-:S02]  /*0a10*/  PRMT R8, RZ, 0x7610, R8 ;  /* 0x00007610ff087816 */ /* 0x004fc40000000008 */
[----:B---3--:R-:W-:Y:S02]  /*0a20*/  PRMT R9, RZ, 0x7610, R9 ;  /* 0x00007610ff097816 */ /* 0x008fe40000000009 */
[----:B----4-:R-:W-:Y:S02]  /*0a30*/  PRMT R10, RZ, 0x7610, R10 ;  /* 0x00007610ff0a7816 */ /* 0x010fe4000000000a */
        /* <DEDUP_REMOVED lines=13> */
[----:B0-----:R-:W-:Y:S01]  /*0b10*/  ISETP.GE.AND P6, PT, R14, 0x1, PT ;  /* 0x000000010e00780c */ /* 0x001fe20003fc6270 */
[----:B------:R-:W-:Y:S01]  /*0b20*/  IMAD.U32 R20, R20, 0x10000, RZ ;  /* 0x0001000014147824 */ /* 0x000fe200078e00ff */
[----:B------:R-:W-:Y:S01]  /*0b30*/  SHF.L.U32 R68, R68, 0x10, RZ ;  /* 0x0000001044447819 */ /* 0x000fe200000006ff */
[----:B------:R-:W-:Y:S01]  /*0b40*/  IMAD.U32 R69, R69, 0x10000, RZ ;  /* 0x0001000045457824 */ /* 0x000fe200078e00ff */
[----:B------:R-:W-:Y:S01]  /*0b50*/  SHF.L.U32 R70, R70, 0x10, RZ ;  /* 0x0000001046467819 */ /* 0x000fe200000006ff */
[----:B--2---:R-:W-:Y:S04]  /*0b60*/  STS.U16 [R13], R6 ;  /* 0x000000060d007388 */ /* 0x004fe80000000400 */
[----:B---3--:R-:W-:Y:S04]  /*0b70*/  STS.U16 [R44+0x40], R7 ;  /* 0x000040072c007388 */ /* 0x008fe80000000400 */
[----:B----4-:R-:W-:Y:S04]  /*0b80*/  STS.U16 [R45+0x80], R8 ;  /* 0x000080082d007388 */ /* 0x010fe80000000400 */
        /* <DEDUP_REMOVED lines=13> */
[----:B------:R0:W4:Y:S02]  /*0c60*/  LDS.U16 R11, [R51+0xe] ;  /* 0x00000e00330b7984 */ /* 0x0001240000000400 */
[----:B0-----:R-:W-:Y:S01]  /*0c70*/  SHF.L.U32 R13, R16, 0x10, RZ ;  /* 0x00000010100d7819 */ /* 0x001fe200000006ff */
[----:B-1----:R-:W-:-:S04]  /*0c80*/  IMAD.U32 R17, R17, 0x10000, RZ ;  /* 0x0001000011117824 */ /* 0x002fc800078e00ff */
[--C-:B-----5:R-:W-:Y:S01]  /*0c90*/  FADD.FTZ R52, R13, R24.reuse ;  /* 0x000000180d347221 */ /* 0x120fe20000010000 */
[----:B--2---:R-:W-:Y:S01]  /*0ca0*/  SHF.L.U32 R15, R6, 0x10, RZ ;  /* 0x00000010060f7819 */ /* 0x004fe200000006ff */
[----:B------:R-:W-:-:S03]  /*0cb0*/  FADD.FTZ R53, R17, R24 ;  /* 0x0000001811357221 */ /* 0x000fc60000010000 */
[----:B------:R-:W-:Y:S01]  /*0cc0*/  FSETP.GTU.FTZ.AND P0, PT, R52, 20, PT ;  /* 0x41a000003400780b */ /* 0x000fe20003f1c000 */
[----:B---3--:R-:W-:Y:S02]  /*0cd0*/  IMAD.U32 R7, R7, 0x10000, RZ ;  /* 0x0001000007077824 */ /* 0x008fe400078e00ff */
[--C-:B------:R-:W-:Y:S01]  /*0ce0*/  FADD.FTZ R54, R15, R24.reuse ;  /* 0x000000180f367221 */ /* 0x100fe20000010000 */
[----:B------:R-:W-:Y:S02]  /*0cf0*/  ISETP.EQ.OR P0, PT, RZ, UR4, P0 ;  /* 0x00000004ff007c0c */ /* 0x000fe40008702670 */
[----:B----4-:R-:W-:Y:S01]  /*0d00*/  SHF.L.U32 R19, R8, 0x10, RZ ;  /* 0x0000001008137819 */ /* 0x010fe200000006ff */
[--C-:B------:R-:W-:Y:S01]  /*0d10*/  FADD.FTZ R55, R7, R24.reuse ;  /* 0x0000001807377221 */ /* 0x100fe20000010000 */
[----:B------:R-:W-:Y:S01]  /*0d20*/  FSETP.GTU.FTZ.AND P3, PT, R53, 20, PT ;  /* 0x41a000003500780b */ /* 0x000fe20003f7c000 */
[----:B------:R-:W-:Y:S02]  /*0d30*/  IMAD.U32 R9, R9, 0x10000, RZ ;  /* 0x0001000009097824 */ /* 0x000fe400078e00ff */
[--C-:B------:R-:W-:Y:S01]  /*0d40*/  FADD.FTZ R56, R19, R24.reuse ;  /* 0x0000001813387221 */ /* 0x100fe20000010000 */
[----:B------:R-:W-:Y:S01]  /*0d50*/  FSETP.GTU.FTZ.AND P4, PT, R54, 20, PT ;  /* 0x41a000003600780b */ /* 0x000fe20003f9c000 */
[----:B------:R-:W-:Y:S01]  /*0d60*/  FADD.FTZ R57, R9, R24 ;  /* 0x0000001809397221 */ /* 0x000fe20000010000 */
[----:B------:R-:W-:-:S02]  /*0d70*/  SHF.L.U32 R7, R10, 0x10, RZ ;  /* 0x000000100a077819 */ /* 0x000fc400000006ff */
[----:B------:R-:W-:Y:S02]  /*0d80*/  FSETP.GTU.FTZ.AND P5, PT, R55, 20, PT ;  /* 0x41a000003700780b */ /* 0x000fe40003fbc000 */
[----:B------:R-:W-:Y:S01]  /*0d90*/  FSETP.GTU.FTZ.AND P2, PT, R56, 20, PT ;  /* 0x41a000003800780b */ /* 0x000fe20003f5c000 */
[----:B------:R-:W-:Y:S01]  /*0da0*/  FADD.FTZ R58, R7, R24 ;  /* 0x00000018073a7221 */ /* 0x000fe20000010000 */
        /* <DEDUP_REMOVED lines=34> */
.L_x_4553:
[----:B------:R-:W-:Y:S05]  /*0fd0*/  BSYNC B0 ;  /* 0x0000000000007941 */ /* 0x000fea0003800000 */
.L_x_4552:
        /* <DEDUP_REMOVED lines=8> */
[----:B------:R-:W-:Y:S01]  /*1060*/  FMUL.FTZ R67, R20, R23 ;  /* 0x0000001714437220 */ /* 0x000fe20000410000 */
        /* <DEDUP_REMOVED lines=32> */
.L_x_4555:
[----:B------:R-:W-:Y:S05]  /*1270*/  BSYNC B0 ;  /* 0x0000000000007941 */ /* 0x000fea0003800000 */
.L_x_4554:
        /* <DEDUP_REMOVED lines=47> */
.L_x_4557:
[----:B------:R-:W-:Y:S05]  /*1570*/  BSYNC B0 ;  /* 0x0000000000007941 */ /* 0x000fea0003800000 */
.L_x_4556:
        /* <DEDUP_REMOVED lines=33> */
.L_x_4559:
[----:B------:R-:W-:Y:S05]  /*1790*/  BSYNC B0 ;  /* 0x0000000000007941 */ /* 0x000fea0003800000 */
.L_x_4558:
        /* <DEDUP_REMOVED lines=33> */
.L_x_4561:
[----:B------:R-:W-:Y:S05]  /*19b0*/  BSYNC B0 ;  /* 0x0000000000007941 */ /* 0x000fea0003800000 */
.L_x_4560:
        /* <DEDUP_REMOVED lines=33> */
.L_x_4563:
[----:B------:R-:W-:Y:S05]  /*1bd0*/  BSYNC B0 ;  /* 0x0000000000007941 */ /* 0x000fea0003800000 */
.L_x_4562:
        /* <DEDUP_REMOVED lines=33> */
.L_x_4565:
[----:B------:R-:W-:Y:S05]  /*1df0*/  BSYNC B0 ;  /* 0x0000000000007941 */ /* 0x000fea0003800000 */
.L_x_4564:
        /* <DEDUP_REMOVED lines=33> */
.L_x_4567:
[----:B------:R-:W-:Y:S05]  /*2010*/  BSYNC B0 ;  /* 0x0000000000007941 */ /* 0x000fea0003800000 */
.L_x_4566:
        /* <DEDUP_REMOVED lines=9> */
[----:B------:R-:W-:Y:S01]  /*20b0*/  ISETP.NE.AND P5, PT, R25, RZ, PT ;  /* 0x000000ff1900720c */ /* 0x000fe20003fa5270 */
[----:B------:R-:W-:Y:S01]  /*20c0*/  FMUL.FTZ R68, R68, R53 ;  /* 0x0000003544447220 */ /* 0x000fe20000410000 */
[----:B------:R-:W1:Y:S01]  /*20d0*/  LDC R7, c[0x0][0x214] ;  /* 0x00008500ff077b82 */ /* 0x000e620000000800 */
[----:B------:R-:W-:Y:S01]  /*20e0*/  ISETP.GE.U32.AND P6, PT, R30, R21, PT ;  /* 0x000000151e00720c */ /* 0x000fe20003fc6070 */
[----:B------:R-:W-:Y:S01]  /*20f0*/  FMUL.FTZ R73, R73, R58 ;  /* 0x0000003a49497220 */ /* 0x000fe20000410000 */
[----:B------:R-:W-:Y:S01]  /*2100*/  ISETP.EQ.OR P5, PT, R29, RZ, P5 ;  /* 0x000000ff1d00720c */ /* 0x000fe20002fa2670 */
[----:B------:R-:W-:Y:S01]  /*2110*/  FMUL.FTZ R71, R71, R56 ;  /* 0x0000003847477220 */ /* 0x000fe20000410000 */
[----:B------:R-:W-:Y:S01]  /*2120*/  FMUL.FTZ R69, R69, R54 ;  /* 0x0000003645457220 */ /* 0x000fe20000410000 */
[----:B------:R-:W-:Y:S01]  /*2130*/  FMUL.FTZ R20, R20, R52 ;  /* 0x0000003414147220 */ /* 0x000fe20000410000 */
[----:B------:R-:W-:Y:S01]  /*2140*/  FMUL.FTZ R70, R70, R55 ;  /* 0x0000003746467220 */ /* 0x000fe20000410000 */
[----:B------:R-:W3:Y:S01]  /*2150*/  LDC R15, c[0x0][0x224] ;  /* 0x00008900ff0f7b82 */ /* 0x000ee20000000800 */
[----:B------:R-:W-:Y:S01]  /*2160*/  FMUL.FTZ R72, R72, R57 ;  /* 0x0000003948487220 */ /* 0x000fe20000410000 */
[----:B------:R-:W-:Y:S01]  /*2170*/  FMUL.FTZ R74, R74, R59 ;  /* 0x0000003b4a4a7220 */ /* 0x000fe20000410000 */
[----:B------:R-:W-:-:S02]  /*2180*/  P2R R92, PR, RZ, 0x40 ;  /* 0x00000040ff5c7803 */ /* 0x000fc40000000000 */
[----:B------:R-:W-:Y:S02]  /*2190*/  FSEL R68, R68, RZ, !P6 ;  /* 0x000000ff44447208 */ /* 0x000fe40007000000 */
[----:B------:R-:W-:Y:S01]  /*21a0*/  P2R R93, PR, RZ, 0x20 ;  /* 0x00000020ff5d7803 */ /* 0x000fe20000000000 */
[----:B------:R-:W4:Y:S01]  /*21b0*/  LDC.64 R12, c[0x0][0x310] ;  /* 0x0000c400ff0c7b82 */ /* 0x000f220000000a00 */
[-C--:B------:R-:W-:Y:S02]  /*21c0*/  ISETP.GE.U32.AND P3, PT, R34, R21.reuse, PT ;  /* 0x000000152200720c */ /* 0x080fe40003f66070 */
[-C--:B------:R-:W-:Y:S02]  /*21d0*/  ISETP.GE.U32.AND P4, PT, R35, R21.reuse, PT ;  /* 0x000000152300720c */ /* 0x080fe40003f86070 */
[----:B------:R-:W-:Y:S01]  /*21e0*/  ISETP.GE.U32.AND P5, PT, R36, R21, PT ;  /* 0x000000152400720c */ /* 0x000fe20003fa6070 */
[----:B0-----:R-:W-:Y:S02]  /*21f0*/  IMAD R81, R0, UR5, R17 ;  /* 0x0000000500517c24 */ /* 0x001fe4000f8e0211 */
[----:B------:R-:W0:Y:S01]  /*2200*/  LDC.64 R8, c[0x0][0x2e0] ;  /* 0x0000b800ff087b82 */ /* 0x000e220000000a00 */
[----:B-1----:R-:W-:Y:S01]  /*2210*/  IMAD R6, R7, UR10, R0 ;  /* 0x0000000a07067c24 */ /* 0x002fe2000f8e0200 */
[----:B------:R-:W-:Y:S01]  /*2220*/  FSEL R72, R72, RZ, !P3 ;  /* 0x000000ff48487208 */ /* 0x000fe20005800000 */
[----:B------:R-:W-:Y:S01]  /*2230*/  IMAD.WIDE.U32 R18, R0, UR12, RZ ;  /* 0x0000000c00127c25 */ /* 0x000fe2000f8e00ff */
[----:B------:R-:W-:-:S02]  /*2240*/  FSEL R73, R73, RZ, !P4 ;  /* 0x000000ff49497208 */ /* 0x000fc40006000000 */
[----:B------:R-:W-:Y:S01]  /*2250*/  FSEL R74, R74, RZ, !P5 ;  /* 0x000000ff4a4a7208 */ /* 0x000fe20006800000 */
[----:B------:R-:W-:Y:S01]  /*2260*/  IMAD R85, R0, UR13, R77 ;  /* 0x0000000d00557c24 */ /* 0x000fe2000f8e024d */
[----:B------:R-:W1:Y:S01]  /*2270*/  LDC.64 R10, c[0x0][0x2d8] ;  /* 0x0000b600ff0a7b82 */ /* 0x000e620000000a00 */
[----:B---3--:R-:W-:-:S03]  /*2280*/  IMAD R15, R6, R15, RZ ;  /* 0x0000000f060f7224 */ /* 0x008fc600078e02ff */
[----:B------:R-:W-:Y:S01]  /*2290*/  IADD3 R19, R19, R85, RZ ;  /* 0x0000005513137210 */ /* 0x000fe20007ffe0ff */
[----:B------:R-:W-:-:S03]  /*22a0*/  IMAD R15, R15, R14, RZ ;  /* 0x0000000e0f0f7224 */ /* 0x000fc600078e02ff */
[----:B------:R-:W3:Y:S01]  /*22b0*/  LDC.64 R6, c[0x0][0x2d0] ;  /* 0x0000b400ff067b82 */ /* 0x000ee20000000a00 */
[----:B----4-:R-:W-:-:S04]  /*22c0*/  IMAD.WIDE R12, R15, 0x8, R12 ;  /* 0x000000080f0c7825 */ /* 0x010fc800078e020c */
[----:B------:R-:W-:-:S03]  /*22d0*/  IMAD R15, R29, R14, RZ ;  /* 0x0000000e1d0f7224 */ /* 0x000fc600078e02ff */
[----:B------:R-:W4:Y:S01]  /*22e0*/  LDC R91, c[0x0][0x21c] ;  /* 0x00008700ff5b7b82 */ /* 0x000f220000000800 */
[----:B------:R-:W-:-:S04]  /*22f0*/  IMAD.WIDE R12, R15, 0x8, R12 ;  /* 0x000000080f0c7825 */ /* 0x000fc800078e020c */
[----:B------:R-:W-:Y:S01]  /*2300*/  IMAD.WIDE.U32 R14, R0, UR4, RZ ;  /* 0x00000004000e7c25 */ /* 0x000fe2000f8e00ff */
[----:B------:R-:W-:Y:S01]  /*2310*/  ULDC.64 UR4, c[0x0][0x268] ;  /* 0x00009a0000047ab9 */ /* 0x000fe20000000a00 */
[----:B-1----:R-:W-:Y:S02]  /*2320*/  LEA R79, P2, R18, R10, 0x2 ;  /* 0x0000000a124f7211 */ /* 0x002fe400078410ff */
[----:B------:R-:W-:Y:S02]  /*2330*/  IMAD R75, R22, UR4, RZ ;  /* 0x00000004164b7c24 */ /* 0x000fe4000f8e02ff */
[----:B------:R-:W-:Y:S01]  /*2340*/  IMAD.WIDE.U32 R16, R0, UR4, RZ ;  /* 0x0000000400107c25 */ /* 0x000fe2000f8e00ff */
[----:B------:R-:W-:Y:S01]  /*2350*/  LEA.HI.X R19, R18, R11, R19, 0x2, P2 ;  /* 0x0000000b12137211 */ /* 0x000fe200010f1413 */
[----:B------:R-:W-:Y:S01]  /*2360*/  UMOV UR4, URZ ;  /* 0x0000003f00047c82 */ /* 0x000fe20008000000 */
[----:B------:R-:W1:Y:S01]  /*2370*/  LDC.64 R10, c[0x0][0x238] ;  /* 0x00008e00ff0a7b82 */ /* 0x000e620000000a00 */
[----:B------:R-:W-:Y:S01]  /*2380*/  IMAD R83, R0, UR5, R75 ;  /* 0x0000000500537c24 */ /* 0x000fe2000f8e024b */
[----:B---3--:R-:W-:Y:S01]  /*2390*/  LEA R75, P0, R14, R6, 0x2 ;  /* 0x000000060e4b7211 */ /* 0x008fe200078010ff */
[----:B------:R-:W-:Y:S01]  /*23a0*/  IMAD.IADD R76, R15, 0x1, R81 ;  /* 0x000000010f4c7824 */ /* 0x000fe200078e0251 */
[----:B0-----:R-:W-:Y:S01]  /*23b0*/  LEA R77, P1, R16, R8, 0x2 ;  /* 0x00000008104d7211 */ /* 0x001fe200078210ff */
[----:B------:R-:W-:Y:S01]  /*23c0*/  IMAD.MOV.U32 R78, RZ, RZ, R12 ;  /* 0x000000ffff4e7224 */ /* 0x000fe200078e000c */
[----:B------:R-:W-:-:S02]  /*23d0*/  IADD3 R17, R17, R83, RZ ;  /* 0x0000005311117210 */ /* 0x000fc40007ffe0ff */
[----:B------:R-:W-:Y:S02]  /*23e0*/  LEA.HI.X R76, R14, R7, R76, 0x2, P0 ;  /* 0x000000070e4c7211 */ /* 0x000fe400000f144c */
[----:B------:R-:W-:Y:S01]  /*23f0*/  LEA.HI.X R17, R16, R9, R17, 0x2, P1 ;  /* 0x0000000910117211 */ /* 0x000fe200008f1411 */
[----:B------:R-:W0:Y:S01]  /*2400*/  LDC.64 R6, c[0x0][0x270] ;  /* 0x00009c00ff067b82 */ /* 0x000e220000000a00 */
[----:B--2---:R-:W-:Y:S02]  /*2410*/  SHF.L.U32 R12, R89, 0x3, RZ ;  /* 0x00000003590c7819 */ /* 0x004fe400000006ff */
[-C--:B------:R-:W-:Y:S02]  /*2420*/  ISETP.GE.U32.AND P0, PT, R31, R21.reuse, PT ;  /* 0x000000151f00720c */ /* 0x080fe40003f06070 */
[-C--:B------:R-:W-:Y:S02]  /*2430*/  ISETP.GE.U32.AND P1, PT, R32, R21.reuse, PT ;  /* 0x000000152000720c */ /* 0x080fe40003f26070 */
[-C--:B------:R-:W-:Y:S01]  /*2440*/  ISETP.GE.U32.AND P2, PT, R33, R21.reuse, PT ;  /* 0x000000152100720c */ /* 0x080fe20003f46070 */
[----:B------:R-:W2:Y:S01]  /*2450*/  LDC.64 R8, c[0x0][0x250] ;  /* 0x00009400ff087b82 */ /* 0x000ea20000000a00 */
[----:B------:R-:W-:-:S02]  /*2460*/  ISETP.GE.U32.AND P6, PT, R12, R21, PT ;  /* 0x000000150c00720c */ /* 0x000fc40003fc6070 */
[----:B------:R-:W-:Y:S02]  /*2470*/  MOV R81, R13 ;  /* 0x0000000d00517202 */ /* 0x000fe40000000f00 */
[----:B------:R-:W-:Y:S02]  /*2480*/  FSEL R69, R69, RZ, !P0 ;  /* 0x000000ff45457208 */ /* 0x000fe40004000000 */
[----:B------:R-:W-:Y:S02]  /*2490*/  FSEL R70, R70, RZ, !P1 ;  /* 0x000000ff46467208 */ /* 0x000fe40004800000 */
[----:B------:R-:W-:Y:S02]  /*24a0*/  FSEL R71, R71, RZ, !P2 ;  /* 0x000000ff47477208 */ /* 0x000fe40005000000 */
[----:B-1----:R-:W-:Y:S02]  /*24b0*/  SHF.L.U64.HI R11, R10, 0x2, R11 ;  /* 0x000000020a0b7819 */ /* 0x002fe4000001020b */
[----:B------:R-:W-:-:S02]  /*24c0*/  P2R R94, PR, RZ, 0x40 ;  /* 0x00000040ff5e7803 */ /* 0x000fc40000000000 */
[----:B0-----:R-:W-:Y:S02]  /*24d0*/  SHF.L.U64.HI R80, R6, 0x2, R7 ;  /* 0x0000000206507819 */ /* 0x001fe40000010207 */
[----:B------:R-:W-:Y:S02]  /*24e0*/  FSEL R7, R20, RZ, !P6 ;  /* 0x000000ff14077208 */ /* 0x000fe40007000000 */
[----:B--2-4-:R-:W-:-:S07]  /*24f0*/  SHF.L.U64.HI R82, R8, 0x2, R9 ;  /* 0x0000000208527819 */ /* 0x014fce0000010209 */
.L_x_4569:
[----:B------:R-:W-:Y:S01]  /*2500*/  IMAD.MOV.U32 R12, RZ, RZ, R75 ;  /* 0x000000ffff0c7224 */ /* 0x000fe200078e004b */
[----:B------:R-:W-:Y:S02]  /*2510*/  MOV R13, R76 ;  /* 0x0000004c000d7202 */ /* 0x000fe40000000f00 */
[----:B------:R-:W-:Y:S02]  /*2520*/  P2R R21, PR, RZ, 0x20 ;  /* 0x00000020ff157803 */ /* 0x000fe40000000000 */
[----:B------:R-:W-:Y:S01]  /*2530*/  ISETP.NE.AND P5, PT, R92, RZ, PT ;  /* 0x000000ff5c00720c */ /* 0x000fe20003fa5270 */
[----:B------:R-:W2:Y:S01]  /*2540*/  LDG.E R9, desc[UR8][R12.64] ;  /* 0x000000080c097981 */ /* 0x000ea2000c1e1900 */
[----:B------:R-:W-:Y:S01]  /*2550*/  ISETP.NE.AND P6, PT, R94, RZ, PT ;  /* 0x000000ff5e00720c */ /* 0x000fe20003fc5270 */
[----:B------:R-:W0:Y:S01]  /*2560*/  S2UR UR7, SR_CgaCtaId ;  /* 0x00000000000779c3 */ /* 0x000e220000008800 */
[----:B------:R-:W-:Y:S02]  /*2570*/  UMOV UR5, 0x400 ;  /* 0x0000040000057882 */ /* 0x000fe40000000000 */
[----:B0-----:R-:W-:Y:S01]  /*2580*/  ULEA UR5, UR7, UR5, 0x18 ;  /* 0x0000000507057291 */ /* 0x001fe2000f8ec03f */
[----:B--2---:R-:W-:-:S04]  /*2590*/  FMUL.FTZ R14, R9, 1.4426950216293334961 ;  /* 0x3fb8aa3b090e7820 */ /* 0x004fc80000410000 */
[C---:B------:R-:W-:Y:S01]  /*25a0*/  FMUL.FTZ R15, R14.reuse, R53 ;  /* 0x000000350e0f7220 */ /* 0x040fe20000410000 */
[C---:B------:R-:W-:Y:S01]  /*25b0*/  FMUL.FTZ R9, R14.reuse, R52 ;  /* 0x000000340e097220 */ /* 0x040fe20000410000 */
[C---:B------:R-:W-:Y:S01]  /*25c0*/  FMUL.FTZ R16, R14.reuse, R54 ;  /* 0x000000360e107220 */ /* 0x040fe20000410000 */
[C---:B------:R-:W-:Y:S02]  /*25d0*/  FMUL.FTZ R18, R14.reuse, R55 ;  /* 0x000000370e127220 */ /* 0x040fe40000410000 */
[----:B------:R-:W-:Y:S01]  /*25e0*/  MUFU.EX2 R84, R9 ;  /* 0x0000000900547308 */ /* 0x000fe20000000800 */
[----:B------:R-:W-:-:S07]  /*25f0*/  FMUL.FTZ R20, R14, R56 ;  /* 0x000000380e147220 */ /* 0x000fce0000410000 */
[----:B------:R-:W0:Y:S01]  /*2600*/  MUFU.EX2 R15, R15 ;  /* 0x0000000f000f7308 */ /* 0x000e220000000800 */
[----:B------:R-:W-:-:S07]  /*2610*/  FMUL.FTZ R12, R14, R57 ;  /* 0x000000390e0c7220 */ /* 0x000fce0000410000 */
[----:B------:R-:W1:Y:S01]  /*2620*/  MUFU.EX2 R16, R16 ;  /* 0x0000001000107308 */ /* 0x000e620000000800 */
[----:B------:R-:W-:-:S07]  /*2630*/  FMUL.FTZ R13, R14, R58 ;  /* 0x0000003a0e0d7220 */ /* 0x000fce0000410000 */
[----:B------:R-:W2:Y:S01]  /*2640*/  MUFU.EX2 R18, R18 ;  /* 0x0000001200127308 */ /* 0x000ea20000000800 */
[----:B0-----:R-:W-:Y:S01]  /*2650*/  FSEL R9, R15, 1, !P5 ;  /* 0x3f8000000f097808 */ /* 0x001fe20006800000 */
[----:B------:R-:W-:-:S06]  /*2660*/  FMUL.FTZ R14, R14, R59 ;  /* 0x0000003b0e0e7220 */ /* 0x000fcc0000410000 */
[----:B------:R-:W0:Y:S01]  /*2670*/  MUFU.EX2 R20, R20 ;  /* 0x0000001400147308 */ /* 0x000e220000000800 */
[----:B------:R-:W-:Y:S01]  /*2680*/  FSEL R84, R84, 1, !P6 ;  /* 0x3f80000054547808 */ /* 0x000fe20007000000 */
[----:B------:R-:W-:Y:S01]  /*2690*/  FFMA.FTZ R15, R7, R9, R68 ;  /* 0x00000009070f7223 */ /* 0x000fe20000010044 */
[----:B-1----:R-:W-:-:S05]  /*26a0*/  FSEL R86, R16, 1, !P0 ;  /* 0x3f80000010567808 */ /* 0x002fca0004000000 */
[----:B------:R-:W1:Y:S01]  /*26b0*/  MUFU.EX2 R12, R12 ;  /* 0x0000000c000c7308 */ /* 0x000e620000000800 */
[----:B------:R-:W-:Y:S01]  /*26c0*/  ISETP.NE.AND P5, PT, R21, RZ, PT ;  /* 0x000000ff1500720c */ /* 0x000fe20003fa5270 */
[----:B------:R-:W-:Y:S01]  /*26d0*/  FMUL.FTZ R21, R84, R9 ;  /* 0x0000000954157220 */ /* 0x000fe20000410000 */
[----:B--2---:R-:W-:-:S05]  /*26e0*/  FSEL R83, R18, 1, !P1 ;  /* 0x3f80000012537808 */ /* 0x004fca0004800000 */
[----:B------:R-:W2:Y:S01]  /*26f0*/  MUFU.EX2 R13, R13 ;  /* 0x0000000d000d7308 */ /* 0x000ea20000000800 */
[C---:B------:R-:W-:Y:S01]  /*2700*/  FFMA.FTZ R15, R86.reuse, R15, R69 ;  /* 0x0000000f560f7223 */ /* 0x040fe20000010045 */
[----:B------:R-:W-:Y:S01]  /*2710*/  FMUL.FTZ R16, R86, R21 ;  /* 0x0000001556107220 */ /* 0x000fe20000410000 */
[----:B0-----:R-:W-:-:S05]  /*2720*/  FSEL R88, R20, 1, !P2 ;  /* 0x3f80000014587808 */ /* 0x001fca0005000000 */
[----:B------:R-:W0:Y:S01]  /*2730*/  MUFU.EX2 R14, R14 ;  /* 0x0000000e000e7308 */ /* 0x000e220000000800 */
[C---:B------:R-:W-:Y:S01]  /*2740*/  FFMA.FTZ R18, R83.reuse, R15, R70 ;  /* 0x0000000f53127223 */ /* 0x040fe20000010046 */
[----:B------:R-:W-:Y:S01]  /*2750*/  FMUL.FTZ R15, R83, R16 ;  /* 0x00000010530f7220 */ /* 0x000fe20000410000 */
[----:B-1----:R-:W-:Y:S02]  /*2760*/  FSEL R85, R12, 1, !P3 ;  /* 0x3f8000000c557808 */ /* 0x002fe40005800000 */
[C---:B------:R-:W-:Y:S01]  /*2770*/  FFMA.FTZ R18, R88.reuse, R18, R71 ;  /* 0x0000001258127223 */ /* 0x040fe20000010047 */
[----:B------:R-:W-:Y:S01]  /*2780*/  FMUL.FTZ R12, R88, R15 ;  /* 0x0000000f580c7220 */ /* 0x000fe20000410000 */
[----:B--2---:R-:W-:Y:S02]  /*2790*/  FSEL R90, R13, 1, !P4 ;  /* 0x3f8000000d5a7808 */ /* 0x004fe40006000000 */
[C---:B------:R-:W-:Y:S01]  /*27a0*/  FFMA.FTZ R18, R85.reuse, R18, R72 ;  /* 0x0000001255127223 */ /* 0x040fe20000010048 */
[----:B------:R-:W-:-:S03]  /*27b0*/  FMUL.FTZ R13, R85, R12 ;  /* 0x0000000c550d7220 */ /* 0x000fc60000410000 */
[----:B------:R-:W-:Y:S01]  /*27c0*/  FFMA.FTZ R18, R90, R18, R73 ;  /* 0x000000125a127223 */ /* 0x000fe20000010049 */
[----:B0-----:R-:W-:Y:S01]  /*27d0*/  FSEL R87, R14, 1, !P5 ;  /* 0x3f8000000e577808 */ /* 0x001fe20006800000 */
[----:B------:R-:W-:-:S04]  /*27e0*/  FMUL.FTZ R14, R90, R13 ;  /* 0x0000000d5a0e7220 */ /* 0x000fc80000410000 */
[C---:B------:R-:W-:Y:S01]  /*27f0*/  FFMA.FTZ R15, R87.reuse, R18, R74 ;  /* 0x00000012570f7223 */ /* 0x040fe2000001004a */
[----:B------:R-:W-:-:S04]  /*2800*/  FMUL.FTZ R14, R87, R14 ;  /* 0x0000000e570e7220 */ /* 0x000fc80000410000 */
[----:B------:R-:W0:Y:S04]  /*2810*/  SHFL.UP PT, R12, R15, 0x1, RZ ;  /* 0x042000000f0c7989 */ /* 0x000e2800000e00ff */
[----:B------:R-:W1:Y:S01]  /*2820*/  SHFL.UP PT, R13, R14, 0x1, RZ ;  /* 0x042000000e0d7989 */ /* 0x000e6200000e00ff */
[----:B------:R-:W-:Y:S02]  /*2830*/  MOV R16, R77 ;  /* 0x0000004d00107202 */ /* 0x000fe40000000f00 */
[----:B------:R-:W-:Y:S02]  /*2840*/  MOV R18, R79 ;  /* 0x0000004f00127202 */ /* 0x000fe40000000f00 */
[----:B------:R-:W-:Y:S02]  /*2850*/  ISETP.GE.AND P6, PT, R28, 0x1, PT ;  /* 0x000000011c00780c */ /* 0x000fe40003fc6270 */
[----:B------:R-:W2:Y:S04]  /*2860*/  LDG.E R16, desc[UR8][R16.64] ;  /* 0x0000000810107981 */ /* 0x000ea8000c1e1900 */
[----:B------:R3:W2:Y:S07]  /*2870*/  LDG.E R95, desc[UR8][R18.64] ;  /* 0x00000008125f7981 */ /* 0x0006ae000c1e1900 */
        /* <DEDUP_REMOVED lines=21> */
[----:B-1----:R-:W-:Y:S01]  /*29d0*/  @P6 FMUL.FTZ R14, R14, R13 ;  /* 0x0000000d0e0e6220 */ /* 0x002fe20000410000 */
[----:B------:R-:W-:Y:S01]  /*29e0*/  ISETP.NE.AND P6, PT, R93, RZ, PT ;  /* 0x000000ff5d00720c */ /* 0x000fe20003fc5270 */
[----:B------:R-:W-:Y:S01]  /*29f0*/  HFMA2.MMA R13, -RZ, RZ, 0, 0 ;  /* 0x00000000ff0d7435 */ /* 0x000fe200000001ff */
[----:B------:R-:W-:-:S11]  /*2a00*/  IMAD.MOV.U32 R12, RZ, RZ, 0x3f800000 ;  /* 0x3f800000ff0c7424 */ /* 0x000fd600078e00ff */
[----:B------:R-:W0:Y:S01]  /*2a10*/  @!P6 LDS.64 R12, [UR6+0x240] ;  /* 0x00024006ff0ce984 */ /* 0x000e220008000a00 */
[----:B------:R-:W-:-:S13]  /*2a20*/  ISETP.NE.AND P6, PT, R28, 0x1f, PT ;  /* 0x0000001f1c00780c */ /* 0x000fda0003fc5270 */
[----:B------:R-:W-:Y:S01]  /*2a30*/  @!P6 STS.64 [UR5+0x220], R14 ;  /* 0x0002200eff00e988 */ /* 0x000fe20008000a05 */
[----:B------:R-:W-:Y:S01]  /*2a40*/  BAR.SYNC.DEFER_BLOCKING 0x0 ;  /* 0x0000000000007b1d */ /* 0x000fe20000010000 */
[----:B------:R-:W-:-:S13]  /*2a50*/  ISETP.NE.AND P6, PT, R28, RZ, PT ;  /* 0x000000ff1c00720c */ /* 0x000fda0003fc5270 */
[----:B0-----:R-:W-:Y:S04]  /*2a60*/  @!P6 STS.64 [UR5+0x230], R12 ;  /* 0x0002300cff00e988 */ /* 0x001fe80008000a05 */
[----:B------:R-:W-:Y:S01]  /*2a70*/  LDS.64 R20, [UR5+0x220] ;  /* 0x00022005ff147984 */ /* 0x000fe20008000a00 */
[----:B------:R-:W-:Y:S06]  /*2a80*/  BAR.SYNC.DEFER_BLOCKING 0x0 ;  /* 0x0000000000007b1d */ /* 0x000fec0000010000 */
[----:B------:R-:W0:Y:S04]  /*2a90*/  SHFL.UP PT, R98, R15, 0x1, RZ ;  /* 0x042000000f627989 */ /* 0x000e2800000e00ff */
[----:B------:R-:W1:Y:S04]  /*2aa0*/  SHFL.UP PT, R96, R14, 0x1, RZ ;  /* 0x042000000e607989 */ /* 0x000e6800000e00ff */
[----:B------:R-:W4:Y:S01]  /*2ab0*/  LDS R97, [UR5+0x234] ;  /* 0x00023405ff617984 */ /* 0x000f220008000800 */
[----:B0-----:R-:W-:Y:S01]  /*2ac0*/  @!P6 IMAD.MOV.U32 R98, RZ, RZ, R13 ;  /* 0x000000ffff62e224 */ /* 0x001fe200078e000d */
[----:B-1----:R-:W-:-:S02]  /*2ad0*/  @!P6 MOV R96, R12 ;  /* 0x0000000c0060e202 */ /* 0x002fc40000000f00 */
[----:B------:R-:W-:Y:S01]  /*2ae0*/  ISETP.NE.AND P6, PT, R89, RZ, PT ;  /* 0x000000ff5900720c */ /* 0x000fe20003fc5270 */
[C---:B------:R-:W-:Y:S01]  /*2af0*/  FFMA.FTZ R21, R20.reuse, R13, R21 ;  /* 0x0000000d14157223 */ /* 0x040fe20000010015 */
[----:B------:R-:W-:-:S11]  /*2b00*/  FMUL.FTZ R20, R20, R12 ;  /* 0x0000000c14147220 */ /* 0x000fd60000410000 */
[----:B----4-:R-:W-:Y:S01]  /*2b10*/  @P6 FFMA.FTZ R98, R97, R96, R98 ;  /* 0x0000006061626223 */ /* 0x010fe20000010062 */
[----:B------:R-:W-:-:S03]  /*2b20*/  ISETP.NE.AND P6, PT, R89, RZ, PT ;  /* 0x000000ff5900720c */ /* 0x000fc60003fc5270 */
[----:B------:R-:W-:-:S10]  /*2b30*/  FFMA.FTZ R84, R84, R98, R7 ;  /* 0x0000006254547223 */ /* 0x000fd40000010007 */
[----:B------:R-:W-:Y:S01]  /*2b40*/  @!P6 MOV R12, R78 ;  /* 0x0000004e000ce202 */ /* 0x000fe20000000f00 */
[----:B------:R-:W-:Y:S01]  /*2b50*/  @!P6 IMAD.MOV.U32 R13, RZ, RZ, R81 ;  /* 0x000000ffff0de224 */ /* 0x000fe200078e0051 */
[----:B------:R-:W-:Y:S04]  /*2b60*/  @!P6 STS.64 [UR6+0x240], R20 ;  /* 0x00024014ff00e988 */ /* 0x000fe80008000a06 */
[----:B------:R0:W-:Y:S01]  /*2b70*/  @!P6 STG.E.64 desc[UR8][R12.64], R20 ;  /* 0x000000140c00e986 */ /* 0x0001e2000c101b08 */
[----:B------:R-:W-:-:S04]  /*2b80*/  LEA R79, P6, R8, R79, 0x2 ;  /* 0x0000004f084f7211 */ /* 0x000fc800078c10ff */
[----:B---3--:R-:W-:Y:S02]  /*2b90*/  IADD3.X R19, R19, R82, RZ, P6, !PT ;  /* 0x0000005213137210 */ /* 0x008fe400037fe4ff */
[----:B------:R-:W-:Y:S01]  /*2ba0*/  LEA R77, P6, R6, R77, 0x2 ;  /* 0x0000004d064d7211 */ /* 0x000fe200078c10ff */
[----:B------:R-:W-:-:S03]  /*2bb0*/  FFMA.FTZ R9, R9, R84, R68 ;  /* 0x0000005409097223 */ /* 0x000fc60000010044 */
[----:B------:R-:W-:Y:S02]  /*2bc0*/  IADD3.X R17, R17, R80, RZ, P6, !PT ;  /* 0x0000005011117210 */ /* 0x000fe400037fe4ff */
[----:B------:R-:W-:Y:S01]  /*2bd0*/  LEA R75, P6, R10, R75, 0x2 ;  /* 0x0000004b0a4b7211 */ /* 0x000fe200078c10ff */
[----:B0-----:R-:W-:Y:S01]  /*2be0*/  FFMA.FTZ R13, R86, R9, R69 ;  /* 0x00000009560d7223 */ /* 0x001fe20000010045 */
[----:B------:R-:W-:-:S03]  /*2bf0*/  UIADD3 UR4, UR4, 0x1, URZ ;  /* 0x0000000104047890 */ /* 0x000fc6000fffe03f */
[----:B------:R-:W-:Y:S01]  /*2c00*/  IMAD.X R76, R76, 0x1, R11, P6 ;  /* 0x000000014c4c7824 */ /* 0x000fe200030e060b */
[----:B------:R-:W-:Y:S01]  /*2c10*/  IADD3 R78, P6, R78, 0x8, RZ ;  /* 0x000000084e4e7810 */ /* 0x000fe20007fde0ff */
[----:B------:R-:W-:-:S03]  /*2c20*/  FFMA.FTZ R12, R83, R13, R70 ;  /* 0x0000000d530c7223 */ /* 0x000fc60000010046 */
[----:B------:R-:W-:Y:S01]  /*2c30*/  IADD3.X R81, RZ, R81, RZ, P6, !PT ;  /* 0x00000051ff517210 */ /* 0x000fe200037fe4ff */
[----:B------:R-:W-:Y:S01]  /*2c40*/  FFMA.FTZ R88, R88, R12, R71 ;  /* 0x0000000c58587223 */ /* 0x000fe20000010047 */
[----:B------:R-:W-:-:S03]  /*2c50*/  ISETP.LE.AND P6, PT, R91, UR4, PT ;  /* 0x000000045b007c0c */ /* 0x000fc6000bfc3270 */
[----:B------:R-:W-:-:S04]  /*2c60*/  FFMA.FTZ R85, R85, R88, R72 ;  /* 0x0000005855557223 */ /* 0x000fc80000010048 */
[----:B------:R-:W-:Y:S01]  /*2c70*/  FFMA.FTZ R90, R90, R85, R73 ;  /* 0x000000555a5a7223 */ /* 0x000fe20000010049 */
[----:B--2---:R-:W-:Y:S01]  /*2c80*/  FMUL.FTZ R16, R16, R95 ;  /* 0x0000005f10107220 */ /* 0x004fe20000410000 */
[----:B------:R-:W-:Y:S02]  /*2c90*/  UIADD3 UR6, UR6, 0x8, URZ ;  /* 0x0000000806067890 */ /* 0x000fe4000fffe03f */
[----:B------:R-:W-:Y:S01]  /*2ca0*/  FFMA.FTZ R87, R87, R90, R74 ;  /* 0x0000005a57577223 */ /* 0x000fe2000001004a */
        /* <DEDUP_REMOVED lines=9> */
.L_x_4568:
        /* <DEDUP_REMOVED lines=56> */
.L_x_4571:
[----:B------:R-:W-:Y:S05]  /*30c0*/  BSYNC B0 ;  /* 0x0000000000007941 */ /* 0x000fea0003800000 */
.L_x_4570:
[----:B0-----:R-:W0:Y:S01]  /*30d0*/  LDC.64 R10, c[0x0][0x308] ;  /* 0x0000c200ff0a7b82 */ /* 0x001e220000000a00 */
[----:B------:R-:W-:Y:S01]  /*30e0*/  MOV R9, R51 ;  /* 0x0000003300097202 */ /* 0x000fe20000000f00 */
[----:B------:R-:W-:Y:S01]  /*30f0*/  IMAD.MOV.U32 R8, RZ, RZ, R6 ;  /* 0x000000ffff087224 */ /* 0x000fe200078e0006 */
[----:B------:R-:W-:Y:S01]  /*3100*/  ULDC.64 UR4, c[0x0][0x2b8] ;  /* 0x0000ae0000047ab9 */ /* 0x000fe20000000a00 */
[----:B------:R-:W-:Y:S01]  /*3110*/  SHF.L.U32 R13, R29, 0x8, RZ ;  /* 0x000000081d0d7819 */ /* 0x000fe200000006ff */
[----:B------:R-:W-:Y:S01]  /*3120*/  IMAD R7, R22, UR4, RZ ;  /* 0x0000000416077c24 */ /* 0x000fe2000f8e02ff */
[-C--:B------:R-:W-:Y:S01]  /*3130*/  ISETP.GE.AND P3, PT, R40, R12.reuse, PT ;  /* 0x0000000c2800720c */ /* 0x080fe20003f66270 */
[C---:B------:R-:W-:Y:S01]  /*3140*/  IMAD.WIDE.U32 R8, R0.reuse, UR4, R8 ;  /* 0x0000000400087c25 */ /* 0x040fe2000f8e0008 */
[----:B------:R-:W-:Y:S01]  /*3150*/  SHF.R.S32.HI R51, RZ, 0x1f, R13 ;  /* 0x0000001fff337819 */ /* 0x000fe2000001140d */
[----:B------:R-:W-:Y:S01]  /*3160*/  ULDC UR4, c[0x0][0x224] ;  /* 0x0000890000047ab9 */ /* 0x000fe20000000800 */
[-C--:B------:R-:W-:Y:S01]  /*3170*/  ISETP.GE.AND P4, PT, R41, R12.reuse, PT ;  /* 0x0000000c2900720c */ /* 0x080fe20003f86270 */
[----:B------:R-:W-:Y:S01]  /*3180*/  IMAD R14, R0, UR5, R7 ;  /* 0x00000005000e7c24 */ /* 0x000fe2000f8e0207 */
[-C--:B------:R-:W-:Y:S01]  /*3190*/  ISETP.GE.AND P5, PT, R42, R12.reuse, PT ;  /* 0x0000000c2a00720c */ /* 0x080fe20003fa6270 */
[----:B------:R-:W-:Y:S01]  /*31a0*/  VIADD R29, R29, 0x1 ;  /* 0x000000011d1d7836 */ /* 0x000fe20000000000 */
[----:B------:R-:W-:-:S02]  /*31b0*/  ISETP.GE.AND P6, PT, R43, R12, PT ;  /* 0x0000000c2b00720c */ /* 0x000fc40003fc6270 */
[----:B------:R-:W-:Y:S01]  /*31c0*/  ISETP.GE.AND P1, PT, R38, R12, PT ;  /* 0x0000000c2600720c */ /* 0x000fe20003f26270 */
[----:B0-----:R-:W-:Y:S01]  /*31d0*/  IMAD.WIDE R6, R26, 0x2, R10 ;  /* 0x000000021a067825 */ /* 0x001fe200078e020a */
[----:B------:R-:W-:-:S04]  /*31e0*/  IADD3 R11, P0, R13, R8, RZ ;  /* 0x000000080d0b7210 */ /* 0x000fc80007f1e0ff */
[----:B------:R-:W-:Y:S02]  /*31f0*/  IADD3.X R8, R51, R14, R9, P0, !PT ;  /* 0x0000000e33087210 */ /* 0x000fe400007fe409 */
[----:B------:R-:W-:Y:S02]  /*3200*/  LEA R6, P2, R11, R6, 0x1 ;  /* 0x000000060b067211 */ /* 0x000fe400078408ff */
[-C--:B------:R-:W-:Y:S02]  /*3210*/  ISETP.GE.AND P0, PT, R37, R12.reuse, PT ;  /* 0x0000000c2500720c */ /* 0x080fe40003f06270 */
[----:B------:R-:W-:Y:S02]  /*3220*/  LEA.HI.X R7, R11, R7, R8, 0x1, P2 ;  /* 0x000000070b077211 */ /* 0x000fe400010f0c08 */
[----:B------:R-:W-:-:S03]  /*3230*/  ISETP.GE.AND P2, PT, R39, R12, PT ;  /* 0x0000000c2700720c */ /* 0x000fc60003f46270 */
[----:B------:R0:W-:Y:S04]  /*3240*/  @!P3 STG.E.U16 desc[UR8][R6.64+0x100], R47 ;  /* 0x0001002f0600b986 */ /* 0x0001e8000c101508 */
        /* <DEDUP_REMOVED lines=13> */
.L_x_4573:
        /* <DEDUP_REMOVED lines=14> */
.L_x_5288:


//--------------------- .text._Z25selective_scan_fwd_kernelI32Selective_Scan_fwd_kernel_traitsILi32ELi8ELi1ELb0ELb0ELb0ELb1EN3c108BFloat16EfEEv13SSMParamsBase --------------------------
	.section	.text._Z25selective_scan_fwd_kernelI32Selective_Scan_fwd_kernel_traitsILi32ELi8ELi1ELb0ELb0ELb0ELb1EN3c108BFloat16EfEEv13SSMParamsBase,"ax",@progbits
	.align	128
        .global         _Z25selective_scan_fwd_kernelI32Selective_Scan_fwd_kernel_traitsILi32ELi8ELi1ELb0ELb0ELb0ELb1EN3c108BFloat16EfEEv13SSMParamsBase
        .type           _Z25selective_scan_fwd_kernelI32Selective_Scan_fwd_kernel_traitsILi32ELi8ELi1ELb0ELb0ELb0ELb1EN3c108BFloat16EfEEv13SSMParamsBase,@function
        .size           _Z25selective_scan_fwd_kernelI32Selective_Scan_fwd_kernel_traitsILi32ELi8ELi1ELb0ELb0ELb0ELb1EN3c108BFloat16EfEEv13SSMParamsBase,(.L_x_5289 - _Z25selective_scan_fwd_kernelI32Selective_Scan_fwd_kernel_traitsILi32ELi8ELi1ELb0ELb0ELb0ELb1EN3c108BFloat16EfEEv13SSMParamsBase)
        .other          _Z25selective_scan_fwd_kernelI32Selective_Scan_fwd_kernel_traitsILi32ELi8ELi1ELb0ELb0ELb0ELb1EN3c108BFloat16EfEEv13SSMParamsBase,@"STO_CUDA_ENTRY STV_DEFAULT"
_Z25selective_scan_fwd_kernelI32Selective_Scan_fwd_kernel_traitsILi32ELi8ELi1ELb0ELb0ELb0ELb1EN3c108BFloat16EfEEv13SSMParamsBase:
.text._Z25selective_scan_fwd_kernelI32Selective_Scan_fwd_kernel_traitsILi32ELi8ELi1ELb0ELb0ELb0ELb1EN3c108BFloat16EfEEv13SSMParamsBase:
        /* <DEDUP_REMOVED lines=73> */
.L_x_4596:
[----:B------:R-:W0:Y:S01]  /*0490*/  LDC R2, c[0x0][0x218] ;  /* 0x00008600ff027b82 */ /* 0x000e220000000800 */
[----:B------:R-:W-:Y:S02]  /*04a0*/  PRMT R3, RZ, 0x7610, R3 ;  /* 0x00007610ff037816 */ /* 0x000fe40000000003 */
[----:B-1----:R-:W-:Y:S02]  /*04b0*/  PRMT R6, RZ, 0x7610, R6 ;  /* 0x00007610ff067816 */ /* 0x002fe40000000006 */
[----:B------:R-:W-:Y:S01]  /*04c0*/  PRMT R7, RZ, 0x7610, R7 ;  /* 0x00007610ff077816 */ /* 0x000fe20000000007 */
        /* <DEDUP_REMOVED lines=34> */
[----:B------:R-:W-:Y:S01]  /*06f0*/  LEA.HI.SX32 R19, R19, R28, 0x1b ;  /* 0x0000001c13137211 */ /* 0x000fe200078fdaff */
[----:B------:R-:W1:Y:S01]  /*0700*/  LDC R14, c[0x0][0x21c] ;  /* 0x00008700ff0e7b82 */ /* 0x000e620000000800 */
[-C--:B------:R-:W-:Y:S02]  /*0710*/  ISETP.GE.AND P5, PT, R26, R21.reuse, PT ;  /* 0x000000151a00720c */ /* 0x080fe40003fa6270 */
[-C--:B------:R-:W-:Y:S01]  /*0720*/  ISETP.GE.AND P4, PT, R37, R21.reuse, PT ;  /* 0x000000152500720c */ /* 0x080fe20003f86270 */
[----:B0-----:R-:W-:Y:S01]  /*0730*/  ULEA UR5, UR5, UR4, 0x18 ;  /* 0x0000000405057291 */ /* 0x001fe2000f8ec03f */
[-C--:B------:R-:W-:Y:S02]  /*0740*/  ISETP.GE.AND P3, PT, R38, R21.reuse, PT ;  /* 0x000000152600720c */ /* 0x080fe40003f66270 */
[-C--:B------:R-:W-:Y:S02]  /*0750*/  ISETP.GE.AND P2, PT, R39, R21.reuse, PT ;  /* 0x000000152700720c */ /* 0x080fe40003f46270 */
[----:B------:R-:W-:-:S02]  /*0760*/  ISETP.GE.AND P1, PT, R40, R21, PT ;  /* 0x000000152800720c */ /* 0x000fc40003f26270 */
[----:B------:R-:W-:Y:S02]  /*0770*/  LEA R43, R43, UR5, 0x1 ;  /* 0x000000052b2b7c11 */ /* 0x000fe4000f8e08ff */
[----:B------:R-:W-:Y:S01]  /*0780*/  LEA R44, R13, UR5, 0x1 ;  /* 0x000000050d2c7c11 */ /* 0x000fe2000f8e08ff */
[C---:B------:R-:W-:Y:S01]  /*0790*/  VIADD R13, R28.reuse, 0x80 ;  /* 0x000000801c0d7836 */ /* 0x040fe20000000000 */
[----:B------:R-:W-:Y:S02]  /*07a0*/  LEA R45, R15, UR5, 0x1 ;  /* 0x000000050f2d7c11 */ /* 0x000fe4000f8e08ff */
[----:B------:R-:W-:Y:S01]  /*07b0*/  LEA R46, R17, UR5, 0x1 ;  /* 0x00000005112e7c11 */ /* 0x000fe2000f8e08ff */
[C---:B------:R-:W-:Y:S01]  /*07c0*/  VIADD R17, R28.reuse, 0xc0 ;  /* 0x000000c01c117836 */ /* 0x040fe20000000000 */
[----:B------:R-:W-:Y:S02]  /*07d0*/  IADD3 R15, R28, 0xa0, RZ ;  /* 0x000000a01c0f7810 */ /* 0x000fe40007ffe0ff */
[----:B------:R-:W-:-:S02]  /*07e0*/  LEA.HI.SX32 R13, R13, R28, 0x1b ;  /* 0x0000001c0d0d7211 */ /* 0x000fc400078fdaff */
[-C--:B------:R-:W-:Y:S02]  /*07f0*/  LEA.HI.SX32 R15, R15, R28.reuse, 0x1b ;  /* 0x0000001c0f0f7211 */ /* 0x080fe400078fdaff */
[----:B------:R-:W-:Y:S02]  /*0800*/  LEA.HI.SX32 R17, R17, R28, 0x1b ;  /* 0x0000001c11117211 */ /* 0x000fe400078fdaff */
[----:B------:R-:W-:Y:S02]  /*0810*/  LEA R47, R13, UR5, 0x1 ;  /* 0x000000050d2f7c11 */ /* 0x000fe4000f8e08ff */
[----:B------:R-:W-:Y:S02]  /*0820*/  LEA R48, R15, UR5, 0x1 ;  /* 0x000000050f307c11 */ /* 0x000fe4000f8e08ff */
[----:B------:R-:W-:Y:S02]  /*0830*/  LEA R49, R17, UR5, 0x1 ;  /* 0x0000000511317c11 */ /* 0x000fe4000f8e08ff */
[----:B------:R-:W-:-:S02]  /*0840*/  LEA R50, R19, UR5, 0x1 ;  /* 0x0000000513327c11 */ /* 0x000fc4000f8e08ff */
[----:B------:R-:W-:Y:S02]  /*0850*/  ISETP.GE.AND P0, PT, R41, R21, PT ;  /* 0x000000152900720c */ /* 0x000fe40003f06270 */
[----:B------:R-:W-:Y:S01]  /*0860*/  PRMT R13, RZ, 0x7610, R13 ;  /* 0x00007610ff0d7816 */ /* 0x000fe2000000000d */
[----:B--2---:R0:W-:Y:S04]  /*0870*/  STS.U16 [R43], R2 ;  /* 0x000000022b007388 */ /* 0x0041e80000000400 */
[----:B---3--:R2:W-:Y:S04]  /*0880*/  STS.U16 [R44+0x40], R3 ;  /* 0x000040032c007388 */ /* 0x0085e80000000400 */
[----:B----4-:R3:W-:Y:S01]  /*0890*/  STS.U16 [R45+0x80], R6 ;  /* 0x000080062d007388 */ /* 0x0107e20000000400 */
[----:B0-----:R-:W-:-:S03]  /*08a0*/  IMAD.SHL.U32 R2, R28, 0x8, RZ ;  /* 0x000000081c027824 */ /* 0x001fc600078e00ff */
[----:B------:R0:W-:Y:S01]  /*08b0*/  STS.U16 [R46+0xc0], R7 ;  /* 0x0000c0072e007388 */ /* 0x0001e20000000400 */
[----:B--2---:R-:W-:Y:S01]  /*08c0*/  IMAD.MOV.U32 R3, RZ, RZ, R57 ;  /* 0x000000ffff037224 */ /* 0x004fe200078e0039 */
[----:B------:R-:W-:Y:S02]  /*08d0*/  LEA.HI.SX32 R51, R2, R2, 0x1b ;  /* 0x0000000202337211 */ /* 0x000fe400078fdaff */
[----:B------:R2:W-:Y:S01]  /*08e0*/  STS.U16 [R47+0x100], R8 ;  /* 0x000100082f007388 */ /* 0x0005e20000000400 */
[----:B------:R-:W-:Y:S02]  /*08f0*/  MOV R2, R12 ;  /* 0x0000000c00027202 */ /* 0x000fe40000000f00 */
[----:B------:R-:W-:Y:S01]  /*0900*/  LEA R51, R51, UR5, 0x1 ;  /* 0x0000000533337c11 */ /* 0x000fe2000f8e08ff */
[----:B------:R4:W-:Y:S01]  /*0910*/  STS.U16 [R48+0x140], R9 ;  /* 0x0001400930007388 */ /* 0x0009e20000000400 */
[----:B---3--:R-:W-:Y:S02]  /*0920*/  PRMT R6, RZ, 0x7610, R6 ;  /* 0x00007610ff067816 */ /* 0x008fe40000000006 */
[----:B0-----:R-:W-:Y:S01]  /*0930*/  PRMT R7, RZ, 0x7610, R7 ;  /* 0x00007610ff077816 */ /* 0x001fe20000000007 */
[----:B------:R0:W-:Y:S04]  /*0940*/  STS.U16 [R49+0x180], R10 ;  /* 0x0001800a31007388 */ /* 0x0001e80000000400 */
[----:B------:R3:W-:Y:S01]  /*0950*/  STS.U16 [R50+0x1c0], R11 ;  /* 0x0001c00b32007388 */ /* 0x0007e20000000400 */
[----:B------:R-:W-:-:S03]  /*0960*/  NOP ;  /* 0x0000000000007918 */ /* 0x000fc60000000000 */
[----:B------:R-:W1:Y:S04]  /*0970*/  LDS.U16 R20, [R51] ;  /* 0x0000000033147984 */ /* 0x000e680000000400 */
[----:B------:R-:W1:Y:S04]  /*0980*/  LDS.U16 R68, [R51+0x2] ;  /* 0x0000020033447984 */ /* 0x000e680000000400 */
[----:B------:R-:W1:Y:S04]  /*0990*/  LDS.U16 R69, [R51+0x4] ;  /* 0x0000040033457984 */ /* 0x000e680000000400 */
[----:B------:R-:W1:Y:S04]  /*09a0*/  LDS.U16 R70, [R51+0x6] ;  /* 0x0000060033467984 */ /* 0x000e680000000400 */
[----:B------:R-:W-:Y:S04]  /*09b0*/  LDS.U16 R71, [R51+0x8] ;  /* 0x0000080033477984 */ /* 0x000fe80000000400 */
[----:B------:R-:W-:Y:S04]  /*09c0*/  LDS.U16 R72, [R51+0xa] ;  /* 0x00000a0033487984 */ /* 0x000fe80000000400 */
[----:B------:R-:W-:Y:S04]  /*09d0*/  LDS.U16 R73, [R51+0xc] ;  /* 0x00000c0033497984 */ /* 0x000fe80000000400 */
[----:B------:R-:W-:Y:S01]  /*09e0*/  LDS.U16 R74, [R51+0xe] ;  /* 0x00000e00334a7984 */ /* 0x000fe20000000400 */
[----:B------:R-:W-:Y:S01]  /*09f0*/  BAR.SYNC.DEFER_BLOCKING 0x0 ;  /* 0x0000000000007b1d */ /* 0x000fe20000010000 */
[----:B--2---:R-:W-:-:S02]  /*0a00*/  PRMT R8, RZ, 0x7610, R8 ;  /* 0x00007610ff087816 */ /* 0x004fc40000000008 */
[----:B----4-:R-:W-:Y:S02]  /*0a10*/  PRMT R9, RZ, 0x7610, R9 ;  /* 0x00007610ff097816 */ /* 0x010fe40000000009 */
[----:B0-----:R-:W-:Y:S02]  /*0a20*/  PRMT R10, RZ, 0x7610, R10 ;  /* 0x00007610ff0a7816 */ /* 0x001fe4000000000a */
[----:B---3--:R-:W-:Y:S02]  /*0a30*/  PRMT R11, RZ, 0x7610, R11 ;  /* 0x00007610ff0b7816 */ /* 0x008fe4000000000b */
        /* <DEDUP_REMOVED lines=13> */
[----:B-1----:R-:W-:Y:S01]  /*0b10*/  ISETP.GE.AND P6, PT, R14, 0x1, PT ;  /* 0x000000010e00780c */ /* 0x002fe20003fc6270 */
[----:B------:R-:W-:Y:S01]  /*0b20*/  IMAD.U32 R20, R20, 0x10000, RZ ;  /* 0x0001000014147824 */ /* 0x000fe200078e00ff */
[----:B------:R-:W-:Y:S01]  /*0b30*/  SHF.L.U32 R68, R68, 0x10, RZ ;  /* 0x0000001044447819 */ /* 0x000fe200000006ff */
[----:B------:R-:W-:Y:S01]  /*0b40*/  IMAD.U32 R69, R69, 0x10000, RZ ;  /* 0x0001000045457824 */ /* 0x000fe200078e00ff */
[----:B------:R-:W-:Y:S01]  /*0b50*/  SHF.L.U32 R70, R70, 0x10, RZ ;  /* 0x0000001046467819 */ /* 0x000fe200000006ff */
[----:B---3--:R-:W-:Y:S04]  /*0b60*/  STS.U16 [R43], R6 ;  /* 0x000000062b007388 */ /* 0x008fe80000000400 */
[----:B--2---:R-:W-:Y:S04]  /*0b70*/  STS.U16 [R44+0x40], R7 ;  /* 0x000040072c007388 */ /* 0x004fe80000000400 */
        /* <DEDUP_REMOVED lines=69> */
.L_x_4575:
[----:B------:R-:W-:Y:S05]  /*0fd0*/  BSYNC B0 ;  /* 0x0000000000007941 */ /* 0x000fea0003800000 */
.L_x_4574:
        /* <DEDUP_REMOVED lines=41> */
.L_x_4577:
[----:B------:R-:W-:Y:S05]  /*1270*/  BSYNC B0 ;  /* 0x0000000000007941 */ /* 0x000fea0003800000 */
.L_x_4576:
        /* <DEDUP_REMOVED lines=47> */
.L_x_4579:
[----:B------:R-:W-:Y:S05]  /*1570*/  BSYNC B0 ;  /* 0x0000000000007941 */ /* 0x000fea0003800000 */
.L_x_4578:
        /* <DEDUP_REMOVED lines=33> */
.L_x_4581:
[----:B------:R-:W-:Y:S05]  /*1790*/  BSYNC B0 ;  /* 0x0000000000007941 */ /* 0x000fea0003800000 */
.L_x_4580:
        /* <DEDUP_REMOVED lines=33> */
.L_x_4583:
[----:B------:R-:W-:Y:S05]  /*19b0*/  BSYNC B0 ;  /* 0x0000000000007941 */ /* 0x000fea0003800000 */
.L_x_4582:
        /* <DEDUP_REMOVED lines=33> */
.L_x_4585:
[----:B------:R-:W-:Y:S05]  /*1bd0*/  BSYNC B0 ;  /* 0x0000000000007941 */ /* 0x000fea0003800000 */
.L_x_4584:
        /* <DEDUP_REMOVED lines=33> */
.L_x_4587:
[----:B------:R-:W-:Y:S05]  /*1df0*/  BSYNC B0 ;  /* 0x0000000000007941 */ /* 0x000fea0003800000 */
.L_x_4586:
        /* <DEDUP_REMOVED lines=33> */
.L_x_4589:
[----:B------:R-:W-:Y:S05]  /*2010*/  BSYNC B0 ;  /* 0x0000000000007941 */ /* 0x000fea0003800000 */
.L_x_4588:
        /* <DEDUP_REMOVED lines=49> */
[----:B------:R-:W-:Y:S01]  /*2330*/  IMAD R75, R22, UR4, RZ ;  /* 0x00000004164b7c24 */ /* 0x000fe2000f8e02ff */
[----:B------:R-:W-:Y:S01]  /*2340*/  IADD3 R76, R15, R81, RZ ;  /* 0x000000510f4c7210 */ /* 0x000fe20007ffe0ff */
[----:B------:R-:W-:Y:S01]  /*2350*/  IMAD.WIDE.U32 R16, R0, UR4, RZ ;  /* 0x0000000400107c25 */ /* 0x000fe2000f8e00ff */
[----:B------:R-:W-:Y:S01]  /*2360*/  LEA.HI.X R19, R18, R11, R19, 0x2, P2 ;  /* 0x0000000b12137211 */ /* 0x000fe200010f1413 */
[----:B------:R-:W-:Y:S01]  /*2370*/  UMOV UR4, URZ ;  /* 0x0000003f00047c82 */ /* 0x000fe20008000000 */
[----:B------:R-:W1:Y:S01]  /*2380*/  LDC.64 R10, c[0x0][0x238] ;  /* 0x00008e00ff0a7b82 */ /* 0x000e620000000a00 */
[----:B------:R-:W-:Y:S01]  /*2390*/  IMAD R83, R0, UR5, R75 ;  /* 0x0000000500537c24 */ /* 0x000fe2000f8e024b */
[----:B---3--:R-:W-:Y:S01]  /*23a0*/  LEA R75, P0, R14, R6, 0x2 ;  /* 0x000000060e4b7211 */ /* 0x008fe200078010ff */
[----:B------:R-:W-:Y:S01]  /*23b0*/  IMAD.MOV.U32 R78, RZ, RZ, R12 ;  /* 0x000000ffff4e7224 */ /* 0x000fe200078e000c */
[----:B0-----:R-:W-:Y:S01]  /*23c0*/  LEA R77, P1, R16, R8, 0x2 ;  /* 0x00000008104d7211 */ /* 0x001fe200078210ff */
[----:B------:R-:W-:Y:S01]  /*23d0*/  IMAD.IADD R17, R17, 0x1, R83 ;  /* 0x0000000111117824 */ /* 0x000fe200078e0253 */
[----:B------:R-:W-:Y:S01]  /*23e0*/  LEA.HI.X R76, R14, R7, R76, 0x2, P0 ;  /* 0x000000070e4c7211 */ /* 0x000fe200000f144c */
[----:B--2---:R-:W-:Y:S01]  /*23f0*/  IMAD.SHL.U32 R12, R87, 0x8, RZ ;  /* 0x00000008570c7824 */ /* 0x004fe200078e00ff */
[----:B------:R-:W0:Y:S01]  /*2400*/  LDC.64 R6, c[0x0][0x250] ;  /* 0x00009400ff067b82 */ /* 0x000e220000000a00 */
[----:B------:R-:W-:-:S02]  /*2410*/  ISETP.GE.U32.AND P0, PT, R31, R21, PT ;  /* 0x000000151f00720c */ /* 0x000fc40003f06070 */
[----:B------:R-:W-:Y:S02]  /*2420*/  LEA.HI.X R17, R16, R9, R17, 0x2, P1 ;  /* 0x0000000910117211 */ /* 0x000fe400008f1411 */
[-C--:B------:R-:W-:Y:S02]  /*2430*/  ISETP.GE.U32.AND P1, PT, R32, R21.reuse, PT ;  /* 0x000000152000720c */ /* 0x080fe40003f26070 */
[-C--:B------:R-:W-:Y:S01]  /*2440*/  ISETP.GE.U32.AND P2, PT, R33, R21.reuse, PT ;  /* 0x000000152100720c */ /* 0x080fe20003f46070 */
[----:B------:R-:W2:Y:S01]  /*2450*/  LDC.64 R8, c[0x0][0x270] ;  /* 0x00009c00ff087b82 */ /* 0x000ea20000000a00 */
[----:B------:R-:W-:Y:S02]  /*2460*/  ISETP.GE.U32.AND P6, PT, R12, R21, PT ;  /* 0x000000150c00720c */ /* 0x000fe40003fc6070 */
[----:B------:R-:W-:Y:S02]  /*2470*/  MOV R81, R13 ;  /* 0x0000000d00517202 */ /* 0x000fe40000000f00 */
[----:B------:R-:W-:-:S02]  /*2480*/  FSEL R69, R69, RZ, !P0 ;  /* 0x000000ff45457208 */ /* 0x000fc40004000000 */
[----:B------:R-:W-:Y:S02]  /*2490*/  FSEL R70, R70, RZ, !P1 ;  /* 0x000000ff46467208 */ /* 0x000fe40004800000 */
[----:B------:R-:W-:Y:S02]  /*24a0*/  FSEL R71, R71, RZ, !P2 ;  /* 0x000000ff47477208 */ /* 0x000fe40005000000 */
[----:B-1----:R-:W-:Y:S02]  /*24b0*/  SHF.L.U64.HI R11, R10, 0x2, R11 ;  /* 0x000000020a0b7819 */ /* 0x002fe4000001020b */
[----:B------:R-:W-:Y:S02]  /*24c0*/  P2R R94, PR, RZ, 0x40 ;  /* 0x00000040ff5e7803 */ /* 0x000fe40000000000 */
[----:B0-----:R-:W-:Y:S02]  /*24d0*/  SHF.L.U64.HI R80, R6, 0x2, R7 ;  /* 0x0000000206507819 */ /* 0x001fe40000010207 */
[----:B------:R-:W-:-:S02]  /*24e0*/  FSEL R7, R20, RZ, !P6 ;  /* 0x000000ff14077208 */ /* 0x000fc40007000000 */
[----:B--2-4-:R-:W-:-:S07]  /*24f0*/  SHF.L.U64.HI R82, R8, 0x2, R9 ;  /* 0x0000000208527819 */ /* 0x014fce0000010209 */
.L_x_4591:
[----:B------:R-:W-:Y:S01]  /*2500*/  MOV R12, R75 ;  /* 0x0000004b000c7202 */ /* 0x000fe20000000f00 */
[----:B------:R-:W-:Y:S01]  /*2510*/  IMAD.MOV.U32 R13, RZ, RZ, R76 ;  /* 0x000000ffff0d7224 */ /* 0x000fe200078e004c */
[----:B------:R-:W-:Y:S02]  /*2520*/  P2R R21, PR, RZ, 0x20 ;  /* 0x00000020ff157803 */ /* 0x000fe40000000000 */
[----:B------:R-:W-:Y:S02]  /*2530*/  ISETP.NE.AND P5, PT, R92, RZ, PT ;  /* 0x000000ff5c00720c */ /* 0x000fe40003fa5270 */
        /* <DEDUP_REMOVED lines=128> */
.L_x_4590:
        /* <DEDUP_REMOVED lines=15> */
[----:B------:R1:W-:Y:S04]  /*2e30*/  STS.U16 [R51], R9 ;  /* 0x0000000933007388 */ /* 0x0003e80000000400 */
[----:B------:R3:W-:Y:S04]  /*2e40*/  STS.U16 [R51+0x2], R11 ;  /* 0x0000020b33007388 */ /* 0x0007e80000000400 */
[----:B------:R-:W-:Y:S04]  /*2e50*/  STS.U16 [R51+0x4], R7 ;  /* 0x0000040733007388 */ /* 0x000fe80000000400 */
[----:B------:R-:W-:Y:S01]  /*2e60*/  STS.U16 [R51+0x6], R12 ;  /* 0x0000060c33007388 */ /* 0x000fe20000000400 */
[----:B-1----:R-:W-:-:S03]  /*2e70*/  @!P0 IMAD R9, R29, -0x100, R10 ;  /* 0xffffff001d098824 */ /* 0x002fc600078e020a */
[----:B------:R1:W-:Y:S01]  /*2e80*/  STS.U16 [R51+0x8], R6 ;  /* 0x0000080633007388 */ /* 0x0003e20000000400 */
[----:B---3--:R-:W3:Y:S03]  /*2e90*/  LDC.64 R10, c[0x0][0x2a0] ;  /* 0x0000a800ff0a7b82 */ /* 0x008ee60000000a00 */
[----:B------:R-:W-:Y:S04]  /*2ea0*/  STS.U16 [R51+0xa], R13 ;  /* 0x00000a0d33007388 */ /* 0x000fe80000000400 */
[----:B------:R0:W-:Y:S01]  /*2eb0*/  STS.U16 [R51+0xc], R8 ;  /* 0x00000c0833007388 */ /* 0x0001e20000000400 */
[----:B-1----:R-:W-:-:S03]  /*2ec0*/  SHF.L.U32 R6, R29, 0x8, RZ ;  /* 0x000000081d067819 */ /* 0x002fc600000006ff */
[----:B------:R-:W-:Y:S01]  /*2ed0*/  STS.U16 [R51+0xe], R14 ;  /* 0x00000e0e33007388 */ /* 0x000fe20000000400 */
[----:B------:R-:W-:-:S03]  /*2ee0*/  NOP ;  /* 0x0000000000007918 */ /* 0x000fc60000000000 */
[----:B------:R-:W-:Y:S01]  /*2ef0*/  LDS.U16 R19, [R43] ;  /* 0x000000002b137984 */ /* 0x000fe20000000400 */
[C---:B0-----:R-:W-:Y:S01]  /*2f00*/  IMAD R8, R16.reuse, UR11, RZ ;  /* 0x0000000b10087c24 */ /* 0x041fe2000f8e02ff */
[----:B------:R-:W-:Y:S01]  /*2f10*/  SHF.R.S32.HI R7, RZ, 0x1f, R6 ;  /* 0x0000001fff077819 */ /* 0x000fe20000011406 */
[----:B------:R-:W-:Y:S01]  /*2f20*/  IMAD.WIDE.U32 R12, R16, UR10, RZ ;  /* 0x0000000a100c7c25 */ /* 0x000fe2000f8e00ff */
[----:B------:R-:W-:Y:S03]  /*2f30*/  LDS.U16 R21, [R44+0x40] ;  /* 0x000040002c157984 */ /* 0x000fe60000000400 */
[----:B------:R-:W-:Y:S01]  /*2f40*/  IMAD R17, R17, UR10, R8 ;  /* 0x0000000a11117c24 */ /* 0x000fe2000f8e0208 */
[----:B------:R-:W-:Y:S01]  /*2f50*/  LDS.U16 R61, [R45+0x80] ;  /* 0x000080002d3d7984 */ /* 0x000fe20000000400 */
[----:B------:R-:W-:Y:S02]  /*2f60*/  IADD3 R8, P2, R26, R6, RZ ;  /* 0x000000061a087210 */ /* 0x000fe40007f5e0ff */
[----:B------:R-:W-:Y:S01]  /*2f70*/  IMAD.IADD R75, R13, 0x1, R17 ;  /* 0x000000010d4b7824 */ /* 0x000fe200078e0211 */
[----:B------:R-:W-:Y:S04]  /*2f80*/  LDS.U16 R63, [R46+0xc0] ;  /* 0x0000c0002e3f7984 */ /* 0x000fe80000000400 */
[----:B------:R-:W-:Y:S04]  /*2f90*/  LDS.U16 R65, [R47+0x100] ;  /* 0x000100002f417984 */ /* 0x000fe80000000400 */
[----:B------:R-:W-:Y:S04]  /*2fa0*/  LDS.U16 R67, [R48+0x140] ;  /* 0x0001400030437984 */ /* 0x000fe80000000400 */
[----:B------:R-:W-:Y:S04]  /*2fb0*/  LDS.U16 R69, [R49+0x180] ;  /* 0x0001800031457984 */ /* 0x000fe80000000400 */
[----:B------:R-:W-:Y:S04]  /*2fc0*/  LDS.U16 R71, [R50+0x1c0] ;  /* 0x0001c00032477984 */ /* 0x000fe80000000400 */
[----:B------:R0:W-:Y:S01]  /*2fd0*/  @!P0 STS [UR5+0x210], R9 ;  /* 0x00021009ff008988 */ /* 0x0001e20008000805 */
[----:B------:R-:W-:Y:S01]  /*2fe0*/  BAR.SYNC.DEFER_BLOCKING 0x0 ;  /* 0x0000000000007b1d */ /* 0x000fe20000010000 */
[----:B0-----:R-:W-:-:S05]  /*2ff0*/  IADD3.X R9, R27, R7, RZ, P2, !PT ;  /* 0x000000071b097210 */ /* 0x001fca00017fe4ff */
[----:B------:R-:W0:Y:S02]  /*3000*/  LDS R73, [UR5+0x210] ;  /* 0x00021005ff497984 */ /* 0x000e240008000800 */
[----:B0-----:R-:W-:-:S13]  /*3010*/  ISETP.GE.AND P1, PT, R26, R73, PT ;  /* 0x000000491a00720c */ /* 0x001fda0003f26270 */
[----:B--23--:R-:W-:Y:S05]  /*3020*/  @P1 BRA `(.L_x_4593) ;  /* 0x00000000002c1947 */ /* 0x00cfea0003800000 */
        /* <DEDUP_REMOVED lines=11> */
.L_x_4593:
[----:B------:R-:W-:Y:S05]  /*30e0*/  BSYNC B0 ;  /* 0x0000000000007941 */ /* 0x000fea0003800000 */
.L_x_4592:
[----:B------:R-:W-:Y:S01]  /*30f0*/  ULDC.64 UR6, c[0x0][0x2b8] ;  /* 0x0000ae0000067ab9 */ /* 0x000fe20000000a00 */
[----:B------:R-:W-:Y:S01]  /*3100*/  MOV R13, R75 ;  /* 0x0000004b000d7202 */ /* 0x000fe20000000f00 */
[----:B------:R-:W-:Y:S01]  /*3110*/  IMAD R15, R22, UR6, RZ ;  /* 0x00000006160f7c24 */ /* 0x000fe2000f8e02ff */
[----:B------:R-:W-:Y:S01]  /*3120*/  LOP3.LUT R14, R26, 0x20, RZ, 0xfc, !PT ;  /* 0x000000201a0e7812 */ /* 0x000fe200078efcff */
[----:B0-----:R-:W-:Y:S01]  /*3130*/  IMAD R17, R29, -0x100, R18 ;  /* 0xffffff001d117824 */ /* 0x001fe200078e0212 */
[----:B------:R-:W-:Y:S01]  /*3140*/  ISETP.GE.AND P6, PT, R40, R73, PT ;  /* 0x000000492800720c */ /* 0x000fe20003fc6270 */
[----:B------:R-:W-:Y:S01]  /*3150*/  IMAD.WIDE.U32 R12, R0, UR6, R12 ;  /* 0x00000006000c7c25 */ /* 0x000fe2000f8e000c */
[----:B------:R-:W-:Y:S02]  /*3160*/  SHF.L.U64.HI R16, R14, 0x1, R27 ;  /* 0x000000010e107819 */ /* 0x000fe4000001021b */
[----:B------:R-:W-:Y:S01]  /*3170*/  ISETP.GE.AND P2, PT, R26, R17, PT ;  /* 0x000000111a00720c */ /* 0x000fe20003f46270 */
[----:B------:R-:W-:Y:S01]  /*3180*/  IMAD R19, R0, UR7, R15 ;  /* 0x0000000700137c24 */ /* 0x000fe2000f8e020f */
[----:B------:R-:W-:Y:S01]  /*3190*/  SHF.L.U32 R15, R14, 0x1, RZ ;  /* 0x000000010e0f7819 */ /* 0x000fe200000006ff */
[----:B------:R-:W-:Y:S01]  /*31a0*/  ULDC.64 UR6, c[0x0][0x308] ;  /* 0x0000c20000067ab9 */ /* 0x000fe20000000a00 */
[----:B------:R-:W-:Y:S01]  /*31b0*/  IADD3 R18, P1, R6, R12, RZ ;  /* 0x0000000c06127210 */ /* 0x000fe20007f3e0ff */
[----:B------:R-:W-:Y:S01]  /*31c0*/  IMAD R20, R10, UR11, RZ ;  /* 0x0000000b0a147c24 */ /* 0x000fe2000f8e02ff */
[----:B------:R-:W-:-:S02]  /*31d0*/  IADD3 R12, P3, R15, UR6, RZ ;  /* 0x000000060f0c7c10 */ /* 0x000fc4000ff7e0ff */
[----:B------:R-:W-:Y:S01]  /*31e0*/  IADD3.X R19, R7, R19, R13, P1, !PT ;  /* 0x0000001307137210 */ /* 0x000fe20000ffe40d */
[----:B------:R-:W-:Y:S01]  /*31f0*/  IMAD R75, R11, UR10, R20 ;  /* 0x0000000a0b4b7c24 */ /* 0x000fe2000f8e0214 */
[----:B------:R-:W-:Y:S01]  /*3200*/  IADD3.X R13, R16, UR7, RZ, P3, !PT ;  /* 0x00000007100d7c10 */ /* 0x000fe20009ffe4ff */
[----:B------:R-:W-:Y:S01]  /*3210*/  ULDC.64 UR6, c[0x0][0x2a8] ;  /* 0x0000aa0000067ab9 */ /* 0x000fe20000000a00 */
[-C--:B------:R-:W-:Y:S02]  /*3220*/  ISETP.GE.AND P1, PT, R37, R73.reuse, PT ;  /* 0x000000492500720c */ /* 0x080fe40003f26270 */
[-C--:B------:R-:W-:Y:S02]  /*3230*/  ISETP.GE.AND P3, PT, R14, R73.reuse, PT ;  /* 0x000000490e00720c */ /* 0x080fe40003f66270 */
[----:B------:R-:W-:Y:S02]  /*3240*/  LEA R12, P4, R18, R12, 0x1 ;  /* 0x0000000c120c7211 */ /* 0x000fe400078808ff */
[----:B------:R-:W-:-:S02]  /*3250*/  ISETP.GE.AND P5, PT, R41, R73, PT ;  /* 0x000000492900720c */ /* 0x000fc40003fa6270 */
[----:B------:R-:W-:Y:S01]  /*3260*/  LEA.HI.X R13, R18, R13, R19, 0x1, P4 ;  /* 0x0000000d120d7211 */ /* 0x000fe200020f0c13 */
[----:B------:R-:W-:Y:S01]  /*3270*/  @!P2 IMAD.WIDE.U32 R18, R10, UR10, R6 ;  /* 0x0000000a0a12ac25 */ /* 0x000fe2000f8e0006 */
[----:B------:R-:W-:-:S03]  /*3280*/  ISETP.GE.AND P4, PT, R39, R73, PT ;  /* 0x000000492700720c */ /* 0x000fc60003f86270 */
[----:B------:R0:W-:Y:S01]  /*3290*/  @!P1 STG.E.U16 desc[UR8][R12.64+0x40], R61 ;  /* 0x0000403d0c009986 */ /* 0x0001e2000c101508 */
[-C--:B------:R-:W-:Y:S01]  /*32a0*/  ISETP.GE.AND P1, PT, R38, R73.reuse, PT ;  /* 0x000000492600720c */ /* 0x080fe20003f26270 */
[----:B------:R-:W-:Y:S02]  /*32b0*/  @!P2 IMAD.IADD R19, R75, 0x1, R19 ;  /* 0x000000014b13a824 */ /* 0x000fe400078e0213 */
[----:B------:R1:W-:Y:S01]  /*32c0*/  @!P3 STG.E.U16 desc[UR8][R12.64], R21 ;  /* 0x000000150c00b986 */ /* 0x0003e2000c101508 */
[----:B------:R-:W-:Y:S01]  /*32d0*/  ISETP.GE.AND P3, PT, R42, R73, PT ;  /* 0x000000492a00720c */ /* 0x000fe20003f66270 */
[----:B------:R-:W-:Y:S02]  /*32e0*/  IMAD.WIDE.U32 R10, R10, UR10, RZ ;  /* 0x0000000a0a0a7c25 */ /* 0x000fe4000f8e00ff */
[----:B------:R-:W-:Y:S02]  /*32f0*/  @!P6 STG.E.U16 desc[UR8][R12.64+0x100], R67 ;  /* 0x000100430c00e986 */ /* 0x000fe4000c101508 */
[----:B------:R-:W-:Y:S01]  /*3300*/  @!P2 IMAD.WIDE.U32 R18, R0, UR6, R18 ;  /* 0x000000060012ac25 */ /* 0x000fe2000f8e0012 */
[----:B------:R-:W-:Y:S01]  /*3310*/  IADD3 R11, R11, R75, RZ ;  /* 0x0000004b0b0b7210 */ /* 0x000fe20007ffe0ff */
[----:B------:R-:W-:Y:S02]  /*3320*/  @!P4 STG.E.U16 desc[UR8][R12.64+0xc0], R65 ;  /* 0x0000c0410c00c986 */ /* 0x000fe4000c101508 */
[----:B0-----:R-:W-:-:S02]  /*3330*/  IMAD R61, R22, UR6, RZ ;  /* 0x00000006163d7c24 */ /* 0x001fc4000f8e02ff */
[----:B------:R-:W-:Y:S01]  /*3340*/  @!P1 STG.E.U16 desc[UR8][R12.64+0x80], R63 ;  /* 0x0000803f0c009986 */ /* 0x000fe2000c101508 */
[----:B------:R-:W-:Y:S01]  /*3350*/  @!P2 IADD3 R20, P1, R26, R18, RZ ;  /* 0x000000121a14a210 */ /* 0x000fe20007f3e0ff */
[C---:B------:R-:W-:Y:S02]  /*3360*/  IMAD R61, R0.reuse, UR7, R61 ;  /* 0x00000007003d7c24 */ /* 0x040fe4000f8e023d */
[----:B------:R-:W-:Y:S01]  /*3370*/  @!P5 STG.E.U16 desc[UR8][R12.64+0x140], R69 ;  /* 0x000140450c00d986 */ /* 0x000fe2000c101508 */
[----:B------:R-:W-:Y:S01]  /*3380*/  IMAD.WIDE.U32 R10, R0, UR6, R10 ;  /* 0x00000006000a7c25 */ /* 0x000fe2000f8e000a */
[----:B------:R-:W-:Y:S01]  /*3390*/  ULDC.64 UR6, c[0x0][0x318] ;  /* 0x0000c60000067ab9 */ /* 0x000fe20000000a00 */
[----:B------:R-:W-:Y:S01]  /*33a0*/  @!P2 IADD3.X R19, R27, R19, R61, P1, !PT ;  /* 0x000000131b13a210 */ /* 0x000fe20000ffe43d */
[----:B------:R0:W-:Y:S01]  /*33b0*/  @!P3 STG.E.U16 desc[UR8][R12.64+0x180], R71 ;  /* 0x000180470c00b986 */ /* 0x0001e2000c101508 */
[----:B------:R-:W-:Y:S01]  /*33c0*/  BAR.SYNC.DEFER_BLOCKING 0x0 ;  /* 0x0000000000007b1d */ /* 0x000fe20000010000 */
[----:B------:R-:W-:-:S02]  /*33d0*/  @!P2 LEA R18, P1, R20, UR6, 0x1 ;  /* 0x000000061412ac11 */ /* 0x000fc4000f8208ff */
[----:B-1----:R-:W-:Y:S02]  /*33e0*/  IADD3 R21, P4, R6, R10, RZ ;  /* 0x0000000a06157210 */ /* 0x002fe40007f9e0ff */
[----:B------:R-:W-:Y:S02]  /*33f0*/  IADD3 R10, P5, R15, UR6, RZ ;  /* 0x000000060f0a7c10 */ /* 0x000fe4000ffbe0ff */
[----:B------:R-:W-:Y:S02]  /*3400*/  @!P2 LEA.HI.X R19, R20, UR7, R19, 0x1, P1 ;  /* 0x000000071413ac11 */ /* 0x000fe400088f0c13 */
[----:B------:R-:W-:Y:S02]  /*3410*/  ISETP.GE.AND P1, PT, R14, R17, PT ;  /* 0x000000110e00720c */ /* 0x000fe40003f26270 */
[----:B------:R-:W-:Y:S02]  /*3420*/  IADD3.X R60, R7, R61, R11, P4, !PT ;  /* 0x0000003d073c7210 */ /* 0x000fe400027fe40b */
[----:B------:R-:W-:-:S02]  /*3430*/  IADD3.X R11, R16, UR7, RZ, P5, !PT ;  /* 0x00000007100b7c10 */ /* 0x000fc4000affe4ff */
[C---:B------:R-:W-:Y:S02]  /*3440*/  LEA R10, P4, R21.reuse, R10, 0x1 ;  /* 0x0000000a150a7211 */ /* 0x040fe400078808ff */
[----:B------:R-:W-:Y:S02]  /*3450*/  PRMT R20, RZ, 0x7610, R20 ;  /* 0x00007610ff147816 */ /* 0x000fe40000000014 */
[----:B------:R-:W-:Y:S02]  /*3460*/  LEA.HI.X R11, R21, R11, R60, 0x1, P4 ;  /* 0x0000000b150b7211 */ /* 0x000fe400020f0c3c */
[----:B------:R-:W-:Y:S02]  /*3470*/  PRMT R21, RZ, 0x7610, R21 ;  /* 0x00007610ff157816 */ /* 0x000fe40000000015 */
[-C--:B------:R-:W-:Y:S01]  /*3480*/  ISETP.GE.AND P6, PT, R37, R17.reuse, PT ;  /* 0x000000112500720c */ /* 0x080fe20003fc6270 */
[----:B------:R1:W2:Y:S01]  /*3490*/  @!P2 LDG.E.U16 R20, desc[UR8][R18.64] ;  /* 0x000000081214a981 */ /* 0x0002a2000c1e1500 */
[----:B------:R-:W-:-:S02]  /*34a0*/  ISETP.GE.AND P5, PT, R38, R17, PT ;  /* 0x000000112600720c */ /* 0x000fc40003fa6270 */
[-C--:B------:R-:W-:Y:S01]  /*34b0*/  ISETP.GE.AND P4, PT, R39, R17.reuse, PT ;  /* 0x000000112700720c */ /* 0x080fe20003f86270 */
[----:B------:R-:W3:Y:S01]  /*34c0*/  @!P1 LDG.E.U16 R21, desc[UR8][R10.64] ;  /* 0x000000080a159981 */ /* 0x000ee2000c1e1500 */
[-C--:B------:R-:W-:Y:S02]  /*34d0*/  ISETP.GE.AND P3, PT, R40, R17.reuse, PT ;  /* 0x000000112800720c */ /* 0x080fe40003f66270 */
[-C--:B------:R-:W-:Y:S02]  /*34e0*/  ISETP.GE.AND P2, PT, R41, R17.reuse, PT ;  /* 0x000000112900720c */ /* 0x080fe40003f46270 */
[----:B------:R-:W-:Y:S02]  /*34f0*/  ISETP.GE.AND P1, PT, R42, R17, PT ;  /* 0x000000112a00720c */ /* 0x000fe40003f26270 */
[----:B0-----:R-:W-:Y:S02]  /*3500*/  PRMT R12, RZ, 0x7610, R12 ;  /* 0x00007610ff0c7816 */ /* 0x001fe4000000000c */
[----:B------:R-:W-:-:S02]  /*3510*/  PRMT R13, RZ, 0x7610, R13 ;  /* 0x00007610ff0d7816 */ /* 0x000fc4000000000d */
[----:B-1----:R-:W-:Y:S02]  /*3520*/  PRMT R18, RZ, 0x7610, R18 ;  /* 0x00007610ff127816 */ /* 0x002fe40000000012 */
[----:B------:R-:W-:Y:S01]  /*3530*/  PRMT R19, RZ, 0x7610, R19 ;  /* 0x00007610ff137816 */ /* 0x000fe20000000013 */
[----:B------:R-:W4:Y:S01]  /*3540*/  @!P6 LDG.E.U16 R12, desc[UR8][R10.64+0x40] ;  /* 0x000040080a0ce981 */ /* 0x000f22000c1e1500 */
[----:B------:R-:W-:Y:S02]  /*3550*/  PRMT R60, RZ, 0x7610, R60 ;  /* 0x00007610ff3c7816 */ /* 0x000fe4000000003c */
        /* <DEDUP_REMOVED lines=18> */
[----:B------:R-:W2:Y:S04]  /*3680*/  LDS.U16 R12, [R51+0x8] ;  /* 0x00000800330c7984 */ /* 0x000ea80000000400 */
[----:B------:R-:W3:Y:S04]  /*3690*/  LDS.U16 R13, [R51+0xa] ;  /* 0x00000a00330d7984 */ /* 0x000ee80000000400 */
[----:B------:R-:W4:Y:S04]  /*36a0*/  LDS.U16 R10, [R51+0x2] ;  /* 0x00000200330a7984 */ /* 0x000f280000000400 */
[----:B------:R-:W5:Y:S04]  /*36b0*/  LDS.U16 R19, [R51+0xe] ;  /* 0x00000e0033137984 */ /* 0x000f680000000400 */
[----:B------:R-:W5:Y:S04]  /*36c0*/  LDS.U16 R62, [R51] ;  /* 0x00000000333e7984 */ /* 0x000f680000000400 */
[----:B------:R-:W5:Y:S01]  /*36d0*/  LDS.U16 R20, [R51+0x6] ;  /* 0x0000060033147984 */ /* 0x000f620000000400 */
[----:B0-----:R-:W-:-:S02]  /*36e0*/  SHF.L.U32 R18, R18, 0x10, RZ ;  /* 0x0000001012127819 */ /* 0x001fc400000006ff */
[----:B-1----:R-:W-:Y:S01]  /*36f0*/  SHF.L.U32 R11, R11, 0x10, RZ ;  /* 0x000000100b0b7819 */ /* 0x002fe200000006ff */
[----:B--2---:R-:W-:Y:S01]  /*3700*/  IMAD.U32 R12, R12, 0x10000, RZ ;  /* 0x000100000c0c7824 */ /* 0x004fe200078e00ff */
[----:B---3--:R-:W-:-:S03]  /*3710*/  SHF.L.U32 R64, R13, 0x10, RZ ;  /* 0x000000100d407819 */ /* 0x008fc600000006ff */
[----:B------:R-:W-:Y:S01]  /*3720*/  FMUL.FTZ R13, R12, -1.4426950216293334961 ;  /* 0xbfb8aa3b0c0d7820 */ /* 0x000fe20000410000 */
[----:B----4-:R-:W-:Y:S02]  /*3730*/  IMAD.U32 R21, R10, 0x10000, RZ ;  /* 0x000100000a157824 */ /* 0x010fe400078e00ff */
[----:B-----5:R-:W-:Y:S02]  /*3740*/  IMAD.U32 R66, R19, 0x10000, RZ ;  /* 0x0001000013427824 */ /* 0x020fe400078e00ff */
[----:B------:R-:W-:Y:S01]  /*3750*/  FMUL.FTZ R19, R18, -1.4426950216293334961 ;  /* 0xbfb8aa3b12137820 */ /* 0x000fe20000410000 */
[----:B------:R-:W-:Y:S01]  /*3760*/  SHF.L.U32 R62, R62, 0x10, RZ ;  /* 0x000000103e3e7819 */ /* 0x000fe200000006ff */
[----:B------:R-:W-:Y:S01]  /*3770*/  FMUL.FTZ R60, R21, -1.4426950216293334961 ;  /* 0xbfb8aa3b153c7820 */ /* 0x000fe20000410000 */
[----:B------:R-:W-:Y:S01]  /*3780*/  SHF.L.U32 R61, R20, 0x10, RZ ;  /* 0x00000010143d7819 */ /* 0x000fe200000006ff */
        /* <DEDUP_REMOVED lines=60> */
[----:B------:R-:W-:Y:S01]  /*3b50*/  STS.U16 [R51+0xc], R18 ;  /* 0x00000c1233007388 */ /* 0x000fe20000000400 */
        /* <DEDUP_REMOVED lines=14> */
[----:B0-----:R-:W-:-:S04]  /*3c40*/  IMAD R10, R12, UR11, RZ ;  /* 0x0000000b0c0a7c24 */ /* 0x001fc8000f8e02ff */
[----:B------:R-:W-:Y:S02]  /*3c50*/  IMAD R13, R13, UR10, R10 ;  /* 0x0000000a0d0d7c24 */ /* 0x000fe4000f8e020a */
[----:B------:R-:W-:-:S05]  /*3c60*/  IMAD.WIDE.U32 R10, R12, UR10, RZ ;  /* 0x0000000a0c0a7c25 */ /* 0x000fca000f8e00ff */
        /* <DEDUP_REMOVED lines=14> */
.L_x_4595:
[----:B------:R-:W-:Y:S05]  /*3d50*/  BSYNC B0 ;  /* 0x0000000000007941 */ /* 0x000fea0003800000 */
.L_x_4594:
        /* <DEDUP_REMOVED lines=9> */
[-C--:B------:R-:W-:Y:S01]  /*3df0*/  ISETP.GE.AND P4, PT, R40, R51.reuse, PT ;  /* 0x000000332800720c */ /* 0x080fe20003f86270 */
[----:B------:R-:W-:Y:S01]  /*3e00*/  ULDC UR4, c[0x0][0x224] ;  /* 0x0000890000047ab9 */ /* 0x000fe20000000800 */
[----:B------:R-:W-:Y:S01]  /*3e10*/  ISETP.GE.AND P5, PT, R41, R51, PT ;  /* 0x000000332900720c */ /* 0x000fe20003fa6270 */
[----:B------:R-:W-:Y:S01]  /*3e20*/  IMAD R11, R0, UR5, R11 ;  /* 0x00000005000b7c24 */ /* 0x000fe2000f8e020b */
[----:B------:R-:W-:-:S02]  /*3e30*/  IADD3 R8, P0, R6, R8, RZ ;  /* 0x0000000806087210 */ /* 0x000fc40007f1e0ff */
[----:B------:R-:W-:Y:S02]  /*3e40*/  ISETP.GE.AND P6, PT, R42, R51, PT ;  /* 0x000000332a00720c */ /* 0x000fe40003fc6270 */
[----:B------:R-:W-:Y:S02]  /*3e50*/  IADD3.X R7, R7, R11, R9, P0, !PT ;  /* 0x0000000b07077210 */ /* 0x000fe400007fe409 */
[----:B------:R-:W-:Y:S02]  /*3e60*/  IADD3.X R16, R16, UR7, RZ, P1, !PT ;  /* 0x0000000710107c10 */ /* 0x000fe40008ffe4ff */
[----:B------:R-:W-:Y:S02]  /*3e70*/  LEA R6, P2, R8, R15, 0x1 ;  /* 0x0000000f08067211 */ /* 0x000fe400078408ff */
[----:B------:R-:W-:Y:S02]  /*3e80*/  ISETP.GE.AND P0, PT, R14, R51, PT ;  /* 0x000000330e00720c */ /* 0x000fe40003f06270 */
[----:B------:R-:W-:-:S02]  /*3e90*/  LEA.HI.X R7, R8, R16, R7, 0x1, P2 ;  /* 0x0000001008077211 */ /* 0x000fc400010f0c07 */
[-C--:B------:R-:W-:Y:S02]  /*3ea0*/  ISETP.GE.AND P1, PT, R37, R51.reuse, PT ;  /* 0x000000332500720c */ /* 0x080fe40003f26270 */
[----:B------:R-:W-:Y:S01]  /*3eb0*/  ISETP.GE.AND P2, PT, R38, R51, PT ;  /* 0x000000332600720c */ /* 0x000fe20003f46270 */
[----:B------:R1:W-:Y:S04]  /*3ec0*/  @!P3 STG.E.U16 desc[UR8][R6.64+0xc0], R47 ;  /* 0x0000c02f0600b986 */ /* 0x0003e8000c101508 */
[----:B------:R1:W-:Y:S04]  /*3ed0*/  @!P4 STG.E.U16 desc[UR8][R6.64+0x100], R53 ;  /* 0x000100350600c986 */ /* 0x0003e8000c101508 */
[----:B------:R1:W-:Y:S04]  /*3ee0*/  @!P5 STG.E.U16 desc[UR8][R6.64+0x140], R49 ;  /* 0x000140310600d986 */ /* 0x0003e8000c101508 */
[----:B------:R1:W-:Y:S04]  /*3ef0*/  @!P6 STG.E.U16 desc[UR8][R6.64+0x180], R55 ;  /* 0x000180370600e986 */ /* 0x0003e8000c101508 */
[----:B------:R1:W-:Y:S01]  /*3f00*/  @!P0 STG.E.U16 desc[UR8][R6.64], R19 ;  /* 0x0000001306008986 */ /* 0x0003e2000c101508 */
[----:B------:R-:W-:-:S03]  /*3f10*/  ISETP.GE.AND P0, PT, R29, UR4, PT ;  /* 0x000000041d007c0c */ /* 0x000fc6000bf06270 */
[----:B------:R1:W-:Y:S01]  /*3f20*/  @!P1 STG.E.U16 desc[UR8][R6.64+0x40], R45 ;  /* 0x0000402d06009986 */ /* 0x0003e2000c101508 */
[----:B0-----:R-:W-:-:S03]  /*3f30*/  IADD3 R12, P1, R2, 0x200, RZ ;  /* 0x00000200020c7810 */ /* 0x001fc60007f3e0ff */
[----:B------:R1:W-:Y:S01]  /*3f40*/  @!P2 STG.E.U16 desc[UR8][R6.64+0x80], R21 ;  /* 0x000080150600a986 */ /* 0x0003e2000c101508 */
[----:B------:R-:W-:Y:S02]  /*3f50*/  IADD3 R4, P2, R4, 0x200, RZ ;  /* 0x0000020004047810 */ /* 0x000fe40007f5e0ff */
[----:B------:R-:W-:Y:S02]  /*3f60*/  IADD3.X R57, RZ, R3, RZ, P1, !PT ;  /* 0x00000003ff397210 */ /* 0x000fe40000ffe4ff */
[----:B------:R-:W-:Y:S01]  /*3f70*/  IADD3.X R5, RZ, R5, RZ, P2, !PT ;  /* 0x00000005ff057210 */ /* 0x000fe200017fe4ff */
[----:B------:R-:W-:Y:S08]  /*3f80*/  @!P0 BRA `(.L_x_4596) ;  /* 0xffffffc400408947 */ /* 0x000ff0000383ffff */
[----:B------:R-:W-:Y:S05]  /*3f90*/  EXIT ;  /* 0x000000000000794d */ /* 0x000fea0003800000 */
.L_x_4597:
        /* <DEDUP_REMOVED lines=14> */
.L_x_5289:


//--------------------- .text._Z25selective_scan_fwd_kernelI32Selective_Scan_fwd_kernel_traitsILi32ELi8ELi1ELb0ELb0ELb1ELb0EN3c108BFloat16EfEEv13SSMParamsBase --------------------------
	.section	.text._Z25selective_scan_fwd_kernelI32Selective_Scan_fwd_kernel_traitsILi32ELi8ELi1ELb0ELb0ELb1ELb0EN3c108BFloat16EfEEv13SSMParamsBase,"ax",@progbits
	.align	128
        .global         _Z25selective_scan_fwd_kernelI32Selective_Scan_fwd_kernel_traitsILi32ELi8ELi1ELb0ELb0ELb1ELb0EN3c108BFloat16EfEEv13SSMParamsBase
        .type           _Z25selective_scan_fwd_kernelI32Selective_Scan_fwd_kernel_traitsILi32ELi8ELi1ELb0ELb0ELb1ELb0EN3c108BFloat16EfEEv13SSMParamsBase,@function
        .size           _Z25selective_scan_fwd_kernelI32Selective_Scan_fwd_kernel_traitsILi32ELi8ELi1ELb0ELb0ELb1ELb0EN3c108BFloat16EfEEv13SSMParamsBase,(.L_x_5290 - _Z25selective_scan_fwd_kernelI32Selective_Scan_fwd_kernel_traitsILi32ELi8ELi1ELb0ELb0ELb1ELb0EN3c108BFloat16EfEEv13SSMParamsBase)
        .other          _Z25selective_scan_fwd_kernelI32Selective_Scan_fwd_kernel_traitsILi32ELi8ELi1ELb0ELb0ELb1ELb0EN3c108BFloat16EfEEv13SSMParamsBase,@"STO_CUDA_ENTRY STV_DEFAULT"
_Z25selective_scan_fwd_kernelI32Selective_Scan_fwd_kernel_traitsILi32ELi8ELi1ELb0ELb0ELb1ELb0EN3c108BFloat16EfEEv13SSMParamsBase:
.text._Z25selective_scan_fwd_kernelI32Selective_Scan_fwd_kernel_traitsILi32ELi8ELi1ELb0ELb0ELb1ELb0EN3c108BFloat16EfEEv13SSMParamsBase:
        /* <DEDUP_REMOVED lines=86> */
[----:B------:R-:W-:Y:S01]  /*0560*/  IADD3 R5, P0, R6, R8, RZ ;  /* 0x0000000806057210 */ /* 0x000fe20007f1e0ff */
[----:B------:R-:W-:Y:S01]  /*0570*/  IMAD R11, R17, UR7, R10 ;  /* 0x00000007110b7c24 */ /* 0x000fe2000f8e020a */
[----:B------:R-:W-:Y:S01]  /*0580*/  IADD3 R31, R34, 0x1, RZ ;  /* 0x00000001221f7810 */ /* 0x000fe20007ffe0ff */
[----:B------:R-:W-:Y:S01]  /*0590*/  IMAD.WIDE.U32 R2, R18, UR7, R2 ;  /* 0x0000000712027c25 */ /* 0x000fe2000f8e0002 */
[----:B------:R-:W-:-:S02]  /*05a0*/  IADD3 R33, R34, 0x3, RZ ;  /* 0x0000000322217810 */ /* 0x000fc40007ffe0ff */
        /* <DEDUP_REMOVED lines=13> */
[----:B------:R-:W-:Y:S01]  /*0680*/  IMAD.MOV.U32 R30, RZ, RZ, RZ ;  /* 0x000000ffff1e7224 */ /* 0x000fe200078e00ff */
[----:B------:R-:W-:Y:S01]  /*0690*/  LOP3.LUT R35, R6, 0x20, RZ, 0xfc, !PT ;  /* 0x0000002006237812 */ /* 0x000fe200078efcff */
[----:B------:R-:W-:Y:S01]  /*06a0*/  VIADD R34, R34, 0x4 ;  /* 0x0000000422227836 */ /* 0x000fe20000000000 */
[----:B------:R-:W-:-:S02]  /*06b0*/  LOP3.LUT R36, R6, 0x40, RZ, 0xfc, !PT ;  /* 0x0000004006247812 */ /* 0x000fc400078efcff */
[C---:B------:R-:W-:Y:S02]  /*06c0*/  LOP3.LUT R37, R6.reuse, 0x60, RZ, 0xfc, !PT ;  /* 0x0000006006257812 */ /* 0x040fe400078efcff */
[C---:B------:R-:W-:Y:S02]  /*06d0*/  LOP3.LUT R38, R6.reuse, 0x80, RZ, 0xfc, !PT ;  /* 0x0000008006267812 */ /* 0x040fe400078efcff */
[C---:B------:R-:W-:Y:S02]  /*06e0*/  LOP3.LUT R39, R6.reuse, 0xa0, RZ, 0xfc, !PT ;  /* 0x000000a006277812 */ /* 0x040fe400078efcff */
[C---:B------:R-:W-:Y:S02]  /*06f0*/  LOP3.LUT R40, R6.reuse, 0xc0, RZ, 0xfc, !PT ;  /* 0x000000c006287812 */ /* 0x040fe400078efcff */
[----:B------:R-:W-:-:S07]  /*0700*/  LOP3.LUT R41, R6, 0xe0, RZ, 0xfc, !PT ;  /* 0x000000e006297812 */ /* 0x000fce00078efcff */
.L_x_4620:
[----:B0-----:R-:W0:Y:S01]  /*0710*/  LDC R23, c[0x0][0x218] ;  /* 0x00008600ff177b82 */ /* 0x001e220000000800 */
[----:B------:R-:W-:Y:S02]  /*0720*/  PRMT R3, RZ, 0x7610, R3 ;  /* 0x00007610ff037816 */ /* 0x000fe40000000003 */
[----:B------:R-:W-:Y:S02]  /*0730*/  MOV R4, R2 ;  /* 0x0000000200047202 */ /* 0x000fe40000000f00 */
[----:B------:R-:W-:Y:S02]  /*0740*/  PRMT R9, RZ, 0x7610, R9 ;  /* 0x00007610ff097816 */ /* 0x000fe40000000009 */
[----:B------:R-:W-:Y:S01]  /*0750*/  PRMT R11, RZ, 0x7610, R11 ;  /* 0x00007610ff0b7816 */ /* 0x000fe2000000000b */
[----:B0-----:R-:W-:-:S05]  /*0760*/  IMAD R23, R30, -0x100, R23 ;  /* 0xffffff001e177824 */ /* 0x001fca00078e0217 */
        /* <DEDUP_REMOVED lines=14> */
[-C--:B------:R-:W-:Y:S02]  /*0850*/  ISETP.GE.AND P2, PT, R39, R23.reuse, PT ;  /* 0x000000172700720c */ /* 0x080fe40003f46270 */
        /* <DEDUP_REMOVED lines=11> */
[----:B------:R-:W-:Y:S01]  /*0910*/  VIADD R49, R28, 0xc0 ;  /* 0x000000c01c317836 */ /* 0x000fe20000000000 */
[----:B------:R-:W-:-:S02]  /*0920*/  ISETP.GE.AND P6, PT, R6, R23, PT ;  /* 0x000000170600720c */ /* 0x000fc40003fc6270 */
[-C--:B------:R-:W-:Y:S02]  /*0930*/  LEA.HI.SX32 R19, R19, R28.reuse, 0x1b ;  /* 0x0000001c13137211 */ /* 0x080fe400078fdaff */
[----:B------:R-:W-:Y:S02]  /*0940*/  LEA.HI.SX32 R21, R21, R28, 0x1b ;  /* 0x0000001c15157211 */ /* 0x000fe400078fdaff */
[-C--:B------:R-:W-:Y:S02]  /*0950*/  ISETP.GE.AND P5, PT, R35, R23.reuse, PT ;  /* 0x000000172300720c */ /* 0x080fe40003fa6270 */
[-C--:B------:R-:W-:Y:S02]  /*0960*/  ISETP.GE.AND P4, PT, R36, R23.reuse, PT ;  /* 0x000000172400720c */ /* 0x080fe40003f86270 */
[-C--:B------:R-:W-:Y:S02]  /*0970*/  ISETP.GE.AND P3, PT, R37, R23.reuse, PT ;  /* 0x000000172500720c */ /* 0x080fe40003f66270 */
[----:B------:R-:W-:-:S02]  /*0980*/  ISETP.GE.AND P2, PT, R38, R23, PT ;  /* 0x000000172600720c */ /* 0x000fc40003f46270 */
[-C--:B------:R-:W-:Y:S02]  /*0990*/  ISETP.GE.AND P1, PT, R39, R23.reuse, PT ;  /* 0x000000172700720c */ /* 0x080fe40003f26270 */
[----:B------:R-:W-:Y:S02]  /*09a0*/  ISETP.GE.AND P0, PT, R40, R23, PT ;  /* 0x000000172800720c */ /* 0x000fe40003f06270 */
[----:B0-----:R-:W-:Y:S02]  /*09b0*/  LEA R22, R17, R22, 0x18 ;  /* 0x0000001611167211 */ /* 0x001fe400078ec0ff */
[C---:B------:R-:W-:Y:S02]  /*09c0*/  LEA.HI.SX32 R17, R28.reuse, R28, 0x1b ;  /* 0x0000001c1c117211 */ /* 0x040fe400078fdaff */
[----:B------:R-:W-:Y:S01]  /*09d0*/  LEA R44, R19, R22, 0x1 ;  /* 0x00000016132c7211 */ /* 0x000fe200078e08ff */
[--C-:B------:R-:W-:Y:S01]  /*09e0*/  IMAD R46, R21, 0x2, R22.reuse ;  /* 0x00000002152e7824 */ /* 0x100fe200078e0216 */
[C---:B------:R-:W-:Y:S01]  /*09f0*/  IADD3 R21, R28.reuse, 0xa0, RZ ;  /* 0x000000a01c157810 */ /* 0x040fe20007ffe0ff */
[----:B------:R-:W-:Y:S01]  /*0a00*/  IMAD R42, R17, 0x2, R22 ;  /* 0x00000002112a7824 */ /* 0x000fe200078e0216 */
[C---:B------:R-:W-:Y:S01]  /*0a10*/  IADD3 R17, R28.reuse, 0x60, RZ ;  /* 0x000000601c117810 */ /* 0x040fe20007ffe0ff */
[----:B------:R-:W-:Y:S01]  /*0a20*/  VIADD R19, R28, 0x80 ;  /* 0x000000801c137836 */ /* 0x000fe20000000000 */
[----:B------:R-:W-:-:S02]  /*0a30*/  LEA.HI.SX32 R21, R21, R28, 0x1b ;  /* 0x0000001c15157211 */ /* 0x000fc400078fdaff */
[-C--:B------:R-:W-:Y:S02]  /*0a40*/  LEA.HI.SX32 R17, R17, R28.reuse, 0x1b ;  /* 0x0000001c11117211 */ /* 0x080fe400078fdaff */
[----:B------:R-:W-:Y:S02]  /*0a50*/  LEA.HI.SX32 R19, R19, R28, 0x1b ;  /* 0x0000001c13137211 */ /* 0x000fe400078fdaff */
[-C--:B------:R-:W-:Y:S01]  /*0a60*/  LEA R47, R17, R22.reuse, 0x1 ;  /* 0x00000016112f7211 */ /* 0x080fe200078e08ff */
[----:B------:R-:W-:Y:S01]  /*0a70*/  VIADD R17, R28, 0xe0 ;  /* 0x000000e01c117836 */ /* 0x000fe20000000000 */
[----:B------:R-:W-:-:S04]  /*0a80*/  LEA R48, R19, R22, 0x1 ;  /* 0x0000001613307211 */ /* 0x000fc800078e08ff */
[----:B------:R-:W-:-:S04]  /*0a90*/  LEA.HI.SX32 R17, R17, R28, 0x1b ;  /* 0x0000001c11117211 */ /* 0x000fc800078fdaff */
[----:B------:R-:W-:Y:S02]  /*0aa0*/  LEA R51, R17, R22, 0x1 ;  /* 0x0000001611337211 */ /* 0x000fe400078e08ff */
[----:B------:R-:W-:Y:S01]  /*0ab0*/  PRMT R17, RZ, 0x7610, R17 ;  /* 0x00007610ff117816 */ /* 0x000fe20000000011 */
[----:B--2---:R0:W-:Y:S04]  /*0ac0*/  STS.U16 [R42], R3 ;  /* 0x000000032a007388 */ /* 0x0041e80000000400 */
[----:B---3--:R1:W-:Y:S04]  /*0ad0*/  STS.U16 [R44+0x40], R9 ;  /* 0x000040092c007388 */ /* 0x0083e80000000400 */
[----:B----4-:R2:W-:Y:S01]  /*0ae0*/  STS.U16 [R46+0x80], R11 ;  /* 0x0000800b2e007388 */ /* 0x0105e20000000400 */
[----:B0-----:R-:W-:Y:S01]  /*0af0*/  LEA.HI.SX32 R3, R49, R28, 0x1b ;  /* 0x0000001c31037211 */ /* 0x001fe200078fdaff */
[----:B------:R-:W-:-:S02]  /*0b00*/  IMAD R49, R21, 0x2, R22 ;  /* 0x0000000215317824 */ /* 0x000fc400078e0216 */
[----:B-1----:R-:W-:Y:S01]  /*0b10*/  IMAD.SHL.U32 R9, R28, 0x8, RZ ;  /* 0x000000081c097824 */ /* 0x002fe200078e00ff */
[----:B------:R-:W-:Y:S01]  /*0b20*/  LEA R50, R3, R22, 0x1 ;  /* 0x0000001603327211 */ /* 0x000fe200078e08ff */
[----:B------:R0:W-:Y:S01]  /*0b30*/  STS.U16 [R47+0xc0], R2 ;  /* 0x0000c0022f007388 */ /* 0x0001e20000000400 */
[----:B------:R-:W-:Y:S02]  /*0b40*/  MOV R3, R55 ;  /* 0x0000003700037202 */ /* 0x000fe40000000f00 */
[----:B------:R-:W-:Y:S01]  /*0b50*/  LEA.HI.SX32 R9, R9, R9, 0x1b ;  /* 0x0000000909097211 */ /* 0x000fe200078fdaff */
[----:B------:R-:W-:Y:S01]  /*0b60*/  STS.U16 [R48+0x100], R13 ;  /* 0x0001000d30007388 */ /* 0x000fe20000000400 */
[----:B--2---:R-:W-:-:S03]  /*0b70*/  PRMT R11, RZ, 0x7610, R11 ;  /* 0x00007610ff0b7816 */ /* 0x004fc6000000000b */
[----:B------:R-:W-:Y:S01]  /*0b80*/  IMAD R52, R9, 0x2, R22 ;  /* 0x0000000209347824 */ /* 0x000fe200078e0216 */
[----:B------:R1:W-:Y:S01]  /*0b90*/  STS.U16 [R49+0x140], R8 ;  /* 0x0001400831007388 */ /* 0x0003e20000000400 */
[----:B0-----:R-:W-:-:S03]  /*0ba0*/  IMAD.MOV.U32 R2, RZ, RZ, R12 ;  /* 0x000000ffff027224 */ /* 0x001fc600078e000c */
        /* <DEDUP_REMOVED lines=14> */
[----:B------:R-:W-:Y:S02]  /*0c90*/  PRMT R13, RZ, 0x7610, R13 ;  /* 0x00007610ff0d7816 */ /* 0x000fe4000000000d */
[----:B0-----:R-:W-:Y:S02]  /*0ca0*/  PRMT R10, RZ, 0x7610, R10 ;  /* 0x00007610ff0a7816 */ /* 0x001fe4000000000a */
[----:B------:R-:W-:Y:S02]  /*0cb0*/  PRMT R15, RZ, 0x7610, R15 ;  /* 0x00007610ff0f7816 */ /* 0x000fe4000000000f */
        /* <DEDUP_REMOVED lines=38> */
[----:B------:R-:W-:Y:S01]  /*0f20*/  ISETP.EQ.OR P4, PT, RZ, UR4, P2 ;  /* 0x00000004ff007c0c */ /* 0x000fe20009782670 */
[----:B0-----:R-:W-:Y:S02]  /*0f30*/  IMAD.U32 R15, R16, 0x10000, RZ ;  /* 0x00010000100f7824 */ /* 0x001fe400078e00ff */
        /* <DEDUP_REMOVED lines=9> */
[----:B------:R-:W-:Y:S02]  /*0fd0*/  IMAD.U32 R9, R10, 0x10000, RZ ;  /* 0x000100000a097824 */ /* 0x000fe400078e00ff */
[----:B------:R-:W-:Y:S02]  /*0fe0*/  FSETP.GTU.FTZ.AND P0, PT, R56, 20, PT ;  /* 0x41a000003800780b */ /* 0x000fe40003f1c000 */
[----:B------:R-:W-:Y:S01]  /*0ff0*/  FSETP.GTU.FTZ.AND P2, PT, R59, 20, PT ;  /* 0x41a000003b00780b */ /* 0x000fe20003f5c000 */
[----:B------:R-:W-:Y:S01]  /*1000*/  FADD.FTZ R60, R9, R26 ;  /* 0x0000001a093c7221 */ /* 0x000fe20000010000 */
[----:B------:R-:W-:Y:S01]  /*1010*/  FSETP.GTU.FTZ.AND P3, PT, R58, 20, PT ;  /* 0x41a000003a00780b */ /* 0x000fe20003f7c000 */
        /* <DEDUP_REMOVED lines=32> */
.L_x_4599:
[----:B------:R-:W-:Y:S05]  /*1220*/  BSYNC B0 ;  /* 0x0000000000007941 */ /* 0x000fea0003800000 */
.L_x_4598:
        /* <DEDUP_REMOVED lines=41> */
.L_x_4601:
[----:B------:R-:W-:Y:S05]  /*14c0*/  BSYNC B0 ;  /* 0x0000000000007941 */ /* 0x000fea0003800000 */
.L_x_4600:
        /* <DEDUP_REMOVED lines=33> */
.L_x_4603:
[----:B------:R-:W-:Y:S05]  /*16e0*/  BSYNC B0 ;  /* 0x0000000000007941 */ /* 0x000fea0003800000 */
.L_x_4602:
        /* <DEDUP_REMOVED lines=33> */
.L_x_4605:
[----:B------:R-:W-:Y:S05]  /*1900*/  BSYNC B0 ;  /* 0x0000000000007941 */ /* 0x000fea0003800000 */
.L_x_4604:
        /* <DEDUP_REMOVED lines=33> */
.L_x_4607:
[----:B------:R-:W-:Y:S05]  /*1b20*/  BSYNC B0 ;  /* 0x0000000000007941 */ /* 0x000fea0003800000 */
.L_x_4606:
        /* <DEDUP_REMOVED lines=33> */
.L_x_4609:
[----:B------:R-:W-:Y:S05]  /*1d40*/  BSYNC B0 ;  /* 0x0000000000007941 */ /* 0x000fea0003800000 */
.L_x_4608:
        /* <DEDUP_REMOVED lines=33> */
.L_x_4611:
[----:B------:R-:W-:Y:S05]  /*1f60*/  BSYNC B0 ;  /* 0x0000000000007941 */ /* 0x000fea0003800000 */
.L_x_4610:
        /* <DEDUP_REMOVED lines=33> */
.L_x_4613:
[----:B------:R-:W-:Y:S05]  /*2180*/  BSYNC B0 ;  /* 0x0000000000007941 */ /* 0x000fea0003800000 */
.L_x_4612:
[----:B------:R-:W-:Y:S01]  /*2190*/  ISETP.GE.AND P0, PT, R8, 0x1, PT ;  /* 0x000000010800780c */ /* 0x000fe20003f06270 */
[----:B------:R-:W-:Y:S01]  /*21a0*/  IMAD.U32 R61, R61, 0x10000, RZ ;  /* 0x000100003d3d7824 */ /* 0x000fe200078e00ff */
[----:B------:R-:W-:Y:S01]  /*21b0*/  SHF.L.U32 R62, R62, 0x10, RZ ;  /* 0x000000103e3e7819 */ /* 0x000fe200000006ff */
        /* <DEDUP_REMOVED lines=20> */
[----:B------:R-:W-:Y:S01]  /*2300*/  HFMA2.MMA R81, -RZ, RZ, 0, 0 ;  /* 0x00000000ff517435 */ /* 0x000fe200000001ff */
[----:B------:R-:W-:Y:S01]  /*2310*/  IMAD.WIDE.U32 R14, R0, UR4, RZ ;  /* 0x00000004000e7c25 */ /* 0x000fe2000f8e00ff */
[-C--:B------:R-:W-:Y:S01]  /*2320*/  ISETP.GE.AND P1, PT, R6, R23.reuse, PT ;  /* 0x000000170600720c */ /* 0x080fe20003f26270 */
[----:B------:R-:W-:Y:S01]  /*2330*/  ULDC UR6, c[0x0][0x21c] ;  /* 0x0000870000067ab9 */ /* 0x000fe20000000800 */
[----:B------:R-:W1:Y:S01]  /*2340*/  LDC R79, c[0x0][0x218] ;  /* 0x00008600ff4f7b82 */ /* 0x000e620000000800 */
[----:B------:R-:W-:Y:S01]  /*2350*/  IMAD R17, R0, UR5, R17 ;  /* 0x0000000500117c24 */ /* 0x000fe2000f8e0211 */
[----:B------:R-:W-:Y:S01]  /*2360*/  ISETP.EQ.OR P0, PT, R30, RZ, P0 ;  /* 0x000000ff1e00720c */ /* 0x000fe20000702670 */
[----:B------:R-:W-:Y:S01]  /*2370*/  ULDC.64 UR4, c[0x0][0x238] ;  /* 0x00008e0000047ab9 */ /* 0x000fe20000000a00 */
[----:B------:R-:W-:Y:S01]  /*2380*/  MOV R78, R23 ;  /* 0x00000017004e7202 */ /* 0x000fe20000000f00 */
[----:B------:R-:W-:Y:S01]  /*2390*/  IMAD.IADD R83, R15, 0x1, R17 ;  /* 0x000000010f537824 */ /* 0x000fe200078e0211 */
[----:B------:R-:W-:Y:S01]  /*23a0*/  ULDC.64 UR8, c[0x0][0x270] ;  /* 0x00009c0000087ab9 */ /* 0x000fe20000000a00 */
[----:B------:R-:W-:Y:S01]  /*23b0*/  ULDC.64 UR14, c[0x0][0x248] ;  /* 0x00009200000e7ab9 */ /* 0x000fe20000000a00 */
[----:B------:R-:W2:Y:S01]  /*23c0*/  LDC.64 R8, c[0x0][0x2d0] ;  /* 0x0000b400ff087b82 */ /* 0x000ea20000000a00 */
[----:B------:R-:W-:-:S07]  /*23d0*/  ULDC.64 UR16, c[0x0][0x250] ;  /* 0x0000940000107ab9 */ /* 0x000fce0000000a00 */
[----:B------:R-:W3:Y:S08]  /*23e0*/  LDC.64 R10, c[0x0][0x2d8] ;  /* 0x0000b600ff0a7b82 */ /* 0x000ef00000000a00 */
[----:B------:R-:W4:Y:S02]  /*23f0*/  LDC.64 R12, c[0x0][0x310] ;  /* 0x0000c400ff0c7b82 */ /* 0x000f240000000a00 */
.L_x_4617:
[----:B------:R-:W-:Y:S01]  /*2400*/  SHF.R.S32.HI R80, RZ, 0x1f, R81 ;  /* 0x0000001fff507819 */ /* 0x000fe20000011451 */
[----:B0-----:R-:W-:Y:S01]  /*2410*/  IMAD.WIDE.U32 R16, R81, UR8, R6 ;  /* 0x0000000851107c25 */ /* 0x001fe2000f8e0006 */
[----:B------:R-:W-:Y:S02]  /*2420*/  MOV R18, R14 ;  /* 0x0000000e00127202 */ /* 0x000fe40000000f00 */
[----:B------:R-:W-:Y:S01]  /*2430*/  MOV R19, R83 ;  /* 0x0000005300137202 */ /* 0x000fe20000000f00 */
[C---:B------:R-:W-:Y:S01]  /*2440*/  IMAD R22, R80.reuse, UR8, RZ ;  /* 0x0000000850167c24 */ /* 0x040fe2000f8e02ff */
[-C--:B------:R-:W-:Y:S01]  /*2450*/  ISETP.GE.AND P4, PT, R35, R78.reuse, PT ;  /* 0x0000004e2300720c */ /* 0x080fe20003f86270 */
[----:B------:R-:W-:Y:S01]  /*2460*/  IMAD R20, R80, UR4, RZ ;  /* 0x0000000450147c24 */ /* 0x000fe2000f8e02ff */
[----:B------:R-:W-:Y:S01]  /*2470*/  ISETP.GE.AND P5, PT, R36, R78, PT ;  /* 0x0000004e2400720c */ /* 0x000fe20003fa6270 */
[C---:B------:R-:W-:Y:S01]  /*2480*/  IMAD R23, R81.reuse, UR9, R22 ;  /* 0x0000000951177c24 */ /* 0x040fe2000f8e0216 */
[----:B------:R-:W-:Y:S01]  /*2490*/  PRMT R87, RZ, 0x7610, R87 ;  /* 0x00007610ff577816 */ /* 0x000fe20000000057 */
[----:B------:R-:W-:Y:S01]  /*24a0*/  IMAD.WIDE.U32 R18, R81, UR4, R18 ;  /* 0x0000000451127c25 */ /* 0x000fe2000f8e0012 */
[----:B------:R-:W-:-:S03]  /*24b0*/  PRMT R89, RZ, 0x7610, R89 ;  /* 0x00007610ff597816 */ /* 0x000fc60000000059 */
[----:B------:R-:W-:Y:S01]  /*24c0*/  IMAD R21, R81, UR5, R20 ;  /* 0x0000000551157c24 */ /* 0x000fe2000f8e0214 */
[----:B------:R-:W-:Y:S01]  /*24d0*/  LEA R20, P3, R16, R43, 0x1 ;  /* 0x0000002b10147211 */ /* 0x000fe200078608ff */
[----:B------:R-:W-:Y:S01]  /*24e0*/  IMAD.IADD R17, R17, 0x1, R23 ;  /* 0x0000000111117824 */ /* 0x000fe200078e0217 */
[----:B--2---:R-:W-:Y:S02]  /*24f0*/  LEA R22, P2, R18, R8, 0x2 ;  /* 0x0000000812167211 */ /* 0x004fe400078410ff */
[----:B------:R-:W-:Y:S02]  /*2500*/  IADD3 R19, R19, R21, RZ ;  /* 0x0000001513137210 */ /* 0x000fe40007ffe0ff */
[----:B------:R-:W-:Y:S02]  /*2510*/  LEA.HI.X R21, R16, R45, R17, 0x1, P3 ;  /* 0x0000002d10157211 */ /* 0x000fe400018f0c11 */
[----:B------:R-:W-:Y:S02]  /*2520*/  LEA.HI.X R23, R18, R9, R19, 0x2, P2 ;  /* 0x0000000912177211 */ /* 0x000fe400010f1413 */
[-C--:B------:R-:W-:Y:S01]  /*2530*/  ISETP.GE.AND P2, PT, R37, R78.reuse, PT ;  /* 0x0000004e2500720c */ /* 0x080fe20003f46270 */
[----:B------:R-:W2:Y:S01]  /*2540*/  @!P4 LDG.E.U16 R87, desc[UR10][R20.64+0x40] ;  /* 0x0000400a1457c981 */ /* 0x000ea2000c1e1500 */
[----:B------:R-:W-:-:S02]  /*2550*/  ISETP.GE.AND P3, PT, R38, R78, PT ;  /* 0x0000004e2600720c */ /* 0x000fc40003f66270 */
[-C--:B------:R-:W-:Y:S01]  /*2560*/  ISETP.GE.AND P4, PT, R39, R78.reuse, PT ;  /* 0x0000004e2700720c */ /* 0x080fe20003f86270 */
[----:B------:R-:W5:Y:S01]  /*2570*/  @!P5 LDG.E.U16 R89, desc[UR10][R20.64+0x80] ;  /* 0x0000800a1459d981 */ /* 0x000f62000c1e1500 */
[-C--:B------:R-:W-:Y:S02]  /*2580*/  ISETP.GE.AND P5, PT, R40, R78.reuse, PT ;  /* 0x0000004e2800720c */ /* 0x080fe40003fa6270 */
[----:B------:R-:W-:Y:S01]  /*2590*/  ISETP.GE.AND P6, PT, R41, R78, PT ;  /* 0x0000004e2900720c */ /* 0x000fe20003fc6270 */
[----:B------:R1:W4:Y:S01]  /*25a0*/  LDG.E R22, desc[UR10][R22.64] ;  /* 0x0000000a16167981 */ /* 0x000322000c1e1900 */
[----:B------:R-:W-:Y:S02]  /*25b0*/  PRMT R85, RZ, 0x7610, R85 ;  /* 0x00007610ff557816 */ /* 0x000fe40000000055 */
[----:B------:R-:W-:Y:S02]  /*25c0*/  PRMT R82, RZ, 0x7610, R82 ;  /* 0x00007610ff527816 */ /* 0x000fe40000000052 */
[----:B------:R-:W-:-:S02]  /*25d0*/  PRMT R91, RZ, 0x7610, R91 ;  /* 0x00007610ff5b7816 */ /* 0x000fc4000000005b */
[----:B------:R-:W-:Y:S01]  /*25e0*/  PRMT R84, RZ, 0x7610, R84 ;  /* 0x00007610ff547816 */ /* 0x000fe20000000054 */
[----:B------:R-:W2:Y:S01]  /*25f0*/  @!P1 LDG.E.U16 R85, desc[UR10][R20.64] ;  /* 0x0000000a14559981 */ /* 0x000ea2000c1e1500 */
[----:B------:R-:W-:Y:S02]  /*2600*/  PRMT R93, RZ, 0x7610, R93 ;  /* 0x00007610ff5d7816 */ /* 0x000fe4000000005d */
[----:B------:R-:W-:Y:S01]  /*2610*/  PRMT R86, RZ, 0x7610, R86 ;  /* 0x00007610ff567816 */ /* 0x000fe20000000056 */
[----:B------:R-:W5:Y:S04]  /*2620*/  @!P2 LDG.E.U16 R82, desc[UR10][R20.64+0xc0] ;  /* 0x0000c00a1452a981 */ /* 0x000f68000c1e1500 */
[----:B------:R-:W5:Y:S04]  /*2630*/  @!P3 LDG.E.U16 R91, desc[UR10][R20.64+0x100] ;  /* 0x0001000a145bb981 */ /* 0x000f68000c1e1500 */
[----:B------:R-:W5:Y:S04]  /*2640*/  @!P4 LDG.E.U16 R84, desc[UR10][R20.64+0x140] ;  /* 0x0001400a1454c981 */ /* 0x000f68000c1e1500 */
[----:B------:R-:W5:Y:S04]  /*2650*/  @!P5 LDG.E.U16 R93, desc[UR10][R20.64+0x180] ;  /* 0x0001800a145dd981 */ /* 0x000f68000c1e1500 */
[----:B------:R0:W5:Y:S01]  /*2660*/  @!P6 LDG.E.U16 R86, desc[UR10][R20.64+0x1c0] ;  /* 0x0001c00a1456e981 */ /* 0x000162000c1e1500 */
[----:B------:R-:W-:-:S02]  /*2670*/  IMAD R19, R24, UR14, RZ ;  /* 0x0000000e18137c24 */ /* 0x000fc4000f8e02ff */
[----:B------:R-:W-:-:S04]  /*2680*/  IMAD.WIDE.U32 R16, R0, UR14, RZ ;  /* 0x0000000e00107c25 */ /* 0x000fc8000f8e00ff */
[----:B------:R-:W-:Y:S01]  /*2690*/  IMAD R19, R0, UR15, R19 ;  /* 0x0000000f00137c24 */ /* 0x000fe2000f8e0213 */
[----:B------:R-:W0:Y:S01]  /*26a0*/  S2R R100, SR_TID.X ;  /* 0x0000000000647919 */ /* 0x000e220000002100 */
[----:B------:R-:W-:-:S03]  /*26b0*/  IMAD R80, R80, UR16, RZ ;  /* 0x0000001050507c24 */ /* 0x000fc6000f8e02ff */
[----:B------:R-:W-:Y:S01]  /*26c0*/  IADD3 R17, R17, R19, RZ ;  /* 0x0000001311117210 */ /* 0x000fe20007ffe0ff */
[C---:B------:R-:W-:Y:S02]  /*26d0*/  IMAD R19, R81.reuse, UR17, R80 ;  /* 0x0000001151137c24 */ /* 0x040fe4000f8e0250 */
[----:B------:R-:W-:-:S04]  /*26e0*/  IMAD.WIDE.U32 R16, R81, UR16, R16 ;  /* 0x0000001051107c25 */ /* 0x000fc8000f8e0010 */
[----:B------:R-:W-:Y:S01]  /*26f0*/  IMAD.IADD R17, R17, 0x1, R19 ;  /* 0x0000000111117824 */ /* 0x000fe200078e0213 */
[----:B---3--:R-:W-:-:S04]  /*2700*/  LEA R18, P2, R16, R10, 0x2 ;  /* 0x0000000a10127211 */ /* 0x008fc800078410ff */
[----:B------:R-:W-:Y:S01]  /*2710*/  LEA.HI.X R19, R16, R11, R17, 0x2, P2 ;  /* 0x0000000b10137211 */ /* 0x000fe200010f1411 */
[----:B-1----:R-:W-:Y:S02]  /*2720*/  IMAD R23, R30, -0x100, R79 ;  /* 0xffffff001e177824 */ /* 0x002fe400078e024f */
[----:B------:R-:W-:-:S03]  /*2730*/  FMUL.FTZ R90, R64, R55 ;  /* 0x00000037405a7220 */ /* 0x000fc60000410000 */
[----:B------:R-:W-:Y:S02]  /*2740*/  ISETP.GE.U32.AND P6, PT, R31, R23, PT ;  /* 0x000000171f00720c */ /* 0x000fe40003fc6070 */
[----:B0-----:R-:W-:-:S04]  /*2750*/  SHF.L.U32 R88, R100, 0x3, RZ ;  /* 0x0000000364587819 */ /* 0x001fc800000006ff */
[----:B------:R-:W-:Y:S01]  /*2760*/  ISETP.GE.U32.AND P5, PT, R88, R23, PT ;  /* 0x000000175800720c */ /* 0x000fe20003fa6070 */
[----:B------:R-:W-:Y:S01]  /*2770*/  FMUL.FTZ R94, R63, R56 ;  /* 0x000000383f5e7220 */ /* 0x000fe20000410000 */
[----:B------:R-:W-:Y:S01]  /*2780*/  FMUL.FTZ R96, R67, R60 ;  /* 0x0000003c43607220 */ /* 0x000fe20000410000 */
[----:B------:R-:W0:Y:S01]  /*2790*/  S2R R101, SR_CgaCtaId ;  /* 0x0000000000657919 */ /* 0x000e220000008800 */
[----:B----4-:R-:W-:-:S04]  /*27a0*/  FMUL.FTZ R16, R22, 1.4426950216293334961 ;  /* 0x3fb8aa3b16107820 */ /* 0x010fc80000410000 */
[C---:B------:R-:W-:Y:S01]  /*27b0*/  FMUL.FTZ R17, R16.reuse, R53 ;  /* 0x0000003510117220 */ /* 0x040fe20000410000 */
[C---:B------:R-:W-:Y:S01]  /*27c0*/  FMUL.FTZ R20, R16.reuse, R54 ;  /* 0x0000003610147220 */ /* 0x040fe20000410000 */
[C---:B------:R-:W-:Y:S01]  /*27d0*/  FMUL.FTZ R21, R16.reuse, R55 ;  /* 0x0000003710157220 */ /* 0x040fe20000410000 */
[----:B--2---:R-:W-:Y:S03]  /*27e0*/  STS.U16 [R42], R85 ;  /* 0x000000552a007388 */ /* 0x004fe60000000400 */
[----:B------:R-:W1:Y:S01]  /*27f0*/  MUFU.EX2 R17, R17 ;  /* 0x0000001100117308 */ /* 0x000e620000000800 */
[----:B------:R-:W-:Y:S04]  /*2800*/  STS.U16 [R44+0x40], R87 ;  /* 0x000040572c007388 */ /* 0x000fe80000000400 */
[----:B-----5:R-:W-:Y:S03]  /*2810*/  STS.U16 [R46+0x80], R89 ;  /* 0x000080592e007388 */ /* 0x020fe60000000400 */
[----:B------:R-:W2:Y:S01]  /*2820*/  MUFU.EX2 R20, R20 ;  /* 0x0000001400147308 */ /* 0x000ea20000000800 */
[----:B------:R3:W-:Y:S01]  /*2830*/  STS.U16 [R47+0xc0], R82 ;  /* 0x0000c0522f007388 */ /* 0x0007e20000000400 */
[----:B------:R-:W-:-:S03]  /*2840*/  FMUL.FTZ R22, R16, R56 ;  /* 0x0000003810167220 */ /* 0x000fc60000410000 */
[----:B------:R-:W-:Y:S04]  /*2850*/  STS.U16 [R48+0x100], R91 ;  /* 0x0001005b30007388 */ /* 0x000fe80000000400 */
[----:B------:R4:W-:Y:S01]  /*2860*/  STS.U16 [R49+0x140], R84 ;  /* 0x0001405431007388 */ /* 0x0009e20000000400 */
[----:B------:R-:W5:Y:S03]  /*2870*/  MUFU.EX2 R21, R21 ;  /* 0x0000001500157308 */ /* 0x000f660000000800 */
[----:B------:R-:W-:Y:S04]  /*2880*/  STS.U16 [R50+0x180], R93 ;  /* 0x0001805d32007388 */ /* 0x000fe80000000400 */
[----:B------:R0:W-:Y:S01]  /*2890*/  STS.U16 [R51+0x1c0], R86 ;  /* 0x0001c05633007388 */ /* 0x0001e20000000400 */
[----:B------:R-:W-:-:S03]  /*28a0*/  NOP ;  /* 0x0000000000007918 */ /* 0x000fc60000000000 */
[----:B------:R2:W5:Y:S01]  /*28b0*/  LDG.E R80, desc[UR10][R18.64] ;  /* 0x0000000a12507981 */ /* 0x000562000c1e1900 */
[----:B------:R-:W5:Y:S01]  /*28c0*/  MUFU.EX2 R22, R22 ;  /* 0x0000001600167308 */ /* 0x000f620000000800 */
[C---:B---3--:R-:W-:Y:S01]  /*28d0*/  IADD3 R82, R88.reuse, 0x5, RZ ;  /* 0x0000000558527810 */ /* 0x048fe20007ffe0ff */
[C---:B----4-:R-:W-:Y:S01]  /*28e0*/  VIADD R84, R88.reuse, 0x6 ;  /* 0x0000000658547836 */ /* 0x050fe20000000000 */
[----:B0-----:R-:W-:Y:S01]  /*28f0*/  IADD3 R86, R88, 0x7, RZ ;  /* 0x0000000758567810 */ /* 0x001fe20007ffe0ff */
[----:B------:R-:W-:Y:S01]  /*2900*/  FMUL.FTZ R88, R62, R53 ;  /* 0x000000353e587220 */ /* 0x000fe20000410000 */
[----:B------:R-:W-:Y:S01]  /*2910*/  FMUL.FTZ R91, R61, R54 ;  /* 0x000000363d5b7220 */ /* 0x000fe20000410000 */
[C---:B------:R-:W-:Y:S01]  /*2920*/  FMUL.FTZ R85, R16.reuse, R59 ;  /* 0x0000003b10557220 */ /* 0x040fe20000410000 */
[----:B-1----:R-:W-:Y:S01]  /*2930*/  FSEL R93, R17, 1, !P5 ;  /* 0x3f800000115d7808 */ /* 0x002fe20006800000 */
[----:B------:R-:W-:Y:S01]  /*2940*/  LDS.U16 R102, [R52+0x2] ;  /* 0x0000020034667984 */ /* 0x000fe20000000400 */
[C---:B--2---:R-:W-:Y:S01]  /*2950*/  FMUL.FTZ R18, R16.reuse, R57 ;  /* 0x0000003910127220 */ /* 0x044fe20000410000 */
[----:B------:R-:W-:Y:S01]  /*2960*/  FMUL.FTZ R19, R16, R58 ;  /* 0x0000003a10137220 */ /* 0x000fe20000410000 */
[----:B------:R-:W-:Y:S01]  /*2970*/  FSEL R88, R88, RZ, !P5 ;  /* 0x000000ff58587208 */ /* 0x000fe20006800000 */
[----:B------:R-:W-:Y:S03]  /*2980*/  LDS.U16 R103, [R52+0x4] ;  /* 0x0000040034677984 */ /* 0x000fe60000000400 */
[----:B------:R-:W0:Y:S01]  /*2990*/  MUFU.EX2 R18, R18 ;  /* 0x0000001200127308 */ /* 0x000e220000000800 */
[----:B------:R-:W-:Y:S01]  /*29a0*/  ISETP.GE.U32.AND P5, PT, R32, R23, PT ;  /* 0x000000172000720c */ /* 0x000fe20003fa6070 */
[----:B------:R-:W-:Y:S01]  /*29b0*/  FMUL.FTZ R16, R16, R60 ;  /* 0x0000003c10107220 */ /* 0x000fe20000410000 */
[----:B------:R-:W-:Y:S01]  /*29c0*/  FSEL R91, R91, RZ, !P6 ;  /* 0x000000ff5b5b7208 */ /* 0x000fe20007000000 */
[----:B------:R-:W-:Y:S01]  /*29d0*/  LDS.U16 R104, [R52+0x6] ;  /* 0x0000060034687984 */ /* 0x000fe20000000400 */
[----:B------:R-:W-:-:S03]  /*29e0*/  FSEL R92, R20, 1, !P6 ;  /* 0x3f800000145c7808 */ /* 0x000fc60007000000 */
[----:B------:R-:W1:Y:S01]  /*29f0*/  MUFU.EX2 R19, R19 ;  /* 0x0000001300137308 */ /* 0x000e620000000800 */
[----:B------:R-:W-:Y:S01]  /*2a00*/  ISETP.GE.U32.AND P6, PT, R33, R23, PT ;  /* 0x000000172100720c */ /* 0x000fe20003fc6070 */
[----:B------:R-:W-:Y:S01]  /*2a10*/  FFMA.FTZ R17, R88, R92, R91 ;  /* 0x0000005c58117223 */ /* 0x000fe2000001005b */
[----:B------:R-:W-:Y:S01]  /*2a20*/  FSEL R90, R90, RZ, !P5 ;  /* 0x000000ff5a5a7208 */ /* 0x000fe20006800000 */
[----:B------:R-:W-:Y:S01]  /*2a30*/  LDS.U16 R105, [R52+0x8] ;  /* 0x0000080034697984 */ /* 0x000fe20000000400 */
[----:B-----5:R-:W-:-:S03]  /*2a40*/  FSEL R95, R21, 1, !P5 ;  /* 0x3f800000155f7808 */ /* 0x020fc60006800000 */
[----:B------:R1:W2:Y:S01]  /*2a50*/  MUFU.EX2 R87, R85 ;  /* 0x0000005500577308 */ /* 0x0002a20000000800 */
[----:B------:R-:W-:Y:S01]  /*2a60*/  ISETP.GE.U32.AND P2, PT, R86, R23, PT ;  /* 0x000000175600720c */ /* 0x000fe20003f46070 */
[----:B------:R-:W-:Y:S01]  /*2a70*/  FMUL.FTZ R20, R93, R92 ;  /* 0x0000005c5d147220 */ /* 0x000fe20000410000 */
[----:B------:R-:W-:Y:S01]  /*2a80*/  FMUL.FTZ R86, R66, R57 ;  /* 0x0000003942567220 */ /* 0x000fe20000410000 */
[----:B------:R-:W-:Y:S01]  /*2a90*/  ISETP.GE.U32.AND P5, PT, R34, R23, PT ;  /* 0x000000172200720c */ /* 0x000fe20003fa6070 */
[C---:B------:R-:W-:Y:S01]  /*2aa0*/  FFMA.FTZ R17, R95.reuse, R17, R90 ;  /* 0x000000115f117223 */ /* 0x040fe2000001005a */
[----:B------:R-:W-:Y:S01]  /*2ab0*/  FSEL R94, R94, RZ, !P6 ;  /* 0x000000ff5e5e7208 */ /* 0x000fe20007000000 */
[----:B------:R-:W-:Y:S01]  /*2ac0*/  LDS.U16 R106, [R52+0xa] ;  /* 0x00000a00346a7984 */ /* 0x000fe20000000400 */
[----:B------:R-:W3:Y:S01]  /*2ad0*/  MUFU.EX2 R16, R16 ;  /* 0x0000001000107308 */ /* 0x000ee20000000800 */
[----:B------:R-:W-:Y:S01]  /*2ae0*/  FSEL R97, R22, 1, !P6 ;  /* 0x3f80000016617808 */ /* 0x000fe20007000000 */
[----:B------:R-:W-:Y:S01]  /*2af0*/  FMUL.FTZ R20, R95, R20 ;  /* 0x000000145f147220 */ /* 0x000fe20000410000 */
[----:B------:R-:W-:Y:S01]  /*2b00*/  ISETP.GE.U32.AND P4, PT, R82, R23, PT ;  /* 0x000000175200720c */ /* 0x000fe20003f86070 */
[----:B------:R-:W-:Y:S01]  /*2b10*/  FMUL.FTZ R82, R65, R58 ;  /* 0x0000003a41527220 */ /* 0x000fe20000410000 */
[----:B------:R-:W-:Y:S01]  /*2b20*/  FSEL R86, R86, RZ, !P5 ;  /* 0x000000ff56567208 */ /* 0x000fe20006800000 */
[C---:B------:R-:W-:Y:S01]  /*2b30*/  FFMA.FTZ R17, R97.reuse, R17, R94 ;  /* 0x0000001161117223 */ /* 0x040fe2000001005e */
[----:B0-----:R-:W-:Y:S01]  /*2b40*/  FSEL R89, R18, 1, !P5 ;  /* 0x3f80000012597808 */ /* 0x001fe20006800000 */
[----:B------:R-:W-:Y:S01]  /*2b50*/  FMUL.FTZ R20, R97, R20 ;  /* 0x0000001461147220 */ /* 0x000fe20000410000 */
[----:B------:R-:W-:Y:S01]  /*2b60*/  ISETP.GE.U32.AND P3, PT, R84, R23, PT ;  /* 0x000000175400720c */ /* 0x000fe20003f66070 */
[----:B------:R-:W-:Y:S01]  /*2b70*/  FMUL.FTZ R84, R68, R59 ;  /* 0x0000003b44547220 */ /* 0x000fe20000410000 */
[----:B------:R-:W-:Y:S01]  /*2b80*/  FSEL R82, R82, RZ, !P4 ;  /* 0x000000ff52527208 */ /* 0x000fe20006000000 */
[----:B------:R-:W-:Y:S01]  /*2b90*/  FFMA.FTZ R17, R89, R17, R86 ;  /* 0x0000001159117223 */ /* 0x000fe20000010056 */
[----:B-1----:R-:W-:Y:S01]  /*2ba0*/  FSEL R85, R19, 1, !P4 ;  /* 0x3f80000013557808 */ /* 0x002fe20006000000 */
[----:B------:R-:W-:Y:S01]  /*2bb0*/  FMUL.FTZ R20, R89, R20 ;  /* 0x0000001459147220 */ /* 0x000fe20000410000 */
[----:B------:R-:W-:Y:S01]  /*2bc0*/  FSEL R84, R84, RZ, !P3 ;  /* 0x000000ff54547208 */ /* 0x000fe20005800000 */
[----:B------:R-:W-:Y:S01]  /*2bd0*/  LDS.U16 R107, [R52+0xc] ;  /* 0x00000c00346b7984 */ /* 0x000fe20000000400 */
[----:B--2---:R-:W-:Y:S01]  /*2be0*/  FSEL R87, R87, 1, !P3 ;  /* 0x3f80000057577808 */ /* 0x004fe20005800000 */
[C---:B------:R-:W-:Y:S01]  /*2bf0*/  FFMA.FTZ R17, R85.reuse, R17, R82 ;  /* 0x0000001155117223 */ /* 0x040fe20000010052 */
[----:B------:R-:W-:Y:S01]  /*2c00*/  FMUL.FTZ R20, R85, R20 ;  /* 0x0000001455147220 */ /* 0x000fe20000410000 */
[----:B------:R-:W-:Y:S01]  /*2c10*/  FSEL R96, R96, RZ, !P2 ;  /* 0x000000ff60607208 */ /* 0x000fe20005000000 */
[----:B------:R-:W-:Y:S01]  /*2c20*/  LDS.U16 R108, [R52+0xe] ;  /* 0x00000e00346c7984 */ /* 0x000fe20000000400 */
[----:B---3--:R-:W-:Y:S01]  /*2c30*/  FSEL R99, R16, 1, !P2 ;  /* 0x3f80000010637808 */ /* 0x008fe20005000000 */
        /* <DEDUP_REMOVED lines=22> */
[----:B------:R-:W-:Y:S01]  /*2da0*/  MOV R22, 0x400 ;  /* 0x0000040000167802 */ /* 0x000fe20000000f00 */
[----:B------:R-:W-:-:S03]  /*2db0*/  IMAD.MOV.U32 R18, RZ, RZ, 0x3f800000 ;  /* 0x3f800000ff127424 */ /* 0x000fc600078e00ff */
[----:B------:R-:W-:Y:S02]  /*2dc0*/  LEA R22, R101, R22, 0x18 ;  /* 0x0000001665167211 */ /* 0x000fe400078ec0ff */
[----:B------:R-:W-:Y:S01]  /*2dd0*/  MOV R19, RZ ;  /* 0x000000ff00137202 */ /* 0x000fe20000000f00 */
[----:B------:R-:W-:Y:S04]  /*2de0*/  LDS.U16 R101, [R52] ;  /* 0x0000000034657984 */ /* 0x000fe80000000400 */
[C---:B0-----:R-:W-:Y:S01]  /*2df0*/  @P2 FFMA.FTZ R17, R16.reuse, R20, R17 ;  /* 0x0000001410112223 */ /* 0x041fe20000010011 */
[----:B-1----:R-:W-:-:S04]  /*2e00*/  @P2 FMUL.FTZ R16, R16, R21 ;  /* 0x0000001510102220 */ /* 0x002fc80000410000 */
[----:B------:R-:W0:Y:S04]  /*2e10*/  SHFL.UP PT, R20, R17, 0x10, RZ ;  /* 0x0600000011147989 */ /* 0x000e2800000e00ff */
[----:B------:R-:W1:Y:S01]  /*2e20*/  SHFL.UP PT, R21, R16, 0x10, RZ ;  /* 0x0600000010157989 */ /* 0x000e6200000e00ff */
[----:B------:R-:W-:Y:S02]  /*2e30*/  LEA R98, R81, R22, 0x3 ;  /* 0x0000001651627211 */ /* 0x000fe400078e18ff */
[----:B------:R-:W-:-:S03]  /*2e40*/  ISETP.GE.AND P2, PT, R28, 0x10, PT ;  /* 0x000000101c00780c */ /* 0x000fc60003f46270 */
[----:B------:R-:W2:Y:S01]  /*2e50*/  @!P0 LDS.64 R18, [R98+0x240] ;  /* 0x0002400062128984 */ /* 0x000ea20000000a00 */
[----:B------:R-:W-:-:S09]  /*2e60*/  ISETP.NE.AND P3, PT, R28, 0x1f, PT ;  /* 0x0000001f1c00780c */ /* 0x000fd20003f65270 */
        /* <DEDUP_REMOVED lines=12> */
[-C--:B0-----:R-:W-:Y:S01]  /*2f30*/  @!P4 MOV R111, R19.reuse ;  /* 0x00000013006fc202 */ /* 0x081fe20000000f00 */
[----:B-1----:R-:W-:Y:S01]  /*2f40*/  @!P4 IMAD.MOV.U32 R109, RZ, RZ, R18 ;  /* 0x000000ffff6dc224 */ /* 0x002fe200078e0012 */
[----:B------:R-:W-:Y:S01]  /*2f50*/  SHF.L.U32 R101, R101, 0x10, RZ ;  /* 0x0000001065657819 */ /* 0x000fe200000006ff */
[----:B------:R-:W-:Y:S01]  /*2f60*/  IMAD.U32 R103, R103, 0x10000, RZ ;  /* 0x0001000067677824 */ /* 0x000fe200078e00ff */
[----:B------:R-:W-:Y:S02]  /*2f70*/  SHF.L.U32 R17, R102, 0x10, RZ ;  /* 0x0000001066117819 */ /* 0x000fe400000006ff */
[----:B------:R-:W-:Y:S02]  /*2f80*/  SHF.L.U32 R105, R105, 0x10, RZ ;  /* 0x0000001069697819 */ /* 0x000fe400000006ff */
[----:B------:R-:W-:Y:S01]  /*2f90*/  SHF.L.U32 R107, R107, 0x10, RZ ;  /* 0x000000106b6b7819 */ /* 0x000fe200000006ff */
[----:B------:R-:W-:Y:S01]  /*2fa0*/  BSSY B0, `(.L_x_4615) ;  /* 0x000001e000007945 */ /* 0x000fe20003800000 */
[----:B------:R-:W-:Y:S01]  /*2fb0*/  FFMA.FTZ R21, R20, R19, R21 ;  /* 0x0000001314157223 */ /* 0x000fe20000010015 */
[----:B--2---:R-:W-:Y:S01]  /*2fc0*/  @P2 FFMA.FTZ R111, R110, R109, R111 ;  /* 0x0000006d6e6f2223 */ /* 0x004fe2000001006f */
[----:B------:R-:W-:-:S03]  /*2fd0*/  ISETP.NE.AND P2, PT, R100, RZ, PT ;  /* 0x000000ff6400720c */ /* 0x000fc60003f45270 */
[----:B------:R-:W-:-:S04]  /*2fe0*/  FFMA.FTZ R88, R93, R111, R88 ;  /* 0x0000006f5d587223 */ /* 0x000fc80000010058 */
[----:B------:R-:W-:Y:S01]  /*2ff0*/  FFMA.FTZ R91, R92, R88, R91 ;  /* 0x000000585c5b7223 */ /* 0x000fe2000001005b */
[----:B------:R-:W-:-:S03]  /*3000*/  SHF.L.U32 R93, R104, 0x10, RZ ;  /* 0x00000010685d7819 */ /* 0x000fc600000006ff */
[----:B------:R-:W-:Y:S01]  /*3010*/  FFMA.FTZ R90, R95, R91, R90 ;  /* 0x0000005b5f5a7223 */ /* 0x000fe2000001005a */
[----:B------:R-:W-:Y:S01]  /*3020*/  SHF.L.U32 R109, R108, 0x10, RZ ;  /* 0x000000106c6d7819 */ /* 0x000fe200000006ff */
[----:B------:R-:W-:Y:S02]  /*3030*/  IMAD.U32 R95, R106, 0x10000, RZ ;  /* 0x000100006a5f7824 */ /* 0x000fe400078e00ff */
[----:B------:R-:W-:Y:S01]  /*3040*/  FFMA.FTZ R97, R97, R90, R94 ;  /* 0x0000005a61617223 */ /* 0x000fe2000001005e */
        /* <DEDUP_REMOVED lines=19> */
.L_x_4616:
[----:B------:R-:W-:Y:S05]  /*3180*/  BSYNC B0 ;  /* 0x0000000000007941 */ /* 0x000fea0003800000 */
.L_x_4615:
        /* <DEDUP_REMOVED lines=11> */
[----:B------:R-:W-:-:S03]  /*3240*/  FFMA.FTZ R75, R84, R102, R75 ;  /* 0x00000066544b7223 */ /* 0x000fc6000001004b */
[----:B------:R-:W-:-:S04]  /*3250*/  FFMA.FTZ R76, R99, R109, R76 ;  /* 0x0000006d634c7223 */ /* 0x000fc8000001004c */
[----:B------:R-:W-:Y:S05]  /*3260*/  @!P2 BRA `(.L_x_4617) ;  /* 0xfffffff00064a947 */ /* 0x000fea000383ffff */
.L_x_4614:
[----:B------:R-:W-:Y:S01]  /*3270*/  BAR.SYNC.DEFER_BLOCKING 0x0 ;  /* 0x0000000000007b1d */ /* 0x000fe20000010000 */
[----:B------:R-:W-:Y:S02]  /*3280*/  ISETP.NE.AND P0, PT, R100, RZ, PT ;  /* 0x000000ff6400720c */ /* 0x000fe40003f05270 */
[----:B------:R-:W-:Y:S02]  /*3290*/  F2FP.BF16.F32.PACK_AB R69, R70, R69 ;  /* 0x000000454645723e */ /* 0x000fe400000010ff */
[----:B------:R-:W-:-:S03]  /*32a0*/  F2FP.BF16.F32.PACK_AB R71, R72, R71 ;  /* 0x000000474847723e */ /* 0x000fc600000010ff */
[----:B------:R-:W1:Y:S01]  /*32b0*/  LDC.64 R12, c[0x0][0x2b0] ;  /* 0x0000ac00ff0c7b82 */ /* 0x000e620000000a00 */
[----:B------:R-:W-:Y:S01]  /*32c0*/  F2FP.BF16.F32.PACK_AB R73, R74, R73 ;  /* 0x000000494a49723e */ /* 0x000fe200000010ff */
[----:B------:R-:W-:Y:S01]  /*32d0*/  BSSY B0, `(.L_x_4618) ;  /* 0x000002e000007945 */ /* 0x000fe20003800000 */
[----:B------:R-:W-:Y:S02]  /*32e0*/  F2FP.BF16.F32.PACK_AB R75, R76, R75 ;  /* 0x0000004b4c4b723e */ /* 0x000fe400000010ff */
[----:B------:R-:W-:Y:S02]  /*32f0*/  PRMT R8, R69, 0x7632, R8 ;  /* 0x0000763245087816 */ /* 0x000fe40000000008 */
[----:B------:R-:W-:Y:S02]  /*3300*/  PRMT R9, R71, 0x7632, R9 ;  /* 0x0000763247097816 */ /* 0x000fe40000000009 */
[----:B------:R-:W-:Y:S02]  /*3310*/  PRMT R10, R73, 0x7632, R10 ;  /* 0x00007632490a7816 */ /* 0x000fe4000000000a */
[----:B------:R-:W-:Y:S01]  /*3320*/  PRMT R11, R75, 0x7632, R11 ;  /* 0x000076324b0b7816 */ /* 0x000fe2000000000b */
[----:B------:R-:W-:Y:S04]  /*3330*/  STS.U16 [R52], R69 ;  /* 0x0000004534007388 */ /* 0x000fe80000000400 */
[----:B------:R-:W-:Y:S04]  /*3340*/  STS.U16 [R52+0x2], R8 ;  /* 0x0000020834007388 */ /* 0x000fe80000000400 */
[----:B------:R-:W-:Y:S04]  /*3350*/  STS.U16 [R52+0x4], R71 ;  /* 0x0000044734007388 */ /* 0x000fe80000000400 */
[----:B------:R1:W-:Y:S04]  /*3360*/  STS.U16 [R52+0x6], R9 ;  /* 0x0000060934007388 */ /* 0x0003e80000000400 */
[----:B------:R-:W-:Y:S04]  /*3370*/  STS.U16 [R52+0x8], R73 ;  /* 0x0000084934007388 */ /* 0x000fe80000000400 */
[----:B------:R2:W-:Y:S01]  /*3380*/  STS.U16 [R52+0xa], R10 ;  /* 0x00000a0a34007388 */ /* 0x0005e20000000400 */
[----:B-1----:R-:W-:-:S03]  /*3390*/  IMAD.WIDE.U32 R8, R12, UR7, RZ ;  /* 0x000000070c087c25 */ /* 0x002fc6000f8e00ff */
[----:B------:R-:W-:Y:S04]  /*33a0*/  STS.U16 [R52+0xc], R75 ;  /* 0x00000c4b34007388 */ /* 0x000fe80000000400 */
[----:B------:R-:W-:Y:S01]  /*33b0*/  STS.U16 [R52+0xe], R11 ;  /* 0x00000e0b34007388 */ /* 0x000fe20000000400 */
[----:B------:R-:W-:-:S03]  /*33c0*/  NOP ;  /* 0x0000000000007918 */ /* 0x000fc60000000000 */
[----:B------:R-:W-:Y:S01]  /*33d0*/  LDS.U16 R15, [R42] ;  /* 0x000000002a0f7984 */ /* 0x000fe20000000400 */
[----:B--2---:R-:W-:-:S03]  /*33e0*/  IMAD R10, R12, UR12, RZ ;  /* 0x0000000c0c0a7c24 */ /* 0x004fc6000f8e02ff */
[----:B0-----:R-:W-:Y:S01]  /*33f0*/  LDS.U16 R17, [R44+0x40] ;  /* 0x000040002c117984 */ /* 0x001fe20000000400 */
        /* <DEDUP_REMOVED lines=27> */
.L_x_4619:
[----:B------:R-:W-:Y:S05]  /*35b0*/  BSYNC B0 ;  /* 0x0000000000007941 */ /* 0x000fea0003800000 */
.L_x_4618:
        /* <DEDUP_REMOVED lines=14> */
[----:B------:R-:W-:Y:S02]  /*36a0*/  IADD3 R30, R30, 0x1, RZ ;  /* 0x000000011e1e7810 */ /* 0x000fe40007ffe0ff */
        /* <DEDUP_REMOVED lines=24> */
.L_x_4621:
        /* <DEDUP_REMOVED lines=13> */
.L_x_5290:


//--------------------- .text._Z25selective_scan_fwd_kernelI32Selective_Scan_fwd_kernel_traitsILi32ELi8ELi1ELb0ELb0ELb1ELb1EN3c108BFloat16EfEEv13SSMParamsBase --------------------------
	.section	.text._Z25selective_scan_fwd_kernelI32Selective_Scan_fwd_kernel_traitsILi32ELi8ELi1ELb0ELb0ELb1ELb1EN3c108BFloat16EfEEv13SSMParamsBase,"ax",@progbits
	.align	128
        .global         _Z25selective_scan_fwd_kernelI32Selective_Scan_fwd_kernel_traitsILi32ELi8ELi1ELb0ELb0ELb1ELb1EN3c108BFloat16EfEEv13SSMParamsBase
        .type           _Z25selective_scan_fwd_kernelI32Selective_Scan_fwd_kernel_traitsILi32ELi8ELi1ELb0ELb0ELb1ELb1EN3c108BFloat16EfEEv13SSMParamsBase,@function
        .size           _Z25selective_scan_fwd_kernelI32Selective_Scan_fwd_kernel_traitsILi32ELi8ELi1ELb0ELb0ELb1ELb1EN3c108BFloat16EfEEv13SSMParamsBase,(.L_x_5291 - _Z25selective_scan_fwd_kernelI32Selective_Scan_fwd_kernel_traitsILi32ELi8ELi1ELb0ELb0ELb1ELb1EN3c108BFloat16EfEEv13SSMParamsBase)
        .other          _Z25selective_scan_fwd_kernelI32Selective_Scan_fwd_kernel_traitsILi32ELi8ELi1ELb0ELb0ELb1ELb1EN3c108BFloat16EfEEv13SSMParamsBase,@"STO_CUDA_ENTRY STV_DEFAULT"
_Z25selective_scan_fwd_kernelI32Selective_Scan_fwd_kernel_traitsILi32ELi8ELi1ELb0ELb0ELb1ELb1EN3c108BFloat16EfEEv13SSMParamsBase:
.text._Z25selective_scan_fwd_kernelI32Selective_Scan_fwd_kernel_traitsILi32ELi8ELi1ELb0ELb0ELb1ELb1EN3c108BFloat16EfEEv13SSMParamsBase:
        /* <DEDUP_REMOVED lines=113> */
.L_x_4646:
[----:B0-----:R-:W0:Y:S01]  /*0710*/  LDC R23, c[0x0][0x218] ;  /* 0x00008600ff177b82 */ /* 0x001e220000000800 */
[----:B------:R-:W-:Y:S02]  /*0720*/  PRMT R3, RZ, 0x7610, R3 ;  /* 0x00007610ff037816 */ /* 0x000fe40000000003 */
[----:B------:R-:W-:Y:S02]  /*0730*/  MOV R4, R2 ;  /* 0x0000000200047202 */ /* 0x000fe40000000f00 */
[----:B--2---:R-:W-:Y:S02]  /*0740*/  PRMT R9, RZ, 0x7610, R9 ;  /* 0x00007610ff097816 */ /* 0x004fe40000000009 */
        /* <DEDUP_REMOVED lines=173> */
.L_x_4623:
[----:B------:R-:W-:Y:S05]  /*1220*/  BSYNC B0 ;  /* 0x0000000000007941 */ /* 0x000fea0003800000 */
.L_x_4622:
        /* <DEDUP_REMOVED lines=41> */
.L_x_4625:
[----:B------:R-:W-:Y:S05]  /*14c0*/  BSYNC B0 ;  /* 0x0000000000007941 */ /* 0x000fea0003800000 */
.L_x_4624:
        /* <DEDUP_REMOVED lines=33> */
.L_x_4627:
[----:B------:R-:W-:Y:S05]  /*16e0*/  BSYNC B0 ;  /* 0x0000000000007941 */ /* 0x000fea0003800000 */
.L_x_4626:
        /* <DEDUP_REMOVED lines=33> */
.L_x_4629:
[----:B------:R-:W-:Y:S05]  /*1900*/  BSYNC B0 ;  /* 0x0000000000007941 */ /* 0x000fea0003800000 */
.L_x_4628:
        /* <DEDUP_REMOVED lines=33> */
.L_x_4631:
[----:B------:R-:W-:Y:S05]  /*1b20*/  BSYNC B0 ;  /* 0x0000000000007941 */ /* 0x000fea0003800000 */
.L_x_4630:
        /* <DEDUP_REMOVED lines=33> */
.L_x_4633:
[----:B------:R-:W-:Y:S05]  /*1d40*/  BSYNC B0 ;  /* 0x0000000000007941 */ /* 0x000fea0003800000 */
.L_x_4632:
        /* <DEDUP_REMOVED lines=33> */
.L_x_4635:
[----:B------:R-:W-:Y:S05]  /*1f60*/  BSYNC B0 ;  /* 0x0000000000007941 */ /* 0x000fea0003800000 */
.L_x_4634:
        /* <DEDUP_REMOVED lines=33> */
.L_x_4637:
[----:B------:R-:W-:Y:S05]  /*2180*/  BSYNC B0 ;  /* 0x0000000000007941 */ /* 0x000fea0003800000 */
.L_x_4636:
[----:B------:R-:W-:Y:S01]  /*2190*/  ISETP.GE.AND P0, PT, R8, 0x1, PT ;  /* 0x000000010800780c */ /* 0x000fe20003f06270 */
        /* <DEDUP_REMOVED lines=23> */
[----:B------:R-:W-:Y:S01]  /*2310*/  IMAD.WIDE.U32 R14, R0, UR4, RZ ;  /* 0x00000004000e7c25 */ /* 0x000fe2000f8e00ff */
        /* <DEDUP_REMOVED lines=14> */
.L_x_4641:
[----:B------:R-:W-:Y:S01]  /*2400*/  SHF.R.S32.HI R82, RZ, 0x1f, R77 ;  /* 0x0000001fff527819 */ /* 0x000fe2000001144d */
[----:B------:R-:W-:Y:S01]  /*2410*/  IMAD.MOV.U32 R18, RZ, RZ, R14 ;  /* 0x000000ffff127224 */ /* 0x000fe200078e000e */
[----:B------:R-:W-:Y:S01]  /*2420*/  MOV R19, R75 ;  /* 0x0000004b00137202 */ /* 0x000fe20000000f00 */
[----:B0-----:R-:W-:Y:S01]  /*2430*/  IMAD.WIDE.U32 R16, R77, UR8, R6 ;  /* 0x000000084d107c25 */ /* 0x001fe2000f8e0006 */
[-C--:B------:R-:W-:Y:S02]  /*2440*/  ISETP.GE.AND P4, PT, R35, R78.reuse, PT ;  /* 0x0000004e2300720c */ /* 0x080fe40003f86270 */
[----:B------:R-:W-:Y:S01]  /*2450*/  ISETP.GE.AND P5, PT, R36, R78, PT ;  /* 0x0000004e2400720c */ /* 0x000fe20003fa6270 */
[C---:B------:R-:W-:Y:S01]  /*2460*/  IMAD R22, R82.reuse, UR8, RZ ;  /* 0x0000000852167c24 */ /* 0x040fe2000f8e02ff */
[----:B------:R-:W-:Y:S01]  /*2470*/  PRMT R85, RZ, 0x7610, R85 ;  /* 0x00007610ff557816 */ /* 0x000fe20000000055 */
[----:B------:R-:W-:Y:S01]  /*2480*/  IMAD R20, R82, UR4, RZ ;  /* 0x0000000452147c24 */ /* 0x000fe2000f8e02ff */
[----:B------:R-:W-:Y:S01]  /*2490*/  PRMT R87, RZ, 0x7610, R87 ;  /* 0x00007610ff577816 */ /* 0x000fe20000000057 */
[----:B------:R-:W-:-:S02]  /*24a0*/  IMAD R23, R77, UR9, R22 ;  /* 0x000000094d177c24 */ /* 0x000fc4000f8e0216 */
[----:B------:R-:W-:-:S04]  /*24b0*/  IMAD.WIDE.U32 R18, R77, UR4, R18 ;  /* 0x000000044d127c25 */ /* 0x000fc8000f8e0012 */
        /* <DEDUP_REMOVED lines=38> */
[----:B-1----:R-:W-:-:S05]  /*2720*/  IMAD R23, R30, -0x100, R79 ;  /* 0xffffff001e177824 */ /* 0x002fca00078e024f */
        /* <DEDUP_REMOVED lines=30> */
[----:B-1----:R-:W-:Y:S01]  /*2910*/  FSEL R92, R17, 1, !P5 ;  /* 0x3f800000115c7808 */ /* 0x002fe20006800000 */
[-C--:B------:R-:W-:Y:S01]  /*2920*/  FMUL.FTZ R83, R73, R58.reuse ;  /* 0x0000003a49537220 */ /* 0x080fe20000410000 */
[----:B--2---:R-:W-:Y:S01]  /*2930*/  FSEL R93, R20, 1, !P6 ;  /* 0x3f800000145d7808 */ /* 0x004fe20007000000 */
[C---:B-----5:R-:W-:Y:S01]  /*2940*/  FMUL.FTZ R18, R16.reuse, R57 ;  /* 0x0000003910127220 */ /* 0x060fe20000410000 */
[----:B------:R-:W-:Y:S01]  /*2950*/  FMUL.FTZ R19, R16, R58 ;  /* 0x0000003a10137220 */ /* 0x000fe20000410000 */
[----:B------:R-:W-:Y:S01]  /*2960*/  FMUL.FTZ R90, R61, R54 ;  /* 0x000000363d5a7220 */ /* 0x000fe20000410000 */
[----:B------:R-:W-:Y:S01]  /*2970*/  ISETP.GE.U32.AND P4, PT, R84, R23, PT ;  /* 0x000000175400720c */ /* 0x000fe20003f86070 */
[-C--:B------:R-:W-:Y:S01]  /*2980*/  FMUL.FTZ R85, R76, R59.reuse ;  /* 0x0000003b4c557220 */ /* 0x080fe20000410000 */
[----:B------:R-:W-:Y:S01]  /*2990*/  LDS.U16 R101, [R52] ;  /* 0x0000000034657984 */ /* 0x000fe20000000400 */
[----:B------:R-:W0:Y:S01]  /*29a0*/  MUFU.EX2 R18, R18 ;  /* 0x0000001200127308 */ /* 0x000e220000000800 */
[----:B------:R-:W-:Y:S01]  /*29b0*/  FSEL R87, R87, RZ, !P5 ;  /* 0x000000ff57577208 */ /* 0x000fe20006800000 */
[----:B------:R-:W-:Y:S01]  /*29c0*/  FMUL.FTZ R84, R16, R59 ;  /* 0x0000003b10547220 */ /* 0x000fe20000410000 */
[-C--:B------:R-:W-:Y:S01]  /*29d0*/  ISETP.GE.U32.AND P5, PT, R32, R23.reuse, PT ;  /* 0x000000172000720c */ /* 0x080fe20003fa6070 */
[----:B------:R-:W-:Y:S01]  /*29e0*/  FMUL.FTZ R16, R16, R60 ;  /* 0x0000003c10107220 */ /* 0x000fe20000410000 */
[----:B------:R-:W-:Y:S01]  /*29f0*/  FSEL R90, R90, RZ, !P6 ;  /* 0x000000ff5a5a7208 */ /* 0x000fe20007000000 */
[----:B------:R-:W-:Y:S02]  /*2a00*/  LDS.U16 R102, [R52+0x2] ;  /* 0x0000020034667984 */ /* 0x000fe40000000400 */
[----:B------:R-:W1:Y:S01]  /*2a10*/  MUFU.EX2 R19, R19 ;  /* 0x0000001300137308 */ /* 0x000e620000000800 */
[----:B------:R-:W-:Y:S01]  /*2a20*/  ISETP.GE.U32.AND P2, PT, R88, R23, PT ;  /* 0x000000175800720c */ /* 0x000fe20003f46070 */
[----:B------:R-:W-:Y:S01]  /*2a30*/  FFMA.FTZ R17, R87, R93, R90 ;  /* 0x0000005d57117223 */ /* 0x000fe2000001005a */
[----:B------:R-:W-:Y:S01]  /*2a40*/  ISETP.GE.U32.AND P6, PT, R33, R23, PT ;  /* 0x000000172100720c */ /* 0x000fe20003fc6070 */
[----:B------:R-:W-:Y:S01]  /*2a50*/  LDS.U16 R103, [R52+0x4] ;  /* 0x0000040034677984 */ /* 0x000fe20000000400 */
[----:B------:R-:W-:-:S02]  /*2a60*/  FSEL R91, R91, RZ, !P5 ;  /* 0x000000ff5b5b7208 */ /* 0x000fc40006800000 */
[----:B------:R-:W-:Y:S01]  /*2a70*/  FSEL R96, R21, 1, !P5 ;  /* 0x3f80000015607808 */ /* 0x000fe20006800000 */
[----:B------:R1:W2:Y:S01]  /*2a80*/  MUFU.EX2 R88, R84 ;  /* 0x0000005400587308 */ /* 0x0002a20000000800 */
[----:B------:R-:W-:Y:S01]  /*2a90*/  ISETP.GE.U32.AND P3, PT, R86, R23, PT ;  /* 0x000000175600720c */ /* 0x000fe20003f66070 */
[----:B------:R-:W-:Y:S01]  /*2aa0*/  FMUL.FTZ R21, R92, R93 ;  /* 0x0000005d5c157220 */ /* 0x000fe20000410000 */
[----:B------:R-:W-:Y:S01]  /*2ab0*/  FMUL.FTZ R86, R74, R57 ;  /* 0x000000394a567220 */ /* 0x000fe20000410000 */
[----:B------:R-:W-:Y:S01]  /*2ac0*/  ISETP.GE.U32.AND P5, PT, R34, R23, PT ;  /* 0x000000172200720c */ /* 0x000fe20003fa6070 */
[----:B------:R-:W-:Y:S01]  /*2ad0*/  FFMA.FTZ R17, R96, R17, R91 ;  /* 0x0000001160117223 */ /* 0x000fe2000001005b */
[----:B------:R-:W-:Y:S01]  /*2ae0*/  FSEL R94, R94, RZ, !P6 ;  /* 0x000000ff5e5e7208 */ /* 0x000fe20007000000 */
[----:B------:R-:W-:Y:S01]  /*2af0*/  LDS.U16 R104, [R52+0x6] ;  /* 0x0000060034687984 */ /* 0x000fe20000000400 */
[----:B------:R-:W3:Y:S01]  /*2b00*/  MUFU.EX2 R16, R16 ;  /* 0x0000001000107308 */ /* 0x000ee20000000800 */
[----:B------:R-:W-:Y:S01]  /*2b10*/  FSEL R95, R22, 1, !P6 ;  /* 0x3f800000165f7808 */ /* 0x000fe20007000000 */
[----:B------:R-:W-:Y:S01]  /*2b20*/  FMUL.FTZ R20, R96, R21 ;  /* 0x0000001560147220 */ /* 0x000fe20000410000 */
[----:B------:R-:W-:Y:S01]  /*2b30*/  FSEL R86, R86, RZ, !P5 ;  /* 0x000000ff56567208 */ /* 0x000fe20006800000 */
[----:B------:R-:W-:Y:S01]  /*2b40*/  LDS.U16 R105, [R52+0x8] ;  /* 0x0000080034697984 */ /* 0x000fe20000000400 */
[----:B0-----:R-:W-:Y:S01]  /*2b50*/  FSEL R89, R18, 1, !P5 ;  /* 0x3f80000012597808 */ /* 0x001fe20006800000 */
[C---:B------:R-:W-:Y:S01]  /*2b60*/  FFMA.FTZ R17, R95.reuse, R17, R94 ;  /* 0x000000115f117223 */ /* 0x040fe2000001005e */
[----:B------:R-:W-:Y:S01]  /*2b70*/  FMUL.FTZ R20, R95, R20 ;  /* 0x000000145f147220 */ /* 0x000fe20000410000 */
[----:B------:R-:W-:Y:S01]  /*2b80*/  FSEL R83, R83, RZ, !P4 ;  /* 0x000000ff53537208 */ /* 0x000fe20006000000 */
[----:B------:R-:W-:Y:S01]  /*2b90*/  LDS.U16 R106, [R52+0xa] ;  /* 0x00000a00346a7984 */ /* 0x000fe20000000400 */
[----:B-1----:R-:W-:Y:S01]  /*2ba0*/  FSEL R84, R19, 1, !P4 ;  /* 0x3f80000013547808 */ /* 0x002fe20006000000 */
[C---:B------:R-:W-:Y:S01]  /*2bb0*/  FFMA.FTZ R18, R89.reuse, R17, R86 ;  /* 0x0000001159127223 */ /* 0x040fe20000010056 */
        /* <DEDUP_REMOVED lines=32> */
[----:B------:R-:W-:-:S03]  /*2dc0*/  HFMA2.MMA R19, -RZ, RZ, 0, 0 ;  /* 0x00000000ff137435 */ /* 0x000fc600000001ff */
[----:B------:R-:W-:-:S07]  /*2dd0*/  LEA R22, R99, R22, 0x18 ;  /* 0x0000001663167211 */ /* 0x000fce00078ec0ff */
[C---:B0-----:R-:W-:Y:S01]  /*2de0*/  @P2 FFMA.FTZ R17, R16.reuse, R20, R17 ;  /* 0x0000001410112223 */ /* 0x041fe20000010011 */
[----:B-1----:R-:W-:-:S04]  /*2df0*/  @P2 FMUL.FTZ R16, R16, R21 ;  /* 0x0000001510102220 */ /* 0x002fc80000410000 */
[----:B------:R-:W0:Y:S04]  /*2e00*/  SHFL.UP PT, R20, R17, 0x10, RZ ;  /* 0x0600000011147989 */ /* 0x000e2800000e00ff */
[----:B------:R-:W1:Y:S01]  /*2e10*/  SHFL.UP PT, R21, R16, 0x10, RZ ;  /* 0x0600000010157989 */ /* 0x000e6200000e00ff */
[----:B------:R-:W-:Y:S01]  /*2e20*/  IMAD.MOV.U32 R18, RZ, RZ, 0x3f800000 ;  /* 0x3f800000ff127424 */ /* 0x000fe200078e00ff */
        /* <DEDUP_REMOVED lines=16> */
[----:B0-----:R-:W-:Y:S01]  /*2f30*/  @!P4 MOV R111, R19 ;  /* 0x00000013006fc202 */ /* 0x001fe20000000f00 */
[----:B-1----:R-:W-:Y:S01]  /*2f40*/  @!P4 IMAD.MOV.U32 R109, RZ, RZ, R18 ;  /* 0x000000ffff6dc224 */ /* 0x002fe200078e0012 */
[----:B------:R-:W-:Y:S01]  /*2f50*/  SHF.L.U32 R101, R101, 0x10, RZ ;  /* 0x0000001065657819 */ /* 0x000fe200000006ff */
[----:B------:R-:W-:Y:S01]  /*2f60*/  IMAD.U32 R103, R103, 0x10000, RZ ;  /* 0x0001000067677824 */ /* 0x000fe200078e00ff */
[----:B------:R-:W-:Y:S02]  /*2f70*/  SHF.L.U32 R17, R102, 0x10, RZ ;  /* 0x0000001066117819 */ /* 0x000fe400000006ff */
[----:B------:R-:W-:Y:S02]  /*2f80*/  SHF.L.U32 R105, R105, 0x10, RZ ;  /* 0x0000001069697819 */ /* 0x000fe400000006ff */
[----:B------:R-:W-:Y:S01]  /*2f90*/  SHF.L.U32 R107, R107, 0x10, RZ ;  /* 0x000000106b6b7819 */ /* 0x000fe200000006ff */
[----:B------:R-:W-:Y:S02]  /*2fa0*/  BSSY B0, `(.L_x_4639) ;  /* 0x000001e000007945 */ /* 0x000fe40003800000 */
[----:B--2---:R-:W-:Y:S01]  /*2fb0*/  @P2 FFMA.FTZ R111, R110, R109, R111 ;  /* 0x0000006d6e6f2223 */ /* 0x004fe2000001006f */
[----:B------:R-:W-:-:S03]  /*2fc0*/  ISETP.NE.AND P2, PT, R100, RZ, PT ;  /* 0x000000ff6400720c */ /* 0x000fc60003f45270 */
[----:B------:R-:W-:-:S04]  /*2fd0*/  FFMA.FTZ R87, R92, R111, R87 ;  /* 0x0000006f5c577223 */ /* 0x000fc80000010057 */
[----:B------:R-:W-:-:S04]  /*2fe0*/  FFMA.FTZ R90, R93, R87, R90 ;  /* 0x000000575d5a7223 */ /* 0x000fc8000001005a */
[----:B------:R-:W-:Y:S01]  /*2ff0*/  FFMA.FTZ R91, R96, R90, R91 ;  /* 0x0000005a605b7223 */ /* 0x000fe2000001005b */
[----:B------:R-:W-:Y:S02]  /*3000*/  SHF.L.U32 R93, R104, 0x10, RZ ;  /* 0x00000010685d7819 */ /* 0x000fe400000006ff */
[----:B------:R-:W-:Y:S01]  /*3010*/  SHF.L.U32 R109, R108, 0x10, RZ ;  /* 0x000000106c6d7819 */ /* 0x000fe200000006ff */
[----:B------:R-:W-:Y:S01]  /*3020*/  FFMA.FTZ R94, R95, R91, R94 ;  /* 0x0000005b5f5e7223 */ /* 0x000fe2000001005e */
[----:B------:R-:W-:Y:S02]  /*3030*/  IMAD.U32 R95, R106, 0x10000, RZ ;  /* 0x000100006a5f7824 */ /* 0x000fe400078e00ff */
[-C--:B------:R-:W-:Y:S01]  /*3040*/  FMUL.FTZ R101, R101, R82.reuse ;  /* 0x0000005265657220 */ /* 0x080fe20000410000 */
[-C--:B------:R-:W-:Y:S01]  /*3050*/  FMUL.FTZ R92, R17, R82.reuse ;  /* 0x00000052115c7220 */ /* 0x080fe20000410000 */
[-C--:B------:R-:W-:Y:S01]  /*3060*/  FMUL.FTZ R103, R103, R82.reuse ;  /* 0x0000005267677220 */ /* 0x080fe20000410000 */
[-C--:B------:R-:W-:Y:S01]  /*3070*/  FMUL.FTZ R93, R93, R82.reuse ;  /* 0x000000525d5d7220 */ /* 0x080fe20000410000 */
[-C--:B------:R-:W-:Y:S01]  /*3080*/  FMUL.FTZ R105, R105, R82.reuse ;  /* 0x0000005269697220 */ /* 0x080fe20000410000 */
[-C--:B------:R-:W-:Y:S01]  /*3090*/  FMUL.FTZ R96, R95, R82.reuse ;  /* 0x000000525f607220 */ /* 0x080fe20000410000 */
[-C--:B------:R-:W-:Y:S01]  /*30a0*/  FMUL.FTZ R107, R107, R82.reuse ;  /* 0x000000526b6b7220 */ /* 0x080fe20000410000 */
[C---:B------:R-:W-:Y:S01]  /*30b0*/  FFMA.FTZ R21, R20.reuse, R19, R21 ;  /* 0x0000001314157223 */ /* 0x040fe20000010015 */
        /* <DEDUP_REMOVED lines=12> */
.L_x_4640:
[----:B------:R-:W-:Y:S05]  /*3180*/  BSYNC B0 ;  /* 0x0000000000007941 */ /* 0x000fea0003800000 */
.L_x_4639:
        /* <DEDUP_REMOVED lines=14> */
.L_x_4638:
[----:B------:R-:W-:Y:S01]  /*3270*/  BAR.SYNC.DEFER_BLOCKING 0x0 ;  /* 0x0000000000007b1d */ /* 0x000fe20000010000 */
[----:B------:R-:W-:Y:S02]  /*3280*/  F2FP.BF16.F32.PACK_AB R8, R69, R72 ;  /* 0x000000484508723e */ /* 0x000fe400000010ff */
[----:B------:R-:W-:Y:S02]  /*3290*/  ISETP.NE.AND P0, PT, R100, RZ, PT ;  /* 0x000000ff6400720c */ /* 0x000fe40003f05270 */
[----:B------:R-:W-:-:S03]  /*32a0*/  PRMT R11, R8, 0x7610, R11 ;  /* 0x00007610080b7816 */ /* 0x000fc6000000000b */
[----:B0-----:R-:W0:Y:S01]  /*32b0*/  LDC.64 R20, c[0x0][0x2b0] ;  /* 0x0000ac00ff147b82 */ /* 0x001e220000000a00 */
[----:B------:R-:W-:Y:S01]  /*32c0*/  PRMT R12, R8, 0x7632, R12 ;  /* 0x00007632080c7816 */ /* 0x000fe2000000000c */
[----:B------:R-:W-:Y:S01]  /*32d0*/  BSSY B0, `(.L_x_4642) ;  /* 0x0000032000007945 */ /* 0x000fe20003800000 */
[----:B------:R-:W-:Y:S02]  /*32e0*/  F2FP.BF16.F32.PACK_AB R9, R67, R70 ;  /* 0x000000464309723e */ /* 0x000fe400000010ff */
[----:B------:R-:W-:Y:S02]  /*32f0*/  F2FP.BF16.F32.PACK_AB R8, R65, R68 ;  /* 0x000000444108723e */ /* 0x000fe400000010ff */
[----:B------:R-:W-:Y:S02]  /*3300*/  F2FP.BF16.F32.PACK_AB R10, R63, R66 ;  /* 0x000000423f0a723e */ /* 0x000fe400000010ff */
[----:B------:R-:W-:Y:S02]  /*3310*/  PRMT R13, R9, 0x7632, R13 ;  /* 0x00007632090d7816 */ /* 0x000fe4000000000d */
[----:B------:R-:W-:-:S02]  /*3320*/  PRMT R14, R8, 0x7632, R14 ;  /* 0x00007632080e7816 */ /* 0x000fc4000000000e */
[----:B------:R-:W-:Y:S01]  /*3330*/  PRMT R15, R10, 0x7632, R15 ;  /* 0x000076320a0f7816 */ /* 0x000fe2000000000f */
[----:B------:R-:W-:Y:S04]  /*3340*/  STS.U16 [R52], R11 ;  /* 0x0000000b34007388 */ /* 0x000fe80000000400 */
[----:B------:R-:W-:Y:S01]  /*3350*/  STS.U16 [R52+0x2], R12 ;  /* 0x0000020c34007388 */ /* 0x000fe20000000400 */
[----:B0-----:R-:W-:-:S03]  /*3360*/  IMAD.WIDE.U32 R16, R20, UR7, RZ ;  /* 0x0000000714107c25 */ /* 0x001fc6000f8e00ff */
[----:B------:R-:W-:Y:S04]  /*3370*/  STS.U16 [R52+0x4], R9 ;  /* 0x0000040934007388 */ /* 0x000fe80000000400 */
[----:B------:R0:W-:Y:S04]  /*3380*/  STS.U16 [R52+0x6], R13 ;  /* 0x0000060d34007388 */ /* 0x0001e80000000400 */
[----:B------:R1:W-:Y:S04]  /*3390*/  STS.U16 [R52+0x8], R8 ;  /* 0x0000080834007388 */ /* 0x0003e80000000400 */
[----:B------:R-:W-:Y:S01]  /*33a0*/  STS.U16 [R52+0xa], R14 ;  /* 0x00000a0e34007388 */ /* 0x000fe20000000400 */
[----:B0-----:R-:W0:Y:S03]  /*33b0*/  LDC.64 R12, c[0x0][0x2a0] ;  /* 0x0000a800ff0c7b82 */ /* 0x001e260000000a00 */
[----:B------:R2:W-:Y:S01]  /*33c0*/  STS.U16 [R52+0xc], R10 ;  /* 0x00000c0a34007388 */ /* 0x0005e20000000400 */
[----:B-1----:R-:W-:-:S03]  /*33d0*/  SHF.L.U32 R8, R30, 0x8, RZ ;  /* 0x000000081e087819 */ /* 0x002fc600000006ff */
[----:B------:R1:W-:Y:S01]  /*33e0*/  STS.U16 [R52+0xe], R15 ;  /* 0x00000e0f34007388 */ /* 0x0003e20000000400 */
[----:B------:R-:W-:-:S03]  /*33f0*/  NOP ;  /* 0x0000000000007918 */ /* 0x000fc60000000000 */
[----:B------:R-:W-:Y:S01]  /*3400*/  LDS.U16 R53, [R42] ;  /* 0x000000002a357984 */ /* 0x000fe20000000400 */
[----:B--2---:R-:W-:Y:S01]  /*3410*/  IMAD R10, R20, UR12, RZ ;  /* 0x0000000c140a7c24 */ /* 0x004fe2000f8e02ff */
[----:B------:R-:W-:Y:S01]  /*3420*/  SHF.R.S32.HI R9, RZ, 0x1f, R8 ;  /* 0x0000001fff097819 */ /* 0x000fe20000011408 */
[----:B-1----:R-:W1:Y:S01]  /*3430*/  LDC.64 R14, c[0x0][0x308] ;  /* 0x0000c200ff0e7b82 */ /* 0x002e620000000a00 */
[----:B------:R-:W-:Y:S01]  /*3440*/  LDS.U16 R55, [R44+0x40] ;  /* 0x000040002c377984 */ /* 0x000fe20000000400 */
[----:B------:R-:W-:Y:S01]  /*3450*/  IMAD R21, R21, UR7, R10 ;  /* 0x0000000715157c24 */ /* 0x000fe2000f8e020a */
[C---:B------:R-:W-:Y:S02]  /*3460*/  IADD3 R10, P2, R6.reuse, R8, RZ ;  /* 0x00000008060a7210 */ /* 0x040fe40007f5e0ff */
[----:B------:R-:W-:Y:S02]  /*3470*/  LDS.U16 R57, [R46+0x80] ;  /* 0x000080002e397984 */ /* 0x000fe40000000400 */
[----:B------:R-:W-:Y:S01]  /*3480*/  IADD3 R77, R17, R21, RZ ;  /* 0x00000015114d7210 */ /* 0x000fe20007ffe0ff */
[----:B------:R-:W-:Y:S01]  /*3490*/  IMAD.X R11, R7, 0x1, R9, P2 ;  /* 0x00000001070b7824 */ /* 0x000fe200010e0609 */
[----:B------:R-:W-:Y:S04]  /*34a0*/  LDS.U16 R59, [R47+0xc0] ;  /* 0x0000c0002f3b7984 */ /* 0x000fe80000000400 */
[----:B------:R-:W-:Y:S04]  /*34b0*/  LDS.U16 R61, [R48+0x100] ;  /* 0x00010000303d7984 */ /* 0x000fe80000000400 */
[----:B------:R-:W-:Y:S04]  /*34c0*/  LDS.U16 R71, [R49+0x140] ;  /* 0x0001400031477984 */ /* 0x000fe80000000400 */
[----:B------:R-:W-:Y:S04]  /*34d0*/  LDS.U16 R73, [R50+0x180] ;  /* 0x0001800032497984 */ /* 0x000fe80000000400 */
[----:B------:R-:W-:Y:S04]  /*34e0*/  LDS.U16 R75, [R51+0x1c0] ;  /* 0x0001c000334b7984 */ /* 0x000fe80000000400 */
[----:B------:R-:W-:Y:S01]  /*34f0*/  @!P0 STS [R22+0x210], R23 ;  /* 0x0002101716008388 */ /* 0x000fe20000000800 */
[----:B------:R-:W-:Y:S06]  /*3500*/  BAR.SYNC.DEFER_BLOCKING 0x0 ;  /* 0x0000000000007b1d */ /* 0x000fec0000010000 */
[----:B------:R-:W2:Y:S02]  /*3510*/  LDS R54, [R22+0x210] ;  /* 0x0002100016367984 */ /* 0x000ea40000000800 */
[----:B--2---:R-:W-:-:S13]  /*3520*/  ISETP.GE.AND P1, PT, R6, R54, PT ;  /* 0x000000360600720c */ /* 0x004fda0003f26270 */
[----:B01----:R-:W-:Y:S05]  /*3530*/  @P1 BRA `(.L_x_4643) ;  /* 0x00000000002c1947 */ /* 0x003fea0003800000 */
        /* <DEDUP_REMOVED lines=11> */
.L_x_4643:
[----:B------:R-:W-:Y:S05]  /*35f0*/  BSYNC B0 ;  /* 0x0000000000007941 */ /* 0x000fea0003800000 */
.L_x_4642:
[----:B------:R-:W-:Y:S01]  /*3600*/  IMAD.MOV.U32 R17, RZ, RZ, R77 ;  /* 0x000000ffff117224 */ /* 0x000fe200078e004d */
[----:B------:R-:W-:Y:S01]  /*3610*/  ULDC.64 UR4, c[0x0][0x2b8] ;  /* 0x0000ae0000047ab9 */ /* 0x000fe20000000a00 */
[C---:B------:R-:W-:Y:S01]  /*3620*/  IMAD.WIDE R14, R6.reuse, 0x2, R14 ;  /* 0x00000002060e7825 */ /* 0x040fe200078e020e */
[-C--:B------:R-:W-:Y:S02]  /*3630*/  ISETP.GE.AND P6, PT, R35, R54.reuse, PT ;  /* 0x000000362300720c */ /* 0x080fe40003fc6270 */
[----:B------:R-:W-:Y:S01]  /*3640*/  ISETP.GE.AND P1, PT, R6, R23, PT ;  /* 0x000000170600720c */ /* 0x000fe20003f26270 */
[----:B------:R-:W-:Y:S01]  /*3650*/  IMAD R19, R24, UR4, RZ ;  /* 0x0000000418137c24 */ /* 0x000fe2000f8e02ff */
[-C--:B------:R-:W-:Y:S01]  /*3660*/  ISETP.GE.AND P3, PT, R37, R54.reuse, PT ;  /* 0x000000362500720c */ /* 0x080fe20003f66270 */
[----:B------:R-:W-:Y:S01]  /*3670*/  IMAD.WIDE.U32 R16, R0, UR4, R16 ;  /* 0x0000000400107c25 */ /* 0x000fe2000f8e0010 */
[----:B------:R-:W-:Y:S02]  /*3680*/  ISETP.GE.AND P4, PT, R38, R54, PT ;  /* 0x000000362600720c */ /* 0x000fe40003f86270 */
[----:B------:R-:W-:Y:S01]  /*3690*/  LOP3.LUT R35, R6, 0x20, RZ, 0xfc, !PT ;  /* 0x0000002006237812 */ /* 0x000fe200078efcff */
[----:B0-----:R-:W-:Y:S01]  /*36a0*/  IMAD R21, R0, UR5, R19 ;  /* 0x0000000500157c24 */ /* 0x001fe2000f8e0213 */
[----:B------:R-:W-:Y:S01]  /*36b0*/  IADD3 R19, P2, R8, R16, RZ ;  /* 0x0000001008137210 */ /* 0x000fe20007f5e0ff */
[----:B------:R-:W-:Y:S01]  /*36c0*/  IMAD R18, R12, UR12, RZ ;  /* 0x0000000c0c127c24 */ /* 0x000fe2000f8e02ff */
[----:B------:R-:W-:-:S02]  /*36d0*/  ULDC.64 UR4, c[0x0][0x2a8] ;  /* 0x0000aa0000047ab9 */ /* 0x000fc40000000a00 */
[----:B------:R-:W-:Y:S01]  /*36e0*/  IADD3.X R16, R9, R21, R17, P2, !PT ;  /* 0x0000001509107210 */ /* 0x000fe200017fe411 */
[----:B------:R-:W-:Y:S01]  /*36f0*/  IMAD R21, R24, UR4, RZ ;  /* 0x0000000418157c24 */ /* 0x000fe2000f8e02ff */
[----:B------:R-:W-:Y:S02]  /*3700*/  ISETP.GE.AND P2, PT, R36, R54, PT ;  /* 0x000000362400720c */ /* 0x000fe40003f46270 */
[----:B------:R-:W-:Y:S01]  /*3710*/  LEA R14, P5, R19, R14, 0x1 ;  /* 0x0000000e130e7211 */ /* 0x000fe200078a08ff */
[----:B------:R-:W-:-:S03]  /*3720*/  IMAD R53, R0, UR5, R21 ;  /* 0x0000000500357c24 */ /* 0x000fc6000f8e0215 */
[----:B------:R-:W-:Y:S01]  /*3730*/  LEA.HI.X R15, R19, R15, R16, 0x1, P5 ;  /* 0x0000000f130f7211 */ /* 0x000fe200028f0c10 */
[----:B------:R-:W-:Y:S01]  /*3740*/  IMAD R19, R13, UR7, R18 ;  /* 0x000000070d137c24 */ /* 0x000fe2000f8e0212 */
[-C--:B------:R-:W-:Y:S01]  /*3750*/  ISETP.GE.AND P5, PT, R39, R54.reuse, PT ;  /* 0x000000362700720c */ /* 0x080fe20003fa6270 */
[----:B------:R-:W-:Y:S02]  /*3760*/  @!P1 IMAD.WIDE.U32 R16, R12, UR7, R8 ;  /* 0x000000070c109c25 */ /* 0x000fe4000f8e0008 */
        /* <DEDUP_REMOVED lines=13> */
[----:B------:R-:W-:Y:S01]  /*3840*/  IMAD.SHL.U32 R13, R35, 0x2, RZ ;  /* 0x00000002230d7824 */ /* 0x000fe200078e00ff */
[----:B------:R-:W-:Y:S01]  /*3850*/  @!P5 STG.E.U16 desc[UR10][R14.64+0x140], R71 ;  /* 0x000140470e00d986 */ /* 0x000fe2000c10150a */
[----:B------:R-:W-:-:S02]  /*3860*/  @!P1 IADD3.X R54, R7, R17, R53, P3, !PT ;  /* 0x0000001107369210 */ /* 0x000fc40001ffe435 */
[----:B------:R-:W-:Y:S01]  /*3870*/  IADD3 R20, P4, R8, R18, RZ ;  /* 0x0000001208147210 */ /* 0x000fe20007f9e0ff */
[----:B------:R-:W-:Y:S01]  /*3880*/  @!P6 STG.E.U16 desc[UR10][R14.64+0x180], R73 ;  /* 0x000180490e00e986 */ /* 0x000fe2000c10150a */
[----:B------:R-:W-:Y:S02]  /*3890*/  @!P1 LEA R18, P3, R21, UR4, 0x1 ;  /* 0x0000000415129c11 */ /* 0x000fe4000f8608ff */
[----:B------:R-:W-:Y:S01]  /*38a0*/  SHF.L.U64.HI R12, R35, 0x1, R7 ;  /* 0x00000001230c7819 */ /* 0x000fe20000010207 */
[----:B------:R0:W-:Y:S01]  /*38b0*/  @!P2 STG.E.U16 desc[UR10][R14.64+0x1c0], R75 ;  /* 0x0001c04b0e00a986 */ /* 0x0001e2000c10150a */
[----:B------:R-:W-:Y:S02]  /*38c0*/  IADD3 R16, P5, R13, UR4, RZ ;  /* 0x000000040d107c10 */ /* 0x000fe4000ffbe0ff */
[----:B------:R-:W-:Y:S02]  /*38d0*/  IADD3.X R53, R9, R53, R19, P4, !PT ;  /* 0x0000003509357210 */ /* 0x000fe400027fe413 */
[----:B------:R-:W-:Y:S01]  /*38e0*/  @!P1 LEA.HI.X R19, R21, UR5, R54, 0x1, P3 ;  /* 0x0000000515139c11 */ /* 0x000fe200098f0c36 */
[----:B------:R-:W-:Y:S01]  /*38f0*/  BAR.SYNC.DEFER_BLOCKING 0x0 ;  /* 0x0000000000007b1d */ /* 0x000fe20000010000 */
[----:B------:R-:W-:-:S02]  /*3900*/  ISETP.GE.AND P3, PT, R35, R23, PT ;  /* 0x000000172300720c */ /* 0x000fc40003f66270 */
[----:B------:R-:W-:Y:S02]  /*3910*/  IADD3.X R17, R12, UR5, RZ, P5, !PT ;  /* 0x000000050c117c10 */ /* 0x000fe4000affe4ff */
[C---:B------:R-:W-:Y:S02]  /*3920*/  LEA R16, P4, R20.reuse, R16, 0x1 ;  /* 0x0000001014107211 */ /* 0x040fe400078808ff */
[----:B------:R-:W-:Y:S02]  /*3930*/  PRMT R21, RZ, 0x7610, R21 ;  /* 0x00007610ff157816 */ /* 0x000fe40000000015 */
[--C-:B------:R-:W-:Y:S02]  /*3940*/  LEA.HI.X R17, R20, R17, R53.reuse, 0x1, P4 ;  /* 0x0000001114117211 */ /* 0x100fe400020f0c35 */
[----:B------:R-:W-:Y:S02]  /*3950*/  PRMT R53, RZ, 0x7610, R53 ;  /* 0x00007610ff357816 */ /* 0x000fe40000000035 */
        /* <DEDUP_REMOVED lines=41> */
[----:B---3--:R-:W-:Y:S01]  /*3bf0*/  SHF.L.U32 R60, R18, 0x10, RZ ;  /* 0x00000010123c7819 */ /* 0x008fe200000006ff */
[----:B------:R-:W-:Y:S01]  /*3c00*/  FMUL.FTZ R16, R54, -1.4426950216293334961 ;  /* 0xbfb8aa3b36107820 */ /* 0x000fe20000410000 */
[----:B----4-:R-:W-:Y:S01]  /*3c10*/  SHF.L.U32 R57, R15, 0x10, RZ ;  /* 0x000000100f397819 */ /* 0x010fe200000006ff */
[----:B------:R-:W-:Y:S01]  /*3c20*/  FMUL.FTZ R53, R20, -1.4426950216293334961 ;  /* 0xbfb8aa3b14357820 */ /* 0x000fe20000410000 */
[----:B------:R-:W-:Y:S01]  /*3c30*/  FMUL.FTZ R56, R55, -1.4426950216293334961 ;  /* 0xbfb8aa3b37387820 */ /* 0x000fe20000410000 */
[----:B-----5:R-:W-:Y:S02]  /*3c40*/  IMAD.U32 R17, R17, 0x10000, RZ ;  /* 0x0001000011117824 */ /* 0x020fe400078e00ff */
[----:B------:R-:W-:Y:S01]  /*3c50*/  FMUL.FTZ R61, R60, -1.4426950216293334961 ;  /* 0xbfb8aa3b3c3d7820 */ /* 0x000fe20000410000 */
[----:B------:R-:W-:-:S02]  /*3c60*/  IMAD.U32 R58, R14, 0x10000, RZ ;  /* 0x000100000e3a7824 */ /* 0x000fc400078e00ff */
[----:B------:R-:W-:Y:S01]  /*3c70*/  FMUL.FTZ R21, R17, -1.4426950216293334961 ;  /* 0xbfb8aa3b11157820 */ /* 0x000fe20000410000 */
[----:B------:R-:W-:Y:S01]  /*3c80*/  SHF.L.U32 R19, R19, 0x10, RZ ;  /* 0x0000001013137819 */ /* 0x000fe200000006ff */
[----:B------:R-:W-:Y:S01]  /*3c90*/  FMUL.FTZ R14, R57, -1.4426950216293334961 ;  /* 0xbfb8aa3b390e7820 */ /* 0x000fe20000410000 */
[----:B------:R-:W-:Y:S01]  /*3ca0*/  FMUL.FTZ R15, R58, -1.4426950216293334961 ;  /* 0xbfb8aa3b3a0f7820 */ /* 0x000fe20000410000 */
[----:B------:R-:W0:Y:S02]  /*3cb0*/  MUFU.EX2 R16, R16 ;  /* 0x0000001000107308 */ /* 0x000e240000000800 */
[----:B------:R-:W-:-:S06]  /*3cc0*/  FMUL.FTZ R18, R19, -1.4426950216293334961 ;  /* 0xbfb8aa3b13127820 */ /* 0x000fcc0000410000 */
[----:B------:R-:W1:Y:S08]  /*3cd0*/  MUFU.EX2 R53, R53 ;  /* 0x0000003500357308 */ /* 0x000e700000000800 */
[----:B------:R-:W2:Y:S08]  /*3ce0*/  MUFU.EX2 R56, R56 ;  /* 0x0000003800387308 */ /* 0x000eb00000000800 */
[----:B------:R-:W3:Y:S08]  /*3cf0*/  MUFU.EX2 R61, R61 ;  /* 0x0000003d003d7308 */ /* 0x000ef00000000800 */
[----:B------:R-:W4:Y:S08]  /*3d00*/  MUFU.EX2 R21, R21 ;  /* 0x0000001500157308 */ /* 0x000f300000000800 */
[----:B------:R-:W5:Y:S08]  /*3d10*/  MUFU.EX2 R14, R14 ;  /* 0x0000000e000e7308 */ /* 0x000f700000000800 */
[----:B------:R-:W5:Y:S08]  /*3d20*/  MUFU.EX2 R15, R15 ;  /* 0x0000000f000f7308 */ /* 0x000f700000000800 */
[----:B------:R5:W5:Y:S01]  /*3d30*/  MUFU.EX2 R59, R18 ;  /* 0x00000012003b7308 */ /* 0x000b620000000800 */
        /* <DEDUP_REMOVED lines=38> */
[----:B------:R-:W-:Y:S01]  /*3fa0*/  PRMT R17, R14, 0x7632, R17 ;  /* 0x000076320e117816 */ /* 0x000fe20000000011 */
[----:B------:R-:W-:Y:S01]  /*3fb0*/  STS.U16 [R52], R15 ;  /* 0x0000000f34007388 */ /* 0x000fe20000000400 */
[----:B------:R-:W-:Y:S01]  /*3fc0*/  PRMT R18, R57, 0x7632, R18 ;  /* 0x0000763239127816 */ /* 0x000fe20000000012 */
[----:B------:R-:W0:Y:S01]  /*3fd0*/  LDC.64 R58, c[0x0][0x2c0] ;  /* 0x0000b000ff3a7b82 */ /* 0x000e220000000a00 */
[----:B------:R-:W-:-:S02]  /*3fe0*/  PRMT R20, R19, 0x7610, R20 ;  /* 0x0000761013147816 */ /* 0x000fc40000000014 */
[----:B------:R-:W-:Y:S01]  /*3ff0*/  PRMT R54, R19, 0x7632, R54 ;  /* 0x0000763213367816 */ /* 0x000fe20000000036 */
[----:B------:R0:W-:Y:S04]  /*4000*/  STS.U16 [R52+0x2], R16 ;  /* 0x0000021034007388 */ /* 0x0001e80000000400 */
        /* <DEDUP_REMOVED lines=17> */
[----:B------:R-:W3:Y:S01]  /*4120*/  LDS R18, [R22+0x210] ;  /* 0x0002100016127984 */ /* 0x000ee20000000800 */
[----:B0-----:R-:W-:-:S02]  /*4130*/  IMAD R16, R58, UR12, RZ ;  /* 0x0000000c3a107c24 */ /* 0x001fc4000f8e02ff */
        /* <DEDUP_REMOVED lines=16> */
.L_x_4645:
[----:B------:R-:W-:Y:S05]  /*4240*/  BSYNC B0 ;  /* 0x0000000000007941 */ /* 0x000fea0003800000 */
.L_x_4644:
[----:B------:R-:W-:Y:S01]  /*4250*/  MOV R11, R59 ;  /* 0x0000003b000b7202 */ /* 0x000fe20000000f00 */
[----:B------:R-:W-:Y:S01]  /*4260*/  IMAD.MOV.U32 R10, RZ, RZ, R14 ;  /* 0x000000ffff0a7224 */ /* 0x000fe200078e000e */
[----:B------:R-:W-:Y:S01]  /*4270*/  ULDC.64 UR4, c[0x0][0x2c8] ;  /* 0x0000b20000047ab9 */ /* 0x000fe20000000a00 */
[----:B------:R-:W-:Y:S01]  /*4280*/  ULDC.64 UR8, c[0x0][0x320] ;  /* 0x0000c80000087ab9 */ /* 0x000fe20000000a00 */
[----:B------:R-:W-:Y:S01]  /*4290*/  IMAD R15, R24, UR4, RZ ;  /* 0x00000004180f7c24 */ /* 0x000fe2000f8e02ff */
[----:B------:R-:W-:Y:S01]  /*42a0*/  IADD3 R13, P1, R13, UR8, RZ ;  /* 0x000000080d0d7c10 */ /* 0x000fe2000ff3e0ff */
[----:B------:R-:W-:Y:S01]  /*42b0*/  IMAD.WIDE.U32 R10, R0, UR4, R10 ;  /* 0x00000004000a7c25 */ /* 0x000fe2000f8e000a */
[-C--:B------:R-:W-:Y:S01]  /*42c0*/  ISETP.GE.AND P4, PT, R39, R18.reuse, PT ;  /* 0x000000122700720c */ /* 0x080fe20003f86270 */
        /* <DEDUP_REMOVED lines=10> */
[-C--:B------:R-:W-:Y:S02]  /*4370*/  ISETP.GE.AND P1, PT, R36, R18.reuse, PT ;  /* 0x000000122400720c */ /* 0x080fe40003f26270 */
[----:B------:R-:W-:Y:S01]  /*4380*/  IADD3 R30, R30, 0x1, RZ ;  /* 0x000000011e1e7810 */ /* 0x000fe20007ffe0ff */
[----:B------:R-:W-:Y:S01]  /*4390*/  @!P4 STG.E.U16 desc[UR10][R8.64+0x100], R49 ;  /* 0x000100310800c986 */ /* 0x000fe2000c10150a */
[-C--:B------:R-:W-:Y:S02]  /*43a0*/  ISETP.GE.AND P2, PT, R37, R18.reuse, PT ;  /* 0x000000122500720c */ /* 0x080fe40003f46270 */
[----:B------:R-:W-:Y:S01]  /*43b0*/  ISETP.GE.AND P3, PT, R38, R18, PT ;  /* 0x000000122600720c */ /* 0x000fe20003f66270 */
[----:B------:R-:W-:Y:S04]  /*43c0*/  @!P5 STG.E.U16 desc[UR10][R8.64+0x140], R57 ;  /* 0x000140390800d986 */ /* 0x000fe8000c10150a */
[----:B------:R-:W-:Y:S04]  /*43d0*/  @!P6 STG.E.U16 desc[UR10][R8.64+0x180], R51 ;  /* 0x000180330800e986 */ /* 0x000fe8000c10150a */
[----:B------:R-:W-:Y:S01]  /*43e0*/  @!P0 STG.E.U16 desc[UR10][R8.64], R21 ;  /* 0x0000001508008986 */ /* 0x000fe2000c10150a */
[----:B------:R-:W-:-:S03]  /*43f0*/  ISETP.GE.AND P0, PT, R30, UR4, PT ;  /* 0x000000041e007c0c */ /* 0x000fc6000bf06270 */
[----:B------:R1:W-:Y:S01]  /*4400*/  @!P1 STG.E.U16 desc[UR10][R8.64+0x40], R53 ;  /* 0x0000403508009986 */ /* 0x0003e2000c10150a */
[----:B------:R-:W-:-:S03]  /*4410*/  IADD3 R12, P1, R2, 0x200, RZ ;  /* 0x00000200020c7810 */ /* 0x000fc60007f3e0ff */
[----:B------:R2:W-:Y:S01]  /*4420*/  @!P2 STG.E.U16 desc[UR10][R8.64+0x80], R47 ;  /* 0x0000802f0800a986 */ /* 0x0005e2000c10150a */
[----:B------:R-:W-:-:S03]  /*4430*/  IADD3 R2, P2, R4, 0x200, RZ ;  /* 0x0000020004027810 */ /* 0x000fc60007f5e0ff */
[----:B------:R2:W-:Y:S01]  /*4440*/  @!P3 STG.E.U16 desc[UR10][R8.64+0xc0], R55 ;  /* 0x0000c0370800b986 */ /* 0x0005e2000c10150a */
[----:B------:R-:W-:Y:S02]  /*4450*/  IADD3 R43, P3, R43, 0x200, RZ ;  /* 0x000002002b2b7810 */ /* 0x000fe40007f7e0ff */
[----:B------:R-:W-:Y:S01]  /*4460*/  IADD3.X R5, RZ, R5, RZ, P2, !PT ;  /* 0x00000005ff057210 */ /* 0x000fe200017fe4ff */
[----:B-1----:R-:W-:Y:S01]  /*4470*/  IMAD.X R53, RZ, RZ, R3, P1 ;  /* 0x000000ffff357224 */ /* 0x002fe200008e0603 */
[----:B------:R-:W-:Y:S01]  /*4480*/  IADD3.X R45, RZ, R45, RZ, P3, !PT ;  /* 0x0000002dff2d7210 */ /* 0x000fe20001ffe4ff */
[----:B------:R-:W-:Y:S08]  /*4490*/  @!P0 BRA `(.L_x_4646) ;  /* 0xffffffc0009c8947 */ /* 0x000ff0000383ffff */
[----:B------:R-:W-:Y:S05]  /*44a0*/  EXIT ;  /* 0x000000000000794d */ /* 0x000fea0003800000 */
.L_x_4647:
        /* <DEDUP_REMOVED lines=13> */
.L_x_5291:


//--------------------- .text._Z25selective_scan_fwd_kernelI32Selective_Scan_fwd_kernel_traitsILi32ELi8ELi1ELb0ELb1ELb0ELb0EN3c108BFloat16EfEEv13SSMParamsBase --------------------------
	.section	.text._Z25selective_scan_fwd_kernelI32Selective_Scan_fwd_kernel_traitsILi32ELi8ELi1ELb0ELb1ELb0ELb0EN3c108BFloat16EfEEv13SSMParamsBase,"ax",@progbits
	.align	128
        .global         _Z25selective_scan_fwd_kernelI32Selective_Scan_fwd_kernel_traitsILi32ELi8ELi1ELb0ELb1ELb0ELb0EN3c108BFloat16EfEEv13SSMParamsBase
        .type           _Z25selective_scan_fwd_kernelI32Selective_Scan_fwd_kernel_traitsILi32ELi8ELi1ELb0ELb1ELb0ELb0EN3c108BFloat16EfEEv13SSMParamsBase,@function
        .size           _Z25selective_scan_fwd_kernelI32Selective_Scan_fwd_kernel_traitsILi32ELi8ELi1ELb0ELb1ELb0ELb0EN3c108BFloat16EfEEv13SSMParamsBase,(.L_x_5292 - _Z25selective_scan_fwd_kernelI32Selective_Scan_fwd_kernel_traitsILi32ELi8ELi1ELb0ELb1ELb0ELb0EN3c108BFloat16EfEEv13SSMParamsBase)
        .other          _Z25selective_scan_fwd_kernelI32Selective_Scan_fwd_kernel_traitsILi32ELi8ELi1ELb0ELb1ELb0ELb0EN3c108BFloat16EfEEv13SSMParamsBase,@"STO_CUDA_ENTRY STV_DEFAULT"
_Z25selective_scan_fwd_kernelI32Selective_Scan_fwd_kernel_traitsILi32ELi8ELi1ELb0ELb1ELb0ELb0EN3c108BFloat16EfEEv13SSMParamsBase:
.text._Z25selective_scan_fwd_kernelI32Selective_Scan_fwd_kernel_traitsILi32ELi8ELi1ELb0ELb1ELb0ELb0EN3c108BFloat16EfEEv13SSMParamsBase:
[----:B------:R-:W-:Y:S08]  /*0000*/  LDC R1, c[0x0][0x28] ;  /* 0x00000a00ff017b82 */ /* 0x000ff00000000800 */
[----:B------:R-:W0:Y:S01]  /*0010*/  LDC R8, c[0x0][0x228] ;  /* 0x00008a00ff087b82 */ /* 0x000e220000000800 */
[----:B------:R-:W1:Y:S01]  /*0020*/  S2R R65, SR_CTAID.Y ;  /* 0x0000000000417919 */ /* 0x000e620000002600 */
[----:B------:R-:W-:Y:S01]  /*0030*/  CS2R R62, SRZ ;  /* 0x00000000003e7805 */ /* 0x000fe2000001ff00 */
[----:B------:R-:W-:-:S05]  /*0040*/  ULDC.64 UR10, c[0x0][0x208] ;  /* 0x00008200000a7ab9 */ /* 0x000fca0000000a00 */
        /* <DEDUP_REMOVED lines=21> */
[----:B----4-:R-:W-:-:S04]  /*01a0*/  IMAD.MOV R10, RZ, RZ, -R7 ;  /* 0x000000ffff0a7224 */ /* 0x010fc800078e0a07 */
[----:B---3--:R-:W-:Y:S01]  /*01b0*/  IMAD R3, R10, R9, RZ ;  /* 0x000000090a037224 */ /* 0x008fe200078e02ff */
[----:B------:R-:W-:-:S04]  /*01c0*/  IABS R2, R65 ;  /* 0x0000004100027213 */ /* 0x000fc80000000000 */
        /* <DEDUP_REMOVED lines=10> */
[----:B------:R-:W0:Y:S01]  /*0270*/  S2UR UR7, SR_CTAID.X ;  /* 0x00000000000779c3 */ /* 0x000e220000002500 */
[----:B------:R-:W-:Y:S02]  /*0280*/  ISETP.NE.AND P1, PT, R8, RZ, PT ;  /* 0x000000ff0800720c */ /* 0x000fe40003f25270 */
[----:B------:R-:W-:-:S07]  /*0290*/  ISETP.GE.AND P2, PT, R0, RZ, PT ;  /* 0x000000ff0000720c */ /* 0x000fce0003f46270 */
[----:B------:R-:W-:Y:S01]  /*02a0*/  @P0 IADD3 R7, R7, 0x1, RZ ;  /* 0x0000000107070810 */ /* 0x000fe20007ffe0ff */
[----:B0-2---:R-:W-:Y:S06]  /*02b0*/  @!P3 EXIT ;  /* 0x000000000000b94d */ /* 0x005fec0003800000 */
[----:B------:R-:W0:Y:S01]  /*02c0*/  S2R R86, SR_TID.X ;  /* 0x0000000000567919 */ /* 0x000e220000002100 */
[----:B------:R-:W1:Y:S01]  /*02d0*/  LDC.64 R18, c[0x0][0x280] ;  /* 0x0000a000ff127b82 */ /* 0x000e620000000a00 */
[----:B------:R-:W-:Y:S01]  /*02e0*/  USHF.R.S32.HI UR12, URZ, 0x1f, UR7 ;  /* 0x0000001f3f0c7899 */ /* 0x000fe20008011407 */
[----:B------:R-:W-:Y:S01]  /*02f0*/  @!P2 IMAD.MOV R7, RZ, RZ, -R7 ;  /* 0x000000ffff07a224 */ /* 0x000fe200078e0a07 */
[----:B------:R-:W-:Y:S01]  /*0300*/  ULDC.64 UR4, c[0x0][0x288] ;  /* 0x0000a20000047ab9 */ /* 0x000fe20000000a00 */
[----:B------:R-:W-:Y:S01]  /*0310*/  ULDC.64 UR8, c[0x0][0x240] ;  /* 0x0000900000087ab9 */ /* 0x000fe20000000a00 */
[C---:B------:R-:W-:Y:S01]  /*0320*/  IMAD R0, R64.reuse, UR4, RZ ;  /* 0x0000000440007c24 */ /* 0x040fe2000f8e02ff */
[----:B------:R-:W-:Y:S01]  /*0330*/  @!P1 LOP3.LUT R7, RZ, R8, RZ, 0x33, !PT ;  /* 0x00000008ff079212 */ /* 0x000fe200078e33ff */
[----:B------:R-:W-:Y:S01]  /*0340*/  UIMAD UR6, UR12, UR8, URZ ;  /* 0x000000080c0672a4 */ /* 0x000fe2000f8e023f */
[----:B------:R-:W2:Y:S01]  /*0350*/  LDC.64 R14, c[0x0][0x2d8] ;  /* 0x0000b600ff0e7b82 */ /* 0x000ea20000000a00 */
[C---:B------:R-:W-:Y:S01]  /*0360*/  IMAD R9, R65.reuse, UR5, R0 ;  /* 0x0000000541097c24 */ /* 0x040fe2000f8e0200 */
[----:B------:R-:W-:Y:S01]  /*0370*/  SHF.R.S32.HI R5, RZ, 0x1f, R7 ;  /* 0x0000001fff057819 */ /* 0x000fe20000011407 */
[----:B------:R-:W-:Y:S01]  /*0380*/  IMAD.WIDE.U32 R2, R65, UR4, RZ ;  /* 0x0000000441027c25 */ /* 0x000fe2000f8e00ff */
[----:B------:R-:W-:Y:S01]  /*0390*/  UIMAD.WIDE.U32 UR4, UR7, UR8, URZ ;  /* 0x00000008070472a5 */ /* 0x000fe2000f8e003f */
[----:B------:R-:W3:Y:S01]  /*03a0*/  S2R R60, SR_LANEID ;  /* 0x00000000003c7919 */ /* 0x000ee20000000000 */
[----:B------:R-:W-:Y:S01]  /*03b0*/  UIMAD UR6, UR7, UR9, UR6 ;  /* 0x00000009070672a4 */ /* 0x000fe2000f8e0206 */
[----:B------:R-:W-:Y:S01]  /*03c0*/  IMAD R4, R5, R40, RZ ;  /* 0x0000002805047224 */ /* 0x000fe200078e02ff */
[----:B------:R-:W4:Y:S01]  /*03d0*/  LDC.64 R20, c[0x0][0x290] ;  /* 0x0000a400ff147b82 */ /* 0x000f220000000a00 */
[----:B------:R-:W-:Y:S01]  /*03e0*/  ULDC.64 UR8, c[0x0][0x298] ;  /* 0x0000a60000087ab9 */ /* 0x000fe20000000a00 */
[----:B------:R-:W-:Y:S01]  /*03f0*/  UIADD3 UR5, UR5, UR6, URZ ;  /* 0x0000000605057290 */ /* 0x000fe2000fffe03f */
[----:B------:R-:W-:Y:S01]  /*0400*/  IMAD R0, R64, UR8, RZ ;  /* 0x0000000840007c24 */ /* 0x000fe2000f8e02ff */
[----:B------:R-:W-:Y:S01]  /*0410*/  IADD3 R3, R3, R9, RZ ;  /* 0x0000000903037210 */ /* 0x000fe20007ffe0ff */
[----:B------:R-:W-:Y:S01]  /*0420*/  IMAD R41, R7, R41, R4 ;  /* 0x0000002907297224 */ /* 0x000fe200078e0204 */
[----:B------:R-:W-:Y:S01]  /*0430*/  MOV R56, RZ ;  /* 0x000000ff00387202 */ /* 0x000fe20000000f00 */
[C---:B------:R-:W-:Y:S01]  /*0440*/  IMAD R11, R65.reuse, UR9, R0 ;  /* 0x00000009410b7c24 */ /* 0x040fe2000f8e0200 */
[----:B------:R-:W3:Y:S01]  /*0450*/  LDC R12, c[0x0][0x214] ;  /* 0x00008500ff0c7b82 */ /* 0x000ee20000000800 */
[----:B------:R-:W-:Y:S01]  /*0460*/  IMAD.WIDE.U32 R4, R65, UR8, RZ ;  /* 0x0000000841047c25 */ /* 0x000fe2000f8e00ff */
[----:B------:R-:W-:-:S03]  /*0470*/  ULDC.64 UR8, c[0x0][0x2f0] ;  /* 0x0000bc0000087ab9 */ /* 0x000fc60000000a00 */
[----:B------:R-:W-:Y:S01]  /*0480*/  IMAD.WIDE.U32 R6, R7, R40, UR4 ;  /* 0x0000000407067e25 */ /* 0x000fe2000f8e0028 */
[----:B------:R-:W-:Y:S01]  /*0490*/  IADD3 R5, R5, R11, RZ ;  /* 0x0000000b05057210 */ /* 0x000fe20007ffe0ff */
[----:B------:R-:W-:Y:S01]  /*04a0*/  ULDC.64 UR4, c[0x0][0x230] ;  /* 0x00008c0000047ab9 */ /* 0x000fe20000000a00 */
[C---:B0-----:R-:W-:Y:S01]  /*04b0*/  LOP3.LUT R61, R86.reuse, 0x1f, RZ, 0xc0, !PT ;  /* 0x0000001f563d7812 */ /* 0x041fe200078ec0ff */
[----:B------:R-:W-:Y:S01]  /*04c0*/  IMAD.SHL.U32 R10, R86, 0x8, RZ ;  /* 0x00000008560a7824 */ /* 0x000fe200078e00ff */
[----:B--2---:R-:W-:Y:S01]  /*04d0*/  LEA R43, P0, R6, R14, 0x1 ;  /* 0x0000000e062b7211 */ /* 0x004fe200078008ff */
[C---:B-1----:R-:W-:Y:S02]  /*04e0*/  IMAD R0, R18.reuse, UR12, RZ ;  /* 0x0000000c12007c24 */ /* 0x042fe4000f8e02ff */
[----:B------:R-:W-:Y:S01]  /*04f0*/  IMAD.WIDE.U32 R8, R18, UR7, R2 ;  /* 0x0000000712087c25 */ /* 0x000fe2000f8e0002 */
[----:B------:R-:W-:Y:S02]  /*0500*/  LOP3.LUT R2, R61, 0xffffff00, R10, 0xf8, !PT ;  /* 0xffffff003d027812 */ /* 0x000fe400078ef80a */
[----:B------:R-:W-:Y:S01]  /*0510*/  IADD3 R54, R10, 0x2, RZ ;  /* 0x000000020a367810 */ /* 0x000fe20007ffe0ff */
[----:B------:R-:W-:Y:S01]  /*0520*/  IMAD.IADD R41, R7, 0x1, R41 ;  /* 0x0000000107297824 */ /* 0x000fe200078e0229 */
[----:B------:R-:W-:Y:S01]  /*0530*/  SHF.R.S32.HI R3, RZ, 0x1f, R2 ;  /* 0x0000001fff037819 */ /* 0x000fe20000011402 */
[----:B------:R-:W-:Y:S01]  /*0540*/  IMAD R13, R19, UR7, R0 ;  /* 0x00000007130d7c24 */ /* 0x000fe2000f8e0200 */
[----:B------:R-:W-:Y:S01]  /*0550*/  IADD3 R7, P1, R2, R8, RZ ;  /* 0x0000000802077210 */ /* 0x000fe20007f3e0ff */
[----:B----4-:R-:W-:Y:S01]  /*0560*/  IMAD.WIDE.U32 R4, R20, UR7, R4 ;  /* 0x0000000714047c25 */ /* 0x010fe2000f8e0004 */
[----:B------:R-:W-:-:S02]  /*0570*/  LEA.HI.X R41, R6, R15, R41, 0x1, P0 ;  /* 0x0000000f06297211 */ /* 0x000fc400000f0c29 */
[----:B------:R-:W-:Y:S01]  /*0580*/  IADD3.X R6, R3, R9, R13, P1, !PT ;  /* 0x0000000903067210 */ /* 0x000fe20000ffe40d */
[----:B------:R-:W-:Y:S01]  /*0590*/  IMAD R0, R20, UR12, RZ ;  /* 0x0000000c14007c24 */ /* 0x000fe2000f8e02ff */
[----:B------:R-:W-:Y:S01]  /*05a0*/  LEA R8, P0, R7, UR8, 0x1 ;  /* 0x0000000807087c11 */ /* 0x000fe2000f8008ff */
[----:B------:R-:W-:Y:S01]  /*05b0*/  VIADD R55, R10, 0x1 ;  /* 0x000000010a377836 */ /* 0x000fe20000000000 */
[----:B------:R-:W-:Y:S01]  /*05c0*/  IADD3 R27, P1, R2, R4, RZ ;  /* 0x00000004021b7210 */ /* 0x000fe20007f3e0ff */
[----:B------:R-:W-:Y:S01]  /*05d0*/  IMAD R11, R21, UR7, R0 ;  /* 0x00000007150b7c24 */ /* 0x000fe2000f8e0200 */
[----:B------:R-:W-:Y:S01]  /*05e0*/  LEA.HI.X R9, R7, UR9, R6, 0x1, P0 ;  /* 0x0000000907097c11 */ /* 0x000fe200080f0c06 */
[----:B------:R-:W-:Y:S01]  /*05f0*/  IMAD R4, R64, UR4, RZ ;  /* 0x0000000440047c24 */ /* 0x000fe2000f8e02ff */
[----:B------:R-:W-:Y:S01]  /*0600*/  ULDC.64 UR8, c[0x0][0x268] ;  /* 0x00009a0000087ab9 */ /* 0x000fe20000000a00 */
[----:B---3--:R-:W-:Y:S01]  /*0610*/  IMAD R0, R12, UR7, R65 ;  /* 0x000000070c007c24 */ /* 0x008fe2000f8e0241 */
[----:B------:R-:W-:Y:S01]  /*0620*/  IADD3.X R12, R3, R5, R11, P1, !PT ;  /* 0x00000005030c7210 */ /* 0x000fe20000ffe40b */
[----:B------:R-:W-:Y:S01]  /*0630*/  IMAD R6, R64, UR8, RZ ;  /* 0x0000000840067c24 */ /* 0x000fe2000f8e02ff */
[C---:B------:R-:W-:Y:S01]  /*0640*/  IADD3 R52, R10.reuse, 0x4, RZ ;  /* 0x000000040a347810 */ /* 0x040fe20007ffe0ff */
[C---:B------:R-:W-:Y:S01]  /*0650*/  IMAD R59, R65.reuse, UR5, R4 ;  /* 0x00000005413b7c24 */ /* 0x040fe2000f8e0204 */
[----:B------:R-:W-:Y:S01]  /*0660*/  IADD3 R50, R10, 0x6, RZ ;  /* 0x000000060a327810 */ /* 0x000fe20007ffe0ff */
[----:B------:R-:W-:Y:S01]  /*0670*/  IMAD.WIDE.U32 R4, R65, UR4, RZ ;  /* 0x0000000441047c25 */ /* 0x000fe2000f8e00ff */
[----:B------:R-:W-:Y:S01]  /*0680*/  ULDC.64 UR4, c[0x0][0x2f8] ;  /* 0x0000be0000047ab9 */ /* 0x000fe20000000a00 */
[----:B------:R-:W-:-:S02]  /*0690*/  LOP3.LUT R48, R2, 0x20, RZ, 0xfc, !PT ;  /* 0x0000002002307812 */ /* 0x000fc400078efcff */
[----:B------:R-:W-:Y:S01]  /*06a0*/  IMAD R57, R65, UR9, R6 ;  /* 0x0000000941397c24 */ /* 0x000fe2000f8e0206 */
[----:B------:R-:W-:Y:S01]  /*06b0*/  LEA R16, P0, R27, UR4, 0x1 ;  /* 0x000000041b107c11 */ /* 0x000fe2000f8008ff */
[----:B------:R-:W-:Y:S01]  /*06c0*/  IMAD.WIDE.U32 R6, R65, UR8, RZ ;  /* 0x0000000841067c25 */ /* 0x000fe2000f8e00ff */
[----:B------:R-:W-:Y:S01]  /*06d0*/  ULDC UR4, c[0x0][0x21c] ;  /* 0x0000870000047ab9 */ /* 0x000fe20000000800 */
[----:B------:R-:W-:Y:S02]  /*06e0*/  LOP3.LUT R47, R2, 0x40, RZ, 0xfc, !PT ;  /* 0x00000040022f7812 */ /* 0x000fe400078efcff */
[----:B------:R-:W-:Y:S01]  /*06f0*/  IMAD R0, R0, R17, RZ ;  /* 0x0000001100007224 */ /* 0x000fe200078e02ff */
[----:B------:R-:W-:Y:S01]  /*0700*/  LEA.HI.X R27, R27, UR5, R12, 0x1, P0 ;  /* 0x000000051b1b7c11 */ /* 0x000fe200080f0c0c */
[----:B------:R-:W-:Y:S01]  /*0710*/  IMAD.IADD R59, R5, 0x1, R59 ;  /* 0x00000001053b7824 */ /* 0x000fe200078e023b */
[----:B------:R-:W-:Y:S01]  /*0720*/  IADD3 R57, R7, R57, RZ ;  /* 0x0000003907397210 */ /* 0x000fe20007ffe0ff */
[----:B------:R-:W-:Y:S01]  /*0730*/  IMAD R58, R0, UR4, RZ ;  /* 0x00000004003a7c24 */ /* 0x000fe2000f8e02ff */
[----:B------:R-:W-:Y:S01]  /*0740*/  LOP3.LUT R46, R2, 0x60, RZ, 0xfc, !PT ;  /* 0x00000060022e7812 */ /* 0x000fe200078efcff */
[----:B------:R-:W-:Y:S01]  /*0750*/  VIADD R53, R10, 0x3 ;  /* 0x000000030a357836 */ /* 0x000fe20000000000 */
[----:B------:R-:W-:Y:S01]  /*0760*/  LOP3.LUT R45, R2, 0x80, RZ, 0xfc, !PT ;  /* 0x00000080022d7812 */ /* 0x000fe200078efcff */
[----:B------:R-:W-:Y:S01]  /*0770*/  VIADD R51, R10, 0x5 ;  /* 0x000000050a337836 */ /* 0x000fe20000000000 */
[----:B------:R-:W-:Y:S01]  /*0780*/  LOP3.LUT R44, R2, 0xa0, RZ, 0xfc, !PT ;  /* 0x000000a0022c7812 */ /* 0x000fe200078efcff */
[----:B------:R-:W-:Y:S01]  /*0790*/  VIADD R49, R10, 0x7 ;  /* 0x000000070a317836 */ /* 0x000fe20000000000 */
[----:B------:R-:W-:-:S02]  /*07a0*/  LOP3.LUT R42, R2, 0xc0, RZ, 0xfc, !PT ;  /* 0x000000c0022a7812 */ /* 0x000fc400078efcff */
[----:B------:R-:W-:-:S07]  /*07b0*/  LOP3.LUT R40, R2, 0xe0, RZ, 0xfc, !PT ;  /* 0x000000e002287812 */ /* 0x000fce00078efcff */
.L_x_4670:
[----:B0-----:R-:W0:Y:S01]  /*07c0*/  LDC R87, c[0x0][0x218] ;  /* 0x00008600ff577b82 */ /* 0x001e220000000800 */
        /* <DEDUP_REMOVED lines=28> */
[C---:B------:R-:W-:Y:S01]  /*0990*/  LEA.HI.SX32 R39, R60.reuse, R60, 0x1b ;  /* 0x0000003c3c277211 */ /* 0x040fe200078fdaff */
[----:B------:R-:W0:Y:S01]  /*09a0*/  S2R R19, SR_CgaCtaId ;  /* 0x0000000000137919 */ /* 0x000e220000008800 */
[C---:B------:R-:W-:Y:S01]  /*09b0*/  VIADD R23, R60.reuse, 0xa0 ;  /* 0x000000a03c177836 */ /* 0x040fe20000000000 */
[----:B------:R-:W-:-:S02]  /*09c0*/  IADD3 R25, R60, 0xc0, RZ ;  /* 0x000000c03c197810 */ /* 0x000fc40007ffe0ff */
[-C--:B------:R-:W-:Y:S02]  /*09d0*/  LEA.HI.SX32 R21, R21, R60.reuse, 0x1b ;  /* 0x0000003c15157211 */ /* 0x080fe400078fdaff */
[-C--:B------:R-:W-:Y:S02]  /*09e0*/  LEA.HI.SX32 R23, R23, R60.reuse, 0x1b ;  /* 0x0000003c17177211 */ /* 0x080fe400078fdaff */
[----:B------:R-:W-:Y:S02]  /*09f0*/  LEA.HI.SX32 R25, R25, R60, 0x1b ;  /* 0x0000003c19197211 */ /* 0x000fe400078fdaff */
[-C--:B------:R-:W-:Y:S02]  /*0a00*/  ISETP.GE.AND P6, PT, R2, R87.reuse, PT ;  /* 0x000000570200720c */ /* 0x080fe40003fc6270 */
[-C--:B------:R-:W-:Y:S02]  /*0a10*/  ISETP.GE.AND P5, PT, R48, R87.reuse, PT ;  /* 0x000000573000720c */ /* 0x080fe40003fa6270 */
[----:B------:R-:W-:-:S02]  /*0a20*/  ISETP.GE.AND P4, PT, R47, R87, PT ;  /* 0x000000572f00720c */ /* 0x000fc40003f86270 */
[-C--:B------:R-:W-:Y:S02]  /*0a30*/  ISETP.GE.AND P3, PT, R46, R87.reuse, PT ;  /* 0x000000572e00720c */ /* 0x080fe40003f66270 */
[-C--:B------:R-:W-:Y:S02]  /*0a40*/  ISETP.GE.AND P2, PT, R45, R87.reuse, PT ;  /* 0x000000572d00720c */ /* 0x080fe40003f46270 */
[-C--:B------:R-:W-:Y:S02]  /*0a50*/  ISETP.GE.AND P1, PT, R44, R87.reuse, PT ;  /* 0x000000572c00720c */ /* 0x080fe40003f26270 */
[----:B------:R-:W-:Y:S02]  /*0a60*/  ISETP.GE.AND P0, PT, R42, R87, PT ;  /* 0x000000572a00720c */ /* 0x000fe40003f06270 */
[----:B0-----:R-:W-:Y:S02]  /*0a70*/  LEA R88, R19, R88, 0x18 ;  /* 0x0000005813587211 */ /* 0x001fe400078ec0ff */
[----:B------:R-:W-:-:S02]  /*0a80*/  IADD3 R19, R60, 0x20, RZ ;  /* 0x000000203c137810 */ /* 0x000fc40007ffe0ff */
[----:B------:R-:W-:Y:S01]  /*0a90*/  LEA R37, R21, R88, 0x1 ;  /* 0x0000005815257211 */ /* 0x000fe200078e08ff */
[--C-:B------:R-:W-:Y:S01]  /*0aa0*/  IMAD R33, R25, 0x2, R88.reuse ;  /* 0x0000000219217824 */ /* 0x100fe200078e0258 */
[----:B------:R-:W-:Y:S02]  /*0ab0*/  LEA.HI.SX32 R19, R19, R60, 0x1b ;  /* 0x0000003c13137211 */ /* 0x000fe400078fdaff */
[-C--:B------:R-:W-:Y:S02]  /*0ac0*/  LEA R39, R39, R88.reuse, 0x1 ;  /* 0x0000005827277211 */ /* 0x080fe400078e08ff */
[C---:B------:R-:W-:Y:S01]  /*0ad0*/  IADD3 R21, R60.reuse, 0x80, RZ ;  /* 0x000000803c157810 */ /* 0x040fe20007ffe0ff */
[----:B------:R-:W-:Y:S01]  /*0ae0*/  IMAD R38, R19, 0x2, R88 ;  /* 0x0000000213267824 */ /* 0x000fe200078e0258 */
[----:B------:R-:W-:Y:S01]  /*0af0*/  LEA R34, R23, R88, 0x1 ;  /* 0x0000005817227211 */ /* 0x000fe200078e08ff */
[----:B------:R-:W-:Y:S01]  /*0b00*/  VIADD R19, R60, 0x60 ;  /* 0x000000603c137836 */ /* 0x000fe20000000000 */
[----:B------:R-:W-:-:S04]  /*0b10*/  LEA.HI.SX32 R21, R21, R60, 0x1b ;  /* 0x0000003c15157211 */ /* 0x000fc800078fdaff */
[----:B------:R-:W-:Y:S01]  /*0b20*/  LEA.HI.SX32 R19, R19, R60, 0x1b ;  /* 0x0000003c13137211 */ /* 0x000fe200078fdaff */
[----:B------:R-:W-:Y:S01]  /*0b30*/  IMAD R35, R21, 0x2, R88 ;  /* 0x0000000215237824 */ /* 0x000fe200078e0258 */
[----:B------:R-:W-:-:S03]  /*0b40*/  PRMT R21, RZ, 0x7610, R21 ;  /* 0x00007610ff157816 */ /* 0x000fc60000000015 */
[----:B------:R-:W-:Y:S01]  /*0b50*/  IMAD R36, R19, 0x2, R88 ;  /* 0x0000000213247824 */ /* 0x000fe200078e0258 */
[----:B------:R-:W-:-:S04]  /*0b60*/  IADD3 R19, R60, 0xe0, RZ ;  /* 0x000000e03c137810 */ /* 0x000fc80007ffe0ff */
[----:B------:R-:W-:-:S05]  /*0b70*/  LEA.HI.SX32 R19, R19, R60, 0x1b ;  /* 0x0000003c13137211 */ /* 0x000fca00078fdaff */
[----:B------:R-:W-:Y:S01]  /*0b80*/  IMAD R32, R19, 0x2, R88 ;  /* 0x0000000213207824 */ /* 0x000fe200078e0258 */
        /* <DEDUP_REMOVED lines=8> */
[----:B0-----:R-:W-:-:S04]  /*0c10*/  SHF.L.U32 R0, R60, 0x3, RZ ;  /* 0x000000033c007819 */ /* 0x001fc800000006ff */
[----:B------:R-:W-:Y:S01]  /*0c20*/  LEA.HI.SX32 R31, R0, R0, 0x1b ;  /* 0x00000000001f7211 */ /* 0x000fe200078fdaff */
[----:B------:R-:W-:Y:S01]  /*0c30*/  STS.U16 [R36+0xc0], R13 ;  /* 0x0000c00d24007388 */ /* 0x000fe20000000400 */
[----:B------:R-:W-:Y:S01]  /*0c40*/  PRMT R0, RZ, 0x7610, R0 ;  /* 0x00007610ff007816 */ /* 0x000fe20000000000 */
[----:B-1----:R-:W-:Y:S01]  /*0c50*/  IMAD.MOV.U32 R11, RZ, RZ, R27 ;  /* 0x000000ffff0b7224 */ /* 0x002fe200078e001b */
[----:B------:R-:W-:Y:S01]  /*0c60*/  LEA R31, R31, R88, 0x1 ;  /* 0x000000581f1f7211 */ /* 0x000fe200078e08ff */
[----:B------:R-:W-:Y:S01]  /*0c70*/  STS.U16 [R35+0x100], R12 ;  /* 0x0001000c23007388 */ /* 0x000fe20000000400 */
[----:B--2---:R-:W-:-:S03]  /*0c80*/  MOV R10, R16 ;  /* 0x00000010000a7202 */ /* 0x004fc60000000f00 */
        /* <DEDUP_REMOVED lines=44> */
[----:B-----5:R-:W-:Y:S01]  /*0f50*/  FADD.FTZ R30, R25, R62 ;  /* 0x0000003e191e7221 */ /* 0x020fe20000010000 */
[----:B--2---:R-:W-:Y:S02]  /*0f60*/  SHF.L.U32 R27, R28, 0x10, RZ ;  /* 0x000000101c1b7819 */ /* 0x004fe400000006ff */
[----:B---3--:R-:W-:Y:S02]  /*0f70*/  SHF.L.U32 R21, R21, 0x10, RZ ;  /* 0x0000001015157819 */ /* 0x008fe400000006ff */
[----:B------:R-:W-:Y:S02]  /*0f80*/  FSETP.GTU.FTZ.AND P2, PT, R30, 20, PT ;  /* 0x41a000001e00780b */ /* 0x000fe40003f5c000 */
[----:B----4-:R-:W-:Y:S02]  /*0f90*/  SHF.L.U32 R23, R23, 0x10, RZ ;  /* 0x0000001017177819 */ /* 0x010fe400000006ff */
[----:B------:R-:W-:Y:S01]  /*0fa0*/  ISETP.EQ.OR P4, PT, RZ, UR4, P2 ;  /* 0x00000004ff007c0c */ /* 0x000fe20009782670 */
[----:B0-----:R-:W-:-:S02]  /*0fb0*/  IMAD.U32 R67, R0, 0x10000, RZ ;  /* 0x0001000000437824 */ /* 0x001fc400078e00ff */
[--C-:B------:R-:W-:Y:S01]  /*0fc0*/  FADD.FTZ R25, R23, R62.reuse ;  /* 0x0000003e17197221 */ /* 0x100fe20000010000 */
[----:B------:R-:W-:Y:S02]  /*0fd0*/  IMAD.U32 R69, R29, 0x10000, RZ ;  /* 0x000100001d457824 */ /* 0x000fe400078e00ff */
[--C-:B------:R-:W-:Y:S01]  /*0fe0*/  FADD.FTZ R29, R27, R62.reuse ;  /* 0x0000003e1b1d7221 */ /* 0x100fe20000010000 */
[--C-:B------:R-:W-:Y:S01]  /*0ff0*/  FADD.FTZ R27, R21, R62.reuse ;  /* 0x0000003e151b7221 */ /* 0x100fe20000010000 */
[--C-:B------:R-:W-:Y:S01]  /*1000*/  FADD.FTZ R28, R67, R62.reuse ;  /* 0x0000003e431c7221 */ /* 0x100fe20000010000 */
        /* <DEDUP_REMOVED lines=43> */
.L_x_4649:
[----:B------:R-:W-:Y:S05]  /*12c0*/  BSYNC B0 ;  /* 0x0000000000007941 */ /* 0x000fea0003800000 */
.L_x_4648:
        /* <DEDUP_REMOVED lines=41> */
.L_x_4651:
[----:B------:R-:W-:Y:S05]  /*1560*/  BSYNC B0 ;  /* 0x0000000000007941 */ /* 0x000fea0003800000 */
.L_x_4650:
        /* <DEDUP_REMOVED lines=33> */
.L_x_4653:
[----:B------:R-:W-:Y:S05]  /*1780*/  BSYNC B0 ;  /* 0x0000000000007941 */ /* 0x000fea0003800000 */
.L_x_4652:
        /* <DEDUP_REMOVED lines=33> */
.L_x_4655:
[----:B------:R-:W-:Y:S05]  /*19a0*/  BSYNC B0 ;  /* 0x0000000000007941 */ /* 0x000fea0003800000 */
.L_x_4654:
        /* <DEDUP_REMOVED lines=33> */
.L_x_4657:
[----:B------:R-:W-:Y:S05]  /*1bc0*/  BSYNC B0 ;  /* 0x0000000000007941 */ /* 0x000fea0003800000 */
.L_x_4656:
        /* <DEDUP_REMOVED lines=33> */
.L_x_4659:
[----:B------:R-:W-:Y:S05]  /*1de0*/  BSYNC B0 ;  /* 0x0000000000007941 */ /* 0x000fea0003800000 */
.L_x_4658:
        /* <DEDUP_REMOVED lines=33> */
.L_x_4661:
[----:B------:R-:W-:Y:S05]  /*2000*/  BSYNC B0 ;  /* 0x0000000000007941 */ /* 0x000fea0003800000 */
.L_x_4660:
        /* <DEDUP_REMOVED lines=33> */
.L_x_4663:
[----:B------:R-:W-:Y:S05]  /*2220*/  BSYNC B0 ;  /* 0x0000000000007941 */ /* 0x000fea0003800000 */
.L_x_4662:
        /* <DEDUP_REMOVED lines=29> */
[----:B------:R-:W-:Y:S01]  /*2400*/  ISETP.GE.AND P1, PT, R2, R87, PT ;  /* 0x000000570200720c */ /* 0x000fe20003f26270 */
[----:B------:R-:W-:Y:S01]  /*2410*/  FMUL.FTZ R68, R68, R25 ;  /* 0x0000001944447220 */ /* 0x000fe20000410000 */
[----:B------:R-:W-:Y:S01]  /*2420*/  ISETP.EQ.OR P0, PT, R56, RZ, P0 ;  /* 0x000000ff3800720c */ /* 0x000fe20000702670 */
[----:B------:R-:W-:Y:S01]  /*2430*/  FMUL.FTZ R66, R66, R0 ;  /* 0x0000000042427220 */ /* 0x000fe20000410000 */
[----:B------:R-:W-:Y:S01]  /*2440*/  MOV R69, R87 ;  /* 0x0000005700457202 */ /* 0x000fe20000000f00 */
[----:B------:R-:W-:Y:S01]  /*2450*/  ULDC UR6, c[0x0][0x21c] ;  /* 0x0000870000067ab9 */ /* 0x000fe20000000800 */
[----:B------:R-:W2:Y:S01]  /*2460*/  LDC.64 R12, c[0x0][0x2d0] ;  /* 0x0000b400ff0c7b82 */ /* 0x000ea20000000a00 */
[----:B------:R-:W-:Y:S01]  /*2470*/  ULDC.64 UR4, c[0x0][0x238] ;  /* 0x00008e0000047ab9 */ /* 0x000fe20000000a00 */
[----:B------:R-:W-:Y:S01]  /*2480*/  ULDC.64 UR8, c[0x0][0x250] ;  /* 0x0000940000087ab9 */ /* 0x000fe20000000a00 */
[----:B------:R-:W-:-:S05]  /*2490*/  ULDC.64 UR14, c[0x0][0x270] ;  /* 0x00009c00000e7ab9 */ /* 0x000fca0000000a00 */
[----:B------:R-:W3:Y:S08]  /*24a0*/  LDC.64 R14, c[0x0][0x2e0] ;  /* 0x0000b800ff0e7b82 */ /* 0x000ef00000000a00 */
[----:B------:R-:W4:Y:S02]  /*24b0*/  LDC.64 R16, c[0x0][0x310] ;  /* 0x0000c400ff107b82 */ /* 0x000f240000000a00 */
.L_x_4667:
[----:B------:R-:W-:Y:S01]  /*24c0*/  SHF.R.S32.HI R95, RZ, 0x1f, R67 ;  /* 0x0000001fff5f7819 */ /* 0x000fe20000011443 */
[----:B------:R-:W-:Y:S01]  /*24d0*/  IMAD.WIDE.U32 R20, R67, UR8, R2 ;  /* 0x0000000843147c25 */ /* 0x000fe2000f8e0002 */
[-C--:B------:R-:W-:Y:S02]  /*24e0*/  ISETP.GE.AND P2, PT, R48, R69.reuse, PT ;  /* 0x000000453000720c */ /* 0x080fe40003f46270 */
[----:B------:R-:W-:Y:S01]  /*24f0*/  ISETP.GE.AND P6, PT, R47, R69, PT ;  /* 0x000000452f00720c */ /* 0x000fe20003fc6270 */
[----:B0-----:R-:W-:Y:S01]  /*2500*/  IMAD R18, R95, UR8, RZ ;  /* 0x000000085f127c24 */ /* 0x001fe2000f8e02ff */
[----:B------:R-:W-:Y:S02]  /*2510*/  PRMT R87, RZ, 0x7610, R87 ;  /* 0x00007610ff577816 */ /* 0x000fe40000000057 */
[----:B------:R-:W-:Y:S01]  /*2520*/  PRMT R90, RZ, 0x7610, R90 ;  /* 0x00007610ff5a7816 */ /* 0x000fe2000000005a */
[----:B------:R-:W-:Y:S01]  /*2530*/  IMAD R19, R67, UR9, R18 ;  /* 0x0000000943137c24 */ /* 0x000fe2000f8e0212 */
[----:B------:R-:W-:-:S02]  /*2540*/  LEA R18, P3, R20, R43, 0x1 ;  /* 0x0000002b14127211 */ /* 0x000fc400078608ff */
[----:B------:R-:W-:Y:S01]  /*2550*/  ISETP.GE.AND P5, PT, R46, R69, PT ;  /* 0x000000452e00720c */ /* 0x000fe20003fa6270 */
[----:B------:R-:W-:Y:S01]  /*2560*/  IMAD.IADD R19, R21, 0x1, R19 ;  /* 0x0000000115137824 */ /* 0x000fe200078e0213 */
[----:B------:R-:W-:Y:S01]  /*2570*/  MOV R21, R59 ;  /* 0x0000003b00157202 */ /* 0x000fe20000000f00 */
[----:B------:R-:W-:Y:S01]  /*2580*/  IMAD R22, R95, UR4, RZ ;  /* 0x000000045f167c24 */ /* 0x000fe2000f8e02ff */
[----:B------:R-:W-:Y:S02]  /*2590*/  ISETP.GE.AND P4, PT, R45, R69, PT ;  /* 0x000000452d00720c */ /* 0x000fe40003f86270 */
[----:B------:R-:W-:Y:S02]  /*25a0*/  LEA.HI.X R19, R20, R41, R19, 0x1, P3 ;  /* 0x0000002914137211 */ /* 0x000fe400018f0c13 */
[----:B------:R-:W-:Y:S02]  /*25b0*/  MOV R20, R4 ;  /* 0x0000000400147202 */ /* 0x000fe40000000f00 */
[-C--:B------:R-:W-:Y:S01]  /*25c0*/  ISETP.GE.AND P3, PT, R44, R69.reuse, PT ;  /* 0x000000452c00720c */ /* 0x080fe20003f66270 */
[----:B------:R-:W3:Y:S01]  /*25d0*/  @!P2 LDG.E.U16 R87, desc[UR10][R18.64+0x40] ;  /* 0x0000400a1257a981 */ /* 0x000ee2000c1e1500 */
[-C--:B------:R-:W-:Y:S01]  /*25e0*/  ISETP.GE.AND P2, PT, R42, R69.reuse, PT ;  /* 0x000000452a00720c */ /* 0x080fe20003f46270 */
[C---:B------:R-:W-:Y:S01]  /*25f0*/  IMAD.WIDE.U32 R20, R67.reuse, UR4, R20 ;  /* 0x0000000443147c25 */ /* 0x040fe2000f8e0014 */
[----:B------:R-:W-:Y:S01]  /*2600*/  PRMT R88, RZ, 0x7610, R88 ;  /* 0x00007610ff587816 */ /* 0x000fe20000000058 */
[----:B------:R-:W4:Y:S01]  /*2610*/  @!P6 LDG.E.U16 R90, desc[UR10][R18.64+0x80] ;  /* 0x0000800a125ae981 */ /* 0x000f22000c1e1500 */
[----:B------:R-:W-:Y:S01]  /*2620*/  ISETP.GE.AND P6, PT, R40, R69, PT ;  /* 0x000000452800720c */ /* 0x000fe20003fc6270 */
[----:B------:R-:W-:Y:S01]  /*2630*/  IMAD R23, R67, UR5, R22 ;  /* 0x0000000543177c24 */ /* 0x000fe2000f8e0216 */
[----:B------:R-:W-:-:S02]  /*2640*/  PRMT R89, RZ, 0x7610, R89 ;  /* 0x00007610ff597816 */ /* 0x000fc40000000059 */
[----:B------:R-:W-:Y:S01]  /*2650*/  PRMT R92, RZ, 0x7610, R92 ;  /* 0x00007610ff5c7816 */ /* 0x000fe2000000005c */
[----:B------:R-:W-:Y:S01]  /*2660*/  IMAD.IADD R23, R21, 0x1, R23 ;  /* 0x0000000115177824 */ /* 0x000fe200078e0217 */
[----:B------:R-:W-:Y:S01]  /*2670*/  PRMT R21, RZ, 0x7610, R21 ;  /* 0x00007610ff157816 */ /* 0x000fe20000000015 */
[----:B------:R-:W3:Y:S01]  /*2680*/  @!P1 LDG.E.U16 R88, desc[UR10][R18.64] ;  /* 0x0000000a12589981 */ /* 0x000ee2000c1e1500 */
[----:B------:R-:W-:Y:S02]  /*2690*/  PRMT R94, RZ, 0x7610, R94 ;  /* 0x00007610ff5e7816 */ /* 0x000fe4000000005e */
[----:B------:R-:W-:Y:S01]  /*26a0*/  PRMT R91, RZ, 0x7610, R91 ;  /* 0x00007610ff5b7816 */ /* 0x000fe2000000005b */
[----:B------:R-:W4:Y:S01]  /*26b0*/  @!P5 LDG.E.U16 R89, desc[UR10][R18.64+0xc0] ;  /* 0x0000c00a1259d981 */ /* 0x000f22000c1e1500 */
[----:B--2---:R-:W-:-:S03]  /*26c0*/  LEA R22, P5, R20, R12, 0x2 ;  /* 0x0000000c14167211 */ /* 0x004fc600078a10ff */
[----:B------:R-:W2:Y:S04]  /*26d0*/  @!P4 LDG.E.U16 R92, desc[UR10][R18.64+0x100] ;  /* 0x0001000a125cc981 */ /* 0x000ea8000c1e1500 */
[----:B------:R-:W2:Y:S04]  /*26e0*/  @!P3 LDG.E.U16 R21, desc[UR10][R18.64+0x140] ;  /* 0x0001400a1215b981 */ /* 0x000ea8000c1e1500 */
[----:B------:R-:W2:Y:S04]  /*26f0*/  @!P2 LDG.E.U16 R94, desc[UR10][R18.64+0x180] ;  /* 0x0001800a125ea981 */ /* 0x000ea8000c1e1500 */
[----:B------:R0:W2:Y:S01]  /*2700*/  @!P6 LDG.E.U16 R91, desc[UR10][R18.64+0x1c0] ;  /* 0x0001c00a125be981 */ /* 0x0000a2000c1e1500 */
[----:B------:R-:W-:-:S05]  /*2710*/  LEA.HI.X R23, R20, R13, R23, 0x2, P5 ;  /* 0x0000000d14177211 */ /* 0x000fca00028f1417 */
[----:B------:R1:W2:Y:S01]  /*2720*/  LDG.E R22, desc[UR10][R22.64] ;  /* 0x0000000a16167981 */ /* 0x0002a2000c1e1900 */
[----:B------:R-:W-:Y:S01]  /*2730*/  IMAD R20, R95, UR14, RZ ;  /* 0x0000000e5f147c24 */ /* 0x000fe2000f8e02ff */
[----:B0-----:R-:W-:Y:S02]  /*2740*/  MOV R18, R6 ;  /* 0x0000000600127202 */ /* 0x001fe40000000f00 */
[----:B------:R-:W-:Y:S01]  /*2750*/  MOV R19, R57 ;  /* 0x0000003900137202 */ /* 0x000fe20000000f00 */
[----:B------:R-:W0:Y:S02]  /*2760*/  S2R R86, SR_TID.X ;  /* 0x0000000000567919 */ /* 0x000e240000002100 */
[----:B------:R-:W-:Y:S01]  /*2770*/  IMAD.WIDE.U32 R18, R67, UR14, R18 ;  /* 0x0000000e43127c25 */ /* 0x000fe2000f8e0012 */
[----:B0-----:R-:W-:Y:S01]  /*2780*/  SHF.L.U32 R102, R86, 0x3, RZ ;  /* 0x0000000356667819 */ /* 0x001fe200000006ff */
[----:B------:R-:W0:Y:S01]  /*2790*/  S2R R105, SR_CgaCtaId ;  /* 0x0000000000697919 */ /* 0x000e220000008800 */
[----:B---3--:R-:W-:Y:S04]  /*27a0*/  STS.U16 [R39], R88 ;  /* 0x0000005827007388 */ /* 0x008fe80000000400 */
[----:B------:R-:W-:Y:S04]  /*27b0*/  STS.U16 [R38+0x40], R87 ;  /* 0x0000405726007388 */ /* 0x000fe80000000400 */
[----:B----4-:R-:W-:Y:S04]  /*27c0*/  STS.U16 [R37+0x80], R90 ;  /* 0x0000805a25007388 */ /* 0x010fe80000000400 */
[----:B------:R-:W-:Y:S04]  /*27d0*/  STS.U16 [R36+0xc0], R89 ;  /* 0x0000c05924007388 */ /* 0x000fe80000000400 */
[----:B--2---:R-:W-:Y:S04]  /*27e0*/  STS.U16 [R35+0x100], R92 ;  /* 0x0001005c23007388 */ /* 0x004fe80000000400 */
[----:B------:R2:W-:Y:S04]  /*27f0*/  STS.U16 [R34+0x140], R21 ;  /* 0x0001401522007388 */ /* 0x0005e80000000400 */
[----:B------:R-:W-:Y:S04]  /*2800*/  STS.U16 [R33+0x180], R94 ;  /* 0x0001805e21007388 */ /* 0x000fe80000000400 */
[----:B------:R3:W-:Y:S01]  /*2810*/  STS.U16 [R32+0x1c0], R91 ;  /* 0x0001c05b20007388 */ /* 0x0007e20000000400 */
[----:B------:R-:W-:-:S03]  /*2820*/  NOP ;  /* 0x0000000000007918 */ /* 0x000fc60000000000 */
[----:B-1----:R-:W1:Y:S04]  /*2830*/  LDS.U16 R23, [R31] ;  /* 0x000000001f177984 */ /* 0x002e680000000400 */
[----:B------:R-:W4:Y:S01]  /*2840*/  LDS.U16 R88, [R31+0x2] ;  /* 0x000002001f587984 */ /* 0x000f220000000400 */
[----:B--2---:R-:W-:-:S03]  /*2850*/  IMAD R21, R67, UR15, R20 ;  /* 0x0000000f43157c24 */ /* 0x004fc6000f8e0214 */
[----:B------:R-:W2:Y:S01]  /*2860*/  LDS.U16 R89, [R31+0x4] ;  /* 0x000004001f597984 */ /* 0x000ea20000000400 */
[----:B------:R-:W-:Y:S01]  /*2870*/  FMUL.FTZ R93, R22, 1.4426950216293334961 ;  /* 0x3fb8aa3b165d7820 */ /* 0x000fe20000410000 */
[----:B------:R-:W-:Y:S01]  /*2880*/  IMAD.IADD R19, R19, 0x1, R21 ;  /* 0x0000000113137824 */ /* 0x000fe200078e0215 */
[C---:B------:R-:W-:Y:S01]  /*2890*/  LEA R20, P2, R18.reuse, R14, 0x2 ;  /* 0x0000000e12147211 */ /* 0x040fe200078410ff */
[----:B------:R-:W0:Y:S01]  /*28a0*/  LDS.U16 R95, [R31+0x6] ;  /* 0x000006001f5f7984 */ /* 0x000e220000000400 */
[C---:B------:R-:W-:Y:S02]  /*28b0*/  FMUL.FTZ R22, R93.reuse, R30 ;  /* 0x0000001e5d167220 */ /* 0x040fe40000410000 */
[----:B------:R-:W-:Y:S01]  /*28c0*/  LEA.HI.X R21, R18, R15, R19, 0x2, P2 ;  /* 0x0000000f12157211 */ /* 0x000fe200010f1413 */
[----:B------:R-:W0:Y:S01]  /*28d0*/  LDS.U16 R100, [R31+0x8] ;  /* 0x000008001f647984 */ /* 0x000e220000000400 */
[C---:B------:R-:W-:Y:S01]  /*28e0*/  FMUL.FTZ R19, R93.reuse, R27 ;  /* 0x0000001b5d137220 */ /* 0x040fe20000410000 */
[----:B------:R3:W4:Y:S02]  /*28f0*/  MUFU.EX2 R92, R22 ;  /* 0x00000016005c7308 */ /* 0x0007240000000800 */
[C---:B---3--:R-:W-:Y:S01]  /*2900*/  FMUL.FTZ R91, R93.reuse, R29 ;  /* 0x0000001d5d5b7220 */ /* 0x048fe20000410000 */
[----:B------:R-:W-:Y:S01]  /*2910*/  FMUL.FTZ R18, R93, R28 ;  /* 0x0000001c5d127220 */ /* 0x000fe20000410000 */
[----:B------:R-:W-:-:S02]  /*2920*/  IMAD R87, R56, -0x100, R77 ;  /* 0xffffff0038577824 */ /* 0x000fc400078e024d */
[----:B------:R-:W-:Y:S01]  /*2930*/  FMUL.FTZ R97, R93, R25 ;  /* 0x000000195d617220 */ /* 0x000fe20000410000 */
[----:B------:R3:W5:Y:S04]  /*2940*/  LDG.E R90, desc[UR10][R20.64] ;  /* 0x0000000a145a7981 */ /* 0x000768000c1e1900 */
[----:B------:R-:W0:Y:S01]  /*2950*/  LDS.U16 R22, [R31+0xa] ;  /* 0x00000a001f167984 */ /* 0x000e220000000400 */
[----:B------:R3:W-:Y:S03]  /*2960*/  MUFU.EX2 R99, R19 ;  /* 0x0000001300637308 */ /* 0x0007e60000000800 */
[----:B---3--:R-:W3:Y:S05]  /*2970*/  LDS.U16 R19, [R31+0xc] ;  /* 0x00000c001f137984 */ /* 0x008eea0000000400 */
[----:B------:R1:W-:Y:S08]  /*2980*/  MUFU.EX2 R96, R18 ;  /* 0x0000001200607308 */ /* 0x0003f00000000800 */
[----:B------:R-:W0:Y:S01]  /*2990*/  MUFU.EX2 R91, R91 ;  /* 0x0000005b005b7308 */ /* 0x000e220000000800 */
[----:B-1----:R-:W1:Y:S01]  /*29a0*/  LDS.U16 R18, [R31+0xe] ;  /* 0x00000e001f127984 */ /* 0x002e620000000400 */
[----:B------:R-:W-:-:S02]  /*29b0*/  SHF.L.U32 R23, R23, 0x10, RZ ;  /* 0x0000001017177819 */ /* 0x000fc400000006ff */
[-C--:B------:R-:W-:Y:S02]  /*29c0*/  ISETP.GE.U32.AND P3, PT, R102, R87.reuse, PT ;  /* 0x000000576600720c */ /* 0x080fe40003f66070 */
[----:B------:R-:W-:Y:S01]  /*29d0*/  ISETP.GE.U32.AND P6, PT, R55, R87, PT ;  /* 0x000000573700720c */ /* 0x000fe20003fc6070 */
[C---:B------:R-:W-:Y:S01]  /*29e0*/  FMUL.FTZ R21, R93.reuse, R24 ;  /* 0x000000185d157220 */ /* 0x040fe20000410000 */
[----:B----4-:R-:W-:Y:S02]  /*29f0*/  IMAD.U32 R88, R88, 0x10000, RZ ;  /* 0x0001000058587824 */ /* 0x010fe400078e00ff */
[----:B------:R-:W-:Y:S01]  /*2a00*/  FMUL.FTZ R94, R93, R26 ;  /* 0x0000001a5d5e7220 */ /* 0x000fe20000410000 */
[----:B------:R-:W-:Y:S01]  /*2a10*/  FMUL.FTZ R23, R72, R23 ;  /* 0x0000001748177220 */ /* 0x000fe20000410000 */
[----:B------:R-:W-:Y:S01]  /*2a20*/  ISETP.GE.U32.AND P5, PT, R54, R87, PT ;  /* 0x000000573600720c */ /* 0x000fe20003fa6070 */
[----:B------:R-:W4:Y:S01]  /*2a30*/  MUFU.EX2 R97, R97 ;  /* 0x0000006100617308 */ /* 0x000f220000000800 */
[----:B------:R-:W-:Y:S01]  /*2a40*/  FSEL R92, R92, 1, !P3 ;  /* 0x3f8000005c5c7808 */ /* 0x000fe20005800000 */
[----:B------:R-:W-:Y:S01]  /*2a50*/  FMUL.FTZ R88, R71, R88 ;  /* 0x0000005847587220 */ /* 0x000fe20000410000 */
[----:B--2---:R-:W-:-:S02]  /*2a60*/  SHF.L.U32 R20, R89, 0x10, RZ ;  /* 0x0000001059147819 */ /* 0x004fc400000006ff */
[----:B0-----:R-:W-:-:S03]  /*2a70*/  FSEL R91, R91, 1, !P6 ;  /* 0x3f8000005b5b7808 */ /* 0x001fc60007000000 */
[----:B------:R0:W2:Y:S01]  /*2a80*/  MUFU.EX2 R101, R21 ;  /* 0x0000001500657308 */ /* 0x0000a20000000800 */
[----:B------:R-:W-:Y:S01]  /*2a90*/  FSEL R89, R23, RZ, !P3 ;  /* 0x000000ff17597208 */ /* 0x000fe20005800000 */
[----:B------:R-:W-:Y:S01]  /*2aa0*/  FMUL.FTZ R23, R92, R91 ;  /* 0x0000005b5c177220 */ /* 0x000fe20000410000 */
[----:B------:R-:W-:Y:S01]  /*2ab0*/  FSEL R96, R96, 1, !P5 ;  /* 0x3f80000060607808 */ /* 0x000fe20006800000 */
[----:B------:R-:W-:-:S04]  /*2ac0*/  FMUL.FTZ R20, R73, R20 ;  /* 0x0000001449147220 */ /* 0x000fc80000410000 */
[----:B------:R3:W1:Y:S01]  /*2ad0*/  MUFU.EX2 R98, R94 ;  /* 0x0000005e00627308 */ /* 0x0006620000000800 */
[----:B0-----:R-:W-:Y:S01]  /*2ae0*/  SHF.L.U32 R21, R95, 0x10, RZ ;  /* 0x000000105f157819 */ /* 0x001fe200000006ff */
[----:B------:R-:W-:Y:S01]  /*2af0*/  FMUL.FTZ R102, R96, R23 ;  /* 0x0000001760667220 */ /* 0x000fe20000410000 */
[----:B------:R-:W-:Y:S01]  /*2b00*/  IMAD.U32 R23, R100, 0x10000, RZ ;  /* 0x0001000064177824 */ /* 0x000fe200078e00ff */
[----:B------:R-:W-:Y:S02]  /*2b10*/  ISETP.GE.U32.AND P2, PT, R53, R87, PT ;  /* 0x000000573500720c */ /* 0x000fe40003f46070 */
[----:B---3--:R-:W-:Y:S01]  /*2b20*/  FSEL R94, R88, RZ, !P6 ;  /* 0x000000ff585e7208 */ /* 0x008fe20007000000 */
[----:B------:R-:W-:Y:S01]  /*2b30*/  FMUL.FTZ R88, R93, R0 ;  /* 0x000000005d587220 */ /* 0x000fe20000410000 */
[----:B------:R-:W-:Y:S01]  /*2b40*/  FSEL R93, R20, RZ, !P5 ;  /* 0x000000ff145d7208 */ /* 0x000fe20006800000 */
[----:B------:R-:W-:Y:S02]  /*2b50*/  FMUL.FTZ R100, R70, R21 ;  /* 0x0000001546647220 */ /* 0x000fe40000410000 */
[----:B------:R0:W3:Y:S01]  /*2b60*/  MUFU.EX2 R20, R88 ;  /* 0x0000005800147308 */ /* 0x0000e20000000800 */
[----:B------:R-:W-:Y:S01]  /*2b70*/  ISETP.GE.U32.AND P3, PT, R51, R87, PT ;  /* 0x000000573300720c */ /* 0x000fe20003f66070 */
[----:B------:R-:W-:Y:S01]  /*2b80*/  FMUL.FTZ R23, R74, R23 ;  /* 0x000000174a177220 */ /* 0x000fe20000410000 */
[----:B------:R-:W-:-:S02]  /*2b90*/  SHF.L.U32 R21, R22, 0x10, RZ ;  /* 0x0000001016157819 */ /* 0x000fc400000006ff */
[----:B------:R-:W-:Y:S01]  /*2ba0*/  ISETP.GE.U32.AND P6, PT, R50, R87, PT ;  /* 0x000000573200720c */ /* 0x000fe20003fc6070 */
[----:B0-----:R-:W-:Y:S01]  /*2bb0*/  FFMA.FTZ R88, R89, R91, R94 ;  /* 0x0000005b59587223 */ /* 0x001fe2000001005e */
[----:B------:R-:W-:Y:S02]  /*2bc0*/  ISETP.GE.U32.AND P4, PT, R52, R87, PT ;  /* 0x000000573400720c */ /* 0x000fe40003f86070 */
[----:B------:R-:W-:Y:S01]  /*2bd0*/  FSEL R99, R99, 1, !P2 ;  /* 0x3f80000063637808 */ /* 0x000fe20005000000 */
[----:B------:R-:W-:Y:S01]  /*2be0*/  FFMA.FTZ R88, R96, R88, R93 ;  /* 0x0000005860587223 */ /* 0x000fe2000001005d */
[----:B------:R-:W-:Y:S01]  /*2bf0*/  FSEL R100, R100, RZ, !P2 ;  /* 0x000000ff64647208 */ /* 0x000fe20005000000 */
[----:B------:R-:W-:Y:S01]  /*2c00*/  FMUL.FTZ R21, R68, R21 ;  /* 0x0000001544157220 */ /* 0x000fe20000410000 */
[----:B----4-:R-:W-:Y:S02]  /*2c10*/  FSEL R95, R97, 1, !P3 ;  /* 0x3f800000615f7808 */ /* 0x010fe40005800000 */
[----:B------:R-:W-:-:S02]  /*2c20*/  SHF.L.U32 R22, R19, 0x10, RZ ;  /* 0x0000001013167819 */ /* 0x000fc400000006ff */
[----:B--2---:R-:W-:Y:S01]  /*2c30*/  FSEL R97, R101, 1, !P6 ;  /* 0x3f80000065617808 */ /* 0x004fe20007000000 */
[----:B------:R-:W-:Y:S01]  /*2c40*/  FFMA.FTZ R88, R99, R88, R100 ;  /* 0x0000005863587223 */ /* 0x000fe20000010064 */
[----:B-1----:R-:W-:Y:S02]  /*2c50*/  FSEL R98, R98, 1, !P4 ;  /* 0x3f80000062627808 */ /* 0x002fe40006000000 */
        /* <DEDUP_REMOVED lines=8> */
[----:B------:R-:W-:Y:S01]  /*2ce0*/  ISETP.GE.U32.AND P5, PT, R49, R87, PT ;  /* 0x000000573100720c */ /* 0x000fe20003fa6070 */
[C---:B------:R-:W-:Y:S01]  /*2cf0*/  FFMA.FTZ R88, R95.reuse, R88, R102 ;  /* 0x000000585f587223 */ /* 0x040fe20000010066 */
[----:B------:R-:W-:Y:S01]  /*2d00*/  FSEL R104, R22, RZ, !P6 ;  /* 0x000000ff16687208 */ /* 0x000fe20007000000 */
[----:B------:R-:W-:Y:S01]  /*2d10*/  FMUL.FTZ R18, R95, R18 ;  /* 0x000000125f127220 */ /* 0x000fe20000410000 */
[----:B---3--:R-:W-:-:S02]  /*2d20*/  FSEL R103, R20, 1, !P5 ;  /* 0x3f80000014677808 */ /* 0x008fc40006800000 */
        /* <DEDUP_REMOVED lines=23> */
[----:B------:R-:W-:-:S04]  /*2ea0*/  MOV R88, 0x400 ;  /* 0x0000040000587802 */ /* 0x000fc80000000f00 */
[----:B------:R-:W-:-:S07]  /*2eb0*/  LEA R88, R105, R88, 0x18 ;  /* 0x0000005869587211 */ /* 0x000fce00078ec0ff */
        /* <DEDUP_REMOVED lines=22> */
[-C--:B0-----:R-:W-:Y:S02]  /*3020*/  @!P4 MOV R109, R21.reuse ;  /* 0x00000015006dc202 */ /* 0x081fe40000000f00 */
[-C--:B-1----:R-:W-:Y:S01]  /*3030*/  @!P4 MOV R107, R20.reuse ;  /* 0x00000014006bc202 */ /* 0x082fe20000000f00 */
[----:B------:R-:W-:Y:S01]  /*3040*/  BSSY B0, `(.L_x_4665) ;  /* 0x0000013000007945 */ /* 0x000fe20003800000 */
[C---:B------:R-:W-:Y:S01]  /*3050*/  FFMA.FTZ R23, R22.reuse, R21, R23 ;  /* 0x0000001516177223 */ /* 0x040fe20000010017 */
[----:B------:R-:W-:-:S06]  /*3060*/  FMUL.FTZ R22, R22, R20 ;  /* 0x0000001416167220 */ /* 0x000fcc0000410000 */
[----:B--2---:R-:W-:Y:S01]  /*3070*/  @P2 FFMA.FTZ R109, R108, R107, R109 ;  /* 0x0000006b6c6d2223 */ /* 0x004fe2000001006d */
[----:B------:R-:W-:-:S03]  /*3080*/  ISETP.NE.AND P2, PT, R86, RZ, PT ;  /* 0x000000ff5600720c */ /* 0x000fc60003f45270 */
[----:B------:R-:W-:-:S04]  /*3090*/  FFMA.FTZ R89, R92, R109, R89 ;  /* 0x0000006d5c597223 */ /* 0x000fc80000010059 */
[----:B------:R-:W-:-:S04]  /*30a0*/  FFMA.FTZ R91, R91, R89, R94 ;  /* 0x000000595b5b7223 */ /* 0x000fc8000001005e */
[----:B------:R-:W-:-:S04]  /*30b0*/  FFMA.FTZ R96, R96, R91, R93 ;  /* 0x0000005b60607223 */ /* 0x000fc8000001005d */
[----:B------:R-:W-:-:S04]  /*30c0*/  FFMA.FTZ R99, R99, R96, R100 ;  /* 0x0000006063637223 */ /* 0x000fc80000010064 */
        /* <DEDUP_REMOVED lines=10> */
.L_x_4666:
[----:B------:R-:W-:Y:S05]  /*3170*/  BSYNC B0 ;  /* 0x0000000000007941 */ /* 0x000fea0003800000 */
.L_x_4665:
[----:B------:R-:W-:Y:S02]  /*3180*/  VIADD R67, R67, 0x1 ;  /* 0x0000000143437836 */ /* 0x000fe40000000000 */
[----:B------:R-:W-:Y:S01]  /*3190*/  FFMA.FTZ R95, R95, R98, R102 ;  /* 0x000000625f5f7223 */ /* 0x000fe20000010066 */
[C---:B-----5:R-:W-:Y:S01]  /*31a0*/  FFMA.FTZ R85, R90.reuse, R89, R85 ;  /* 0x000000595a557223 */ /* 0x060fe20000010055 */
[C---:B------:R-:W-:Y:S01]  /*31b0*/  FFMA.FTZ R84, R90.reuse, R91, R84 ;  /* 0x0000005b5a547223 */ /* 0x040fe20000010054 */
[C---:B------:R-:W-:Y:S01]  /*31c0*/  FFMA.FTZ R83, R90.reuse, R96, R83 ;  /* 0x000000605a537223 */ /* 0x040fe20000010053 */
[----:B------:R-:W-:Y:S01]  /*31d0*/  ISETP.GE.AND P2, PT, R67, UR6, PT ;  /* 0x0000000643007c0c */ /* 0x000fe2000bf46270 */
[----:B------:R-:W-:Y:S01]  /*31e0*/  FFMA.FTZ R97, R97, R95, R104 ;  /* 0x0000005f61617223 */ /* 0x000fe20000010068 */
[C---:B------:R-:W-:Y:S01]  /*31f0*/  FFMA.FTZ R82, R90.reuse, R99, R82 ;  /* 0x000000635a527223 */ /* 0x040fe20000010052 */
[C---:B------:R-:W-:Y:S01]  /*3200*/  FFMA.FTZ R81, R90.reuse, R98, R81 ;  /* 0x000000625a517223 */ /* 0x040fe20000010051 */
[C---:B------:R-:W-:Y:S01]  /*3210*/  FFMA.FTZ R80, R90.reuse, R95, R80 ;  /* 0x0000005f5a507223 */ /* 0x040fe20000010050 */
[-C--:B------:R-:W-:Y:S01]  /*3220*/  FFMA.FTZ R103, R103, R97.reuse, R106 ;  /* 0x0000006167677223 */ /* 0x080fe2000001006a */
[----:B------:R-:W-:-:S03]  /*3230*/  FFMA.FTZ R79, R90, R97, R79 ;  /* 0x000000615a4f7223 */ /* 0x000fc6000001004f */
[----:B------:R-:W-:-:S04]  /*3240*/  FFMA.FTZ R78, R90, R103, R78 ;  /* 0x000000675a4e7223 */ /* 0x000fc8000001004e */
[----:B------:R-:W-:Y:S05]  /*3250*/  @!P2 BRA `(.L_x_4667) ;  /* 0xfffffff00098a947 */ /* 0x000fea000383ffff */
.L_x_4664:
        /* <DEDUP_REMOVED lines=13> */
[----:B------:R1:W-:Y:S04]  /*3330*/  STS.U16 [R31+0x2], R0 ;  /* 0x000002001f007388 */ /* 0x0003e80000000400 */
[----:B------:R-:W-:Y:S04]  /*3340*/  STS.U16 [R31+0x4], R82 ;  /* 0x000004521f007388 */ /* 0x000fe80000000400 */
[----:B------:R-:W-:Y:S01]  /*3350*/  STS.U16 [R31+0x6], R12 ;  /* 0x0000060c1f007388 */ /* 0x000fe20000000400 */
[----:B-1----:R-:W-:-:S03]  /*3360*/  IMAD R0, R16, UR12, RZ ;  /* 0x0000000c10007c24 */ /* 0x002fc6000f8e02ff */
[----:B------:R-:W-:Y:S01]  /*3370*/  STS.U16 [R31+0x8], R80 ;  /* 0x000008501f007388 */ /* 0x000fe20000000400 */
[----:B------:R-:W-:-:S03]  /*3380*/  IMAD R17, R17, UR7, R0 ;  /* 0x0000000711117c24 */ /* 0x000fc6000f8e0200 */
[----:B------:R1:W-:Y:S04]  /*3390*/  STS.U16 [R31+0xa], R13 ;  /* 0x00000a0d1f007388 */ /* 0x0003e80000000400 */
[----:B------:R-:W-:Y:S04]  /*33a0*/  STS.U16 [R31+0xc], R78 ;  /* 0x00000c4e1f007388 */ /* 0x000fe80000000400 */
[----:B------:R-:W-:Y:S01]  /*33b0*/  STS.U16 [R31+0xe], R14 ;  /* 0x00000e0e1f007388 */ /* 0x000fe20000000400 */
[----:B------:R-:W-:-:S03]  /*33c0*/  NOP ;  /* 0x0000000000007918 */ /* 0x000fc60000000000 */
[----:B------:R-:W-:Y:S01]  /*33d0*/  LDS.U16 R39, [R39] ;  /* 0x0000000027277984 */ /* 0x000fe20000000400 */
[----:B-1----:R-:W-:-:S03]  /*33e0*/  IMAD.WIDE.U32 R12, R16, UR7, RZ ;  /* 0x00000007100c7c25 */ /* 0x002fc6000f8e00ff */
[----:B0-----:R-:W-:Y:S02]  /*33f0*/  LDS.U16 R19, [R38+0x40] ;  /* 0x0000400026137984 */ /* 0x001fe40000000400 */
        /* <DEDUP_REMOVED lines=15> */
[----:B------:R-:W-:-:S04]  /*34f0*/  IADD3 R14, P0, R2, R15, RZ ;  /* 0x0000000f020e7210 */ /* 0x000fc80007f1e0ff */
[----:B------:R-:W-:-:S03]  /*3500*/  LEA.HI.X.SX32 R15, R15, R3, 0x1, P0 ;  /* 0x000000030f0f7211 */ /* 0x000fc600000f0eff */
        /* <DEDUP_REMOVED lines=9> */
.L_x_4669:
[----:B------:R-:W-:Y:S05]  /*35a0*/  BSYNC B0 ;  /* 0x0000000000007941 */ /* 0x000fea0003800000 */
.L_x_4668:
        /* <DEDUP_REMOVED lines=19> */
[C---:B------:R-:W-:Y:S02]  /*36e0*/  LEA R12, P2, R17.reuse, R12, 0x1 ;  /* 0x0000000c110c7211 */ /* 0x040fe400078408ff */
[----:B------:R-:W-:Y:S02]  /*36f0*/  ISETP.GE.AND P0, PT, R48, R27, PT ;  /* 0x0000001b3000720c */ /* 0x000fe40003f06270 */
        /* <DEDUP_REMOVED lines=18> */
.L_x_4671:
        /* <DEDUP_REMOVED lines=14> */
.L_x_5292:


//--------------------- .text._Z25selective_scan_fwd_kernelI32Selective_Scan_fwd_kernel_traitsILi32ELi8ELi1ELb0ELb1ELb0ELb1EN3c108BFloat16EfEEv13SSMParamsBase --------------------------
	.section	.text._Z25selective_scan_fwd_kernelI32Selective_Scan_fwd_kernel_traitsILi32ELi8ELi1ELb0ELb1ELb0ELb1EN3c108BFloat16EfEEv13SSMParamsBase,"ax",@progbits
	.align	128
        .global         _Z25selective_scan_fwd_kernelI32Selective_Scan_fwd_kernel_traitsILi32ELi8ELi1ELb0ELb1ELb0ELb1EN3c108BFloat16EfEEv13SSMParamsBase
        .type           _Z25selective_scan_fwd_kernelI32Selective_Scan_fwd_kernel_traitsILi32ELi8ELi1ELb0ELb1ELb0ELb1EN3c108BFloat16EfEEv13SSMParamsBase,@function
        .size           _Z25selective_scan_fwd_kernelI32Selective_Scan_fwd_kernel_traitsILi32ELi8ELi1ELb0ELb1ELb0ELb1EN3c108BFloat16EfEEv13SSMParamsBase,(.L_x_5293 - _Z25selective_scan_fwd_kernelI32Selective_Scan_fwd_kernel_traitsILi32ELi8ELi1ELb0ELb1ELb0ELb1EN3c108BFloat16EfEEv13SSMParamsBase)
        .other          _Z25selective_scan_fwd_kernelI32Selective_Scan_fwd_kernel_traitsILi32ELi8ELi1ELb0ELb1ELb0ELb1EN3c108BFloat16EfEEv13SSMParamsBase,@"STO_CUDA_ENTRY STV_DEFAULT"
_Z25selective_scan_fwd_kernelI32Selective_Scan_fwd_kernel_traitsILi32ELi8ELi1ELb0ELb1ELb0ELb1EN3c108BFloat16EfEEv13SSMParamsBase:
.text._Z25selective_scan_fwd_kernelI32Selective_Scan_fwd_kernel_traitsILi32ELi8ELi1ELb0ELb1ELb0ELb1EN3c108BFloat16EfEEv13SSMParamsBase:
        /* <DEDUP_REMOVED lines=46> */
[----:B------:R-:W-:Y:S01]  /*02e0*/  IMAD.MOV.U32 R4, RZ, RZ, R7 ;  /* 0x000000ffff047224 */ /* 0x000fe200078e0007 */
[----:B------:R-:W-:Y:S01]  /*02f0*/  USHF.R.S32.HI UR12, URZ, 0x1f, UR7 ;  /* 0x0000001f3f0c7899 */ /* 0x000fe20008011407 */
[----:B------:R-:W2:Y:S01]  /*0300*/  S2R R52, SR_LANEID ;  /* 0x0000000000347919 */ /* 0x000ea20000000000 */
[----:B------:R-:W-:Y:S01]  /*0310*/  ULDC.64 UR4, c[0x0][0x288] ;  /* 0x0000a20000047ab9 */ /* 0x000fe20000000a00 */
[----:B------:R-:W-:Y:S01]  /*0320*/  ULDC.64 UR8, c[0x0][0x240] ;  /* 0x0000900000087ab9 */ /* 0x000fe20000000a00 */
[----:B------:R-:W-:Y:S01]  /*0330*/  @!P2 IADD3 R4, -R4, RZ, RZ ;  /* 0x000000ff0404a210 */ /* 0x000fe20007ffe1ff */
[----:B------:R-:W-:Y:S01]  /*0340*/  IMAD R0, R56, UR4, RZ ;  /* 0x0000000438007c24 */ /* 0x000fe2000f8e02ff */
[----:B------:R-:W3:Y:S01]  /*0350*/  LDC.64 R14, c[0x0][0x2d8] ;  /* 0x0000b600ff0e7b82 */ /* 0x000ee20000000a00 */
[----:B------:R-:W-:Y:S01]  /*0360*/  @!P1 LOP3.LUT R4, RZ, R8, RZ, 0x33, !PT ;  /* 0x00000008ff049212 */ /* 0x000fe200078e33ff */
[----:B------:R-:W-:Y:S01]  /*0370*/  UIMAD UR6, UR12, UR8, URZ ;  /* 0x000000080c0672a4 */ /* 0x000fe2000f8e023f */
[C---:B------:R-:W-:Y:S01]  /*0380*/  IMAD R7, R57.reuse, UR5, R0 ;  /* 0x0000000539077c24 */ /* 0x040fe2000f8e0200 */
[----:B------:R-:W-:Y:S01]  /*0390*/  MOV R48, RZ ;  /* 0x000000ff00307202 */ /* 0x000fe20000000f00 */
[----:B------:R-:W-:Y:S01]  /*03a0*/  IMAD.WIDE.U32 R2, R57, UR4, RZ ;  /* 0x0000000439027c25 */ /* 0x000fe2000f8e00ff */
[----:B------:R-:W-:Y:S01]  /*03b0*/  UIMAD.WIDE.U32 UR4, UR7, UR8, URZ ;  /* 0x00000008070472a5 */ /* 0x000fe2000f8e003f */
[----:B------:R-:W-:Y:S01]  /*03c0*/  SHF.R.S32.HI R5, RZ, 0x1f, R4 ;  /* 0x0000001fff057819 */ /* 0x000fe20000011404 */
[----:B------:R-:W4:Y:S01]  /*03d0*/  LDC.64 R18, c[0x0][0x290] ;  /* 0x0000a400ff127b82 */ /* 0x000f220000000a00 */
[----:B------:R-:W-:Y:S01]  /*03e0*/  UIMAD UR6, UR7, UR9, UR6 ;  /* 0x00000009070672a4 */ /* 0x000fe2000f8e0206 */
[----:B------:R-:W-:Y:S01]  /*03f0*/  MOV R6, R2 ;  /* 0x0000000200067202 */ /* 0x000fe20000000f00 */
[----:B------:R-:W-:Y:S01]  /*0400*/  IMAD.IADD R7, R3, 0x1, R7 ;  /* 0x0000000103077824 */ /* 0x000fe200078e0207 */
[----:B------:R-:W-:Y:S01]  /*0410*/  ULDC.64 UR8, c[0x0][0x298] ;  /* 0x0000a60000087ab9 */ /* 0x000fe20000000a00 */
[----:B------:R-:W-:Y:S01]  /*0420*/  UIADD3 UR5, UR5, UR6, URZ ;  /* 0x0000000605057290 */ /* 0x000fe2000fffe03f */
[----:B------:R-:W-:-:S02]  /*0430*/  IMAD R5, R5, R32, RZ ;  /* 0x0000002005057224 */ /* 0x000fc400078e02ff */
[----:B------:R-:W2:Y:S01]  /*0440*/  LDC R8, c[0x0][0x214] ;  /* 0x00008500ff087b82 */ /* 0x000ea20000000800 */
[----:B------:R-:W-:Y:S02]  /*0450*/  IMAD R0, R56, UR8, RZ ;  /* 0x0000000838007c24 */ /* 0x000fe4000f8e02ff */
[----:B------:R-:W-:Y:S02]  /*0460*/  IMAD R33, R4, R33, R5 ;  /* 0x0000002104217224 */ /* 0x000fe400078e0205 */
[----:B------:R-:W-:Y:S02]  /*0470*/  IMAD R9, R57, UR9, R0 ;  /* 0x0000000939097c24 */ /* 0x000fe4000f8e0200 */
[C---:B0-----:R-:W-:Y:S01]  /*0480*/  IMAD.SHL.U32 R40, R74.reuse, 0x8, RZ ;  /* 0x000000084a287824 */ /* 0x041fe200078e00ff */
[----:B------:R-:W-:Y:S01]  /*0490*/  LOP3.LUT R53, R74, 0x1f, RZ, 0xc0, !PT ;  /* 0x0000001f4a357812 */ /* 0x000fe200078ec0ff */
[----:B------:R-:W-:Y:S01]  /*04a0*/  IMAD.WIDE.U32 R4, R4, R32, UR4 ;  /* 0x0000000404047e25 */ /* 0x000fe2000f8e0020 */
[----:B------:R-:W-:-:S02]  /*04b0*/  ULDC.64 UR4, c[0x0][0x230] ;  /* 0x00008c0000047ab9 */ /* 0x000fc40000000a00 */
[----:B------:R-:W-:Y:S01]  /*04c0*/  LOP3.LUT R10, R53, 0xffffff00, R40, 0xf8, !PT ;  /* 0xffffff00350a7812 */ /* 0x000fe200078ef828 */
[----:B-1----:R-:W-:Y:S01]  /*04d0*/  IMAD R0, R12, UR12, RZ ;  /* 0x0000000c0c007c24 */ /* 0x002fe2000f8e02ff */
[----:B---3--:R-:W-:Y:S01]  /*04e0*/  LEA R35, P0, R4, R14, 0x1 ;  /* 0x0000000e04237211 */ /* 0x008fe200078008ff */
[----:B------:R-:W-:Y:S01]  /*04f0*/  IMAD.WIDE.U32 R6, R12, UR7, R6 ;  /* 0x000000070c067c25 */ /* 0x000fe2000f8e0006 */
[----:B------:R-:W-:Y:S02]  /*0500*/  SHF.R.S32.HI R11, RZ, 0x1f, R10 ;  /* 0x0000001fff0b7819 */ /* 0x000fe4000001140a */
[C---:B------:R-:W-:Y:S01]  /*0510*/  IADD3 R46, R40.reuse, 0x2, RZ ;  /* 0x00000002282e7810 */ /* 0x040fe20007ffe0ff */
[----:B------:R-:W-:Y:S01]  /*0520*/  IMAD.WIDE.U32 R2, R57, UR8, RZ ;  /* 0x0000000839027c25 */ /* 0x000fe2000f8e00ff */
[----:B------:R-:W-:Y:S01]  /*0530*/  ULDC.64 UR8, c[0x0][0x2f0] ;  /* 0x0000bc0000087ab9 */ /* 0x000fe20000000a00 */
[----:B------:R-:W-:Y:S02]  /*0540*/  IADD3 R44, R40, 0x4, RZ ;  /* 0x00000004282c7810 */ /* 0x000fe40007ffe0ff */
[----:B------:R-:W-:Y:S01]  /*0550*/  IMAD.IADD R33, R5, 0x1, R33 ;  /* 0x0000000105217824 */ /* 0x000fe200078e0221 */
[----:B------:R-:W-:Y:S01]  /*0560*/  IADD3 R5, P1, R10, R6, RZ ;  /* 0x000000060a057210 */ /* 0x000fe20007f3e0ff */
[----:B------:R-:W-:Y:S01]  /*0570*/  IMAD R13, R13, UR7, R0 ;  /* 0x000000070d0d7c24 */ /* 0x000fe2000f8e0200 */
[----:B------:R-:W-:Y:S01]  /*0580*/  IADD3 R3, R3, R9, RZ ;  /* 0x0000000903037210 */ /* 0x000fe20007ffe0ff */
[----:B----4-:R-:W-:Y:S01]  /*0590*/  IMAD R0, R18, UR12, RZ ;  /* 0x0000000c12007c24 */ /* 0x010fe2000f8e02ff */
[----:B------:R-:W-:Y:S01]  /*05a0*/  LEA.HI.X R33, R4, R15, R33, 0x1, P0 ;  /* 0x0000000f04217211 */ /* 0x000fe200000f0c21 */
[----:B------:R-:W-:Y:S01]  /*05b0*/  VIADD R47, R40, 0x1 ;  /* 0x00000001282f7836 */ /* 0x000fe20000000000 */
[----:B------:R-:W-:Y:S01]  /*05c0*/  IADD3.X R6, R11, R7, R13, P1, !PT ;  /* 0x000000070b067210 */ /* 0x000fe20000ffe40d */
[----:B------:R-:W-:Y:S01]  /*05d0*/  IMAD.WIDE.U32 R2, R18, UR7, R2 ;  /* 0x0000000712027c25 */ /* 0x000fe2000f8e0002 */
[----:B------:R-:W-:-:S02]  /*05e0*/  LEA R4, P0, R5, UR8, 0x1 ;  /* 0x0000000805047c11 */ /* 0x000fc4000f8008ff */
[----:B------:R-:W-:Y:S01]  /*05f0*/  IADD3 R42, R40, 0x6, RZ ;  /* 0x00000006282a7810 */ /* 0x000fe20007ffe0ff */
[----:B------:R-:W-:Y:S01]  /*0600*/  IMAD R7, R19, UR7, R0 ;  /* 0x0000000713077c24 */ /* 0x000fe2000f8e0200 */
[----:B------:R-:W-:Y:S01]  /*0610*/  LEA.HI.X R5, R5, UR9, R6, 0x1, P0 ;  /* 0x0000000905057c11 */ /* 0x000fe200080f0c06 */
[----:B--2---:R-:W-:Y:S01]  /*0620*/  IMAD R0, R8, UR7, R57 ;  /* 0x0000000708007c24 */ /* 0x004fe2000f8e0239 */
[----:B------:R-:W-:Y:S01]  /*0630*/  ULDC.64 UR8, c[0x0][0x268] ;  /* 0x00009a0000087ab9 */ /* 0x000fe20000000a00 */
[----:B------:R-:W-:Y:S01]  /*0640*/  IMAD R8, R56, UR4, RZ ;  /* 0x0000000438087c24 */ /* 0x000fe2000f8e02ff */
[----:B------:R-:W-:Y:S01]  /*0650*/  IADD3 R59, P1, R10, R2, RZ ;  /* 0x000000020a3b7210 */ /* 0x000fe20007f3e0ff */
[----:B------:R-:W-:Y:S01]  /*0660*/  IMAD R6, R56, UR8, RZ ;  /* 0x0000000838067c24 */ /* 0x000fe2000f8e02ff */
[C---:B------:R-:W-:Y:S01]  /*0670*/  LOP3.LUT R41, R10.reuse, 0x20, RZ, 0xfc, !PT ;  /* 0x000000200a297812 */ /* 0x040fe200078efcff */
[----:B------:R-:W-:Y:S01]  /*0680*/  IMAD R51, R57, UR5, R8 ;  /* 0x0000000539337c24 */ /* 0x000fe2000f8e0208 */
[----:B------:R-:W-:Y:S01]  /*0690*/  IADD3.X R2, R11, R3, R7, P1, !PT ;  /* 0x000000030b027210 */ /* 0x000fe20000ffe407 */
        /* <DEDUP_REMOVED lines=10> */
[C---:B------:R-:W-:Y:S01]  /*0740*/  VIADD R45, R40.reuse, 0x3 ;  /* 0x00000003282d7836 */ /* 0x040fe20000000000 */
[----:B------:R-:W-:Y:S01]  /*0750*/  IADD3 R49, R7, R49, RZ ;  /* 0x0000003107317210 */ /* 0x000fe20007ffe0ff */
[----:B------:R-:W-:Y:S01]  /*0760*/  VIADD R43, R40, 0x5 ;  /* 0x00000005282b7836 */ /* 0x000fe20000000000 */
[----:B------:R-:W-:Y:S01]  /*0770*/  LOP3.LUT R37, R10, 0x80, RZ, 0xfc, !PT ;  /* 0x000000800a257812 */ /* 0x000fe200078efcff */
[----:B------:R-:W-:Y:S01]  /*0780*/  IMAD R50, R0, UR4, RZ ;  /* 0x0000000400327c24 */ /* 0x000fe2000f8e02ff */
[C---:B------:R-:W-:Y:S01]  /*0790*/  LOP3.LUT R36, R10.reuse, 0xa0, RZ, 0xfc, !PT ;  /* 0x000000a00a247812 */ /* 0x040fe200078efcff */
[----:B------:R-:W-:Y:S01]  /*07a0*/  IMAD.IADD R51, R9, 0x1, R51 ;  /* 0x0000000109337824 */ /* 0x000fe200078e0233 */
[----:B------:R-:W-:Y:S01]  /*07b0*/  LOP3.LUT R34, R10, 0xc0, RZ, 0xfc, !PT ;  /* 0x000000c00a227812 */ /* 0x000fe200078efcff */
[----:B------:R-:W-:Y:S01]  /*07c0*/  VIADD R40, R40, 0x7 ;  /* 0x0000000728287836 */ /* 0x000fe20000000000 */
[----:B------:R-:W-:-:S07]  /*07d0*/  LOP3.LUT R32, R10, 0xe0, RZ, 0xfc, !PT ;  /* 0x000000e00a207812 */ /* 0x000fce00078efcff */
.L_x_4696:
        /* <DEDUP_REMOVED lines=37> */
[----:B------:R-:W-:Y:S02]  /*0a30*/  PRMT R20, RZ, 0x7610, R20 ;  /* 0x00007610ff147816 */ /* 0x000fe40000000014 */
[----:B------:R-:W-:-:S02]  /*0a40*/  ISETP.GE.AND P5, PT, R41, R75, PT ;  /* 0x0000004b2900720c */ /* 0x000fc40003fa6270 */
[-C--:B------:R-:W-:Y:S02]  /*0a50*/  ISETP.GE.AND P4, PT, R39, R75.reuse, PT ;  /* 0x0000004b2700720c */ /* 0x080fe40003f86270 */
[-C--:B------:R-:W-:Y:S02]  /*0a60*/  ISETP.GE.AND P3, PT, R38, R75.reuse, PT ;  /* 0x0000004b2600720c */ /* 0x080fe40003f66270 */
[-C--:B------:R-:W-:Y:S02]  /*0a70*/  ISETP.GE.AND P2, PT, R37, R75.reuse, PT ;  /* 0x0000004b2500720c */ /* 0x080fe40003f46270 */
[-C--:B------:R-:W-:Y:S02]  /*0a80*/  ISETP.GE.AND P1, PT, R36, R75.reuse, PT ;  /* 0x0000004b2400720c */ /* 0x080fe40003f26270 */
[----:B------:R-:W-:Y:S02]  /*0a90*/  ISETP.GE.AND P0, PT, R34, R75, PT ;  /* 0x0000004b2200720c */ /* 0x000fe40003f06270 */
[----:B0-----:R-:W-:-:S02]  /*0aa0*/  LEA R88, R19, R88, 0x18 ;  /* 0x0000005813587211 */ /* 0x001fc400078ec0ff */
[C---:B------:R-:W-:Y:S02]  /*0ab0*/  IADD3 R19, R52.reuse, 0x20, RZ ;  /* 0x0000002034137810 */ /* 0x040fe40007ffe0ff */
        /* <DEDUP_REMOVED lines=27> */
[----:B-1----:R-:W-:Y:S02]  /*0c70*/  IMAD.MOV.U32 R3, RZ, RZ, R59 ;  /* 0x000000ffff037224 */ /* 0x002fe400078e003b */
        /* <DEDUP_REMOVED lines=51> */
[----:B----4-:R-:W-:Y:S02]  /*0fb0*/  IMAD.U32 R59, R64, 0x10000, RZ ;  /* 0x00010000403b7824 */ /* 0x010fe400078e00ff */
[--C-:B------:R-:W-:Y:S01]  /*0fc0*/  FADD.FTZ R64, R63, R54.reuse ;  /* 0x000000363f407221 */ /* 0x100fe20000010000 */
[----:B------:R-:W-:Y:S01]  /*0fd0*/  ISETP.EQ.OR P4, PT, RZ, UR4, P2 ;  /* 0x00000004ff007c0c */ /* 0x000fe20009782670 */
[--C-:B------:R-:W-:Y:S01]  /*0fe0*/  FADD.FTZ R62, R21, R54.reuse ;  /* 0x00000036153e7221 */ /* 0x100fe20000010000 */
[----:B0-----:R-:W-:Y:S01]  /*0ff0*/  SHF.L.U32 R23, R23, 0x10, RZ ;  /* 0x0000001017177819 */ /* 0x001fe200000006ff */
[----:B------:R-:W-:Y:S01]  /*1000*/  FADD.FTZ R63, R59, R54 ;  /* 0x000000363b3f7221 */ /* 0x000fe20000010000 */
[----:B------:R-:W-:Y:S01]  /*1010*/  FSETP.GTU.FTZ.AND P5, PT, R64, 20, PT ;  /* 0x41a000004000780b */ /* 0x000fe20003fbc000 */
[----:B------:R-:W-:-:S02]  /*1020*/  IMAD.U32 R61, R22, 0x10000, RZ ;  /* 0x00010000163d7824 */ /* 0x000fc400078e00ff */
[--C-:B------:R-:W-:Y:S01]  /*1030*/  FADD.FTZ R60, R23, R54.reuse ;  /* 0x00000036173c7221 */ /* 0x100fe20000010000 */
[----:B------:R-:W-:Y:S01]  /*1040*/  FSETP.GTU.FTZ.AND P1, PT, R63, 20, PT ;  /* 0x41a000003f00780b */ /* 0x000fe20003f3c000 */
[----:B------:R-:W-:Y:S02]  /*1050*/  IMAD.U32 R67, R58, 0x10000, RZ ;  /* 0x000100003a437824 */ /* 0x000fe400078e00ff */
        /* <DEDUP_REMOVED lines=40> */
.L_x_4673:
[----:B------:R-:W-:Y:S05]  /*12e0*/  BSYNC B0 ;  /* 0x0000000000007941 */ /* 0x000fea0003800000 */
.L_x_4672:
        /* <DEDUP_REMOVED lines=41> */
.L_x_4675:
[----:B------:R-:W-:Y:S05]  /*1580*/  BSYNC B0 ;  /* 0x0000000000007941 */ /* 0x000fea0003800000 */
.L_x_4674:
        /* <DEDUP_REMOVED lines=33> */
.L_x_4677:
[----:B------:R-:W-:Y:S05]  /*17a0*/  BSYNC B0 ;  /* 0x0000000000007941 */ /* 0x000fea0003800000 */
.L_x_4676:
        /* <DEDUP_REMOVED lines=33> */
.L_x_4679:
[----:B------:R-:W-:Y:S05]  /*19c0*/  BSYNC B0 ;  /* 0x0000000000007941 */ /* 0x000fea0003800000 */
.L_x_4678:
        /* <DEDUP_REMOVED lines=33> */
.L_x_4681:
[----:B------:R-:W-:Y:S05]  /*1be0*/  BSYNC B0 ;  /* 0x0000000000007941 */ /* 0x000fea0003800000 */
.L_x_4680:
        /* <DEDUP_REMOVED lines=33> */
.L_x_4683:
[----:B------:R-:W-:Y:S05]  /*1e00*/  BSYNC B0 ;  /* 0x0000000000007941 */ /* 0x000fea0003800000 */
.L_x_4682:
        /* <DEDUP_REMOVED lines=33> */
.L_x_4685:
[----:B------:R-:W-:Y:S05]  /*2020*/  BSYNC B0 ;  /* 0x0000000000007941 */ /* 0x000fea0003800000 */
.L_x_4684:
        /* <DEDUP_REMOVED lines=33> */
.L_x_4687:
[----:B------:R-:W-:Y:S05]  /*2240*/  BSYNC B0 ;  /* 0x0000000000007941 */ /* 0x000fea0003800000 */
.L_x_4686:
        /* <DEDUP_REMOVED lines=33> */
[----:B------:R-:W-:Y:S01]  /*2460*/  IMAD.MOV.U32 R79, RZ, RZ, R75 ;  /* 0x000000ffff4f7224 */ /* 0x000fe200078e004b */
[----:B------:R-:W-:Y:S01]  /*2470*/  ULDC UR6, c[0x0][0x21c] ;  /* 0x0000870000067ab9 */ /* 0x000fe20000000800 */
[----:B------:R-:W2:Y:S01]  /*2480*/  LDC.64 R12, c[0x0][0x2d0] ;  /* 0x0000b400ff0c7b82 */ /* 0x000ea20000000a00 */
[----:B------:R-:W-:Y:S01]  /*2490*/  ULDC.64 UR4, c[0x0][0x238] ;  /* 0x00008e0000047ab9 */ /* 0x000fe20000000a00 */
[----:B------:R-:W-:Y:S01]  /*24a0*/  ULDC.64 UR8, c[0x0][0x250] ;  /* 0x0000940000087ab9 */ /* 0x000fe20000000a00 */
[----:B------:R-:W-:-:S05]  /*24b0*/  ULDC.64 UR14, c[0x0][0x270] ;  /* 0x00009c00000e7ab9 */ /* 0x000fca0000000a00 */
[----:B------:R-:W3:Y:S08]  /*24c0*/  LDC.64 R14, c[0x0][0x2e0] ;  /* 0x0000b800ff0e7b82 */ /* 0x000ef00000000a00 */
[----:B------:R-:W4:Y:S02]  /*24d0*/  LDC.64 R16, c[0x0][0x310] ;  /* 0x0000c400ff107b82 */ /* 0x000f240000000a00 */
.L_x_4691:
        /* <DEDUP_REMOVED lines=9> */
[-C--:B------:R-:W-:Y:S01]  /*2570*/  ISETP.GE.AND P5, PT, R38, R79.reuse, PT ;  /* 0x0000004f2600720c */ /* 0x080fe20003fa6270 */
[----:B------:R-:W-:Y:S01]  /*2580*/  IMAD.IADD R19, R21, 0x1, R19 ;  /* 0x0000000115137824 */ /* 0x000fe200078e0213 */
[----:B------:R-:W-:Y:S01]  /*2590*/  ISETP.GE.AND P4, PT, R37, R79, PT ;  /* 0x0000004f2500720c */ /* 0x000fe20003f86270 */
[----:B------:R-:W-:-:S03]  /*25a0*/  IMAD R22, R93, UR4, RZ ;  /* 0x000000045d167c24 */ /* 0x000fc6000f8e02ff */
[----:B------:R-:W-:Y:S01]  /*25b0*/  LEA.HI.X R19, R20, R33, R19, 0x1, P3 ;  /* 0x0000002114137211 */ /* 0x000fe200018f0c13 */
[----:B------:R-:W-:Y:S01]  /*25c0*/  IMAD.MOV.U32 R21, RZ, RZ, R51 ;  /* 0x000000ffff157224 */ /* 0x000fe200078e0033 */
[----:B------:R-:W-:Y:S01]  /*25d0*/  MOV R20, R8 ;  /* 0x0000000800147202 */ /* 0x000fe20000000f00 */
[C---:B------:R-:W-:Y:S01]  /*25e0*/  IMAD R23, R77.reuse, UR5, R22 ;  /* 0x000000054d177c24 */ /* 0x040fe2000f8e0216 */
[-C--:B------:R-:W-:Y:S01]  /*25f0*/  ISETP.GE.AND P3, PT, R36, R79.reuse, PT ;  /* 0x0000004f2400720c */ /* 0x080fe20003f66270 */
[----:B------:R-:W3:Y:S01]  /*2600*/  @!P2 LDG.E.U16 R75, desc[UR10][R18.64+0x40] ;  /* 0x0000400a124ba981 */ /* 0x000ee2000c1e1500 */
[-C--:B------:R-:W-:Y:S01]  /*2610*/  ISETP.GE.AND P2, PT, R34, R79.reuse, PT ;  /* 0x0000004f2200720c */ /* 0x080fe20003f46270 */
[----:B------:R-:W-:Y:S01]  /*2620*/  IMAD.WIDE.U32 R20, R77, UR4, R20 ;  /* 0x000000044d147c25 */ /* 0x000fe2000f8e0014 */
[----:B------:R-:W-:Y:S01]  /*2630*/  PRMT R90, RZ, 0x7610, R90 ;  /* 0x00007610ff5a7816 */ /* 0x000fe2000000005a */
[----:B------:R-:W4:Y:S01]  /*2640*/  @!P6 LDG.E.U16 R92, desc[UR10][R18.64+0x80] ;  /* 0x0000800a125ce981 */ /* 0x000f22000c1e1500 */
[----:B------:R-:W-:-:S02]  /*2650*/  ISETP.GE.AND P6, PT, R32, R79, PT ;  /* 0x0000004f2000720c */ /* 0x000fc40003fc6270 */
[----:B------:R-:W-:Y:S02]  /*2660*/  PRMT R89, RZ, 0x7610, R89 ;  /* 0x00007610ff597816 */ /* 0x000fe40000000059 */
[----:B------:R-:W-:Y:S01]  /*2670*/  PRMT R94, RZ, 0x7610, R94 ;  /* 0x00007610ff5e7816 */ /* 0x000fe2000000005e */
[----:B------:R-:W3:Y:S01]  /*2680*/  @!P1 LDG.E.U16 R90, desc[UR10][R18.64] ;  /* 0x0000000a125a9981 */ /* 0x000ee2000c1e1500 */
[----:B------:R-:W-:Y:S02]  /*2690*/  IADD3 R23, R21, R23, RZ ;  /* 0x0000001715177210 */ /* 0x000fe40007ffe0ff */
[----:B------:R-:W-:Y:S01]  /*26a0*/  PRMT R21, RZ, 0x7610, R21 ;  /* 0x00007610ff157816 */ /* 0x000fe20000000015 */
[----:B------:R-:W4:Y:S01]  /*26b0*/  @!P5 LDG.E.U16 R89, desc[UR10][R18.64+0xc0] ;  /* 0x0000c00a1259d981 */ /* 0x000f22000c1e1500 */
[----:B------:R-:W-:Y:S02]  /*26c0*/  PRMT R96, RZ, 0x7610, R96 ;  /* 0x00007610ff607816 */ /* 0x000fe40000000060 */
[----:B------:R-:W-:Y:S01]  /*26d0*/  PRMT R91, RZ, 0x7610, R91 ;  /* 0x00007610ff5b7816 */ /* 0x000fe2000000005b */
[----:B------:R-:W4:Y:S01]  /*26e0*/  @!P4 LDG.E.U16 R94, desc[UR10][R18.64+0x100] ;  /* 0x0001000a125ec981 */ /* 0x000f22000c1e1500 */
[----:B--2---:R-:W-:-:S03]  /*26f0*/  LEA R22, P5, R20, R12, 0x2 ;  /* 0x0000000c14167211 */ /* 0x004fc600078a10ff */
[----:B------:R-:W2:Y:S04]  /*2700*/  @!P3 LDG.E.U16 R21, desc[UR10][R18.64+0x140] ;  /* 0x0001400a1215b981 */ /* 0x000ea8000c1e1500 */
[----:B------:R-:W2:Y:S01]  /*2710*/  @!P2 LDG.E.U16 R96, desc[UR10][R18.64+0x180] ;  /* 0x0001800a1260a981 */ /* 0x000ea2000c1e1500 */
[----:B------:R-:W-:-:S03]  /*2720*/  LEA.HI.X R23, R20, R13, R23, 0x2, P5 ;  /* 0x0000000d14177211 */ /* 0x000fc600028f1417 */
[----:B------:R0:W2:Y:S04]  /*2730*/  @!P6 LDG.E.U16 R91, desc[UR10][R18.64+0x1c0] ;  /* 0x0001c00a125be981 */ /* 0x0000a8000c1e1500 */
[----:B------:R1:W2:Y:S01]  /*2740*/  LDG.E R22, desc[UR10][R22.64] ;  /* 0x0000000a16167981 */ /* 0x0002a2000c1e1900 */
[----:B------:R-:W-:Y:S01]  /*2750*/  IMAD R20, R93, UR14, RZ ;  /* 0x0000000e5d147c24 */ /* 0x000fe2000f8e02ff */
[----:B0-----:R-:W-:Y:S01]  /*2760*/  MOV R19, R49 ;  /* 0x0000003100137202 */ /* 0x001fe20000000f00 */
[----:B------:R-:W-:Y:S01]  /*2770*/  IMAD.MOV.U32 R18, RZ, RZ, R6 ;  /* 0x000000ffff127224 */ /* 0x000fe200078e0006 */
[----:B------:R-:W0:Y:S03]  /*2780*/  S2R R74, SR_TID.X ;  /* 0x00000000004a7919 */ /* 0x000e260000002100 */
[----:B------:R-:W-:Y:S01]  /*2790*/  IMAD.WIDE.U32 R18, R77, UR14, R18 ;  /* 0x0000000e4d127c25 */ /* 0x000fe2000f8e0012 */
[----:B0-----:R-:W-:Y:S01]  /*27a0*/  SHF.L.U32 R98, R74, 0x3, RZ ;  /* 0x000000034a627819 */ /* 0x001fe200000006ff */
[----:B------:R-:W0:Y:S01]  /*27b0*/  S2R R107, SR_CgaCtaId ;  /* 0x00000000006b7919 */ /* 0x000e220000008800 */
[----:B---3--:R-:W-:Y:S04]  /*27c0*/  STS.U16 [R31], R90 ;  /* 0x0000005a1f007388 */ /* 0x008fe80000000400 */
[----:B------:R-:W-:Y:S04]  /*27d0*/  STS.U16 [R30+0x40], R75 ;  /* 0x0000404b1e007388 */ /* 0x000fe80000000400 */
[----:B----4-:R-:W-:Y:S04]  /*27e0*/  STS.U16 [R29+0x80], R92 ;  /* 0x0000805c1d007388 */ /* 0x010fe80000000400 */
[----:B------:R-:W-:Y:S04]  /*27f0*/  STS.U16 [R28+0xc0], R89 ;  /* 0x0000c0591c007388 */ /* 0x000fe80000000400 */
[----:B------:R-:W-:Y:S04]  /*2800*/  STS.U16 [R27+0x100], R94 ;  /* 0x0001005e1b007388 */ /* 0x000fe80000000400 */
[----:B--2---:R2:W-:Y:S04]  /*2810*/  STS.U16 [R26+0x140], R21 ;  /* 0x000140151a007388 */ /* 0x0045e80000000400 */
[----:B------:R-:W-:Y:S04]  /*2820*/  STS.U16 [R25+0x180], R96 ;  /* 0x0001806019007388 */ /* 0x000fe80000000400 */
[----:B------:R-:W-:Y:S01]  /*2830*/  STS.U16 [R24+0x1c0], R91 ;  /* 0x0001c05b18007388 */ /* 0x000fe20000000400 */
[----:B------:R-:W-:-:S03]  /*2840*/  NOP ;  /* 0x0000000000007918 */ /* 0x000fc60000000000 */
[----:B------:R-:W3:Y:S01]  /*2850*/  LDS.U16 R90, [R0+0x2] ;  /* 0x00000200005a7984 */ /* 0x000ee20000000400 */
[----:B--2---:R-:W-:-:S03]  /*2860*/  IMAD R21, R77, UR15, R20 ;  /* 0x0000000f4d157c24 */ /* 0x004fc6000f8e0214 */
[----:B-1----:R-:W1:Y:S01]  /*2870*/  LDS.U16 R23, [R0] ;  /* 0x0000000000177984 */ /* 0x002e620000000400 */
[----:B------:R-:W-:-:S03]  /*2880*/  FMUL.FTZ R88, R22, 1.4426950216293334961 ;  /* 0x3fb8aa3b16587820 */ /* 0x000fc60000410000 */
[----:B------:R-:W2:Y:S01]  /*2890*/  LDS.U16 R91, [R0+0x4] ;  /* 0x00000400005b7984 */ /* 0x000ea20000000400 */
[----:B------:R-:W-:Y:S01]  /*28a0*/  IMAD.IADD R19, R19, 0x1, R21 ;  /* 0x0000000113137824 */ /* 0x000fe200078e0215 */
[----:B------:R-:W-:Y:S02]  /*28b0*/  LEA R20, P2, R18, R14, 0x2 ;  /* 0x0000000e12147211 */ /* 0x000fe400078410ff */
[----:B------:R-:W-:Y:S01]  /*28c0*/  LDS.U16 R96, [R0+0x6] ;  /* 0x0000060000607984 */ /* 0x000fe20000000400 */
[----:B------:R-:W-:Y:S01]  /*28d0*/  FMUL.FTZ R22, R88, R65 ;  /* 0x0000004158167220 */ /* 0x000fe20000410000 */
[----:B------:R-:W-:Y:S02]  /*28e0*/  LEA.HI.X R21, R18, R15, R19, 0x2, P2 ;  /* 0x0000000f12157211 */ /* 0x000fe400010f1413 */
[----:B------:R-:W4:Y:S01]  /*28f0*/  LDS.U16 R100, [R0+0x8] ;  /* 0x0000080000647984 */ /* 0x000f220000000400 */
[C---:B------:R-:W-:Y:S01]  /*2900*/  FMUL.FTZ R19, R88.reuse, R62 ;  /* 0x0000003e58137220 */ /* 0x040fe20000410000 */
[----:B------:R0:W2:Y:S01]  /*2910*/  MUFU.EX2 R92, R22 ;  /* 0x00000016005c7308 */ /* 0x0000a20000000800 */
[C---:B------:R-:W-:Y:S01]  /*2920*/  FMUL.FTZ R18, R88.reuse, R63 ;  /* 0x0000003f58127220 */ /* 0x040fe20000410000 */
[----:B------:R-:W-:Y:S01]  /*2930*/  FMUL.FTZ R93, R88, R64 ;  /* 0x00000040585d7220 */ /* 0x000fe20000410000 */
[----:B------:R-:W-:-:S02]  /*2940*/  IMAD R75, R48, -0x100, R87 ;  /* 0xffffff00304b7824 */ /* 0x000fc400078e0257 */
[----:B------:R-:W-:Y:S01]  /*2950*/  FMUL.FTZ R97, R88, R61 ;  /* 0x0000003d58617220 */ /* 0x000fe20000410000 */
[----:B------:R1:W5:Y:S04]  /*2960*/  LDG.E R89, desc[UR10][R20.64] ;  /* 0x0000000a14597981 */ /* 0x000368000c1e1900 */
[----:B0-----:R-:W0:Y:S01]  /*2970*/  LDS.U16 R22, [R0+0xa] ;  /* 0x00000a0000167984 */ /* 0x001e220000000400 */
[----:B------:R3:W-:Y:S03]  /*2980*/  MUFU.EX2 R99, R19 ;  /* 0x0000001300637308 */ /* 0x0007e60000000800 */
[----:B---3--:R-:W3:Y:S05]  /*2990*/  LDS.U16 R19, [R0+0xc] ;  /* 0x00000c0000137984 */ /* 0x008eea0000000400 */
[----:B------:R1:W-:Y:S02]  /*29a0*/  MUFU.EX2 R95, R18 ;  /* 0x00000012005f7308 */ /* 0x0003e40000000800 */
[----:B-1----:R-:W1:Y:S06]  /*29b0*/  LDS.U16 R18, [R0+0xe] ;  /* 0x00000e0000127984 */ /* 0x002e6c0000000400 */
[----:B------:R4:W0:Y:S01]  /*29c0*/  MUFU.EX2 R94, R93 ;  /* 0x0000005d005e7308 */ /* 0x0008220000000800 */
[----:B------:R-:W-:Y:S01]  /*29d0*/  ISETP.GE.U32.AND P3, PT, R98, R75, PT ;  /* 0x0000004b6200720c */ /* 0x000fe20003f66070 */
[----:B------:R-:W-:Y:S01]  /*29e0*/  FMUL.FTZ R98, R88, R60 ;  /* 0x0000003c58627220 */ /* 0x000fe20000410000 */
[----:B------:R-:W-:Y:S01]  /*29f0*/  SHF.L.U32 R90, R90, 0x10, RZ ;  /* 0x000000105a5a7819 */ /* 0x000fe200000006ff */
[----:B------:R-:W-:-:S02]  /*2a00*/  IMAD.U32 R23, R23, 0x10000, RZ ;  /* 0x0001000017177824 */ /* 0x000fc400078e00ff */
[----:B------:R-:W-:Y:S01]  /*2a10*/  FMUL.FTZ R21, R88, R59 ;  /* 0x0000003b58157220 */ /* 0x000fe20000410000 */
[----:B--2---:R-:W-:Y:S01]  /*2a20*/  IMAD.U32 R20, R91, 0x10000, RZ ;  /* 0x000100005b147824 */ /* 0x004fe200078e00ff */
[----:B------:R-:W2:Y:S01]  /*2a30*/  MUFU.EX2 R101, R98 ;  /* 0x0000006200657308 */ /* 0x000ea20000000800 */
[----:B------:R-:W-:Y:S01]  /*2a40*/  FMUL.FTZ R23, R82, R23 ;  /* 0x0000001752177220 */ /* 0x000fe20000410000 */
[----:B----4-:R-:W-:Y:S01]  /*2a50*/  FMUL.FTZ R93, R81, R90 ;  /* 0x0000005a515d7220 */ /* 0x010fe20000410000 */
[----:B------:R-:W-:Y:S01]  /*2a60*/  ISETP.GE.U32.AND P6, PT, R47, R75, PT ;  /* 0x0000004b2f00720c */ /* 0x000fe20003fc6070 */
[----:B------:R-:W-:-:S04]  /*2a70*/  FMUL.FTZ R20, R83, R20 ;  /* 0x0000001453147220 */ /* 0x000fc80000410000 */
[----:B------:R-:W4:Y:S01]  /*2a80*/  MUFU.EX2 R97, R97 ;  /* 0x0000006100617308 */ /* 0x000f220000000800 */
[----:B------:R-:W-:Y:S01]  /*2a90*/  ISETP.GE.U32.AND P5, PT, R46, R75, PT ;  /* 0x0000004b2e00720c */ /* 0x000fe20003fa6070 */
[----:B------:R-:W-:Y:S01]  /*2aa0*/  FMUL.FTZ R88, R88, R58 ;  /* 0x0000003a58587220 */ /* 0x000fe20000410000 */
[----:B------:R-:W-:Y:S02]  /*2ab0*/  FSEL R91, R92, 1, !P3 ;  /* 0x3f8000005c5b7808 */ /* 0x000fe40005800000 */
[----:B------:R-:W-:-:S03]  /*2ac0*/  FSEL R90, R23, RZ, !P3 ;  /* 0x000000ff175a7208 */ /* 0x000fc60005800000 */
[----:B------:R3:W1:Y:S01]  /*2ad0*/  MUFU.EX2 R102, R21 ;  /* 0x0000001500667308 */ /* 0x0006620000000800 */
[----:B------:R-:W-:Y:S02]  /*2ae0*/  FSEL R93, R93, RZ, !P6 ;  /* 0x000000ff5d5d7208 */ /* 0x000fe40007000000 */
[----:B0-----:R-:W-:Y:S01]  /*2af0*/  FSEL R92, R94, 1, !P6 ;  /* 0x3f8000005e5c7808 */ /* 0x001fe20007000000 */
[----:B------:R-:W-:Y:S01]  /*2b00*/  IMAD.U32 R23, R100, 0x10000, RZ ;  /* 0x0001000064177824 */ /* 0x000fe200078e00ff */
[----:B---3--:R-:W-:Y:S02]  /*2b10*/  SHF.L.U32 R21, R96, 0x10, RZ ;  /* 0x0000001060157819 */ /* 0x008fe400000006ff */
[----:B------:R-:W-:Y:S02]  /*2b20*/  FSEL R94, R20, RZ, !P5 ;  /* 0x000000ff145e7208 */ /* 0x000fe40006800000 */
[----:B------:R-:W-:Y:S01]  /*2b30*/  ISETP.GE.U32.AND P2, PT, R45, R75, PT ;  /* 0x0000004b2d00720c */ /* 0x000fe20003f46070 */
[----:B------:R-:W-:Y:S01]  /*2b40*/  FMUL.FTZ R100, R80, R21 ;  /* 0x0000001550647220 */ /* 0x000fe20000410000 */
[----:B------:R-:W-:Y:S01]  /*2b50*/  FSEL R95, R95, 1, !P5 ;  /* 0x3f8000005f5f7808 */ /* 0x000fe20006800000 */
[----:B------:R0:W3:Y:S01]  /*2b60*/  MUFU.EX2 R20, R88 ;  /* 0x0000005800147308 */ /* 0x0000e20000000800 */
[----:B------:R-:W-:Y:S01]  /*2b70*/  FMUL.FTZ R104, R91, R92 ;  /* 0x0000005c5b687220 */ /* 0x000fe20000410000 */
[----:B------:R-:W-:Y:S01]  /*2b80*/  SHF.L.U32 R21, R22, 0x10, RZ ;  /* 0x0000001016157819 */ /* 0x000fe200000006ff */
[----:B------:R-:W-:Y:S01]  /*2b90*/  FMUL.FTZ R23, R84, R23 ;  /* 0x0000001754177220 */ /* 0x000fe20000410000 */
[----:B------:R-:W-:-:S02]  /*2ba0*/  ISETP.GE.U32.AND P3, PT, R43, R75, PT ;  /* 0x0000004b2b00720c */ /* 0x000fc40003f66070 */
[----:B------:R-:W-:Y:S01]  /*2bb0*/  ISETP.GE.U32.AND P4, PT, R44, R75, PT ;  /* 0x0000004b2c00720c */ /* 0x000fe20003f86070 */
[----:B0-----:R-:W-:Y:S01]  /*2bc0*/  FFMA.FTZ R88, R90, R92, R93 ;  /* 0x0000005c5a587223 */ /* 0x001fe2000001005d */
[----:B------:R-:W-:Y:S02]  /*2bd0*/  FSEL R99, R99, 1, !P2 ;  /* 0x3f80000063637808 */ /* 0x000fe40005000000 */
[----:B------:R-:W-:Y:S01]  /*2be0*/  FSEL R100, R100, RZ, !P2 ;  /* 0x000000ff64647208 */ /* 0x000fe20005000000 */
[C---:B------:R-:W-:Y:S01]  /*2bf0*/  FFMA.FTZ R88, R95.reuse, R88, R94 ;  /* 0x000000585f587223 */ /* 0x040fe2000001005e */
[----:B------:R-:W-:Y:S01]  /*2c00*/  FMUL.FTZ R104, R95, R104 ;  /* 0x000000685f687220 */ /* 0x000fe20000410000 */
[----:B------:R-:W-:Y:S01]  /*2c10*/  SHF.L.U32 R22, R19, 0x10, RZ ;  /* 0x0000001013167819 */ /* 0x000fe200000006ff */
[----:B------:R-:W-:Y:S01]  /*2c20*/  FMUL.FTZ R21, R78, R21 ;  /* 0x000000154e157220 */ /* 0x000fe20000410000 */
[----:B--2---:R-:W-:Y:S01]  /*2c30*/  FSEL R96, R101, 1, !P3 ;  /* 0x3f80000065607808 */ /* 0x004fe20005800000 */
[----:B------:R-:W-:Y:S01]  /*2c40*/  FFMA.FTZ R88, R99, R88, R100 ;  /* 0x0000005863587223 */ /* 0x000fe20000010064 */
[----:B----4-:R-:W-:-:S02]  /*2c50*/  FSEL R98, R97, 1, !P4 ;  /* 0x3f80000061627808 */ /* 0x010fc40006000000 */
[----:B------:R-:W-:Y:S01]  /*2c60*/  FSEL R101, R23, RZ, !P4 ;  /* 0x000000ff17657208 */ /* 0x000fe20006000000 */
[----:B------:R-:W-:Y:S01]  /*2c70*/  FMUL.FTZ R105, R99, R104 ;  /* 0x0000006863697220 */ /* 0x000fe20000410000 */
[----:B------:R-:W-:Y:S01]  /*2c80*/  ISETP.GE.U32.AND P6, PT, R42, R75, PT ;  /* 0x0000004b2a00720c */ /* 0x000fe20003fc6070 */
[----:B-1----:R-:W-:Y:S02]  /*2c90*/  IMAD.U32 R19, R18, 0x10000, RZ ;  /* 0x0001000012137824 */ /* 0x002fe400078e00ff */
[----:B------:R-:W-:Y:S01]  /*2ca0*/  FMUL.FTZ R22, R85, R22 ;  /* 0x0000001655167220 */ /* 0x000fe20000410000 */
[----:B------:R-:W-:Y:S01]  /*2cb0*/  FSEL R103, R21, RZ, !P3 ;  /* 0x000000ff15677208 */ /* 0x000fe20005800000 */
[C---:B------:R-:W-:Y:S01]  /*2cc0*/  FFMA.FTZ R88, R98.reuse, R88, R101 ;  /* 0x0000005862587223 */ /* 0x040fe20000010065 */
[----:B------:R-:W-:Y:S01]  /*2cd0*/  FMUL.FTZ R105, R98, R105 ;  /* 0x0000006962697220 */ /* 0x000fe20000410000 */
[----:B------:R-:W-:Y:S01]  /*2ce0*/  FSEL R97, R102, 1, !P6 ;  /* 0x3f80000066617808 */ /* 0x000fe20007000000 */
[----:B------:R-:W-:Y:S01]  /*2cf0*/  FMUL.FTZ R19, R76, R19 ;  /* 0x000000134c137220 */ /* 0x000fe20000410000 */
[----:B------:R-:W-:Y:S01]  /*2d00*/  ISETP.GE.U32.AND P5, PT, R40, R75, PT ;  /* 0x0000004b2800720c */ /* 0x000fe20003fa6070 */
[----:B------:R-:W-:Y:S01]  /*2d10*/  FFMA.FTZ R88, R96, R88, R103 ;  /* 0x0000005860587223 */ /* 0x000fe20000010067 */
        /* <DEDUP_REMOVED lines=71> */
.L_x_4690:
[----:B------:R-:W-:Y:S05]  /*3190*/  BSYNC B0 ;  /* 0x0000000000007941 */ /* 0x000fea0003800000 */
.L_x_4689:
[----:B------:R-:W-:Y:S02]  /*31a0*/  VIADD R77, R77, 0x1 ;  /* 0x000000014d4d7836 */ /* 0x000fe40000000000 */
[----:B------:R-:W-:Y:S01]  /*31b0*/  FFMA.FTZ R96, R96, R101, R103 ;  /* 0x0000006560607223 */ /* 0x000fe20000010067 */
[C---:B-----5:R-:W-:Y:S01]  /*31c0*/  FFMA.FTZ R66, R89.reuse, R90, R66 ;  /* 0x0000005a59427223 */ /* 0x060fe20000010042 */
[C---:B------:R-:W-:Y:S01]  /*31d0*/  FFMA.FTZ R67, R89.reuse, R92, R67 ;  /* 0x0000005c59437223 */ /* 0x040fe20000010043 */
[----:B------:R-:W-:Y:S01]  /*31e0*/  FFMA.FTZ R68, R89, R95, R68 ;  /* 0x0000005f59447223 */ /* 0x000fe20000010044 */
        /* <DEDUP_REMOVED lines=9> */
.L_x_4688:
[----:B------:R-:W-:Y:S01]  /*3280*/  BAR.SYNC.DEFER_BLOCKING 0x0 ;  /* 0x0000000000007b1d */ /* 0x000fe20000010000 */
[----:B------:R-:W-:Y:S02]  /*3290*/  F2FP.BF16.F32.PACK_AB R12, R67, R66 ;  /* 0x00000042430c723e */ /* 0x000fe400000010ff */
[----:B------:R-:W-:Y:S02]  /*32a0*/  ISETP.NE.AND P0, PT, R74, RZ, PT ;  /* 0x000000ff4a00720c */ /* 0x000fe40003f05270 */
[----:B------:R-:W-:-:S03]  /*32b0*/  PRMT R15, R12, 0x7610, R15 ;  /* 0x000076100c0f7816 */ /* 0x000fc6000000000f */
[----:B------:R-:W1:Y:S01]  /*32c0*/  LDC.64 R20, c[0x0][0x2b0] ;  /* 0x0000ac00ff147b82 */ /* 0x000e620000000a00 */
[----:B------:R-:W-:Y:S01]  /*32d0*/  PRMT R16, R12, 0x7632, R16 ;  /* 0x000076320c107816 */ /* 0x000fe20000000010 */
[----:B------:R-:W-:Y:S01]  /*32e0*/  BSSY B0, `(.L_x_4692) ;  /* 0x0000031000007945 */ /* 0x000fe20003800000 */
[----:B------:R-:W-:Y:S02]  /*32f0*/  F2FP.BF16.F32.PACK_AB R13, R69, R68 ;  /* 0x00000044450d723e */ /* 0x000fe400000010ff */
[----:B------:R-:W-:Y:S02]  /*3300*/  F2FP.BF16.F32.PACK_AB R12, R71, R70 ;  /* 0x00000046470c723e */ /* 0x000fe400000010ff */
[----:B------:R-:W-:Y:S02]  /*3310*/  F2FP.BF16.F32.PACK_AB R14, R73, R72 ;  /* 0x00000048490e723e */ /* 0x000fe400000010ff */
[----:B------:R-:W-:Y:S02]  /*3320*/  PRMT R17, R13, 0x7632, R17 ;  /* 0x000076320d117816 */ /* 0x000fe40000000011 */
[----:B0-----:R-:W-:-:S02]  /*3330*/  PRMT R18, R12, 0x7632, R18 ;  /* 0x000076320c127816 */ /* 0x001fc40000000012 */
[----:B------:R-:W-:Y:S01]  /*3340*/  PRMT R19, R14, 0x7632, R19 ;  /* 0x000076320e137816 */ /* 0x000fe20000000013 */
[----:B------:R-:W-:Y:S04]  /*3350*/  STS.U16 [R0], R15 ;  /* 0x0000000f00007388 */ /* 0x000fe80000000400 */
[----:B------:R-:W-:Y:S04]  /*3360*/  STS.U16 [R0+0x2], R16 ;  /* 0x0000021000007388 */ /* 0x000fe80000000400 */
[----:B------:R-:W-:Y:S04]  /*3370*/  STS.U16 [R0+0x4], R13 ;  /* 0x0000040d00007388 */ /* 0x000fe80000000400 */
[----:B------:R0:W-:Y:S04]  /*3380*/  STS.U16 [R0+0x6], R17 ;  /* 0x0000061100007388 */ /* 0x0001e80000000400 */
[----:B------:R2:W-:Y:S04]  /*3390*/  STS.U16 [R0+0x8], R12 ;  /* 0x0000080c00007388 */ /* 0x0005e80000000400 */
[----:B------:R-:W-:Y:S01]  /*33a0*/  STS.U16 [R0+0xa], R18 ;  /* 0x00000a1200007388 */ /* 0x000fe20000000400 */
[----:B0-----:R-:W0:Y:S03]  /*33b0*/  LDC.64 R16, c[0x0][0x2a0] ;  /* 0x0000a800ff107b82 */ /* 0x001e260000000a00 */
[----:B------:R1:W-:Y:S01]  /*33c0*/  STS.U16 [R0+0xc], R14 ;  /* 0x00000c0e00007388 */ /* 0x0003e20000000400 */
[----:B--2---:R-:W-:-:S03]  /*33d0*/  SHF.L.U32 R12, R48, 0x8, RZ ;  /* 0x00000008300c7819 */ /* 0x004fc600000006ff */
[----:B------:R2:W-:Y:S01]  /*33e0*/  STS.U16 [R0+0xe], R19 ;  /* 0x00000e1300007388 */ /* 0x0005e20000000400 */
[----:B------:R-:W-:-:S03]  /*33f0*/  NOP ;  /* 0x0000000000007918 */ /* 0x000fc60000000000 */
[----:B------:R-:W-:Y:S01]  /*3400*/  LDS.U16 R41, [R31] ;  /* 0x000000001f297984 */ /* 0x000fe20000000400 */
[C---:B-1----:R-:W-:Y:S01]  /*3410*/  IMAD R14, R20.reuse, UR12, RZ ;  /* 0x0000000c140e7c24 */ /* 0x042fe2000f8e02ff */
[----:B------:R-:W-:Y:S01]  /*3420*/  SHF.R.S32.HI R13, RZ, 0x1f, R12 ;  /* 0x0000001fff0d7819 */ /* 0x000fe2000001140c */
[----:B--2---:R-:W-:Y:S01]  /*3430*/  IMAD.WIDE.U32 R18, R20, UR7, RZ ;  /* 0x0000000714127c25 */ /* 0x004fe2000f8e00ff */
        /* <DEDUP_REMOVED lines=11> */
[----:B------:R-:W-:Y:S01]  /*34f0*/  @!P0 STS [R88+0x210], R75 ;  /* 0x0002104b58008388 */ /* 0x000fe20000000800 */
[----:B------:R-:W-:Y:S06]  /*3500*/  BAR.SYNC.DEFER_BLOCKING 0x0 ;  /* 0x0000000000007b1d */ /* 0x000fec0000010000 */
[----:B------:R-:W1:Y:S02]  /*3510*/  LDS R83, [R88+0x210] ;  /* 0x0002100058537984 */ /* 0x000e640000000800 */
        /* <DEDUP_REMOVED lines=13> */
.L_x_4693:
[----:B------:R-:W-:Y:S05]  /*35f0*/  BSYNC B0 ;  /* 0x0000000000007941 */ /* 0x000fea0003800000 */
.L_x_4692:
[----:B------:R-:W-:Y:S01]  /*3600*/  IMAD.MOV.U32 R19, RZ, RZ, R85 ;  /* 0x000000ffff137224 */ /* 0x000fe200078e0055 */
[----:B------:R-:W-:Y:S01]  /*3610*/  ULDC.64 UR4, c[0x0][0x2b8] ;  /* 0x0000ae0000047ab9 */ /* 0x000fe20000000a00 */
[----:B0-----:R-:W-:Y:S01]  /*3620*/  LOP3.LUT R41, R10, 0x20, RZ, 0xfc, !PT ;  /* 0x000000200a297812 */ /* 0x001fe200078efcff */
[----:B------:R-:W-:Y:S01]  /*3630*/  IMAD R20, R56, UR4, RZ ;  /* 0x0000000438147c24 */ /* 0x000fe2000f8e02ff */
[----:B------:R-:W-:Y:S01]  /*3640*/  ISETP.GE.AND P2, PT, R10, R75, PT ;  /* 0x0000004b0a00720c */ /* 0x000fe20003f46270 */
[----:B------:R-:W-:Y:S01]  /*3650*/  IMAD.WIDE.U32 R18, R57, UR4, R18 ;  /* 0x0000000439127c25 */ /* 0x000fe2000f8e0012 */
[C---:B------:R-:W-:Y:S02]  /*3660*/  SHF.L.U32 R22, R41.reuse, 0x1, RZ ;  /* 0x0000000129167819 */ /* 0x040fe400000006ff */
[----:B------:R-:W-:Y:S01]  /*3670*/  SHF.L.U64.HI R23, R41, 0x1, R11 ;  /* 0x0000000129177819 */ /* 0x000fe2000001020b */
[----:B------:R-:W-:Y:S01]  /*3680*/  IMAD R21, R57, UR5, R20 ;  /* 0x0000000539157c24 */ /* 0x000fe2000f8e0214 */
        /* <DEDUP_REMOVED lines=8> */
[-C--:B------:R-:W-:Y:S01]  /*3710*/  ISETP.GE.AND P1, PT, R39, R83.reuse, PT ;  /* 0x000000532700720c */ /* 0x080fe20003f26270 */
[----:B------:R-:W-:Y:S01]  /*3720*/  IMAD R58, R56, UR4, RZ ;  /* 0x00000004383a7c24 */ /* 0x000fe2000f8e02ff */
[-C--:B------:R-:W-:Y:S02]  /*3730*/  ISETP.GE.AND P3, PT, R41, R83.reuse, PT ;  /* 0x000000532900720c */ /* 0x080fe40003f66270 */
[----:B------:R-:W-:Y:S02]  /*3740*/  LEA R18, P4, R20, R18, 0x1 ;  /* 0x0000001214127211 */ /* 0x000fe400078808ff */
[----:B------:R-:W-:-:S02]  /*3750*/  ISETP.GE.AND P6, PT, R36, R83, PT ;  /* 0x000000532400720c */ /* 0x000fc40003fc6270 */
[----:B------:R-:W-:Y:S01]  /*3760*/  LEA.HI.X R19, R20, R19, R21, 0x1, P4 ;  /* 0x0000001314137211 */ /* 0x000fe200020f0c15 */
[----:B------:R-:W-:Y:S01]  /*3770*/  @!P2 IMAD.WIDE.U32 R20, R16, UR7, R12 ;  /* 0x000000071014ac25 */ /* 0x000fe2000f8e000c */
[-C--:B------:R-:W-:Y:S02]  /*3780*/  ISETP.GE.AND P4, PT, R37, R83.reuse, PT ;  /* 0x000000532500720c */ /* 0x080fe40003f86270 */
[-C--:B------:R-:W-:Y:S01]  /*3790*/  ISETP.GE.AND P5, PT, R34, R83.reuse, PT ;  /* 0x000000532200720c */ /* 0x080fe20003fa6270 */
[----:B------:R-:W-:Y:S01]  /*37a0*/  @!P1 STG.E.U16 desc[UR10][R18.64+0x40], R63 ;  /* 0x0000403f12009986 */ /* 0x000fe2000c10150a */
[----:B------:R-:W-:Y:S01]  /*37b0*/  ISETP.GE.AND P1, PT, R38, R83, PT ;  /* 0x000000532600720c */ /* 0x000fe20003f26270 */
[----:B------:R-:W-:Y:S01]  /*37c0*/  IMAD.WIDE.U32 R16, R16, UR7, RZ ;  /* 0x0000000710107c25 */ /* 0x000fe2000f8e00ff */
[----:B------:R-:W-:Y:S01]  /*37d0*/  @!P2 IADD3 R21, R85, R21, RZ ;  /* 0x000000155515a210 */ /* 0x000fe20007ffe0ff */
[----:B------:R0:W-:Y:S01]  /*37e0*/  @!P3 STG.E.U16 desc[UR10][R18.64], R61 ;  /* 0x0000003d1200b986 */ /* 0x0001e2000c10150a */
[----:B------:R-:W-:Y:S01]  /*37f0*/  ISETP.GE.AND P3, PT, R32, R83, PT ;  /* 0x000000532000720c */ /* 0x000fe20003f66270 */
[----:B------:R-:W-:-:S02]  /*3800*/  IMAD.IADD R17, R17, 0x1, R85 ;  /* 0x0000000111117824 */ /* 0x000fc400078e0255 */
[C---:B------:R-:W-:Y:S01]  /*3810*/  @!P2 IMAD.WIDE.U32 R20, R57.reuse, UR4, R20 ;  /* 0x000000043914ac25 */ /* 0x040fe2000f8e0014 */
[----:B------:R-:W-:Y:S03]  /*3820*/  @!P6 STG.E.U16 desc[UR10][R18.64+0x100], R79 ;  /* 0x0001004f1200e986 */ /* 0x000fe6000c10150a */
[C---:B------:R-:W-:Y:S01]  /*3830*/  IMAD.WIDE.U32 R16, R57.reuse, UR4, R16 ;  /* 0x0000000439107c25 */ /* 0x040fe2000f8e0010 */
[----:B------:R-:W-:Y:S03]  /*3840*/  @!P4 STG.E.U16 desc[UR10][R18.64+0xc0], R77 ;  /* 0x0000c04d1200c986 */ /* 0x000fe6000c10150a */
[----:B0-----:R-:W-:Y:S01]  /*3850*/  IMAD R61, R57, UR5, R58 ;  /* 0x00000005393d7c24 */ /* 0x001fe2000f8e023a */
[----:B------:R-:W-:Y:S01]  /*3860*/  @!P1 STG.E.U16 desc[UR10][R18.64+0x80], R65 ;  /* 0x0000804112009986 */ /* 0x000fe2000c10150a */
[----:B------:R-:W-:Y:S01]  /*3870*/  @!P2 IADD3 R58, P1, R10, R20, RZ ;  /* 0x000000140a3aa210 */ /* 0x000fe20007f3e0ff */
[----:B------:R-:W-:Y:S01]  /*3880*/  ULDC.64 UR4, c[0x0][0x318] ;  /* 0x0000c60000047ab9 */ /* 0x000fe20000000a00 */
[----:B------:R-:W-:Y:S01]  /*3890*/  IADD3 R60, P4, R12, R16, RZ ;  /* 0x000000100c3c7210 */ /* 0x000fe20007f9e0ff */
[----:B------:R-:W-:Y:S01]  /*38a0*/  @!P5 STG.E.U16 desc[UR10][R18.64+0x140], R81 ;  /* 0x000140511200d986 */ /* 0x000fe2000c10150a */
[----:B------:R-:W-:-:S02]  /*38b0*/  @!P2 IADD3.X R21, R11, R21, R61, P1, !PT ;  /* 0x000000150b15a210 */ /* 0x000fc40000ffe43d */
[----:B------:R-:W-:Y:S01]  /*38c0*/  @!P2 LEA R20, P1, R58, UR4, 0x1 ;  /* 0x000000043a14ac11 */ /* 0x000fe2000f8208ff */
[----:B------:R0:W-:Y:S01]  /*38d0*/  @!P3 STG.E.U16 desc[UR10][R18.64+0x180], R59 ;  /* 0x0001803b1200b986 */ /* 0x0001e2000c10150a */
[----:B------:R-:W-:Y:S02]  /*38e0*/  IADD3 R16, P5, R22, UR4, RZ ;  /* 0x0000000416107c10 */ /* 0x000fe4000ffbe0ff */
[----:B------:R-:W-:Y:S02]  /*38f0*/  @!P2 LEA.HI.X R21, R58, UR5, R21, 0x1, P1 ;  /* 0x000000053a15ac11 */ /* 0x000fe400088f0c15 */
[----:B------:R-:W-:Y:S02]  /*3900*/  ISETP.GE.AND P1, PT, R41, R75, PT ;  /* 0x0000004b2900720c */ /* 0x000fe40003f26270 */
[----:B------:R-:W-:Y:S02]  /*3910*/  IADD3.X R61, R13, R61, R17, P4, !PT ;  /* 0x0000003d0d3d7210 */ /* 0x000fe400027fe411 */
[----:B------:R-:W-:-:S02]  /*3920*/  IADD3.X R17, R23, UR5, RZ, P5, !PT ;  /* 0x0000000517117c10 */ /* 0x000fc4000affe4ff */
[C---:B------:R-:W-:Y:S02]  /*3930*/  LEA R16, P4, R60.reuse, R16, 0x1 ;  /* 0x000000103c107211 */ /* 0x040fe400078808ff */
[----:B------:R-:W-:Y:S01]  /*3940*/  PRMT R58, RZ, 0x7610, R58 ;  /* 0x00007610ff3a7816 */ /* 0x000fe2000000003a */
[----:B------:R-:W-:Y:S01]  /*3950*/  BAR.SYNC.DEFER_BLOCKING 0x0 ;  /* 0x0000000000007b1d */ /* 0x000fe20000010000 */
[--C-:B------:R-:W-:Y:S02]  /*3960*/  LEA.HI.X R17, R60, R17, R61.reuse, 0x1, P4 ;  /* 0x000000113c117211 */ /* 0x100fe400020f0c3d */
[----:B------:R-:W-:Y:S02]  /*3970*/  PRMT R61, RZ, 0x7610, R61 ;  /* 0x00007610ff3d7816 */ /* 0x000fe4000000003d */
[-C--:B------:R-:W-:Y:S02]  /*3980*/  ISETP.GE.AND P6, PT, R39, R75.reuse, PT ;  /* 0x0000004b2700720c */ /* 0x080fe40003fc6270 */
[----:B------:R-:W-:-:S02]  /*3990*/  ISETP.GE.AND P5, PT, R38, R75, PT ;  /* 0x0000004b2600720c */ /* 0x000fc40003fa6270 */
        /* <DEDUP_REMOVED lines=37> */
[----:B-1----:R-:W-:Y:S02]  /*3bf0*/  SHF.L.U32 R58, R58, 0x10, RZ ;  /* 0x000000103a3a7819 */ /* 0x002fe400000006ff */
[----:B--2---:R-:W-:Y:S02]  /*3c00*/  SHF.L.U32 R18, R18, 0x10, RZ ;  /* 0x0000001012127819 */ /* 0x004fe400000006ff */
[----:B---3--:R-:W-:Y:S02]  /*3c10*/  SHF.L.U32 R20, R20, 0x10, RZ ;  /* 0x0000001014147819 */ /* 0x008fe400000006ff */
[----:B----4-:R-:W-:Y:S01]  /*3c20*/  SHF.L.U32 R76, R21, 0x10, RZ ;  /* 0x00000010154c7819 */ /* 0x010fe200000006ff */
[----:B-----5:R-:W-:Y:S02]  /*3c30*/  IMAD.U32 R64, R19, 0x10000, RZ ;  /* 0x0001000013407824 */ /* 0x020fe400078e00ff */
        /* <DEDUP_REMOVED lines=25> */
[----:B------:R-:W-:Y:S01]  /*3dd0*/  MUFU.RCP R60, R60 ;  /* 0x0000003c003c7308 */ /* 0x000fe20000001000 */
[----:B------:R-:W-:-:S07]  /*3de0*/  FADD.FTZ R17, R17, 1 ;  /* 0x3f80000011117421 */ /* 0x000fce0000010000 */
[----:B------:R-:W0:Y:S08]  /*3df0*/  MUFU.RCP R79, R16 ;  /* 0x00000010004f7308 */ /* 0x000e300000001000 */
[----:B------:R0:W1:Y:S08]  /*3e00*/  MUFU.RCP R78, R17 ;  /* 0x00000011004e7308 */ /* 0x0000700000001000 */
[----:B------:R-:W2:Y:S08]  /*3e10*/  MUFU.RCP R63, R63 ;  /* 0x0000003f003f7308 */ /* 0x000eb00000001000 */
[----:B------:R-:W3:Y:S08]  /*3e20*/  MUFU.RCP R19, R19 ;  /* 0x0000001300137308 */ /* 0x000ef00000001000 */
[----:B------:R-:W4:Y:S08]  /*3e30*/  MUFU.RCP R65, R65 ;  /* 0x0000004100417308 */ /* 0x000f300000001000 */
[----:B------:R-:W5:Y:S08]  /*3e40*/  MUFU.RCP R21, R21 ;  /* 0x0000001500157308 */ /* 0x000f700000001000 */
[----:B------:R-:W5:Y:S01]  /*3e50*/  MUFU.RCP R77, R77 ;  /* 0x0000004d004d7308 */ /* 0x000f620000001000 */
[----:B0-----:R-:W-:Y:S01]  /*3e60*/  FMUL.FTZ R17, R62, R79 ;  /* 0x0000004f3e117220 */ /* 0x001fe20000410000 */
[----:B------:R-:W-:Y:S01]  /*3e70*/  FMUL.FTZ R16, R59, R60 ;  /* 0x0000003c3b107220 */ /* 0x000fe20000410000 */
[----:B------:R-:W-:Y:S01]  /*3e80*/  BAR.SYNC.DEFER_BLOCKING 0x0 ;  /* 0x0000000000007b1d */ /* 0x000fe20000010000 */
        /* <DEDUP_REMOVED lines=21> */
[C---:B------:R-:W-:Y:S02]  /*3fe0*/  PRMT R60, R21.reuse, 0x7610, R60 ;  /* 0x00007610153c7816 */ /* 0x040fe4000000003c */
        /* <DEDUP_REMOVED lines=21> */
[----:B------:R-:W1:Y:S01]  /*4140*/  LDS R65, [R88+0x210] ;  /* 0x0002100058417984 */ /* 0x000e620000000800 */
[----:B0-----:R-:W-:-:S02]  /*4150*/  IMAD R0, R18, UR12, RZ ;  /* 0x0000000c12007c24 */ /* 0x001fc4000f8e02ff */
[----:B------:R-:W-:-:S04]  /*4160*/  IMAD.WIDE.U32 R16, R18, UR7, RZ ;  /* 0x0000000712107c25 */ /* 0x000fc8000f8e00ff */
[----:B------:R-:W-:-:S04]  /*4170*/  IMAD R19, R19, UR7, R0 ;  /* 0x0000000713137c24 */ /* 0x000fc8000f8e0200 */
[----:B------:R-:W-:Y:S01]  /*4180*/  IMAD.IADD R67, R17, 0x1, R19 ;  /* 0x0000000111437824 */ /* 0x000fe200078e0213 */
        /* <DEDUP_REMOVED lines=13> */
.L_x_4695:
[----:B------:R-:W-:Y:S05]  /*4260*/  BSYNC B0 ;  /* 0x0000000000007941 */ /* 0x000fea0003800000 */
.L_x_4694:
[----:B------:R-:W-:Y:S01]  /*4270*/  MOV R15, R67 ;  /* 0x00000043000f7202 */ /* 0x000fe20000000f00 */
[----:B------:R-:W-:Y:S01]  /*4280*/  IMAD.MOV.U32 R14, RZ, RZ, R16 ;  /* 0x000000ffff0e7224 */ /* 0x000fe200078e0010 */
[----:B------:R-:W-:Y:S01]  /*4290*/  ULDC.64 UR4, c[0x0][0x2c8] ;  /* 0x0000b20000047ab9 */ /* 0x000fe20000000a00 */
[----:B------:R-:W-:Y:S01]  /*42a0*/  ULDC.64 UR8, c[0x0][0x320] ;  /* 0x0000c80000087ab9 */ /* 0x000fe20000000a00 */
[----:B------:R-:W-:Y:S01]  /*42b0*/  IMAD R0, R56, UR4, RZ ;  /* 0x0000000438007c24 */ /* 0x000fe2000f8e02ff */
[----:B------:R-:W-:Y:S01]  /*42c0*/  IADD3 R22, P1, R22, UR8, RZ ;  /* 0x0000000816167c10 */ /* 0x000fe2000ff3e0ff */
[C---:B------:R-:W-:Y:S01]  /*42d0*/  IMAD.WIDE.U32 R14, R57.reuse, UR4, R14 ;  /* 0x00000004390e7c25 */ /* 0x040fe2000f8e000e */
        /* <DEDUP_REMOVED lines=28> */
[----:B-1----:R-:W-:Y:S01]  /*44a0*/  IMAD.X R59, RZ, RZ, R3, P1 ;  /* 0x000000ffff3b7224 */ /* 0x002fe200008e0603 */
[----:B------:R-:W-:Y:S07]  /*44b0*/  @!P0 BRA `(.L_x_4696) ;  /* 0xffffffc000c88947 */ /* 0x000fee000383ffff */
[----:B------:R-:W-:Y:S05]  /*44c0*/  EXIT ;  /* 0x000000000000794d */ /* 0x000fea0003800000 */
.L_x_4697:
        /* <DEDUP_REMOVED lines=11> */
.L_x_5293:


//--------------------- .text._Z25selective_scan_fwd_kernelI32Selective_Scan_fwd_kernel_traitsILi32ELi8ELi1ELb0ELb1ELb1ELb0EN3c108BFloat16EfEEv13SSMParamsBase --------------------------
	.section	.text._Z25selective_scan_fwd_kernelI32Selective_Scan_fwd_kernel_traitsILi32ELi8ELi1ELb0ELb1ELb1ELb0EN3c108BFloat16EfEEv13SSMParamsBase,"ax",@progbits
	.align	128
        .global         _Z25selective_scan_fwd_kernelI32Selective_Scan_fwd_kernel_traitsILi32ELi8ELi1ELb0ELb1ELb1ELb0EN3c108BFloat16EfEEv13SSMParamsBase
        .type           _Z25selective_scan_fwd_kernelI32Selective_Scan_fwd_kernel_traitsILi32ELi8ELi1ELb0ELb1ELb1ELb0EN3c108BFloat16EfEEv13SSMParamsBase,@function
        .size           _Z25selective_scan_fwd_kernelI32Selective_Scan_fwd_kernel_traitsILi32ELi8ELi1ELb0ELb1ELb1ELb0EN3c108BFloat16EfEEv13SSMParamsBase,(.L_x_5294 - _Z25selective_scan_fwd_kernelI32Selective_Scan_fwd_kernel_traitsILi32ELi8ELi1ELb0ELb1ELb1ELb0EN3c108BFloat16EfEEv13SSMParamsBase)
        .other          _Z25selective_scan_fwd_kernelI32Selective_Scan_fwd_kernel_traitsILi32ELi8ELi1ELb0ELb1ELb1ELb0EN3c108BFloat16EfEEv13SSMParamsBase,@"STO_CUDA_ENTRY STV_DEFAULT"
_Z25selective_scan_fwd_kernelI32Selective_Scan_fwd_kernel_traitsILi32ELi8ELi1ELb0ELb1ELb1ELb0EN3c108BFloat16EfEEv13SSMParamsBase:
.text._Z25selective_scan_fwd_kernelI32Selective_Scan_fwd_kernel_traitsILi32ELi8ELi1ELb0ELb1ELb1ELb0EN3c108BFloat16EfEEv13SSMParamsBase:
[----:B------:R-:W-:Y:S08]  /*0000*/  LDC R1, c[0x0][0x28] ;  /* 0x00000a00ff017b82 */ /* 0x000ff00000000800 */
[----:B------:R-:W0:Y:S01]  /*0010*/  LDC R8, c[0x0][0x228] ;  /* 0x00008a00ff087b82 */ /* 0x000e220000000800 */
[----:B------:R-:W1:Y:S01]  /*0020*/  S2R R61, SR_CTAID.Y ;  /* 0x00000000003d7919 */ /* 0x000e620000002600 */
[----:B------:R-:W-:Y:S01]  /*0030*/  IMAD.MOV.U32 R60, RZ, RZ, RZ ;  /* 0x000000ffff3c7224 */ /* 0x000fe200078e00ff */
        /* <DEDUP_REMOVED lines=21> */
[----:B------:R3:W0:Y:S03]  /*0190*/  F2I.FTZ.U32.TRUNC.NTZ R7, R6 ;  /* 0x0000000600077305 */ /* 0x000626000021f000 */
[----:B------:R0:W5:Y:S01]  /*01a0*/  @P1 LDG.E R59, desc[UR14][R4.64] ;  /* 0x0000000e043b1981 */ /* 0x000162000c1e1900 */
[----:B----4-:R-:W-:Y:S01]  /*01b0*/  IABS R2, R61 ;  /* 0x0000003d00027213 */ /* 0x010fe20000000000 */
[----:B---3--:R-:W-:-:S02]  /*01c0*/  IMAD.MOV.U32 R6, RZ, RZ, RZ ;  /* 0x000000ffff067224 */ /* 0x008fc400078e00ff */
[----:B0-----:R-:W-:-:S04]  /*01d0*/  IMAD.MOV R10, RZ, RZ, -R7 ;  /* 0x000000ffff0a7224 */ /* 0x001fc800078e0a07 */
[----:B------:R-:W-:-:S04]  /*01e0*/  IMAD R3, R10, R9, RZ ;  /* 0x000000090a037224 */ /* 0x000fc800078e02ff */
[----:B------:R-:W-:-:S06]  /*01f0*/  IMAD.HI.U32 R7, R7, R3, R6 ;  /* 0x0000000307077227 */ /* 0x000fcc00078e0006 */
[----:B------:R-:W-:-:S05]  /*0200*/  IMAD.HI.U32 R7, R7, R2, RZ ;  /* 0x0000000207077227 */ /* 0x000fca00078e00ff */
[----:B------:R-:W-:-:S05]  /*0210*/  IADD3 R0, -R7, RZ, RZ ;  /* 0x000000ff07007210 */ /* 0x000fca0007ffe1ff */
[----:B------:R-:W-:-:S05]  /*0220*/  IMAD R0, R9, R0, R2 ;  /* 0x0000000009007224 */ /* 0x000fca00078e0202 */
[----:B------:R-:W-:-:S13]  /*0230*/  ISETP.GT.U32.AND P1, PT, R9, R0, PT ;  /* 0x000000000900720c */ /* 0x000fda0003f24070 */
[----:B------:R-:W-:-:S05]  /*0240*/  @!P1 IMAD.IADD R0, R0, 0x1, -R9 ;  /* 0x0000000100009824 */ /* 0x000fca00078e0a09 */
[----:B------:R-:W-:Y:S01]  /*0250*/  ISETP.GE.U32.AND P0, PT, R0, R9, PT ;  /* 0x000000090000720c */ /* 0x000fe20003f06070 */
[----:B------:R-:W-:Y:S01]  /*0260*/  @!P1 VIADD R7, R7, 0x1 ;  /* 0x0000000107079836 */ /* 0x000fe20000000000 */
[----:B------:R-:W-:Y:S02]  /*0270*/  LOP3.LUT R0, R61, R8, RZ, 0x3c, !PT ;  /* 0x000000083d007212 */ /* 0x000fe400078e3cff */
[----:B------:R-:W-:Y:S02]  /*0280*/  ISETP.NE.AND P1, PT, R8, RZ, PT ;  /* 0x000000ff0800720c */ /* 0x000fe40003f25270 */
[----:B------:R-:W-:-:S07]  /*0290*/  ISETP.GE.AND P2, PT, R0, RZ, PT ;  /* 0x000000ff0000720c */ /* 0x000fce0003f46270 */
[----:B------:R-:W-:Y:S02]  /*02a0*/  @P0 IADD3 R7, R7, 0x1, RZ ;  /* 0x0000000107070810 */ /* 0x000fe40007ffe0ff */
[----:B------:R-:W-:Y:S01]  /*02b0*/  ISETP.GE.AND P0, PT, R21, 0x1, PT ;  /* 0x000000011500780c */ /* 0x000fe20003f06270 */
[----:B------:R-:W0:Y:S03]  /*02c0*/  S2UR UR12, SR_CTAID.X ;  /* 0x00000000000c79c3 */ /* 0x000e260000002500 */
[----:B------:R-:W-:Y:S01]  /*02d0*/  @!P2 IMAD.MOV R7, RZ, RZ, -R7 ;  /* 0x000000ffff07a224 */ /* 0x000fe200078e0a07 */
[----:B------:R-:W-:-:S08]  /*02e0*/  @!P1 LOP3.LUT R7, RZ, R8, RZ, 0x33, !PT ;  /* 0x00000008ff079212 */ /* 0x000fd000078e33ff */
[----:B012---:R-:W-:Y:S05]  /*02f0*/  @!P0 EXIT ;  /* 0x000000000000894d */ /* 0x007fea0003800000 */
[----:B------:R-:W0:Y:S01]  /*0300*/  S2R R84, SR_TID.X ;  /* 0x0000000000547919 */ /* 0x000e220000002100 */
[----:B------:R-:W1:Y:S01]  /*0310*/  LDC.64 R14, c[0x0][0x280] ;  /* 0x0000a000ff0e7b82 */ /* 0x000e620000000a00 */
[----:B------:R-:W-:Y:S01]  /*0320*/  SHF.R.S32.HI R5, RZ, 0x1f, R7 ;  /* 0x0000001fff057819 */ /* 0x000fe20000011407 */
[----:B------:R-:W-:Y:S01]  /*0330*/  ULDC.64 UR10, c[0x0][0x288] ;  /* 0x0000a200000a7ab9 */ /* 0x000fe20000000a00 */
[----:B------:R-:W-:Y:S01]  /*0340*/  USHF.R.S32.HI UR13, URZ, 0x1f, UR12 ;  /* 0x0000001f3f0d7899 */ /* 0x000fe2000801140c */
[----:B------:R-:W-:Y:S01]  /*0350*/  IMAD R0, R62, UR10, RZ ;  /* 0x0000000a3e007c24 */ /* 0x000fe2000f8e02ff */
[----:B------:R-:W-:Y:S01]  /*0360*/  ULDC.64 UR8, c[0x0][0x240] ;  /* 0x0000900000087ab9 */ /* 0x000fe20000000a00 */
[----:B------:R-:W-:Y:S01]  /*0370*/  IMAD R2, R5, R38, RZ ;  /* 0x0000002605027224 */ /* 0x000fe200078e02ff */
[----:B------:R-:W-:Y:S01]  /*0380*/  UIMAD UR6, UR13, UR8, URZ ;  /* 0x000000080d0672a4 */ /* 0x000fe2000f8e023f */
[----:B------:R-:W2:Y:S01]  /*0390*/  LDC.64 R16, c[0x0][0x2d8] ;  /* 0x0000b600ff107b82 */ /* 0x000ea20000000a00 */
[----:B------:R-:W-:Y:S01]  /*03a0*/  IMAD R9, R61, UR11, R0 ;  /* 0x0000000b3d097c24 */ /* 0x000fe2000f8e0200 */
[----:B------:R-:W-:Y:S01]  /*03b0*/  UIMAD.WIDE.U32 UR4, UR12, UR8, URZ ;  /* 0x000000080c0472a5 */ /* 0x000fe2000f8e003f */
[----:B------:R-:W-:Y:S01]  /*03c0*/  IMAD R39, R7, R39, R2 ;  /* 0x0000002707277224 */ /* 0x000fe200078e0202 */
[----:B------:R-:W-:Y:S01]  /*03d0*/  UIMAD UR8, UR12, UR9, UR6 ;  /* 0x000000090c0872a4 */ /* 0x000fe2000f8e0206 */
[----:B------:R-:W-:Y:S01]  /*03e0*/  IMAD.WIDE.U32 R2, R61, UR10, RZ ;  /* 0x0000000a3d027c25 */ /* 0x000fe2000f8e00ff */
[----:B------:R-:W-:Y:S01]  /*03f0*/  ULDC.64 UR10, c[0x0][0x260] ;  /* 0x00009800000a7ab9 */ /* 0x000fe20000000a00 */
[----:B------:R-:W3:Y:S01]  /*0400*/  S2R R57, SR_LANEID ;  /* 0x0000000000397919 */ /* 0x000ee20000000000 */
[----:B------:R-:W4:Y:S01]  /*0410*/  LDC.64 R18, c[0x0][0x2e0] ;  /* 0x0000b800ff127b82 */ /* 0x000f220000000a00 */
[----:B------:R-:W-:Y:S01]  /*0420*/  UIMAD UR9, UR13, UR10, URZ ;  /* 0x0000000a0d0972a4 */ /* 0x000fe2000f8e023f */
[----:B------:R-:W-:Y:S01]  /*0430*/  IMAD R0, R5, R36, RZ ;  /* 0x0000002405007224 */ /* 0x000fe200078e02ff */
[----:B------:R-:W-:Y:S01]  /*0440*/  UIMAD.WIDE.U32 UR6, UR12, UR10, URZ ;  /* 0x0000000a0c0672a5 */ /* 0x000fe2000f8e003f */
[----:B------:R-:W-:Y:S01]  /*0450*/  MOV R8, R2 ;  /* 0x0000000200087202 */ /* 0x000fe20000000f00 */
[----:B------:R-:W-:Y:S01]  /*0460*/  UIMAD UR9, UR12, UR11, UR9 ;  /* 0x0000000b0c0972a4 */ /* 0x000fe2000f8e0209 */
[----:B------:R-:W-:Y:S01]  /*0470*/  IMAD R37, R7, R37, R0 ;  /* 0x0000002507257224 */ /* 0x000fe200078e0200 */
[----:B------:R-:W-:Y:S01]  /*0480*/  UIADD3 UR5, UR5, UR8, URZ ;  /* 0x0000000805057290 */ /* 0x000fe2000fffe03f */
[----:B------:R-:W3:Y:S01]  /*0490*/  LDC.64 R22, c[0x0][0x290] ;  /* 0x0000a400ff167b82 */ /* 0x000ee20000000a00 */
[----:B-1----:R-:W-:Y:S01]  /*04a0*/  IMAD R0, R14, UR13, RZ ;  /* 0x0000000d0e007c24 */ /* 0x002fe2000f8e02ff */
[----:B------:R-:W-:Y:S01]  /*04b0*/  UIADD3 UR7, UR7, UR9, URZ ;  /* 0x0000000907077290 */ /* 0x000fe2000fffe03f */
[----:B------:R-:W-:Y:S01]  /*04c0*/  IMAD.IADD R9, R3, 0x1, R9 ;  /* 0x0000000103097824 */ /* 0x000fe200078e0209 */
[----:B------:R-:W-:Y:S01]  /*04d0*/  ULDC.64 UR10, c[0x0][0x298] ;  /* 0x0000a600000a7ab9 */ /* 0x000fe20000000a00 */
[----:B------:R-:W-:Y:S01]  /*04e0*/  IMAD R15, R15, UR12, R0 ;  /* 0x0000000c0f0f7c24 */ /* 0x000fe2000f8e0200 */
[----:B------:R-:W-:Y:S01]  /*04f0*/  HFMA2.MMA R54, -RZ, RZ, 0, 0 ;  /* 0x00000000ff367435 */ /* 0x000fe200000001ff */
[C---:B0-----:R-:W-:Y:S01]  /*0500*/  IMAD.SHL.U32 R47, R84.reuse, 0x8, RZ ;  /* 0x00000008542f7824 */ /* 0x041fe200078e00ff */
[----:B------:R-:W0:Y:S01]  /*0510*/  LDC R10, c[0x0][0x214] ;  /* 0x00008500ff0a7b82 */ /* 0x000e220000000800 */
[----:B------:R-:W-:Y:S01]  /*0520*/  LOP3.LUT R58, R84, 0x1f, RZ, 0xc0, !PT ;  /* 0x0000001f543a7812 */ /* 0x000fe200078ec0ff */
[----:B------:R-:W-:-:S02]  /*0530*/  IMAD R0, R62, UR10, RZ ;  /* 0x0000000a3e007c24 */ /* 0x000fc4000f8e02ff */
[----:B------:R-:W-:Y:S01]  /*0540*/  IMAD.WIDE.U32 R4, R7, R38, UR4 ;  /* 0x0000000407047e25 */ /* 0x000fe2000f8e0026 */
[----:B------:R-:W-:Y:S01]  /*0550*/  LOP3.LUT R12, R58, 0xffffff00, R47, 0xf8, !PT ;  /* 0xffffff003a0c7812 */ /* 0x000fe200078ef82f */
[----:B------:R-:W-:Y:S01]  /*0560*/  ULDC.64 UR4, c[0x0][0x2f0] ;  /* 0x0000bc0000047ab9 */ /* 0x000fe20000000a00 */
[----:B------:R-:W-:Y:S01]  /*0570*/  IADD3 R53, R47, 0x1, RZ ;  /* 0x000000012f357810 */ /* 0x000fe20007ffe0ff */
[----:B------:R-:W-:Y:S01]  /*0580*/  IMAD.WIDE.U32 R8, R14, UR12, R8 ;  /* 0x0000000c0e087c25 */ /* 0x000fe2000f8e0008 */
[----:B--2---:R-:W-:Y:S02]  /*0590*/  LEA R43, P0, R4, R16, 0x1 ;  /* 0x00000010042b7211 */ /* 0x004fe400078008ff */
[----:B------:R-:W-:Y:S01]  /*05a0*/  IADD3 R39, R5, R39, RZ ;  /* 0x0000002705277210 */ /* 0x000fe20007ffe0ff */
[----:B------:R-:W-:Y:S01]  /*05b0*/  IMAD.WIDE.U32 R6, R7, R36, UR6 ;  /* 0x0000000607067e25 */ /* 0x000fe2000f8e0024 */
[----:B------:R-:W-:Y:S01]  /*05c0*/  SHF.R.S32.HI R13, RZ, 0x1f, R12 ;  /* 0x0000001fff0d7819 */ /* 0x000fe2000001140c */
[----:B------:R-:W-:Y:S01]  /*05d0*/  ULDC.64 UR6, c[0x0][0x2f8] ;  /* 0x0000be0000067ab9 */ /* 0x000fe20000000a00 */
[----:B------:R-:W-:Y:S01]  /*05e0*/  IADD3 R5, P2, R12, R8, RZ ;  /* 0x000000080c057210 */ /* 0x000fe20007f5e0ff */
[C---:B------:R-:W-:Y:S01]  /*05f0*/  IMAD R11, R61.reuse, UR11, R0 ;  /* 0x0000000b3d0b7c24 */ /* 0x040fe2000f8e0200 */
[----:B----4-:R-:W-:Y:S01]  /*0600*/  LEA R41, P1, R6, R18, 0x1 ;  /* 0x0000001206297211 */ /* 0x010fe200078208ff */
[----:B------:R-:W-:Y:S01]  /*0610*/  IMAD.WIDE.U32 R2, R61, UR10, RZ ;  /* 0x0000000a3d027c25 */ /* 0x000fe2000f8e00ff */
[----:B------:R-:W-:-:S02]  /*0620*/  LEA.HI.X R39, R4, R17, R39, 0x1, P0 ;  /* 0x0000001104277211 */ /* 0x000fc400000f0c27 */
[----:B------:R-:W-:Y:S01]  /*0630*/  IADD3.X R4, R13, R9, R15, P2, !PT ;  /* 0x000000090d047210 */ /* 0x000fe200017fe40f */
[----:B------:R-:W-:Y:S01]  /*0640*/  IMAD.IADD R37, R7, 0x1, R37 ;  /* 0x0000000107257824 */ /* 0x000fe200078e0225 */
[----:B------:R-:W-:Y:S01]  /*0650*/  LEA R8, P0, R5, UR4, 0x1 ;  /* 0x0000000405087c11 */ /* 0x000fe2000f8008ff */
[----:B------:R-:W-:Y:S01]  /*0660*/  IMAD.IADD R3, R3, 0x1, R11 ;  /* 0x0000000103037824 */ /* 0x000fe200078e020b */
[----:B------:R-:W-:Y:S01]  /*0670*/  IADD3 R51, R47, 0x3, RZ ;  /* 0x000000032f337810 */ /* 0x000fe20007ffe0ff */
[----:B0-----:R-:W-:Y:S01]  /*0680*/  IMAD R0, R10, UR12, R61 ;  /* 0x0000000c0a007c24 */ /* 0x001fe2000f8e023d */
[----:B------:R-:W-:Y:S01]  /*0690*/  LEA.HI.X R37, R6, R19, R37, 0x1, P1 ;  /* 0x0000001306257211 */ /* 0x000fe200008f0c25 */
[C---:B---3--:R-:W-:Y:S01]  /*06a0*/  IMAD.WIDE.U32 R2, R22.reuse, UR12, R2 ;  /* 0x0000000c16027c25 */ /* 0x048fe2000f8e0002 */
[----:B------:R-:W-:Y:S01]  /*06b0*/  LEA.HI.X R9, R5, UR5, R4, 0x1, P0 ;  /* 0x0000000505097c11 */ /* 0x000fe200080f0c04 */
[----:B------:R-:W-:Y:S01]  /*06c0*/  ULDC.64 UR4, c[0x0][0x230] ;  /* 0x00008c0000047ab9 */ /* 0x000fe20000000a00 */
[----:B------:R-:W-:Y:S01]  /*06d0*/  IADD3 R49, R47, 0x5, RZ ;  /* 0x000000052f317810 */ /* 0x000fe20007ffe0ff */
[----:B------:R-:W-:Y:S01]  /*06e0*/  IMAD R6, R22, UR13, RZ ;  /* 0x0000000d16067c24 */ /* 0x000fe2000f8e02ff */
[----:B------:R-:W-:Y:S01]  /*06f0*/  IADD3 R19, P1, R12, R2, RZ ;  /* 0x000000020c137210 */ /* 0x000fe20007f3e0ff */
[----:B------:R-:W-:Y:S01]  /*0700*/  IMAD R4, R62, UR4, RZ ;  /* 0x000000043e047c24 */ /* 0x000fe2000f8e02ff */
[----:B------:R-:W-:Y:S01]  /*0710*/  LOP3.LUT R46, R12, 0x20, RZ, 0xfc, !PT ;  /* 0x000000200c2e7812 */ /* 0x000fe200078efcff */
[----:B------:R-:W-:Y:S01]  /*0720*/  IMAD R7, R23, UR12, R6 ;  /* 0x0000000c17077c24 */ /* 0x000fe2000f8e0206 */
[----:B------:R-:W-:Y:S01]  /*0730*/  LEA R20, P0, R19, UR6, 0x1 ;  /* 0x0000000613147c11 */ /* 0x000fe2000f8008ff */
[----:B------:R-:W-:Y:S01]  /*0740*/  IMAD R0, R0, R21, RZ ;  /* 0x0000001500007224 */ /* 0x000fe200078e02ff */
[C---:B------:R-:W-:Y:S01]  /*0750*/  LOP3.LUT R45, R12.reuse, 0x40, RZ, 0xfc, !PT ;  /* 0x000000400c2d7812 */ /* 0x040fe200078efcff */
[----:B------:R-:W-:Y:S01]  /*0760*/  IMAD R55, R61, UR5, R4 ;  /* 0x000000053d377c24 */ /* 0x000fe2000f8e0204 */
[----:B------:R-:W-:Y:S01]  /*0770*/  IADD3.X R2, R13, R3, R7, P1, !PT ;  /* 0x000000030d027210 */ /* 0x000fe20000ffe407 */
[----:B------:R-:W-:Y:S01]  /*0780*/  IMAD.WIDE.U32 R10, R61, UR4, RZ ;  /* 0x000000043d0a7c25 */ /* 0x000fe2000f8e00ff */
[----:B------:R-:W-:Y:S01]  /*0790*/  ULDC UR4, c[0x0][0x21c] ;  /* 0x0000870000047ab9 */ /* 0x000fe20000000800 */
[----:B------:R-:W-:-:S02]  /*07a0*/  LOP3.LUT R44, R12, 0x60, RZ, 0xfc, !PT ;  /* 0x000000600c2c7812 */ /* 0x000fc400078efcff */
[----:B------:R-:W-:Y:S01]  /*07b0*/  VIADD R52, R47, 0x2 ;  /* 0x000000022f347836 */ /* 0x000fe20000000000 */
[----:B------:R-:W-:Y:S01]  /*07c0*/  LEA.HI.X R19, R19, UR7, R2, 0x1, P0 ;  /* 0x0000000713137c11 */ /* 0x000fe200080f0c02 */
[C---:B------:R-:W-:Y:S01]  /*07d0*/  VIADD R50, R47.reuse, 0x4 ;  /* 0x000000042f327836 */ /* 0x040fe20000000000 */
[----:B------:R-:W-:Y:S01]  /*07e0*/  LOP3.LUT R42, R12, 0x80, RZ, 0xfc, !PT ;  /* 0x000000800c2a7812 */ /* 0x000fe200078efcff */
[C---:B------:R-:W-:Y:S01]  /*07f0*/  VIADD R48, R47.reuse, 0x6 ;  /* 0x000000062f307836 */ /* 0x040fe20000000000 */
[----:B------:R-:W-:Y:S01]  /*0800*/  IADD3 R47, R47, 0x7, RZ ;  /* 0x000000072f2f7810 */ /* 0x000fe20007ffe0ff */
[----:B------:R-:W-:Y:S01]  /*0810*/  IMAD R56, R0, UR4, RZ ;  /* 0x0000000400387c24 */ /* 0x000fe2000f8e02ff */
[C---:B------:R-:W-:Y:S01]  /*0820*/  LOP3.LUT R40, R12.reuse, 0xa0, RZ, 0xfc, !PT ;  /* 0x000000a00c287812 */ /* 0x040fe200078efcff */
[----:B------:R-:W-:Y:S01]  /*0830*/  IMAD.IADD R55, R11, 0x1, R55 ;  /* 0x000000010b377824 */ /* 0x000fe200078e0237 */
[C---:B------:R-:W-:Y:S02]  /*0840*/  LOP3.LUT R38, R12.reuse, 0xc0, RZ, 0xfc, !PT ;  /* 0x000000c00c267812 */ /* 0x040fe400078efcff */
[----:B------:R-:W-:-:S07]  /*0850*/  LOP3.LUT R36, R12, 0xe0, RZ, 0xfc, !PT ;  /* 0x000000e00c247812 */ /* 0x000fce00078efcff */
.L_x_4720:
[----:B------:R-:W0:Y:S01]  /*0860*/  LDC R83, c[0x0][0x218] ;  /* 0x00008600ff537b82 */ /* 0x000e220000000800 */
[----:B------:R-:W-:Y:S02]  /*0870*/  PRMT R0, RZ, 0x7610, R0 ;  /* 0x00007610ff007816 */ /* 0x000fe40000000000 */
[----:B-1----:R-:W-:Y:S02]  /*0880*/  PRMT R3, RZ, 0x7610, R3 ;  /* 0x00007610ff037816 */ /* 0x002fe40000000003 */
        /* <DEDUP_REMOVED lines=28> */
[CC--:B------:R-:W-:Y:S01]  /*0a50*/  LEA.HI.SX32 R35, R57.reuse, R57.reuse, 0x1b ;  /* 0x0000003939237211 */ /* 0x0c0fe200078fdaff */
[C---:B------:R-:W-:Y:S01]  /*0a60*/  VIADD R18, R57.reuse, 0xc0 ;  /* 0x000000c039127836 */ /* 0x040fe20000000000 */
[----:B------:R-:W-:Y:S01]  /*0a70*/  LEA.HI.SX32 R33, R16, R57, 0x1b ;  /* 0x0000003910217211 */ /* 0x000fe200078fdaff */
[----:B------:R-:W-:Y:S01]  /*0a80*/  VIADD R16, R57, 0x80 ;  /* 0x0000008039107836 */ /* 0x000fe20000000000 */
[----:B------:R-:W-:-:S02]  /*0a90*/  ISETP.GE.AND P6, PT, R12, R83, PT ;  /* 0x000000530c00720c */ /* 0x000fc40003fc6270 */
[-C--:B------:R-:W-:Y:S02]  /*0aa0*/  LEA.HI.SX32 R29, R18, R57.reuse, 0x1b ;  /* 0x00000039121d7211 */ /* 0x080fe400078fdaff */
[----:B------:R-:W-:Y:S01]  /*0ab0*/  LEA.HI.SX32 R31, R16, R57, 0x1b ;  /* 0x00000039101f7211 */ /* 0x000fe200078fdaff */
[----:B------:R-:W-:Y:S01]  /*0ac0*/  VIADD R16, R57, 0xe0 ;  /* 0x000000e039107836 */ /* 0x000fe20000000000 */
[-C--:B------:R-:W-:Y:S02]  /*0ad0*/  ISETP.GE.AND P5, PT, R46, R83.reuse, PT ;  /* 0x000000532e00720c */ /* 0x080fe40003fa6270 */
[-C--:B------:R-:W-:Y:S02]  /*0ae0*/  ISETP.GE.AND P4, PT, R45, R83.reuse, PT ;  /* 0x000000532d00720c */ /* 0x080fe40003f86270 */
[-C--:B------:R-:W-:Y:S02]  /*0af0*/  ISETP.GE.AND P3, PT, R44, R83.reuse, PT ;  /* 0x000000532c00720c */ /* 0x080fe40003f66270 */
[----:B------:R-:W-:-:S02]  /*0b00*/  ISETP.GE.AND P2, PT, R42, R83, PT ;  /* 0x000000532a00720c */ /* 0x000fc40003f46270 */
[-C--:B------:R-:W-:Y:S02]  /*0b10*/  ISETP.GE.AND P1, PT, R40, R83.reuse, PT ;  /* 0x000000532800720c */ /* 0x080fe40003f26270 */
[----:B------:R-:W-:Y:S02]  /*0b20*/  ISETP.GE.AND P0, PT, R38, R83, PT ;  /* 0x000000532600720c */ /* 0x000fe40003f06270 */
[----:B0-----:R-:W-:Y:S02]  /*0b30*/  LEA R86, R17, R86, 0x18 ;  /* 0x0000005611567211 */ /* 0x001fe400078ec0ff */
[-C--:B------:R-:W-:Y:S02]  /*0b40*/  LEA.HI.SX32 R17, R14, R57.reuse, 0x1b ;  /* 0x000000390e117211 */ /* 0x080fe400078fdaff */
[----:B------:R-:W-:Y:S01]  /*0b50*/  IADD3 R14, R57, 0x60, RZ ;  /* 0x00000060390e7810 */ /* 0x000fe20007ffe0ff */
[--C-:B------:R-:W-:Y:S01]  /*0b60*/  IMAD R35, R35, 0x2, R86.reuse ;  /* 0x0000000223237824 */ /* 0x100fe200078e0256 */
[----:B------:R-:W-:Y:S01]  /*0b70*/  LEA R34, R17, R86, 0x1 ;  /* 0x0000005611227211 */ /* 0x000fe200078e08ff */
[----:B------:R-:W-:Y:S01]  /*0b80*/  IMAD R33, R33, 0x2, R86 ;  /* 0x0000000221217824 */ /* 0x000fe200078e0256 */
[----:B------:R-:W-:-:S02]  /*0b90*/  LEA.HI.SX32 R17, R14, R57, 0x1b ;  /* 0x000000390e117211 */ /* 0x000fc400078fdaff */
[----:B------:R-:W-:Y:S02]  /*0ba0*/  IADD3 R14, R57, 0xa0, RZ ;  /* 0x000000a0390e7810 */ /* 0x000fe40007ffe0ff */
[-C--:B------:R-:W-:Y:S02]  /*0bb0*/  LEA R32, R17, R86.reuse, 0x1 ;  /* 0x0000005611207211 */ /* 0x080fe400078e08ff */
[----:B------:R-:W-:Y:S02]  /*0bc0*/  LEA.HI.SX32 R17, R14, R57, 0x1b ;  /* 0x000000390e117211 */ /* 0x000fe400078fdaff */
[-C--:B------:R-:W-:Y:S02]  /*0bd0*/  LEA R31, R31, R86.reuse, 0x1 ;  /* 0x000000561f1f7211 */ /* 0x080fe400078e08ff */
[----:B------:R-:W-:Y:S01]  /*0be0*/  LEA R29, R29, R86, 0x1 ;  /* 0x000000561d1d7211 */ /* 0x000fe200078e08ff */
[----:B------:R-:W-:Y:S01]  /*0bf0*/  IMAD R30, R17, 0x2, R86 ;  /* 0x00000002111e7824 */ /* 0x000fe200078e0256 */
[----:B------:R-:W-:-:S02]  /*0c00*/  PRMT R18, RZ, 0x7610, R18 ;  /* 0x00007610ff127816 */ /* 0x000fc40000000012 */
[----:B------:R-:W-:Y:S02]  /*0c10*/  PRMT R21, RZ, 0x7610, R21 ;  /* 0x00007610ff157816 */ /* 0x000fe40000000015 */
[----:B------:R-:W-:Y:S02]  /*0c20*/  PRMT R23, RZ, 0x7610, R23 ;  /* 0x00007610ff177816 */ /* 0x000fe40000000017 */
[----:B------:R-:W-:Y:S02]  /*0c30*/  PRMT R22, RZ, 0x7610, R22 ;  /* 0x00007610ff167816 */ /* 0x000fe40000000016 */
[----:B------:R-:W-:Y:S01]  /*0c40*/  PRMT R25, RZ, 0x7610, R25 ;  /* 0x00007610ff197816 */ /* 0x000fe20000000019 */
[----:B--2---:R0:W-:Y:S04]  /*0c50*/  STS.U16 [R35], R0 ;  /* 0x0000000023007388 */ /* 0x0041e80000000400 */
[----:B---3--:R1:W-:Y:S04]  /*0c60*/  STS.U16 [R34+0x40], R3 ;  /* 0x0000400322007388 */ /* 0x0083e80000000400 */
[----:B----4-:R-:W-:Y:S01]  /*0c70*/  STS.U16 [R33+0x80], R2 ;  /* 0x0000800221007388 */ /* 0x010fe20000000400 */
[----:B0-----:R-:W-:Y:S01]  /*0c80*/  IMAD.SHL.U32 R0, R57, 0x8, RZ ;  /* 0x0000000839007824 */ /* 0x001fe200078e00ff */
[----:B-1----:R-:W-:-:S02]  /*0c90*/  LEA.HI.SX32 R3, R16, R57, 0x1b ;  /* 0x0000003910037211 */ /* 0x002fc400078fdaff */
[----:B------:R-:W-:Y:S02]  /*0ca0*/  STS.U16 [R32+0xc0], R5 ;  /* 0x0000c00520007388 */ /* 0x000fe40000000400 */
[----:B------:R-:W-:Y:S02]  /*0cb0*/  LEA.HI.SX32 R27, R0, R0, 0x1b ;  /* 0x00000000001b7211 */ /* 0x000fe400078fdaff */
[----:B------:R-:W-:Y:S01]  /*0cc0*/  LEA R28, R3, R86, 0x1 ;  /* 0x00000056031c7211 */ /* 0x000fe200078e08ff */
[----:B------:R-:W-:Y:S01]  /*0cd0*/  STS.U16 [R31+0x100], R4 ;  /* 0x000100041f007388 */ /* 0x000fe20000000400 */
[----:B------:R-:W-:Y:S01]  /*0ce0*/  PRMT R0, RZ, 0x7610, R0 ;  /* 0x00007610ff007816 */ /* 0x000fe20000000000 */
[----:B------:R-:W-:Y:S02]  /*0cf0*/  IMAD R27, R27, 0x2, R86 ;  /* 0x000000021b1b7824 */ /* 0x000fe400078e0256 */
[----:B------:R-:W-:Y:S04]  /*0d00*/  STS.U16 [R30+0x140], R7 ;  /* 0x000140071e007388 */ /* 0x000fe80000000400 */
[----:B------:R0:W-:Y:S04]  /*0d10*/  STS.U16 [R29+0x180], R6 ;  /* 0x000180061d007388 */ /* 0x0001e80000000400 */
[----:B------:R-:W-:Y:S01]  /*0d20*/  STS.U16 [R28+0x1c0], R15 ;  /* 0x0001c00f1c007388 */ /* 0x000fe20000000400 */
[----:B------:R-:W-:-:S03]  /*0d30*/  NOP ;  /* 0x0000000000007918 */ /* 0x000fc60000000000 */
[----:B------:R-:W-:Y:S01]  /*0d40*/  LDS.U16 R17, [R27] ;  /* 0x000000001b117984 */ /* 0x000fe20000000400 */
[----:B0-----:R-:W-:Y:S01]  /*0d50*/  IMAD.MOV.U32 R6, RZ, RZ, R20 ;  /* 0x000000ffff067224 */ /* 0x001fe200078e0014 */
[----:B------:R-:W-:Y:S02]  /*0d60*/  MOV R7, R19 ;  /* 0x0000001300077202 */ /* 0x000fe40000000f00 */
[----:B------:R-:W-:Y:S01]  /*0d70*/  LDS.U16 R16, [R27+0x2] ;  /* 0x000002001b107984 */ /* 0x000fe20000000400 */
[----:B------:R-:W-:-:S03]  /*0d80*/  PRMT R19, RZ, 0x7610, R19 ;  /* 0x00007610ff137816 */ /* 0x000fc60000000013 */
        /* <DEDUP_REMOVED lines=37> */
[----:B-1----:R-:W-:Y:S01]  /*0fe0*/  SHF.L.U32 R24, R24, 0x10, RZ ;  /* 0x0000001018187819 */ /* 0x002fe200000006ff */
[----:B--2---:R-:W-:-:S04]  /*0ff0*/  IMAD.U32 R22, R26, 0x10000, RZ ;  /* 0x000100001a167824 */ /* 0x004fc800078e00ff */
        /* <DEDUP_REMOVED lines=54> */
.L_x_4699:
[----:B------:R-:W-:Y:S05]  /*1360*/  BSYNC B0 ;  /* 0x0000000000007941 */ /* 0x000fea0003800000 */
.L_x_4698:
        /* <DEDUP_REMOVED lines=41> */
.L_x_4701:
[----:B------:R-:W-:Y:S05]  /*1600*/  BSYNC B0 ;  /* 0x0000000000007941 */ /* 0x000fea0003800000 */
.L_x_4700:
        /* <DEDUP_REMOVED lines=33> */
.L_x_4703:
[----:B------:R-:W-:Y:S05]  /*1820*/  BSYNC B0 ;  /* 0x0000000000007941 */ /* 0x000fea0003800000 */
.L_x_4702:
        /* <DEDUP_REMOVED lines=33> */
.L_x_4705:
[----:B------:R-:W-:Y:S05]  /*1a40*/  BSYNC B0 ;  /* 0x0000000000007941 */ /* 0x000fea0003800000 */
.L_x_4704:
        /* <DEDUP_REMOVED lines=33> */
.L_x_4707:
[----:B------:R-:W-:Y:S05]  /*1c60*/  BSYNC B0 ;  /* 0x0000000000007941 */ /* 0x000fea0003800000 */
.L_x_4706:
        /* <DEDUP_REMOVED lines=33> */
.L_x_4709:
[----:B------:R-:W-:Y:S05]  /*1e80*/  BSYNC B0 ;  /* 0x0000000000007941 */ /* 0x000fea0003800000 */
.L_x_4708:
        /* <DEDUP_REMOVED lines=33> */
.L_x_4711:
[----:B------:R-:W-:Y:S05]  /*20a0*/  BSYNC B0 ;  /* 0x0000000000007941 */ /* 0x000fea0003800000 */
.L_x_4710:
        /* <DEDUP_REMOVED lines=33> */
.L_x_4713:
[----:B------:R-:W-:Y:S05]  /*22c0*/  BSYNC B0 ;  /* 0x0000000000007941 */ /* 0x000fea0003800000 */
.L_x_4712:
        /* <DEDUP_REMOVED lines=32> */
[----:B------:R-:W-:Y:S01]  /*24d0*/  IMAD.MOV.U32 R63, RZ, RZ, RZ ;  /* 0x000000ffff3f7224 */ /* 0x000fe200078e00ff */
[----:B------:R-:W-:Y:S01]  /*24e0*/  MOV R65, R83 ;  /* 0x0000005300417202 */ /* 0x000fe20000000f00 */
[----:B------:R-:W-:Y:S01]  /*24f0*/  ULDC UR10, c[0x0][0x21c] ;  /* 0x00008700000a7ab9 */ /* 0x000fe20000000800 */
[----:B------:R-:W2:Y:S01]  /*2500*/  LDC.64 R4, c[0x0][0x2d0] ;  /* 0x0000b400ff047b82 */ /* 0x000ea20000000a00 */
[----:B------:R-:W-:Y:S01]  /*2510*/  ULDC.64 UR4, c[0x0][0x238] ;  /* 0x00008e0000047ab9 */ /* 0x000fe20000000a00 */
[----:B------:R-:W-:Y:S01]  /*2520*/  ULDC.64 UR6, c[0x0][0x250] ;  /* 0x0000940000067ab9 */ /* 0x000fe20000000a00 */
[----:B------:R-:W-:-:S05]  /*2530*/  ULDC.64 UR8, c[0x0][0x270] ;  /* 0x00009c0000087ab9 */ /* 0x000fca0000000a00 */
[----:B------:R-:W3:Y:S02]  /*2540*/  LDC.64 R2, c[0x0][0x310] ;  /* 0x0000c400ff027b82 */ /* 0x000ee40000000a00 */
.L_x_4717:
        /* <DEDUP_REMOVED lines=9> */
[----:B------:R-:W-:Y:S02]  /*25e0*/  ISETP.GE.AND P4, PT, R42, R65, PT ;  /* 0x000000412a00720c */ /* 0x000fe40003f86270 */
[----:B------:R-:W-:Y:S02]  /*25f0*/  IADD3 R15, R15, R17, RZ ;  /* 0x000000110f0f7210 */ /* 0x000fe40007ffe0ff */
[----:B------:R-:W-:Y:S02]  /*2600*/  ISETP.GE.AND P5, PT, R40, R65, PT ;  /* 0x000000412800720c */ /* 0x000fe40003fa6270 */
[----:B------:R-:W-:Y:S02]  /*2610*/  LEA.HI.X R17, R14, R39, R15, 0x1, P3 ;  /* 0x000000270e117211 */ /* 0x000fe400018f0c0f */
[----:B------:R-:W-:-:S03]  /*2620*/  ISETP.GE.AND P3, PT, R44, R65, PT ;  /* 0x000000412c00720c */ /* 0x000fc60003f66270 */
[----:B------:R-:W4:Y:S01]  /*2630*/  @!P6 LDG.E.U16 R85, desc[UR14][R16.64+0x40] ;  /* 0x0000400e1055e981 */ /* 0x000f22000c1e1500 */
[-C--:B------:R-:W-:Y:S02]  /*2640*/  ISETP.GE.AND P6, PT, R38, R65.reuse, PT ;  /* 0x000000412600720c */ /* 0x080fe40003fc6270 */
[----:B------:R-:W-:Y:S01]  /*2650*/  PRMT R84, RZ, 0x7610, R84 ;  /* 0x00007610ff547816 */ /* 0x000fe20000000054 */
[----:B------:R-:W5:Y:S01]  /*2660*/  @!P2 LDG.E.U16 R86, desc[UR14][R16.64+0x80] ;  /* 0x0000800e1056a981 */ /* 0x000f62000c1e1500 */
[----:B------:R-:W-:Y:S02]  /*2670*/  ISETP.GE.AND P2, PT, R36, R65, PT ;  /* 0x000000412400720c */ /* 0x000fe40003f46270 */
[----:B------:R-:W-:Y:S02]  /*2680*/  PRMT R87, RZ, 0x7610, R87 ;  /* 0x00007610ff577816 */ /* 0x000fe40000000057 */
[----:B------:R-:W-:Y:S01]  /*2690*/  PRMT R88, RZ, 0x7610, R88 ;  /* 0x00007610ff587816 */ /* 0x000fe20000000058 */
[----:B------:R-:W3:Y:S01]  /*26a0*/  @!P1 LDG.E.U16 R84, desc[UR14][R16.64] ;  /* 0x0000000e10549981 */ /* 0x000ee2000c1e1500 */
        /* <DEDUP_REMOVED lines=9> */
[----:B------:R-:W-:-:S02]  /*2740*/  IMAD R18, R92, UR4, RZ ;  /* 0x000000045c127c24 */ /* 0x000fc4000f8e02ff */
[----:B------:R-:W-:Y:S02]  /*2750*/  IMAD.MOV.U32 R14, RZ, RZ, R10 ;  /* 0x000000ffff0e7224 */ /* 0x000fe400078e000a */
[C---:B------:R-:W-:Y:S02]  /*2760*/  IMAD R19, R63.reuse, UR5, R18 ;  /* 0x000000053f137c24 */ /* 0x040fe4000f8e0212 */
[----:B------:R-:W-:-:S04]  /*2770*/  IMAD.WIDE.U32 R14, R63, UR4, R14 ;  /* 0x000000043f0e7c25 */ /* 0x000fc8000f8e000e */
[----:B------:R-:W-:Y:S01]  /*2780*/  IMAD.IADD R15, R15, 0x1, R19 ;  /* 0x000000010f0f7824 */ /* 0x000fe200078e0213 */
[----:B--2---:R-:W-:-:S04]  /*2790*/  LEA R18, P2, R14, R4, 0x2 ;  /* 0x000000040e127211 */ /* 0x004fc800078410ff */
[----:B------:R-:W-:-:S05]  /*27a0*/  LEA.HI.X R19, R14, R5, R15, 0x2, P2 ;  /* 0x000000050e137211 */ /* 0x000fca00010f140f */
[----:B------:R2:W5:Y:S01]  /*27b0*/  LDG.E R93, desc[UR14][R18.64] ;  /* 0x0000000e125d7981 */ /* 0x000562000c1e1900 */
[----:B------:R-:W-:Y:S02]  /*27c0*/  IMAD R92, R92, UR8, RZ ;  /* 0x000000085c5c7c24 */ /* 0x000fe4000f8e02ff */
[----:B------:R-:W-:-:S04]  /*27d0*/  IMAD.WIDE.U32 R14, R63, UR8, R12 ;  /* 0x000000083f0e7c25 */ /* 0x000fc8000f8e000c */
[----:B0-----:R-:W-:Y:S01]  /*27e0*/  IMAD R17, R63, UR9, R92 ;  /* 0x000000093f117c24 */ /* 0x001fe2000f8e025c */
[----:B------:R-:W-:Y:S01]  /*27f0*/  LEA R16, P2, R14, R41, 0x1 ;  /* 0x000000290e107211 */ /* 0x000fe200078408ff */
[----:B-1----:R-:W-:-:S03]  /*2800*/  IMAD R83, R54, -0x100, R77 ;  /* 0xffffff0036537824 */ /* 0x002fc600078e024d */
[----:B------:R-:W-:Y:S02]  /*2810*/  IADD3 R15, R15, R17, RZ ;  /* 0x000000110f0f7210 */ /* 0x000fe40007ffe0ff */
[----:B------:R-:W-:Y:S02]  /*2820*/  ISETP.GE.AND P3, PT, R46, R83, PT ;  /* 0x000000532e00720c */ /* 0x000fe40003f66270 */
[----:B------:R-:W-:Y:S02]  /*2830*/  LEA.HI.X R17, R14, R37, R15, 0x1, P2 ;  /* 0x000000250e117211 */ /* 0x000fe400010f0c0f */
[----:B------:R-:W-:Y:S02]  /*2840*/  ISETP.GE.AND P2, PT, R12, R83, PT ;  /* 0x000000530c00720c */ /* 0x000fe40003f46270 */
[----:B------:R-:W-:Y:S02]  /*2850*/  PRMT R106, RZ, 0x7610, R106 ;  /* 0x00007610ff6a7816 */ /* 0x000fe4000000006a */
[----:B------:R-:W-:-:S02]  /*2860*/  PRMT R103, RZ, 0x7610, R103 ;  /* 0x00007610ff677816 */ /* 0x000fc40000000067 */
[-C--:B------:R-:W-:Y:S02]  /*2870*/  ISETP.GE.AND P4, PT, R45, R83.reuse, PT ;  /* 0x000000532d00720c */ /* 0x080fe40003f86270 */
[----:B------:R-:W-:Y:S02]  /*2880*/  PRMT R101, RZ, 0x7610, R101 ;  /* 0x00007610ff657816 */ /* 0x000fe40000000065 */
[----:B------:R-:W-:Y:S02]  /*2890*/  PRMT R104, RZ, 0x7610, R104 ;  /* 0x00007610ff687816 */ /* 0x000fe40000000068 */
[----:B--2---:R-:W-:Y:S02]  /*28a0*/  PRMT R19, RZ, 0x7610, R19 ;  /* 0x00007610ff137816 */ /* 0x004fe40000000013 */
[-C--:B------:R-:W-:Y:S02]  /*28b0*/  ISETP.GE.AND P5, PT, R38, R83.reuse, PT ;  /* 0x000000532600720c */ /* 0x080fe40003fa6270 */
[----:B------:R-:W-:-:S02]  /*28c0*/  ISETP.GE.AND P6, PT, R36, R83, PT ;  /* 0x000000532400720c */ /* 0x000fc40003fc6270 */
[----:B------:R-:W-:Y:S02]  /*28d0*/  PRMT R18, RZ, 0x7610, R18 ;  /* 0x00007610ff127816 */ /* 0x000fe40000000012 */
[----:B------:R-:W-:Y:S01]  /*28e0*/  PRMT R99, RZ, 0x7610, R99 ;  /* 0x00007610ff637816 */ /* 0x000fe20000000063 */
[----:B---3--:R-:W-:Y:S04]  /*28f0*/  STS.U16 [R35], R84 ;  /* 0x0000005423007388 */ /* 0x008fe80000000400 */
[----:B----4-:R-:W-:Y:S04]  /*2900*/  STS.U16 [R34+0x40], R85 ;  /* 0x0000405522007388 */ /* 0x010fe80000000400 */
[----:B-----5:R-:W-:Y:S04]  /*2910*/  STS.U16 [R33+0x80], R86 ;  /* 0x0000805621007388 */ /* 0x020fe80000000400 */
[----:B------:R0:W-:Y:S04]  /*2920*/  STS.U16 [R32+0xc0], R87 ;  /* 0x0000c05720007388 */ /* 0x0001e80000000400 */
[----:B------:R-:W-:Y:S04]  /*2930*/  STS.U16 [R31+0x100], R88 ;  /* 0x000100581f007388 */ /* 0x000fe80000000400 */
[----:B------:R-:W-:Y:S04]  /*2940*/  STS.U16 [R30+0x140], R89 ;  /* 0x000140591e007388 */ /* 0x000fe80000000400 */
[----:B------:R1:W-:Y:S04]  /*2950*/  STS.U16 [R29+0x180], R90 ;  /* 0x0001805a1d007388 */ /* 0x0003e80000000400 */
[----:B------:R-:W-:Y:S01]  /*2960*/  STS.U16 [R28+0x1c0], R91 ;  /* 0x0001c05b1c007388 */ /* 0x000fe20000000400 */
[----:B------:R-:W-:-:S03]  /*2970*/  NOP ;  /* 0x0000000000007918 */ /* 0x000fc60000000000 */
[----:B------:R-:W2:Y:S04]  /*2980*/  @!P2 LDG.E.U16 R106, desc[UR14][R16.64] ;  /* 0x0000000e106aa981 */ /* 0x000ea8000c1e1500 */
[----:B------:R-:W3:Y:S01]  /*2990*/  @!P3 LDG.E.U16 R103, desc[UR14][R16.64+0x40] ;  /* 0x0000400e1067b981 */ /* 0x000ee2000c1e1500 */
[----:B0-----:R-:W-:Y:S02]  /*29a0*/  PRMT R32, RZ, 0x7610, R32 ;  /* 0x00007610ff207816 */ /* 0x001fe40000000020 */
[-C--:B------:R-:W-:Y:S01]  /*29b0*/  ISETP.GE.AND P2, PT, R44, R83.reuse, PT ;  /* 0x000000532c00720c */ /* 0x080fe20003f46270 */
[----:B------:R-:W4:Y:S01]  /*29c0*/  @!P5 LDG.E.U16 R18, desc[UR14][R16.64+0x180] ;  /* 0x0001800e1012d981 */ /* 0x000f22000c1e1500 */
[----:B------:R-:W-:-:S03]  /*29d0*/  ISETP.GE.AND P3, PT, R42, R83, PT ;  /* 0x000000532a00720c */ /* 0x000fc60003f66270 */
[----:B------:R-:W5:Y:S01]  /*29e0*/  @!P4 LDG.E.U16 R32, desc[UR14][R16.64+0x80] ;  /* 0x0000800e1020c981 */ /* 0x000f62000c1e1500 */
[----:B------:R-:W-:-:S03]  /*29f0*/  ISETP.GE.AND P4, PT, R40, R83, PT ;  /* 0x000000532800720c */ /* 0x000fc60003f86270 */
[----:B------:R-:W4:Y:S04]  /*2a00*/  @!P6 LDG.E.U16 R99, desc[UR14][R16.64+0x1c0] ;  /* 0x0001c00e1063e981 */ /* 0x000f28000c1e1500 */
[----:B------:R-:W4:Y:S04]  /*2a10*/  @!P2 LDG.E.U16 R101, desc[UR14][R16.64+0xc0] ;  /* 0x0000c00e1065a981 */ /* 0x000f28000c1e1500 */
[----:B------:R-:W4:Y:S04]  /*2a20*/  @!P3 LDG.E.U16 R104, desc[UR14][R16.64+0x100] ;  /* 0x0001000e1068b981 */ /* 0x000f28000c1e1500 */
[----:B------:R0:W4:Y:S04]  /*2a30*/  @!P4 LDG.E.U16 R19, desc[UR14][R16.64+0x140] ;  /* 0x0001400e1013c981 */ /* 0x000128000c1e1500 */
[----:B------:R-:W0:Y:S04]  /*2a40*/  LDS.U16 R14, [R27] ;  /* 0x000000001b0e7984 */ /* 0x000e280000000400 */
[----:B------:R-:W0:Y:S01]  /*2a50*/  LDS.U16 R15, [R27+0x2] ;  /* 0x000002001b0f7984 */ /* 0x000e220000000400 */
[----:B------:R-:W-:-:S03]  /*2a60*/  FMUL.FTZ R33, R93, 1.4426950216293334961 ;  /* 0x3fb8aa3b5d217820 */ /* 0x000fc60000410000 */
[----:B------:R-:W0:Y:S01]  /*2a70*/  LDS.U16 R28, [R27+0x4] ;  /* 0x000004001b1c7984 */ /* 0x000e220000000400 */
[C---:B-1----:R-:W-:Y:S01]  /*2a80*/  FMUL.FTZ R29, R33.reuse, R26 ;  /* 0x0000001a211d7220 */ /* 0x042fe20000410000 */
[----:B------:R-:W1:Y:S02]  /*2a90*/  S2R R84, SR_TID.X ;  /* 0x0000000000547919 */ /* 0x000e640000002100 */
[----:B0-----:R-:W0:Y:S01]  /*2aa0*/  LDS.U16 R16, [R27+0x6] ;  /* 0x000006001b107984 */ /* 0x001e220000000400 */
[----:B------:R-:W-:-:S03]  /*2ab0*/  FMUL.FTZ R30, R33, R25 ;  /* 0x00000019211e7220 */ /* 0x000fc60000410000 */
[----:B------:R-:W0:Y:S01]  /*2ac0*/  LDS.U16 R17, [R27+0x8] ;  /* 0x000008001b117984 */ /* 0x000e220000000400 */
[----:B------:R1:W-:Y:S01]  /*2ad0*/  MUFU.EX2 R92, R29 ;  /* 0x0000001d005c7308 */ /* 0x0003e20000000800 */
[----:B------:R-:W-:Y:S02]  /*2ae0*/  FMUL.FTZ R34, R33, R23 ;  /* 0x0000001721227220 */ /* 0x000fe40000410000 */
[----:B-1----:R-:W1:Y:S05]  /*2af0*/  LDS.U16 R29, [R27+0xa] ;  /* 0x00000a001b1d7984 */ /* 0x002e6a0000000400 */
[----:B------:R0:W1:Y:S02]  /*2b00*/  MUFU.EX2 R93, R30 ;  /* 0x0000001e005d7308 */ /* 0x0000640000000800 */
[----:B0-----:R-:W0:Y:S06]  /*2b10*/  LDS.U16 R30, [R27+0xc] ;  /* 0x00000c001b1e7984 */ /* 0x001e2c0000000400 */
[----:B------:R1:W-:Y:S02]  /*2b20*/  MUFU.EX2 R90, R34 ;  /* 0x00000022005a7308 */ /* 0x0003e40000000800 */
[----:B-1----:R-:W-:-:S02]  /*2b30*/  SHF.L.U32 R34, R14, 0x10, RZ ;  /* 0x000000100e227819 */ /* 0x002fc400000006ff */
[----:B------:R1:W0:Y:S01]  /*2b40*/  LDS.U16 R14, [R27+0xe] ;  /* 0x00000e001b0e7984 */ /* 0x0002220000000400 */
[C---:B------:R-:W-:Y:S01]  /*2b50*/  FMUL.FTZ R31, R33.reuse, R24 ;  /* 0x00000018211f7220 */ /* 0x040fe20000410000 */
[----:B------:R-:W-:Y:S01]  /*2b60*/  FMUL.FTZ R35, R33, R22 ;  /* 0x0000001621237220 */ /* 0x000fe20000410000 */
[----:B------:R-:W-:Y:S02]  /*2b70*/  IMAD.U32 R15, R15, 0x10000, RZ ;  /* 0x000100000f0f7824 */ /* 0x000fe400078e00ff */
[----:B------:R1:W0:Y:S01]  /*2b80*/  MUFU.EX2 R96, R31 ;  /* 0x0000001f00607308 */ /* 0x0002220000000800 */
[----:B------:R-:W-:Y:S02]  /*2b90*/  IMAD.SHL.U32 R86, R84, 0x8, RZ ;  /* 0x0000000854567824 */ /* 0x000fe400078e00ff */
[----:B------:R-:W-:Y:S01]  /*2ba0*/  FMUL.FTZ R15, R82, R15 ;  /* 0x0000000f520f7220 */ /* 0x000fe20000410000 */
[----:B------:R-:W-:Y:S01]  /*2bb0*/  ISETP.GE.U32.AND P6, PT, R53, R83, PT ;  /* 0x000000533500720c */ /* 0x000fe20003fc6070 */
[----:B------:R-:W-:Y:S01]  /*2bc0*/  FMUL.FTZ R85, R33, R21 ;  /* 0x0000001521557220 */ /* 0x000fe20000410000 */
[----:B------:R-:W-:Y:S01]  /*2bd0*/  FMUL.FTZ R34, R81, R34 ;  /* 0x0000002251227220 */ /* 0x000fe20000410000 */
[-C--:B------:R-:W-:Y:S01]  /*2be0*/  ISETP.GE.U32.AND P3, PT, R86, R83.reuse, PT ;  /* 0x000000535600720c */ /* 0x080fe20003f66070 */
[----:B------:R-:W0:Y:S01]  /*2bf0*/  MUFU.EX2 R35, R35 ;  /* 0x0000002300237308 */ /* 0x000e220000000800 */
[----:B-1----:R-:W-:Y:S01]  /*2c00*/  SHF.L.U32 R31, R28, 0x10, RZ ;  /* 0x000000101c1f7819 */ /* 0x002fe200000006ff */
[----:B------:R-:W-:Y:S01]  /*2c10*/  FMUL.FTZ R86, R33, R20 ;  /* 0x0000001421567220 */ /* 0x000fe20000410000 */
[----:B------:R-:W-:Y:S01]  /*2c20*/  FSEL R94, R15, RZ, !P6 ;  /* 0x000000ff0f5e7208 */ /* 0x000fe20007000000 */
[----:B------:R-:W-:Y:S01]  /*2c30*/  IMAD.U32 R15, R16, 0x10000, RZ ;  /* 0x00010000100f7824 */ /* 0x000fe200078e00ff */
[----:B------:R-:W-:Y:S01]  /*2c40*/  ISETP.GE.U32.AND P5, PT, R52, R83, PT ;  /* 0x000000533400720c */ /* 0x000fe20003fa6070 */
[----:B------:R-:W-:Y:S01]  /*2c50*/  FMUL.FTZ R31, R80, R31 ;  /* 0x0000001f501f7220 */ /* 0x000fe20000410000 */
[----:B------:R-:W-:Y:S01]  /*2c60*/  FSEL R89, R34, RZ, !P3 ;  /* 0x000000ff22597208 */ /* 0x000fe20005800000 */
[----:B------:R1:W1:Y:S01]  /*2c70*/  MUFU.EX2 R88, R85 ;  /* 0x0000005500587308 */ /* 0x0002620000000800 */
[----:B------:R-:W-:Y:S01]  /*2c80*/  FSEL R93, R93, 1, !P6 ;  /* 0x3f8000005d5d7808 */ /* 0x000fe20007000000 */
[----:B------:R-:W-:Y:S01]  /*2c90*/  FMUL.FTZ R33, R33, R0 ;  /* 0x0000000021217220 */ /* 0x000fe20000410000 */
[----:B------:R-:W-:Y:S01]  /*2ca0*/  FSEL R92, R92, 1, !P3 ;  /* 0x3f8000005c5c7808 */ /* 0x000fe20005800000 */
[----:B------:R-:W-:Y:S01]  /*2cb0*/  FMUL.FTZ R15, R66, R15 ;  /* 0x0000000f420f7220 */ /* 0x000fe20000410000 */
[----:B------:R-:W-:Y:S01]  /*2cc0*/  SHF.L.U32 R16, R17, 0x10, RZ ;  /* 0x0000001011107819 */ /* 0x000fe200000006ff */
[----:B------:R-:W-:Y:S01]  /*2cd0*/  FFMA.FTZ R17, R89, R93, R94 ;  /* 0x0000005d59117223 */ /* 0x000fe2000001005e */
[----:B------:R-:W-:Y:S01]  /*2ce0*/  ISETP.GE.U32.AND P2, PT, R51, R83, PT ;  /* 0x000000533300720c */ /* 0x000fe20003f46070 */
[----:B------:R-:W1:Y:S01]  /*2cf0*/  MUFU.EX2 R86, R86 ;  /* 0x0000005600567308 */ /* 0x000e620000000800 */
[----:B------:R-:W-:-:S02]  /*2d00*/  FSEL R91, R31, RZ, !P5 ;  /* 0x000000ff1f5b7208 */ /* 0x000fc40006800000 */
[----:B0-----:R-:W-:Y:S01]  /*2d10*/  FSEL R96, R96, 1, !P5 ;  /* 0x3f80000060607808 */ /* 0x001fe20006800000 */
[----:B------:R-:W-:Y:S01]  /*2d20*/  FMUL.FTZ R27, R92, R93 ;  /* 0x0000005d5c1b7220 */ /* 0x000fe20000410000 */
[----:B------:R-:W-:Y:S02]  /*2d30*/  IMAD.U32 R28, R29, 0x10000, RZ ;  /* 0x000100001d1c7824 */ /* 0x000fe400078e00ff */
[----:B------:R-:W-:Y:S01]  /*2d40*/  FMUL.FTZ R16, R79, R16 ;  /* 0x000000104f107220 */ /* 0x000fe20000410000 */
[----:B------:R-:W-:Y:S01]  /*2d50*/  ISETP.GE.U32.AND P4, PT, R50, R83, PT ;  /* 0x000000533200720c */ /* 0x000fe20003f86070 */
[----:B------:R-:W0:Y:S01]  /*2d60*/  MUFU.EX2 R33, R33 ;  /* 0x0000002100217308 */ /* 0x000e220000000800 */
[----:B------:R-:W-:Y:S01]  /*2d70*/  FSEL R90, R90, 1, !P2 ;  /* 0x3f8000005a5a7808 */ /* 0x000fe20005000000 */
[C---:B------:R-:W-:Y:S01]  /*2d80*/  FFMA.FTZ R17, R96.reuse, R17, R91 ;  /* 0x0000001160117223 */ /* 0x040fe2000001005b */
[----:B------:R-:W-:Y:S01]  /*2d90*/  FSEL R105, R15, RZ, !P2 ;  /* 0x000000ff0f697208 */ /* 0x000fe20005000000 */
[----:B------:R-:W-:Y:S01]  /*2da0*/  FMUL.FTZ R27, R96, R27 ;  /* 0x0000001b601b7220 */ /* 0x000fe20000410000 */
[----:B------:R-:W-:Y:S01]  /*2db0*/  SHF.L.U32 R15, R30, 0x10, RZ ;  /* 0x000000101e0f7819 */ /* 0x000fe200000006ff */
[----:B------:R-:W-:Y:S01]  /*2dc0*/  FMUL.FTZ R28, R67, R28 ;  /* 0x0000001c431c7220 */ /* 0x000fe20000410000 */
[----:B------:R-:W-:-:S02]  /*2dd0*/  ISETP.GE.U32.AND P3, PT, R49, R83, PT ;  /* 0x000000533100720c */ /* 0x000fc40003f66070 */
[----:B-1----:R-:W-:Y:S02]  /*2de0*/  FSEL R85, R35, 1, !P4 ;  /* 0x3f80000023557808 */ /* 0x002fe40006000000 */
[----:B------:R-:W-:Y:S01]  /*2df0*/  FSEL R98, R16, RZ, !P4 ;  /* 0x000000ff10627208 */ /* 0x000fe20006000000 */
[C---:B------:R-:W-:Y:S01]  /*2e00*/  FFMA.FTZ R16, R90.reuse, R17, R105 ;  /* 0x000000115a107223 */ /* 0x040fe20000010069 */
[----:B------:R-:W-:Y:S01]  /*2e10*/  FMUL.FTZ R34, R90, R27 ;  /* 0x0000001b5a227220 */ /* 0x000fe20000410000 */
[----:B------:R-:W-:Y:S02]  /*2e20*/  IMAD.U32 R17, R14, 0x10000, RZ ;  /* 0x000100000e117824 */ /* 0x000fe400078e00ff */
[----:B------:R-:W-:Y:S01]  /*2e30*/  FMUL.FTZ R15, R78, R15 ;  /* 0x0000000f4e0f7220 */ /* 0x000fe20000410000 */
[----:B------:R-:W-:Y:S01]  /*2e40*/  ISETP.GE.U32.AND P6, PT, R48, R83, PT ;  /* 0x000000533000720c */ /* 0x000fe20003fc6070 */
[----:B------:R-:W-:Y:S01]  /*2e50*/  FFMA.FTZ R16, R85, R16, R98 ;  /* 0x0000001055107223 */ /* 0x000fe20000010062 */
[----:B------:R-:W-:-:S02]  /*2e60*/  FSEL R88, R88, 1, !P3 ;  /* 0x3f80000058587808 */ /* 0x000fc40005800000 */
[----:B------:R-:W-:Y:S01]  /*2e70*/  FSEL R95, R28, RZ, !P3 ;  /* 0x000000ff1c5f7208 */ /* 0x000fe20005800000 */
[----:B------:R-:W-:Y:S01]  /*2e80*/  FMUL.FTZ R27, R85, R34 ;  /* 0x00000022551b7220 */ /* 0x000fe20000410000 */
[----:B------:R-:W-:Y:S01]  /*2e90*/  FMUL.FTZ R17, R64, R17 ;  /* 0x0000001140117220 */ /* 0x000fe20000410000 */
[----:B------:R-:W-:Y:S02]  /*2ea0*/  ISETP.GE.U32.AND P5, PT, R47, R83, PT ;  /* 0x000000532f00720c */ /* 0x000fe40003fa6070 */
[----:B------:R-:W-:Y:S01]  /*2eb0*/  FSEL R87, R86, 1, !P6 ;  /* 0x3f80000056577808 */ /* 0x000fe20007000000 */
[C---:B------:R-:W-:Y:S01]  /*2ec0*/  FFMA.FTZ R16, R88.reuse, R16, R95 ;  /* 0x0000001058107223 */ /* 0x040fe2000001005f */
        /* <DEDUP_REMOVED lines=16> */
[----:B------:R-:W1:-:S12]  /*2fd0*/  S2R R27, SR_CgaCtaId ;  /* 0x00000000001b7919 */ /* 0x000e580000008800 */
[C---:B0-----:R-:W-:Y:S01]  /*2fe0*/  @P2 FFMA.FTZ R15, R14.reuse, R16, R15 ;  /* 0x000000100e0f2223 */ /* 0x041fe2000001000f */
[----:B-1----:R-:W-:-:S04]  /*2ff0*/  @P2 FMUL.FTZ R14, R14, R17 ;  /* 0x000000110e0e2220 */ /* 0x002fc80000410000 */
[----:B------:R-:W0:Y:S04]  /*3000*/  SHFL.UP PT, R16, R15, 0x4, RZ ;  /* 0x048000000f107989 */ /* 0x000e2800000e00ff */
[----:B------:R-:W1:Y:S01]  /*3010*/  SHFL.UP PT, R17, R14, 0x4, RZ ;  /* 0x048000000e117989 */ /* 0x000e6200000e00ff */
[C---:B------:R-:W-:Y:S02]  /*3020*/  ISETP.GE.AND P2, PT, R57.reuse, 0x4, PT ;  /* 0x000000043900780c */ /* 0x040fe40003f46270 */
[----:B------:R-:W-:Y:S02]  /*3030*/  MOV R86, 0x400 ;  /* 0x0000040000567802 */ /* 0x000fe40000000f00 */
[----:B------:R-:W-:Y:S02]  /*3040*/  IADD3 R30, R57, 0x20, RZ ;  /* 0x00000020391e7810 */ /* 0x000fe40007ffe0ff */
[----:B------:R-:W-:-:S02]  /*3050*/  LEA R86, R27, R86, 0x18 ;  /* 0x000000561b567211 */ /* 0x000fc400078ec0ff */
[-C--:B------:R-:W-:Y:S02]  /*3060*/  LEA.HI.SX32 R35, R57, R57.reuse, 0x1b ;  /* 0x0000003939237211 */ /* 0x080fe400078fdaff */
[----:B------:R-:W-:Y:S02]  /*3070*/  LEA.HI.SX32 R27, R30, R57, 0x1b ;  /* 0x000000391e1b7211 */ /* 0x000fe400078fdaff */
[----:B------:R-:W-:-:S03]  /*3080*/  LEA R35, R35, R86, 0x1 ;  /* 0x0000005623237211 */ /* 0x000fc600078e08ff */
[----:B------:R-:W-:Y:S02]  /*3090*/  IMAD R34, R27, 0x2, R86 ;  /* 0x000000021b227824 */ /* 0x000fe400078e0256 */
[C---:B0-----:R-:W-:Y:S01]  /*30a0*/  @P2 FFMA.FTZ R15, R14.reuse, R16, R15 ;  /* 0x000000100e0f2223 */ /* 0x041fe2000001000f */
[----:B-1----:R-:W-:-:S05]  /*30b0*/  @P2 FMUL.FTZ R14, R14, R17 ;  /* 0x000000110e0e2220 */ /* 0x002fca0000410000 */
[----:B------:R-:W-:Y:S01]  /*30c0*/  SHFL.UP PT, R27, R14, 0x8, RZ ;  /* 0x050000000e1b7989 */ /* 0x000fe200000e00ff */
[C---:B------:R-:W-:Y:S01]  /*30d0*/  VIADD R28, R57.reuse, 0x40 ;  /* 0x00000040391c7836 */ /* 0x040fe20000000000 */
[C---:B------:R-:W-:Y:S01]  /*30e0*/  ISETP.GE.AND P2, PT, R57.reuse, 0x8, PT ;  /* 0x000000083900780c */ /* 0x040fe20003f46270 */
[C---:B------:R-:W-:Y:S01]  /*30f0*/  VIADD R16, R57.reuse, 0x60 ;  /* 0x0000006039107836 */ /* 0x040fe20000000000 */
[C---:B------:R-:W-:Y:S02]  /*3100*/  IADD3 R108, R57.reuse, 0x80, RZ ;  /* 0x00000080396c7810 */ /* 0x040fe40007ffe0ff */
[-C--:B------:R-:W-:Y:S01]  /*3110*/  LEA.HI.SX32 R33, R28, R57.reuse, 0x1b ;  /* 0x000000391c217211 */ /* 0x080fe200078fdaff */
[----:B------:R-:W-:Y:S01]  /*3120*/  VIADD R30, R57, 0xa0 ;  /* 0x000000a0391e7836 */ /* 0x000fe20000000000 */
[----:B------:R-:W-:Y:S02]  /*3130*/  LEA.HI.SX32 R17, R16, R57, 0x1b ;  /* 0x0000003910117211 */ /* 0x000fe400078fdaff */
[----:B------:R-:W-:-:S02]  /*3140*/  LEA R33, R33, R86, 0x1 ;  /* 0x0000005621217211 */ /* 0x000fc400078e08ff */
[-C--:B------:R-:W-:Y:S02]  /*3150*/  LEA.HI.SX32 R31, R108, R57.reuse, 0x1b ;  /* 0x000000396c1f7211 */ /* 0x080fe400078fdaff */
[----:B------:R-:W-:-:S03]  /*3160*/  LEA.HI.SX32 R107, R30, R57, 0x1b ;  /* 0x000000391e6b7211 */ /* 0x000fc600078fdaff */
[----:B------:R-:W-:Y:S01]  /*3170*/  IMAD R31, R31, 0x2, R86 ;  /* 0x000000021f1f7824 */ /* 0x000fe200078e0256 */
[-C--:B------:R-:W-:Y:S01]  /*3180*/  LEA R30, R107, R86.reuse, 0x1 ;  /* 0x000000566b1e7211 */ /* 0x080fe200078e08ff */
[----:B--2---:R-:W-:Y:S04]  /*3190*/  STS.U16 [R35+0x210], R106 ;  /* 0x0002106a23007388 */ /* 0x004fe80000000400 */
[----:B---3--:R-:W-:Y:S04]  /*31a0*/  STS.U16 [R34+0x250], R103 ;  /* 0x0002506722007388 */ /* 0x008fe80000000400 */
[----:B------:R-:W0:Y:S04]  /*31b0*/  SHFL.UP PT, R103, R15, 0x8, RZ ;  /* 0x050000000f677989 */ /* 0x000e2800000e00ff */
[----:B-----5:R1:W-:Y:S01]  /*31c0*/  STS.U16 [R33+0x290], R32 ;  /* 0x0002902021007388 */ /* 0x0203e20000000400 */
[C---:B------:R-:W-:Y:S01]  /*31d0*/  IADD3 R28, R57.reuse, 0xc0, RZ ;  /* 0x000000c0391c7810 */ /* 0x040fe20007ffe0ff */
[----:B------:R-:W-:Y:S01]  /*31e0*/  VIADD R16, R57, 0xe0 ;  /* 0x000000e039107836 */ /* 0x000fe20000000000 */
[----:B-1----:R-:W-:-:S05]  /*31f0*/  LEA R32, R17, R86, 0x1 ;  /* 0x0000005611207211 */ /* 0x002fca00078e08ff */
[----:B----4-:R-:W-:Y:S01]  /*3200*/  STS.U16 [R32+0x2d0], R101 ;  /* 0x0002d06520007388 */ /* 0x010fe20000000400 */
[C---:B0-----:R-:W-:Y:S01]  /*3210*/  @P2 FFMA.FTZ R15, R14.reuse, R103, R15 ;  /* 0x000000670e0f2223 */ /* 0x041fe2000001000f */
[----:B------:R-:W-:Y:S02]  /*3220*/  @P2 FMUL.FTZ R14, R14, R27 ;  /* 0x0000001b0e0e2220 */ /* 0x000fe40000410000 */
[----:B------:R-:W-:Y:S01]  /*3230*/  STS.U16 [R31+0x310], R104 ;  /* 0x000310681f007388 */ /* 0x000fe20000000400 */
[----:B------:R-:W-:-:S03]  /*3240*/  LEA.HI.SX32 R29, R28, R57, 0x1b ;  /* 0x000000391c1d7211 */ /* 0x000fc600078fdaff */
[----:B------:R-:W-:Y:S04]  /*3250*/  STS.U16 [R30+0x350], R19 ;  /* 0x000350131e007388 */ /* 0x000fe80000000400 */
[----:B------:R-:W0:Y:S01]  /*3260*/  SHFL.UP PT, R101, R15, 0x10, RZ ;  /* 0x060000000f657989 */ /* 0x000e2200000e00ff */
[----:B------:R-:W-:-:S03]  /*3270*/  LEA.HI.SX32 R17, R16, R57, 0x1b ;  /* 0x0000003910117211 */ /* 0x000fc600078fdaff */
[----:B------:R-:W1:Y:S01]  /*3280*/  SHFL.UP PT, R19, R14, 0x10, RZ ;  /* 0x060000000e137989 */ /* 0x000e6200000e00ff */
[----:B------:R-:W-:Y:S01]  /*3290*/  HFMA2.MMA R16, -RZ, RZ, 1.875, 0 ;  /* 0x3f800000ff107435 */ /* 0x000fe200000001ff */
[--C-:B------:R-:W-:Y:S01]  /*32a0*/  IMAD R29, R29, 0x2, R86.reuse ;  /* 0x000000021d1d7824 */ /* 0x100fe200078e0256 */
[----:B------:R-:W-:Y:S01]  /*32b0*/  LEA R28, R17, R86, 0x1 ;  /* 0x00000056111c7211 */ /* 0x000fe200078e08ff */
[----:B------:R-:W-:Y:S01]  /*32c0*/  IMAD.MOV.U32 R17, RZ, RZ, RZ ;  /* 0x000000ffff117224 */ /* 0x000fe200078e00ff */
[----:B------:R-:W-:Y:S01]  /*32d0*/  ISETP.GE.AND P2, PT, R57, 0x10, PT ;  /* 0x000000103900780c */ /* 0x000fe20003f46270 */
[----:B------:R-:W-:Y:S01]  /*32e0*/  IMAD R106, R63, 0x8, R86 ;  /* 0x000000083f6a7824 */ /* 0x000fe200078e0256 */
[----:B------:R2:W-:Y:S04]  /*32f0*/  STS.U16 [R29+0x390], R18 ;  /* 0x000390121d007388 */ /* 0x0005e80000000400 */
[----:B------:R-:W-:Y:S01]  /*3300*/  STS.U16 [R28+0x3d0], R99 ;  /* 0x0003d0631c007388 */ /* 0x000fe20000000400 */
[----:B------:R-:W-:-:S03]  /*3310*/  NOP ;  /* 0x0000000000007918 */ /* 0x000fc60000000000 */
[----:B------:R-:W3:Y:S01]  /*3320*/  @!P0 LDS.64 R16, [R106+0x440] ;  /* 0x000440006a108984 */ /* 0x000ee20000000a00 */
[C---:B--2---:R-:W-:Y:S02]  /*3330*/  SHF.L.U32 R18, R57.reuse, 0x3, RZ ;  /* 0x0000000339127819 */ /* 0x044fe400000006ff */
[----:B------:R-:W-:Y:S02]  /*3340*/  ISETP.NE.AND P3, PT, R57, 0x1f, PT ;  /* 0x0000001f3900780c */ /* 0x000fe40003f65270 */
[----:B------:R-:W-:Y:S01]  /*3350*/  LEA.HI.SX32 R27, R18, R18, 0x1b ;  /* 0x00000012121b7211 */ /* 0x000fe200078fdaff */
[C---:B0-----:R-:W-:Y:S01]  /*3360*/  @P2 FFMA.FTZ R15, R14.reuse, R101, R15 ;  /* 0x000000650e0f2223 */ /* 0x041fe2000001000f */
[----:B-1----:R-:W-:-:S03]  /*3370*/  @P2 FMUL.FTZ R14, R14, R19 ;  /* 0x000000130e0e2220 */ /* 0x002fc60000410000 */
[----:B------:R-:W-:-:S05]  /*3380*/  IMAD R27, R27, 0x2, R86 ;  /* 0x000000021b1b7824 */ /* 0x000fca00078e0256 */
        /* <DEDUP_REMOVED lines=20> */
[----:B------:R-:W-:Y:S01]  /*34d0*/  BSSY B0, `(.L_x_4715) ;  /* 0x0000013000007945 */ /* 0x000fe20003800000 */
[----:B------:R-:W-:Y:S01]  /*34e0*/  FFMA.FTZ R19, R18, R17, R19 ;  /* 0x0000001112137223 */ /* 0x000fe20000010013 */
[----:B------:R-:W-:Y:S01]  /*34f0*/  SHF.L.U32 R17, R110, 0x10, RZ ;  /* 0x000000106e117819 */ /* 0x000fe200000006ff */
[----:B------:R-:W-:-:S06]  /*3500*/  FMUL.FTZ R18, R18, R16 ;  /* 0x0000001012127220 */ /* 0x000fcc0000410000 */
[----:B--2---:R-:W-:Y:S01]  /*3510*/  @P2 FFMA.FTZ R113, R112, R111, R113 ;  /* 0x0000006f70712223 */ /* 0x004fe20000010071 */
[----:B------:R-:W-:-:S03]  /*3520*/  ISETP.NE.AND P2, PT, R84, RZ, PT ;  /* 0x000000ff5400720c */ /* 0x000fc60003f45270 */
        /* <DEDUP_REMOVED lines=13> */
.L_x_4716:
[----:B------:R-:W-:Y:S05]  /*3600*/  BSYNC B0 ;  /* 0x0000000000007941 */ /* 0x000fea0003800000 */
.L_x_4715:
[----:B------:R-:W-:Y:S01]  /*3610*/  IADD3 R63, R63, 0x1, RZ ;  /* 0x000000013f3f7810 */ /* 0x000fe20007ffe0ff */
[-C--:B------:R-:W-:Y:S01]  /*3620*/  FFMA.FTZ R85, R85, R90.reuse, R98 ;  /* 0x0000005a55557223 */ /* 0x080fe20000010062 */
[----:B0-----:R-:W-:Y:S01]  /*3630*/  IMAD.U32 R14, R109, 0x10000, RZ ;  /* 0x000100006d0e7824 */ /* 0x001fe200078e00ff */
[----:B------:R-:W-:Y:S01]  /*3640*/  SHF.L.U32 R15, R108, 0x10, RZ ;  /* 0x000000106c0f7819 */ /* 0x000fe200000006ff */
[----:B------:R-:W-:Y:S01]  /*3650*/  IMAD.U32 R16, R107, 0x10000, RZ ;  /* 0x000100006b107824 */ /* 0x000fe200078e00ff */
[----:B------:R-:W-:Y:S01]  /*3660*/  ISETP.GE.AND P2, PT, R63, UR10, PT ;  /* 0x0000000a3f007c0c */ /* 0x000fe2000bf46270 */
[----:B------:R-:W-:Y:S01]  /*3670*/  FFMA.FTZ R88, R88, R85, R95 ;  /* 0x0000005558587223 */ /* 0x000fe2000001005f */
[----:B------:R-:W-:Y:S01]  /*3680*/  FFMA.FTZ R69, R14, R93, R69 ;  /* 0x0000005d0e457223 */ /* 0x000fe20000010045 */
[----:B------:R-:W-:Y:S01]  /*3690*/  FFMA.FTZ R71, R16, R90, R71 ;  /* 0x0000005a10477223 */ /* 0x000fe20000010047 */
[----:B------:R-:W-:Y:S01]  /*36a0*/  FFMA.FTZ R70, R15, R91, R70 ;  /* 0x0000005b0f467223 */ /* 0x000fe20000010046 */
[----:B------:R-:W-:Y:S01]  /*36b0*/  FFMA.FTZ R87, R87, R88, R100 ;  /* 0x0000005857577223 */ /* 0x000fe20000010064 */
[----:B------:R-:W-:Y:S01]  /*36c0*/  SHF.L.U32 R14, R103, 0x10, RZ ;  /* 0x00000010670e7819 */ /* 0x000fe200000006ff */
[----:B------:R-:W-:Y:S01]  /*36d0*/  IMAD.U32 R15, R104, 0x10000, RZ ;  /* 0x00010000680f7824 */ /* 0x000fe200078e00ff */
[----:B------:R-:W-:Y:S01]  /*36e0*/  SHF.L.U32 R16, R99, 0x10, RZ ;  /* 0x0000001063107819 */ /* 0x000fe200000006ff */
[----:B------:R-:W-:-:S02]  /*36f0*/  IMAD.U32 R101, R101, 0x10000, RZ ;  /* 0x0001000065657824 */ /* 0x000fc400078e00ff */
[----:B------:R-:W-:Y:S01]  /*3700*/  FFMA.FTZ R97, R102, R87, R97 ;  /* 0x0000005766617223 */ /* 0x000fe20000010061 */
[----:B------:R-:W-:Y:S01]  /*3710*/  FFMA.FTZ R68, R17, R92, R68 ;  /* 0x0000005c11447223 */ /* 0x000fe20000010044 */
[----:B------:R-:W-:Y:S01]  /*3720*/  FFMA.FTZ R72, R15, R85, R72 ;  /* 0x000000550f487223 */ /* 0x000fe20000010048 */
[----:B------:R-:W-:Y:S01]  /*3730*/  FFMA.FTZ R73, R14, R88, R73 ;  /* 0x000000580e497223 */ /* 0x000fe20000010049 */
[----:B------:R-:W-:Y:S01]  /*3740*/  FFMA.FTZ R74, R101, R87, R74 ;  /* 0x00000057654a7223 */ /* 0x000fe2000001004a */
[----:B------:R-:W-:Y:S01]  /*3750*/  FFMA.FTZ R75, R16, R97, R75 ;  /* 0x00000061104b7223 */ /* 0x000fe2000001004b */
[----:B------:R-:W-:Y:S06]  /*3760*/  @!P2 BRA `(.L_x_4717) ;  /* 0xffffffec0078a947 */ /* 0x000fec000383ffff */
.L_x_4714:
[----:B------:R-:W-:Y:S01]  /*3770*/  BAR.SYNC.DEFER_BLOCKING 0x0 ;  /* 0x0000000000007b1d */ /* 0x000fe20000010000 */
[----:B------:R-:W-:Y:S02]  /*3780*/  ISETP.NE.AND P0, PT, R84, RZ, PT ;  /* 0x000000ff5400720c */ /* 0x000fe40003f05270 */
[----:B------:R-:W-:Y:S02]  /*3790*/  F2FP.BF16.F32.PACK_AB R68, R69, R68 ;  /* 0x000000444544723e */ /* 0x000fe400000010ff */
[----:B------:R-:W-:-:S03]  /*37a0*/  F2FP.BF16.F32.PACK_AB R70, R71, R70 ;  /* 0x000000464746723e */ /* 0x000fc600000010ff */
[----:B------:R-:W0:Y:S01]  /*37b0*/  LDC.64 R14, c[0x0][0x2b0] ;  /* 0x0000ac00ff0e7b82 */ /* 0x000e220000000a00 */
        /* <DEDUP_REMOVED lines=11> */
[----:B0-----:R-:W-:-:S03]  /*3870*/  IMAD R0, R14, UR13, RZ ;  /* 0x0000000d0e007c24 */ /* 0x001fc6000f8e02ff */
[----:B------:R-:W-:Y:S01]  /*3880*/  STS.U16 [R27+0x8], R72 ;  /* 0x000008481b007388 */ /* 0x000fe20000000400 */
[----:B------:R-:W-:-:S03]  /*3890*/  IMAD R15, R15, UR12, R0 ;  /* 0x0000000c0f0f7c24 */ /* 0x000fc6000f8e0200 */
[----:B------:R0:W-:Y:S04]  /*38a0*/  STS.U16 [R27+0xa], R3 ;  /* 0x00000a031b007388 */ /* 0x0001e80000000400 */
[----:B------:R-:W-:Y:S04]  /*38b0*/  STS.U16 [R27+0xc], R74 ;  /* 0x00000c4a1b007388 */ /* 0x000fe80000000400 */
[----:B------:R1:W-:Y:S01]  /*38c0*/  STS.U16 [R27+0xe], R4 ;  /* 0x00000e041b007388 */ /* 0x0003e20000000400 */
[----:B------:R-:W-:-:S03]  /*38d0*/  NOP ;  /* 0x0000000000007918 */ /* 0x000fc60000000000 */
[----:B------:R-:W-:Y:S01]  /*38e0*/  LDS.U16 R35, [R35] ;  /* 0x0000000023237984 */ /* 0x000fe20000000400 */
[----:B0-----:R-:W-:-:S03]  /*38f0*/  IMAD.WIDE.U32 R2, R14, UR12, RZ ;  /* 0x0000000c0e027c25 */ /* 0x001fc6000f8e00ff */
[----:B------:R-:W-:Y:S01]  /*3900*/  LDS.U16 R17, [R34+0x40] ;  /* 0x0000400022117984 */ /* 0x000fe20000000400 */
[----:B-1----:R-:W-:-:S03]  /*3910*/  IMAD.IADD R27, R3, 0x1, R15 ;  /* 0x00000001031b7824 */ /* 0x002fc600078e020f */
        /* <DEDUP_REMOVED lines=25> */
.L_x_4719:
[----:B------:R-:W-:Y:S05]  /*3ab0*/  BSYNC B0 ;  /* 0x0000000000007941 */ /* 0x000fea0003800000 */
.L_x_4718:
[----:B0-----:R-:W0:Y:S01]  /*3ac0*/  LDC.64 R14, c[0x0][0x308] ;  /* 0x0000c200ff0e7b82 */ /* 0x001e220000000a00 */
[----:B------:R-:W-:Y:S01]  /*3ad0*/  MOV R5, R27 ;  /* 0x0000001b00057202 */ /* 0x000fe20000000f00 */
[----:B------:R-:W-:Y:S01]  /*3ae0*/  IMAD.MOV.U32 R4, RZ, RZ, R2 ;  /* 0x000000ffff047224 */ /* 0x000fe200078e0002 */
[----:B------:R-:W-:Y:S01]  /*3af0*/  ULDC.64 UR4, c[0x0][0x2b8] ;  /* 0x0000ae0000047ab9 */ /* 0x000fe20000000a00 */
[----:B------:R-:W-:Y:S01]  /*3b00*/  IMAD.SHL.U32 R27, R54, 0x100, RZ ;  /* 0x00000100361b7824 */ /* 0x000fe200078e00ff */
[-C--:B------:R-:W-:Y:S01]  /*3b10*/  ISETP.GE.AND P5, PT, R38, R25.reuse, PT ;  /* 0x000000192600720c */ /* 0x080fe20003fa6270 */
        /* <DEDUP_REMOVED lines=17> */
[----:B------:R-:W-:Y:S04]  /*3c30*/  @!P5 STG.E.U16 desc[UR14][R2.64+0x180], R29 ;  /* 0x0001801d0200d986 */ /* 0x000fe8000c10150e */
[----:B------:R-:W-:Y:S04]  /*3c40*/  @!P6 STG.E.U16 desc[UR14][R2.64+0x1c0], R23 ;  /* 0x0001c0170200e986 */ /* 0x000fe8000c10150e */
[----:B------:R-:W-:Y:S01]  /*3c50*/  @!P0 STG.E.U16 desc[UR14][R2.64+0x40], R17 ;  /* 0x0000401102008986 */ /* 0x000fe2000c10150e */
[----:B------:R-:W-:-:S03]  /*3c60*/  ISETP.GE.AND P0, PT, R54, UR4, PT ;  /* 0x0000000436007c0c */ /* 0x000fc6000bf06270 */
[----:B------:R-:W-:Y:S01]  /*3c70*/  @!P1 STG.E.U16 desc[UR14][R2.64+0x80], R33 ;  /* 0x0000802102009986 */ /* 0x000fe2000c10150e */
[----:B------:R-:W-:-:S03]  /*3c80*/  IADD3 R20, P1, R6, 0x200, RZ ;  /* 0x0000020006147810 */ /* 0x000fc60007f3e0ff */
[----:B------:R-:W-:Y:S01]  /*3c90*/  @!P3 STG.E.U16 desc[UR14][R2.64+0x100], R31 ;  /* 0x0001001f0200b986 */ /* 0x000fe2000c10150e */
        /* <DEDUP_REMOVED lines=8> */
[----:B0-----:R-:W-:Y:S01]  /*3d20*/  IMAD.X R19, RZ, RZ, R7, P1 ;  /* 0x000000ffff137224 */ /* 0x001fe200008e0607 */
[----:B------:R-:W-:Y:S07]  /*3d30*/  @!P0 BRA `(.L_x_4720) ;  /* 0xffffffc800c88947 */ /* 0x000fee000383ffff */
[----:B------:R-:W-:Y:S05]  /*3d40*/  EXIT ;  /* 0x000000000000794d */ /* 0x000fea0003800000 */
.L_x_4721:
        /* <DEDUP_REMOVED lines=11> */
.L_x_5294:


//--------------------- .text._Z25selective_scan_fwd_kernelI32Selective_Scan_fwd_kernel_traitsILi32ELi8ELi1ELb0ELb1ELb1ELb1EN3c108BFloat16EfEEv13SSMParamsBase --------------------------
	.section	.text._Z25selective_scan_fwd_kernelI32Selective_Scan_fwd_kernel_traitsILi32ELi8ELi1ELb0ELb1ELb1ELb1EN3c108BFloat16EfEEv13SSMParamsBase,"ax",@progbits
	.align	128
        .global         _Z25selective_scan_fwd_kernelI32Selective_Scan_fwd_kernel_traitsILi32ELi8ELi1ELb0ELb1ELb1ELb1EN3c108BFloat16EfEEv13SSMParamsBase
        .type           _Z25selective_scan_fwd_kernelI32Selective_Scan_fwd_kernel_traitsILi32ELi8ELi1ELb0ELb1ELb1ELb1EN3c108BFloat16EfEEv13SSMParamsBase,@function
        .size           _Z25selective_scan_fwd_kernelI32Selective_Scan_fwd_kernel_traitsILi32ELi8ELi1ELb0ELb1ELb1ELb1EN3c108BFloat16EfEEv13SSMParamsBase,(.L_x_5295 - _Z25selective_scan_fwd_kernelI32Selective_Scan_fwd_kernel_traitsILi32ELi8ELi1ELb0ELb1ELb1ELb1EN3c108BFloat16EfEEv13SSMParamsBase)
        .other          _Z25selective_scan_fwd_kernelI32Selective_Scan_fwd_kernel_traitsILi32ELi8ELi1ELb0ELb1ELb1ELb1EN3c108BFloat16EfEEv13SSMParamsBase,@"STO_CUDA_ENTRY STV_DEFAULT"
_Z25selective_scan_fwd_kernelI32Selective_Scan_fwd_kernel_traitsILi32ELi8ELi1ELb0ELb1ELb1ELb1EN3c108BFloat16EfEEv13SSMParamsBase:
.text._Z25selective_scan_fwd_kernelI32Selective_Scan_fwd_kernel_traitsILi32ELi8ELi1ELb0ELb1ELb1ELb1EN3c108BFloat16EfEEv13SSMParamsBase:
        /* <DEDUP_REMOVED lines=20> */
[----:B------:R-:W-:Y:S02]  /*0140*/  @P1 LEA R4, P3, R30, R4, 0x2 ;  /* 0x000000041e041211 */ /* 0x000fe400078610ff */
[----:B------:R4:W5:Y:S01]  /*0150*/  @P0 LDG.E R32, desc[UR12][R2.64] ;  /* 0x0000000c02200981 */ /* 0x000962000c1e1900 */
[----:B---3--:R-:W-:Y:S01]  /*0160*/  VIADD R6, R0, 0xffffffe ;  /* 0x0ffffffe00067836 */ /* 0x008fe20000000000 */
[----:B------:R-:W-:-:S03]  /*0170*/  @P1 LEA.HI.X R5, R30, R5, R31, 0x2, P3 ;  /* 0x000000051e051211 */ /* 0x000fc600018f141f */
[----:B------:R3:W4:Y:S02]  /*0180*/  F2I.FTZ.U32.TRUNC.NTZ R7, R6 ;  /* 0x0000000600077305 */ /* 0x000724000021f000 */
[----:B------:R0:W5:Y:S01]  /*0190*/  @P1 LDG.E R33, desc[UR12][R4.64] ;  /* 0x0000000c04211981 */ /* 0x000162000c1e1900 */
[----:B---3--:R-:W-:Y:S01]  /*01a0*/  HFMA2.MMA R6, -RZ, RZ, 0, 0 ;  /* 0x00000000ff067435 */ /* 0x008fe200000001ff */
[----:B----4-:R-:W-:-:S04]  /*01b0*/  IMAD.MOV R8, RZ, RZ, -R7 ;  /* 0x000000ffff087224 */ /* 0x010fc800078e0a07 */
[----:B------:R-:W-:Y:S01]  /*01c0*/  IMAD R3, R8, R9, RZ ;  /* 0x0000000908037224 */ /* 0x000fe200078e02ff */
[----:B------:R-:W-:-:S04]  /*01d0*/  IABS R2, R30 ;  /* 0x0000001e00027213 */ /* 0x000fc80000000000 */
[----:B------:R-:W-:-:S06]  /*01e0*/  IMAD.HI.U32 R7, R7, R3, R6 ;  /* 0x0000000307077227 */ /* 0x000fcc00078e0006 */
[----:B------:R-:W-:-:S04]  /*01f0*/  IMAD.HI.U32 R7, R7, R2, RZ ;  /* 0x0000000207077227 */ /* 0x000fc800078e00ff */
[----:B------:R-:W-:-:S04]  /*0200*/  IMAD.MOV R0, RZ, RZ, -R7 ;  /* 0x000000ffff007224 */ /* 0x000fc800078e0a07 */
[----:B------:R-:W-:-:S05]  /*0210*/  IMAD R0, R9, R0, R2 ;  /* 0x0000000009007224 */ /* 0x000fca00078e0202 */
[----:B------:R-:W-:-:S13]  /*0220*/  ISETP.GT.U32.AND P1, PT, R9, R0, PT ;  /* 0x000000000900720c */ /* 0x000fda0003f24070 */
[----:B------:R-:W-:-:S05]  /*0230*/  @!P1 IMAD.IADD R0, R0, 0x1, -R9 ;  /* 0x0000000100009824 */ /* 0x000fca00078e0a09 */
[----:B------:R-:W-:Y:S02]  /*0240*/  ISETP.GE.U32.AND P0, PT, R0, R9, PT ;  /* 0x000000090000720c */ /* 0x000fe40003f06070 */
[----:B------:R-:W-:Y:S02]  /*0250*/  @!P1 IADD3 R7, R7, 0x1, RZ ;  /* 0x0000000107079810 */ /* 0x000fe40007ffe0ff */
[----:B------:R-:W-:Y:S02]  /*0260*/  LOP3.LUT R0, R30, R11, RZ, 0x3c, !PT ;  /* 0x0000000b1e007212 */ /* 0x000fe400078e3cff */
[----:B------:R-:W-:Y:S02]  /*0270*/  ISETP.NE.AND P1, PT, R11, RZ, PT ;  /* 0x000000ff0b00720c */ /* 0x000fe40003f25270 */
[----:B------:R-:W-:-:S05]  /*0280*/  ISETP.GE.AND P2, PT, R0, RZ, PT ;  /* 0x000000ff0000720c */ /* 0x000fca0003f46270 */
[----:B------:R-:W-:Y:S01]  /*0290*/  @P0 VIADD R7, R7, 0x1 ;  /* 0x0000000107070836 */ /* 0x000fe20000000000 */
[----:B0-----:R-:W-:Y:S01]  /*02a0*/  ISETP.GE.AND P0, PT, R21, 0x1, PT ;  /* 0x000000011500780c */ /* 0x001fe20003f06270 */
[----:B------:R-:W0:Y:S06]  /*02b0*/  S2UR UR14, SR_CTAID.X ;  /* 0x00000000000e79c3 */ /* 0x000e2c0000002500 */
[----:B------:R-:W-:Y:S01]  /*02c0*/  @!P2 IMAD.MOV R7, RZ, RZ, -R7 ;  /* 0x000000ffff07a224 */ /* 0x000fe200078e0a07 */
[----:B------:R-:W-:-:S05]  /*02d0*/  @!P1 LOP3.LUT R7, RZ, R11, RZ, 0x33, !PT ;  /* 0x0000000bff079212 */ /* 0x000fca00078e33ff */
[----:B012---:R-:W-:Y:S05]  /*02e0*/  @!P0 EXIT ;  /* 0x000000000000894d */ /* 0x007fea0003800000 */
[----:B------:R-:W0:Y:S01]  /*02f0*/  S2R R73, SR_TID.X ;  /* 0x0000000000497919 */ /* 0x000e220000002100 */
[----:B------:R-:W-:Y:S01]  /*0300*/  ULDC.64 UR10, c[0x0][0x288] ;  /* 0x0000a200000a7ab9 */ /* 0x000fe20000000a00 */
[----:B------:R-:W-:Y:S01]  /*0310*/  USHF.R.S32.HI UR15, URZ, 0x1f, UR14 ;  /* 0x0000001f3f0f7899 */ /* 0x000fe2000801140e */
[----:B------:R-:W-:Y:S01]  /*0320*/  IMAD R3, R31, UR10, RZ ;  /* 0x0000000a1f037c24 */ /* 0x000fe2000f8e02ff */
[----:B------:R-:W-:Y:S01]  /*0330*/  ULDC.64 UR8, c[0x0][0x240] ;  /* 0x0000900000087ab9 */ /* 0x000fe20000000a00 */
[----:B------:R-:W1:Y:S01]  /*0340*/  LDC.64 R12, c[0x0][0x280] ;  /* 0x0000a000ff0c7b82 */ /* 0x000e620000000a00 */
[----:B------:R-:W-:Y:S01]  /*0350*/  UIMAD UR6, UR15, UR8, URZ ;  /* 0x000000080f0672a4 */ /* 0x000fe2000f8e023f */
[C---:B------:R-:W-:Y:S01]  /*0360*/  IMAD R11, R30.reuse, UR11, R3 ;  /* 0x0000000b1e0b7c24 */ /* 0x040fe2000f8e0203 */
[----:B------:R-:W-:Y:S01]  /*0370*/  UIMAD.WIDE.U32 UR4, UR14, UR8, URZ ;  /* 0x000000080e0472a5 */ /* 0x000fe2000f8e003f */
[----:B------:R-:W-:Y:S01]  /*0380*/  IMAD.WIDE.U32 R2, R30, UR10, RZ ;  /* 0x0000000a1e027c25 */ /* 0x000fe2000f8e00ff */
[----:B------:R-:W-:Y:S01]  /*0390*/  ULDC.64 UR10, c[0x0][0x260] ;  /* 0x00009800000a7ab9 */ /* 0x000fe20000000a00 */
[----:B------:R-:W-:Y:S01]  /*03a0*/  SHF.R.S32.HI R5, RZ, 0x1f, R7 ;  /* 0x0000001fff057819 */ /* 0x000fe20000011407 */
[----:B------:R-:W-:Y:S01]  /*03b0*/  UIMAD UR8, UR14, UR9, UR6 ;  /* 0x000000090e0872a4 */ /* 0x000fe2000f8e0206 */
[----:B------:R-:W2:Y:S01]  /*03c0*/  LDC.64 R16, c[0x0][0x2e0] ;  /* 0x0000b800ff107b82 */ /* 0x000ea20000000a00 */
[----:B------:R-:W-:Y:S01]  /*03d0*/  UIMAD UR9, UR15, UR10, URZ ;  /* 0x0000000a0f0972a4 */ /* 0x000fe2000f8e023f */
[----:B------:R-:W-:Y:S01]  /*03e0*/  IADD3 R11, R3, R11, RZ ;  /* 0x0000000b030b7210 */ /* 0x000fe20007ffe0ff */
[----:B------:R-:W-:Y:S01]  /*03f0*/  IMAD R0, R5, R56, RZ ;  /* 0x0000003805007224 */ /* 0x000fe200078e02ff */
[----:B------:R-:W-:Y:S01]  /*0400*/  UIMAD.WIDE.U32 UR6, UR14, UR10, URZ ;  /* 0x0000000a0e0672a5 */ /* 0x000fe2000f8e003f */
[----:B------:R-:W-:Y:S01]  /*0410*/  IMAD.MOV.U32 R10, RZ, RZ, R2 ;  /* 0x000000ffff0a7224 */ /* 0x000fe200078e0002 */
[----:B------:R-:W-:Y:S01]  /*0420*/  UIMAD UR9, UR14, UR11, UR9 ;  /* 0x0000000b0e0972a4 */ /* 0x000fe2000f8e0209 */
[----:B------:R-:W-:Y:S01]  /*0430*/  IMAD R57, R7, R57, R0 ;  /* 0x0000003907397224 */ /* 0x000fe200078e0200 */
[----:B------:R-:W3:Y:S01]  /*0440*/  LDC.64 R14, c[0x0][0x2d8] ;  /* 0x0000b600ff0e7b82 */ /* 0x000ee20000000a00 */
[----:B------:R-:W-:Y:S01]  /*0450*/  ULDC.64 UR10, c[0x0][0x298] ;  /* 0x0000a600000a7ab9 */ /* 0x000fe20000000a00 */
[----:B------:R-:W-:Y:S01]  /*0460*/  UIADD3 UR5, UR5, UR8, URZ ;  /* 0x0000000805057290 */ /* 0x000fe2000fffe03f */
[----:B------:R-:W-:Y:S01]  /*0470*/  IMAD R0, R5, R58, RZ ;  /* 0x0000003a05007224 */ /* 0x000fe200078e02ff */
[----:B------:R-:W-:Y:S01]  /*0480*/  UIADD3 UR7, UR7, UR9, URZ ;  /* 0x0000000907077290 */ /* 0x000fe2000fffe03f */
[----:B------:R-:W-:Y:S01]  /*0490*/  IMAD R3, R31, UR10, RZ ;  /* 0x0000000a1f037c24 */ /* 0x000fe2000f8e02ff */
[----:B------:R-:W4:Y:S01]  /*04a0*/  S2R R35, SR_LANEID ;  /* 0x0000000000237919 */ /* 0x000f220000000000 */
[C---:B------:R-:W-:Y:S01]  /*04b0*/  IMAD R59, R7.reuse, R59, R0 ;  /* 0x0000003b073b7224 */ /* 0x040fe200078e0200 */
[----:B------:R-:W4:Y:S01]  /*04c0*/  LDC.64 R22, c[0x0][0x290] ;  /* 0x0000a400ff167b82 */ /* 0x000f220000000a00 */
[----:B------:R-:W-:Y:S01]  /*04d0*/  IMAD.WIDE.U32 R4, R7, R56, UR4 ;  /* 0x0000000407047e25 */ /* 0x000fe2000f8e0038 */
[----:B------:R-:W-:Y:S01]  /*04e0*/  ULDC.64 UR4, c[0x0][0x2f0] ;  /* 0x0000bc0000047ab9 */ /* 0x000fe20000000a00 */
[----:B0-----:R-:W-:-:S02]  /*04f0*/  LOP3.LUT R34, R73, 0x1f, RZ, 0xc0, !PT ;  /* 0x0000001f49227812 */ /* 0x001fc400078ec0ff */
[C---:B------:R-:W-:Y:S01]  /*0500*/  IMAD R9, R30.reuse, UR11, R3 ;  /* 0x0000000b1e097c24 */ /* 0x040fe2000f8e0203 */
[----:B------:R-:W-:Y:S01]  /*0510*/  MOV R37, RZ ;  /* 0x000000ff00257202 */ /* 0x000fe20000000f00 */
[----:B------:R-:W-:Y:S01]  /*0520*/  IMAD.WIDE.U32 R2, R30, UR10, RZ ;  /* 0x0000000a1e027c25 */ /* 0x000fe2000f8e00ff */
[----:B------:R-:W0:Y:S03]  /*0530*/  LDC R19, c[0x0][0x214] ;  /* 0x00008500ff137b82 */ /* 0x000e260000000800 */
[----:B------:R-:W-:Y:S01]  /*0540*/  IMAD.SHL.U32 R45, R73, 0x8, RZ ;  /* 0x00000008492d7824 */ /* 0x000fe200078e00ff */
[----:B------:R-:W-:Y:S01]  /*0550*/  IADD3 R3, R3, R9, RZ ;  /* 0x0000000903037210 */ /* 0x000fe20007ffe0ff */
[----:B------:R-:W-:Y:S01]  /*0560*/  IMAD.WIDE.U32 R6, R7, R58, UR6 ;  /* 0x0000000607067e25 */ /* 0x000fe2000f8e003a */
[----:B------:R-:W-:Y:S02]  /*0570*/  ULDC.64 UR6, c[0x0][0x2f8] ;  /* 0x0000be0000067ab9 */ /* 0x000fe40000000a00 */
[----:B------:R-:W-:Y:S01]  /*0580*/  LOP3.LUT R8, R34, 0xffffff00, R45, 0xf8, !PT ;  /* 0xffffff0022087812 */ /* 0x000fe200078ef82d */
[----:B-1----:R-:W-:Y:S01]  /*0590*/  IMAD R0, R12, UR15, RZ ;  /* 0x0000000f0c007c24 */ /* 0x002fe2000f8e02ff */
[----:B--2---:R-:W-:Y:S01]  /*05a0*/  LEA R55, P1, R6, R16, 0x1 ;  /* 0x0000001006377211 */ /* 0x004fe200078208ff */
[----:B------:R-:W-:Y:S01]  /*05b0*/  IMAD.WIDE.U32 R10, R12, UR14, R10 ;  /* 0x0000000e0c0a7c25 */ /* 0x000fe2000f8e000a */
[----:B---3--:R-:W-:-:S02]  /*05c0*/  LEA R53, P0, R4, R14, 0x1 ;  /* 0x0000000e04357211 */ /* 0x008fc400078008ff */
[----:B------:R-:W-:Y:S01]  /*05d0*/  SHF.R.S32.HI R9, RZ, 0x1f, R8 ;  /* 0x0000001fff097819 */ /* 0x000fe20000011408 */
[----:B------:R-:W-:Y:S01]  /*05e0*/  IMAD.IADD R59, R7, 0x1, R59 ;  /* 0x00000001073b7824 */ /* 0x000fe200078e023b */
[----:B------:R-:W-:Y:S01]  /*05f0*/  IADD3 R40, R45, 0x2, RZ ;  /* 0x000000022d287810 */ /* 0x000fe20007ffe0ff */
[----:B------:R-:W-:Y:S01]  /*0600*/  IMAD.IADD R57, R5, 0x1, R57 ;  /* 0x0000000105397824 */ /* 0x000fe200078e0239 */
[----:B------:R-:W-:Y:S01]  /*0610*/  IADD3 R5, P2, R8, R10, RZ ;  /* 0x0000000a08057210 */ /* 0x000fe20007f5e0ff */
[----:B------:R-:W-:Y:S01]  /*0620*/  IMAD R13, R13, UR14, R0 ;  /* 0x0000000e0d0d7c24 */ /* 0x000fe2000f8e0200 */
[----:B------:R-:W-:Y:S01]  /*0630*/  LEA.HI.X R59, R6, R17, R59, 0x1, P1 ;  /* 0x00000011063b7211 */ /* 0x000fe200008f0c3b */
[----:B----4-:R-:W-:Y:S01]  /*0640*/  IMAD.WIDE.U32 R2, R22, UR14, R2 ;  /* 0x0000000e16027c25 */ /* 0x010fe2000f8e0002 */
[----:B------:R-:W-:Y:S02]  /*0650*/  LEA.HI.X R57, R4, R15, R57, 0x1, P0 ;  /* 0x0000000f04397211 */ /* 0x000fe400000f0c39 */
[----:B------:R-:W-:Y:S01]  /*0660*/  IADD3.X R10, R9, R11, R13, P2, !PT ;  /* 0x0000000b090a7210 */ /* 0x000fe200017fe40d */
[----:B------:R-:W-:Y:S01]  /*0670*/  IMAD R6, R22, UR15, RZ ;  /* 0x0000000f16067c24 */ /* 0x000fe2000f8e02ff */
[----:B------:R-:W-:Y:S01]  /*0680*/  LEA R4, P0, R5, UR4, 0x1 ;  /* 0x0000000405047c11 */ /* 0x000fe2000f8008ff */
[----:B0-----:R-:W-:Y:S01]  /*0690*/  IMAD R0, R19, UR14, R30 ;  /* 0x0000000e13007c24 */ /* 0x001fe2000f8e021e */
[----:B------:R-:W-:Y:S01]  /*06a0*/  IADD3 R54, P1, R8, R2, RZ ;  /* 0x0000000208367210 */ /* 0x000fe20007f3e0ff */
[----:B------:R-:W-:Y:S01]  /*06b0*/  IMAD R7, R23, UR14, R6 ;  /* 0x0000000e17077c24 */ /* 0x000fe2000f8e0206 */
[----:B------:R-:W-:Y:S01]  /*06c0*/  LEA.HI.X R5, R5, UR5, R10, 0x1, P0 ;  /* 0x0000000505057c11 */ /* 0x000fe200080f0c0a */
[----:B------:R-:W-:Y:S01]  /*06d0*/  ULDC.64 UR4, c[0x0][0x230] ;  /* 0x00008c0000047ab9 */ /* 0x000fe20000000a00 */
[----:B------:R-:W-:Y:S01]  /*06e0*/  IMAD R0, R0, R21, RZ ;  /* 0x0000001500007224 */ /* 0x000fe200078e02ff */
[C---:B------:R-:W-:Y:S01]  /*06f0*/  LEA R19, P0, R54.reuse, UR6, 0x1 ;  /* 0x0000000636137c11 */ /* 0x040fe2000f8008ff */
[----:B------:R-:W-:Y:S01]  /*0700*/  VIADD R38, R45, 0x1 ;  /* 0x000000012d267836 */ /* 0x000fe20000000000 */
[----:B------:R-:W-:Y:S01]  /*0710*/  IADD3.X R3, R9, R3, R7, P1, !PT ;  /* 0x0000000309037210 */ /* 0x000fe20000ffe407 */
[----:B------:R-:W-:Y:S01]  /*0720*/  IMAD R7, R31, UR4, RZ ;  /* 0x000000041f077c24 */ /* 0x000fe2000f8e02ff */
[C---:B------:R-:W-:Y:S01]  /*0730*/  IADD3 R43, R45.reuse, 0x5, RZ ;  /* 0x000000052d2b7810 */ /* 0x040fe20007ffe0ff */
[----:B------:R-:W-:Y:S01]  /*0740*/  VIADD R41, R45, 0x3 ;  /* 0x000000032d297836 */ /* 0x000fe20000000000 */
[----:B------:R-:W-:Y:S01]  /*0750*/  LEA.HI.X R54, R54, UR7, R3, 0x1, P0 ;  /* 0x0000000736367c11 */ /* 0x000fe200080f0c03 */
[----:B------:R-:W-:Y:S01]  /*0760*/  IMAD R39, R30, UR5, R7 ;  /* 0x000000051e277c24 */ /* 0x000fe2000f8e0207 */
[----:B------:R-:W-:Y:S01]  /*0770*/  LOP3.LUT R47, R8, 0x20, RZ, 0xfc, !PT ;  /* 0x00000020082f7812 */ /* 0x000fe200078efcff */
[----:B------:R-:W-:Y:S01]  /*0780*/  IMAD.WIDE.U32 R6, R30, UR4, RZ ;  /* 0x000000041e067c25 */ /* 0x000fe2000f8e00ff */
[----:B------:R-:W-:Y:S01]  /*0790*/  ULDC UR4, c[0x0][0x21c] ;  /* 0x0000870000047ab9 */ /* 0x000fe20000000800 */
[----:B------:R-:W-:-:S02]  /*07a0*/  LOP3.LUT R46, R8, 0x40, RZ, 0xfc, !PT ;  /* 0x00000040082e7812 */ /* 0x000fc400078efcff */
[C---:B------:R-:W-:Y:S01]  /*07b0*/  VIADD R42, R45.reuse, 0x4 ;  /* 0x000000042d2a7836 */ /* 0x040fe20000000000 */
[C---:B------:R-:W-:Y:S01]  /*07c0*/  LOP3.LUT R48, R8.reuse, 0x60, RZ, 0xfc, !PT ;  /* 0x0000006008307812 */ /* 0x040fe200078efcff */
[----:B------:R-:W-:Y:S01]  /*07d0*/  VIADD R44, R45, 0x6 ;  /* 0x000000062d2c7836 */ /* 0x000fe20000000000 */
[----:B------:R-:W-:Y:S01]  /*07e0*/  LOP3.LUT R49, R8, 0x80, RZ, 0xfc, !PT ;  /* 0x0000008008317812 */ /* 0x000fe200078efcff */
[----:B------:R-:W-:Y:S01]  /*07f0*/  IMAD R36, R0, UR4, RZ ;  /* 0x0000000400247c24 */ /* 0x000fe2000f8e02ff */
[C---:B------:R-:W-:Y:S01]  /*0800*/  LOP3.LUT R50, R8.reuse, 0xa0, RZ, 0xfc, !PT ;  /* 0x000000a008327812 */ /* 0x040fe200078efcff */
[----:B------:R-:W-:Y:S01]  /*0810*/  IMAD.IADD R39, R7, 0x1, R39 ;  /* 0x0000000107277824 */ /* 0x000fe200078e0227 */
[C---:B------:R-:W-:Y:S01]  /*0820*/  LOP3.LUT R51, R8.reuse, 0xc0, RZ, 0xfc, !PT ;  /* 0x000000c008337812 */ /* 0x040fe200078efcff */
[----:B------:R-:W-:Y:S01]  /*0830*/  VIADD R45, R45, 0x7 ;  /* 0x000000072d2d7836 */ /* 0x000fe20000000000 */
[----:B------:R-:W-:-:S07]  /*0840*/  LOP3.LUT R52, R8, 0xe0, RZ, 0xfc, !PT ;  /* 0x000000e008347812 */ /* 0x000fce00078efcff */
.L_x_4746:
        /* <DEDUP_REMOVED lines=32> */
[----:B------:R-:W-:Y:S01]  /*0a50*/  VIADD R18, R35, 0xc0 ;  /* 0x000000c023127836 */ /* 0x000fe20000000000 */
[----:B------:R-:W-:-:S02]  /*0a60*/  LEA.HI.SX32 R27, R16, R35, 0x1b ;  /* 0x00000023101b7211 */ /* 0x000fc400078fdaff */
[C---:B------:R-:W-:Y:S02]  /*0a70*/  IADD3 R16, R35.reuse, 0x80, RZ ;  /* 0x0000008023107810 */ /* 0x040fe40007ffe0ff */
[-C--:B------:R-:W-:Y:S02]  /*0a80*/  LEA.HI.SX32 R23, R18, R35.reuse, 0x1b ;  /* 0x0000002312177211 */ /* 0x080fe400078fdaff */
[----:B------:R-:W-:Y:S01]  /*0a90*/  LEA.HI.SX32 R25, R16, R35, 0x1b ;  /* 0x0000002310197211 */ /* 0x000fe200078fdaff */
[----:B------:R-:W-:Y:S01]  /*0aa0*/  VIADD R16, R35, 0xe0 ;  /* 0x000000e023107836 */ /* 0x000fe20000000000 */
        /* <DEDUP_REMOVED lines=9> */
[-C--:B------:R-:W-:Y:S01]  /*0b40*/  LEA.HI.SX32 R17, R14, R35.reuse, 0x1b ;  /* 0x000000230e117211 */ /* 0x080fe200078fdaff */
[----:B------:R-:W-:Y:S02]  /*0b50*/  VIADD R14, R35, 0x60 ;  /* 0x00000060230e7836 */ /* 0x000fe40000000000 */
[--C-:B------:R-:W-:Y:S01]  /*0b60*/  IMAD R29, R29, 0x2, R20.reuse ;  /* 0x000000021d1d7824 */ /* 0x100fe200078e0214 */
[-C--:B------:R-:W-:Y:S01]  /*0b70*/  LEA R28, R17, R20.reuse, 0x1 ;  /* 0x00000014111c7211 */ /* 0x080fe200078e08ff */
[--C-:B------:R-:W-:Y:S01]  /*0b80*/  IMAD R27, R27, 0x2, R20.reuse ;  /* 0x000000021b1b7824 */ /* 0x100fe200078e0214 */
[-C--:B------:R-:W-:Y:S01]  /*0b90*/  LEA.HI.SX32 R17, R14, R35.reuse, 0x1b ;  /* 0x000000230e117211 */ /* 0x080fe200078fdaff */
[----:B------:R-:W-:Y:S02]  /*0ba0*/  VIADD R14, R35, 0xa0 ;  /* 0x000000a0230e7836 */ /* 0x000fe40000000000 */
[--C-:B------:R-:W-:Y:S01]  /*0bb0*/  IMAD R25, R25, 0x2, R20.reuse ;  /* 0x0000000219197824 */ /* 0x100fe200078e0214 */
[----:B------:R-:W-:Y:S01]  /*0bc0*/  LEA R26, R17, R20, 0x1 ;  /* 0x00000014111a7211 */ /* 0x000fe200078e08ff */
[----:B------:R-:W-:Y:S01]  /*0bd0*/  IMAD R23, R23, 0x2, R20 ;  /* 0x0000000217177824 */ /* 0x000fe200078e0214 */
[----:B------:R-:W-:-:S04]  /*0be0*/  LEA.HI.SX32 R17, R14, R35, 0x1b ;  /* 0x000000230e117211 */ /* 0x000fc800078fdaff */
        /* <DEDUP_REMOVED lines=13> */
[----:B--2---:R-:W-:Y:S01]  /*0cc0*/  MOV R2, R19 ;  /* 0x0000001300027202 */ /* 0x004fe20000000f00 */
[----:B------:R-:W-:Y:S01]  /*0cd0*/  IMAD R22, R3, 0x2, R20 ;  /* 0x0000000203167824 */ /* 0x000fe200078e0214 */
[----:B------:R-:W-:Y:S01]  /*0ce0*/  STS.U16 [R25+0x100], R10 ;  /* 0x0001000a19007388 */ /* 0x000fe20000000400 */
[----:B------:R-:W-:Y:S01]  /*0cf0*/  LEA R0, R17, R20, 0x1 ;  /* 0x0000001411007211 */ /* 0x000fe200078e08ff */
[----:B------:R-:W-:Y:S01]  /*0d00*/  IMAD.MOV.U32 R3, RZ, RZ, R54 ;  /* 0x000000ffff037224 */ /* 0x000fe200078e0036 */
[----:B------:R-:W-:Y:S01]  /*0d10*/  PRMT R19, RZ, 0x7610, R19 ;  /* 0x00007610ff137816 */ /* 0x000fe20000000013 */
        /* <DEDUP_REMOVED lines=43> */
[----:B-1----:R-:W-:-:S02]  /*0fd0*/  IMAD.U32 R60, R60, 0x10000, RZ ;  /* 0x000100003c3c7824 */ /* 0x002fc400078e00ff */
[----:B--2---:R-:W-:Y:S02]  /*0fe0*/  IMAD.U32 R58, R64, 0x10000, RZ ;  /* 0x00010000403a7824 */ /* 0x004fe400078e00ff */
[----:B-----5:R-:W-:Y:S01]  /*0ff0*/  FADD.FTZ R64, R60, R33 ;  /* 0x000000213c407221 */ /* 0x020fe20000010000 */
[----:B---3--:R-:W-:-:S04]  /*1000*/  SHF.L.U32 R62, R62, 0x10, RZ ;  /* 0x000000103e3e7819 */ /* 0x008fc800000006ff */
[----:B------:R-:W-:Y:S02]  /*1010*/  FSETP.GTU.FTZ.AND P2, PT, R64, 20, PT ;  /* 0x41a000004000780b */ /* 0x000fe40003f5c000 */
[----:B----4-:R-:W-:Y:S01]  /*1020*/  SHF.L.U32 R68, R19, 0x10, RZ ;  /* 0x0000001013447819 */ /* 0x010fe200000006ff */
[--C-:B------:R-:W-:Y:S01]  /*1030*/  FADD.FTZ R63, R62, R33.reuse ;  /* 0x000000213e3f7221 */ /* 0x100fe20000010000 */
[----:B------:R-:W-:Y:S01]  /*1040*/  ISETP.EQ.OR P4, PT, RZ, UR4, P2 ;  /* 0x00000004ff007c0c */ /* 0x000fe20009782670 */
[--C-:B------:R-:W-:Y:S01]  /*1050*/  FADD.FTZ R62, R58, R33.reuse ;  /* 0x000000213a3e7221 */ /* 0x100fe20000010000 */
        /* <DEDUP_REMOVED lines=47> */
.L_x_4723:
[----:B------:R-:W-:Y:S05]  /*1350*/  BSYNC B0 ;  /* 0x0000000000007941 */ /* 0x000fea0003800000 */
.L_x_4722:
        /* <DEDUP_REMOVED lines=41> */
.L_x_4725:
[----:B------:R-:W-:Y:S05]  /*15f0*/  BSYNC B0 ;  /* 0x0000000000007941 */ /* 0x000fea0003800000 */
.L_x_4724:
        /* <DEDUP_REMOVED lines=33> */
.L_x_4727:
[----:B------:R-:W-:Y:S05]  /*1810*/  BSYNC B0 ;  /* 0x0000000000007941 */ /* 0x000fea0003800000 */
.L_x_4726:
        /* <DEDUP_REMOVED lines=33> */
.L_x_4729:
[----:B------:R-:W-:Y:S05]  /*1a30*/  BSYNC B0 ;  /* 0x0000000000007941 */ /* 0x000fea0003800000 */
.L_x_4728:
        /* <DEDUP_REMOVED lines=33> */
.L_x_4731:
[----:B------:R-:W-:Y:S05]  /*1c50*/  BSYNC B0 ;  /* 0x0000000000007941 */ /* 0x000fea0003800000 */
.L_x_4730:
        /* <DEDUP_REMOVED lines=33> */
.L_x_4733:
[----:B------:R-:W-:Y:S05]  /*1e70*/  BSYNC B0 ;  /* 0x0000000000007941 */ /* 0x000fea0003800000 */
.L_x_4732:
        /* <DEDUP_REMOVED lines=33> */
.L_x_4735:
[----:B------:R-:W-:Y:S05]  /*2090*/  BSYNC B0 ;  /* 0x0000000000007941 */ /* 0x000fea0003800000 */
.L_x_4734:
        /* <DEDUP_REMOVED lines=33> */
.L_x_4737:
[----:B------:R-:W-:Y:S05]  /*22b0*/  BSYNC B0 ;  /* 0x0000000000007941 */ /* 0x000fea0003800000 */
.L_x_4736:
        /* <DEDUP_REMOVED lines=22> */
[----:B------:R-:W-:Y:S01]  /*2420*/  HFMA2.MMA R75, -RZ, RZ, 0, 0 ;  /* 0x00000000ff4b7435 */ /* 0x000fe200000001ff */
[----:B------:R-:W-:Y:S01]  /*2430*/  FMUL.FTZ R79, R79, R56 ;  /* 0x000000384f4f7220 */ /* 0x000fe20000410000 */
[----:B------:R-:W-:Y:S01]  /*2440*/  FMUL.FTZ R81, R81, R60 ;  /* 0x0000003c51517220 */ /* 0x000fe20000410000 */
[----:B------:R-:W-:Y:S01]  /*2450*/  FMUL.FTZ R83, R15, R62 ;  /* 0x0000003e0f537220 */ /* 0x000fe20000410000 */
[----:B------:R-:W-:Y:S01]  /*2460*/  FMUL.FTZ R84, R17, R64 ;  /* 0x0000004011547220 */ /* 0x000fe20000410000 */
[----:B------:R-:W1:Y:S01]  /*2470*/  LDC R82, c[0x0][0x218] ;  /* 0x00008600ff527b82 */ /* 0x000e620000000800 */
[----:B------:R-:W-:Y:S01]  /*2480*/  FMUL.FTZ R85, R16, R63 ;  /* 0x0000003f10557220 */ /* 0x000fe20000410000 */
[----:B------:R-:W-:Y:S01]  /*2490*/  FMUL.FTZ R76, R76, R61 ;  /* 0x0000003d4c4c7220 */ /* 0x000fe20000410000 */
[----:B------:R-:W-:Y:S01]  /*24a0*/  ISETP.GE.AND P1, PT, R8, R21, PT ;  /* 0x000000150800720c */ /* 0x000fe20003f26270 */
[----:B------:R-:W-:Y:S01]  /*24b0*/  FMUL.FTZ R78, R19, R58 ;  /* 0x0000003a134e7220 */ /* 0x000fe20000410000 */
[----:B------:R-:W-:Y:S01]  /*24c0*/  ISETP.EQ.OR P0, PT, R37, RZ, P0 ;  /* 0x000000ff2500720c */ /* 0x000fe20000702670 */
[----:B------:R-:W-:Y:S01]  /*24d0*/  IMAD.MOV.U32 R77, RZ, RZ, R21 ;  /* 0x000000ffff4d7224 */ /* 0x000fe200078e0015 */
[----:B------:R-:W-:Y:S01]  /*24e0*/  ULDC UR10, c[0x0][0x21c] ;  /* 0x00008700000a7ab9 */ /* 0x000fe20000000800 */
[----:B------:R-:W2:Y:S01]  /*24f0*/  LDC.64 R10, c[0x0][0x2d0] ;  /* 0x0000b400ff0a7b82 */ /* 0x000ea20000000a00 */
[----:B------:R-:W-:Y:S01]  /*2500*/  ULDC.64 UR4, c[0x0][0x238] ;  /* 0x00008e0000047ab9 */ /* 0x000fe20000000a00 */
[----:B------:R-:W-:Y:S01]  /*2510*/  ULDC.64 UR6, c[0x0][0x250] ;  /* 0x0000940000067ab9 */ /* 0x000fe20000000a00 */
[----:B------:R-:W-:-:S05]  /*2520*/  ULDC.64 UR8, c[0x0][0x270] ;  /* 0x00009c0000087ab9 */ /* 0x000fca0000000a00 */
[----:B------:R-:W3:Y:S02]  /*2530*/  LDC.64 R12, c[0x0][0x310] ;  /* 0x0000c400ff0c7b82 */ /* 0x000ee40000000a00 */
.L_x_4741:
        /* <DEDUP_REMOVED lines=9> */
[-C--:B------:R-:W-:Y:S01]  /*25d0*/  ISETP.GE.AND P4, PT, R49, R77.reuse, PT ;  /* 0x0000004d3100720c */ /* 0x080fe20003f86270 */
[----:B------:R-:W-:Y:S01]  /*25e0*/  IMAD.IADD R15, R15, 0x1, R17 ;  /* 0x000000010f0f7824 */ /* 0x000fe200078e0211 */
[----:B------:R-:W-:-:S04]  /*25f0*/  ISETP.GE.AND P5, PT, R50, R77, PT ;  /* 0x0000004d3200720c */ /* 0x000fc80003fa6270 */
        /* <DEDUP_REMOVED lines=22> */
[----:B------:R-:W-:-:S03]  /*2760*/  IMAD.WIDE.U32 R14, R75, UR4, R14 ;  /* 0x000000044b0e7c25 */ /* 0x000fc6000f8e000e */
[----:B--2---:R-:W-:Y:S02]  /*2770*/  LEA R18, P2, R14, R10, 0x2 ;  /* 0x0000000a0e127211 */ /* 0x004fe400078410ff */
[----:B------:R-:W-:-:S04]  /*2780*/  IADD3 R15, R15, R19, RZ ;  /* 0x000000130f0f7210 */ /* 0x000fc80007ffe0ff */
[----:B------:R-:W-:-:S05]  /*2790*/  LEA.HI.X R19, R14, R11, R15, 0x2, P2 ;  /* 0x0000000b0e137211 */ /* 0x000fca00010f140f */
[----:B------:R2:W5:Y:S01]  /*27a0*/  LDG.E R93, desc[UR12][R18.64] ;  /* 0x0000000c125d7981 */ /* 0x000562000c1e1900 */
[----:B------:R-:W-:Y:S02]  /*27b0*/  IMAD R14, R20, UR8, RZ ;  /* 0x00000008140e7c24 */ /* 0x000fe4000f8e02ff */
[----:B------:R-:W-:-:S04]  /*27c0*/  IMAD.WIDE.U32 R20, R75, UR8, R8 ;  /* 0x000000084b147c25 */ /* 0x000fc8000f8e0008 */
[----:B------:R-:W-:Y:S01]  /*27d0*/  IMAD R15, R75, UR9, R14 ;  /* 0x000000094b0f7c24 */ /* 0x000fe2000f8e020e */
[----:B------:R-:W-:-:S03]  /*27e0*/  LEA R14, P2, R20, R55, 0x1 ;  /* 0x00000037140e7211 */ /* 0x000fc600078408ff */
[----:B------:R-:W-:Y:S02]  /*27f0*/  IMAD.IADD R15, R21, 0x1, R15 ;  /* 0x00000001150f7824 */ /* 0x000fe400078e020f */
[----:B-1----:R-:W-:-:S03]  /*2800*/  IMAD R21, R37, -0x100, R82 ;  /* 0xffffff0025157824 */ /* 0x002fc600078e0252 */
[----:B------:R-:W-:Y:S02]  /*2810*/  LEA.HI.X R15, R20, R59, R15, 0x1, P2 ;  /* 0x0000003b140f7211 */ /* 0x000fe400010f0c0f */
[-C--:B------:R-:W-:Y:S02]  /*2820*/  ISETP.GE.AND P2, PT, R8, R21.reuse, PT ;  /* 0x000000150800720c */ /* 0x080fe40003f46270 */
[-C--:B------:R-:W-:Y:S02]  /*2830*/  ISETP.GE.AND P3, PT, R47, R21.reuse, PT ;  /* 0x000000152f00720c */ /* 0x080fe40003f66270 */
[----:B------:R-:W-:Y:S02]  /*2840*/  ISETP.GE.AND P4, PT, R46, R21, PT ;  /* 0x000000152e00720c */ /* 0x000fe40003f86270 */
[----:B------:R-:W-:Y:S02]  /*2850*/  PRMT R104, RZ, 0x7610, R104 ;  /* 0x00007610ff687816 */ /* 0x000fe40000000068 */
[----:B0-----:R-:W-:-:S02]  /*2860*/  PRMT R17, RZ, 0x7610, R17 ;  /* 0x00007610ff117816 */ /* 0x001fc40000000011 */
[----:B------:R-:W-:Y:S02]  /*2870*/  PRMT R16, RZ, 0x7610, R16 ;  /* 0x00007610ff107816 */ /* 0x000fe40000000010 */
[----:B------:R-:W-:Y:S02]  /*2880*/  PRMT R103, RZ, 0x7610, R103 ;  /* 0x00007610ff677816 */ /* 0x000fe40000000067 */
[----:B------:R-:W-:Y:S02]  /*2890*/  PRMT R102, RZ, 0x7610, R102 ;  /* 0x00007610ff667816 */ /* 0x000fe40000000066 */
[----:B--2---:R-:W-:Y:S02]  /*28a0*/  PRMT R19, RZ, 0x7610, R19 ;  /* 0x00007610ff137816 */ /* 0x004fe40000000013 */
[-C--:B------:R-:W-:Y:S02]  /*28b0*/  ISETP.GE.AND P5, PT, R51, R21.reuse, PT ;  /* 0x000000153300720c */ /* 0x080fe40003fa6270 */
[----:B------:R-:W-:-:S02]  /*28c0*/  ISETP.GE.AND P6, PT, R52, R21, PT ;  /* 0x000000153400720c */ /* 0x000fc40003fc6270 */
[----:B------:R-:W-:Y:S02]  /*28d0*/  PRMT R18, RZ, 0x7610, R18 ;  /* 0x00007610ff127816 */ /* 0x000fe40000000012 */
[----:B------:R-:W-:Y:S01]  /*28e0*/  PRMT R101, RZ, 0x7610, R101 ;  /* 0x00007610ff657816 */ /* 0x000fe20000000065 */
[----:B---3--:R0:W-:Y:S04]  /*28f0*/  STS.U16 [R29], R86 ;  /* 0x000000561d007388 */ /* 0x0081e80000000400 */
[----:B----4-:R-:W-:Y:S04]  /*2900*/  STS.U16 [R28+0x40], R73 ;  /* 0x000040491c007388 */ /* 0x010fe80000000400 */
[----:B-----5:R-:W-:Y:S04]  /*2910*/  STS.U16 [R27+0x80], R88 ;  /* 0x000080581b007388 */ /* 0x020fe80000000400 */
[----:B------:R-:W-:Y:S04]  /*2920*/  STS.U16 [R26+0xc0], R87 ;  /* 0x0000c0571a007388 */ /* 0x000fe80000000400 */
[----:B------:R1:W-:Y:S04]  /*2930*/  STS.U16 [R25+0x100], R90 ;  /* 0x0001005a19007388 */ /* 0x0003e80000000400 */
[----:B------:R-:W-:Y:S04]  /*2940*/  STS.U16 [R24+0x140], R89 ;  /* 0x0001405918007388 */ /* 0x000fe80000000400 */
[----:B------:R2:W-:Y:S04]  /*2950*/  STS.U16 [R23+0x180], R92 ;  /* 0x0001805c17007388 */ /* 0x0005e80000000400 */
[----:B------:R-:W-:Y:S01]  /*2960*/  STS.U16 [R22+0x1c0], R91 ;  /* 0x0001c05b16007388 */ /* 0x000fe20000000400 */
[----:B------:R-:W-:-:S03]  /*2970*/  NOP ;  /* 0x0000000000007918 */ /* 0x000fc60000000000 */
[----:B------:R-:W3:Y:S01]  /*2980*/  @!P2 LDG.E.U16 R104, desc[UR12][R14.64] ;  /* 0x0000000c0e68a981 */ /* 0x000ee2000c1e1500 */
[----:B------:R-:W-:-:S03]  /*2990*/  ISETP.GE.AND P2, PT, R48, R21, PT ;  /* 0x000000153000720c */ /* 0x000fc60003f46270 */
[----:B------:R-:W4:Y:S01]  /*29a0*/  @!P3 LDG.E.U16 R17, desc[UR12][R14.64+0x40] ;  /* 0x0000400c0e11b981 */ /* 0x000f22000c1e1500 */
[----:B------:R-:W-:-:S03]  /*29b0*/  ISETP.GE.AND P3, PT, R49, R21, PT ;  /* 0x000000153100720c */ /* 0x000fc60003f66270 */
[----:B------:R-:W5:Y:S01]  /*29c0*/  @!P4 LDG.E.U16 R16, desc[UR12][R14.64+0x80] ;  /* 0x0000800c0e10c981 */ /* 0x000f62000c1e1500 */
[----:B------:R-:W-:-:S03]  /*29d0*/  ISETP.GE.AND P4, PT, R50, R21, PT ;  /* 0x000000153200720c */ /* 0x000fc60003f86270 */
[----:B------:R-:W5:Y:S04]  /*29e0*/  @!P5 LDG.E.U16 R18, desc[UR12][R14.64+0x180] ;  /* 0x0001800c0e12d981 */ /* 0x000f68000c1e1500 */
[----:B------:R-:W5:Y:S04]  /*29f0*/  @!P2 LDG.E.U16 R103, desc[UR12][R14.64+0xc0] ;  /* 0x0000c00c0e67a981 */ /* 0x000f68000c1e1500 */
[----:B------:R-:W5:Y:S04]  /*2a00*/  @!P3 LDG.E.U16 R102, desc[UR12][R14.64+0x100] ;  /* 0x0001000c0e66b981 */ /* 0x000f68000c1e1500 */
[----:B------:R-:W5:Y:S04]  /*2a10*/  @!P4 LDG.E.U16 R19, desc[UR12][R14.64+0x140] ;  /* 0x0001400c0e13c981 */ /* 0x000f68000c1e1500 */
[----:B------:R2:W5:Y:S04]  /*2a20*/  @!P6 LDG.E.U16 R101, desc[UR12][R14.64+0x1c0] ;  /* 0x0001c00c0e65e981 */ /* 0x000568000c1e1500 */
[----:B------:R-:W2:Y:S04]  /*2a30*/  LDS.U16 R22, [R0+0x2] ;  /* 0x0000020000167984 */ /* 0x000ea80000000400 */
[----:B------:R-:W2:Y:S01]  /*2a40*/  LDS.U16 R20, [R0] ;  /* 0x0000000000147984 */ /* 0x000ea20000000400 */
[----:B0-----:R-:W-:-:S03]  /*2a50*/  FMUL.FTZ R29, R93, 1.4426950216293334961 ;  /* 0x3fb8aa3b5d1d7820 */ /* 0x001fc60000410000 */
[----:B------:R-:W0:Y:S01]  /*2a60*/  LDS.U16 R23, [R0+0x4] ;  /* 0x0000040000177984 */ /* 0x000e220000000400 */
[C---:B-1----:R-:W-:Y:S01]  /*2a70*/  FMUL.FTZ R25, R29.reuse, R64 ;  /* 0x000000401d197220 */ /* 0x042fe20000410000 */
[----:B------:R-:W1:Y:S02]  /*2a80*/  S2R R73, SR_TID.X ;  /* 0x0000000000497919 */ /* 0x000e640000002100 */
[----:B--2---:R-:W2:Y:S01]  /*2a90*/  LDS.U16 R15, [R0+0x6] ;  /* 0x00000600000f7984 */ /* 0x004ea20000000400 */
[----:B------:R1:W-:Y:S01]  /*2aa0*/  MUFU.EX2 R92, R25 ;  /* 0x00000019005c7308 */ /* 0x0003e20000000800 */
[C---:B------:R-:W-:Y:S02]  /*2ab0*/  FMUL.FTZ R26, R29.reuse, R63 ;  /* 0x0000003f1d1a7220 */ /* 0x040fe40000410000 */
[----:B------:R-:W2:Y:S01]  /*2ac0*/  LDS.U16 R24, [R0+0x8] ;  /* 0x0000080000187984 */ /* 0x000ea20000000400 */
[----:B------:R-:W-:-:S03]  /*2ad0*/  FMUL.FTZ R14, R29, R61 ;  /* 0x0000003d1d0e7220 */ /* 0x000fc60000410000 */
[----:B-1----:R-:W1:Y:S01]  /*2ae0*/  LDS.U16 R25, [R0+0xa] ;  /* 0x00000a0000197984 */ /* 0x002e620000000400 */
[----:B------:R0:W2:Y:S03]  /*2af0*/  MUFU.EX2 R93, R26 ;  /* 0x0000001a005d7308 */ /* 0x0000a60000000800 */
[----:B0-----:R-:W0:Y:S05]  /*2b00*/  LDS.U16 R26, [R0+0xc] ;  /* 0x00000c00001a7984 */ /* 0x001e2a0000000400 */
[----:B------:R2:W-:Y:S02]  /*2b10*/  MUFU.EX2 R90, R14 ;  /* 0x0000000e005a7308 */ /* 0x0005e40000000800 */
[----:B--2---:R2:W0:Y:S01]  /*2b20*/  LDS.U16 R14, [R0+0xe] ;  /* 0x00000e00000e7984 */ /* 0x0044220000000400 */
[C---:B------:R-:W-:Y:S01]  /*2b30*/  FMUL.FTZ R27, R29.reuse, R62 ;  /* 0x0000003e1d1b7220 */ /* 0x040fe20000410000 */
[----:B------:R-:W-:-:S04]  /*2b40*/  FMUL.FTZ R28, R29, R60 ;  /* 0x0000003c1d1c7220 */ /* 0x000fc80000410000 */
[----:B------:R2:W1:Y:S01]  /*2b50*/  MUFU.EX2 R96, R27 ;  /* 0x0000001b00607308 */ /* 0x0004620000000800 */
[----:B------:R-:W-:Y:S02]  /*2b60*/  SHF.L.U32 R86, R73, 0x3, RZ ;  /* 0x0000000349567819 */ /* 0x000fe400000006ff */
[----:B------:R-:W-:Y:S02]  /*2b70*/  SHF.L.U32 R22, R22, 0x10, RZ ;  /* 0x0000001016167819 */ /* 0x000fe400000006ff */
[----:B------:R-:W-:Y:S01]  /*2b80*/  ISETP.GE.U32.AND P3, PT, R86, R21, PT ;  /* 0x000000155600720c */ /* 0x000fe20003f66070 */
[----:B--2---:R-:W-:Y:S02]  /*2b90*/  IMAD.U32 R27, R20, 0x10000, RZ ;  /* 0x00010000141b7824 */ /* 0x004fe400078e00ff */
[----:B------:R-:W2:Y:S01]  /*2ba0*/  MUFU.EX2 R28, R28 ;  /* 0x0000001c001c7308 */ /* 0x000ea20000000800 */
[----:B------:R-:W-:Y:S01]  /*2bb0*/  FMUL.FTZ R86, R29, R58 ;  /* 0x0000003a1d567220 */ /* 0x000fe20000410000 */
[----:B------:R-:W-:-:S02]  /*2bc0*/  IMAD.U32 R20, R23, 0x10000, RZ ;  /* 0x0001000017147824 */ /* 0x000fc400078e00ff */
[----:B------:R-:W-:Y:S01]  /*2bd0*/  FMUL.FTZ R27, R84, R27 ;  /* 0x0000001b541b7220 */ /* 0x000fe20000410000 */
[----:B------:R-:W-:Y:S01]  /*2be0*/  FMUL.FTZ R22, R85, R22 ;  /* 0x0000001655167220 */ /* 0x000fe20000410000 */
[-C--:B------:R-:W-:Y:S01]  /*2bf0*/  ISETP.GE.U32.AND P6, PT, R38, R21.reuse, PT ;  /* 0x000000152600720c */ /* 0x080fe20003fc6070 */
[----:B------:R-:W-:Y:S01]  /*2c00*/  FMUL.FTZ R87, R29, R56 ;  /* 0x000000381d577220 */ /* 0x000fe20000410000 */
[----:B------:R-:W-:Y:S01]  /*2c10*/  SHF.L.U32 R15, R15, 0x10, RZ ;  /* 0x000000100f0f7819 */ /* 0x000fe200000006ff */
[----:B------:R2:W2:Y:S01]  /*2c20*/  MUFU.EX2 R88, R86 ;  /* 0x0000005600587308 */ /* 0x0004a20000000800 */
[----:B------:R-:W-:Y:S01]  /*2c30*/  FMUL.FTZ R20, R83, R20 ;  /* 0x0000001453147220 */ /* 0x000fe20000410000 */
[----:B------:R-:W-:Y:S01]  /*2c40*/  ISETP.GE.U32.AND P5, PT, R40, R21, PT ;  /* 0x000000152800720c */ /* 0x000fe20003fa6070 */
[----:B------:R-:W-:Y:S01]  /*2c50*/  FMUL.FTZ R29, R29, R54 ;  /* 0x000000361d1d7220 */ /* 0x000fe20000410000 */
[----:B------:R-:W-:Y:S02]  /*2c60*/  FSEL R89, R27, RZ, !P3 ;  /* 0x000000ff1b597208 */ /* 0x000fe40005800000 */
[----:B------:R-:W-:-:S02]  /*2c70*/  FSEL R94, R22, RZ, !P6 ;  /* 0x000000ff165e7208 */ /* 0x000fc40007000000 */
[----:B------:R-:W-:Y:S01]  /*2c80*/  FSEL R93, R93, 1, !P6 ;  /* 0x3f8000005d5d7808 */ /* 0x000fe20007000000 */
[----:B------:R-:W2:Y:S01]  /*2c90*/  MUFU.EX2 R87, R87 ;  /* 0x0000005700577308 */ /* 0x000ea20000000800 */
[----:B------:R-:W-:Y:S01]  /*2ca0*/  FSEL R92, R92, 1, !P3 ;  /* 0x3f8000005c5c7808 */ /* 0x000fe20005800000 */
[----:B------:R-:W-:Y:S02]  /*2cb0*/  IMAD.U32 R24, R24, 0x10000, RZ ;  /* 0x0001000018187824 */ /* 0x000fe400078e00ff */
[----:B------:R-:W-:Y:S01]  /*2cc0*/  FMUL.FTZ R15, R76, R15 ;  /* 0x0000000f4c0f7220 */ /* 0x000fe20000410000 */
[----:B------:R-:W-:Y:S01]  /*2cd0*/  ISETP.GE.U32.AND P2, PT, R41, R21, PT ;  /* 0x000000152900720c */ /* 0x000fe20003f46070 */
[----:B------:R-:W-:Y:S01]  /*2ce0*/  FFMA.FTZ R0, R89, R93, R94 ;  /* 0x0000005d59007223 */ /* 0x000fe2000001005e */
[----:B------:R-:W-:Y:S02]  /*2cf0*/  FSEL R91, R20, RZ, !P5 ;  /* 0x000000ff145b7208 */ /* 0x000fe40006800000 */
[----:B-1----:R-:W-:Y:S01]  /*2d00*/  FSEL R96, R96, 1, !P5 ;  /* 0x3f80000060607808 */ /* 0x002fe20006800000 */
[----:B------:R-:W1:Y:S01]  /*2d10*/  MUFU.EX2 R29, R29 ;  /* 0x0000001d001d7308 */ /* 0x000e620000000800 */
[----:B------:R-:W-:Y:S01]  /*2d20*/  SHF.L.U32 R25, R25, 0x10, RZ ;  /* 0x0000001019197819 */ /* 0x000fe200000006ff */
[----:B------:R-:W-:Y:S01]  /*2d30*/  FMUL.FTZ R24, R81, R24 ;  /* 0x0000001851187220 */ /* 0x000fe20000410000 */
[----:B------:R-:W-:Y:S01]  /*2d40*/  ISETP.GE.U32.AND P4, PT, R42, R21, PT ;  /* 0x000000152a00720c */ /* 0x000fe20003f86070 */
[----:B------:R-:W-:Y:S01]  /*2d50*/  FMUL.FTZ R23, R92, R93 ;  /* 0x0000005d5c177220 */ /* 0x000fe20000410000 */
[----:B------:R-:W-:Y:S01]  /*2d60*/  FSEL R90, R90, 1, !P2 ;  /* 0x3f8000005a5a7808 */ /* 0x000fe20005000000 */
[----:B------:R-:W-:Y:S01]  /*2d70*/  FFMA.FTZ R0, R96, R0, R91 ;  /* 0x0000000060007223 */ /* 0x000fe2000001005b */
[----:B------:R-:W-:Y:S01]  /*2d80*/  FSEL R105, R15, RZ, !P2 ;  /* 0x000000ff0f697208 */ /* 0x000fe20005000000 */
[----:B0-----:R-:W-:-:S02]  /*2d90*/  IMAD.U32 R26, R26, 0x10000, RZ ;  /* 0x000100001a1a7824 */ /* 0x001fc400078e00ff */
[----:B------:R-:W-:Y:S01]  /*2da0*/  FMUL.FTZ R25, R78, R25 ;  /* 0x000000194e197220 */ /* 0x000fe20000410000 */
[----:B------:R-:W-:Y:S01]  /*2db0*/  ISETP.GE.U32.AND P3, PT, R43, R21, PT ;  /* 0x000000152b00720c */ /* 0x000fe20003f66070 */
[----:B------:R-:W-:Y:S01]  /*2dc0*/  FMUL.FTZ R23, R96, R23 ;  /* 0x0000001760177220 */ /* 0x000fe20000410000 */
[----:B--2---:R-:W-:Y:S01]  /*2dd0*/  FSEL R86, R28, 1, !P4 ;  /* 0x3f8000001c567808 */ /* 0x004fe20006000000 */
[----:B------:R-:W-:Y:S01]  /*2de0*/  FFMA.FTZ R0, R90, R0, R105 ;  /* 0x000000005a007223 */ /* 0x000fe20000010069 */
[----:B------:R-:W-:Y:S01]  /*2df0*/  FSEL R95, R24, RZ, !P4 ;  /* 0x000000ff185f7208 */ /* 0x000fe20006000000 */
[----:B------:R-:W-:Y:S01]  /*2e00*/  FMUL.FTZ R26, R79, R26 ;  /* 0x0000001a4f1a7220 */ /* 0x000fe20000410000 */
[----:B------:R-:W-:Y:S01]  /*2e10*/  SHF.L.U32 R15, R14, 0x10, RZ ;  /* 0x000000100e0f7819 */ /* 0x000fe200000006ff */
[----:B------:R-:W-:Y:S01]  /*2e20*/  FMUL.FTZ R23, R90, R23 ;  /* 0x000000175a177220 */ /* 0x000fe20000410000 */
[----:B------:R-:W-:Y:S01]  /*2e30*/  ISETP.GE.U32.AND P6, PT, R44, R21, PT ;  /* 0x000000152c00720c */ /* 0x000fe20003fc6070 */
[----:B------:R-:W-:Y:S01]  /*2e40*/  FFMA.FTZ R0, R86, R0, R95 ;  /* 0x0000000056007223 */ /* 0x000fe2000001005f */
[----:B------:R-:W-:-:S02]  /*2e50*/  FSEL R88, R88, 1, !P3 ;  /* 0x3f80000058587808 */ /* 0x000fc40005800000 */
        /* <DEDUP_REMOVED lines=27> */
[----:B------:R-:W2:Y:S01]  /*3010*/  S2R R25, SR_CgaCtaId ;  /* 0x0000000000197919 */ /* 0x000ea20000008800 */
[----:B------:R-:W-:-:S11]  /*3020*/  IADD3 R22, R35, 0x40, RZ ;  /* 0x0000004023167810 */ /* 0x000fd60007ffe0ff */
[C---:B0-----:R-:W-:Y:S01]  /*3030*/  @P2 FFMA.FTZ R15, R14.reuse, R0, R15 ;  /* 0x000000000e0f2223 */ /* 0x041fe2000001000f */
[----:B------:R-:W-:Y:S01]  /*3040*/  IADD3 R0, R35, 0xa0, RZ ;  /* 0x000000a023007810 */ /* 0x000fe20007ffe0ff */
[----:B-1----:R-:W-:-:S03]  /*3050*/  @P2 FMUL.FTZ R14, R14, R23 ;  /* 0x000000170e0e2220 */ /* 0x002fc60000410000 */
[-C--:B------:R-:W-:Y:S02]  /*3060*/  LEA.HI.SX32 R109, R0, R35.reuse, 0x1b ;  /* 0x00000023006d7211 */ /* 0x080fe400078fdaff */
[----:B------:R-:W0:Y:S04]  /*3070*/  SHFL.UP PT, R0, R15, 0x8, RZ ;  /* 0x050000000f007989 */ /* 0x000e2800000e00ff */
[----:B------:R-:W1:Y:S01]  /*3080*/  SHFL.UP PT, R107, R14, 0x8, RZ ;  /* 0x050000000e6b7989 */ /* 0x000e6200000e00ff */
[----:B------:R-:W-:Y:S01]  /*3090*/  MOV R20, 0x400 ;  /* 0x0000040000147802 */ /* 0x000fe20000000f00 */
[C---:B------:R-:W-:Y:S01]  /*30a0*/  VIADD R24, R35.reuse, 0x20 ;  /* 0x0000002023187836 */ /* 0x040fe20000000000 */
[C---:B------:R-:W-:Y:S02]  /*30b0*/  ISETP.GE.AND P2, PT, R35.reuse, 0x8, PT ;  /* 0x000000082300780c */ /* 0x040fe40003f46270 */
[----:B------:R-:W-:Y:S01]  /*30c0*/  LEA.HI.SX32 R27, R22, R35, 0x1b ;  /* 0x00000023161b7211 */ /* 0x000fe200078fdaff */
[----:B------:R-:W-:Y:S01]  /*30d0*/  VIADD R26, R35, 0x80 ;  /* 0x00000080231a7836 */ /* 0x000fe20000000000 */
[----:B--2---:R-:W-:-:S02]  /*30e0*/  LEA R20, R25, R20, 0x18 ;  /* 0x0000001419147211 */ /* 0x004fc400078ec0ff */
[C---:B------:R-:W-:Y:S02]  /*30f0*/  IADD3 R22, R35.reuse, 0x60, RZ ;  /* 0x0000006023167810 */ /* 0x040fe40007ffe0ff */
[CC--:B------:R-:W-:Y:S02]  /*3100*/  LEA.HI.SX32 R29, R35.reuse, R35.reuse, 0x1b ;  /* 0x00000023231d7211 */ /* 0x0c0fe400078fdaff */
[-C--:B------:R-:W-:Y:S01]  /*3110*/  LEA.HI.SX32 R25, R24, R35.reuse, 0x1b ;  /* 0x0000002318197211 */ /* 0x080fe200078fdaff */
[----:B------:R-:W-:Y:S01]  /*3120*/  VIADD R24, R35, 0xc0 ;  /* 0x000000c023187836 */ /* 0x000fe20000000000 */
[-C--:B------:R-:W-:Y:S01]  /*3130*/  LEA.HI.SX32 R23, R22, R35.reuse, 0x1b ;  /* 0x0000002316177211 */ /* 0x080fe200078fdaff */
[--C-:B------:R-:W-:Y:S01]  /*3140*/  IMAD R29, R29, 0x2, R20.reuse ;  /* 0x000000021d1d7824 */ /* 0x100fe200078e0214 */
[----:B------:R-:W-:Y:S02]  /*3150*/  LEA R28, R25, R20, 0x1 ;  /* 0x00000014191c7211 */ /* 0x000fe400078e08ff */
[----:B------:R-:W-:Y:S01]  /*3160*/  LEA.HI.SX32 R25, R26, R35, 0x1b ;  /* 0x000000231a197211 */ /* 0x000fe200078fdaff */
[----:B------:R-:W-:-:S02]  /*3170*/  IMAD R27, R27, 0x2, R20 ;  /* 0x000000021b1b7824 */ /* 0x000fc400078e0214 */
[--C-:B------:R-:W-:Y:S01]  /*3180*/  IMAD R26, R23, 0x2, R20.reuse ;  /* 0x00000002171a7824 */ /* 0x100fe200078e0214 */
[----:B------:R-:W-:Y:S01]  /*3190*/  LEA.HI.SX32 R23, R24, R35, 0x1b ;  /* 0x0000002318177211 */ /* 0x000fe200078fdaff */
[----:B------:R-:W-:Y:S01]  /*31a0*/  IMAD R24, R109, 0x2, R20 ;  /* 0x000000026d187824 */ /* 0x000fe200078e0214 */
[----:B------:R-:W-:Y:S01]  /*31b0*/  LEA R25, R25, R20, 0x1 ;  /* 0x0000001419197211 */ /* 0x000fe200078e08ff */
[C---:B0-----:R-:W-:Y:S01]  /*31c0*/  @P2 FFMA.FTZ R15, R14.reuse, R0, R15 ;  /* 0x000000000e0f2223 */ /* 0x041fe2000001000f */
[----:B-1----:R-:W-:Y:S01]  /*31d0*/  @P2 FMUL.FTZ R14, R14, R107 ;  /* 0x0000006b0e0e2220 */ /* 0x002fe20000410000 */
[----:B------:R-:W-:Y:S02]  /*31e0*/  IADD3 R22, R35, 0xe0, RZ ;  /* 0x000000e023167810 */ /* 0x000fe40007ffe0ff */
[----:B------:R-:W-:Y:S01]  /*31f0*/  LEA R23, R23, R20, 0x1 ;  /* 0x0000001417177211 */ /* 0x000fe200078e08ff */
[----:B---3--:R-:W-:Y:S04]  /*3200*/  STS.U16 [R29+0x210], R104 ;  /* 0x000210681d007388 */ /* 0x008fe80000000400 */
[----:B----4-:R0:W-:Y:S04]  /*3210*/  STS.U16 [R28+0x250], R17 ;  /* 0x000250111c007388 */ /* 0x0101e80000000400 */
[----:B-----5:R1:W-:Y:S04]  /*3220*/  STS.U16 [R27+0x290], R16 ;  /* 0x000290101b007388 */ /* 0x0203e80000000400 */
[----:B------:R-:W-:Y:S04]  /*3230*/  STS.U16 [R26+0x2d0], R103 ;  /* 0x0002d0671a007388 */ /* 0x000fe80000000400 */
[----:B------:R-:W-:Y:S01]  /*3240*/  STS.U16 [R25+0x310], R102 ;  /* 0x0003106619007388 */ /* 0x000fe20000000400 */
[----:B0-----:R-:W-:-:S03]  /*3250*/  LEA.HI.SX32 R17, R22, R35, 0x1b ;  /* 0x0000002316117211 */ /* 0x001fc600078fdaff */
[----:B------:R-:W-:Y:S04]  /*3260*/  STS.U16 [R24+0x350], R19 ;  /* 0x0003501318007388 */ /* 0x000fe80000000400 */
[----:B------:R-:W0:Y:S04]  /*3270*/  SHFL.UP PT, R102, R15, 0x10, RZ ;  /* 0x060000000f667989 */ /* 0x000e2800000e00ff */
[----:B------:R-:W2:Y:S01]  /*3280*/  SHFL.UP PT, R19, R14, 0x10, RZ ;  /* 0x060000000e137989 */ /* 0x000ea200000e00ff */
[----:B------:R-:W-:Y:S01]  /*3290*/  IMAD R22, R17, 0x2, R20 ;  /* 0x0000000211167824 */ /* 0x000fe200078e0214 */
[----:B------:R-:W-:Y:S01]  /*32a0*/  MOV R17, RZ ;  /* 0x000000ff00117202 */ /* 0x000fe20000000f00 */
[----:B-1----:R-:W-:Y:S01]  /*32b0*/  IMAD.MOV.U32 R16, RZ, RZ, 0x3f800000 ;  /* 0x3f800000ff107424 */ /* 0x002fe200078e00ff */
[----:B------:R-:W-:Y:S01]  /*32c0*/  LEA R104, R75, R20, 0x3 ;  /* 0x000000144b687211 */ /* 0x000fe200078e18ff */
[----:B------:R-:W-:Y:S01]  /*32d0*/  STS.U16 [R23+0x390], R18 ;  /* 0x0003901217007388 */ /* 0x000fe20000000400 */
[C---:B------:R-:W-:Y:S01]  /*32e0*/  ISETP.GE.AND P2, PT, R35.reuse, 0x10, PT ;  /* 0x000000102300780c */ /* 0x040fe20003f46270 */
[----:B------:R-:W-:-:S02]  /*32f0*/  IMAD.SHL.U32 R0, R35, 0x8, RZ ;  /* 0x0000000823007824 */ /* 0x000fc400078e00ff */
[----:B------:R1:W-:Y:S01]  /*3300*/  STS.U16 [R22+0x3d0], R101 ;  /* 0x0003d06516007388 */ /* 0x0003e20000000400 */
[----:B------:R-:W-:-:S03]  /*3310*/  NOP ;  /* 0x0000000000007918 */ /* 0x000fc60000000000 */
[----:B------:R-:W3:Y:S01]  /*3320*/  @!P0 LDS.64 R16, [R104+0x440] ;  /* 0x0004400068108984 */ /* 0x000ee20000000a00 */
[----:B------:R-:W-:Y:S02]  /*3330*/  ISETP.NE.AND P3, PT, R35, 0x1f, PT ;  /* 0x0000001f2300780c */ /* 0x000fe40003f65270 */
[----:B-1----:R-:W-:-:S03]  /*3340*/  LEA.HI.SX32 R101, R0, R0, 0x1b ;  /* 0x0000000000657211 */ /* 0x002fc600078fdaff */
[C---:B0-----:R-:W-:Y:S01]  /*3350*/  @P2 FFMA.FTZ R15, R14.reuse, R102, R15 ;  /* 0x000000660e0f2223 */ /* 0x041fe2000001000f */
[----:B------:R-:W-:Y:S01]  /*3360*/  LEA R0, R101, R20, 0x1 ;  /* 0x0000001465007211 */ /* 0x000fe200078e08ff */
[----:B--2---:R-:W-:-:S04]  /*3370*/  @P2 FMUL.FTZ R14, R14, R19 ;  /* 0x000000130e0e2220 */ /* 0x004fc80000410000 */
        /* <DEDUP_REMOVED lines=22> */
[----:B------:R-:W-:Y:S02]  /*34e0*/  IMAD.U32 R17, R110, 0x10000, RZ ;  /* 0x000100006e117824 */ /* 0x000fe400078e00ff */
[----:B------:R-:W-:-:S05]  /*34f0*/  FMUL.FTZ R18, R18, R16 ;  /* 0x0000001012127220 */ /* 0x000fca0000410000 */
        /* <DEDUP_REMOVED lines=15> */
.L_x_4740:
[----:B------:R-:W-:Y:S05]  /*35f0*/  BSYNC B0 ;  /* 0x0000000000007941 */ /* 0x000fea0003800000 */
.L_x_4739:
[----:B------:R-:W-:Y:S02]  /*3600*/  VIADD R75, R75, 0x1 ;  /* 0x000000014b4b7836 */ /* 0x000fe40000000000 */
[----:B------:R-:W-:Y:S01]  /*3610*/  FFMA.FTZ R86, R86, R90, R95 ;  /* 0x0000005a56567223 */ /* 0x000fe2000001005f */
[----:B0-----:R-:W-:Y:S01]  /*3620*/  SHF.L.U32 R14, R109, 0x10, RZ ;  /* 0x000000106d0e7819 */ /* 0x001fe200000006ff */
[----:B------:R-:W-:Y:S01]  /*3630*/  IMAD.U32 R15, R108, 0x10000, RZ ;  /* 0x000100006c0f7824 */ /* 0x000fe200078e00ff */
[----:B------:R-:W-:Y:S01]  /*3640*/  SHF.L.U32 R16, R107, 0x10, RZ ;  /* 0x000000106b107819 */ /* 0x000fe200000006ff */
[----:B------:R-:W-:Y:S01]  /*3650*/  FFMA.FTZ R88, R88, R86, R97 ;  /* 0x0000005658587223 */ /* 0x000fe20000010061 */
        /* <DEDUP_REMOVED lines=10> */
[-C--:B------:R-:W-:Y:S01]  /*3700*/  FFMA.FTZ R99, R100, R87.reuse, R99 ;  /* 0x0000005764637223 */ /* 0x080fe20000010063 */
[----:B------:R-:W-:Y:S01]  /*3710*/  FFMA.FTZ R68, R15, R86, R68 ;  /* 0x000000560f447223 */ /* 0x000fe20000010044 */
[----:B------:R-:W-:Y:S01]  /*3720*/  FFMA.FTZ R67, R14, R88, R67 ;  /* 0x000000580e437223 */ /* 0x000fe20000010043 */
[----:B------:R-:W-:Y:S01]  /*3730*/  FFMA.FTZ R66, R17, R87, R66 ;  /* 0x0000005711427223 */ /* 0x000fe20000010042 */
[----:B------:R-:W-:Y:S01]  /*3740*/  FFMA.FTZ R65, R16, R99, R65 ;  /* 0x0000006310417223 */ /* 0x000fe20000010041 */
[----:B------:R-:W-:Y:S06]  /*3750*/  @!P2 BRA `(.L_x_4741) ;  /* 0xffffffec0078a947 */ /* 0x000fec000383ffff */
.L_x_4738:
[----:B------:R-:W-:Y:S01]  /*3760*/  BAR.SYNC.DEFER_BLOCKING 0x0 ;  /* 0x0000000000007b1d */ /* 0x000fe20000010000 */
[----:B------:R-:W-:Y:S02]  /*3770*/  F2FP.BF16.F32.PACK_AB R10, R71, R72 ;  /* 0x00000048470a723e */ /* 0x000fe400000010ff */
[----:B------:R-:W-:Y:S02]  /*3780*/  ISETP.NE.AND P0, PT, R73, RZ, PT ;  /* 0x000000ff4900720c */ /* 0x000fe40003f05270 */
[----:B------:R-:W-:-:S03]  /*3790*/  PRMT R13, R10, 0x7610, R13 ;  /* 0x000076100a0d7816 */ /* 0x000fc6000000000d */
[----:B------:R-:W0:Y:S01]  /*37a0*/  LDC.64 R18, c[0x0][0x2b0] ;  /* 0x0000ac00ff127b82 */ /* 0x000e220000000a00 */
        /* <DEDUP_REMOVED lines=9> */
[----:B------:R-:W-:Y:S04]  /*3840*/  STS.U16 [R0+0x2], R14 ;  /* 0x0000020e00007388 */ /* 0x000fe80000000400 */
[----:B------:R-:W-:Y:S04]  /*3850*/  STS.U16 [R0+0x4], R11 ;  /* 0x0000040b00007388 */ /* 0x000fe80000000400 */
[----:B------:R1:W-:Y:S04]  /*3860*/  STS.U16 [R0+0x6], R15 ;  /* 0x0000060f00007388 */ /* 0x0003e80000000400 */
[----:B------:R2:W-:Y:S04]  /*3870*/  STS.U16 [R0+0x8], R10 ;  /* 0x0000080a00007388 */ /* 0x0005e80000000400 */
[----:B------:R-:W-:Y:S01]  /*3880*/  STS.U16 [R0+0xa], R16 ;  /* 0x00000a1000007388 */ /* 0x000fe20000000400 */
[----:B-1----:R-:W1:Y:S03]  /*3890*/  LDC.64 R14, c[0x0][0x2a0] ;  /* 0x0000a800ff0e7b82 */ /* 0x002e660000000a00 */
[----:B------:R0:W-:Y:S01]  /*38a0*/  STS.U16 [R0+0xc], R12 ;  /* 0x00000c0c00007388 */ /* 0x0001e20000000400 */
[----:B--2---:R-:W-:-:S03]  /*38b0*/  SHF.L.U32 R10, R37, 0x8, RZ ;  /* 0x00000008250a7819 */ /* 0x004fc600000006ff */
[----:B------:R2:W-:Y:S01]  /*38c0*/  STS.U16 [R0+0xe], R17 ;  /* 0x00000e1100007388 */ /* 0x0005e20000000400 */
[----:B------:R-:W-:-:S03]  /*38d0*/  NOP ;  /* 0x0000000000007918 */ /* 0x000fc60000000000 */
[----:B------:R-:W-:Y:S01]  /*38e0*/  LDS.U16 R47, [R29] ;  /* 0x000000001d2f7984 */ /* 0x000fe20000000400 */
[C---:B0-----:R-:W-:Y:S01]  /*38f0*/  IMAD R12, R18.reuse, UR15, RZ ;  /* 0x0000000f120c7c24 */ /* 0x041fe2000f8e02ff */
[----:B------:R-:W-:Y:S01]  /*3900*/  SHF.R.S32.HI R11, RZ, 0x1f, R10 ;  /* 0x0000001fff0b7819 */ /* 0x000fe2000001140a */
[----:B--2---:R-:W-:Y:S01]  /*3910*/  IMAD.WIDE.U32 R16, R18, UR14, RZ ;  /* 0x0000000e12107c25 */ /* 0x004fe2000f8e00ff */
[----:B------:R-:W-:Y:S03]  /*3920*/  LDS.U16 R75, [R28+0x40] ;  /* 0x000040001c4b7984 */ /* 0x000fe60000000400 */
[----:B------:R-:W-:Y:S01]  /*3930*/  IMAD R61, R19, UR14, R12 ;  /* 0x0000000e133d7c24 */ /* 0x000fe2000f8e020c */
[----:B------:R-:W-:Y:S01]  /*3940*/  LDS.U16 R77, [R27+0x80] ;  /* 0x000080001b4d7984 */ /* 0x000fe20000000400 */
[----:B------:R-:W-:Y:S02]  /*3950*/  IADD3 R12, P2, R8, R10, RZ ;  /* 0x0000000a080c7210 */ /* 0x000fe40007f5e0ff */
[----:B------:R-:W-:Y:S01]  /*3960*/  IMAD.IADD R89, R17, 0x1, R61 ;  /* 0x0000000111597824 */ /* 0x000fe200078e023d */
[----:B------:R-:W-:Y:S01]  /*3970*/  LDS.U16 R79, [R26+0xc0] ;  /* 0x0000c0001a4f7984 */ /* 0x000fe20000000400 */
[----:B------:R-:W-:-:S03]  /*3980*/  IADD3.X R13, R9, R11, RZ, P2, !PT ;  /* 0x0000000b090d7210 */ /* 0x000fc600017fe4ff */
        /* <DEDUP_REMOVED lines=20> */
.L_x_4743:
[----:B------:R-:W-:Y:S05]  /*3ad0*/  BSYNC B0 ;  /* 0x0000000000007941 */ /* 0x000fea0003800000 */
.L_x_4742:
[----:B------:R-:W-:Y:S01]  /*3ae0*/  IMAD.MOV.U32 R17, RZ, RZ, R89 ;  /* 0x000000ffff117224 */ /* 0x000fe200078e0059 */
[----:B------:R-:W-:Y:S01]  /*3af0*/  ULDC.64 UR4, c[0x0][0x2b8] ;  /* 0x0000ae0000047ab9 */ /* 0x000fe20000000a00 */
[C---:B0-----:R-:W-:Y:S01]  /*3b00*/  LOP3.LUT R47, R8.reuse, 0x20, RZ, 0xfc, !PT ;  /* 0x00000020082f7812 */ /* 0x041fe200078efcff */
[----:B------:R-:W-:Y:S01]  /*3b10*/  IMAD R19, R31, UR4, RZ ;  /* 0x000000041f137c24 */ /* 0x000fe2000f8e02ff */
[----:B------:R-:W-:Y:S01]  /*3b20*/  ISETP.GE.AND P2, PT, R8, R21, PT ;  /* 0x000000150800720c */ /* 0x000fe20003f46270 */
[C---:B------:R-:W-:Y:S01]  /*3b30*/  IMAD.WIDE.U32 R16, R30.reuse, UR4, R16 ;  /* 0x000000041e107c25 */ /* 0x040fe2000f8e0010 */
        /* <DEDUP_REMOVED lines=20> */
[-C--:B------:R-:W-:Y:S01]  /*3c80*/  ISETP.GE.AND P1, PT, R48, R87.reuse, PT ;  /* 0x000000573000720c */ /* 0x080fe20003f26270 */
[----:B------:R-:W-:Y:S02]  /*3c90*/  IMAD.WIDE.U32 R14, R14, UR14, RZ ;  /* 0x0000000e0e0e7c25 */ /* 0x000fe4000f8e00ff */
[----:B------:R-:W-:Y:S01]  /*3ca0*/  @!P3 STG.E.U16 desc[UR12][R16.64], R75 ;  /* 0x0000004b1000b986 */ /* 0x000fe2000c10150c */
[----:B------:R-:W-:Y:S01]  /*3cb0*/  ISETP.GE.AND P3, PT, R52, R87, PT ;  /* 0x000000573400720c */ /* 0x000fe20003f66270 */
[----:B------:R-:W-:Y:S01]  /*3cc0*/  @!P2 IMAD.IADD R19, R61, 0x1, R19 ;  /* 0x000000013d13a824 */ /* 0x000fe200078e0213 */
[----:B------:R-:W-:Y:S01]  /*3cd0*/  IADD3 R15, R15, R61, RZ ;  /* 0x0000003d0f0f7210 */ /* 0x000fe20007ffe0ff */
[----:B------:R-:W-:Y:S01]  /*3ce0*/  IMAD R61, R31, UR4, RZ ;  /* 0x000000041f3d7c24 */ /* 0x000fe2000f8e02ff */
[----:B------:R-:W-:Y:S01]  /*3cf0*/  @!P6 STG.E.U16 desc[UR12][R16.64+0x100], R83 ;  /* 0x000100531000e986 */ /* 0x000fe2000c10150c */
[----:B------:R-:W-:-:S03]  /*3d00*/  @!P2 IMAD.WIDE.U32 R18, R30, UR4, R18 ;  /* 0x000000041e12ac25 */ /* 0x000fc6000f8e0012 */
[----:B------:R-:W-:Y:S01]  /*3d10*/  @!P4 STG.E.U16 desc[UR12][R16.64+0xc0], R81 ;  /* 0x0000c0511000c986 */ /* 0x000fe2000c10150c */
[C---:B------:R-:W-:Y:S02]  /*3d20*/  IMAD R61, R30.reuse, UR5, R61 ;  /* 0x000000051e3d7c24 */ /* 0x040fe4000f8e023d */
[----:B------:R-:W-:Y:S01]  /*3d30*/  IMAD.WIDE.U32 R14, R30, UR4, R14 ;  /* 0x000000041e0e7c25 */ /* 0x000fe2000f8e000e */
[----:B------:R-:W-:Y:S01]  /*3d40*/  @!P1 STG.E.U16 desc[UR12][R16.64+0x80], R79 ;  /* 0x0000804f10009986 */ /* 0x000fe2000c10150c */
[----:B------:R-:W-:Y:S01]  /*3d50*/  @!P2 IADD3 R58, P1, R8, R18, RZ ;  /* 0x00000012083aa210 */ /* 0x000fe20007f3e0ff */
[----:B------:R-:W-:Y:S02]  /*3d60*/  ULDC.64 UR4, c[0x0][0x318] ;  /* 0x0000c60000047ab9 */ /* 0x000fe40000000a00 */
[----:B------:R-:W-:Y:S01]  /*3d70*/  @!P5 STG.E.U16 desc[UR12][R16.64+0x140], R85 ;  /* 0x000140551000d986 */ /* 0x000fe2000c10150c */
[----:B------:R-:W-:Y:S02]  /*3d80*/  @!P2 IADD3.X R19, R9, R19, R61, P1, !PT ;  /* 0x000000130913a210 */ /* 0x000fe40000ffe43d */
[----:B------:R-:W-:Y:S01]  /*3d90*/  @!P2 LEA R18, P1, R58, UR4, 0x1 ;  /* 0x000000043a12ac11 */ /* 0x000fe2000f8208ff */
[----:B------:R0:W-:Y:S01]  /*3da0*/  @!P3 STG.E.U16 desc[UR12][R16.64+0x180], R63 ;  /* 0x0001803f1000b986 */ /* 0x0001e2000c10150c */
[----:B------:R-:W-:-:S02]  /*3db0*/  IADD3 R60, P4, R10, R14, RZ ;  /* 0x0000000e0a3c7210 */ /* 0x000fc40007f9e0ff */
[----:B------:R-:W-:Y:S02]  /*3dc0*/  IADD3 R14, P5, R54, UR4, RZ ;  /* 0x00000004360e7c10 */ /* 0x000fe4000ffbe0ff */
[----:B------:R-:W-:Y:S02]  /*3dd0*/  @!P2 LEA.HI.X R19, R58, UR5, R19, 0x1, P1 ;  /* 0x000000053a13ac11 */ /* 0x000fe400088f0c13 */
[----:B------:R-:W-:Y:S02]  /*3de0*/  ISETP.GE.AND P1, PT, R47, R21, PT ;  /* 0x000000152f00720c */ /* 0x000fe40003f26270 */
[----:B------:R-:W-:Y:S02]  /*3df0*/  IADD3.X R61, R11, R61, R15, P4, !PT ;  /* 0x0000003d0b3d7210 */ /* 0x000fe400027fe40f */
[----:B------:R-:W-:Y:S02]  /*3e00*/  IADD3.X R15, R56, UR5, RZ, P5, !PT ;  /* 0x00000005380f7c10 */ /* 0x000fe4000affe4ff */
[----:B------:R-:W-:-:S02]  /*3e10*/  LEA R14, P4, R60, R14, 0x1 ;  /* 0x0000000e3c0e7211 */ /* 0x000fc400078808ff */
[----:B------:R-:W-:Y:S01]  /*3e20*/  PRMT R58, RZ, 0x7610, R58 ;  /* 0x00007610ff3a7816 */ /* 0x000fe2000000003a */
[----:B------:R-:W-:Y:S01]  /*3e30*/  BAR.SYNC.DEFER_BLOCKING 0x0 ;  /* 0x0000000000007b1d */ /* 0x000fe20000010000 */
[--C-:B------:R-:W-:Y:S02]  /*3e40*/  LEA.HI.X R15, R60, R15, R61.reuse, 0x1, P4 ;  /* 0x0000000f3c0f7211 */ /* 0x100fe400020f0c3d */
[----:B------:R-:W-:Y:S02]  /*3e50*/  PRMT R61, RZ, 0x7610, R61 ;  /* 0x00007610ff3d7816 */ /* 0x000fe4000000003d */
[-C--:B------:R-:W-:Y:S02]  /*3e60*/  ISETP.GE.AND P6, PT, R46, R21.reuse, PT ;  /* 0x000000152e00720c */ /* 0x080fe40003fc6270 */
[-C--:B------:R-:W-:Y:S02]  /*3e70*/  ISETP.GE.AND P5, PT, R48, R21.reuse, PT ;  /* 0x000000153000720c */ /* 0x080fe40003fa6270 */
[----:B------:R-:W-:-:S02]  /*3e80*/  ISETP.GE.AND P4, PT, R49, R21, PT ;  /* 0x000000153100720c */ /* 0x000fc40003f86270 */
        /* <DEDUP_REMOVED lines=37> */
[----:B--2---:R-:W-:Y:S01]  /*40e0*/  SHF.L.U32 R76, R19, 0x10, RZ ;  /* 0x00000010134c7819 */ /* 0x004fe200000006ff */
[----:B---3--:R-:W-:Y:S02]  /*40f0*/  IMAD.U32 R16, R16, 0x10000, RZ ;  /* 0x0001000010107824 */ /* 0x008fe400078e00ff */
[----:B----4-:R-:W-:Y:S02]  /*4100*/  IMAD.U32 R18, R18, 0x10000, RZ ;  /* 0x0001000012127824 */ /* 0x010fe400078e00ff */
[----:B------:R-:W-:Y:S01]  /*4110*/  FMUL.FTZ R61, R60, -1.4426950216293334961 ;  /* 0xbfb8aa3b3c3d7820 */ /* 0x000fe20000410000 */
[----:B-----5:R-:W-:Y:S01]  /*4120*/  SHF.L.U32 R58, R58, 0x10, RZ ;  /* 0x000000103a3a7819 */ /* 0x020fe200000006ff */
[----:B------:R-:W-:Y:S01]  /*4130*/  FMUL.FTZ R17, R16, -1.4426950216293334961 ;  /* 0xbfb8aa3b10117820 */ /* 0x000fe20000410000 */
[----:B------:R-:W-:Y:S01]  /*4140*/  FMUL.FTZ R75, R74, -1.4426950216293334961 ;  /* 0xbfb8aa3b4a4b7820 */ /* 0x000fe20000410000 */
[----:B------:R-:W-:-:S02]  /*4150*/  IMAD.U32 R62, R62, 0x10000, RZ ;  /* 0x000100003e3e7824 */ /* 0x000fc400078e00ff */
[----:B------:R-:W-:Y:S01]  /*4160*/  FMUL.FTZ R19, R18, -1.4426950216293334961 ;  /* 0xbfb8aa3b12137820 */ /* 0x000fe20000410000 */
[----:B------:R-:W-:Y:S01]  /*4170*/  FMUL.FTZ R77, R76, -1.4426950216293334961 ;  /* 0xbfb8aa3b4c4d7820 */ /* 0x000fe20000410000 */
[----:B------:R-:W-:Y:S02]  /*4180*/  IMAD.U32 R63, R15, 0x10000, RZ ;  /* 0x000100000f3f7824 */ /* 0x000fe400078e00ff */
        /* <DEDUP_REMOVED lines=17> */
[----:B------:R-:W-:-:S03]  /*42a0*/  FADD.FTZ R15, R15, 1 ;  /* 0x3f8000000f0f7421 */ /* 0x000fc60000010000 */
[----:B------:R-:W0:Y:S01]  /*42b0*/  MUFU.RCP R79, R14 ;  /* 0x0000000e004f7308 */ /* 0x000e220000001000 */
[----:B------:R-:W-:-:S07]  /*42c0*/  FADD.FTZ R64, R64, 1 ;  /* 0x3f80000040407421 */ /* 0x000fce0000010000 */
[----:B------:R-:W1:Y:S08]  /*42d0*/  MUFU.RCP R61, R61 ;  /* 0x0000003d003d7308 */ /* 0x000e700000001000 */
[----:B------:R0:W2:Y:S08]  /*42e0*/  MUFU.RCP R78, R15 ;  /* 0x0000000f004e7308 */ /* 0x0000b00000001000 */
[----:B------:R-:W3:Y:S08]  /*42f0*/  MUFU.RCP R81, R64 ;  /* 0x0000004000517308 */ /* 0x000ef00000001000 */
[----:B------:R-:W4:Y:S08]  /*4300*/  MUFU.RCP R17, R17 ;  /* 0x0000001100117308 */ /* 0x000f300000001000 */
[----:B------:R-:W5:Y:S08]  /*4310*/  MUFU.RCP R75, R75 ;  /* 0x0000004b004b7308 */ /* 0x000f700000001000 */
[----:B------:R-:W5:Y:S08]  /*4320*/  MUFU.RCP R19, R19 ;  /* 0x0000001300137308 */ /* 0x000f700000001000 */
[----:B------:R-:W5:Y:S01]  /*4330*/  MUFU.RCP R77, R77 ;  /* 0x0000004d004d7308 */ /* 0x000f620000001000 */
[----:B0-----:R-:W-:Y:S01]  /*4340*/  FMUL.FTZ R15, R62, R79 ;  /* 0x0000004f3e0f7220 */ /* 0x001fe20000410000 */
[----:B-1----:R-:W-:Y:S01]  /*4350*/  FMUL.FTZ R60, R60, R61 ;  /* 0x0000003d3c3c7220 */ /* 0x002fe20000410000 */
[----:B------:R-:W-:Y:S01]  /*4360*/  BAR.SYNC.DEFER_BLOCKING 0x0 ;  /* 0x0000000000007b1d */ /* 0x000fe20000010000 */
        /* <DEDUP_REMOVED lines=61> */
.L_x_4745:
[----:B------:R-:W-:Y:S05]  /*4740*/  BSYNC B0 ;  /* 0x0000000000007941 */ /* 0x000fea0003800000 */
.L_x_4744:
        /* <DEDUP_REMOVED lines=10> */
[----:B0-----:R-:W-:Y:S01]  /*47f0*/  IMAD R17, R30, UR5, R15 ;  /* 0x000000051e117c24 */ /* 0x001fe2000f8e020f */
[----:B------:R-:W-:-:S02]  /*4800*/  IADD3 R15, P0, R10, R12, RZ ;  /* 0x0000000c0a0f7210 */ /* 0x000fc40007f1e0ff */
[----:B------:R-:W-:Y:S02]  /*4810*/  IADD3.X R56, R56, UR7, RZ, P1, !PT ;  /* 0x0000000738387c10 */ /* 0x000fe40008ffe4ff */
[----:B------:R-:W-:Y:S02]  /*4820*/  IADD3.X R11, R11, R17, R13, P0, !PT ;  /* 0x000000110b0b7210 */ /* 0x000fe400007fe40d */
[----:B------:R-:W-:Y:S02]  /*4830*/  LEA R10, P2, R15, R54, 0x1 ;  /* 0x000000360f0a7211 */ /* 0x000fe400078408ff */
[-C--:B------:R-:W-:Y:S02]  /*4840*/  ISETP.GE.AND P0, PT, R47, R67.reuse, PT ;  /* 0x000000432f00720c */ /* 0x080fe40003f06270 */
[----:B------:R-:W-:Y:S02]  /*4850*/  LEA.HI.X R11, R15, R56, R11, 0x1, P2 ;  /* 0x000000380f0b7211 */ /* 0x000fe400010f0c0b */
[----:B------:R-:W-:-:S02]  /*4860*/  ISETP.GE.AND P1, PT, R46, R67, PT ;  /* 0x000000432e00720c */ /* 0x000fc40003f26270 */
[-C--:B------:R-:W-:Y:S01]  /*4870*/  ISETP.GE.AND P3, PT, R49, R67.reuse, PT ;  /* 0x000000433100720c */ /* 0x080fe20003f66270 */
[----:B------:R-:W-:Y:S01]  /*4880*/  @!P5 STG.E.U16 desc[UR12][R10.64+0x140], R23 ;  /* 0x000140170a00d986 */ /* 0x000fe2000c10150c */
[----:B------:R-:W-:Y:S02]  /*4890*/  IADD3 R37, R37, 0x1, RZ ;  /* 0x0000000125257810 */ /* 0x000fe40007ffe0ff */
[-C--:B------:R-:W-:Y:S01]  /*48a0*/  ISETP.GE.AND P2, PT, R48, R67.reuse, PT ;  /* 0x000000433000720c */ /* 0x080fe20003f46270 */
[----:B------:R-:W-:Y:S01]  /*48b0*/  @!P6 STG.E.U16 desc[UR12][R10.64+0x180], R65 ;  /* 0x000180410a00e986 */ /* 0x000fe2000c10150c */
[----:B------:R-:W-:-:S03]  /*48c0*/  ISETP.GE.AND P4, PT, R50, R67, PT ;  /* 0x000000433200720c */ /* 0x000fc60003f86270 */
[----:B------:R0:W-:Y:S01]  /*48d0*/  @!P0 STG.E.U16 desc[UR12][R10.64], R19 ;  /* 0x000000130a008986 */ /* 0x0001e2000c10150c */
[----:B------:R-:W-:-:S03]  /*48e0*/  ISETP.GE.AND P0, PT, R37, UR4, PT ;  /* 0x0000000425007c0c */ /* 0x000fc6000bf06270 */
[----:B------:R1:W-:Y:S04]  /*48f0*/  @!P1 STG.E.U16 desc[UR12][R10.64+0x40], R27 ;  /* 0x0000401b0a009986 */ /* 0x0003e8000c10150c */
[----:B------:R1:W-:Y:S01]  /*4900*/  @!P3 STG.E.U16 desc[UR12][R10.64+0xc0], R25 ;  /* 0x0000c0190a00b986 */ /* 0x0003e2000c10150c */
[----:B------:R-:W-:-:S03]  /*4910*/  IADD3 R53, P3, R53, 0x200, RZ ;  /* 0x0000020035357810 */ /* 0x000fc60007f7e0ff */
[----:B------:R1:W-:Y:S01]  /*4920*/  @!P2 STG.E.U16 desc[UR12][R10.64+0x80], R61 ;  /* 0x0000803d0a00a986 */ /* 0x0003e2000c10150c */
[----:B0-----:R-:W-:Y:S01]  /*4930*/  IADD3 R19, P1, R2, 0x200, RZ ;  /* 0x0000020002137810 */ /* 0x001fe20007f3e0ff */
[----:B------:R-:W-:Y:S01]  /*4940*/  IMAD.X R57, RZ, RZ, R57, P3 ;  /* 0x000000ffff397224 */ /* 0x000fe200018e0639 */
[----:B------:R-:W-:Y:S01]  /*4950*/  IADD3 R4, P2, R4, 0x200, RZ ;  /* 0x0000020004047810 */ /* 0x000fe20007f5e0ff */
[----:B------:R1:W-:Y:S01]  /*4960*/  @!P4 STG.E.U16 desc[UR12][R10.64+0x100], R63 ;  /* 0x0001003f0a00c986 */ /* 0x0003e2000c10150c */
[----:B------:R-:W-:Y:S01]  /*4970*/  IADD3 R55, P4, R55, 0x200, RZ ;  /* 0x0000020037377810 */ /* 0x000fe20007f9e0ff */
[----:B------:R-:W-:Y:S01]  /*4980*/  IMAD.X R54, RZ, RZ, R3, P1 ;  /* 0x000000ffff367224 */ /* 0x000fe200008e0603 */
[----:B------:R-:W-:Y:S02]  /*4990*/  IADD3.X R5, RZ, R5, RZ, P2, !PT ;  /* 0x00000005ff057210 */ /* 0x000fe400017fe4ff */
[----:B------:R-:W-:Y:S01]  /*49a0*/  IADD3.X R59, RZ, R59, RZ, P4, !PT ;  /* 0x0000003bff3b7210 */ /* 0x000fe200027fe4ff */
[----:B------:R-:W-:Y:S08]  /*49b0*/  @!P0 BRA `(.L_x_4746) ;  /* 0xffffffbc00a48947 */ /* 0x000ff0000383ffff */
[----:B------:R-:W-:Y:S05]  /*49c0*/  EXIT ;  /* 0x000000000000794d */ /* 0x000fea0003800000 */
.L_x_4747:
        /* <DEDUP_REMOVED lines=11> */
.L_x_5295:


//--------------------- .text._Z25selective_scan_fwd_kernelI32Selective_Scan_fwd_kernel_traitsILi32ELi8ELi1ELb1ELb0ELb0ELb0EN3c108BFloat16EfEEv13SSMParamsBase --------------------------
	.section	.text._Z25selective_scan_fwd_kernelI32Selective_Scan_fwd_kernel_traitsILi32ELi8ELi1ELb1ELb0ELb0ELb0EN3c108BFloat16EfEEv13SSMParamsBase,"ax",@progbits
	.align	128
        .global         _Z25selective_scan_fwd_kernelI32Selective_Scan_fwd_kernel_traitsILi32ELi8ELi1ELb1ELb0ELb0ELb0EN3c108BFloat16EfEEv13SSMParamsBase
        .type           _Z25selective_scan_fwd_kernelI32Selective_Scan_fwd_kernel_traitsILi32ELi8ELi1ELb1ELb0ELb0ELb0EN3c108BFloat16EfEEv13SSMParamsBase,@function
        .size           _Z25selective_scan_fwd_kernelI32Selective_Scan_fwd_kernel_traitsILi32ELi8ELi1ELb1ELb0ELb0ELb0EN3c108BFloat16EfEEv13SSMParamsBase,(.L_x_5296 - _Z25selective_scan_fwd_kernelI32Selective_Scan_fwd_kernel_traitsILi32ELi8ELi1ELb1ELb0ELb0ELb0EN3c108BFloat16EfEEv13SSMParamsBase)
        .other          _Z25selective_scan_fwd_kernelI32Selective_Scan_fwd_kernel_traitsILi32ELi8ELi1ELb1ELb0ELb0ELb0EN3c108BFloat16EfEEv13SSMParamsBase,@"STO_CUDA_ENTRY STV_DEFAULT"
_Z25selective_scan_fwd_kernelI32Selective_Scan_fwd_kernel_traitsILi32ELi8ELi1ELb1ELb0ELb0ELb0EN3c108BFloat16EfEEv13SSMParamsBase:
.text._Z25selective_scan_fwd_kernelI32Selective_Scan_fwd_kernel_traitsILi32ELi8ELi1ELb1ELb0ELb0ELb0EN3c108BFloat16EfEEv13SSMParamsBase:
        /* <DEDUP_REMOVED lines=28> */
[C---:B------:R-:W-:Y:S01]  /*01c0*/  IMAD R6, R3.reuse, R12, RZ ;  /* 0x0000000c03067224 */ /* 0x040fe200078e02ff */
[----:B------:R-:W-:Y:S01]  /*01d0*/  ULDC.64 UR6, c[0x0][0x280] ;  /* 0x0000a00000067ab9 */ /* 0x000fe20000000a00 */
[----:B------:R-:W-:Y:S01]  /*01e0*/  ULDC.64 UR10, c[0x0][0x290] ;  /* 0x0000a400000a7ab9 */ /* 0x000fe20000000a00 */
[----:B------:R-:W-:Y:S01]  /*01f0*/  UIMAD.WIDE.U32 UR4, UR14, UR6, URZ ;  /* 0x000000060e0472a5 */ /* 0x000fe2000f8e003f */
[----:B------:R-:W3:Y:S01]  /*0200*/  S2R R5, SR_LANEID ;  /* 0x0000000000057919 */ /* 0x000ee20000000000 */
[----:B------:R-:W-:Y:S01]  /*0210*/  UIMAD UR6, UR15, UR6, URZ ;  /* 0x000000060f0672a4 */ /* 0x000fe2000f8e023f */
[----:B------:R-:W4:Y:S01]  /*0220*/  LDC.64 R18, c[0x0][0x2f8] ;  /* 0x0000be00ff127b82 */ /* 0x000f220000000a00 */
[----:B------:R-:W-:Y:S01]  /*0230*/  UIMAD UR9, UR15, UR10, URZ ;  /* 0x0000000a0f0972a4 */ /* 0x000fe2000f8e023f */
[----:B--2---:R-:W-:Y:S01]  /*0240*/  IMAD R7, R3, R16, RZ ;  /* 0x0000001003077224 */ /* 0x004fe200078e02ff */
[----:B------:R-:W-:Y:S01]  /*0250*/  UIMAD UR8, UR14, UR7, UR6 ;  /* 0x000000070e0872a4 */ /* 0x000fe2000f8e0206 */
[C---:B------:R-:W-:Y:S01]  /*0260*/  IMAD R13, R0.reuse, R13, R6 ;  /* 0x0000000d000d7224 */ /* 0x040fe200078e0206 */
[----:B------:R-:W-:Y:S01]  /*0270*/  UIMAD.WIDE.U32 UR6, UR14, UR10, URZ ;  /* 0x0000000a0e0672a5 */ /* 0x000fe2000f8e003f */
[----:B------:R-:W-:Y:S01]  /*0280*/  IMAD R11, R0, R17, R7 ;  /* 0x00000011000b7224 */ /* 0x000fe200078e0207 */
[----:B------:R-:W-:-:S02]  /*0290*/  UIMAD UR9, UR14, UR11, UR9 ;  /* 0x0000000b0e0972a4 */ /* 0x000fc4000f8e0209 */
[----:B------:R-:W-:Y:S02]  /*02a0*/  UIADD3 UR5, UR5, UR8, URZ ;  /* 0x0000000805057290 */ /* 0x000fe4000fffe03f */
[----:B------:R-:W-:-:S04]  /*02b0*/  UIADD3 UR7, UR7, UR9, URZ ;  /* 0x0000000907077290 */ /* 0x000fc8000fffe03f */
[----:B------:R-:W-:Y:S01]  /*02c0*/  IMAD.WIDE.U32 R6, R0, R12, UR4 ;  /* 0x0000000400067e25 */ /* 0x000fe2000f8e000c */
[----:B------:R-:W-:-:S03]  /*02d0*/  UMOV UR4, URZ ;  /* 0x0000003f00047c82 */ /* 0x000fc60008000000 */
[----:B------:R-:W-:Y:S01]  /*02e0*/  IMAD.WIDE.U32 R8, R0, R16, UR6 ;  /* 0x0000000600087e25 */ /* 0x000fe2000f8e0010 */
[----:B------:R-:W-:Y:S02]  /*02f0*/  IADD3 R13, R7, R13, RZ ;  /* 0x0000000d070d7210 */ /* 0x000fe40007ffe0ff */
[----:B-1----:R-:W-:Y:S02]  /*0300*/  LEA R12, P0, R6, R14, 0x1 ;  /* 0x0000000e060c7211 */ /* 0x002fe400078008ff */
[----:B0-----:R-:W-:Y:S02]  /*0310*/  SHF.R.S32.HI R7, RZ, 0x1f, R10 ;  /* 0x0000001fff077819 */ /* 0x001fe4000001140a */
[----:B------:R-:W-:Y:S02]  /*0320*/  IADD3 R11, R9, R11, RZ ;  /* 0x0000000b090b7210 */ /* 0x000fe40007ffe0ff */
[----:B----4-:R-:W-:Y:S02]  /*0330*/  LEA R9, P1, R8, R18, 0x1 ;  /* 0x0000001208097211 */ /* 0x010fe400078208ff */
[----:B------:R-:W-:-:S02]  /*0340*/  LEA.HI.X R13, R6, R15, R13, 0x1, P0 ;  /* 0x0000000f060d7211 */ /* 0x000fc400000f0c0d */
[C---:B------:R-:W-:Y:S02]  /*0350*/  SHF.L.U64.HI R6, R10.reuse, 0x4, R7 ;  /* 0x000000040a067819 */ /* 0x040fe40000010207 */
[----:B------:R-:W-:Y:S02]  /*0360*/  SHF.L.U32 R7, R10, 0x4, RZ ;  /* 0x000000040a077819 */ /* 0x000fe400000006ff */
[----:B------:R-:W-:Y:S02]  /*0370*/  LEA.HI.X R11, R8, R19, R11, 0x1, P1 ;  /* 0x00000013080b7211 */ /* 0x000fe400008f0c0b */
[----:B------:R-:W-:Y:S02]  /*0380*/  MOV R10, R9 ;  /* 0x00000009000a7202 */ /* 0x000fe40000000f00 */
[----:B------:R-:W-:Y:S02]  /*0390*/  MOV R8, R12 ;  /* 0x0000000c00087202 */ /* 0x000fe40000000f00 */
[----:B---3--:R-:W-:-:S07]  /*03a0*/  MOV R9, R13 ;  /* 0x0000000d00097202 */ /* 0x008fce0000000f00 */
.L_x_4766:
[----:B------:R-:W-:Y:S01]  /*03b0*/  BAR.SYNC.DEFER_BLOCKING 0x0 ;  /* 0x0000000000007b1d */ /* 0x000fe20000010000 */
[----:B0-----:R-:W-:-:S04]  /*03c0*/  IADD3 R12, P0, R10, R7, RZ ;  /* 0x000000070a0c7210 */ /* 0x001fc80007f1e0ff */
[----:B------:R-:W-:-:S03]  /*03d0*/  IADD3.X R13, R11, R6, RZ, P0, !PT ;  /* 0x000000060b0d7210 */ /* 0x000fc600007fe4ff */
[----:B------:R-:W0:Y:S03]  /*03e0*/  LDC R58, c[0x0][0x21c] ;  /* 0x00008700ff3a7b82 */ /* 0x000e260000000800 */
[----:B------:R-:W2:Y:S01]  /*03f0*/  LDG.E.128 R12, desc[UR12][R12.64] ;  /* 0x0000000c0c0c7981 */ /* 0x000ea2000c1e1d00 */
[----:B------:R-:W-:-:S04]  /*0400*/  IADD3 R16, P0, R8, R7, RZ ;  /* 0x0000000708107210 */ /* 0x000fc80007f1e0ff */
[----:B------:R-:W-:-:S06]  /*0410*/  IADD3.X R17, R9, R6, RZ, P0, !PT ;  /* 0x0000000609117210 */ /* 0x000fcc00007fe4ff */
[----:B-----5:R-:W5:Y:S01]  /*0420*/  LDG.E.128 R16, desc[UR12][R16.64] ;  /* 0x0000000c10107981 */ /* 0x020f62000c1e1d00 */
[----:B------:R-:W-:Y:S01]  /*0430*/  ULDC.U8 UR5, c[0x0][0x22e] ;  /* 0x00008b8000057ab9 */ /* 0x000fe20000000000 */
[----:B------:R-:W-:Y:S01]  /*0440*/  BSSY B0, `(.L_x_4748) ;  /* 0x000003e000007945 */ /* 0x000fe20003800000 */
[----:B0-----:R-:W-:Y:S02]  /*0450*/  ISETP.GE.AND P6, PT, R58, 0x1, PT ;  /* 0x000000013a00780c */ /* 0x001fe40003fc6270 */
[C---:B--2---:R-:W-:Y:S02]  /*0460*/  SHF.L.U32 R21, R12.reuse, 0x10, RZ ;  /* 0x000000100c157819 */ /* 0x044fe400000006ff */
[----:B------:R-:W-:Y:S02]  /*0470*/  PRMT R20, R12, 0x7632, R20 ;  /* 0x000076320c147816 */ /* 0x000fe40000000014 */
[----:B------:R-:W-:Y:S01]  /*0480*/  SHF.L.U32 R23, R13, 0x10, RZ ;  /* 0x000000100d177819 */ /* 0x000fe200000006ff */
        /* <DEDUP_REMOVED lines=14> */
[----:B------:R-:W-:Y:S01]  /*0570*/  FADD.FTZ R14, R27, R4 ;  /* 0x000000041b0e7221 */ /* 0x000fe20000010000 */
[----:B------:R-:W-:Y:S02]  /*0580*/  SHF.L.U32 R23, R26, 0x10, RZ ;  /* 0x000000101a177819 */ /* 0x000fe400000006ff */
[----:B------:R-:W-:Y:S02]  /*0590*/  FSETP.GTU.FTZ.AND P0, PT, R20, 20, PT ;  /* 0x41a000001400780b */ /* 0x000fe40003f1c000 */
[----:B------:R-:W-:Y:S02]  /*05a0*/  FSETP.GTU.FTZ.AND P5, PT, R13, 20, PT ;  /* 0x41a000000d00780b */ /* 0x000fe40003fbc000 */
[----:B------:R-:W-:Y:S01]  /*05b0*/  PRMT R26, R15, 0x7632, R26 ;  /* 0x000076320f1a7816 */ /* 0x000fe2000000001a */
        /* <DEDUP_REMOVED lines=38> */
.L_x_4749:
[----:B------:R-:W-:Y:S05]  /*0820*/  BSYNC B0 ;  /* 0x0000000000007941 */ /* 0x000fea0003800000 */
.L_x_4748:
[----:B------:R-:W-:Y:S01]  /*0830*/  SHF.L.U32 R23, R26, 0x10, RZ ;  /* 0x000000101a177819 */ /* 0x000fe200000006ff */
[----:B------:R-:W-:Y:S01]  /*0840*/  BSSY B0, `(.L_x_4750) ;  /* 0x0000027000007945 */ /* 0x000fe20003800000 */
[C---:B-----5:R-:W-:Y:S02]  /*0850*/  SHF.L.U32 R53, R16.reuse, 0x10, RZ ;  /* 0x0000001010357819 */ /* 0x060fe400000006ff */
[----:B------:R-:W-:Y:S01]  /*0860*/  PRMT R52, R16, 0x7632, R52 ;  /* 0x0000763210347816 */ /* 0x000fe20000000034 */
[----:B------:R-:W-:Y:S01]  /*0870*/  FADD.FTZ R16, R23, R4 ;  /* 0x0000000417107221 */ /* 0x000fe20000010000 */
[----:B------:R-:W-:Y:S02]  /*0880*/  FSETP.GTU.FTZ.AND P4, PT, R15, 20, PT ;  /* 0x41a000000f00780b */ /* 0x000fe40003f9c000 */
[C---:B------:R-:W-:Y:S02]  /*0890*/  SHF.L.U32 R51, R17.reuse, 0x10, RZ ;  /* 0x0000001011337819 */ /* 0x040fe400000006ff */
        /* <DEDUP_REMOVED lines=33> */
.L_x_4751:
[----:B------:R-:W-:Y:S05]  /*0ab0*/  BSYNC B0 ;  /* 0x0000000000007941 */ /* 0x000fea0003800000 */
.L_x_4750:
[----:B------:R-:W-:Y:S01]  /*0ac0*/  FSETP.GTU.FTZ.AND P5, PT, R16, 20, PT ;  /* 0x41a000001000780b */ /* 0x000fe20003fbc000 */
[----:B------:R-:W-:Y:S01]  /*0ad0*/  BSSY B0, `(.L_x_4752) ;  /* 0x000002b000007945 */ /* 0x000fe20003800000 */
[----:B------:R-:W-:Y:S02]  /*0ae0*/  SHF.L.U32 R49, R18, 0x10, RZ ;  /* 0x0000001012317819 */ /* 0x000fe400000006ff */
[----:B------:R-:W-:Y:S02]  /*0af0*/  ISETP.EQ.OR P3, PT, RZ, UR5, P3 ;  /* 0x00000005ff007c0c */ /* 0x000fe40009f62670 */
[----:B------:R-:W-:Y:S02]  /*0b00*/  ISETP.EQ.OR P1, PT, RZ, UR5, P1 ;  /* 0x00000005ff007c0c */ /* 0x000fe40008f22670 */
[----:B------:R-:W-:Y:S02]  /*0b10*/  ISETP.EQ.OR P4, PT, RZ, UR5, P4 ;  /* 0x00000005ff007c0c */ /* 0x000fe4000a782670 */
[----:B------:R-:W-:-:S02]  /*0b20*/  ISETP.EQ.OR P5, PT, RZ, UR5, P5 ;  /* 0x00000005ff007c0c */ /* 0x000fc4000afa2670 */
[----:B------:R-:W-:Y:S02]  /*0b30*/  PRMT R18, R18, 0x7632, R18 ;  /* 0x0000763212127816 */ /* 0x000fe40000000012 */
[C---:B------:R-:W-:Y:S02]  /*0b40*/  SHF.L.U32 R47, R19.reuse, 0x10, RZ ;  /* 0x00000010132f7819 */ /* 0x040fe400000006ff */
        /* <DEDUP_REMOVED lines=35> */
.L_x_4753:
[----:B------:R-:W-:Y:S05]  /*0d80*/  BSYNC B0 ;  /* 0x0000000000007941 */ /* 0x000fea0003800000 */
.L_x_4752:
        /* <DEDUP_REMOVED lines=33> */
.L_x_4755:
[----:B------:R-:W-:Y:S05]  /*0fa0*/  BSYNC B0 ;  /* 0x0000000000007941 */ /* 0x000fea0003800000 */
.L_x_4754:
        /* <DEDUP_REMOVED lines=33> */
.L_x_4757:
[----:B------:R-:W-:Y:S05]  /*11c0*/  BSYNC B0 ;  /* 0x0000000000007941 */ /* 0x000fea0003800000 */
.L_x_4756:
        /* <DEDUP_REMOVED lines=33> */
.L_x_4759:
[----:B------:R-:W-:Y:S05]  /*13e0*/  BSYNC B0 ;  /* 0x0000000000007941 */ /* 0x000fea0003800000 */
.L_x_4758:
        /* <DEDUP_REMOVED lines=33> */
.L_x_4761:
[----:B------:R-:W-:Y:S05]  /*1600*/  BSYNC B0 ;  /* 0x0000000000007941 */ /* 0x000fea0003800000 */
.L_x_4760:
        /* <DEDUP_REMOVED lines=33> */
.L_x_4763:
[----:B------:R-:W-:Y:S05]  /*1820*/  BSYNC B0 ;  /* 0x0000000000007941 */ /* 0x000fea0003800000 */
.L_x_4762:
        /* <DEDUP_REMOVED lines=23> */
[C---:B------:R-:W-:Y:S01]  /*19a0*/  IMAD R37, R3.reuse, UR6, RZ ;  /* 0x0000000603257c24 */ /* 0x040fe2000f8e02ff */
[----:B------:R-:W-:Y:S01]  /*19b0*/  UMOV UR5, 0x400 ;  /* 0x0000040000057882 */ /* 0x000fe20000000000 */
[----:B------:R-:W-:Y:S02]  /*19c0*/  IMAD R39, R3, UR8, RZ ;  /* 0x0000000803277c24 */ /* 0x000fe4000f8e02ff */
[----:B------:R-:W-:Y:S01]  /*19d0*/  FMUL.FTZ R61, R61, R16 ;  /* 0x000000103d3d7220 */ /* 0x000fe20000410000 */
[----:B------:R-:W1:Y:S08]  /*19e0*/  LDC R25, c[0x0][0x214] ;  /* 0x00008500ff197b82 */ /* 0x000e700000000800 */
[----:B------:R-:W2:Y:S08]  /*19f0*/  LDC R28, c[0x0][0x224] ;  /* 0x00008900ff1c7b82 */ /* 0x000eb00000000800 */
[----:B------:R-:W3:Y:S01]  /*1a00*/  LDC.64 R32, c[0x0][0x310] ;  /* 0x0000c400ff207b82 */ /* 0x000ee20000000a00 */
[----:B0-----:R-:W-:-:S07]  /*1a10*/  IMAD R59, R0, UR7, R37 ;  /* 0x00000007003b7c24 */ /* 0x001fce000f8e0225 */
[----:B------:R-:W0:Y:S01]  /*1a20*/  LDC.64 R26, c[0x0][0x2d0] ;  /* 0x0000b400ff1a7b82 */ /* 0x000e220000000a00 */
[----:B-1----:R-:W-:Y:S02]  /*1a30*/  IMAD R25, R25, UR14, R0 ;  /* 0x0000000e19197c24 */ /* 0x002fe4000f8e0200 */
[C---:B------:R-:W-:Y:S02]  /*1a40*/  IMAD R63, R0.reuse, UR9, R39 ;  /* 0x00000009003f7c24 */ /* 0x040fe4000f8e0227 */
[----:B------:R-:W-:Y:S01]  /*1a50*/  IMAD.WIDE.U32 R36, R0, UR8, RZ ;  /* 0x0000000800247c25 */ /* 0x000fe2000f8e00ff */
[----:B------:R-:W-:Y:S02]  /*1a60*/  ULDC.64 UR8, c[0x0][0x248] ;  /* 0x0000920000087ab9 */ /* 0x000fe40000000a00 */
[----:B------:R-:W1:Y:S01]  /*1a70*/  LDC.64 R38, c[0x0][0x238] ;  /* 0x00008e00ff267b82 */ /* 0x000e620000000a00 */
[----:B--2---:R-:W-:Y:S02]  /*1a80*/  IMAD R31, R25, R28, RZ ;  /* 0x0000001c191f7224 */ /* 0x004fe400078e02ff */
[----:B------:R-:W2:Y:S01]  /*1a90*/  S2R R25, SR_TID.X ;  /* 0x0000000000197919 */ /* 0x000ea20000002100 */
[----:B------:R-:W-:-:S02]  /*1aa0*/  IMAD R57, R3, UR8, RZ ;  /* 0x0000000803397c24 */ /* 0x000fc4000f8e02ff */
[----:B------:R-:W-:Y:S02]  /*1ab0*/  IMAD R35, R31, R58, RZ ;  /* 0x0000003a1f237224 */ /* 0x000fe400078e02ff */
[----:B------:R-:W4:Y:S01]  /*1ac0*/  LDC.64 R28, c[0x0][0x2e0] ;  /* 0x0000b800ff1c7b82 */ /* 0x000f220000000a00 */
[----:B------:R-:W-:Y:S02]  /*1ad0*/  IMAD R65, R0, UR9, R57 ;  /* 0x0000000900417c24 */ /* 0x000fe4000f8e0239 */
[----:B---3--:R-:W-:-:S04]  /*1ae0*/  IMAD.WIDE R32, R35, 0x8, R32 ;  /* 0x0000000823207825 */ /* 0x008fc800078e0220 */
[C---:B------:R-:W-:Y:S01]  /*1af0*/  IMAD.WIDE.U32 R34, R0.reuse, UR6, RZ ;  /* 0x0000000600227c25 */ /* 0x040fe2000f8e00ff */
[----:B------:R-:W3:Y:S03]  /*1b00*/  LDC.64 R30, c[0x0][0x2d8] ;  /* 0x0000b600ff1e7b82 */ /* 0x000ee60000000a00 */
[----:B------:R-:W-:Y:S01]  /*1b10*/  IMAD.WIDE.U32 R44, R0, UR8, RZ ;  /* 0x00000008002c7c25 */ /* 0x000fe2000f8e00ff */
[----:B------:R-:W-:Y:S02]  /*1b20*/  IADD3 R59, R35, R59, RZ ;  /* 0x0000003b233b7210 */ /* 0x000fe40007ffe0ff */
[----:B0-----:R-:W-:Y:S02]  /*1b30*/  LEA R56, P0, R34, R26, 0x2 ;  /* 0x0000001a22387211 */ /* 0x001fe400078010ff */
[----:B------:R-:W0:Y:S01]  /*1b40*/  LDC.64 R40, c[0x0][0x270] ;  /* 0x00009c00ff287b82 */ /* 0x000e220000000a00 */
[----:B------:R-:W-:-:S02]  /*1b50*/  IADD3 R26, R37, R63, RZ ;  /* 0x0000003f251a7210 */ /* 0x000fc40007ffe0ff */
[----:B------:R-:W-:Y:S01]  /*1b60*/  LEA.HI.X R37, R34, R27, R59, 0x2, P0 ;  /* 0x0000001b22257211 */ /* 0x000fe200000f143b */
[----:B------:R-:W-:Y:S01]  /*1b70*/  IMAD R27, R58, UR4, RZ ;  /* 0x000000043a1b7c24 */ /* 0x000fe2000f8e02ff */
[----:B-1----:R-:W-:-:S03]  /*1b80*/  SHF.L.U64.HI R34, R38, 0x2, R39 ;  /* 0x0000000226227819 */ /* 0x002fc60000010227 */
[----:B------:R-:W1:Y:S01]  /*1b90*/  LDC.64 R42, c[0x0][0x250] ;  /* 0x00009400ff2a7b82 */ /* 0x000e620000000a00 */
[C---:B----4-:R-:W-:Y:S01]  /*1ba0*/  LEA R57, P1, R36.reuse, R28, 0x2 ;  /* 0x0000001c24397211 */ /* 0x050fe200078210ff */
[----:B------:R-:W-:Y:S01]  /*1bb0*/  IMAD.WIDE R32, R27, 0x8, R32 ;  /* 0x000000081b207825 */ /* 0x000fe200078e0220 */
[----:B--2---:R-:W-:Y:S02]  /*1bc0*/  LOP3.LUT P0, RZ, R25, 0x1f, RZ, 0xc0, !PT ;  /* 0x0000001f19ff7812 */ /* 0x004fe4000780c0ff */
[----:B------:R-:W-:Y:S02]  /*1bd0*/  LEA.HI.X R36, R36, R29, R26, 0x2, P1 ;  /* 0x0000001d24247211 */ /* 0x000fe400008f141a */
[----:B------:R-:W-:Y:S01]  /*1be0*/  IADD3 R26, R45, R65, RZ ;  /* 0x000000412d1a7210 */ /* 0x000fe20007ffe0ff */
[----:B------:R-:W2:Y:S01]  /*1bf0*/  S2UR UR6, SR_CgaCtaId ;  /* 0x00000000000679c3 */ /* 0x000ea20000008800 */
[----:B---3--:R-:W-:Y:S02]  /*1c00*/  LEA R59, P1, R44, R30, 0x2 ;  /* 0x0000001e2c3b7211 */ /* 0x008fe400078210ff */
[----:B------:R-:W-:-:S02]  /*1c10*/  ISETP.EQ.OR P0, PT, RZ, UR4, P0 ;  /* 0x00000004ff007c0c */ /* 0x000fc40008702670 */
[----:B------:R-:W-:-:S03]  /*1c20*/  LEA.HI.X R44, R44, R31, R26, 0x2, P1 ;  /* 0x0000001f2c2c7211 */ /* 0x000fc600008f141a */
[----:B------:R-:W3:Y:S01]  /*1c30*/  LDC R35, c[0x0][0x21c] ;  /* 0x00008700ff237b82 */ /* 0x000ee20000000800 */
[----:B0-----:R-:W-:Y:S02]  /*1c40*/  SHF.L.U64.HI R41, R40, 0x2, R41 ;  /* 0x0000000228297819 */ /* 0x001fe40000010229 */
[----:B-1----:R-:W-:Y:S01]  /*1c50*/  SHF.L.U64.HI R43, R42, 0x2, R43 ;  /* 0x000000022a2b7819 */ /* 0x002fe2000001022b */
[----:B--2---:R-:W-:-:S03]  /*1c60*/  ULEA UR6, UR6, UR5, 0x18 ;  /* 0x0000000506067291 */ /* 0x004fc6000f8ec03f */
[----:B------:R-:W-:-:S09]  /*1c70*/  UMOV UR5, URZ ;  /* 0x0000003f00057c82 */ /* 0x000fd20008000000 */
.L_x_4765:
[----:B------:R-:W-:Y:S02]  /*1c80*/  MOV R26, R56 ;  /* 0x00000038001a7202 */ /* 0x000fe40000000f00 */
[----:B------:R-:W-:-:S05]  /*1c90*/  MOV R27, R37 ;  /* 0x00000025001b7202 */ /* 0x000fca0000000f00 */
[----:B------:R0:W2:Y:S01]  /*1ca0*/  LDG.E R31, desc[UR12][R26.64] ;  /* 0x0000000c1a1f7981 */ /* 0x0000a2000c1e1900 */
[----:B------:R-:W-:Y:S02]  /*1cb0*/  MOV R28, R59 ;  /* 0x0000003b001c7202 */ /* 0x000fe40000000f00 */
[----:B------:R-:W-:-:S05]  /*1cc0*/  MOV R29, R44 ;  /* 0x0000002c001d7202 */ /* 0x000fca0000000f00 */
[----:B------:R-:W4:Y:S01]  /*1cd0*/  LDG.E R39, desc[UR12][R28.64] ;  /* 0x0000000c1c277981 */ /* 0x000f22000c1e1900 */
        /* <DEDUP_REMOVED lines=9> */
[----:B--2---:R-:W-:-:S04]  /*1d70*/  FMUL.FTZ R31, R31, 1.4426950216293334961 ;  /* 0x3fb8aa3b1f1f7820 */ /* 0x004fc80000410000 */
[C---:B------:R-:W-:Y:S01]  /*1d80*/  FMUL.FTZ R67, R31.reuse, R13 ;  /* 0x0000000d1f437220 */ /* 0x040fe20000410000 */
[C---:B------:R-:W-:Y:S01]  /*1d90*/  FMUL.FTZ R68, R31.reuse, R22 ;  /* 0x000000161f447220 */ /* 0x040fe20000410000 */
[C---:B------:R-:W-:Y:S01]  /*1da0*/  FMUL.FTZ R66, R31.reuse, R21 ;  /* 0x000000151f427220 */ /* 0x040fe20000410000 */
[----:B------:R-:W-:-:S03]  /*1db0*/  FMUL.FTZ R65, R31, R12 ;  /* 0x0000000c1f417220 */ /* 0x000fc60000410000 */
[----:B------:R-:W0:Y:S01]  /*1dc0*/  MUFU.EX2 R67, R67 ;  /* 0x0000004300437308 */ /* 0x000e220000000800 */
[----:B------:R-:W-:-:S07]  /*1dd0*/  FMUL.FTZ R58, R31, R20 ;  /* 0x000000141f3a7220 */ /* 0x000fce0000410000 */
[----:B------:R-:W1:Y:S01]  /*1de0*/  MUFU.EX2 R68, R68 ;  /* 0x0000004400447308 */ /* 0x000e620000000800 */
[----:B------:R-:W-:-:S07]  /*1df0*/  FMUL.FTZ R45, R31, R15 ;  /* 0x0000000f1f2d7220 */ /* 0x000fce0000410000 */
[----:B------:R-:W2:Y:S01]  /*1e00*/  MUFU.EX2 R66, R66 ;  /* 0x0000004200427308 */ /* 0x000ea20000000800 */
[----:B------:R-:W-:-:S07]  /*1e10*/  FMUL.FTZ R60, R31, R14 ;  /* 0x0000000e1f3c7220 */ /* 0x000fce0000410000 */
[----:B------:R-:W5:Y:S01]  /*1e20*/  MUFU.EX2 R65, R65 ;  /* 0x0000004100417308 */ /* 0x000f620000000800 */
[-C--:B0-----:R-:W-:Y:S01]  /*1e30*/  FFMA.FTZ R26, R53, R67.reuse, R52 ;  /* 0x00000043351a7223 */ /* 0x081fe20000010034 */
[----:B-1----:R-:W-:-:S06]  /*1e40*/  FMUL.FTZ R27, R68, R67 ;  /* 0x00000043441b7220 */ /* 0x002fcc0000410000 */
[----:B------:R-:W0:Y:S01]  /*1e50*/  MUFU.EX2 R58, R58 ;  /* 0x0000003a003a7308 */ /* 0x000e220000000800 */
[----:B------:R-:W-:Y:S01]  /*1e60*/  FMUL.FTZ R62, R31, R16 ;  /* 0x000000101f3e7220 */ /* 0x000fe20000410000 */
[----:B--2---:R-:W-:-:S06]  /*1e70*/  FFMA.FTZ R28, R66, R26, R51 ;  /* 0x0000001a421c7223 */ /* 0x004fcc0000010033 */
[----:B------:R-:W1:Y:S01]  /*1e80*/  MUFU.EX2 R45, R45 ;  /* 0x0000002d002d7308 */ /* 0x000e620000000800 */
[----:B------:R-:W-:Y:S01]  /*1e90*/  FMUL.FTZ R26, R66, R27 ;  /* 0x0000001b421a7220 */ /* 0x000fe20000410000 */
[----:B-----5:R-:W-:-:S06]  /*1ea0*/  FFMA.FTZ R28, R65, R28, R50 ;  /* 0x0000001c411c7223 */ /* 0x020fcc0000010032 */
[----:B------:R-:W2:Y:S01]  /*1eb0*/  MUFU.EX2 R60, R60 ;  /* 0x0000003c003c7308 */ /* 0x000ea20000000800 */
[----:B------:R-:W-:Y:S01]  /*1ec0*/  FMUL.FTZ R27, R65, R26 ;  /* 0x0000001a411b7220 */ /* 0x000fe20000410000 */
[----:B0-----:R-:W-:-:S06]  /*1ed0*/  FFMA.FTZ R28, R58, R28, R49 ;  /* 0x0000001c3a1c7223 */ /* 0x001fcc0000010031 */
[----:B------:R-:W0:Y:S01]  /*1ee0*/  MUFU.EX2 R62, R62 ;  /* 0x0000003e003e7308 */ /* 0x000e220000000800 */
[----:B------:R-:W-:Y:S01]  /*1ef0*/  FMUL.FTZ R26, R58, R27 ;  /* 0x0000001b3a1a7220 */ /* 0x000fe20000410000 */
[----:B-1----:R-:W-:-:S03]  /*1f00*/  FFMA.FTZ R28, R45, R28, R48 ;  /* 0x0000001c2d1c7223 */ /* 0x002fc60000010030 */
[----:B------:R-:W-:Y:S01]  /*1f10*/  FMUL.FTZ R27, R45, R26 ;  /* 0x0000001a2d1b7220 */ /* 0x000fe20000410000 */
[----:B--2---:R-:W-:-:S03]  /*1f20*/  FFMA.FTZ R28, R60, R28, R47 ;  /* 0x0000001c3c1c7223 */ /* 0x004fc6000001002f */
[----:B------:R-:W-:Y:S01]  /*1f30*/  FMUL.FTZ R29, R60, R27 ;  /* 0x0000001b3c1d7220 */ /* 0x000fe20000410000 */
[----:B0-----:R-:W-:-:S03]  /*1f40*/  FFMA.FTZ R27, R62, R28, R61 ;  /* 0x0000001c3e1b7223 */ /* 0x001fc6000001003d */
        /* <DEDUP_REMOVED lines=33> */
[----:B------:R-:W0:Y:S04]  /*2160*/  SHFL.UP PT, R27, R27, 0x1, RZ ;  /* 0x042000001b1b7989 */ /* 0x000e2800000e00ff */
[----:B------:R-:W1:Y:S04]  /*2170*/  SHFL.UP PT, R69, R26, 0x1, RZ ;  /* 0x042000001a457989 */ /* 0x000e6800000e00ff */
[----:B------:R-:W2:Y:S01]  /*2180*/  LDS R63, [UR7+0x234] ;  /* 0x00023407ff3f7984 */ /* 0x000ea20008000800 */
[----:B------:R-:W-:-:S02]  /*2190*/  ISETP.NE.AND P1, PT, R25, RZ, PT ;  /* 0x000000ff1900720c */ /* 0x000fc40003f25270 */
[-C--:B0-----:R-:W-:Y:S02]  /*21a0*/  @!P3 MOV R27, R29.reuse ;  /* 0x0000001d001bb202 */ /* 0x081fe40000000f00 */
[-C--:B-1----:R-:W-:Y:S01]  /*21b0*/  @!P3 MOV R69, R28.reuse ;  /* 0x0000001c0045b202 */ /* 0x082fe20000000f00 */
[C---:B------:R-:W-:Y:S01]  /*21c0*/  FFMA.FTZ R31, R30.reuse, R29, R31 ;  /* 0x0000001d1e1f7223 */ /* 0x040fe2000001001f */
[----:B------:R-:W-:Y:S01]  /*21d0*/  FMUL.FTZ R30, R30, R28 ;  /* 0x0000001c1e1e7220 */ /* 0x000fe20000410000 */
[----:B------:R-:W-:-:S06]  /*21e0*/  UIADD3 UR5, UR5, 0x1, URZ ;  /* 0x0000000105057890 */ /* 0x000fcc000fffe03f */
[----:B--2---:R-:W-:Y:S01]  /*21f0*/  @P1 FFMA.FTZ R27, R63, R69, R27 ;  /* 0x000000453f1b1223 */ /* 0x004fe2000001001b */
[----:B------:R-:W-:-:S03]  /*2200*/  ISETP.NE.AND P1, PT, R25, RZ, PT ;  /* 0x000000ff1900720c */ /* 0x000fc60003f25270 */
[----:B------:R-:W-:-:S04]  /*2210*/  FFMA.FTZ R63, R68, R27, R53 ;  /* 0x0000001b443f7223 */ /* 0x000fc80000010035 */
[----:B------:R-:W-:-:S04]  /*2220*/  FFMA.FTZ R67, R67, R63, R52 ;  /* 0x0000003f43437223 */ /* 0x000fc80000010034 */
[----:B------:R-:W-:Y:S02]  /*2230*/  FFMA.FTZ R69, R66, R67, R51 ;  /* 0x0000004342457223 */ /* 0x000fe40000010033 */
[----:B------:R-:W-:Y:S02]  /*2240*/  @!P1 MOV R26, R32 ;  /* 0x00000020001a9202 */ /* 0x000fe40000000f00 */
[----:B------:R-:W-:Y:S01]  /*2250*/  @!P1 MOV R27, R33 ;  /* 0x00000021001b9202 */ /* 0x000fe20000000f00 */
[----:B------:R-:W-:Y:S01]  /*2260*/  FFMA.FTZ R28, R65, R69, R50 ;  /* 0x00000045411c7223 */ /* 0x000fe20000010032 */
[----:B------:R-:W-:Y:S03]  /*2270*/  @!P1 STS.64 [UR6+0x240], R30 ;  /* 0x0002401eff009988 */ /* 0x000fe60008000a06 */
[----:B------:R-:W-:Y:S01]  /*2280*/  FFMA.FTZ R29, R58, R28, R49 ;  /* 0x0000001c3a1d7223 */ /* 0x000fe20000010031 */
[----:B------:R0:W-:Y:S01]  /*2290*/  @!P1 STG.E.64 desc[UR12][R26.64], R30 ;  /* 0x0000001e1a009986 */ /* 0x0001e2000c101b0c */
[----:B---3--:R-:W-:-:S02]  /*22a0*/  ISETP.LE.AND P1, PT, R35, UR5, PT ;  /* 0x0000000523007c0c */ /* 0x008fc4000bf23270 */
        /* <DEDUP_REMOVED lines=22> */
.L_x_4764:
[----:B------:R-:W0:Y:S01]  /*2410*/  LDC.64 R20, c[0x0][0x2b8] ;  /* 0x0000ae00ff147b82 */ /* 0x000e220000000a00 */
[----:B------:R-:W-:Y:S01]  /*2420*/  USHF.L.U32 UR6, UR4, 0x8, URZ ;  /* 0x0000000804067899 */ /* 0x000fe2000800063f */
[----:B------:R-:W-:Y:S01]  /*2430*/  IADD3 R8, P1, R8, 0x200, RZ ;  /* 0x0000020008087810 */ /* 0x000fe20007f3e0ff */
[----:B------:R-:W-:Y:S01]  /*2440*/  ULDC.64 UR8, c[0x0][0x2b0] ;  /* 0x0000ac0000087ab9 */ /* 0x000fe20000000a00 */
[----:B------:R-:W-:-:S04]  /*2450*/  UIADD3 UR4, UR4, 0x1, URZ ;  /* 0x0000000104047890 */ /* 0x000fc8000fffe03f */
[----:B------:R-:W-:Y:S01]  /*2460*/  BAR.SYNC.DEFER_BLOCKING 0x0 ;  /* 0x0000000000007b1d */ /* 0x000fe20000010000 */
[----:B------:R-:W-:Y:S01]  /*2470*/  USHF.R.S32.HI UR7, URZ, 0x1f, UR6 ;  /* 0x0000001f3f077899 */ /* 0x000fe20008011406 */
[----:B------:R-:W-:Y:S01]  /*2480*/  IADD3 R10, P2, R10, 0x200, RZ ;  /* 0x000002000a0a7810 */ /* 0x000fe20007f5e0ff */
[----:B------:R-:W-:Y:S01]  /*2490*/  UIMAD UR5, UR15, UR8, URZ ;  /* 0x000000080f0572a4 */ /* 0x000fe2000f8e023f */
[----:B------:R-:W-:Y:S01]  /*24a0*/  IADD3.X R9, RZ, R9, RZ, P1, !PT ;  /* 0x00000009ff097210 */ /* 0x000fe20000ffe4ff */
[----:B------:R-:W-:-:S03]  /*24b0*/  UIMAD.WIDE.U32 UR6, UR14, UR8, UR6 ;  /* 0x000000080e0672a5 */ /* 0x000fc6000f8e0006 */
[----:B------:R-:W1:Y:S01]  /*24c0*/  LDC.64 R14, c[0x0][0x308] ;  /* 0x0000c200ff0e7b82 */ /* 0x000e620000000a00 */
[----:B------:R-:W-:Y:S01]  /*24d0*/  UIMAD UR5, UR14, UR9, UR5 ;  /* 0x000000090e0572a4 */ /* 0x000fe2000f8e0205 */
[----:B------:R-:W-:-:S03]  /*24e0*/  IADD3.X R11, RZ, R11, RZ, P2, !PT ;  /* 0x0000000bff0b7210 */ /* 0x000fc600017fe4ff */
[----:B------:R-:W-:-:S03]  /*24f0*/  UIADD3 UR7, UR7, UR5, URZ ;  /* 0x0000000507077290 */ /* 0x000fc6000fffe03f */
[----:B------:R-:W2:Y:S01]  /*2500*/  LDC R16, c[0x0][0x224] ;  /* 0x00008900ff107b82 */ /* 0x000ea20000000800 */
[----:B0-----:R-:W-:-:S04]  /*2510*/  IMAD R12, R3, R20, RZ ;  /* 0x00000014030c7224 */ /* 0x001fc800078e02ff */
[C---:B------:R-:W-:Y:S02]  /*2520*/  IMAD R21, R0.reuse, R21, R12 ;  /* 0x0000001500157224 */ /* 0x040fe400078e020c */
[----:B------:R-:W-:-:S05]  /*2530*/  IMAD.WIDE.U32 R12, R0, R20, UR6 ;  /* 0x00000006000c7e25 */ /* 0x000fca000f8e0014 */
[----:B------:R-:W-:Y:S02]  /*2540*/  IADD3 R21, R13, R21, RZ ;  /* 0x000000150d157210 */ /* 0x000fe40007ffe0ff */
[C---:B-1----:R-:W-:Y:S02]  /*2550*/  LEA R20, P0, R12.reuse, R14, 0x1 ;  /* 0x0000000e0c147211 */ /* 0x042fe400078008ff */
[----:B------:R-:W-:Y:S02]  /*2560*/  F2FP.BF16.F32.PACK_AB R14, R23, R46 ;  /* 0x0000002e170e723e */ /* 0x000fe400000010ff */
[----:B------:R-:W-:Y:S02]  /*2570*/  LEA.HI.X R21, R12, R15, R21, 0x1, P0 ;  /* 0x0000000f0c157211 */ /* 0x000fe400000f0c15 */
[----:B------:R-:W-:Y:S02]  /*2580*/  IADD3 R20, P0, R20, R7, RZ ;  /* 0x0000000714147210 */ /* 0x000fe40007f1e0ff */
[----:B------:R-:W-:-:S02]  /*2590*/  F2FP.BF16.F32.PACK_AB R15, R54, R55 ;  /* 0x00000037360f723e */ /* 0x000fc400000010ff */
[----:B------:R-:W-:Y:S02]  /*25a0*/  F2FP.BF16.F32.PACK_AB R13, R19, R24 ;  /* 0x00000018130d723e */ /* 0x000fe400000010ff */
[----:B------:R-:W-:Y:S02]  /*25b0*/  IADD3.X R21, R21, R6, RZ, P0, !PT ;  /* 0x0000000615157210 */ /* 0x000fe400007fe4ff */
[----:B------:R-:W-:Y:S02]  /*25c0*/  F2FP.BF16.F32.PACK_AB R12, R18, R17 ;  /* 0x00000011120c723e */ /* 0x000fe400000010ff */
[----:B--2---:R-:W-:-:S03]  /*25d0*/  ISETP.LE.AND P0, PT, R16, UR4, PT ;  /* 0x0000000410007c0c */ /* 0x004fc6000bf03270 */
[----:B------:R0:W-:Y:S10]  /*25e0*/  STG.E.128 desc[UR12][R20.64], R12 ;  /* 0x0000000c14007986 */ /* 0x0001f4000c101d0c */
[----:B------:R-:W-:Y:S05]  /*25f0*/  @!P0 BRA `(.L_x_4766) ;  /* 0xffffffdc006c8947 */ /* 0x000fea000383ffff */
[----:B------:R-:W-:Y:S05]  /*2600*/  EXIT ;  /* 0x000000000000794d */ /* 0x000fea0003800000 */
.L_x_4767:
        /* <DEDUP_REMOVED lines=15> */
.L_x_5296:


//--------------------- .text._Z25selective_scan_fwd_kernelI32Selective_Scan_fwd_kernel_traitsILi32ELi8ELi1ELb1ELb0ELb0ELb1EN3c108BFloat16EfEEv13SSMParamsBase --------------------------
	.section	.text._Z25selective_scan_fwd_kernelI32Selective_Scan_fwd_kernel_traitsILi32ELi8ELi1ELb1ELb0ELb0ELb1EN3c108BFloat16EfEEv13SSMParamsBase,"ax",@progbits
	.align	128
        .global         _Z25selective_scan_fwd_kernelI32Selective_Scan_fwd_kernel_traitsILi32ELi8ELi1ELb1ELb0ELb0ELb1EN3c108BFloat16EfEEv13SSMParamsBase
        .type           _Z25selective_scan_fwd_kernelI32Selective_Scan_fwd_kernel_traitsILi32ELi8ELi1ELb1ELb0ELb0ELb1EN3c108BFloat16EfEEv13SSMParamsBase,@function
        .size           _Z25selective_scan_fwd_kernelI32Selective_Scan_fwd_kernel_traitsILi32ELi8ELi1ELb1ELb0ELb0ELb1EN3c108BFloat16EfEEv13SSMParamsBase,(.L_x_5297 - _Z25selective_scan_fwd_kernelI32Selective_Scan_fwd_kernel_traitsILi32ELi8ELi1ELb1ELb0ELb0ELb1EN3c108BFloat16EfEEv13SSMParamsBase)
        .other          _Z25selective_scan_fwd_kernelI32Selective_Scan_fwd_kernel_traitsILi32ELi8ELi1ELb1ELb0ELb0ELb1EN3c108BFloat16EfEEv13SSMParamsBase,@"STO_CUDA_ENTRY STV_DEFAULT"
_Z25selective_scan_fwd_kernelI32Selective_Scan_fwd_kernel_traitsILi32ELi8ELi1ELb1ELb0ELb0ELb1EN3c108BFloat16EfEEv13SSMParamsBase:
.text._Z25selective_scan_fwd_kernelI32Selective_Scan_fwd_kernel_traitsILi32ELi8ELi1ELb1ELb0ELb0ELb1EN3c108BFloat16EfEEv13SSMParamsBase:
        /* <DEDUP_REMOVED lines=59> */
.L_x_4786:
        /* <DEDUP_REMOVED lines=71> */
.L_x_4769:
[----:B------:R-:W-:Y:S05]  /*0820*/  BSYNC B0 ;  /* 0x0000000000007941 */ /* 0x000fea0003800000 */
.L_x_4768:
[----:B------:R-:W-:Y:S01]  /*0830*/  SHF.L.U32 R25, R25, 0x10, RZ ;  /* 0x0000001019197819 */ /* 0x000fe200000006ff */
[----:B------:R-:W-:Y:S01]  /*0840*/  BSSY B0, `(.L_x_4770) ;  /* 0x0000027000007945 */ /* 0x000fe20003800000 */
[----:B------:R-:W-:Y:S02]  /*0850*/  FSETP.GTU.FTZ.AND P4, PT, R19, 20, PT ;  /* 0x41a000001300780b */ /* 0x000fe40003f9c000 */
[C---:B-----5:R-:W-:Y:S01]  /*0860*/  SHF.L.U32 R55, R12.reuse, 0x10, RZ ;  /* 0x000000100c377819 */ /* 0x060fe200000006ff */
        /* <DEDUP_REMOVED lines=36> */
.L_x_4771:
[----:B------:R-:W-:Y:S05]  /*0ab0*/  BSYNC B0 ;  /* 0x0000000000007941 */ /* 0x000fea0003800000 */
.L_x_4770:
        /* <DEDUP_REMOVED lines=44> */
.L_x_4773:
[----:B------:R-:W-:Y:S05]  /*0d80*/  BSYNC B0 ;  /* 0x0000000000007941 */ /* 0x000fea0003800000 */
.L_x_4772:
        /* <DEDUP_REMOVED lines=33> */
.L_x_4775:
[----:B------:R-:W-:Y:S05]  /*0fa0*/  BSYNC B0 ;  /* 0x0000000000007941 */ /* 0x000fea0003800000 */
.L_x_4774:
        /* <DEDUP_REMOVED lines=33> */
.L_x_4777:
[----:B------:R-:W-:Y:S05]  /*11c0*/  BSYNC B0 ;  /* 0x0000000000007941 */ /* 0x000fea0003800000 */
.L_x_4776:
        /* <DEDUP_REMOVED lines=33> */
.L_x_4779:
[----:B------:R-:W-:Y:S05]  /*13e0*/  BSYNC B0 ;  /* 0x0000000000007941 */ /* 0x000fea0003800000 */
.L_x_4778:
        /* <DEDUP_REMOVED lines=33> */
.L_x_4781:
[----:B------:R-:W-:Y:S05]  /*1600*/  BSYNC B0 ;  /* 0x0000000000007941 */ /* 0x000fea0003800000 */
.L_x_4780:
        /* <DEDUP_REMOVED lines=33> */
.L_x_4783:
[----:B------:R-:W-:Y:S05]  /*1820*/  BSYNC B0 ;  /* 0x0000000000007941 */ /* 0x000fea0003800000 */
.L_x_4782:
        /* <DEDUP_REMOVED lines=23> */
[----:B------:R-:W2:Y:S01]  /*19a0*/  S2R R48, SR_TID.X ;  /* 0x0000000000307919 */ /* 0x000ea20000002100 */
[C---:B------:R-:W-:Y:S01]  /*19b0*/  IMAD R37, R3.reuse, UR6, RZ ;  /* 0x0000000603257c24 */ /* 0x040fe2000f8e02ff */
[----:B------:R-:W-:Y:S01]  /*19c0*/  UMOV UR5, 0x400 ;  /* 0x0000040000057882 */ /* 0x000fe20000000000 */
[----:B------:R-:W-:Y:S02]  /*19d0*/  IMAD R39, R3, UR8, RZ ;  /* 0x0000000803277c24 */ /* 0x000fe4000f8e02ff */
[----:B------:R-:W-:Y:S01]  /*19e0*/  FMUL.FTZ R60, R60, R47 ;  /* 0x0000002f3c3c7220 */ /* 0x000fe20000410000 */
[----:B------:R-:W1:Y:S08]  /*19f0*/  LDC R23, c[0x0][0x214] ;  /* 0x00008500ff177b82 */ /* 0x000e700000000800 */
[----:B------:R-:W3:Y:S08]  /*1a00*/  LDC R31, c[0x0][0x224] ;  /* 0x00008900ff1f7b82 */ /* 0x000ef00000000800 */
[----:B------:R-:W4:Y:S01]  /*1a10*/  LDC.64 R32, c[0x0][0x310] ;  /* 0x0000c400ff207b82 */ /* 0x000f220000000a00 */
[----:B0-----:R-:W-:-:S07]  /*1a20*/  IMAD R59, R0, UR7, R37 ;  /* 0x00000007003b7c24 */ /* 0x001fce000f8e0225 */
[----:B------:R-:W0:Y:S01]  /*1a30*/  LDC.64 R40, c[0x0][0x270] ;  /* 0x00009c00ff287b82 */ /* 0x000e220000000a00 */
[----:B-1----:R-:W-:Y:S02]  /*1a40*/  IMAD R28, R23, UR13, R0 ;  /* 0x0000000d171c7c24 */ /* 0x002fe4000f8e0200 */
[C---:B------:R-:W-:Y:S02]  /*1a50*/  IMAD R61, R0.reuse, UR9, R39 ;  /* 0x00000009003d7c24 */ /* 0x040fe4000f8e0227 */
[----:B------:R-:W-:Y:S01]  /*1a60*/  IMAD.WIDE.U32 R36, R0, UR8, RZ ;  /* 0x0000000800247c25 */ /* 0x000fe2000f8e00ff */
[----:B------:R-:W-:Y:S02]  /*1a70*/  ULDC.64 UR8, c[0x0][0x248] ;  /* 0x0000920000087ab9 */ /* 0x000fe40000000a00 */
[----:B------:R-:W1:Y:S01]  /*1a80*/  LDC.64 R22, c[0x0][0x2d0] ;  /* 0x0000b400ff167b82 */ /* 0x000e620000000a00 */
[----:B---3--:R-:W-:Y:S02]  /*1a90*/  IMAD R31, R28, R31, RZ ;  /* 0x0000001f1c1f7224 */ /* 0x008fe400078e02ff */
[----:B------:R-:W-:-:S02]  /*1aa0*/  IMAD R57, R3, UR8, RZ ;  /* 0x0000000803397c24 */ /* 0x000fc4000f8e02ff */
[----:B------:R-:W-:Y:S02]  /*1ab0*/  IMAD R35, R31, R58, RZ ;  /* 0x0000003a1f237224 */ /* 0x000fe400078e02ff */
[----:B------:R-:W-:Y:S01]  /*1ac0*/  IMAD R63, R0, UR9, R57 ;  /* 0x00000009003f7c24 */ /* 0x000fe2000f8e0239 */
[----:B------:R-:W3:Y:S01]  /*1ad0*/  LDC.64 R28, c[0x0][0x2e0] ;  /* 0x0000b800ff1c7b82 */ /* 0x000ee20000000a00 */
[----:B----4-:R-:W-:-:S04]  /*1ae0*/  IMAD.WIDE R32, R35, 0x8, R32 ;  /* 0x0000000823207825 */ /* 0x010fc800078e0220 */
[----:B------:R-:W-:-:S03]  /*1af0*/  IMAD.WIDE.U32 R34, R0, UR6, RZ ;  /* 0x0000000600227c25 */ /* 0x000fc6000f8e00ff */
[----:B------:R-:W4:Y:S01]  /*1b00*/  LDC.64 R30, c[0x0][0x2d8] ;  /* 0x0000b600ff1e7b82 */ /* 0x000f220000000a00 */
[----:B------:R-:W-:Y:S01]  /*1b10*/  IMAD.WIDE.U32 R44, R0, UR8, RZ ;  /* 0x00000008002c7c25 */ /* 0x000fe2000f8e00ff */
[----:B------:R-:W-:Y:S02]  /*1b20*/  IADD3 R59, R35, R59, RZ ;  /* 0x0000003b233b7210 */ /* 0x000fe40007ffe0ff */
[----:B0-----:R-:W-:-:S04]  /*1b30*/  SHF.L.U64.HI R41, R40, 0x2, R41 ;  /* 0x0000000228297819 */ /* 0x001fc80000010229 */
[----:B------:R-:W0:Y:S01]  /*1b40*/  LDC.64 R38, c[0x0][0x238] ;  /* 0x00008e00ff267b82 */ /* 0x000e220000000a00 */
[C---:B-1----:R-:W-:Y:S02]  /*1b50*/  LEA R56, P0, R34.reuse, R22, 0x2 ;  /* 0x0000001622387211 */ /* 0x042fe400078010ff */
[----:B------:R-:W-:Y:S02]  /*1b60*/  IADD3 R22, R37, R61, RZ ;  /* 0x0000003d25167210 */ /* 0x000fe40007ffe0ff */
[----:B------:R-:W-:Y:S01]  /*1b70*/  LEA.HI.X R37, R34, R23, R59, 0x2, P0 ;  /* 0x0000001722257211 */ /* 0x000fe200000f143b */
[----:B------:R-:W-:Y:S01]  /*1b80*/  IMAD R23, R58, UR4, RZ ;  /* 0x000000043a177c24 */ /* 0x000fe2000f8e02ff */
[----:B--2---:R-:W-:Y:S01]  /*1b90*/  LOP3.LUT P0, RZ, R48, 0x1f, RZ, 0xc0, !PT ;  /* 0x0000001f30ff7812 */ /* 0x004fe2000780c0ff */
[----:B------:R-:W1:Y:S01]  /*1ba0*/  LDC.64 R42, c[0x0][0x250] ;  /* 0x00009400ff2a7b82 */ /* 0x000e620000000a00 */
[----:B---3--:R-:W-:Y:S01]  /*1bb0*/  LEA R57, P1, R36, R28, 0x2 ;  /* 0x0000001c24397211 */ /* 0x008fe200078210ff */
[----:B------:R-:W-:Y:S01]  /*1bc0*/  IMAD.WIDE R32, R23, 0x8, R32 ;  /* 0x0000000817207825 */ /* 0x000fe200078e0220 */
[----:B------:R-:W-:-:S02]  /*1bd0*/  ISETP.EQ.OR P0, PT, RZ, UR4, P0 ;  /* 0x00000004ff007c0c */ /* 0x000fc40008702670 */
[----:B------:R-:W-:Y:S02]  /*1be0*/  LEA.HI.X R36, R36, R29, R22, 0x2, P1 ;  /* 0x0000001d24247211 */ /* 0x000fe400008f1416 */
[----:B------:R-:W-:Y:S01]  /*1bf0*/  IADD3 R22, R45, R63, RZ ;  /* 0x0000003f2d167210 */ /* 0x000fe20007ffe0ff */
[----:B------:R-:W2:Y:S01]  /*1c00*/  S2UR UR6, SR_CgaCtaId ;  /* 0x00000000000679c3 */ /* 0x000ea20000008800 */
[----:B----4-:R-:W-:-:S04]  /*1c10*/  LEA R59, P1, R44, R30, 0x2 ;  /* 0x0000001e2c3b7211 */ /* 0x010fc800078210ff */
[----:B------:R-:W-:-:S03]  /*1c20*/  LEA.HI.X R44, R44, R31, R22, 0x2, P1 ;  /* 0x0000001f2c2c7211 */ /* 0x000fc600008f1416 */
[----:B------:R-:W3:Y:S01]  /*1c30*/  LDC R35, c[0x0][0x21c] ;  /* 0x00008700ff237b82 */ /* 0x000ee20000000800 */
[----:B0-----:R-:W-:Y:S02]  /*1c40*/  SHF.L.U64.HI R34, R38, 0x2, R39 ;  /* 0x0000000226227819 */ /* 0x001fe40000010227 */
[----:B-1----:R-:W-:Y:S01]  /*1c50*/  SHF.L.U64.HI R43, R42, 0x2, R43 ;  /* 0x000000022a2b7819 */ /* 0x002fe2000001022b */
[----:B--2---:R-:W-:-:S03]  /*1c60*/  ULEA UR6, UR6, UR5, 0x18 ;  /* 0x0000000506067291 */ /* 0x004fc6000f8ec03f */
[----:B------:R-:W-:-:S09]  /*1c70*/  UMOV UR5, URZ ;  /* 0x0000003f00057c82 */ /* 0x000fd20008000000 */
.L_x_4785:
        /* <DEDUP_REMOVED lines=95> */
[----:B------:R0:W-:Y:S03]  /*2270*/  @!P1 STS.64 [UR6+0x240], R30 ;  /* 0x0002401eff009988 */ /* 0x0001e60008000a06 */
        /* <DEDUP_REMOVED lines=8> */
[----:B------:R-:W-:Y:S01]  /*2300*/  FFMA.FTZ R61, R61, R62, R60 ;  /* 0x0000003e3d3d7223 */ /* 0x000fe2000001003c */
[----:B------:R-:W-:Y:S02]  /*2310*/  LEA R57, P3, R40, R57, 0x2 ;  /* 0x0000003928397211 */ /* 0x000fe400078610ff */
[----:B------:R-:W-:Y:S02]  /*2320*/  LEA R56, P4, R38, R56, 0x2 ;  /* 0x0000003826387211 */ /* 0x000fe400078810ff */
        /* <DEDUP_REMOVED lines=13> */
[----:B0-----:R-:W-:Y:S06]  /*2400*/  @!P1 BRA `(.L_x_4785) ;  /* 0xfffffff8001c9947 */ /* 0x001fec000383ffff */
.L_x_4784:
[----:B------:R-:W0:Y:S01]  /*2410*/  LDC.64 R22, c[0x0][0x2b8] ;  /* 0x0000ae00ff167b82 */ /* 0x000e220000000a00 */
[----:B------:R-:W-:Y:S01]  /*2420*/  USHF.L.U32 UR8, UR4, 0x8, URZ ;  /* 0x0000000804087899 */ /* 0x000fe2000800063f */
[----:B------:R-:W-:Y:S01]  /*2430*/  ULDC.64 UR6, c[0x0][0x2b0] ;  /* 0x0000ac0000067ab9 */ /* 0x000fe20000000a00 */
[----:B------:R-:W-:Y:S01]  /*2440*/  ULDC.64 UR16, c[0x0][0x2a0] ;  /* 0x0000a80000107ab9 */ /* 0x000fe20000000a00 */
[----:B------:R-:W-:Y:S02]  /*2450*/  UIMAD UR5, UR18, UR6, URZ ;  /* 0x00000006120572a4 */ /* 0x000fe4000f8e023f */
[----:B------:R-:W-:Y:S02]  /*2460*/  USHF.R.S32.HI UR9, URZ, 0x1f, UR8 ;  /* 0x0000001f3f097899 */ /* 0x000fe40008011408 */
[----:B------:R-:W1:Y:S01]  /*2470*/  LDC.64 R28, c[0x0][0x2a8] ;  /* 0x0000aa00ff1c7b82 */ /* 0x000e620000000a00 */
[----:B------:R-:W-:Y:S02]  /*2480*/  UIMAD UR10, UR18, UR16, URZ ;  /* 0x00000010120a72a4 */ /* 0x000fe4000f8e023f */
[----:B------:R-:W-:-:S02]  /*2490*/  UIMAD UR5, UR13, UR7, UR5 ;  /* 0x000000070d0572a4 */ /* 0x000fc4000f8e0205 */
[----:B------:R-:W-:Y:S02]  /*24a0*/  UIMAD.WIDE.U32 UR6, UR13, UR6, UR8 ;  /* 0x000000060d0672a5 */ /* 0x000fe4000f8e0008 */
[----:B------:R-:W-:Y:S01]  /*24b0*/  UIMAD UR12, UR13, UR17, UR10 ;  /* 0x000000110d0c72a4 */ /* 0x000fe2000f8e020a */
[----:B------:R-:W2:Y:S01]  /*24c0*/  LDC.64 R32, c[0x0][0x308] ;  /* 0x0000c200ff207b82 */ /* 0x000ea20000000a00 */
[----:B------:R-:W-:Y:S02]  /*24d0*/  UIMAD.WIDE.U32 UR10, UR13, UR16, UR8 ;  /* 0x000000100d0a72a5 */ /* 0x000fe4000f8e0008 */
[----:B------:R-:W-:Y:S02]  /*24e0*/  UIADD3 UR7, UR7, UR5, URZ ;  /* 0x0000000507077290 */ /* 0x000fe4000fffe03f */
[----:B------:R-:W-:-:S03]  /*24f0*/  UIADD3 UR11, UR11, UR12, URZ ;  /* 0x0000000c0b0b7290 */ /* 0x000fc6000fffe03f */
[----:B------:R-:W3:Y:S01]  /*2500*/  LDC.64 R16, c[0x0][0x318] ;  /* 0x0000c600ff107b82 */ /* 0x000ee20000000a00 */
[----:B0-----:R-:W-:-:S04]  /*2510*/  IMAD R18, R3, R22, RZ ;  /* 0x0000001603127224 */ /* 0x001fc800078e02ff */
[C---:B------:R-:W-:Y:S02]  /*2520*/  IMAD R23, R0.reuse, R23, R18 ;  /* 0x0000001700177224 */ /* 0x040fe400078e0212 */
[-C--:B-1----:R-:W-:Y:S02]  /*2530*/  IMAD R19, R3, R28.reuse, RZ ;  /* 0x0000001c03137224 */ /* 0x082fe400078e02ff */
[----:B------:R-:W-:-:S04]  /*2540*/  IMAD.WIDE.U32 R20, R0, R28, UR10 ;  /* 0x0000000a00147e25 */ /* 0x000fc8000f8e001c */
[C---:B------:R-:W-:Y:S02]  /*2550*/  IMAD R29, R0.reuse, R29, R19 ;  /* 0x0000001d001d7224 */ /* 0x040fe400078e0213 */
[----:B------:R-:W-:Y:S01]  /*2560*/  IMAD.WIDE.U32 R18, R0, R22, UR6 ;  /* 0x0000000600127e25 */ /* 0x000fe2000f8e0016 */
[----:B------:R-:W-:Y:S02]  /*2570*/  ULDC.64 UR6, c[0x0][0x2c0] ;  /* 0x0000b00000067ab9 */ /* 0x000fe40000000a00 */
[----:B------:R-:W-:Y:S02]  /*2580*/  IADD3 R21, R21, R29, RZ ;  /* 0x0000001d15157210 */ /* 0x000fe40007ffe0ff */
[----:B------:R-:W-:Y:S01]  /*2590*/  IADD3 R23, R19, R23, RZ ;  /* 0x0000001713177210 */ /* 0x000fe20007ffe0ff */
[----:B------:R-:W-:Y:S01]  /*25a0*/  BAR.SYNC.DEFER_BLOCKING 0x0 ;  /* 0x0000000000007b1d */ /* 0x000fe20000010000 */
[----:B--2---:R-:W-:Y:S02]  /*25b0*/  LEA R32, P0, R18, R32, 0x1 ;  /* 0x0000002012207211 */ /* 0x004fe400078008ff */
[----:B---3--:R-:W-:-:S02]  /*25c0*/  LEA R16, P1, R20, R16, 0x1 ;  /* 0x0000001014107211 */ /* 0x008fc400078208ff */
[----:B------:R-:W-:Y:S02]  /*25d0*/  LEA.HI.X R23, R18, R33, R23, 0x1, P0 ;  /* 0x0000002112177211 */ /* 0x000fe400000f0c17 */
[----:B------:R-:W-:Y:S02]  /*25e0*/  IADD3 R32, P0, R32, R7, RZ ;  /* 0x0000000720207210 */ /* 0x000fe40007f1e0ff */
[----:B------:R-:W-:Y:S02]  /*25f0*/  LEA.HI.X R21, R20, R17, R21, 0x1, P1 ;  /* 0x0000001114157211 */ /* 0x000fe400008f0c15 */
[----:B------:R-:W-:Y:S02]  /*2600*/  IADD3 R20, P1, R16, R7, RZ ;  /* 0x0000000710147210 */ /* 0x000fe40007f3e0ff */
[----:B------:R-:W-:Y:S02]  /*2610*/  F2FP.BF16.F32.PACK_AB R19, R12, R25 ;  /* 0x000000190c13723e */ /* 0x000fe400000010ff */
[----:B------:R-:W-:-:S02]  /*2620*/  F2FP.BF16.F32.PACK_AB R18, R13, R24 ;  /* 0x000000180d12723e */ /* 0x000fc400000010ff */
[----:B------:R-:W-:Y:S02]  /*2630*/  F2FP.BF16.F32.PACK_AB R17, R14, R27 ;  /* 0x0000001b0e11723e */ /* 0x000fe400000010ff */
[----:B------:R-:W-:Y:S02]  /*2640*/  IADD3.X R33, R23, R6, RZ, P0, !PT ;  /* 0x0000000617217210 */ /* 0x000fe400007fe4ff */
[----:B------:R-:W-:Y:S02]  /*2650*/  F2FP.BF16.F32.PACK_AB R16, R15, R26 ;  /* 0x0000001a0f10723e */ /* 0x000fe400000010ff */
[----:B------:R-:W-:-:S03]  /*2660*/  IADD3.X R21, R21, R6, RZ, P1, !PT ;  /* 0x0000000615157210 */ /* 0x000fc60000ffe4ff */
        /* <DEDUP_REMOVED lines=16> */
[----:B------:R-:W-:Y:S01]  /*2770*/  FMUL.FTZ R34, R31, -1.4426950216293334961 ;  /* 0xbfb8aa3b1f227820 */ /* 0x000fe20000410000 */
[----:B------:R-:W-:Y:S01]  /*2780*/  SHF.L.U32 R28, R23, 0x10, RZ ;  /* 0x00000010171c7819 */ /* 0x000fe200000006ff */
[----:B------:R-:W-:Y:S01]  /*2790*/  FMUL.FTZ R35, R30, -1.4426950216293334961 ;  /* 0xbfb8aa3b1e237820 */ /* 0x000fe20000410000 */
[----:B------:R-:W-:Y:S01]  /*27a0*/  PRMT R20, R20, 0x7632, R20 ;  /* 0x0000763214147816 */ /* 0x000fe20000000014 */
[----:B------:R-:W-:Y:S01]  /*27b0*/  FMUL.FTZ R36, R29, -1.4426950216293334961 ;  /* 0xbfb8aa3b1d247820 */ /* 0x000fe20000410000 */
[----:B0-----:R-:W-:Y:S01]  /*27c0*/  PRMT R32, R21, 0x7632, R32 ;  /* 0x0000763215207816 */ /* 0x001fe20000000020 */
[----:B------:R-:W0:Y:S01]  /*27d0*/  MUFU.EX2 R34, R34 ;  /* 0x0000002200227308 */ /* 0x000e220000000800 */
[----:B------:R-:W-:Y:S01]  /*27e0*/  FMUL.FTZ R18, R28, -1.4426950216293334961 ;  /* 0xbfb8aa3b1c127820 */ /* 0x000fe20000410000 */
[----:B------:R-:W-:-:S02]  /*27f0*/  SHF.L.U32 R20, R20, 0x10, RZ ;  /* 0x0000001014147819 */ /* 0x000fc400000006ff */
[----:B------:R-:W-:Y:S02]  /*2800*/  SHF.L.U32 R32, R32, 0x10, RZ ;  /* 0x0000001020207819 */ /* 0x000fe400000006ff */
[----:B------:R-:W-:Y:S01]  /*2810*/  PRMT R22, R22, 0x7632, R22 ;  /* 0x0000763216167816 */ /* 0x000fe20000000016 */
[----:B------:R-:W-:Y:S01]  /*2820*/  FMUL.FTZ R16, R20, -1.4426950216293334961 ;  /* 0xbfb8aa3b14107820 */ /* 0x000fe20000410000 */
[----:B------:R1:W2:Y:S01]  /*2830*/  MUFU.EX2 R19, R18 ;  /* 0x0000001200137308 */ /* 0x0002a20000000800 */
[----:B------:R-:W-:Y:S01]  /*2840*/  PRMT R21, R23, 0x7632, R21 ;  /* 0x0000763217157816 */ /* 0x000fe20000000015 */
[----:B------:R-:W-:Y:S01]  /*2850*/  FMUL.FTZ R17, R32, -1.4426950216293334961 ;  /* 0xbfb8aa3b20117820 */ /* 0x000fe20000410000 */
[----:B------:R-:W-:Y:S02]  /*2860*/  SHF.L.U32 R22, R22, 0x10, RZ ;  /* 0x0000001016167819 */ /* 0x000fe400000006ff */
[----:B------:R-:W-:-:S03]  /*2870*/  SHF.L.U32 R21, R21, 0x10, RZ ;  /* 0x0000001015157819 */ /* 0x000fc600000006ff */
[----:B------:R-:W3:Y:S01]  /*2880*/  MUFU.EX2 R35, R35 ;  /* 0x0000002300237308 */ /* 0x000ee20000000800 */
[----:B-1----:R-:W-:Y:S01]  /*2890*/  FMUL.FTZ R18, R22, -1.4426950216293334961 ;  /* 0xbfb8aa3b16127820 */ /* 0x002fe20000410000 */
[----:B------:R-:W-:Y:S01]  /*28a0*/  FMUL.FTZ R33, R21, -1.4426950216293334961 ;  /* 0xbfb8aa3b15217820 */ /* 0x000fe20000410000 */
[----:B0-----:R-:W-:-:S05]  /*28b0*/  FADD.FTZ R34, R34, 1 ;  /* 0x3f80000022227421 */ /* 0x001fca0000010000 */
[----:B------:R-:W0:Y:S01]  /*28c0*/  MUFU.EX2 R36, R36 ;  /* 0x0000002400247308 */ /* 0x000e220000000800 */
[----:B--2---:R-:W-:-:S07]  /*28d0*/  FADD.FTZ R38, R19, 1 ;  /* 0x3f80000013267421 */ /* 0x004fce0000010000 */
[----:B------:R-:W1:Y:S01]  /*28e0*/  MUFU.EX2 R16, R16 ;  /* 0x0000001000107308 */ /* 0x000e620000000800 */
[----:B---3--:R-:W-:-:S07]  /*28f0*/  FADD.FTZ R35, R35, 1 ;  /* 0x3f80000023237421 */ /* 0x008fce0000010000 */
[----:B------:R-:W2:Y:S01]  /*2900*/  MUFU.EX2 R17, R17 ;  /* 0x0000001100117308 */ /* 0x000ea20000000800 */
[----:B0-----:R-:W-:-:S07]  /*2910*/  FADD.FTZ R36, R36, 1 ;  /* 0x3f80000024247421 */ /* 0x001fce0000010000 */
[----:B------:R0:W3:Y:S01]  /*2920*/  MUFU.EX2 R37, R18 ;  /* 0x0000001200257308 */ /* 0x0000e20000000800 */
[----:B-1----:R-:W-:-:S07]  /*2930*/  FADD.FTZ R23, R16, 1 ;  /* 0x3f80000010177421 */ /* 0x002fce0000010000 */
[----:B------:R2:W1:Y:S01]  /*2940*/  MUFU.EX2 R39, R33 ;  /* 0x0000002100277308 */ /* 0x0004620000000800 */
[----:B0-----:R-:W0:Y:S07]  /*2950*/  LDC.64 R18, c[0x0][0x2c8] ;  /* 0x0000b200ff127b82 */ /* 0x001e2e0000000a00 */
[----:B------:R-:W4:Y:S01]  /*2960*/  MUFU.RCP R34, R34 ;  /* 0x0000002200227308 */ /* 0x000f220000001000 */
[----:B--2---:R-:W-:Y:S01]  /*2970*/  FADD.FTZ R33, R17, 1 ;  /* 0x3f80000011217421 */ /* 0x004fe20000010000 */
[----:B---3--:R-:W-:Y:S01]  /*2980*/  FADD.FTZ R37, R37, 1 ;  /* 0x3f80000025257421 */ /* 0x008fe20000010000 */
[----:B------:R-:W2:Y:S05]  /*2990*/  LDC.64 R16, c[0x0][0x320] ;  /* 0x0000c800ff107b82 */ /* 0x000eaa0000000a00 */
[----:B------:R-:W3:Y:S01]  /*29a0*/  MUFU.RCP R35, R35 ;  /* 0x0000002300237308 */ /* 0x000ee20000001000 */
[----:B-1----:R-:W-:-:S07]  /*29b0*/  FADD.FTZ R39, R39, 1 ;  /* 0x3f80000027277421 */ /* 0x002fce0000010000 */
[----:B------:R-:W1:Y:S01]  /*29c0*/  MUFU.RCP R36, R36 ;  /* 0x0000002400247308 */ /* 0x000e620000001000 */
[----:B----4-:R-:W-:-:S04]  /*29d0*/  FMUL.FTZ R31, R31, R34 ;  /* 0x000000221f1f7220 */ /* 0x010fc80000410000 */
[----:B------:R-:W-:Y:S01]  /*29e0*/  FMUL.FTZ R31, R31, R26 ;  /* 0x0000001a1f1f7220 */ /* 0x000fe20000410000 */
[----:B0-----:R-:W-:Y:S02]  /*29f0*/  IMAD R26, R3, R18, RZ ;  /* 0x00000012031a7224 */ /* 0x001fe400078e02ff */
[----:B------:R-:W0:Y:S01]  /*2a00*/  MUFU.RCP R23, R23 ;  /* 0x0000001700177308 */ /* 0x000e220000001000 */
[----:B---3--:R-:W-:-:S04]  /*2a10*/  FMUL.FTZ R30, R30, R35 ;  /* 0x000000231e1e7220 */ /* 0x008fc80000410000 */
[----:B------:R-:W-:Y:S01]  /*2a20*/  FMUL.FTZ R30, R30, R27 ;  /* 0x0000001b1e1e7220 */ /* 0x000fe20000410000 */
[C---:B------:R-:W-:Y:S02]  /*2a30*/  IMAD R27, R0.reuse, R19, R26 ;  /* 0x00000013001b7224 */ /* 0x040fe400078e021a */
[----:B------:R-:W3:Y:S01]  /*2a40*/  MUFU.RCP R33, R33 ;  /* 0x0000002100217308 */ /* 0x000ee20000001000 */
[----:B-1----:R-:W-:Y:S01]  /*2a50*/  FMUL.FTZ R29, R29, R36 ;  /* 0x000000241d1d7220 */ /* 0x002fe20000410000 */
[----:B------:R-:W-:-:S04]  /*2a60*/  IMAD.WIDE.U32 R18, R0, R18, UR8 ;  /* 0x0000000800127e25 */ /* 0x000fc8000f8e0012 */
[----:B------:R-:W-:Y:S02]  /*2a70*/  FMUL.FTZ R29, R29, R24 ;  /* 0x000000181d1d7220 */ /* 0x000fe40000410000 */
[----:B------:R-:W1:Y:S01]  /*2a80*/  LDC R24, c[0x0][0x224] ;  /* 0x00008900ff187b82 */ /* 0x000e620000000800 */
[----:B------:R-:W4:Y:S01]  /*2a90*/  MUFU.RCP R34, R39 ;  /* 0x0000002700227308 */ /* 0x000f220000001000 */
[----:B0-----:R-:W-:Y:S01]  /*2aa0*/  FMUL.FTZ R20, R20, R23 ;  /* 0x0000001714147220 */ /* 0x001fe20000410000 */
[----:B------:R-:W-:Y:S02]  /*2ab0*/  IADD3 R19, R19, R27, RZ ;  /* 0x0000001b13137210 */ /* 0x000fe40007ffe0ff */
[----:B--2---:R-:W-:-:S04]  /*2ac0*/  LEA R16, P0, R18, R16, 0x1 ;  /* 0x0000001012107211 */ /* 0x004fc800078008ff */
[----:B------:R-:W0:Y:S01]  /*2ad0*/  MUFU.RCP R41, R38 ;  /* 0x0000002600297308 */ /* 0x000e220000001000 */
[----:B---3--:R-:W-:Y:S01]  /*2ae0*/  FMUL.FTZ R23, R32, R33 ;  /* 0x0000002120177220 */ /* 0x008fe20000410000 */
[----:B------:R-:W-:Y:S02]  /*2af0*/  LEA.HI.X R17, R18, R17, R19, 0x1, P0 ;  /* 0x0000001112117211 */ /* 0x000fe400000f0c13 */
[----:B------:R-:W-:Y:S01]  /*2b00*/  IADD3 R16, P0, R16, R7, RZ ;  /* 0x0000000710107210 */ /* 0x000fe20007f1e0ff */
[----:B------:R-:W-:-:S03]  /*2b10*/  FMUL.FTZ R23, R23, R14 ;  /* 0x0000000e17177220 */ /* 0x000fc60000410000 */
[----:B------:R-:W2:Y:S01]  /*2b20*/  MUFU.RCP R37, R37 ;  /* 0x0000002500257308 */ /* 0x000ea20000001000 */
[----:B----4-:R-:W-:Y:S01]  /*2b30*/  FMUL.FTZ R21, R21, R34 ;  /* 0x0000002215157220 */ /* 0x010fe20000410000 */
[----:B------:R-:W-:-:S03]  /*2b40*/  IADD3.X R17, R17, R6, RZ, P0, !PT ;  /* 0x0000000611117210 */ /* 0x000fc600007fe4ff */
[----:B------:R-:W-:Y:S01]  /*2b50*/  FMUL.FTZ R21, R21, R12 ;  /* 0x0000000c15157220 */ /* 0x000fe20000410000 */
[----:B------:R-:W-:Y:S01]  /*2b60*/  FMUL.FTZ R12, R20, R15 ;  /* 0x0000000f140c7220 */ /* 0x000fe20000410000 */
[----:B-1----:R-:W-:Y:S01]  /*2b70*/  ISETP.LE.AND P0, PT, R24, UR4, PT ;  /* 0x0000000418007c0c */ /* 0x002fe2000bf03270 */
[----:B0-----:R-:W-:-:S03]  /*2b80*/  FMUL.FTZ R28, R28, R41 ;  /* 0x000000291c1c7220 */ /* 0x001fc60000410000 */
[----:B------:R-:W-:Y:S01]  /*2b90*/  F2FP.BF16.F32.PACK_AB R12, R12, R31 ;  /* 0x0000001f0c0c723e */ /* 0x000fe200000010ff */
[----:B------:R-:W-:Y:S01]  /*2ba0*/  FMUL.FTZ R28, R28, R25 ;  /* 0x000000191c1c7220 */ /* 0x000fe20000410000 */
[----:B--2---:R-:W-:-:S04]  /*2bb0*/  FMUL.FTZ R22, R22, R37 ;  /* 0x0000002516167220 */ /* 0x004fc80000410000 */
[----:B------:R-:W-:Y:S01]  /*2bc0*/  F2FP.BF16.F32.PACK_AB R15, R21, R28 ;  /* 0x0000001c150f723e */ /* 0x000fe200000010ff */
[----:B------:R-:W-:Y:S01]  /*2bd0*/  FMUL.FTZ R14, R22, R13 ;  /* 0x0000000d160e7220 */ /* 0x000fe20000410000 */
[----:B------:R-:W-:-:S04]  /*2be0*/  F2FP.BF16.F32.PACK_AB R13, R23, R30 ;  /* 0x0000001e170d723e */ /* 0x000fc800000010ff */
[----:B------:R-:W-:-:S05]  /*2bf0*/  F2FP.BF16.F32.PACK_AB R14, R14, R29 ;  /* 0x0000001d0e0e723e */ /* 0x000fca00000010ff */
[----:B------:R0:W-:Y:S01]  /*2c00*/  STG.E.128 desc[UR14][R16.64], R12 ;  /* 0x0000000c10007986 */ /* 0x0001e2000c101d0e */
[----:B------:R-:W-:Y:S05]  /*2c10*/  @!P0 BRA `(.L_x_4786) ;  /* 0xffffffd400e48947 */ /* 0x000fea000383ffff */
[----:B------:R-:W-:Y:S05]  /*2c20*/  EXIT ;  /* 0x000000000000794d */ /* 0x000fea0003800000 */
.L_x_4787:
        /* <DEDUP_REMOVED lines=13> */
.L_x_5297:


//--------------------- .text._Z25selective_scan_fwd_kernelI32Selective_Scan_fwd_kernel_traitsILi32ELi8ELi1ELb1ELb0ELb1ELb0EN3c108BFloat16EfEEv13SSMParamsBase --------------------------
	.section	.text._Z25selective_scan_fwd_kernelI32Selective_Scan_fwd_kernel_traitsILi32ELi8ELi1ELb1ELb0ELb1ELb0EN3c108BFloat16EfEEv13SSMParamsBase,"ax",@progbits
	.align	128
        .global         _Z25selective_scan_fwd_kernelI32Selective_Scan_fwd_kernel_traitsILi32ELi8ELi1ELb1ELb0ELb1ELb0EN3c108BFloat16EfEEv13SSMParamsBase
        .type           _Z25selective_scan_fwd_kernelI32Selective_Scan_fwd_kernel_traitsILi32ELi8ELi1ELb1ELb0ELb1ELb0EN3c108BFloat16EfEEv13SSMParamsBase,@function
        .size           _Z25selective_scan_fwd_kernelI32Selective_Scan_fwd_kernel_traitsILi32ELi8ELi1ELb1ELb0ELb1ELb0EN3c108BFloat16EfEEv13SSMParamsBase,(.L_x_5298 - _Z25selective_scan_fwd_kernelI32Selective_Scan_fwd_kernel_traitsILi32ELi8ELi1ELb1ELb0ELb1ELb0EN3c108BFloat16EfEEv13SSMParamsBase)
        .other          _Z25selective_scan_fwd_kernelI32Selective_Scan_fwd_kernel_traitsILi32ELi8ELi1ELb1ELb0ELb1ELb0EN3c108BFloat16EfEEv13SSMParamsBase,@"STO_CUDA_ENTRY STV_DEFAULT"
_Z25selective_scan_fwd_kernelI32Selective_Scan_fwd_kernel_traitsILi32ELi8ELi1ELb1ELb0ELb1ELb0EN3c108BFloat16EfEEv13SSMParamsBase:
.text._Z25selective_scan_fwd_kernelI32Selective_Scan_fwd_kernel_traitsILi32ELi8ELi1ELb1ELb0ELb1ELb0EN3c108BFloat16EfEEv13SSMParamsBase:
[----:B------:R-:W-:Y:S08]  /*0000*/  LDC R1, c[0x0][0x28] ;  /* 0x00000a00ff017b82 */ /* 0x000ff00000000800 */
[----:B------:R-:W0:Y:S01]  /*0010*/  LDC R8, c[0x0][0x228] ;  /* 0x00008a00ff087b82 */ /* 0x000e220000000800 */
[----:B------:R-:W1:Y:S01]  /*0020*/  S2R R17, SR_CTAID.Y ;  /* 0x0000000000117919 */ /* 0x000e620000002600 */
[----:B------:R-:W-:Y:S01]  /*0030*/  CS2R R14, SRZ ;  /* 0x00000000000e7805 */ /* 0x000fe2000001ff00 */
[----:B------:R-:W-:Y:S01]  /*0040*/  ULDC.64 UR16, c[0x0][0x208] ;  /* 0x0000820000107ab9 */ /* 0x000fe20000000a00 */
[----:B------:R-:W-:Y:S01]  /*0050*/  ULDC.64 UR10, c[0x0][0x280] ;  /* 0x0000a000000a7ab9 */ /* 0x000fe20000000a00 */
[----:B------:R-:W-:Y:S01]  /*0060*/  ULDC.64 UR12, c[0x0][0x290] ;  /* 0x0000a400000c7ab9 */ /* 0x000fe20000000a00 */
[----:B------:R-:W-:-:S02]  /*0070*/  ULDC.64 UR14, c[0x0][0x260] ;  /* 0x00009800000e7ab9 */ /* 0x000fc40000000a00 */
[----:B------:R-:W2:Y:S08]  /*0080*/  LDC.64 R2, c[0x0][0x2e8] ;  /* 0x0000ba00ff027b82 */ /* 0x000eb00000000a00 */
[----:B------:R-:W3:Y:S01]  /*0090*/  LDC.64 R4, c[0x0][0x300] ;  /* 0x0000c000ff047b82 */ /* 0x000ee20000000a00 */
[----:B0-----:R-:W-:-:S07]  /*00a0*/  IABS R9, R8 ;  /* 0x0000000800097213 */ /* 0x001fce0000000000 */
[----:B------:R-:W0:Y:S01]  /*00b0*/  S2UR UR18, SR_CTAID.X ;  /* 0x00000000001279c3 */ /* 0x000e220000002500 */
[----:B------:R-:W4:Y:S01]  /*00c0*/  I2F.RP R0, R9 ;  /* 0x0000000900007306 */ /* 0x000f220000209400 */
[----:B--2---:R-:W-:-:S06]  /*00d0*/  ISETP.NE.U32.AND P0, PT, R2, RZ, PT ;  /* 0x000000ff0200720c */ /* 0x004fcc0003f05070 */
[----:B------:R-:W2:Y:S01]  /*00e0*/  LDC R27, c[0x0][0x224] ;  /* 0x00008900ff1b7b82 */ /* 0x000ea20000000800 */
        /* <DEDUP_REMOVED lines=9> */
[C---:B------:R-:W-:Y:S02]  /*0180*/  @P1 LEA R4, P3, R17.reuse, R4, 0x2 ;  /* 0x0000000411041211 */ /* 0x040fe400078610ff */
[----:B------:R0:W5:Y:S01]  /*0190*/  @P0 LDG.E R15, desc[UR16][R2.64] ;  /* 0x00000010020f0981 */ /* 0x000162000c1e1900 */
[----:B------:R-:W1:Y:S01]  /*01a0*/  LDC.64 R24, c[0x0][0x2e0] ;  /* 0x0000b800ff187b82 */ /* 0x000e620000000a00 */
[----:B---3--:R-:W-:Y:S02]  /*01b0*/  IADD3 R6, R0, 0xffffffe, RZ ;  /* 0x0ffffffe00067810 */ /* 0x008fe40007ffe0ff */
[----:B------:R-:W-:Y:S02]  /*01c0*/  @P1 LEA.HI.X R5, R17, R5, R16, 0x2, P3 ;  /* 0x0000000511051211 */ /* 0x000fe400018f1410 */
[----:B------:R3:W0:Y:S03]  /*01d0*/  F2I.FTZ.U32.TRUNC.NTZ R7, R6 ;  /* 0x0000000600077305 */ /* 0x000626000021f000 */
[----:B------:R0:W5:Y:S01]  /*01e0*/  @P1 LDG.E R14, desc[UR16][R4.64] ;  /* 0x00000010040e1981 */ /* 0x000162000c1e1900 */
[----:B------:R-:W1:Y:S01]  /*01f0*/  LDC.64 R20, c[0x0][0x2f0] ;  /* 0x0000bc00ff147b82 */ /* 0x000e620000000a00 */
[----:B---3--:R-:W-:-:S07]  /*0200*/  HFMA2.MMA R6, -RZ, RZ, 0, 0 ;  /* 0x00000000ff067435 */ /* 0x008fce00000001ff */
[----:B------:R-:W3:Y:S01]  /*0210*/  LDC.64 R22, c[0x0][0x2f8] ;  /* 0x0000be00ff167b82 */ /* 0x000ee20000000a00 */
[----:B0-----:R-:W-:-:S05]  /*0220*/  IADD3 R10, RZ, -R7, RZ ;  /* 0x80000007ff0a7210 */ /* 0x001fca0007ffe0ff */
[----:B------:R-:W-:Y:S01]  /*0230*/  IMAD R3, R10, R9, RZ ;  /* 0x000000090a037224 */ /* 0x000fe200078e02ff */
[----:B------:R-:W-:Y:S01]  /*0240*/  IABS R2, R17 ;  /* 0x0000001100027213 */ /* 0x000fe20000000000 */
[----:B------:R-:W0:Y:S02]  /*0250*/  LDC.64 R10, c[0x0][0x288] ;  /* 0x0000a200ff0a7b82 */ /* 0x000e240000000a00 */
[----:B------:R-:W-:-:S06]  /*0260*/  IMAD.HI.U32 R7, R7, R3, R6 ;  /* 0x0000000307077227 */ /* 0x000fcc00078e0006 */
[----:B------:R-:W-:-:S05]  /*0270*/  IMAD.HI.U32 R7, R7, R2, RZ ;  /* 0x0000000207077227 */ /* 0x000fca00078e00ff */
[----:B------:R-:W-:-:S05]  /*0280*/  IADD3 R0, -R7, RZ, RZ ;  /* 0x000000ff07007210 */ /* 0x000fca0007ffe1ff */
[----:B------:R-:W-:-:S05]  /*0290*/  IMAD R0, R9, R0, R2 ;  /* 0x0000000009007224 */ /* 0x000fca00078e0202 */
[----:B------:R-:W-:-:S13]  /*02a0*/  ISETP.GT.U32.AND P1, PT, R9, R0, PT ;  /* 0x000000000900720c */ /* 0x000fda0003f24070 */
[----:B------:R-:W-:-:S04]  /*02b0*/  @!P1 IADD3 R0, R0, -R9, RZ ;  /* 0x8000000900009210 */ /* 0x000fc80007ffe0ff */
[----:B------:R-:W-:Y:S02]  /*02c0*/  ISETP.GE.U32.AND P0, PT, R0, R9, PT ;  /* 0x000000090000720c */ /* 0x000fe40003f06070 */
[----:B------:R-:W-:Y:S02]  /*02d0*/  LOP3.LUT R0, R17, R8, RZ, 0x3c, !PT ;  /* 0x0000000811007212 */ /* 0x000fe400078e3cff */
[----:B------:R-:W-:Y:S02]  /*02e0*/  @!P1 IADD3 R7, R7, 0x1, RZ ;  /* 0x0000000107079810 */ /* 0x000fe40007ffe0ff */
[----:B------:R-:W-:Y:S02]  /*02f0*/  ISETP.GE.AND P2, PT, R0, RZ, PT ;  /* 0x000000ff0000720c */ /* 0x000fe40003f46270 */
[----:B------:R-:W-:-:S05]  /*0300*/  ISETP.NE.AND P1, PT, R8, RZ, PT ;  /* 0x000000ff0800720c */ /* 0x000fca0003f25270 */
[----:B------:R-:W-:Y:S01]  /*0310*/  @P0 IADD3 R7, R7, 0x1, RZ ;  /* 0x0000000107070810 */ /* 0x000fe20007ffe0ff */
[----:B------:R-:W-:-:S05]  /*0320*/  USHF.R.S32.HI UR19, URZ, 0x1f, UR18 ;  /* 0x0000001f3f137899 */ /* 0x000fca0008011412 */
[----:B------:R-:W-:Y:S02]  /*0330*/  @!P2 IADD3 R7, -R7, RZ, RZ ;  /* 0x000000ff0707a210 */ /* 0x000fe40007ffe1ff */
[----:B------:R-:W-:Y:S02]  /*0340*/  @!P1 LOP3.LUT R7, RZ, R8, RZ, 0x33, !PT ;  /* 0x00000008ff079212 */ /* 0x000fe400078e33ff */
[----:B------:R-:W3:Y:S01]  /*0350*/  LDC R8, c[0x0][0x214] ;  /* 0x00008500ff087b82 */ /* 0x000ee20000000800 */
[----:B--2---:R-:W-:Y:S01]  /*0360*/  ISETP.GE.AND P0, PT, R27, 0x1, PT ;  /* 0x000000011b00780c */ /* 0x004fe20003f06270 */
[----:B------:R-:W-:Y:S02]  /*0370*/  UIMAD UR6, UR19, UR10, URZ ;  /* 0x0000000a130672a4 */ /* 0x000fe4000f8e023f */
[----:B------:R-:W-:Y:S02]  /*0380*/  UIMAD.WIDE.U32 UR4, UR18, UR10, URZ ;  /* 0x0000000a120472a5 */ /* 0x000fe4000f8e003f */
[----:B------:R-:W-:-:S02]  /*0390*/  UIMAD UR8, UR19, UR12, URZ ;  /* 0x0000000c130872a4 */ /* 0x000fc4000f8e023f */
[----:B------:R-:W-:Y:S01]  /*03a0*/  UIMAD UR10, UR19, UR14, URZ ;  /* 0x0000000e130a72a4 */ /* 0x000fe2000f8e023f */
[----:B------:R-:W-:Y:S01]  /*03b0*/  SHF.R.S32.HI R3, RZ, 0x1f, R7 ;  /* 0x0000001fff037819 */ /* 0x000fe20000011407 */
[----:B------:R-:W-:Y:S02]  /*03c0*/  UIMAD UR11, UR18, UR11, UR6 ;  /* 0x0000000b120b72a4 */ /* 0x000fe4000f8e0206 */
[----:B------:R-:W-:Y:S02]  /*03d0*/  UIMAD.WIDE.U32 UR6, UR18, UR12, URZ ;  /* 0x0000000c120672a5 */ /* 0x000fe4000f8e003f */
[----:B------:R-:W-:Y:S02]  /*03e0*/  UIMAD UR12, UR18, UR13, UR8 ;  /* 0x0000000d120c72a4 */ /* 0x000fe4000f8e0208 */
[----:B------:R-:W-:Y:S02]  /*03f0*/  UIMAD.WIDE.U32 UR8, UR18, UR14, URZ ;  /* 0x0000000e120872a5 */ /* 0x000fe4000f8e003f */
[----:B------:R-:W-:Y:S01]  /*0400*/  UIMAD UR10, UR18, UR15, UR10 ;  /* 0x0000000f120a72a4 */ /* 0x000fe2000f8e020a */
[----:B-1----:R-:W-:Y:S01]  /*0410*/  IMAD R2, R3, R18, RZ ;  /* 0x0000001203027224 */ /* 0x002fe200078e02ff */
[----:B------:R-:W-:Y:S01]  /*0420*/  UIADD3 UR11, UR5, UR11, URZ ;  /* 0x0000000b050b7290 */ /* 0x000fe2000fffe03f */
[----:B0-----:R-:W-:Y:S01]  /*0430*/  IMAD R0, R16, R10, RZ ;  /* 0x0000000a10007224 */ /* 0x001fe200078e02ff */
[----:B------:R-:W-:Y:S01]  /*0440*/  UIADD3 UR10, UR9, UR10, URZ ;  /* 0x0000000a090a7290 */ /* 0x000fe2000fffe03f */
[----:B------:R-:W-:-:S02]  /*0450*/  IMAD R19, R7, R19, R2 ;  /* 0x0000001307137224 */ /* 0x000fc400078e0202 */
[----:B------:R-:W-:Y:S01]  /*0460*/  IMAD R11, R17, R11, R0 ;  /* 0x0000000b110b7224 */ /* 0x000fe200078e0200 */
[----:B----4-:R-:W-:Y:S08]  /*0470*/  @!P0 EXIT ;  /* 0x000000000000894d */ /* 0x010ff00003800000 */
[----:B------:R-:W0:Y:S01]  /*0480*/  S2R R9, SR_TID.X ;  /* 0x0000000000097919 */ /* 0x000e220000002100 */
[----:B------:R-:W-:Y:S01]  /*0490*/  UIADD3 UR7, UR7, UR12, URZ ;  /* 0x0000000c07077290 */ /* 0x000fe2000fffe03f */
[----:B------:R-:W-:Y:S01]  /*04a0*/  IMAD R0, R16, R12, RZ ;  /* 0x0000000c10007224 */ /* 0x000fe200078e02ff */
[----:B------:R-:W-:Y:S01]  /*04b0*/  UMOV UR5, UR11 ;  /* 0x0000000b00057c82 */ /* 0x000fe20008000000 */
[----:B------:R-:W-:Y:S01]  /*04c0*/  UMOV UR9, UR10 ;  /* 0x0000000a00097c82 */ /* 0x000fe20008000000 */
[----:B------:R-:W-:Y:S01]  /*04d0*/  IMAD.WIDE.U32 R2, R17, R10, UR4 ;  /* 0x0000000411027e25 */ /* 0x000fe2000f8e000a */
[----:B------:R-:W-:-:S03]  /*04e0*/  ULDC.64 UR4, c[0x0][0x230] ;  /* 0x00008c0000047ab9 */ /* 0x000fc60000000a00 */
[----:B------:R-:W-:Y:S01]  /*04f0*/  IMAD R13, R17, R13, R0 ;  /* 0x0000000d110d7224 */ /* 0x000fe200078e0200 */
[----:B------:R-:W-:Y:S01]  /*0500*/  IADD3 R0, R3, R11, RZ ;  /* 0x0000000b03007210 */ /* 0x000fe20007ffe0ff */
[----:B------:R-:W-:Y:S01]  /*0510*/  IMAD.WIDE.U32 R4, R17, R12, UR6 ;  /* 0x0000000611047e25 */ /* 0x000fe2000f8e000c */
[C---:B------:R-:W-:Y:S01]  /*0520*/  LEA R20, P0, R2.reuse, R20, 0x1 ;  /* 0x0000001402147211 */ /* 0x040fe200078008ff */
[----:B------:R-:W-:Y:S01]  /*0530*/  ULDC.64 UR6, c[0x0][0x248] ;  /* 0x0000920000067ab9 */ /* 0x000fe20000000a00 */
[----:B------:R-:W-:Y:S01]  /*0540*/  MOV R11, RZ ;  /* 0x000000ff000b7202 */ /* 0x000fe20000000f00 */
[----:B------:R-:W-:Y:S01]  /*0550*/  IMAD.WIDE.U32 R6, R7, R18, UR8 ;  /* 0x0000000807067e25 */ /* 0x000fe2000f8e0012 */
[----:B------:R-:W-:Y:S02]  /*0560*/  IADD3 R3, R5, R13, RZ ;  /* 0x0000000d05037210 */ /* 0x000fe40007ffe0ff */
[----:B------:R-:W1:Y:S01]  /*0570*/  S2R R13, SR_LANEID ;  /* 0x00000000000d7919 */ /* 0x000e620000000000 */
[----:B------:R-:W-:Y:S01]  /*0580*/  LEA.HI.X R2, R2, R21, R0, 0x1, P0 ;  /* 0x0000001502027211 */ /* 0x000fe200000f0c00 */
[----:B---3--:R-:W-:Y:S01]  /*0590*/  IMAD R0, R8, UR18, R17 ;  /* 0x0000001208007c24 */ /* 0x008fe2000f8e0211 */
[----:B------:R-:W-:Y:S01]  /*05a0*/  LEA R5, P0, R4, R22, 0x1 ;  /* 0x0000001604057211 */ /* 0x000fe200078008ff */
[----:B------:R-:W-:Y:S01]  /*05b0*/  IMAD.WIDE.U32 R34, R17, UR4, RZ ;  /* 0x0000000411227c25 */ /* 0x000fe2000f8e00ff */
[----:B------:R-:W-:-:S02]  /*05c0*/  LEA R18, P1, R6, R24, 0x1 ;  /* 0x0000001806127211 */ /* 0x000fc400078208ff */
[----:B------:R-:W-:Y:S01]  /*05d0*/  IADD3 R19, R7, R19, RZ ;  /* 0x0000001307137210 */ /* 0x000fe20007ffe0ff */
[----:B------:R-:W-:Y:S01]  /*05e0*/  IMAD R0, R0, R27, RZ ;  /* 0x0000001b00007224 */ /* 0x000fe200078e02ff */
[----:B------:R-:W-:Y:S01]  /*05f0*/  LEA.HI.X R3, R4, R23, R3, 0x1, P0 ;  /* 0x0000001704037211 */ /* 0x000fe200000f0c03 */
[----:B------:R-:W-:Y:S01]  /*0600*/  IMAD R4, R16, UR4, RZ ;  /* 0x0000000410047c24 */ /* 0x000fe2000f8e02ff */
[----:B------:R-:W-:Y:S01]  /*0610*/  LEA.HI.X R19, R6, R25, R19, 0x1, P1 ;  /* 0x0000001906137211 */ /* 0x000fe200008f0c13 */
[----:B------:R-:W-:Y:S01]  /*0620*/  IMAD R6, R16, UR6, RZ ;  /* 0x0000000610067c24 */ /* 0x000fe2000f8e02ff */
[----:B------:R-:W-:Y:S01]  /*0630*/  ULDC UR4, c[0x0][0x21c] ;  /* 0x0000870000047ab9 */ /* 0x000fe20000000800 */
[C---:B------:R-:W-:Y:S01]  /*0640*/  IMAD R7, R17.reuse, UR5, R4 ;  /* 0x0000000511077c24 */ /* 0x040fe2000f8e0204 */
[----:B0-----:R-:W-:Y:S01]  /*0650*/  SHF.R.S32.HI R10, RZ, 0x1f, R9 ;  /* 0x0000001fff0a7819 */ /* 0x001fe20000011409 */
[C---:B------:R-:W-:Y:S01]  /*0660*/  IMAD R21, R17.reuse, UR7, R6 ;  /* 0x0000000711157c24 */ /* 0x040fe2000f8e0206 */
[----:B------:R-:W-:Y:S01]  /*0670*/  MOV R4, R2 ;  /* 0x0000000200047202 */ /* 0x000fe20000000f00 */
[----:B------:R-:W-:Y:S01]  /*0680*/  IMAD.WIDE.U32 R30, R17, UR6, RZ ;  /* 0x00000006111e7c25 */ /* 0x000fe2000f8e00ff */
[----:B------:R-:W-:-:S02]  /*0690*/  SHF.L.U64.HI R10, R9, 0x4, R10 ;  /* 0x00000004090a7819 */ /* 0x000fc4000001020a */
[----:B------:R-:W-:Y:S01]  /*06a0*/  IADD3 R8, R35, R7, RZ ;  /* 0x0000000723087210 */ /* 0x000fe20007ffe0ff */
[----:B------:R-:W-:Y:S01]  /*06b0*/  IMAD R12, R0, UR4, RZ ;  /* 0x00000004000c7c24 */ /* 0x000fe2000f8e02ff */
[----:B------:R-:W-:Y:S02]  /*06c0*/  SHF.L.U32 R9, R9, 0x4, RZ ;  /* 0x0000000409097819 */ /* 0x000fe400000006ff */
[----:B------:R-:W-:Y:S02]  /*06d0*/  IADD3 R7, R31, R21, RZ ;  /* 0x000000151f077210 */ /* 0x000fe40007ffe0ff */
[----:B------:R-:W-:Y:S02]  /*06e0*/  MOV R6, R20 ;  /* 0x0000001400067202 */ /* 0x000fe40000000f00 */
[----:B------:R-:W-:Y:S02]  /*06f0*/  MOV R2, R18 ;  /* 0x0000001200027202 */ /* 0x000fe40000000f00 */
[----:B------:R-:W-:-:S07]  /*0700*/  MOV R0, R19 ;  /* 0x0000001300007202 */ /* 0x000fce0000000f00 */
.L_x_4808:
[----:B------:R-:W-:Y:S01]  /*0710*/  BAR.SYNC.DEFER_BLOCKING 0x0 ;  /* 0x0000000000007b1d */ /* 0x000fe20000010000 */
[----:B------:R-:W-:-:S04]  /*0720*/  IADD3 R24, P0, R5, R9, RZ ;  /* 0x0000000905187210 */ /* 0x000fc80007f1e0ff */
[----:B------:R-:W-:-:S03]  /*0730*/  IADD3.X R25, R3, R10, RZ, P0, !PT ;  /* 0x0000000a03197210 */ /* 0x000fc600007fe4ff */
[----:B0--3--:R-:W0:Y:S03]  /*0740*/  LDC R18, c[0x0][0x21c] ;  /* 0x00008700ff127b82 */ /* 0x009e260000000800 */
[----:B--2---:R-:W2:Y:S01]  /*0750*/  LDG.E.128 R24, desc[UR16][R24.64] ;  /* 0x0000001018187981 */ /* 0x004ea2000c1e1d00 */
[----:B------:R-:W-:-:S04]  /*0760*/  IADD3 R20, P0, R6, R9, RZ ;  /* 0x0000000906147210 */ /* 0x000fc80007f1e0ff */
[----:B------:R-:W-:-:S06]  /*0770*/  IADD3.X R21, R4, R10, RZ, P0, !PT ;  /* 0x0000000a04157210 */ /* 0x000fcc00007fe4ff */
[----:B-----5:R-:W5:Y:S01]  /*0780*/  LDG.E.128 R20, desc[UR16][R20.64] ;  /* 0x0000001014147981 */ /* 0x020f62000c1e1d00 */
[----:B0-----:R-:W-:Y:S01]  /*0790*/  ISETP.GE.AND P6, PT, R18, 0x1, PT ;  /* 0x000000011200780c */ /* 0x001fe20003fc6270 */
[----:B------:R-:W-:Y:S01]  /*07a0*/  ULDC.U8 UR4, c[0x0][0x22e] ;  /* 0x00008b8000047ab9 */ /* 0x000fe20000000000 */
[----:B------:R-:W-:Y:S01]  /*07b0*/  BSSY B0, `(.L_x_4788) ;  /* 0x000003d000007945 */ /* 0x000fe20003800000 */
        /* <DEDUP_REMOVED lines=9> */
[----:B------:R-:W-:Y:S01]  /*0850*/  FADD.FTZ R24, R25, R14 ;  /* 0x0000000e19187221 */ /* 0x000fe20000010000 */
[----:B------:R-:W-:Y:S02]  /*0860*/  ISETP.EQ.OR P4, PT, RZ, UR4, P4 ;  /* 0x00000004ff007c0c */ /* 0x000fe4000a782670 */
[----:B------:R-:W-:Y:S01]  /*0870*/  PRMT R36, R26, 0x7632, R36 ;  /* 0x000076321a247816 */ /* 0x000fe20000000024 */
[----:B------:R-:W-:Y:S01]  /*0880*/  FADD.FTZ R26, R29, R14 ;  /* 0x0000000e1d1a7221 */ /* 0x000fe20000010000 */
[----:B------:R-:W-:-:S02]  /*0890*/  SHF.L.U32 R37, R27, 0x10, RZ ;  /* 0x000000101b257819 */ /* 0x000fc400000006ff */
[----:B------:R-:W-:Y:S02]  /*08a0*/  SHF.L.U32 R33, R32, 0x10, RZ ;  /* 0x0000001020217819 */ /* 0x000fe400000006ff */
[----:B------:R-:W-:Y:S01]  /*08b0*/  SHF.L.U32 R29, R36, 0x10, RZ ;  /* 0x00000010241d7819 */ /* 0x000fe200000006ff */
[--C-:B------:R-:W-:Y:S01]  /*08c0*/  FADD.FTZ R25, R37, R14.reuse ;  /* 0x0000000e25197221 */ /* 0x100fe20000010000 */
[----:B------:R-:W-:Y:S01]  /*08d0*/  FSETP.GTU.FTZ.AND P2, PT, R19, 20, PT ;  /* 0x41a000001300780b */ /* 0x000fe20003f5c000 */
[----:B------:R-:W-:Y:S01]  /*08e0*/  FADD.FTZ R28, R33, R14 ;  /* 0x0000000e211c7221 */ /* 0x000fe20000010000 */
        /* <DEDUP_REMOVED lines=41> */
.L_x_4789:
[----:B------:R-:W-:Y:S05]  /*0b80*/  BSYNC B0 ;  /* 0x0000000000007941 */ /* 0x000fea0003800000 */
.L_x_4788:
        /* <DEDUP_REMOVED lines=40> */
.L_x_4791:
[----:B------:R-:W-:Y:S05]  /*0e10*/  BSYNC B0 ;  /* 0x0000000000007941 */ /* 0x000fea0003800000 */
.L_x_4790:
        /* <DEDUP_REMOVED lines=44> */
.L_x_4793:
[----:B------:R-:W-:Y:S05]  /*10e0*/  BSYNC B0 ;  /* 0x0000000000007941 */ /* 0x000fea0003800000 */
.L_x_4792:
        /* <DEDUP_REMOVED lines=33> */
.L_x_4795:
[----:B------:R-:W-:Y:S05]  /*1300*/  BSYNC B0 ;  /* 0x0000000000007941 */ /* 0x000fea0003800000 */
.L_x_4794:
        /* <DEDUP_REMOVED lines=33> */
.L_x_4797:
[----:B------:R-:W-:Y:S05]  /*1520*/  BSYNC B0 ;  /* 0x0000000000007941 */ /* 0x000fea0003800000 */
.L_x_4796:
        /* <DEDUP_REMOVED lines=33> */
.L_x_4799:
[----:B------:R-:W-:Y:S05]  /*1740*/  BSYNC B0 ;  /* 0x0000000000007941 */ /* 0x000fea0003800000 */
.L_x_4798:
        /* <DEDUP_REMOVED lines=33> */
.L_x_4801:
[----:B------:R-:W-:Y:S05]  /*1960*/  BSYNC B0 ;  /* 0x0000000000007941 */ /* 0x000fea0003800000 */
.L_x_4800:
        /* <DEDUP_REMOVED lines=33> */
.L_x_4803:
[----:B------:R-:W-:Y:S05]  /*1b80*/  BSYNC B0 ;  /* 0x0000000000007941 */ /* 0x000fea0003800000 */
.L_x_4802:
        /* <DEDUP_REMOVED lines=19> */
[----:B------:R-:W0:Y:S01]  /*1cc0*/  S2R R61, SR_TID.X ;  /* 0x00000000003d7919 */ /* 0x000e220000002100 */
[----:B------:R-:W2:Y:S01]  /*1cd0*/  LDC R62, c[0x0][0x21c] ;  /* 0x00008700ff3e7b82 */ /* 0x000ea20000000800 */
[----:B------:R-:W-:Y:S01]  /*1ce0*/  FMUL.FTZ R63, R20, R33 ;  /* 0x00000021143f7220 */ /* 0x000fe20000410000 */
[----:B------:R-:W-:Y:S01]  /*1cf0*/  MOV R64, RZ ;  /* 0x000000ff00407202 */ /* 0x000fe20000000f00 */
[----:B------:R-:W-:Y:S01]  /*1d00*/  ULDC UR10, c[0x0][0x21c] ;  /* 0x00008700000a7ab9 */ /* 0x000fe20000000800 */
[----:B------:R-:W-:Y:S01]  /*1d10*/  ULDC.64 UR4, c[0x0][0x238] ;  /* 0x00008e0000047ab9 */ /* 0x000fe20000000a00 */
[----:B------:R-:W-:Y:S01]  /*1d20*/  ULDC.64 UR6, c[0x0][0x270] ;  /* 0x00009c0000067ab9 */ /* 0x000fe20000000a00 */
[----:B------:R-:W-:Y:S02]  /*1d30*/  ULDC.64 UR8, c[0x0][0x250] ;  /* 0x0000940000087ab9 */ /* 0x000fe40000000a00 */
[----:B------:R-:W3:Y:S08]  /*1d40*/  LDC.64 R38, c[0x0][0x2d0] ;  /* 0x0000b400ff267b82 */ /* 0x000ef00000000a00 */
[----:B------:R-:W4:Y:S08]  /*1d50*/  LDC.64 R40, c[0x0][0x2d8] ;  /* 0x0000b600ff287b82 */ /* 0x000f300000000a00 */
[----:B------:R-:W1:Y:S01]  /*1d60*/  LDC.64 R42, c[0x0][0x310] ;  /* 0x0000c400ff2a7b82 */ /* 0x000e620000000a00 */
[----:B0-----:R-:W-:-:S04]  /*1d70*/  LOP3.LUT P0, RZ, R61, 0x1f, RZ, 0xc0, !PT ;  /* 0x0000001f3dff7812 */ /* 0x001fc8000780c0ff */
[----:B------:R-:W-:-:S13]  /*1d80*/  ISETP.EQ.OR P0, PT, R11, RZ, P0 ;  /* 0x000000ff0b00720c */ /* 0x000fda0000702670 */
.L_x_4807:
[----:B------:R-:W-:Y:S02]  /*1d90*/  SHF.R.S32.HI R44, RZ, 0x1f, R64 ;  /* 0x0000001fff2c7819 */ /* 0x000fe40000011440 */
[----:B------:R-:W-:Y:S02]  /*1da0*/  MOV R20, R34 ;  /* 0x0000002200147202 */ /* 0x000fe40000000f00 */
[----:B------:R-:W-:Y:S01]  /*1db0*/  MOV R21, R8 ;  /* 0x0000000800157202 */ /* 0x000fe20000000f00 */
[----:B------:R-:W-:Y:S02]  /*1dc0*/  IMAD R45, R44, UR4, RZ ;  /* 0x000000042c2d7c24 */ /* 0x000fe4000f8e02ff */
[----:B------:R-:W-:-:S04]  /*1dd0*/  IMAD.WIDE.U32 R22, R64, UR4, R20 ;  /* 0x0000000440167c25 */ /* 0x000fc8000f8e0014 */
[----:B------:R-:W-:Y:S01]  /*1de0*/  IMAD R21, R64, UR5, R45 ;  /* 0x0000000540157c24 */ /* 0x000fe2000f8e022d */
[----:B---3--:R-:W-:-:S04]  /*1df0*/  LEA R20, P1, R22, R38, 0x2 ;  /* 0x0000002616147211 */ /* 0x008fc800078210ff */
[----:B------:R-:W-:-:S04]  /*1e00*/  IADD3 R21, R23, R21, RZ ;  /* 0x0000001517157210 */ /* 0x000fc80007ffe0ff */
[----:B------:R-:W-:-:S05]  /*1e10*/  LEA.HI.X R21, R22, R39, R21, 0x2, P1 ;  /* 0x0000002716157211 */ /* 0x000fca00008f1415 */
[----:B0-----:R0:W3:Y:S01]  /*1e20*/  LDG.E R46, desc[UR16][R20.64] ;  /* 0x00000010142e7981 */ /* 0x0010e2000c1e1900 */
[----:B------:R-:W-:Y:S02]  /*1e30*/  IMAD R45, R44, UR6, RZ ;  /* 0x000000062c2d7c24 */ /* 0x000fe4000f8e02ff */
[----:B------:R-:W-:-:S04]  /*1e40*/  IMAD.WIDE.U32 R22, R64, UR6, RZ ;  /* 0x0000000640167c25 */ /* 0x000fc8000f8e00ff */
[----:B------:R-:W-:Y:S01]  /*1e50*/  IMAD R45, R64, UR7, R45 ;  /* 0x00000007402d7c24 */ /* 0x000fe2000f8e022d */
[----:B------:R-:W-:Y:S01]  /*1e60*/  LEA R48, P1, R22, R2, 0x1 ;  /* 0x0000000216307211 */ /* 0x000fe200078208ff */
[----:B------:R-:W-:Y:S02]  /*1e70*/  IMAD R47, R44, UR8, RZ ;  /* 0x000000082c2f7c24 */ /* 0x000fe4000f8e02ff */
[----:B------:R-:W-:Y:S01]  /*1e80*/  IMAD.IADD R23, R23, 0x1, R45 ;  /* 0x0000000117177824 */ /* 0x000fe200078e022d */
[----:B0-----:R-:W-:-:S04]  /*1e90*/  IADD3 R20, P2, R48, R9, RZ ;  /* 0x0000000930147210 */ /* 0x001fc80007f5e0ff */
[----:B------:R-:W-:Y:S02]  /*1ea0*/  LEA.HI.X R23, R22, R0, R23, 0x1, P1 ;  /* 0x0000000016177211 */ /* 0x000fe400008f0c17 */
[----:B------:R-:W-:Y:S02]  /*1eb0*/  MOV R22, R30 ;  /* 0x0000001e00167202 */ /* 0x000fe40000000f00 */
[----:B------:R-:W-:Y:S02]  /*1ec0*/  IADD3.X R21, R23, R10, RZ, P2, !PT ;  /* 0x0000000a17157210 */ /* 0x000fe400017fe4ff */
[----:B------:R-:W-:Y:S01]  /*1ed0*/  MOV R23, R7 ;  /* 0x0000000700177202 */ /* 0x000fe20000000f00 */
[C---:B------:R-:W-:Y:S02]  /*1ee0*/  IMAD R47, R64.reuse, UR9, R47 ;  /* 0x00000009402f7c24 */ /* 0x040fe4000f8e022f */
[----:B------:R-:W-:-:S03]  /*1ef0*/  IMAD.WIDE.U32 R44, R64, UR8, R22 ;  /* 0x00000008402c7c25 */ /* 0x000fc6000f8e0016 */
[----:B------:R-:W5:Y:S01]  /*1f00*/  LDG.E.128 R20, desc[UR16][R20.64] ;  /* 0x0000001014147981 */ /* 0x000f62000c1e1d00 */
[----:B----4-:R-:W-:Y:S02]  /*1f10*/  LEA R74, P1, R44, R40, 0x2 ;  /* 0x000000282c4a7211 */ /* 0x010fe400078210ff */
[----:B------:R-:W-:-:S04]  /*1f20*/  IADD3 R45, R45, R47, RZ ;  /* 0x0000002f2d2d7210 */ /* 0x000fc80007ffe0ff */
[----:B------:R-:W-:-:S05]  /*1f30*/  LEA.HI.X R75, R44, R41, R45, 0x2, P1 ;  /* 0x000000292c4b7211 */ /* 0x000fca00008f142d */
[----:B------:R-:W4:Y:S01]  /*1f40*/  LDG.E R74, desc[UR16][R74.64] ;  /* 0x000000104a4a7981 */ /* 0x000f22000c1e1900 */
[C---:B-1----:R-:W-:Y:S01]  /*1f50*/  ISETP.GE.AND P1, PT, R13.reuse, 0x1, PT ;  /* 0x000000010d00780c */ /* 0x042fe20003f26270 */
[----:B------:R-:W-:Y:S01]  /*1f60*/  BSSY B0, `(.L_x_4805) ;  /* 0x0000073000007945 */ /* 0x000fe20003800000 */
[----:B------:R-:W-:Y:S01]  /*1f70*/  MOV R68, 0x400 ;  /* 0x0000040000447802 */ /* 0x000fe20000000f00 */
[----:B------:R-:W0:Y:S01]  /*1f80*/  S2R R77, SR_CgaCtaId ;  /* 0x00000000004d7919 */ /* 0x000e220000008800 */
[C---:B------:R-:W-:Y:S02]  /*1f90*/  ISETP.NE.AND P2, PT, R13.reuse, 0x1f, PT ;  /* 0x0000001f0d00780c */ /* 0x040fe40003f45270 */
[----:B------:R-:W-:Y:S02]  /*1fa0*/  ISETP.NE.AND P3, PT, R13, RZ, PT ;  /* 0x000000ff0d00720c */ /* 0x000fe40003f65270 */
[----:B0-----:R-:W-:-:S04]  /*1fb0*/  LEA R68, R77, R68, 0x18 ;  /* 0x000000444d447211 */ /* 0x001fc800078ec0ff */
[----:B------:R-:W-:Y:S01]  /*1fc0*/  @!P0 LEA R48, R64, R68, 0x3 ;  /* 0x0000004440308211 */ /* 0x000fe200078e18ff */
        /* <DEDUP_REMOVED lines=9> */
[----:B------:R-:W-:-:S06]  /*2060*/  FMUL.FTZ R67, R46, R33 ;  /* 0x000000212e437220 */ /* 0x000fcc0000410000 */
[----:B------:R-:W1:Y:S08]  /*2070*/  MUFU.EX2 R71, R71 ;  /* 0x0000004700477308 */ /* 0x000e700000000800 */
[----:B------:R-:W3:Y:S01]  /*2080*/  MUFU.EX2 R72, R72 ;  /* 0x0000004800487308 */ /* 0x000ee20000000800 */
[----:B0-----:R-:W-:Y:S01]  /*2090*/  FFMA.FTZ R45, R54, R70, R55 ;  /* 0x00000046362d7223 */ /* 0x001fe20000010037 */
[----:B-----5:R-:W-:-:S02]  /*20a0*/  PRMT R77, R23, 0x7632, R77 ;  /* 0x00007632174d7816 */ /* 0x020fc4000000004d */
[----:B------:R-:W-:Y:S02]  /*20b0*/  SHF.L.U32 R23, R23, 0x10, RZ ;  /* 0x0000001017177819 */ /* 0x000fe400000006ff */
[----:B------:R-:W-:Y:S02]  /*20c0*/  SHF.L.U32 R77, R77, 0x10, RZ ;  /* 0x000000104d4d7819 */ /* 0x000fe400000006ff */
[----:B------:R-:W0:Y:S01]  /*20d0*/  MUFU.EX2 R73, R73 ;  /* 0x0000004900497308 */ /* 0x000e220000000800 */
[----:B-1----:R-:W-:-:S07]  /*20e0*/  FMUL.FTZ R47, R71, R70 ;  /* 0x00000046472f7220 */ /* 0x002fce0000410000 */
[----:B------:R-:W1:Y:S01]  /*20f0*/  MUFU.EX2 R69, R69 ;  /* 0x0000004500457308 */ /* 0x000e620000000800 */
[C---:B---3--:R-:W-:Y:S01]  /*2100*/  FFMA.FTZ R46, R72.reuse, R45, R56 ;  /* 0x0000002d482e7223 */ /* 0x048fe20000010038 */
[----:B------:R-:W-:Y:S01]  /*2110*/  FMUL.FTZ R44, R72, R47 ;  /* 0x0000002f482c7220 */ /* 0x000fe20000410000 */
[-C--:B----4-:R-:W-:Y:S01]  /*2120*/  FMUL.FTZ R23, R23, R74.reuse ;  /* 0x0000004a17177220 */ /* 0x090fe20000410000 */
[----:B------:R-:W-:-:S04]  /*2130*/  FMUL.FTZ R77, R77, R74 ;  /* 0x0000004a4d4d7220 */ /* 0x000fc80000410000 */
[----:B------:R-:W3:Y:S01]  /*2140*/  MUFU.EX2 R65, R65 ;  /* 0x0000004100417308 */ /* 0x000ee20000000800 */
[C---:B0-----:R-:W-:Y:S01]  /*2150*/  FFMA.FTZ R46, R73.reuse, R46, R57 ;  /* 0x0000002e492e7223 */ /* 0x041fe20000010039 */
[----:B------:R-:W-:-:S06]  /*2160*/  FMUL.FTZ R44, R73, R44 ;  /* 0x0000002c492c7220 */ /* 0x000fcc0000410000 */
[----:B------:R-:W0:Y:S01]  /*2170*/  MUFU.EX2 R66, R66 ;  /* 0x0000004200427308 */ /* 0x000e220000000800 */
[C---:B-1----:R-:W-:Y:S01]  /*2180*/  FFMA.FTZ R46, R69.reuse, R46, R58 ;  /* 0x0000002e452e7223 */ /* 0x042fe2000001003a */
[----:B------:R-:W-:-:S06]  /*2190*/  FMUL.FTZ R44, R69, R44 ;  /* 0x0000002c452c7220 */ /* 0x000fcc0000410000 */
[----:B------:R-:W1:Y:S01]  /*21a0*/  MUFU.EX2 R67, R67 ;  /* 0x0000004300437308 */ /* 0x000e620000000800 */
[C---:B---3--:R-:W-:Y:S01]  /*21b0*/  FFMA.FTZ R47, R65.reuse, R46, R59 ;  /* 0x0000002e412f7223 */ /* 0x048fe2000001003b */
[----:B------:R-:W-:-:S03]  /*21c0*/  FMUL.FTZ R45, R65, R44 ;  /* 0x0000002c412d7220 */ /* 0x000fc60000410000 */
[C---:B0-----:R-:W-:Y:S01]  /*21d0*/  FFMA.FTZ R46, R66.reuse, R47, R60 ;  /* 0x0000002f422e7223 */ /* 0x041fe2000001003c */
        /* <DEDUP_REMOVED lines=19> */
[----:B------:R-:W-:Y:S01]  /*2310*/  ISETP.GE.AND P1, PT, R13, 0x8, PT ;  /* 0x000000080d00780c */ /* 0x000fe20003f26270 */
[----:B------:R-:W-:Y:S02]  /*2320*/  HFMA2.MMA R47, -RZ, RZ, 0, 0 ;  /* 0x00000000ff2f7435 */ /* 0x000fe400000001ff */
[----:B------:R-:W1:Y:S08]  /*2330*/  SHFL.UP PT, R49, R44, 0x8, RZ ;  /* 0x050000002c317989 */ /* 0x000e7000000e00ff */
[----:B------:R-:W-:Y:S02]  /*2340*/  @!P0 LDS.64 R46, [R48+0x240] ;  /* 0x00024000302e8984 */ /* 0x000fe40000000a00 */
[C---:B0-----:R-:W-:Y:S01]  /*2350*/  @P1 FFMA.FTZ R45, R44.reuse, R75, R45 ;  /* 0x0000004b2c2d1223 */ /* 0x041fe2000001002d */
[----:B-1----:R-:W-:-:S04]  /*2360*/  @P1 FMUL.FTZ R44, R44, R49 ;  /* 0x000000312c2c1220 */ /* 0x002fc80000410000 */
[----:B------:R-:W0:Y:S01]  /*2370*/  SHFL.UP PT, R75, R45, 0x10, RZ ;  /* 0x060000002d4b7989 */ /* 0x000e2200000e00ff */
[----:B------:R-:W-:-:S03]  /*2380*/  ISETP.GE.AND P1, PT, R13, 0x10, PT ;  /* 0x000000100d00780c */ /* 0x000fc60003f26270 */
[----:B------:R-:W1:Y:S10]  /*2390*/  SHFL.UP PT, R49, R44, 0x10, RZ ;  /* 0x060000002c317989 */ /* 0x000e7400000e00ff */
[C---:B0-----:R-:W-:Y:S01]  /*23a0*/  @P1 FFMA.FTZ R45, R44.reuse, R75, R45 ;  /* 0x0000004b2c2d1223 */ /* 0x041fe2000001002d */
[----:B-1----:R-:W-:Y:S01]  /*23b0*/  @P1 FMUL.FTZ R44, R44, R49 ;  /* 0x000000312c2c1220 */ /* 0x002fe20000410000 */
[----:B------:R-:W-:-:S04]  /*23c0*/  ISETP.NE.AND P1, PT, R61, RZ, PT ;  /* 0x000000ff3d00720c */ /* 0x000fc80003f25270 */
[----:B------:R-:W-:Y:S01]  /*23d0*/  @!P2 STS.64 [R68+0x220], R44 ;  /* 0x0002202c4400a388 */ /* 0x000fe20000000a00 */
[----:B------:R-:W-:Y:S06]  /*23e0*/  BAR.SYNC.DEFER_BLOCKING 0x0 ;  /* 0x0000000000007b1d */ /* 0x000fec0000010000 */
[----:B------:R-:W0:Y:S04]  /*23f0*/  SHFL.UP PT, R45, R45, 0x1, RZ ;  /* 0x042000002d2d7989 */ /* 0x000e2800000e00ff */
[----:B------:R1:W3:Y:S02]  /*2400*/  SHFL.UP PT, R76, R44, 0x1, RZ ;  /* 0x042000002c4c7989 */ /* 0x0002e400000e00ff */
[----:B-1----:R-:W-:-:S02]  /*2410*/  PRMT R44, R20, 0x7632, R44 ;  /* 0x00007632142c7816 */ /* 0x002fc4000000002c */
[----:B------:R-:W-:Y:S01]  /*2420*/  SHF.L.U32 R20, R20, 0x10, RZ ;  /* 0x0000001014147819 */ /* 0x000fe200000006ff */
[----:B------:R-:W-:Y:S01]  /*2430*/  @!P3 STS.64 [R68+0x230], R46 ;  /* 0x0002302e4400b388 */ /* 0x000fe20000000a00 */
[----:B------:R-:W-:-:S03]  /*2440*/  SHF.L.U32 R44, R44, 0x10, RZ ;  /* 0x000000102c2c7819 */ /* 0x000fc600000006ff */
[-C--:B------:R-:W-:Y:S01]  /*2450*/  FMUL.FTZ R20, R20, R74.reuse ;  /* 0x0000004a14147220 */ /* 0x080fe20000410000 */
[----:B------:R-:W1:Y:S01]  /*2460*/  LDS.64 R48, [R68+0x220] ;  /* 0x0002200044307984 */ /* 0x000e620000000a00 */
[----:B------:R-:W-:Y:S01]  /*2470*/  FMUL.FTZ R44, R44, R74 ;  /* 0x0000004a2c2c7220 */ /* 0x000fe20000410000 */
[----:B------:R-:W-:Y:S01]  /*2480*/  BAR.SYNC.DEFER_BLOCKING 0x0 ;  /* 0x0000000000007b1d */ /* 0x000fe20000010000 */
[----:B0-----:R-:W-:Y:S02]  /*2490*/  @!P3 MOV R45, R47 ;  /* 0x0000002f002db202 */ /* 0x001fe40000000f00 */
[----:B---3--:R-:W-:-:S03]  /*24a0*/  @!P3 MOV R76, R46 ;  /* 0x0000002e004cb202 */ /* 0x008fc60000000f00 */
[----:B------:R-:W0:Y:S01]  /*24b0*/  LDS R75, [R68+0x234] ;  /* 0x00023400444b7984 */ /* 0x000e220000000800 */
[C---:B-1----:R-:W-:Y:S01]  /*24c0*/  FFMA.FTZ R49, R48.reuse, R47, R49 ;  /* 0x0000002f30317223 */ /* 0x042fe20000010031 */
[----:B------:R-:W-:Y:S01]  /*24d0*/  FMUL.FTZ R48, R48, R46 ;  /* 0x0000002e30307220 */ /* 0x000fe20000410000 */
[----:B0-----:R-:W-:Y:S01]  /*24e0*/  @P1 FFMA.FTZ R45, R75, R76, R45 ;  /* 0x0000004c4b2d1223 */ /* 0x001fe2000001002d */
[----:B------:R-:W-:Y:S02]  /*24f0*/  ISETP.NE.AND P1, PT, R61, RZ, PT ;  /* 0x000000ff3d00720c */ /* 0x000fe40003f25270 */
[----:B------:R-:W-:Y:S01]  /*2500*/  PRMT R75, R21, 0x7632, R75 ;  /* 0x00007632154b7816 */ /* 0x000fe2000000004b */
[----:B------:R-:W-:Y:S01]  /*2510*/  FFMA.FTZ R45, R71, R45, R54 ;  /* 0x0000002d472d7223 */ /* 0x000fe20000010036 */
[----:B------:R-:W-:Y:S02]  /*2520*/  PRMT R76, R22, 0x7632, R76 ;  /* 0x00007632164c7816 */ /* 0x000fe4000000004c */
[----:B------:R-:W-:Y:S01]  /*2530*/  SHF.L.U32 R21, R21, 0x10, RZ ;  /* 0x0000001015157819 */ /* 0x000fe200000006ff */
[----:B------:R-:W-:Y:S01]  /*2540*/  FFMA.FTZ R70, R70, R45, R55 ;  /* 0x0000002d46467223 */ /* 0x000fe20000010037 */
[----:B------:R-:W-:-:S02]  /*2550*/  SHF.L.U32 R22, R22, 0x10, RZ ;  /* 0x0000001016167819 */ /* 0x000fc400000006ff */
[----:B------:R-:W-:Y:S01]  /*2560*/  SHF.L.U32 R75, R75, 0x10, RZ ;  /* 0x000000104b4b7819 */ /* 0x000fe200000006ff */
[----:B------:R-:W-:Y:S01]  /*2570*/  FFMA.FTZ R72, R72, R70, R56 ;  /* 0x0000004648487223 */ /* 0x000fe20000010038 */
[----:B------:R-:W-:Y:S01]  /*2580*/  SHF.L.U32 R76, R76, 0x10, RZ ;  /* 0x000000104c4c7819 */ /* 0x000fe200000006ff */
[-C--:B------:R-:W-:Y:S01]  /*2590*/  FMUL.FTZ R21, R21, R74.reuse ;  /* 0x0000004a15157220 */ /* 0x080fe20000410000 */
[----:B------:R-:W-:Y:S01]  /*25a0*/  FMUL.FTZ R22, R22, R74 ;  /* 0x0000004a16167220 */ /* 0x000fe20000410000 */
[----:B------:R-:W-:Y:S01]  /*25b0*/  FFMA.FTZ R73, R73, R72, R57 ;  /* 0x0000004849497223 */ /* 0x000fe20000010039 */
[-C--:B------:R-:W-:Y:S01]  /*25c0*/  FMUL.FTZ R75, R75, R74.reuse ;  /* 0x0000004a4b4b7220 */ /* 0x080fe20000410000 */
[----:B------:R-:W-:Y:S02]  /*25d0*/  FMUL.FTZ R76, R76, R74 ;  /* 0x0000004a4c4c7220 */ /* 0x000fe40000410000 */
[----:B------:R-:W-:Y:S01]  /*25e0*/  FFMA.FTZ R74, R69, R73, R58 ;  /* 0x00000049454a7223 */ /* 0x000fe2000001003a */
[----:B------:R-:W-:Y:S06]  /*25f0*/  @P1 BRA `(.L_x_4806) ;  /* 0x0000000000241947 */ /* 0x000fec0003800000 */
[----:B--2---:R-:W-:Y:S01]  /*2600*/  IMAD R47, R11, R62, R64 ;  /* 0x0000003e0b2f7224 */ /* 0x004fe200078e0240 */
        /* <DEDUP_REMOVED lines=8> */
.L_x_4806:
[----:B------:R-:W-:Y:S05]  /*2690*/  BSYNC B0 ;  /* 0x0000000000007941 */ /* 0x000fea0003800000 */
.L_x_4805:
        /* <DEDUP_REMOVED lines=11> */
[----:B------:R-:W-:-:S02]  /*2750*/  FFMA.FTZ R52, R66, R23, R52 ;  /* 0x0000001742347223 */ /* 0x000fc40000010034 */
[----:B------:R-:W-:-:S04]  /*2760*/  FFMA.FTZ R53, R20, R77, R53 ;  /* 0x0000004d14357223 */ /* 0x000fc80000010035 */
[----:B------:R-:W-:Y:S05]  /*2770*/  @!P1 BRA `(.L_x_4807) ;  /* 0xfffffff400849947 */ /* 0x000fea000383ffff */
.L_x_4804:
[----:B------:R-:W3:Y:S01]  /*2780*/  LDC.64 R24, c[0x0][0x2b0] ;  /* 0x0000ac00ff187b82 */ /* 0x000ee20000000a00 */
[C---:B------:R-:W-:Y:S01]  /*2790*/  SHF.L.U32 R20, R11.reuse, 0x8, RZ ;  /* 0x000000080b147819 */ /* 0x040fe200000006ff */
[----:B------:R-:W-:Y:S01]  /*27a0*/  ULDC.64 UR4, c[0x0][0x2b8] ;  /* 0x0000ae0000047ab9 */ /* 0x000fe20000000a00 */
[----:B------:R-:W-:Y:S02]  /*27b0*/  IADD3 R11, R11, 0x1, RZ ;  /* 0x000000010b0b7810 */ /* 0x000fe40007ffe0ff */
[----:B------:R-:W-:-:S03]  /*27c0*/  SHF.R.S32.HI R21, RZ, 0x1f, R20 ;  /* 0x0000001fff157819 */ /* 0x000fc60000011414 */
[----:B------:R-:W-:Y:S01]  /*27d0*/  BAR.SYNC.DEFER_BLOCKING 0x0 ;  /* 0x0000000000007b1d */ /* 0x000fe20000010000 */
[----:B------:R-:W-:Y:S02]  /*27e0*/  IADD3 R2, P1, R2, 0x200, RZ ;  /* 0x0000020002027810 */ /* 0x000fe40007f3e0ff */
[----:B------:R-:W-:Y:S02]  /*27f0*/  IADD3 R6, P2, R6, 0x200, RZ ;  /* 0x0000020006067810 */ /* 0x000fe40007f5e0ff */
[----:B------:R-:W-:-:S03]  /*2800*/  IADD3 R5, P3, R5, 0x200, RZ ;  /* 0x0000020005057810 */ /* 0x000fc60007f7e0ff */
[----:B------:R-:W4:Y:S01]  /*2810*/  LDC.64 R18, c[0x0][0x308] ;  /* 0x0000c200ff127b82 */ /* 0x000f220000000a00 */
[----:B------:R-:W-:Y:S02]  /*2820*/  IADD3.X R0, RZ, R0, RZ, P1, !PT ;  /* 0x00000000ff007210 */ /* 0x000fe40000ffe4ff */
[----:B------:R-:W-:Y:S02]  /*2830*/  IADD3.X R4, RZ, R4, RZ, P2, !PT ;  /* 0x00000004ff047210 */ /* 0x000fe400017fe4ff */
[----:B------:R-:W-:Y:S01]  /*2840*/  IADD3.X R3, RZ, R3, RZ, P3, !PT ;  /* 0x00000003ff037210 */ /* 0x000fe20001ffe4ff */
[C---:B---3--:R-:W-:Y:S02]  /*2850*/  IMAD R22, R24.reuse, UR19, RZ ;  /* 0x0000001318167c24 */ /* 0x048fe4000f8e02ff */
[----:B------:R-:W-:-:S04]  /*2860*/  IMAD.WIDE.U32 R20, R24, UR18, R20 ;  /* 0x0000001218147c25 */ /* 0x000fc8000f8e0014 */
[----:B------:R-:W-:Y:S02]  /*2870*/  IMAD R23, R25, UR18, R22 ;  /* 0x0000001219177c24 */ /* 0x000fe4000f8e0216 */
[----:B------:R-:W-:-:S03]  /*2880*/  IMAD R22, R16, UR4, RZ ;  /* 0x0000000410167c24 */ /* 0x000fc6000f8e02ff */
[----:B------:R-:W-:Y:S01]  /*2890*/  IADD3 R21, R21, R23, RZ ;  /* 0x0000001715157210 */ /* 0x000fe20007ffe0ff */
[C---:B------:R-:W-:Y:S01]  /*28a0*/  IMAD R23, R17.reuse, UR5, R22 ;  /* 0x0000000511177c24 */ /* 0x040fe2000f8e0216 */
[----:B------:R-:W-:Y:S01]  /*28b0*/  F2FP.BF16.F32.PACK_AB R22, R50, R51 ;  /* 0x000000333216723e */ /* 0x000fe200000010ff */
[----:B------:R-:W-:Y:S01]  /*28c0*/  IMAD.WIDE.U32 R20, R17, UR4, R20 ;  /* 0x0000000411147c25 */ /* 0x000fe2000f8e0014 */
[----:B------:R-:W-:-:S04]  /*28d0*/  ULDC UR4, c[0x0][0x224] ;  /* 0x0000890000047ab9 */ /* 0x000fc80000000800 */
[----:B------:R-:W-:Y:S02]  /*28e0*/  IADD3 R21, R21, R23, RZ ;  /* 0x0000001715157210 */ /* 0x000fe40007ffe0ff */
[C---:B----4-:R-:W-:Y:S02]  /*28f0*/  LEA R18, P0, R20.reuse, R18, 0x1 ;  /* 0x0000001214127211 */ /* 0x050fe400078008ff */
[----:B------:R-:W-:Y:S02]  /*2900*/  F2FP.BF16.F32.PACK_AB R23, R53, R52 ;  /* 0x000000343517723e */ /* 0x000fe400000010ff */
[----:B------:R-:W-:Y:S02]  /*2910*/  LEA.HI.X R19, R20, R19, R21, 0x1, P0 ;  /* 0x0000001314137211 */ /* 0x000fe400000f0c15 */
[----:B------:R-:W-:Y:S02]  /*2920*/  IADD3 R18, P0, R18, R9, RZ ;  /* 0x0000000912127210 */ /* 0x000fe40007f1e0ff */
[----:B------:R-:W-:-:S02]  /*2930*/  F2FP.BF16.F32.PACK_AB R21, R37, R36 ;  /* 0x000000242515723e */ /* 0x000fc400000010ff */
[----:B------:R-:W-:Y:S02]  /*2940*/  IADD3.X R19, R19, R10, RZ, P0, !PT ;  /* 0x0000000a13137210 */ /* 0x000fe400007fe4ff */
[----:B------:R-:W-:Y:S02]  /*2950*/  F2FP.BF16.F32.PACK_AB R20, R32, R29 ;  /* 0x0000001d2014723e */ /* 0x000fe400000010ff */
[----:B------:R-:W-:-:S03]  /*2960*/  ISETP.GE.AND P0, PT, R11, UR4, PT ;  /* 0x000000040b007c0c */ /* 0x000fc6000bf06270 */
[----:B------:R3:W-:Y:S10]  /*2970*/  STG.E.128 desc[UR16][R18.64], R20 ;  /* 0x0000001412007986 */ /* 0x0007f4000c101d10 */
[----:B------:R-:W-:Y:S05]  /*2980*/  @!P0 BRA `(.L_x_4808) ;  /* 0xffffffdc00608947 */ /* 0x000fea000383ffff */
[----:B------:R-:W-:Y:S05]  /*2990*/  EXIT ;  /* 0x000000000000794d */ /* 0x000fea0003800000 */
.L_x_4809:
        /* <DEDUP_REMOVED lines=14> */
.L_x_5298:


//--------------------- .text._Z25selective_scan_fwd_kernelI32Selective_Scan_fwd_kernel_traitsILi32ELi8ELi1ELb1ELb0ELb1ELb1EN3c108BFloat16EfEEv13SSMParamsBase --------------------------
	.section	.text._Z25selective_scan_fwd_kernelI32Selective_Scan_fwd_kernel_traitsILi32ELi8ELi1ELb1ELb0ELb1ELb1EN3c108BFloat16EfEEv13SSMParamsBase,"ax",@progbits
	.align	128
        .global         _Z25selective_scan_fwd_kernelI32Selective_Scan_fwd_kernel_traitsILi32ELi8ELi1ELb1ELb0ELb1ELb1EN3c108BFloat16EfEEv13SSMParamsBase
        .type           _Z25selective_scan_fwd_kernelI32Selective_Scan_fwd_kernel_traitsILi32ELi8ELi1ELb1ELb0ELb1ELb1EN3c108BFloat16EfEEv13SSMParamsBase,@function
        .size           _Z25selective_scan_fwd_kernelI32Selective_Scan_fwd_kernel_traitsILi32ELi8ELi1ELb1ELb0ELb1ELb1EN3c108BFloat16EfEEv13SSMParamsBase,(.L_x_5299 - _Z25selective_scan_fwd_kernelI32Selective_Scan_fwd_kernel_traitsILi32ELi8ELi1ELb1ELb0ELb1ELb1EN3c108BFloat16EfEEv13SSMParamsBase)
        .other          _Z25selective_scan_fwd_kernelI32Selective_Scan_fwd_kernel_traitsILi32ELi8ELi1ELb1ELb0ELb1ELb1EN3c108BFloat16EfEEv13SSMParamsBase,@"STO_CUDA_ENTRY STV_DEFAULT"
_Z25selective_scan_fwd_kernelI32Selective_Scan_fwd_kernel_traitsILi32ELi8ELi1ELb1ELb0ELb1ELb1EN3c108BFloat16EfEEv13SSMParamsBase:
.text._Z25selective_scan_fwd_kernelI32Selective_Scan_fwd_kernel_traitsILi32ELi8ELi1ELb1ELb0ELb1ELb1EN3c108BFloat16EfEEv13SSMParamsBase:
        /* <DEDUP_REMOVED lines=113> */
.L_x_4830:
[----:B------:R-:W-:Y:S01]  /*0710*/  BAR.SYNC.DEFER_BLOCKING 0x0 ;  /* 0x0000000000007b1d */ /* 0x000fe20000010000 */
[----:B------:R-:W-:-:S04]  /*0720*/  IADD3 R24, P0, R5, R9, RZ ;  /* 0x0000000905187210 */ /* 0x000fc80007f1e0ff */
[----:B------:R-:W-:-:S03]  /*0730*/  IADD3.X R25, R3, R10, RZ, P0, !PT ;  /* 0x0000000a03197210 */ /* 0x000fc600007fe4ff */
[----:B0-----:R-:W0:Y:S03]  /*0740*/  LDC R18, c[0x0][0x21c] ;  /* 0x00008700ff127b82 */ /* 0x001e260000000800 */
        /* <DEDUP_REMOVED lines=67> */
.L_x_4811:
[----:B------:R-:W-:Y:S05]  /*0b80*/  BSYNC B0 ;  /* 0x0000000000007941 */ /* 0x000fea0003800000 */
.L_x_4810:
[----:B------:R-:W-:Y:S01]  /*0b90*/  SHF.L.U32 R27, R27, 0x10, RZ ;  /* 0x000000101b1b7819 */ /* 0x000fe200000006ff */
[----:B------:R-:W-:Y:S01]  /*0ba0*/  BSSY B0, `(.L_x_4812) ;  /* 0x0000027000007945 */ /* 0x000fe20003800000 */
[----:B-----5:R-:W-:Y:S02]  /*0bb0*/  SHF.L.U32 R56, R21, 0x10, RZ ;  /* 0x0000001015387819 */ /* 0x020fe400000006ff */
[----:B------:R-:W-:Y:S01]  /*0bc0*/  FSETP.GTU.FTZ.AND P4, PT, R52, 20, PT ;  /* 0x41a000003400780b */ /* 0x000fe20003f9c000 */
        /* <DEDUP_REMOVED lines=36> */
.L_x_4813:
[----:B------:R-:W-:Y:S05]  /*0e10*/  BSYNC B0 ;  /* 0x0000000000007941 */ /* 0x000fea0003800000 */
.L_x_4812:
        /* <DEDUP_REMOVED lines=44> */
.L_x_4815:
[----:B------:R-:W-:Y:S05]  /*10e0*/  BSYNC B0 ;  /* 0x0000000000007941 */ /* 0x000fea0003800000 */
.L_x_4814:
        /* <DEDUP_REMOVED lines=33> */
.L_x_4817:
[----:B------:R-:W-:Y:S05]  /*1300*/  BSYNC B0 ;  /* 0x0000000000007941 */ /* 0x000fea0003800000 */
.L_x_4816:
        /* <DEDUP_REMOVED lines=33> */
.L_x_4819:
[----:B------:R-:W-:Y:S05]  /*1520*/  BSYNC B0 ;  /* 0x0000000000007941 */ /* 0x000fea0003800000 */
.L_x_4818:
        /* <DEDUP_REMOVED lines=33> */
.L_x_4821:
[----:B------:R-:W-:Y:S05]  /*1740*/  BSYNC B0 ;  /* 0x0000000000007941 */ /* 0x000fea0003800000 */
.L_x_4820:
        /* <DEDUP_REMOVED lines=33> */
.L_x_4823:
[----:B------:R-:W-:Y:S05]  /*1960*/  BSYNC B0 ;  /* 0x0000000000007941 */ /* 0x000fea0003800000 */
.L_x_4822:
        /* <DEDUP_REMOVED lines=33> */
.L_x_4825:
[----:B------:R-:W-:Y:S05]  /*1b80*/  BSYNC B0 ;  /* 0x0000000000007941 */ /* 0x000fea0003800000 */
.L_x_4824:
[----:B------:R-:W-:Y:S01]  /*1b90*/  SHF.L.U32 R22, R22, 0x10, RZ ;  /* 0x0000001016167819 */ /* 0x000fe200000006ff */
[----:B------:R-:W-:Y:S01]  /*1ba0*/  BAR.SYNC.DEFER_BLOCKING 0x0 ;  /* 0x0000000000007b1d */ /* 0x000fe20000010000 */
[----:B------:R-:W-:Y:S01]  /*1bb0*/  SHF.L.U32 R44, R23, 0x10, RZ ;  /* 0x00000010172c7819 */ /* 0x000fe200000006ff */
[-C--:B------:R-:W-:Y:S01]  /*1bc0*/  FMUL.FTZ R29, R54, R15.reuse ;  /* 0x0000000f361d7220 */ /* 0x080fe20000410000 */
[-C--:B------:R-:W-:Y:S01]  /*1bd0*/  FMUL.FTZ R28, R56, R15.reuse ;  /* 0x0000000f381c7220 */ /* 0x080fe20000410000 */
[-C--:B------:R-:W-:Y:S01]  /*1be0*/  FMUL.FTZ R27, R58, R15.reuse ;  /* 0x0000000f3a1b7220 */ /* 0x080fe20000410000 */
[-C--:B------:R-:W-:Y:S01]  /*1bf0*/  FMUL.FTZ R26, R60, R15.reuse ;  /* 0x0000000f3c1a7220 */ /* 0x080fe20000410000 */
[CC--:B------:R-:W-:Y:S01]  /*1c00*/  FMUL.FTZ R25, R55.reuse, R15.reuse ;  /* 0x0000000f37197220 */ /* 0x0c0fe20000410000 */
        /* <DEDUP_REMOVED lines=13> */
[----:B------:R-:W-:Y:S01]  /*1ce0*/  HFMA2.MMA R64, -RZ, RZ, 0, 0 ;  /* 0x00000000ff407435 */ /* 0x000fe200000001ff */
[----:B------:R-:W-:Y:S01]  /*1cf0*/  FMUL.FTZ R63, R44, R53 ;  /* 0x000000352c3f7220 */ /* 0x000fe20000410000 */
        /* <DEDUP_REMOVED lines=9> */
.L_x_4829:
        /* <DEDUP_REMOVED lines=14> */
[----:B------:R-:W-:-:S03]  /*1e70*/  IMAD R47, R44, UR8, RZ ;  /* 0x000000082c2f7c24 */ /* 0x000fc6000f8e02ff */
[----:B------:R-:W-:Y:S02]  /*1e80*/  IADD3 R23, R23, R45, RZ ;  /* 0x0000002d17177210 */ /* 0x000fe40007ffe0ff */
[----:B0-----:R-:W-:Y:S02]  /*1e90*/  IADD3 R20, P2, R48, R9, RZ ;  /* 0x0000000930147210 */ /* 0x001fe40007f5e0ff */
[----:B------:R-:W-:Y:S02]  /*1ea0*/  LEA.HI.X R23, R22, R0, R23, 0x1, P1 ;  /* 0x0000000016177211 */ /* 0x000fe400008f0c17 */
[----:B------:R-:W-:Y:S02]  /*1eb0*/  MOV R22, R30 ;  /* 0x0000001e00167202 */ /* 0x000fe40000000f00 */
[----:B------:R-:W-:Y:S02]  /*1ec0*/  IADD3.X R21, R23, R10, RZ, P2, !PT ;  /* 0x0000000a17157210 */ /* 0x000fe400017fe4ff */
[----:B------:R-:W-:Y:S01]  /*1ed0*/  MOV R23, R7 ;  /* 0x0000000700177202 */ /* 0x000fe20000000f00 */
[----:B------:R-:W-:-:S02]  /*1ee0*/  IMAD R47, R64, UR9, R47 ;  /* 0x00000009402f7c24 */ /* 0x000fc4000f8e022f */
        /* <DEDUP_REMOVED lines=66> */
[----:B------:R-:W-:Y:S02]  /*2310*/  ISETP.GE.AND P1, PT, R13, 0x8, PT ;  /* 0x000000080d00780c */ /* 0x000fe40003f26270 */
[----:B------:R-:W-:Y:S01]  /*2320*/  MOV R47, RZ ;  /* 0x000000ff002f7202 */ /* 0x000fe20000000f00 */
[----:B------:R-:W1:Y:S05]  /*2330*/  SHFL.UP PT, R49, R44, 0x8, RZ ;  /* 0x050000002c317989 */ /* 0x000e6a00000e00ff */
[----:B------:R-:W-:Y:S05]  /*2340*/  @!P0 LDS.64 R46, [R48+0x240] ;  /* 0x00024000302e8984 */ /* 0x000fea0000000a00 */
        /* <DEDUP_REMOVED lines=52> */
.L_x_4828:
[----:B------:R-:W-:Y:S05]  /*2690*/  BSYNC B0 ;  /* 0x0000000000007941 */ /* 0x000fea0003800000 */
.L_x_4827:
        /* <DEDUP_REMOVED lines=14> */
.L_x_4826:
[----:B------:R-:W3:Y:S01]  /*2780*/  LDC.64 R40, c[0x0][0x2b0] ;  /* 0x0000ac00ff287b82 */ /* 0x000ee20000000a00 */
[----:B------:R-:W-:Y:S01]  /*2790*/  SHF.L.U32 R34, R11, 0x8, RZ ;  /* 0x000000080b227819 */ /* 0x000fe200000006ff */
[----:B------:R-:W-:Y:S01]  /*27a0*/  ULDC.64 UR4, c[0x0][0x2b8] ;  /* 0x0000ae0000047ab9 */ /* 0x000fe20000000a00 */
[----:B------:R-:W-:Y:S02]  /*27b0*/  ULDC.64 UR6, c[0x0][0x2a8] ;  /* 0x0000aa0000067ab9 */ /* 0x000fe40000000a00 */
[----:B------:R-:W-:Y:S01]  /*27c0*/  SHF.R.S32.HI R35, RZ, 0x1f, R34 ;  /* 0x0000001fff237819 */ /* 0x000fe20000011422 */
[----:B------:R-:W-:Y:S02]  /*27d0*/  IMAD R44, R16, UR6, RZ ;  /* 0x00000006102c7c24 */ /* 0x000fe4000f8e02ff */
[----:B------:R-:W4:Y:S02]  /*27e0*/  LDC.64 R42, c[0x0][0x2a0] ;  /* 0x0000a800ff2a7b82 */ /* 0x000f240000000a00 */
[----:B------:R-:W-:-:S06]  /*27f0*/  IMAD R45, R17, UR7, R44 ;  /* 0x00000007112d7c24 */ /* 0x000fcc000f8e022c */
[----:B------:R-:W5:Y:S01]  /*2800*/  LDC.64 R22, c[0x0][0x308] ;  /* 0x0000c200ff167b82 */ /* 0x000f620000000a00 */
[C---:B---3--:R-:W-:Y:S02]  /*2810*/  IMAD R20, R40.reuse, UR19, RZ ;  /* 0x0000001328147c24 */ /* 0x048fe4000f8e02ff */
[----:B------:R-:W-:-:S04]  /*2820*/  IMAD.WIDE.U32 R36, R40, UR18, R34 ;  /* 0x0000001228247c25 */ /* 0x000fc8000f8e0022 */
[----:B------:R-:W-:Y:S02]  /*2830*/  IMAD R41, R41, UR18, R20 ;  /* 0x0000001229297c24 */ /* 0x000fe4000f8e0214 */
[----:B------:R-:W3:Y:S01]  /*2840*/  LDC.64 R20, c[0x0][0x318] ;  /* 0x0000c600ff147b82 */ /* 0x000ee20000000a00 */
[C---:B----4-:R-:W-:Y:S02]  /*2850*/  IMAD R38, R42.reuse, UR19, RZ ;  /* 0x000000132a267c24 */ /* 0x050fe4000f8e02ff */
[----:B------:R-:W-:Y:S02]  /*2860*/  IADD3 R37, R37, R41, RZ ;  /* 0x0000002925257210 */ /* 0x000fe40007ffe0ff */
[----:B------:R-:W-:Y:S02]  /*2870*/  IMAD R43, R43, UR18, R38 ;  /* 0x000000122b2b7c24 */ /* 0x000fe4000f8e0226 */
[----:B------:R-:W-:-:S04]  /*2880*/  IMAD.WIDE.U32 R38, R42, UR18, R34 ;  /* 0x000000122a267c25 */ /* 0x000fc8000f8e0022 */
[----:B------:R-:W-:Y:S01]  /*2890*/  IMAD R42, R16, UR4, RZ ;  /* 0x00000004102a7c24 */ /* 0x000fe2000f8e02ff */
[----:B------:R-:W-:Y:S02]  /*28a0*/  IADD3 R41, R39, R43, RZ ;  /* 0x0000002b27297210 */ /* 0x000fe40007ffe0ff */
[----:B------:R-:W-:Y:S01]  /*28b0*/  MOV R40, R38 ;  /* 0x0000002600287202 */ /* 0x000fe20000000f00 */
[C---:B------:R-:W-:Y:S02]  /*28c0*/  IMAD R43, R17.reuse, UR5, R42 ;  /* 0x00000005112b7c24 */ /* 0x040fe4000f8e022a */
[----:B------:R-:W-:Y:S01]  /*28d0*/  IMAD.WIDE.U32 R38, R17, UR4, R36 ;  /* 0x0000000411267c25 */ /* 0x000fe2000f8e0024 */
[----:B------:R-:W-:-:S03]  /*28e0*/  ULDC.64 UR4, c[0x0][0x2c8] ;  /* 0x0000b20000047ab9 */ /* 0x000fc60000000a00 */
[----:B------:R-:W-:Y:S01]  /*28f0*/  IMAD.WIDE.U32 R36, R17, UR6, R40 ;  /* 0x0000000611247c25 */ /* 0x000fe2000f8e0028 */
[----:B------:R-:W-:Y:S01]  /*2900*/  IADD3 R40, R39, R43, RZ ;  /* 0x0000002b27287210 */ /* 0x000fe20007ffe0ff */
[----:B------:R-:W-:Y:S01]  /*2910*/  BAR.SYNC.DEFER_BLOCKING 0x0 ;  /* 0x0000000000007b1d */ /* 0x000fe20000010000 */
[----:B-----5:R-:W-:Y:S02]  /*2920*/  LEA R22, P0, R38, R22, 0x1 ;  /* 0x0000001626167211 */ /* 0x020fe400078008ff */
[----:B------:R-:W-:Y:S02]  /*2930*/  IADD3 R39, R37, R45, RZ ;  /* 0x0000002d25277210 */ /* 0x000fe40007ffe0ff */
[----:B---3--:R-:W-:Y:S02]  /*2940*/  LEA R20, P1, R36, R20, 0x1 ;  /* 0x0000001424147211 */ /* 0x008fe400078208ff */
[----:B------:R-:W-:Y:S02]  /*2950*/  LEA.HI.X R37, R38, R23, R40, 0x1, P0 ;  /* 0x0000001726257211 */ /* 0x000fe400000f0c28 */
[----:B------:R-:W-:-:S02]  /*2960*/  LEA.HI.X R39, R36, R21, R39, 0x1, P1 ;  /* 0x0000001524277211 */ /* 0x000fc400008f0c27 */
[-C--:B------:R-:W-:Y:S02]  /*2970*/  IADD3 R36, P0, R22, R9.reuse, RZ ;  /* 0x0000000916247210 */ /* 0x080fe40007f1e0ff */
[----:B------:R-:W-:Y:S02]  /*2980*/  IADD3 R38, P1, R20, R9, RZ ;  /* 0x0000000914267210 */ /* 0x000fe40007f3e0ff */
[----:B------:R-:W-:Y:S02]  /*2990*/  F2FP.BF16.F32.PACK_AB R23, R18, R26 ;  /* 0x0000001a1217723e */ /* 0x000fe400000010ff */
[----:B------:R-:W-:Y:S02]  /*29a0*/  F2FP.BF16.F32.PACK_AB R22, R19, R27 ;  /* 0x0000001b1316723e */ /* 0x000fe400000010ff */
[----:B------:R-:W-:Y:S02]  /*29b0*/  F2FP.BF16.F32.PACK_AB R21, R24, R28 ;  /* 0x0000001c1815723e */ /* 0x000fe400000010ff */
[----:B------:R-:W-:-:S02]  /*29c0*/  IADD3.X R37, R37, R10, RZ, P0, !PT ;  /* 0x0000000a25257210 */ /* 0x000fc400007fe4ff */
[----:B------:R-:W-:Y:S02]  /*29d0*/  F2FP.BF16.F32.PACK_AB R20, R25, R29 ;  /* 0x0000001d1914723e */ /* 0x000fe400000010ff */
[----:B------:R-:W-:-:S03]  /*29e0*/  IADD3.X R39, R39, R10, RZ, P1, !PT ;  /* 0x0000000a27277210 */ /* 0x000fc60000ffe4ff */
[----:B------:R3:W-:Y:S01]  /*29f0*/  STG.E.128 desc[UR16][R36.64], R20 ;  /* 0x0000001424007986 */ /* 0x0007e2000c101d10 */
[----:B------:R-:W-:Y:S06]  /*2a00*/  BAR.SYNC.DEFER_BLOCKING 0x0 ;  /* 0x0000000000007b1d */ /* 0x000fec0000010000 */
[----:B---3--:R-:W3:Y:S01]  /*2a10*/  LDG.E.128 R20, desc[UR16][R38.64] ;  /* 0x0000001026147981 */ /* 0x008ee2000c1e1d00 */
[----:B------:R-:W-:Y:S02]  /*2a20*/  IADD3 R11, R11, 0x1, RZ ;  /* 0x000000010b0b7810 */ /* 0x000fe40007ffe0ff */
[----:B------:R-:W-:-:S02]  /*2a30*/  IADD3 R2, P1, R2, 0x200, RZ ;  /* 0x0000020002027810 */ /* 0x000fc40007f3e0ff */
[----:B------:R-:W-:Y:S02]  /*2a40*/  IADD3 R6, P2, R6, 0x200, RZ ;  /* 0x0000020006067810 */ /* 0x000fe40007f5e0ff */
[----:B------:R-:W-:Y:S02]  /*2a50*/  IADD3 R5, P3, R5, 0x200, RZ ;  /* 0x0000020005057810 */ /* 0x000fe40007f7e0ff */
[----:B------:R-:W-:Y:S02]  /*2a60*/  IADD3.X R0, RZ, R0, RZ, P1, !PT ;  /* 0x00000000ff007210 */ /* 0x000fe40000ffe4ff */
[----:B------:R-:W-:Y:S02]  /*2a70*/  IADD3.X R4, RZ, R4, RZ, P2, !PT ;  /* 0x00000004ff047210 */ /* 0x000fe400017fe4ff */
[----:B------:R-:W-:Y:S01]  /*2a80*/  IADD3.X R3, RZ, R3, RZ, P3, !PT ;  /* 0x00000003ff037210 */ /* 0x000fe20001ffe4ff */
[----:B------:R-:W-:Y:S01]  /*2a90*/  BAR.SYNC.DEFER_BLOCKING 0x0 ;  /* 0x0000000000007b1d */ /* 0x000fe20000010000 */
[----:B---3--:R-:W-:-:S02]  /*2aa0*/  SHF.L.U32 R43, R20, 0x10, RZ ;  /* 0x00000010142b7819 */ /* 0x008fc400000006ff */
[----:B------:R-:W-:Y:S02]  /*2ab0*/  SHF.L.U32 R40, R23, 0x10, RZ ;  /* 0x0000001017287819 */ /* 0x000fe400000006ff */
[----:B------:R-:W-:Y:S01]  /*2ac0*/  PRMT R39, R21, 0x7632, R39 ;  /* 0x0000763215277816 */ /* 0x000fe20000000027 */
[----:B------:R-:W-:Y:S01]  /*2ad0*/  FMUL.FTZ R44, R43, -1.4426950216293334961 ;  /* 0xbfb8aa3b2b2c7820 */ /* 0x000fe20000410000 */
[----:B------:R-:W-:Y:S01]  /*2ae0*/  SHF.L.U32 R42, R21, 0x10, RZ ;  /* 0x00000010152a7819 */ /* 0x000fe200000006ff */
[----:B0-----:R-:W-:Y:S01]  /*2af0*/  FMUL.FTZ R48, R40, -1.4426950216293334961 ;  /* 0xbfb8aa3b28307820 */ /* 0x001fe20000410000 */
[----:B------:R-:W-:Y:S02]  /*2b00*/  PRMT R36, R20, 0x7632, R36 ;  /* 0x0000763214247816 */ /* 0x000fe40000000024 */
[----:B------:R-:W-:Y:S01]  /*2b10*/  SHF.L.U32 R41, R22, 0x10, RZ ;  /* 0x0000001016297819 */ /* 0x000fe200000006ff */
[----:B------:R-:W-:Y:S01]  /*2b20*/  FMUL.FTZ R45, R42, -1.4426950216293334961 ;  /* 0xbfb8aa3b2a2d7820 */ /* 0x000fe20000410000 */
[----:B------:R-:W-:Y:S01]  /*2b30*/  SHF.L.U32 R39, R39, 0x10, RZ ;  /* 0x0000001027277819 */ /* 0x000fe200000006ff */
[----:B------:R-:W0:Y:S01]  /*2b40*/  MUFU.EX2 R44, R44 ;  /* 0x0000002c002c7308 */ /* 0x000e220000000800 */
[----:B------:R-:W-:Y:S01]  /*2b50*/  PRMT R37, R23, 0x7632, R37 ;  /* 0x0000763217257816 */ /* 0x000fe20000000025 */
[----:B------:R-:W-:Y:S01]  /*2b60*/  FMUL.FTZ R46, R41, -1.4426950216293334961 ;  /* 0xbfb8aa3b292e7820 */ /* 0x000fe20000410000 */
[----:B------:R-:W-:Y:S01]  /*2b70*/  PRMT R38, R22, 0x7632, R38 ;  /* 0x0000763216267816 */ /* 0x000fe20000000026 */
[----:B------:R-:W-:Y:S01]  /*2b80*/  FMUL.FTZ R22, R39, -1.4426950216293334961 ;  /* 0xbfb8aa3b27167820 */ /* 0x000fe20000410000 */
[----:B------:R-:W-:-:S02]  /*2b90*/  SHF.L.U32 R36, R36, 0x10, RZ ;  /* 0x0000001024247819 */ /* 0x000fc400000006ff */
[----:B------:R-:W-:Y:S01]  /*2ba0*/  SHF.L.U32 R37, R37, 0x10, RZ ;  /* 0x0000001025257819 */ /* 0x000fe200000006ff */
[----:B------:R3:W4:Y:S01]  /*2bb0*/  MUFU.EX2 R49, R48 ;  /* 0x0000003000317308 */ /* 0x0007220000000800 */
[----:B------:R-:W-:Y:S01]  /*2bc0*/  SHF.L.U32 R38, R38, 0x10, RZ ;  /* 0x0000001026267819 */ /* 0x000fe200000006ff */
[----:B------:R-:W-:Y:S02]  /*2bd0*/  FMUL.FTZ R20, R36, -1.4426950216293334961 ;  /* 0xbfb8aa3b24147820 */ /* 0x000fe40000410000 */
[----:B------:R-:W-:-:S04]  /*2be0*/  FMUL.FTZ R50, R37, -1.4426950216293334961 ;  /* 0xbfb8aa3b25327820 */ /* 0x000fc80000410000 */
[----:B------:R-:W5:Y:S01]  /*2bf0*/  MUFU.EX2 R45, R45 ;  /* 0x0000002d002d7308 */ /* 0x000f620000000800 */
[----:B---3--:R-:W-:Y:S01]  /*2c00*/  FMUL.FTZ R48, R38, -1.4426950216293334961 ;  /* 0xbfb8aa3b26307820 */ /* 0x008fe20000410000 */
[----:B0-----:R-:W-:-:S06]  /*2c10*/  FADD.FTZ R44, R44, 1 ;  /* 0x3f8000002c2c7421 */ /* 0x001fcc0000010000 */
[----:B------:R-:W0:Y:S01]  /*2c20*/  MUFU.EX2 R47, R46 ;  /* 0x0000002e002f7308 */ /* 0x000e220000000800 */
[----:B----4-:R-:W-:-:S07]  /*2c30*/  FADD.FTZ R49, R49, 1 ;  /* 0x3f80000031317421 */ /* 0x010fce0000010000 */
[----:B------:R3:W4:Y:S01]  /*2c40*/  MUFU.EX2 R46, R22 ;  /* 0x00000016002e7308 */ /* 0x0007220000000800 */
[----:B-----5:R-:W-:-:S07]  /*2c50*/  FADD.FTZ R21, R45, 1 ;  /* 0x3f8000002d157421 */ /* 0x020fce0000010000 */
[----:B------:R-:W5:Y:S01]  /*2c60*/  MUFU.EX2 R20, R20 ;  /* 0x0000001400147308 */ /* 0x000f620000000800 */
[----:B---3--:R-:W3:Y:S01]  /*2c70*/  LDC.64 R22, c[0x0][0x2c0] ;  /* 0x0000b000ff167b82 */ /* 0x008ee20000000a00 */
[----:B0-----:R-:W-:-:S06]  /*2c80*/  FADD.FTZ R47, R47, 1 ;  /* 0x3f8000002f2f7421 */ /* 0x001fcc0000010000 */
[----:B------:R-:W0:Y:S01]  /*2c90*/  MUFU.EX2 R50, R50 ;  /* 0x0000003200327308 */ /* 0x000e220000000800 */
[----:B----4-:R-:W-:-:S07]  /*2ca0*/  FADD.FTZ R46, R46, 1 ;  /* 0x3f8000002e2e7421 */ /* 0x010fce0000010000 */
[----:B------:R-:W4:Y:S01]  /*2cb0*/  MUFU.EX2 R48, R48 ;  /* 0x0000003000307308 */ /* 0x000f220000000800 */
[----:B-----5:R-:W-:-:S07]  /*2cc0*/  FADD.FTZ R45, R20, 1 ;  /* 0x3f800000142d7421 */ /* 0x020fce0000010000 */
[----:B------:R-:W5:Y:S01]  /*2cd0*/  MUFU.RCP R44, R44 ;  /* 0x0000002c002c7308 */ /* 0x000f620000001000 */
[----:B0-----:R-:W-:Y:S01]  /*2ce0*/  FADD.FTZ R50, R50, 1 ;  /* 0x3f80000032327421 */ /* 0x001fe20000010000 */
[----:B---3--:R-:W-:-:S06]  /*2cf0*/  IMAD R54, R22, UR19, RZ ;  /* 0x0000001316367c24 */ /* 0x008fcc000f8e02ff */
[----:B------:R-:W-:Y:S01]  /*2d00*/  MUFU.RCP R49, R49 ;  /* 0x0000003100317308 */ /* 0x000fe20000001000 */
[----:B----4-:R-:W-:-:S07]  /*2d10*/  FADD.FTZ R48, R48, 1 ;  /* 0x3f80000030307421 */ /* 0x010fce0000010000 */
[----:B------:R0:W3:Y:S01]  /*2d20*/  MUFU.RCP R51, R21 ;  /* 0x0000001500337308 */ /* 0x0000e20000001000 */
[----:B-----5:R-:W-:-:S04]  /*2d30*/  FMUL.FTZ R44, R43, R44 ;  /* 0x0000002c2b2c7220 */ /* 0x020fc80000410000 */
[----:B------:R-:W-:-:S03]  /*2d40*/  FMUL.FTZ R44, R44, R29 ;  /* 0x0000001d2c2c7220 */ /* 0x000fc60000410000 */
[----:B------:R4:W5:Y:S01]  /*2d50*/  MUFU.RCP R52, R47 ;  /* 0x0000002f00347308 */ /* 0x0009620000001000 */
[----:B0-----:R-:W0:Y:S07]  /*2d60*/  LDC.64 R20, c[0x0][0x320] ;  /* 0x0000c800ff147b82 */ /* 0x001e2e0000000a00 */
[----:B------:R-:W1:Y:S01]  /*2d70*/  MUFU.RCP R53, R48 ;  /* 0x0000003000357308 */ /* 0x000e620000001000 */
[----:B----4-:R-:W-:Y:S02]  /*2d80*/  IMAD R47, R23, UR18, R54 ;  /* 0x00000012172f7c24 */ /* 0x010fe4000f8e0236 */
[----:B---3--:R-:W-:Y:S01]  /*2d90*/  FMUL.FTZ R43, R42, R51 ;  /* 0x000000332a2b7220 */ /* 0x008fe20000410000 */
[----:B------:R-:W-:-:S04]  /*2da0*/  IMAD.WIDE.U32 R22, R22, UR18, R34 ;  /* 0x0000001216167c25 */ /* 0x000fc8000f8e0022 */
[----:B------:R-:W-:Y:S01]  /*2db0*/  FMUL.FTZ R35, R40, R49 ;  /* 0x0000003128237220 */ /* 0x000fe20000410000 */
[----:B------:R-:W-:Y:S01]  /*2dc0*/  FMUL.FTZ R43, R43, R28 ;  /* 0x0000001c2b2b7220 */ /* 0x000fe20000410000 */
[----:B------:R-:W-:Y:S01]  /*2dd0*/  IMAD R40, R16, UR4, RZ ;  /* 0x0000000410287c24 */ /* 0x000fe2000f8e02ff */
[----:B------:R-:W3:Y:S01]  /*2de0*/  MUFU.RCP R50, R50 ;  /* 0x0000003200327308 */ /* 0x000ee20000001000 */
[----:B------:R-:W-:Y:S01]  /*2df0*/  IADD3 R23, R23, R47, RZ ;  /* 0x0000002f17177210 */ /* 0x000fe20007ffe0ff */
[----:B-----5:R-:W-:Y:S01]  /*2e00*/  FMUL.FTZ R34, R41, R52 ;  /* 0x0000003429227220 */ /* 0x020fe20000410000 */
[----:B------:R-:W-:Y:S02]  /*2e10*/  IMAD R29, R17, UR5, R40 ;  /* 0x00000005111d7c24 */ /* 0x000fe4000f8e0228 */
[----:B------:R-:W-:Y:S01]  /*2e20*/  FMUL.FTZ R35, R35, R26 ;  /* 0x0000001a23237220 */ /* 0x000fe20000410000 */
[----:B------:R-:W-:-:S04]  /*2e30*/  IMAD.WIDE.U32 R22, R17, UR4, R22 ;  /* 0x0000000411167c25 */ /* 0x000fc8000f8e0016 */
[----:B------:R-:W-:Y:S01]  /*2e40*/  FMUL.FTZ R34, R34, R27 ;  /* 0x0000001b22227220 */ /* 0x000fe20000410000 */
[----:B------:R-:W4:Y:S01]  /*2e50*/  MUFU.RCP R45, R45 ;  /* 0x0000002d002d7308 */ /* 0x000f220000001000 */
[----:B-1----:R-:W-:Y:S01]  /*2e60*/  FMUL.FTZ R38, R38, R53 ;  /* 0x0000003526267220 */ /* 0x002fe20000410000 */
[----:B------:R-:W-:Y:S01]  /*2e70*/  ULDC UR4, c[0x0][0x224] ;  /* 0x0000890000047ab9 */ /* 0x000fe20000000800 */
[----:B------:R-:W-:Y:S02]  /*2e80*/  IADD3 R23, R23, R29, RZ ;  /* 0x0000001d17177210 */ /* 0x000fe40007ffe0ff */
[----:B0-----:R-:W-:Y:S01]  /*2e90*/  LEA R26, P0, R22, R20, 0x1 ;  /* 0x00000014161a7211 */ /* 0x001fe200078008ff */
[----:B------:R-:W-:Y:S02]  /*2ea0*/  FMUL.FTZ R19, R38, R19 ;  /* 0x0000001326137220 */ /* 0x000fe40000410000 */
[----:B------:R-:W0:Y:S01]  /*2eb0*/  MUFU.RCP R46, R46 ;  /* 0x0000002e002e7308 */ /* 0x000e220000001000 */
[----:B---3--:R-:W-:Y:S01]  /*2ec0*/  FMUL.FTZ R37, R37, R50 ;  /* 0x0000003225257220 */ /* 0x008fe20000410000 */
[----:B------:R-:W-:-:S02]  /*2ed0*/  LEA.HI.X R21, R22, R21, R23, 0x1, P0 ;  /* 0x0000001516157211 */ /* 0x000fc400000f0c17 */
[----:B------:R-:W-:Y:S01]  /*2ee0*/  F2FP.BF16.F32.PACK_AB R22, R19, R34 ;  /* 0x000000221316723e */ /* 0x000fe200000010ff */
[----:B------:R-:W-:Y:S01]  /*2ef0*/  FMUL.FTZ R20, R37, R18 ;  /* 0x0000001225147220 */ /* 0x000fe20000410000 */
[----:B------:R-:W-:Y:S01]  /*2f00*/  IADD3 R18, P0, R26, R9, RZ ;  /* 0x000000091a127210 */ /* 0x000fe20007f1e0ff */
[----:B----4-:R-:W-:-:S03]  /*2f10*/  FMUL.FTZ R36, R36, R45 ;  /* 0x0000002d24247220 */ /* 0x010fc60000410000 */
[----:B------:R-:W-:Y:S02]  /*2f20*/  F2FP.BF16.F32.PACK_AB R23, R20, R35 ;  /* 0x000000231417723e */ /* 0x000fe400000010ff */
[----:B------:R-:W-:Y:S01]  /*2f30*/  IADD3.X R19, R21, R10, RZ, P0, !PT ;  /* 0x0000000a15137210 */ /* 0x000fe200007fe4ff */
[----:B------:R-:W-:Y:S01]  /*2f40*/  FMUL.FTZ R25, R36, R25 ;  /* 0x0000001924197220 */ /* 0x000fe20000410000 */
[----:B------:R-:W-:Y:S01]  /*2f50*/  ISETP.GE.AND P0, PT, R11, UR4, PT ;  /* 0x000000040b007c0c */ /* 0x000fe2000bf06270 */
[----:B0-----:R-:W-:-:S03]  /*2f60*/  FMUL.FTZ R39, R39, R46 ;  /* 0x0000002e27277220 */ /* 0x001fc60000410000 */
[----:B------:R-:W-:Y:S01]  /*2f70*/  F2FP.BF16.F32.PACK_AB R20, R25, R44 ;  /* 0x0000002c1914723e */ /* 0x000fe200000010ff */
[----:B------:R-:W-:-:S05]  /*2f80*/  FMUL.FTZ R24, R39, R24 ;  /* 0x0000001827187220 */ /* 0x000fca0000410000 */
[----:B------:R-:W-:-:S05]  /*2f90*/  F2FP.BF16.F32.PACK_AB R21, R24, R43 ;  /* 0x0000002b1815723e */ /* 0x000fca00000010ff */
[----:B------:R0:W-:Y:S01]  /*2fa0*/  STG.E.128 desc[UR16][R18.64], R20 ;  /* 0x0000001412007986 */ /* 0x0001e2000c101d10 */
[----:B------:R-:W-:Y:S05]  /*2fb0*/  @!P0 BRA `(.L_x_4830) ;  /* 0xffffffd400d48947 */ /* 0x000fea000383ffff */
[----:B------:R-:W-:Y:S05]  /*2fc0*/  EXIT ;  /* 0x000000000000794d */ /* 0x000fea0003800000 */
.L_x_4831:
        /* <DEDUP_REMOVED lines=11> */
.L_x_5299:


//--------------------- .text._Z25selective_scan_fwd_kernelI32Selective_Scan_fwd_kernel_traitsILi32ELi8ELi1ELb1ELb1ELb0ELb0EN3c108BFloat16EfEEv13SSMParamsBase --------------------------
	.section	.text._Z25selective_scan_fwd_kernelI32Selective_Scan_fwd_kernel_traitsILi32ELi8ELi1ELb1ELb1ELb0ELb0EN3c108BFloat16EfEEv13SSMParamsBase,"ax",@progbits
	.align	128
        .global         _Z25selective_scan_fwd_kernelI32Selective_Scan_fwd_kernel_traitsILi32ELi8ELi1ELb1ELb1ELb0ELb0EN3c108BFloat16EfEEv13SSMParamsBase
        .type           _Z25selective_scan_fwd_kernelI32Selective_Scan_fwd_kernel_traitsILi32ELi8ELi1ELb1ELb1ELb0ELb0EN3c108BFloat16EfEEv13SSMParamsBase,@function
        .size           _Z25selective_scan_fwd_kernelI32Selective_Scan_fwd_kernel_traitsILi32ELi8ELi1ELb1ELb1ELb0ELb0EN3c108BFloat16EfEEv13SSMParamsBase,(.L_x_5300 - _Z25selective_scan_fwd_kernelI32Selective_Scan_fwd_kernel_traitsILi32ELi8ELi1ELb1ELb1ELb0ELb0EN3c108BFloat16EfEEv13SSMParamsBase)
        .other          _Z25selective_scan_fwd_kernelI32Selective_Scan_fwd_kernel_traitsILi32ELi8ELi1ELb1ELb1ELb0ELb0EN3c108BFloat16EfEEv13SSMParamsBase,@"STO_CUDA_ENTRY STV_DEFAULT"
_Z25selective_scan_fwd_kernelI32Selective_Scan_fwd_kernel_traitsILi32ELi8ELi1ELb1ELb1ELb0ELb0EN3c108BFloat16EfEEv13SSMParamsBase:
.text._Z25selective_scan_fwd_kernelI32Selective_Scan_fwd_kernel_traitsILi32ELi8ELi1ELb1ELb1ELb0ELb0EN3c108BFloat16EfEEv13SSMParamsBase:
[----:B------:R-:W-:Y:S08]  /*0000*/  LDC R1, c[0x0][0x28] ;  /* 0x00000a00ff017b82 */ /* 0x000ff00000000800 */
[----:B------:R-:W0:Y:S01]  /*0010*/  LDC R11, c[0x0][0x228] ;  /* 0x00008a00ff0b7b82 */ /* 0x000e220000000800 */
[----:B------:R-:W1:Y:S01]  /*0020*/  S2R R0, SR_CTAID.Y ;  /* 0x0000000000007919 */ /* 0x000e620000002600 */
[----:B------:R-:W-:Y:S01]  /*0030*/  HFMA2.MMA R20, -RZ, RZ, 0, 0 ;  /* 0x00000000ff147435 */ /* 0x000fe200000001ff */
[----:B------:R-:W-:Y:S01]  /*0040*/  ULDC.64 UR16, c[0x0][0x208] ;  /* 0x0000820000107ab9 */ /* 0x000fe20000000a00 */
[----:B------:R-:W-:Y:S01]  /*0050*/  MOV R22, RZ ;  /* 0x000000ff00167202 */ /* 0x000fe20000000f00 */
[----:B------:R-:W-:Y:S01]  /*0060*/  ULDC.64 UR10, c[0x0][0x280] ;  /* 0x0000a000000a7ab9 */ /* 0x000fe20000000a00 */
[----:B------:R-:W-:Y:S01]  /*0070*/  ULDC.64 UR12, c[0x0][0x290] ;  /* 0x0000a400000c7ab9 */ /* 0x000fe20000000a00 */
[----:B------:R-:W-:Y:S01]  /*0080*/  ULDC.64 UR14, c[0x0][0x240] ;  /* 0x00009000000e7ab9 */ /* 0x000fe20000000a00 */
        /* <DEDUP_REMOVED lines=18> */
[----:B------:R-:W1:Y:S01]  /*01b0*/  LDC.64 R12, c[0x0][0x2f0] ;  /* 0x0000bc00ff0c7b82 */ /* 0x000e620000000a00 */
[----:B---3--:R-:W-:Y:S02]  /*01c0*/  IADD3 R6, R8, 0xffffffe, RZ ;  /* 0x0ffffffe08067810 */ /* 0x008fe40007ffe0ff */
[----:B------:R-:W-:Y:S02]  /*01d0*/  @P1 LEA.HI.X R5, R0, R5, R21, 0x2, P3 ;  /* 0x0000000500051211 */ /* 0x000fe400018f1415 */
[----:B------:R3:W0:Y:S03]  /*01e0*/  F2I.FTZ.U32.TRUNC.NTZ R7, R6 ;  /* 0x0000000600077305 */ /* 0x000626000021f000 */
[----:B------:R1:W5:Y:S01]  /*01f0*/  @P1 LDG.E R22, desc[UR16][R4.64] ;  /* 0x0000001004161981 */ /* 0x000362000c1e1900 */
[----:B------:R-:W1:Y:S01]  /*0200*/  LDC R19, c[0x0][0x214] ;  /* 0x00008500ff137b82 */ /* 0x000e620000000800 */
[----:B---3--:R-:W-:-:S07]  /*0210*/  HFMA2.MMA R6, -RZ, RZ, 0, 0 ;  /* 0x00000000ff067435 */ /* 0x008fce00000001ff */
[----:B------:R-:W3:Y:S01]  /*0220*/  LDC.64 R14, c[0x0][0x2f8] ;  /* 0x0000be00ff0e7b82 */ /* 0x000ee20000000a00 */
[----:B0-----:R-:W-:-:S05]  /*0230*/  IADD3 R10, RZ, -R7, RZ ;  /* 0x80000007ff0a7210 */ /* 0x001fca0007ffe0ff */
[----:B------:R-:W-:Y:S01]  /*0240*/  IMAD R3, R10, R9, RZ ;  /* 0x000000090a037224 */ /* 0x000fe200078e02ff */
[----:B------:R-:W-:-:S03]  /*0250*/  IABS R2, R0 ;  /* 0x0000000000027213 */ /* 0x000fc60000000000 */
[----:B------:R-:W-:-:S06]  /*0260*/  IMAD.HI.U32 R7, R7, R3, R6 ;  /* 0x0000000307077227 */ /* 0x000fcc00078e0006 */
[----:B------:R-:W-:-:S05]  /*0270*/  IMAD.HI.U32 R7, R7, R2, RZ ;  /* 0x0000000207077227 */ /* 0x000fca00078e00ff */
[----:B------:R-:W-:-:S05]  /*0280*/  IADD3 R3, -R7, RZ, RZ ;  /* 0x000000ff07037210 */ /* 0x000fca0007ffe1ff */
[----:B------:R-:W-:-:S05]  /*0290*/  IMAD R2, R9, R3, R2 ;  /* 0x0000000309027224 */ /* 0x000fca00078e0202 */
[----:B------:R-:W-:-:S13]  /*02a0*/  ISETP.GT.U32.AND P1, PT, R9, R2, PT ;  /* 0x000000020900720c */ /* 0x000fda0003f24070 */
[----:B------:R-:W-:-:S04]  /*02b0*/  @!P1 IADD3 R2, R2, -R9, RZ ;  /* 0x8000000902029210 */ /* 0x000fc80007ffe0ff */
[----:B------:R-:W-:Y:S02]  /*02c0*/  ISETP.GE.U32.AND P0, PT, R2, R9, PT ;  /* 0x000000090200720c */ /* 0x000fe40003f06070 */
[----:B------:R-:W-:Y:S01]  /*02d0*/  LOP3.LUT R2, R0, R11, RZ, 0x3c, !PT ;  /* 0x0000000b00027212 */ /* 0x000fe200078e3cff */
[----:B------:R-:W0:Y:S01]  /*02e0*/  LDC.64 R8, c[0x0][0x288] ;  /* 0x0000a200ff087b82 */ /* 0x000e220000000a00 */
[----:B------:R-:W-:Y:S02]  /*02f0*/  @!P1 IADD3 R7, R7, 0x1, RZ ;  /* 0x0000000107079810 */ /* 0x000fe40007ffe0ff */
[----:B------:R-:W-:Y:S02]  /*0300*/  ISETP.GE.AND P2, PT, R2, RZ, PT ;  /* 0x000000ff0200720c */ /* 0x000fe40003f46270 */
[----:B------:R-:W-:-:S05]  /*0310*/  ISETP.NE.AND P1, PT, R11, RZ, PT ;  /* 0x000000ff0b00720c */ /* 0x000fca0003f25270 */
[----:B------:R-:W-:Y:S01]  /*0320*/  @P0 IADD3 R7, R7, 0x1, RZ ;  /* 0x0000000107070810 */ /* 0x000fe20007ffe0ff */
[----:B------:R-:W-:-:S05]  /*0330*/  USHF.R.S32.HI UR19, URZ, 0x1f, UR18 ;  /* 0x0000001f3f137899 */ /* 0x000fca0008011412 */
[----:B------:R-:W-:Y:S02]  /*0340*/  @!P2 IADD3 R7, -R7, RZ, RZ ;  /* 0x000000ff0707a210 */ /* 0x000fe40007ffe1ff */
[----:B------:R-:W-:Y:S02]  /*0350*/  @!P1 LOP3.LUT R7, RZ, R11, RZ, 0x33, !PT ;  /* 0x0000000bff079212 */ /* 0x000fe400078e33ff */
[----:B------:R-:W3:Y:S01]  /*0360*/  LDC.64 R10, c[0x0][0x298] ;  /* 0x0000a600ff0a7b82 */ /* 0x000ee20000000a00 */
        /* <DEDUP_REMOVED lines=19> */
[----:B------:R-:W-:Y:S01]  /*04a0*/  UMOV UR5, UR11 ;  /* 0x0000000b00057c82 */ /* 0x000fe20008000000 */
[----:B------:R-:W-:Y:S01]  /*04b0*/  UIADD3 UR7, UR7, UR12, URZ ;  /* 0x0000000c07077290 */ /* 0x000fe2000fffe03f */
[----:B---3--:R-:W-:Y:S01]  /*04c0*/  IMAD R4, R21, R10, RZ ;  /* 0x0000000a15047224 */ /* 0x008fe200078e02ff */
[----:B------:R-:W1:Y:S01]  /*04d0*/  S2R R60, SR_LANEID ;  /* 0x00000000003c7919 */ /* 0x000e620000000000 */
[C---:B------:R-:W-:Y:S01]  /*04e0*/  IMAD.WIDE.U32 R2, R0.reuse, R8, UR4 ;  /* 0x0000000400027e25 */ /* 0x040fe2000f8e0008 */
[----:B------:R-:W-:Y:S01]  /*04f0*/  ULDC.64 UR4, c[0x0][0x230] ;  /* 0x00008c0000047ab9 */ /* 0x000fe20000000a00 */
[----:B------:R-:W-:Y:S01]  /*0500*/  UMOV UR9, UR10 ;  /* 0x0000000a00097c82 */ /* 0x000fe20008000000 */
[----:B------:R-:W-:Y:S01]  /*0510*/  MOV R24, RZ ;  /* 0x000000ff00187202 */ /* 0x000fe20000000f00 */
[C---:B------:R-:W-:Y:S01]  /*0520*/  IMAD R11, R0.reuse, R11, R4 ;  /* 0x0000000b000b7224 */ /* 0x040fe200078e0204 */
[----:B------:R-:W-:Y:S01]  /*0530*/  IADD3 R28, R3, R9, RZ ;  /* 0x00000009031c7210 */ /* 0x000fe20007ffe0ff */
[----:B------:R-:W-:Y:S01]  /*0540*/  IMAD.WIDE.U32 R4, R0, R10, UR6 ;  /* 0x0000000600047e25 */ /* 0x000fe2000f8e000a */
[----:B------:R-:W-:Y:S01]  /*0550*/  LEA R31, P0, R2, R12, 0x1 ;  /* 0x0000000c021f7211 */ /* 0x000fe200078008ff */
[----:B------:R-:W-:-:S02]  /*0560*/  ULDC.64 UR6, c[0x0][0x268] ;  /* 0x00009a0000067ab9 */ /* 0x000fc40000000a00 */
[----:B------:R-:W-:Y:S01]  /*0570*/  IMAD R3, R21, UR4, RZ ;  /* 0x0000000415037c24 */ /* 0x000fe2000f8e02ff */
[----:B------:R-:W-:Y:S01]  /*0580*/  LEA.HI.X R28, R2, R13, R28, 0x1, P0 ;  /* 0x0000000d021c7211 */ /* 0x000fe200000f0c1c */
[----:B------:R-:W-:Y:S01]  /*0590*/  IMAD R2, R19, UR18, R0 ;  /* 0x0000001213027c24 */ /* 0x000fe2000f8e0200 */
[----:B------:R-:W-:Y:S01]  /*05a0*/  IADD3 R30, R5, R11, RZ ;  /* 0x0000000b051e7210 */ /* 0x000fe20007ffe0ff */
[----:B------:R-:W-:Y:S01]  /*05b0*/  IMAD.WIDE.U32 R6, R7, R36, UR8 ;  /* 0x0000000807067e25 */ /* 0x000fe2000f8e0024 */
[----:B------:R-:W-:-:S03]  /*05c0*/  LEA R33, P0, R4, R14, 0x1 ;  /* 0x0000000e04217211 */ /* 0x000fc600078008ff */
[----:B------:R-:W-:Y:S01]  /*05d0*/  IMAD R5, R21, UR6, RZ ;  /* 0x0000000615057c24 */ /* 0x000fe2000f8e02ff */
[----:B------:R-:W-:Y:S01]  /*05e0*/  LEA R35, P1, R6, R16, 0x1 ;  /* 0x0000001006237211 */ /* 0x000fe200078208ff */
[----:B------:R-:W-:Y:S01]  /*05f0*/  IMAD R23, R2, R23, RZ ;  /* 0x0000001702177224 */ /* 0x000fe200078e02ff */
[----:B------:R-:W-:Y:S01]  /*0600*/  IADD3 R37, R7, R37, RZ ;  /* 0x0000002507257210 */ /* 0x000fe20007ffe0ff */
[----:B------:R-:W-:Y:S01]  /*0610*/  IMAD R27, R0, UR5, R3 ;  /* 0x00000005001b7c24 */ /* 0x000fe2000f8e0203 */
[----:B------:R-:W-:Y:S01]  /*0620*/  LEA.HI.X R30, R4, R15, R30, 0x1, P0 ;  /* 0x0000000f041e7211 */ /* 0x000fe200000f0c1e */
[----:B------:R-:W-:Y:S01]  /*0630*/  IMAD.WIDE.U32 R8, R0, UR4, RZ ;  /* 0x0000000400087c25 */ /* 0x000fe2000f8e00ff */
[----:B------:R-:W-:Y:S01]  /*0640*/  ULDC UR4, c[0x0][0x21c] ;  /* 0x0000870000047ab9 */ /* 0x000fe20000000800 */
[----:B------:R-:W-:Y:S02]  /*0650*/  LEA.HI.X R37, R6, R17, R37, 0x1, P1 ;  /* 0x0000001106257211 */ /* 0x000fe400008f0c25 */
[C---:B------:R-:W-:Y:S01]  /*0660*/  IMAD R5, R0.reuse, UR7, R5 ;  /* 0x0000000700057c24 */ /* 0x040fe2000f8e0205 */
[----:B0-----:R-:W-:Y:S01]  /*0670*/  SHF.R.S32.HI R25, RZ, 0x1f, R26 ;  /* 0x0000001fff197819 */ /* 0x001fe2000001141a */
[----:B------:R-:W-:Y:S01]  /*0680*/  IMAD.WIDE.U32 R2, R0, UR6, RZ ;  /* 0x0000000600027c25 */ /* 0x000fe2000f8e00ff */
[----:B------:R-:W-:-:S02]  /*0690*/  IADD3 R27, R9, R27, RZ ;  /* 0x0000001b091b7210 */ /* 0x000fc40007ffe0ff */
[C---:B------:R-:W-:Y:S01]  /*06a0*/  SHF.L.U64.HI R25, R26.reuse, 0x4, R25 ;  /* 0x000000041a197819 */ /* 0x040fe20000010219 */
[----:B------:R-:W-:Y:S01]  /*06b0*/  IMAD R23, R23, UR4, RZ ;  /* 0x0000000417177c24 */ /* 0x000fe2000f8e02ff */
[----:B------:R-:W-:Y:S02]  /*06c0*/  SHF.L.U32 R26, R26, 0x4, RZ ;  /* 0x000000041a1a7819 */ /* 0x000fe400000006ff */
[----:B-1----:R-:W-:-:S07]  /*06d0*/  IADD3 R29, R3, R5, RZ ;  /* 0x00000005031d7210 */ /* 0x002fce0007ffe0ff */
.L_x_4852:
[----:B------:R-:W-:Y:S01]  /*06e0*/  BAR.SYNC.DEFER_BLOCKING 0x0 ;  /* 0x0000000000007b1d */ /* 0x000fe20000010000 */
[----:B------:R-:W-:-:S04]  /*06f0*/  IADD3 R12, P0, R33, R26, RZ ;  /* 0x0000001a210c7210 */ /* 0x000fc80007f1e0ff */
[----:B------:R-:W-:-:S03]  /*0700*/  IADD3.X R13, R30, R25, RZ, P0, !PT ;  /* 0x000000191e0d7210 */ /* 0x000fc600007fe4ff */
[----:B0-----:R-:W0:Y:S03]  /*0710*/  LDC R10, c[0x0][0x21c] ;  /* 0x00008700ff0a7b82 */ /* 0x001e260000000800 */
[----:B------:R-:W2:Y:S01]  /*0720*/  LDG.E.128 R12, desc[UR16][R12.64] ;  /* 0x000000100c0c7981 */ /* 0x000ea2000c1e1d00 */
[----:B------:R-:W-:-:S04]  /*0730*/  IADD3 R4, P0, R31, R26, RZ ;  /* 0x0000001a1f047210 */ /* 0x000fc80007f1e0ff */
[----:B------:R-:W-:-:S06]  /*0740*/  IADD3.X R5, R28, R25, RZ, P0, !PT ;  /* 0x000000191c057210 */ /* 0x000fcc00007fe4ff */
[----:B-----5:R-:W5:Y:S01]  /*0750*/  LDG.E.128 R4, desc[UR16][R4.64] ;  /* 0x0000001004047981 */ /* 0x020f62000c1e1d00 */
[----:B------:R-:W-:Y:S01]  /*0760*/  ULDC.U8 UR4, c[0x0][0x22e] ;  /* 0x00008b8000047ab9 */ /* 0x000fe20000000000 */
[----:B------:R-:W-:Y:S01]  /*0770*/  BSSY B0, `(.L_x_4832) ;  /* 0x0000040000007945 */ /* 0x000fe20003800000 */
[----:B--2---:R-:W-:Y:S02]  /*0780*/  SHF.L.U32 R11, R12, 0x10, RZ ;  /* 0x000000100c0b7819 */ /* 0x004fe400000006ff */
[----:B------:R-:W-:Y:S02]  /*0790*/  SHF.L.U32 R19, R14, 0x10, RZ ;  /* 0x000000100e137819 */ /* 0x000fe400000006ff */
[----:B------:R-:W-:Y:S01]  /*07a0*/  PRMT R16, R12, 0x7632, R16 ;  /* 0x000076320c107816 */ /* 0x000fe20000000010 */
[--C-:B------:R-:W-:Y:S01]  /*07b0*/  FADD.FTZ R42, R11, R22.reuse ;  /* 0x000000160b2a7221 */ /* 0x100fe20000010000 */
[----:B------:R-:W-:Y:S01]  /*07c0*/  SHF.L.U32 R41, R13, 0x10, RZ ;  /* 0x000000100d297819 */ /* 0x000fe200000006ff */
[----:B------:R-:W-:Y:S01]  /*07d0*/  FADD.FTZ R40, R19, R22 ;  /* 0x0000001613287221 */ /* 0x000fe20000010000 */
[----:B------:R-:W-:-:S02]  /*07e0*/  PRMT R17, R13, 0x7632, R17 ;  /* 0x000076320d117816 */ /* 0x000fc40000000011 */
[----:B------:R-:W-:Y:S01]  /*07f0*/  FSETP.GTU.FTZ.AND P4, PT, R42, 20, PT ;  /* 0x41a000002a00780b */ /* 0x000fe20003f9c000 */
[----:B------:R-:W-:Y:S01]  /*0800*/  FADD.FTZ R41, R41, R22 ;  /* 0x0000001629297221 */ /* 0x000fe20000010000 */
[----:B------:R-:W-:Y:S02]  /*0810*/  PRMT R14, R14, 0x7632, R14 ;  /* 0x000076320e0e7816 */ /* 0x000fe4000000000e */
[----:B------:R-:W-:Y:S02]  /*0820*/  ISETP.EQ.OR P4, PT, RZ, UR4, P4 ;  /* 0x00000004ff007c0c */ /* 0x000fe4000a782670 */
[----:B------:R-:W-:Y:S02]  /*0830*/  SHF.L.U32 R39, R15, 0x10, RZ ;  /* 0x000000100f277819 */ /* 0x000fe400000006ff */
[----:B------:R-:W-:Y:S02]  /*0840*/  SHF.L.U32 R11, R16, 0x10, RZ ;  /* 0x00000010100b7819 */ /* 0x000fe400000006ff */
[----:B------:R-:W-:Y:S01]  /*0850*/  SHF.L.U32 R17, R17, 0x10, RZ ;  /* 0x0000001011117819 */ /* 0x000fe200000006ff */
[--C-:B------:R-:W-:Y:S01]  /*0860*/  FADD.FTZ R39, R39, R22.reuse ;  /* 0x0000001627277221 */ /* 0x100fe20000010000 */
[----:B------:R-:W-:Y:S01]  /*0870*/  SHF.L.U32 R13, R14, 0x10, RZ ;  /* 0x000000100e0d7819 */ /* 0x000fe200000006ff */
[--C-:B------:R-:W-:Y:S01]  /*0880*/  FADD.FTZ R38, R11, R22.reuse ;  /* 0x000000160b267221 */ /* 0x100fe20000010000 */
[----:B------:R-:W-:Y:S01]  /*0890*/  PRMT R15, R15, 0x7632, R15 ;  /* 0x000076320f0f7816 */ /* 0x000fe2000000000f */
        /* <DEDUP_REMOVED lines=8> */
[----:B------:R-:W-:Y:S02]  /*0920*/  ISETP.EQ.OR P0, PT, RZ, UR4, P0 ;  /* 0x00000004ff007c0c */ /* 0x000fe40008702670 */
[----:B------:R-:W-:Y:S02]  /*0930*/  FSETP.GTU.FTZ.AND P5, PT, R36, 20, PT ;  /* 0x41a000002400780b */ /* 0x000fe40003fbc000 */
[----:B------:R-:W-:-:S02]  /*0940*/  ISETP.EQ.OR P1, PT, RZ, UR4, P1 ;  /* 0x00000004ff007c0c */ /* 0x000fc40008f22670 */
[----:B------:R-:W-:Y:S02]  /*0950*/  FSETP.GTU.FTZ.AND P3, PT, R34, 20, PT ;  /* 0x41a000002200780b */ /* 0x000fe40003f7c000 */
[----:B------:R-:W-:Y:S01]  /*0960*/  ISETP.EQ.OR P2, PT, RZ, UR4, P2 ;  /* 0x00000004ff007c0c */ /* 0x000fe20009742670 */
[----:B01----:R-:W-:-:S12]  /*0970*/  @P4 BRA `(.L_x_4833) ;  /* 0x00000000007c4947 */ /* 0x003fd80003800000 */
        /* <DEDUP_REMOVED lines=31> */
.L_x_4833:
[----:B------:R-:W-:Y:S05]  /*0b70*/  BSYNC B0 ;  /* 0x0000000000007941 */ /* 0x000fea0003800000 */
.L_x_4832:
        /* <DEDUP_REMOVED lines=42> */
.L_x_4835:
[----:B------:R-:W-:Y:S05]  /*0e20*/  BSYNC B0 ;  /* 0x0000000000007941 */ /* 0x000fea0003800000 */
.L_x_4834:
        /* <DEDUP_REMOVED lines=33> */
.L_x_4837:
[----:B------:R-:W-:Y:S05]  /*1040*/  BSYNC B0 ;  /* 0x0000000000007941 */ /* 0x000fea0003800000 */
.L_x_4836:
        /* <DEDUP_REMOVED lines=33> */
.L_x_4839:
[----:B------:R-:W-:Y:S05]  /*1260*/  BSYNC B0 ;  /* 0x0000000000007941 */ /* 0x000fea0003800000 */
.L_x_4838:
        /* <DEDUP_REMOVED lines=33> */
.L_x_4841:
[----:B------:R-:W-:Y:S05]  /*1480*/  BSYNC B0 ;  /* 0x0000000000007941 */ /* 0x000fea0003800000 */
.L_x_4840:
        /* <DEDUP_REMOVED lines=33> */
.L_x_4843:
[----:B------:R-:W-:Y:S05]  /*16a0*/  BSYNC B0 ;  /* 0x0000000000007941 */ /* 0x000fea0003800000 */
.L_x_4842:
        /* <DEDUP_REMOVED lines=33> */
.L_x_4845:
[----:B------:R-:W-:Y:S05]  /*18c0*/  BSYNC B0 ;  /* 0x0000000000007941 */ /* 0x000fea0003800000 */
.L_x_4844:
        /* <DEDUP_REMOVED lines=33> */
.L_x_4847:
[----:B------:R-:W-:Y:S05]  /*1ae0*/  BSYNC B0 ;  /* 0x0000000000007941 */ /* 0x000fea0003800000 */
.L_x_4846:
[----:B------:R-:W-:Y:S01]  /*1af0*/  BAR.SYNC.DEFER_BLOCKING 0x0 ;  /* 0x0000000000007b1d */ /* 0x000fe20000010000 */
[----:B------:R-:W-:Y:S01]  /*1b00*/  ISETP.GE.AND P0, PT, R10, 0x1, PT ;  /* 0x000000010a00780c */ /* 0x000fe20003f06270 */
[-C--:B------:R-:W-:Y:S01]  /*1b10*/  FMUL.FTZ R43, R55, R20.reuse ;  /* 0x00000014372b7220 */ /* 0x080fe20000410000 */
[----:B------:R-:W-:Y:S01]  /*1b20*/  SHF.L.U32 R53, R6, 0x10, RZ ;  /* 0x0000001006357819 */ /* 0x000fe200000006ff */
        /* <DEDUP_REMOVED lines=15> */
[----:B------:R-:W0:Y:S01]  /*1c20*/  S2R R67, SR_TID.X ;  /* 0x0000000000437919 */ /* 0x000e220000002100 */
[----:B------:R-:W1:Y:S01]  /*1c30*/  LDC R51, c[0x0][0x21c] ;  /* 0x00008700ff337b82 */ /* 0x000e620000000800 */
[----:B------:R-:W-:Y:S01]  /*1c40*/  HFMA2.MMA R61, -RZ, RZ, 0, 0 ;  /* 0x00000000ff3d7435 */ /* 0x000fe200000001ff */
        /* <DEDUP_REMOVED lines=14> */
[----:B------:R-:W4:Y:S01]  /*1d30*/  LDC.64 R14, c[0x0][0x310] ;  /* 0x0000c400ff0e7b82 */ /* 0x000f220000000a00 */
[----:B0-----:R-:W-:-:S04]  /*1d40*/  LOP3.LUT P0, RZ, R67, 0x1f, RZ, 0xc0, !PT ;  /* 0x0000001f43ff7812 */ /* 0x001fc8000780c0ff */
[----:B------:R-:W-:-:S13]  /*1d50*/  ISETP.EQ.OR P0, PT, R24, RZ, P0 ;  /* 0x000000ff1800720c */ /* 0x000fda0000702670 */
.L_x_4851:
[----:B------:R-:W-:Y:S02]  /*1d60*/  SHF.R.S32.HI R18, RZ, 0x1f, R61 ;  /* 0x0000001fff127819 */ /* 0x000fe4000001143d */
[----:B0-----:R-:W-:Y:S02]  /*1d70*/  MOV R4, R8 ;  /* 0x0000000800047202 */ /* 0x001fe40000000f00 */
[----:B------:R-:W-:Y:S01]  /*1d80*/  MOV R5, R27 ;  /* 0x0000001b00057202 */ /* 0x000fe20000000f00 */
[----:B------:R-:W-:Y:S02]  /*1d90*/  IMAD R6, R18, UR4, RZ ;  /* 0x0000000412067c24 */ /* 0x000fe4000f8e02ff */
[----:B------:R-:W-:-:S04]  /*1da0*/  IMAD.WIDE.U32 R4, R61, UR4, R4 ;  /* 0x000000043d047c25 */ /* 0x000fc8000f8e0004 */
[----:B------:R-:W-:Y:S01]  /*1db0*/  IMAD R7, R61, UR5, R6 ;  /* 0x000000053d077c24 */ /* 0x000fe2000f8e0206 */
[----:B--2---:R-:W-:Y:S01]  /*1dc0*/  LEA R16, P1, R4, R10, 0x2 ;  /* 0x0000000a04107211 */ /* 0x004fe200078210ff */
[----:B------:R-:W-:-:S03]  /*1dd0*/  IMAD R6, R18, UR6, RZ ;  /* 0x0000000612067c24 */ /* 0x000fc6000f8e02ff */
[----:B------:R-:W-:Y:S01]  /*1de0*/  IADD3 R5, R5, R7, RZ ;  /* 0x0000000705057210 */ /* 0x000fe20007ffe0ff */
[----:B------:R-:W-:-:S03]  /*1df0*/  IMAD R19, R61, UR7, R6 ;  /* 0x000000073d137c24 */ /* 0x000fc6000f8e0206 */
[----:B------:R-:W-:Y:S01]  /*1e00*/  LEA.HI.X R17, R4, R11, R5, 0x2, P1 ;  /* 0x0000000b04117211 */ /* 0x000fe200008f1405 */
[----:B------:R-:W-:-:S04]  /*1e10*/  IMAD.WIDE.U32 R4, R61, UR6, RZ ;  /* 0x000000063d047c25 */ /* 0x000fc8000f8e00ff */
[----:B------:R0:W2:Y:S01]  /*1e20*/  LDG.E R62, desc[UR16][R16.64] ;  /* 0x00000010103e7981 */ /* 0x0000a2000c1e1900 */
[C---:B------:R-:W-:Y:S02]  /*1e30*/  LEA R7, P1, R4.reuse, R35, 0x1 ;  /* 0x0000002304077211 */ /* 0x040fe400078208ff */
[----:B------:R-:W-:Y:S02]  /*1e40*/  IADD3 R5, R5, R19, RZ ;  /* 0x0000001305057210 */ /* 0x000fe40007ffe0ff */
[----:B------:R-:W-:Y:S02]  /*1e50*/  IADD3 R6, P2, R7, R26, RZ ;  /* 0x0000001a07067210 */ /* 0x000fe40007f5e0ff */
[----:B------:R-:W-:-:S04]  /*1e60*/  LEA.HI.X R4, R4, R37, R5, 0x1, P1 ;  /* 0x0000002504047211 */ /* 0x000fc800008f0c05 */
[----:B------:R-:W-:-:S06]  /*1e70*/  IADD3.X R7, R4, R25, RZ, P2, !PT ;  /* 0x0000001904077210 */ /* 0x000fcc00017fe4ff */
[----:B------:R-:W4:Y:S01]  /*1e80*/  LDG.E.128 R4, desc[UR16][R6.64] ;  /* 0x0000001006047981 */ /* 0x000f22000c1e1d00 */
[----:B0-----:R-:W-:Y:S01]  /*1e90*/  MOV R16, R2 ;  /* 0x0000000200107202 */ /* 0x001fe20000000f00 */
[----:B------:R-:W-:Y:S01]  /*1ea0*/  IMAD R18, R18, UR8, RZ ;  /* 0x0000000812127c24 */ /* 0x000fe2000f8e02ff */
[----:B------:R-:W-:-:S03]  /*1eb0*/  MOV R17, R29 ;  /* 0x0000001d00117202 */ /* 0x000fc60000000f00 */
[C---:B------:R-:W-:Y:S02]  /*1ec0*/  IMAD R19, R61.reuse, UR9, R18 ;  /* 0x000000093d137c24 */ /* 0x040fe4000f8e0212 */
[----:B------:R-:W-:-:S03]  /*1ed0*/  IMAD.WIDE.U32 R16, R61, UR8, R16 ;  /* 0x000000083d107c25 */ /* 0x000fc6000f8e0010 */
[----:B---3--:R-:W-:Y:S02]  /*1ee0*/  LEA R18, P1, R16, R12, 0x2 ;  /* 0x0000000c10127211 */ /* 0x008fe400078210ff */
[----:B------:R-:W-:-:S04]  /*1ef0*/  IADD3 R17, R17, R19, RZ ;  /* 0x0000001311117210 */ /* 0x000fc80007ffe0ff */
[----:B------:R-:W-:-:S05]  /*1f00*/  LEA.HI.X R19, R16, R13, R17, 0x2, P1 ;  /* 0x0000000d10137211 */ /* 0x000fca00008f1411 */
[----:B------:R0:W5:Y:S01]  /*1f10*/  LDG.E R18, desc[UR16][R18.64] ;  /* 0x0000001012127981 */ /* 0x000162000c1e1900 */
[C---:B------:R-:W-:Y:S01]  /*1f20*/  ISETP.GE.AND P1, PT, R60.reuse, 0x1, PT ;  /* 0x000000013c00780c */ /* 0x040fe20003f26270 */
[----:B------:R-:W-:Y:S01]  /*1f30*/  BSSY B0, `(.L_x_4849) ;  /* 0x0000073000007945 */ /* 0x000fe20003800000 */
[----:B------:R-:W-:Y:S01]  /*1f40*/  MOV R78, 0x400 ;  /* 0x00000400004e7802 */ /* 0x000fe20000000f00 */
[----:B------:R-:W3:Y:S01]  /*1f50*/  S2R R81, SR_CgaCtaId ;  /* 0x0000000000517919 */ /* 0x000ee20000008800 */
[C---:B------:R-:W-:Y:S02]  /*1f60*/  ISETP.NE.AND P2, PT, R60.reuse, 0x1f, PT ;  /* 0x0000001f3c00780c */ /* 0x040fe40003f45270 */
[----:B------:R-:W-:Y:S02]  /*1f70*/  ISETP.NE.AND P3, PT, R60, RZ, PT ;  /* 0x000000ff3c00720c */ /* 0x000fe40003f65270 */
[----:B---3--:R-:W-:Y:S01]  /*1f80*/  LEA R78, R81, R78, 0x18 ;  /* 0x0000004e514e7211 */ /* 0x008fe200078ec0ff */
[----:B--2---:R-:W-:-:S04]  /*1f90*/  FMUL.FTZ R17, R62, 1.4426950216293334961 ;  /* 0x3fb8aa3b3e117820 */ /* 0x004fc80000410000 */
[C---:B------:R-:W-:Y:S01]  /*1fa0*/  FMUL.FTZ R66, R17.reuse, R38 ;  /* 0x0000002611427220 */ /* 0x040fe20000410000 */
[C---:B------:R-:W-:Y:S01]  /*1fb0*/  FMUL.FTZ R65, R17.reuse, R42 ;  /* 0x0000002a11417220 */ /* 0x040fe20000410000 */
[C---:B------:R-:W-:Y:S01]  /*1fc0*/  FMUL.FTZ R64, R17.reuse, R41 ;  /* 0x0000002911407220 */ /* 0x040fe20000410000 */
[C---:B------:R-:W-:Y:S01]  /*1fd0*/  FMUL.FTZ R68, R17.reuse, R36 ;  /* 0x0000002411447220 */ /* 0x040fe20000410000 */
[C---:B------:R-:W-:Y:S01]  /*1fe0*/  FMUL.FTZ R62, R17.reuse, R40 ;  /* 0x00000028113e7220 */ /* 0x040fe20000410000 */
[C---:B0-----:R-:W-:Y:S01]  /*1ff0*/  FMUL.FTZ R19, R17.reuse, R34 ;  /* 0x0000002211137220 */ /* 0x041fe20000410000 */
[----:B------:R-:W0:Y:S01]  /*2000*/  MUFU.EX2 R66, R66 ;  /* 0x0000004200427308 */ /* 0x000e220000000800 */
[C---:B------:R-:W-:Y:S01]  /*2010*/  FMUL.FTZ R63, R17.reuse, R39 ;  /* 0x00000027113f7220 */ /* 0x040fe20000410000 */
[----:B------:R-:W-:Y:S01]  /*2020*/  FMUL.FTZ R69, R17, R32 ;  /* 0x0000002011457220 */ /* 0x000fe20000410000 */
[----:B----4-:R-:W-:-:S05]  /*2030*/  PRMT R16, R4, 0x7632, R16 ;  /* 0x0000763204107816 */ /* 0x010fca0000000010 */
[----:B------:R-:W2:Y:S01]  /*2040*/  MUFU.EX2 R65, R65 ;  /* 0x0000004100417308 */ /* 0x000ea20000000800 */
[----:B------:R-:W-:Y:S02]  /*2050*/  SHF.L.U32 R70, R4, 0x10, RZ ;  /* 0x0000001004467819 */ /* 0x000fe400000006ff */
[----:B------:R-:W-:Y:S02]  /*2060*/  SHF.L.U32 R71, R16, 0x10, RZ ;  /* 0x0000001010477819 */ /* 0x000fe400000006ff */
[----:B------:R-:W-:Y:S01]  /*2070*/  PRMT R4, R5, 0x7632, R4 ;  /* 0x0000763205047816 */ /* 0x000fe20000000004 */
[----:B------:R-:W-:Y:S01]  /*2080*/  FMUL.FTZ R70, R55, R70 ;  /* 0x0000004637467220 */ /* 0x000fe20000410000 */
[----:B------:R-:W-:Y:S01]  /*2090*/  SHF.L.U32 R73, R5, 0x10, RZ ;  /* 0x0000001005497819 */ /* 0x000fe200000006ff */
[----:B------:R-:W3:Y:S01]  /*20a0*/  MUFU.EX2 R64, R64 ;  /* 0x0000004000407308 */ /* 0x000ee20000000800 */
[----:B------:R-:W-:Y:S01]  /*20b0*/  FMUL.FTZ R71, R56, R71 ;  /* 0x0000004738477220 */ /* 0x000fe20000410000 */
[----:B------:R-:W-:-:S02]  /*20c0*/  SHF.L.U32 R4, R4, 0x10, RZ ;  /* 0x0000001004047819 */ /* 0x000fc400000006ff */
[----:B------:R-:W-:Y:S01]  /*20d0*/  FMUL.FTZ R73, R54, R73 ;  /* 0x0000004936497220 */ /* 0x000fe20000410000 */
[----:B0-----:R-:W-:Y:S01]  /*20e0*/  FFMA.FTZ R17, R70, R66, R71 ;  /* 0x0000004246117223 */ /* 0x001fe20000010047 */
[C---:B------:R-:W-:Y:S01]  /*20f0*/  PRMT R5, R6.reuse, 0x7632, R5 ;  /* 0x0000763206057816 */ /* 0x040fe20000000005 */
[----:B------:R-:W-:Y:S01]  /*2100*/  FMUL.FTZ R75, R57, R4 ;  /* 0x00000004394b7220 */ /* 0x000fe20000410000 */
[----:B------:R-:W0:Y:S01]  /*2110*/  MUFU.EX2 R68, R68 ;  /* 0x0000004400447308 */ /* 0x000e220000000800 */
[----:B--2---:R-:W-:Y:S01]  /*2120*/  FMUL.FTZ R77, R65, R66 ;  /* 0x00000042414d7220 */ /* 0x004fe20000410000 */
[----:B------:R-:W-:Y:S02]  /*2130*/  SHF.L.U32 R6, R6, 0x10, RZ ;  /* 0x0000001006067819 */ /* 0x000fe400000006ff */
[----:B------:R-:W-:Y:S02]  /*2140*/  SHF.L.U32 R5, R5, 0x10, RZ ;  /* 0x0000001005057819 */ /* 0x000fe400000006ff */
[----:B------:R-:W-:-:S02]  /*2150*/  PRMT R16, R7, 0x7632, R16 ;  /* 0x0000763207107816 */ /* 0x000fc40000000010 */
[----:B------:R-:W2:Y:S01]  /*2160*/  MUFU.EX2 R62, R62 ;  /* 0x0000003e003e7308 */ /* 0x000ea20000000800 */
[C---:B---3--:R-:W-:Y:S01]  /*2170*/  FFMA.FTZ R4, R64.reuse, R17, R73 ;  /* 0x0000001140047223 */ /* 0x048fe20000010049 */
[----:B------:R-:W-:Y:S01]  /*2180*/  FMUL.FTZ R17, R64, R77 ;  /* 0x0000004d40117220 */ /* 0x000fe20000410000 */
[----:B------:R-:W-:Y:S01]  /*2190*/  FMUL.FTZ R77, R53, R6 ;  /* 0x00000006354d7220 */ /* 0x000fe20000410000 */
[----:B------:R-:W-:Y:S01]  /*21a0*/  SHF.L.U32 R7, R7, 0x10, RZ ;  /* 0x0000001007077819 */ /* 0x000fe200000006ff */
[----:B------:R-:W-:Y:S01]  /*21b0*/  FMUL.FTZ R72, R58, R5 ;  /* 0x000000053a487220 */ /* 0x000fe20000410000 */
[----:B------:R-:W-:Y:S02]  /*21c0*/  SHF.L.U32 R16, R16, 0x10, RZ ;  /* 0x0000001010107819 */ /* 0x000fe400000006ff */
[----:B------:R-:W3:Y:S01]  /*21d0*/  MUFU.EX2 R19, R19 ;  /* 0x0000001300137308 */ /* 0x000ee20000000800 */
[C---:B0-----:R-:W-:Y:S01]  /*21e0*/  FFMA.FTZ R4, R68.reuse, R4, R75 ;  /* 0x0000000444047223 */ /* 0x041fe2000001004b */
[----:B------:R-:W-:Y:S01]  /*21f0*/  FMUL.FTZ R17, R68, R17 ;  /* 0x0000001144117220 */ /* 0x000fe20000410000 */
[----:B------:R-:W-:Y:S01]  /*2200*/  FMUL.FTZ R74, R52, R7 ;  /* 0x00000007344a7220 */ /* 0x000fe20000410000 */
[----:B------:R-:W-:Y:S01]  /*2210*/  FMUL.FTZ R76, R59, R16 ;  /* 0x000000103b4c7220 */ /* 0x000fe20000410000 */
[----:B------:R-:W-:-:S03]  /*2220*/  @!P0 LEA R16, R61, R78, 0x3 ;  /* 0x0000004e3d108211 */ /* 0x000fc600078e18ff */
[----:B------:R-:W0:Y:S01]  /*2230*/  MUFU.EX2 R63, R63 ;  /* 0x0000003f003f7308 */ /* 0x000e220000000800 */
[C---:B--2---:R-:W-:Y:S01]  /*2240*/  FFMA.FTZ R5, R62.reuse, R4, R77 ;  /* 0x000000043e057223 */ /* 0x044fe2000001004d */
[----:B------:R-:W-:-:S06]  /*2250*/  FMUL.FTZ R4, R62, R17 ;  /* 0x000000113e047220 */ /* 0x000fcc0000410000 */
[----:B------:R-:W2:Y:S01]  /*2260*/  MUFU.EX2 R69, R69 ;  /* 0x0000004500457308 */ /* 0x000ea20000000800 */
[C---:B---3--:R-:W-:Y:S01]  /*2270*/  FFMA.FTZ R5, R19.reuse, R5, R72 ;  /* 0x0000000513057223 */ /* 0x048fe20000010048 */
[----:B------:R-:W-:-:S03]  /*2280*/  FMUL.FTZ R4, R19, R4 ;  /* 0x0000000413047220 */ /* 0x000fc60000410000 */
[C---:B0-----:R-:W-:Y:S01]  /*2290*/  FFMA.FTZ R5, R63.reuse, R5, R74 ;  /* 0x000000053f057223 */ /* 0x041fe2000001004a */
[----:B------:R-:W-:-:S03]  /*22a0*/  FMUL.FTZ R4, R63, R4 ;  /* 0x000000043f047220 */ /* 0x000fc60000410000 */
[C---:B--2---:R-:W-:Y:S01]  /*22b0*/  FFMA.FTZ R5, R69.reuse, R5, R76 ;  /* 0x0000000545057223 */ /* 0x044fe2000001004c */
[----:B------:R-:W-:-:S04]  /*22c0*/  FMUL.FTZ R4, R69, R4 ;  /* 0x0000000445047220 */ /* 0x000fc80000410000 */
[----:B------:R-:W0:Y:S04]  /*22d0*/  SHFL.UP PT, R6, R5, 0x1, RZ ;  /* 0x0420000005067989 */ /* 0x000e2800000e00ff */
[----:B------:R-:W2:Y:S01]  /*22e0*/  SHFL.UP PT, R7, R4, 0x1, RZ ;  /* 0x0420000004077989 */ /* 0x000ea200000e00ff */
[C---:B0-----:R-:W-:Y:S01]  /*22f0*/  @P1 FFMA.FTZ R5, R4.reuse, R6, R5 ;  /* 0x0000000604051223 */ /* 0x041fe20000010005 */
[----:B--2---:R-:W-:-:S04]  /*2300*/  @P1 FMUL.FTZ R4, R4, R7 ;  /* 0x0000000704041220 */ /* 0x004fc80000410000 */
[----:B------:R-:W0:Y:S01]  /*2310*/  SHFL.UP PT, R6, R5, 0x2, RZ ;  /* 0x0440000005067989 */ /* 0x000e2200000e00ff */
[----:B------:R-:W-:-:S03]  /*2320*/  ISETP.GE.AND P1, PT, R60, 0x2, PT ;  /* 0x000000023c00780c */ /* 0x000fc60003f26270 */
[----:B------:R-:W2:Y:S10]  /*2330*/  SHFL.UP PT, R7, R4, 0x2, RZ ;  /* 0x0440000004077989 */ /* 0x000eb400000e00ff */
[C---:B0-----:R-:W-:Y:S01]  /*2340*/  @P1 FFMA.FTZ R5, R4.reuse, R6, R5 ;  /* 0x0000000604051223 */ /* 0x041fe20000010005 */
[----:B--2---:R-:W-:-:S04]  /*2350*/  @P1 FMUL.FTZ R4, R4, R7 ;  /* 0x0000000704041220 */ /* 0x004fc80000410000 */
[----:B------:R-:W0:Y:S01]  /*2360*/  SHFL.UP PT, R6, R5, 0x4, RZ ;  /* 0x0480000005067989 */ /* 0x000e2200000e00ff */
[----:B------:R-:W-:-:S03]  /*2370*/  ISETP.GE.AND P1, PT, R60, 0x4, PT ;  /* 0x000000043c00780c */ /* 0x000fc60003f26270 */
[----:B------:R-:W2:Y:S10]  /*2380*/  SHFL.UP PT, R7, R4, 0x4, RZ ;  /* 0x0480000004077989 */ /* 0x000eb400000e00ff */
[C---:B0-----:R-:W-:Y:S01]  /*2390*/  @P1 FFMA.FTZ R5, R4.reuse, R6, R5 ;  /* 0x0000000604051223 */ /* 0x041fe20000010005 */
[----:B------:R-:W-:Y:S01]  /*23a0*/  MOV R6, 0x3f800000 ;  /* 0x3f80000000067802 */ /* 0x000fe20000000f00 */
[----:B--2---:R-:W-:-:S03]  /*23b0*/  @P1 FMUL.FTZ R4, R4, R7 ;  /* 0x0000000704041220 */ /* 0x004fc60000410000 */
[----:B------:R-:W0:Y:S01]  /*23c0*/  SHFL.UP PT, R79, R5, 0x8, RZ ;  /* 0x05000000054f7989 */ /* 0x000e2200000e00ff */
[----:B------:R-:W-:Y:S02]  /*23d0*/  ISETP.GE.AND P1, PT, R60, 0x8, PT ;  /* 0x000000083c00780c */ /* 0x000fe40003f26270 */
[----:B------:R-:W-:Y:S01]  /*23e0*/  MOV R7, RZ ;  /* 0x000000ff00077202 */ /* 0x000fe20000000f00 */
[----:B------:R-:W2:Y:S05]  /*23f0*/  SHFL.UP PT, R17, R4, 0x8, RZ ;  /* 0x0500000004117989 */ /* 0x000eaa00000e00ff */
[----:B------:R-:W-:Y:S05]  /*2400*/  @!P0 LDS.64 R6, [R16+0x240] ;  /* 0x0002400010068984 */ /* 0x000fea0000000a00 */
        /* <DEDUP_REMOVED lines=8> */
[----:B------:R-:W-:-:S03]  /*2490*/  ISETP.NE.AND P1, PT, R67, RZ, PT ;  /* 0x000000ff4300720c */ /* 0x000fc60003f25270 */
[----:B------:R-:W-:Y:S01]  /*24a0*/  @!P2 STS.64 [R78+0x220], R4 ;  /* 0x000220044e00a388 */ /* 0x000fe20000000a00 */
[----:B------:R-:W-:Y:S06]  /*24b0*/  BAR.SYNC.DEFER_BLOCKING 0x0 ;  /* 0x0000000000007b1d */ /* 0x000fec0000010000 */
[----:B------:R-:W2:Y:S01]  /*24c0*/  SHFL.UP PT, R79, R4, 0x1, RZ ;  /* 0x04200000044f7989 */ /* 0x000ea200000e00ff */
[----:B0-----:R-:W-:-:S03]  /*24d0*/  @!P3 MOV R81, R7 ;  /* 0x000000070051b202 */ /* 0x001fc60000000f00 */
[----:B------:R-:W-:Y:S04]  /*24e0*/  @!P3 STS.64 [R78+0x230], R6 ;  /* 0x000230064e00b388 */ /* 0x000fe80000000a00 */
[----:B------:R-:W0:Y:S01]  /*24f0*/  LDS.64 R16, [R78+0x220] ;  /* 0x000220004e107984 */ /* 0x000e220000000a00 */
[----:B------:R-:W-:Y:S01]  /*2500*/  BAR.SYNC.DEFER_BLOCKING 0x0 ;  /* 0x0000000000007b1d */ /* 0x000fe20000010000 */
[----:B--2---:R-:W-:-:S05]  /*2510*/  @!P3 MOV R79, R6 ;  /* 0x00000006004fb202 */ /* 0x004fca0000000f00 */
[----:B------:R-:W2:Y:S01]  /*2520*/  LDS R80, [R78+0x234] ;  /* 0x000234004e507984 */ /* 0x000ea20000000800 */
[C---:B0-----:R-:W-:Y:S01]  /*2530*/  FFMA.FTZ R17, R16.reuse, R7, R17 ;  /* 0x0000000710117223 */ /* 0x041fe20000010011 */
[----:B------:R-:W-:Y:S01]  /*2540*/  FMUL.FTZ R16, R16, R6 ;  /* 0x0000000610107220 */ /* 0x000fe20000410000 */
        /* <DEDUP_REMOVED lines=8> */
[----:B-1----:R-:W-:Y:S01]  /*25d0*/  IMAD R4, R24, R51, R61 ;  /* 0x0000003318047224 */ /* 0x002fe200078e023d */
        /* <DEDUP_REMOVED lines=8> */
.L_x_4850:
[----:B------:R-:W-:Y:S05]  /*2660*/  BSYNC B0 ;  /* 0x0000000000007941 */ /* 0x000fea0003800000 */
.L_x_4849:
[----:B------:R-:W-:Y:S01]  /*2670*/  IADD3 R61, R61, 0x1, RZ ;  /* 0x000000013d3d7810 */ /* 0x000fe20007ffe0ff */
[----:B------:R-:W-:Y:S01]  /*2680*/  FFMA.FTZ R72, R19, R77, R72 ;  /* 0x0000004d13487223 */ /* 0x000fe20000010048 */
[C---:B-----5:R-:W-:Y:S01]  /*2690*/  FFMA.FTZ R43, R18.reuse, R65, R43 ;  /* 0x00000041122b7223 */ /* 0x060fe2000001002b */
[C---:B------:R-:W-:Y:S01]  /*26a0*/  FFMA.FTZ R44, R18.reuse, R71, R44 ;  /* 0x00000047122c7223 */ /* 0x040fe2000001002c */
[----:B------:R-:W-:Y:S01]  /*26b0*/  ISETP.GE.AND P1, PT, R61, UR10, PT ;  /* 0x0000000a3d007c0c */ /* 0x000fe2000bf26270 */
[----:B------:R-:W-:Y:S01]  /*26c0*/  FFMA.FTZ R63, R63, R72, R74 ;  /* 0x000000483f3f7223 */ /* 0x000fe2000001004a */
[C---:B------:R-:W-:Y:S01]  /*26d0*/  FFMA.FTZ R45, R18.reuse, R64, R45 ;  /* 0x00000040122d7223 */ /* 0x040fe2000001002d */
[C---:B------:R-:W-:Y:S01]  /*26e0*/  FFMA.FTZ R46, R18.reuse, R75, R46 ;  /* 0x0000004b122e7223 */ /* 0x040fe2000001002e */
[C---:B------:R-:W-:Y:S01]  /*26f0*/  FFMA.FTZ R48, R18.reuse, R77, R48 ;  /* 0x0000004d12307223 */ /* 0x040fe20000010030 */
[-C--:B------:R-:W-:Y:S01]  /*2700*/  FFMA.FTZ R69, R69, R63.reuse, R76 ;  /* 0x0000003f45457223 */ /* 0x080fe2000001004c */
[C---:B------:R-:W-:Y:S01]  /*2710*/  FFMA.FTZ R47, R18.reuse, R72, R47 ;  /* 0x00000048122f7223 */ /* 0x040fe2000001002f */
[----:B------:R-:W-:-:S02]  /*2720*/  FFMA.FTZ R49, R18, R63, R49 ;  /* 0x0000003f12317223 */ /* 0x000fc40000010031 */
[----:B------:R-:W-:-:S04]  /*2730*/  FFMA.FTZ R50, R18, R69, R50 ;  /* 0x0000004512327223 */ /* 0x000fc80000010032 */
[----:B------:R-:W-:Y:S05]  /*2740*/  @!P1 BRA `(.L_x_4851) ;  /* 0xfffffff400849947 */ /* 0x000fea000383ffff */
.L_x_4848:
[----:B------:R-:W2:Y:S01]  /*2750*/  LDC.64 R10, c[0x0][0x2b0] ;  /* 0x0000ac00ff0a7b82 */ /* 0x000ea20000000a00 */
[C---:B0-----:R-:W-:Y:S01]  /*2760*/  SHF.L.U32 R4, R24.reuse, 0x8, RZ ;  /* 0x0000000818047819 */ /* 0x041fe200000006ff */
[----:B------:R-:W-:Y:S01]  /*2770*/  ULDC.64 UR4, c[0x0][0x2b8] ;  /* 0x0000ae0000047ab9 */ /* 0x000fe20000000a00 */
[----:B------:R-:W-:Y:S02]  /*2780*/  IADD3 R24, R24, 0x1, RZ ;  /* 0x0000000118187810 */ /* 0x000fe40007ffe0ff */
[----:B------:R-:W-:-:S03]  /*2790*/  SHF.R.S32.HI R5, RZ, 0x1f, R4 ;  /* 0x0000001fff057819 */ /* 0x000fc60000011404 */
[----:B------:R-:W-:Y:S01]  /*27a0*/  BAR.SYNC.DEFER_BLOCKING 0x0 ;  /* 0x0000000000007b1d */ /* 0x000fe20000010000 */
[----:B------:R-:W-:Y:S02]  /*27b0*/  IADD3 R35, P1, R35, 0x200, RZ ;  /* 0x0000020023237810 */ /* 0x000fe40007f3e0ff */
[----:B------:R-:W-:Y:S02]  /*27c0*/  IADD3 R31, P2, R31, 0x200, RZ ;  /* 0x000002001f1f7810 */ /* 0x000fe40007f5e0ff */
[----:B------:R-:W-:-:S03]  /*27d0*/  IADD3 R33, P3, R33, 0x200, RZ ;  /* 0x0000020021217810 */ /* 0x000fc60007f7e0ff */
[----:B------:R-:W0:Y:S01]  /*27e0*/  LDC.64 R12, c[0x0][0x308] ;  /* 0x0000c200ff0c7b82 */ /* 0x000e220000000a00 */
[----:B------:R-:W-:Y:S02]  /*27f0*/  IADD3.X R37, RZ, R37, RZ, P1, !PT ;  /* 0x00000025ff257210 */ /* 0x000fe40000ffe4ff */
[----:B------:R-:W-:Y:S02]  /*2800*/  IADD3.X R28, RZ, R28, RZ, P2, !PT ;  /* 0x0000001cff1c7210 */ /* 0x000fe400017fe4ff */
[----:B------:R-:W-:Y:S01]  /*2810*/  IADD3.X R30, RZ, R30, RZ, P3, !PT ;  /* 0x0000001eff1e7210 */ /* 0x000fe20001ffe4ff */
[C---:B--2---:R-:W-:Y:S02]  /*2820*/  IMAD R6, R10.reuse, UR19, RZ ;  /* 0x000000130a067c24 */ /* 0x044fe4000f8e02ff */
[----:B------:R-:W-:-:S04]  /*2830*/  IMAD.WIDE.U32 R4, R10, UR18, R4 ;  /* 0x000000120a047c25 */ /* 0x000fc8000f8e0004 */
[----:B------:R-:W-:Y:S01]  /*2840*/  IMAD R7, R11, UR18, R6 ;  /* 0x000000120b077c24 */ /* 0x000fe2000f8e0206 */
[----:B------:R-:W-:Y:S01]  /*2850*/  F2FP.BF16.F32.PACK_AB R6, R47, R48 ;  /* 0x000000302f06723e */ /* 0x000fe200000010ff */
[----:B------:R-:W-:-:S03]  /*2860*/  IMAD R11, R21, UR4, RZ ;  /* 0x00000004150b7c24 */ /* 0x000fc6000f8e02ff */
[----:B------:R-:W-:Y:S01]  /*2870*/  IADD3 R5, R5, R7, RZ ;  /* 0x0000000705057210 */ /* 0x000fe20007ffe0ff */
[----:B------:R-:W-:Y:S01]  /*2880*/  IMAD R11, R0, UR5, R11 ;  /* 0x00000005000b7c24 */ /* 0x000fe2000f8e020b */
[----:B------:R-:W-:Y:S01]  /*2890*/  F2FP.BF16.F32.PACK_AB R7, R50, R49 ;  /* 0x000000313207723e */ /* 0x000fe200000010ff */
[----:B------:R-:W-:Y:S01]  /*28a0*/  IMAD.WIDE.U32 R4, R0, UR4, R4 ;  /* 0x0000000400047c25 */ /* 0x000fe2000f8e0004 */
[----:B------:R-:W-:-:S04]  /*28b0*/  ULDC UR4, c[0x0][0x224] ;  /* 0x0000890000047ab9 */ /* 0x000fc80000000800 */
[----:B------:R-:W-:Y:S02]  /*28c0*/  IADD3 R5, R5, R11, RZ ;  /* 0x0000000b05057210 */ /* 0x000fe40007ffe0ff */
[----:B0-----:R-:W-:-:S04]  /*28d0*/  LEA R11, P0, R4, R12, 0x1 ;  /* 0x0000000c040b7211 */ /* 0x001fc800078008ff */
[----:B------:R-:W-:Y:S02]  /*28e0*/  LEA.HI.X R4, R4, R13, R5, 0x1, P0 ;  /* 0x0000000d04047211 */ /* 0x000fe400000f0c05 */
[----:B------:R-:W-:Y:S02]  /*28f0*/  IADD3 R10, P0, R11, R26, RZ ;  /* 0x0000001a0b0a7210 */ /* 0x000fe40007f1e0ff */
[----:B------:R-:W-:Y:S02]  /*2900*/  F2FP.BF16.F32.PACK_AB R5, R46, R45 ;  /* 0x0000002d2e05723e */ /* 0x000fe400000010ff */
[----:B------:R-:W-:Y:S02]  /*2910*/  IADD3.X R11, R4, R25, RZ, P0, !PT ;  /* 0x00000019040b7210 */ /* 0x000fe400007fe4ff */
[----:B------:R-:W-:Y:S02]  /*2920*/  F2FP.BF16.F32.PACK_AB R4, R44, R43 ;  /* 0x0000002b2c04723e */ /* 0x000fe400000010ff */
[----:B------:R-:W-:-:S03]  /*2930*/  ISETP.GE.AND P0, PT, R24, UR4, PT ;  /* 0x0000000418007c0c */ /* 0x000fc6000bf06270 */
[----:B------:R0:W-:Y:S10]  /*2940*/  STG.E.128 desc[UR16][R10.64], R4 ;  /* 0x000000040a007986 */ /* 0x0001f4000c101d10 */
[----:B------:R-:W-:Y:S05]  /*2950*/  @!P0 BRA `(.L_x_4852) ;  /* 0xffffffdc00608947 */ /* 0x000fea000383ffff */
[----:B------:R-:W-:Y:S05]  /*2960*/  EXIT ;  /* 0x000000000000794d */ /* 0x000fea0003800000 */
.L_x_4853:
        /* <DEDUP_REMOVED lines=9> */
.L_x_5300:


//--------------------- .text._Z25selective_scan_fwd_kernelI32Selective_Scan_fwd_kernel_traitsILi32ELi8ELi1ELb1ELb1ELb0ELb1EN3c108BFloat16EfEEv13SSMParamsBase --------------------------
	.section	.text._Z25selective_scan_fwd_kernelI32Selective_Scan_fwd_kernel_traitsILi32ELi8ELi1ELb1ELb1ELb0ELb1EN3c108BFloat16EfEEv13SSMParamsBase,"ax",@progbits
	.align	128
        .global         _Z25selective_scan_fwd_kernelI32Selective_Scan_fwd_kernel_traitsILi32ELi8ELi1ELb1ELb1ELb0ELb1EN3c108BFloat16EfEEv13SSMParamsBase
        .type           _Z25selective_scan_fwd_kernelI32Selective_Scan_fwd_kernel_traitsILi32ELi8ELi1ELb1ELb1ELb0ELb1EN3c108BFloat16EfEEv13SSMParamsBase,@function
        .size           _Z25selective_scan_fwd_kernelI32Selective_Scan_fwd_kernel_traitsILi32ELi8ELi1ELb1ELb1ELb0ELb1EN3c108BFloat16EfEEv13SSMParamsBase,(.L_x_5301 - _Z25selective_scan_fwd_kernelI32Selective_Scan_fwd_kernel_traitsILi32ELi8ELi1ELb1ELb1ELb0ELb1EN3c108BFloat16EfEEv13SSMParamsBase)
        .other          _Z25selective_scan_fwd_kernelI32Selective_Scan_fwd_kernel_traitsILi32ELi8ELi1ELb1ELb1ELb0ELb1EN3c108BFloat16EfEEv13SSMParamsBase,@"STO_CUDA_ENTRY STV_DEFAULT"
_Z25selective_scan_fwd_kernelI32Selective_Scan_fwd_kernel_traitsILi32ELi8ELi1ELb1ELb1ELb0ELb1EN3c108BFloat16EfEEv13SSMParamsBase:
.text._Z25selective_scan_fwd_kernelI32Selective_Scan_fwd_kernel_traitsILi32ELi8ELi1ELb1ELb1ELb0ELb1EN3c108BFloat16EfEEv13SSMParamsBase:
        /* <DEDUP_REMOVED lines=76> */
[----:B------:R-:W-:Y:S01]  /*04c0*/  IMAD.WIDE.U32 R2, R34, R8, UR4 ;  /* 0x0000000422027e25 */ /* 0x000fe2000f8e0008 */
[----:B------:R-:W1:Y:S01]  /*04d0*/  S2R R59, SR_LANEID ;  /* 0x00000000003b7919 */ /* 0x000e620000000000 */
[----:B------:R-:W-:Y:S01]  /*04e0*/  UMOV UR9, UR10 ;  /* 0x0000000a00097c82 */ /* 0x000fe20008000000 */
[----:B------:R-:W-:Y:S01]  /*04f0*/  ULDC.64 UR4, c[0x0][0x230] ;  /* 0x00008c0000047ab9 */ /* 0x000fe20000000a00 */
[----:B---3--:R-:W-:Y:S01]  /*0500*/  IMAD R0, R33, R10, RZ ;  /* 0x0000000a21007224 */ /* 0x008fe200078e02ff */
[----:B------:R-:W-:Y:S01]  /*0510*/  LEA R24, P0, R2, R24, 0x1 ;  /* 0x0000001802187211 */ /* 0x000fe200078008ff */
[----:B------:R-:W-:Y:S01]  /*0520*/  IMAD.WIDE.U32 R6, R7, R20, UR8 ;  /* 0x0000000807067e25 */ /* 0x000fe2000f8e0014 */
[----:B------:R-:W-:-:S02]  /*0530*/  IADD3 R20, R3, R9, RZ ;  /* 0x0000000903147210 */ /* 0x000fc40007ffe0ff */
[----:B------:R-:W-:Y:S01]  /*0540*/  MOV R26, RZ ;  /* 0x000000ff001a7202 */ /* 0x000fe20000000f00 */
[----:B------:R-:W-:Y:S01]  /*0550*/  IMAD R11, R34, R11, R0 ;  /* 0x0000000b220b7224 */ /* 0x000fe200078e0200 */
[----:B------:R-:W-:Y:S01]  /*0560*/  LEA.HI.X R20, R2, R25, R20, 0x1, P0 ;  /* 0x0000001902147211 */ /* 0x000fe200000f0c14 */
[----:B------:R-:W-:Y:S01]  /*0570*/  IMAD.WIDE.U32 R4, R34, R10, UR6 ;  /* 0x0000000622047e25 */ /* 0x000fe2000f8e000a */
[----:B------:R-:W-:Y:S01]  /*0580*/  ULDC.64 UR6, c[0x0][0x268] ;  /* 0x00009a0000067ab9 */ /* 0x000fe20000000a00 */
[----:B------:R-:W-:Y:S02]  /*0590*/  IADD3 R21, R7, R21, RZ ;  /* 0x0000001507157210 */ /* 0x000fe40007ffe0ff */
[----:B------:R-:W-:Y:S01]  /*05a0*/  IMAD R3, R33, UR4, RZ ;  /* 0x0000000421037c24 */ /* 0x000fe2000f8e02ff */
[----:B------:R-:W-:Y:S01]  /*05b0*/  IADD3 R5, R5, R11, RZ ;  /* 0x0000000b05057210 */ /* 0x000fe20007ffe0ff */
[----:B------:R-:W-:Y:S01]  /*05c0*/  IMAD R0, R17, UR18, R34 ;  /* 0x0000001211007c24 */ /* 0x000fe2000f8e0222 */
[----:B------:R-:W-:Y:S01]  /*05d0*/  LEA R22, P0, R4, R12, 0x1 ;  /* 0x0000000c04167211 */ /* 0x000fe200078008ff */
[----:B------:R-:W-:Y:S01]  /*05e0*/  IMAD R7, R33, UR6, RZ ;  /* 0x0000000621077c24 */ /* 0x000fe2000f8e02ff */
[----:B------:R-:W-:Y:S01]  /*05f0*/  LEA R23, P1, R6, R14, 0x1 ;  /* 0x0000000e06177211 */ /* 0x000fe200078208ff */
[----:B------:R-:W-:Y:S01]  /*0600*/  IMAD R27, R34, UR5, R3 ;  /* 0x00000005221b7c24 */ /* 0x000fe2000f8e0203 */
[----:B------:R-:W-:Y:S01]  /*0610*/  LEA.HI.X R5, R4, R13, R5, 0x1, P0 ;  /* 0x0000000d04057211 */ /* 0x000fe200000f0c05 */
[----:B------:R-:W-:Y:S01]  /*0620*/  IMAD R0, R0, R19, RZ ;  /* 0x0000001300007224 */ /* 0x000fe200078e02ff */
[----:B------:R-:W-:Y:S01]  /*0630*/  LEA.HI.X R21, R6, R15, R21, 0x1, P1 ;  /* 0x0000000f06157211 */ /* 0x000fe200008f0c15 */
[----:B------:R-:W-:Y:S01]  /*0640*/  IMAD.WIDE.U32 R12, R34, UR4, RZ ;  /* 0x00000004220c7c25 */ /* 0x000fe2000f8e00ff */
[----:B------:R-:W-:Y:S01]  /*0650*/  ULDC UR4, c[0x0][0x21c] ;  /* 0x0000870000047ab9 */ /* 0x000fe20000000800 */
[----:B0-----:R-:W-:-:S02]  /*0660*/  SHF.R.S32.HI R4, RZ, 0x1f, R29 ;  /* 0x0000001fff047819 */ /* 0x001fc4000001141d */
[C---:B------:R-:W-:Y:S01]  /*0670*/  IMAD R7, R34.reuse, UR7, R7 ;  /* 0x0000000722077c24 */ /* 0x040fe2000f8e0207 */
[----:B------:R-:W-:Y:S01]  /*0680*/  IADD3 R27, R13, R27, RZ ;  /* 0x0000001b0d1b7210 */ /* 0x000fe20007ffe0ff */
[----:B------:R-:W-:Y:S01]  /*0690*/  IMAD.WIDE.U32 R2, R34, UR6, RZ ;  /* 0x0000000622027c25 */ /* 0x000fe2000f8e00ff */
[C---:B------:R-:W-:Y:S02]  /*06a0*/  SHF.L.U64.HI R31, R29.reuse, 0x4, R4 ;  /* 0x000000041d1f7819 */ /* 0x040fe40000010204 */
[----:B------:R-:W-:Y:S01]  /*06b0*/  SHF.L.U32 R29, R29, 0x4, RZ ;  /* 0x000000041d1d7819 */ /* 0x000fe200000006ff */
[----:B------:R-:W-:Y:S01]  /*06c0*/  IMAD R28, R0, UR4, RZ ;  /* 0x00000004001c7c24 */ /* 0x000fe2000f8e02ff */
[----:B------:R-:W-:Y:S02]  /*06d0*/  IADD3 R25, R3, R7, RZ ;  /* 0x0000000703197210 */ /* 0x000fe40007ffe0ff */
[----:B-1----:R-:W-:-:S07]  /*06e0*/  MOV R0, R5 ;  /* 0x0000000500007202 */ /* 0x002fce0000000f00 */
.L_x_4874:
[----:B------:R-:W-:Y:S01]  /*06f0*/  BAR.SYNC.DEFER_BLOCKING 0x0 ;  /* 0x0000000000007b1d */ /* 0x000fe20000010000 */
[----:B0-----:R-:W-:-:S04]  /*0700*/  IADD3 R8, P0, R22, R29, RZ ;  /* 0x0000001d16087210 */ /* 0x001fc80007f1e0ff */
[----:B------:R-:W-:-:S06]  /*0710*/  IADD3.X R9, R0, R31, RZ, P0, !PT ;  /* 0x0000001f00097210 */ /* 0x000fcc00007fe4ff */
[----:B------:R-:W2:Y:S01]  /*0720*/  LDG.E.128 R8, desc[UR16][R8.64] ;  /* 0x0000001008087981 */ /* 0x000ea2000c1e1d00 */
[----:B------:R-:W-:-:S04]  /*0730*/  IADD3 R4, P0, R24, R29, RZ ;  /* 0x0000001d18047210 */ /* 0x000fc80007f1e0ff */
[----:B------:R-:W-:-:S06]  /*0740*/  IADD3.X R5, R20, R31, RZ, P0, !PT ;  /* 0x0000001f14057210 */ /* 0x000fcc00007fe4ff */
[----:B-----5:R-:W5:Y:S01]  /*0750*/  LDG.E.128 R4, desc[UR16][R4.64] ;  /* 0x0000001004047981 */ /* 0x020f62000c1e1d00 */
[----:B------:R-:W-:Y:S01]  /*0760*/  ULDC.U8 UR4, c[0x0][0x22e] ;  /* 0x00008b8000047ab9 */ /* 0x000fe20000000000 */
[----:B------:R-:W-:Y:S01]  /*0770*/  BSSY B0, `(.L_x_4854) ;  /* 0x0000041000007945 */ /* 0x000fe20003800000 */
[C---:B--2---:R-:W-:Y:S02]  /*0780*/  SHF.L.U32 R15, R8.reuse, 0x10, RZ ;  /* 0x00000010080f7819 */ /* 0x044fe400000006ff */
[----:B------:R-:W-:Y:S02]  /*0790*/  PRMT R14, R8, 0x7632, R14 ;  /* 0x00007632080e7816 */ /* 0x000fe4000000000e */
[----:B------:R-:W0:Y:S01]  /*07a0*/  LDC R8, c[0x0][0x21c] ;  /* 0x00008700ff087b82 */ /* 0x000e220000000800 */
[----:B------:R-:W-:Y:S01]  /*07b0*/  FADD.FTZ R50, R15, R30 ;  /* 0x0000001e0f327221 */ /* 0x000fe20000010000 */
[----:B------:R-:W-:Y:S02]  /*07c0*/  SHF.L.U32 R17, R10, 0x10, RZ ;  /* 0x000000100a117819 */ /* 0x000fe400000006ff */
[----:B------:R-:W-:-:S02]  /*07d0*/  SHF.L.U32 R49, R9, 0x10, RZ ;  /* 0x0000001009317819 */ /* 0x000fc400000006ff */
[----:B------:R-:W-:Y:S01]  /*07e0*/  FSETP.GTU.FTZ.AND P4, PT, R50, 20, PT ;  /* 0x41a000003200780b */ /* 0x000fe20003f9c000 */
[----:B------:R-:W-:Y:S01]  /*07f0*/  FADD.FTZ R48, R17, R30 ;  /* 0x0000001e11307221 */ /* 0x000fe20000010000 */
[----:B------:R-:W-:Y:S01]  /*0800*/  PRMT R16, R9, 0x7632, R16 ;  /* 0x0000763209107816 */ /* 0x000fe20000000010 */
[----:B------:R-:W-:Y:S01]  /*0810*/  FADD.FTZ R49, R49, R30 ;  /* 0x0000001e31317221 */ /* 0x000fe20000010000 */
[----:B------:R-:W-:Y:S02]  /*0820*/  ISETP.EQ.OR P4, PT, RZ, UR4, P4 ;  /* 0x00000004ff007c0c */ /* 0x000fe4000a782670 */
[----:B------:R-:W-:Y:S02]  /*0830*/  PRMT R10, R10, 0x7632, R10 ;  /* 0x000076320a0a7816 */ /* 0x000fe4000000000a */
        /* <DEDUP_REMOVED lines=52> */
.L_x_4855:
[----:B------:R-:W-:Y:S05]  /*0b80*/  BSYNC B0 ;  /* 0x0000000000007941 */ /* 0x000fea0003800000 */
.L_x_4854:
        /* <DEDUP_REMOVED lines=42> */
.L_x_4857:
[----:B------:R-:W-:Y:S05]  /*0e30*/  BSYNC B0 ;  /* 0x0000000000007941 */ /* 0x000fea0003800000 */
.L_x_4856:
        /* <DEDUP_REMOVED lines=33> */
.L_x_4859:
[----:B------:R-:W-:Y:S05]  /*1050*/  BSYNC B0 ;  /* 0x0000000000007941 */ /* 0x000fea0003800000 */
.L_x_4858:
        /* <DEDUP_REMOVED lines=33> */
.L_x_4861:
[----:B------:R-:W-:Y:S05]  /*1270*/  BSYNC B0 ;  /* 0x0000000000007941 */ /* 0x000fea0003800000 */
.L_x_4860:
        /* <DEDUP_REMOVED lines=33> */
.L_x_4863:
[----:B------:R-:W-:Y:S05]  /*1490*/  BSYNC B0 ;  /* 0x0000000000007941 */ /* 0x000fea0003800000 */
.L_x_4862:
        /* <DEDUP_REMOVED lines=33> */
.L_x_4865:
[----:B------:R-:W-:Y:S05]  /*16b0*/  BSYNC B0 ;  /* 0x0000000000007941 */ /* 0x000fea0003800000 */
.L_x_4864:
        /* <DEDUP_REMOVED lines=33> */
.L_x_4867:
[----:B------:R-:W-:Y:S05]  /*18d0*/  BSYNC B0 ;  /* 0x0000000000007941 */ /* 0x000fea0003800000 */
.L_x_4866:
        /* <DEDUP_REMOVED lines=33> */
.L_x_4869:
[----:B------:R-:W-:Y:S05]  /*1af0*/  BSYNC B0 ;  /* 0x0000000000007941 */ /* 0x000fea0003800000 */
.L_x_4868:
[----:B------:R-:W-:Y:S01]  /*1b00*/  BAR.SYNC.DEFER_BLOCKING 0x0 ;  /* 0x0000000000007b1d */ /* 0x000fe20000010000 */
[----:B0-----:R-:W-:Y:S01]  /*1b10*/  ISETP.GE.AND P0, PT, R8, 0x1, PT ;  /* 0x000000010800780c */ /* 0x001fe20003f06270 */
        /* <DEDUP_REMOVED lines=37> */
.L_x_4873:
        /* <DEDUP_REMOVED lines=13> */
[----:B------:R-:W-:Y:S02]  /*1e40*/  LEA R6, P1, R4, R23, 0x1 ;  /* 0x0000001704067211 */ /* 0x000fe400078208ff */
        /* <DEDUP_REMOVED lines=130> */
.L_x_4872:
[----:B------:R-:W-:Y:S05]  /*2670*/  BSYNC B0 ;  /* 0x0000000000007941 */ /* 0x000fea0003800000 */
.L_x_4871:
        /* <DEDUP_REMOVED lines=9> */
[----:B------:R-:W-:Y:S01]  /*2710*/  FFMA.FTZ R76, R69, R63, R76 ;  /* 0x0000003f454c7223 */ /* 0x000fe2000001004c */
[C---:B------:R-:W-:Y:S01]  /*2720*/  FFMA.FTZ R36, R18.reuse, R19, R36 ;  /* 0x0000001312247223 */ /* 0x040fe20000010024 */
[----:B------:R-:W-:-:S02]  /*2730*/  FFMA.FTZ R40, R18, R63, R40 ;  /* 0x0000003f12287223 */ /* 0x000fc40000010028 */
[----:B------:R-:W-:-:S04]  /*2740*/  FFMA.FTZ R35, R18, R76, R35 ;  /* 0x0000004c12237223 */ /* 0x000fc80000010023 */
[----:B------:R-:W-:Y:S05]  /*2750*/  @!P1 BRA `(.L_x_4873) ;  /* 0xfffffff400849947 */ /* 0x000fea000383ffff */
.L_x_4870:
[----:B0-----:R-:W0:Y:S01]  /*2760*/  LDC.64 R16, c[0x0][0x2b0] ;  /* 0x0000ac00ff107b82 */ /* 0x001e220000000a00 */
[----:B------:R-:W-:Y:S01]  /*2770*/  SHF.L.U32 R14, R26, 0x8, RZ ;  /* 0x000000081a0e7819 */ /* 0x000fe200000006ff */
[----:B------:R-:W-:Y:S01]  /*2780*/  ULDC.64 UR4, c[0x0][0x2b8] ;  /* 0x0000ae0000047ab9 */ /* 0x000fe20000000a00 */
[----:B------:R-:W-:Y:S02]  /*2790*/  ULDC.64 UR6, c[0x0][0x2a8] ;  /* 0x0000aa0000067ab9 */ /* 0x000fe40000000a00 */
[----:B------:R-:W-:-:S03]  /*27a0*/  SHF.R.S32.HI R15, RZ, 0x1f, R14 ;  /* 0x0000001fff0f7819 */ /* 0x000fc6000001140e */
[----:B------:R-:W2:Y:S08]  /*27b0*/  LDC.64 R18, c[0x0][0x2a0] ;  /* 0x0000a800ff127b82 */ /* 0x000eb00000000a00 */
[----:B------:R-:W3:Y:S01]  /*27c0*/  LDC.64 R6, c[0x0][0x308] ;  /* 0x0000c200ff067b82 */ /* 0x000ee20000000a00 */
[C---:B0-----:R-:W-:Y:S02]  /*27d0*/  IMAD R4, R16.reuse, UR19, RZ ;  /* 0x0000001310047c24 */ /* 0x041fe4000f8e02ff */
[----:B------:R-:W-:-:S04]  /*27e0*/  IMAD.WIDE.U32 R8, R16, UR18, R14 ;  /* 0x0000001210087c25 */ /* 0x000fc8000f8e000e */
[----:B------:R-:W-:Y:S02]  /*27f0*/  IMAD R17, R17, UR18, R4 ;  /* 0x0000001211117c24 */ /* 0x000fe4000f8e0204 */
[----:B------:R-:W0:Y:S01]  /*2800*/  LDC.64 R4, c[0x0][0x318] ;  /* 0x0000c600ff047b82 */ /* 0x000e220000000a00 */
[C---:B--2---:R-:W-:Y:S02]  /*2810*/  IMAD R10, R18.reuse, UR19, RZ ;  /* 0x00000013120a7c24 */ /* 0x044fe4000f8e02ff */
[----:B------:R-:W-:Y:S01]  /*2820*/  IADD3 R9, R9, R17, RZ ;  /* 0x0000001109097210 */ /* 0x000fe20007ffe0ff */
[----:B------:R-:W-:Y:S02]  /*2830*/  IMAD R17, R33, UR4, RZ ;  /* 0x0000000421117c24 */ /* 0x000fe4000f8e02ff */
[----:B------:R-:W-:Y:S02]  /*2840*/  IMAD R19, R19, UR18, R10 ;  /* 0x0000001213137c24 */ /* 0x000fe4000f8e020a */
[----:B------:R-:W-:-:S04]  /*2850*/  IMAD.WIDE.U32 R10, R18, UR18, R14 ;  /* 0x00000012120a7c25 */ /* 0x000fc8000f8e000e */
        /* <DEDUP_REMOVED lines=9> */
[----:B---3--:R-:W-:-:S03]  /*28f0*/  LEA R16, P0, R8, R6, 0x1 ;  /* 0x0000000608107211 */ /* 0x008fc600078008ff */
[----:B------:R-:W-:Y:S02]  /*2900*/  IADD3 R6, R11, R19, RZ ;  /* 0x000000130b067210 */ /* 0x000fe40007ffe0ff */
[----:B0-----:R-:W-:Y:S02]  /*2910*/  LEA R4, P1, R10, R4, 0x1 ;  /* 0x000000040a047211 */ /* 0x001fe400078208ff */
[----:B------:R-:W-:Y:S02]  /*2920*/  LEA.HI.X R18, R8, R7, R18, 0x1, P0 ;  /* 0x0000000708127211 */ /* 0x000fe400000f0c12 */
[----:B------:R-:W-:Y:S02]  /*2930*/  IADD3 R16, P0, R16, R29, RZ ;  /* 0x0000001d10107210 */ /* 0x000fe40007f1e0ff */
[----:B------:R-:W-:Y:S02]  /*2940*/  LEA.HI.X R10, R10, R5, R6, 0x1, P1 ;  /* 0x000000050a0a7211 */ /* 0x000fe400008f0c06 */
[----:B------:R-:W-:-:S02]  /*2950*/  IADD3 R8, P1, R4, R29, RZ ;  /* 0x0000001d04087210 */ /* 0x000fc40007f3e0ff */
[----:B------:R-:W-:Y:S02]  /*2960*/  F2FP.BF16.F32.PACK_AB R7, R35, R40 ;  /* 0x000000282307723e */ /* 0x000fe400000010ff */
[----:B------:R-:W-:Y:S02]  /*2970*/  F2FP.BF16.F32.PACK_AB R6, R36, R39 ;  /* 0x000000272406723e */ /* 0x000fe400000010ff */
[----:B------:R-:W-:Y:S02]  /*2980*/  F2FP.BF16.F32.PACK_AB R5, R37, R42 ;  /* 0x0000002a2505723e */ /* 0x000fe400000010ff */
[----:B------:R-:W-:Y:S02]  /*2990*/  IADD3.X R17, R18, R31, RZ, P0, !PT ;  /* 0x0000001f12117210 */ /* 0x000fe400007fe4ff */
[----:B------:R-:W-:Y:S02]  /*29a0*/  F2FP.BF16.F32.PACK_AB R4, R38, R41 ;  /* 0x000000292604723e */ /* 0x000fe400000010ff */
[----:B------:R-:W-:-:S03]  /*29b0*/  IADD3.X R9, R10, R31, RZ, P1, !PT ;  /* 0x0000001f0a097210 */ /* 0x000fc60000ffe4ff */
[----:B------:R0:W-:Y:S01]  /*29c0*/  STG.E.128 desc[UR16][R16.64], R4 ;  /* 0x0000000410007986 */ /* 0x0001e2000c101d10 */
[----:B------:R-:W-:Y:S06]  /*29d0*/  BAR.SYNC.DEFER_BLOCKING 0x0 ;  /* 0x0000000000007b1d */ /* 0x000fec0000010000 */
[----:B------:R-:W2:Y:S01]  /*29e0*/  LDG.E.128 R8, desc[UR16][R8.64] ;  /* 0x0000001008087981 */ /* 0x000ea2000c1e1d00 */
        /* <DEDUP_REMOVED lines=8> */
[----:B--2---:R-:W-:-:S02]  /*2a70*/  SHF.L.U32 R18, R8, 0x10, RZ ;  /* 0x0000001008127819 */ /* 0x004fc400000006ff */
[C---:B------:R-:W-:Y:S02]  /*2a80*/  SHF.L.U32 R43, R9.reuse, 0x10, RZ ;  /* 0x00000010092b7819 */ /* 0x040fe400000006ff */
[----:B------:R-:W-:Y:S01]  /*2a90*/  PRMT R8, R8, 0x7632, R8 ;  /* 0x0000763208087816 */ /* 0x000fe20000000008 */
[----:B------:R-:W-:Y:S01]  /*2aa0*/  FMUL.FTZ R19, R18, -1.4426950216293334961 ;  /* 0xbfb8aa3b12137820 */ /* 0x000fe20000410000 */
[----:B------:R-:W-:Y:S01]  /*2ab0*/  PRMT R9, R9, 0x7632, R9 ;  /* 0x0000763209097816 */ /* 0x000fe20000000009 */
[----:B------:R-:W-:Y:S01]  /*2ac0*/  FMUL.FTZ R44, R43, -1.4426950216293334961 ;  /* 0xbfb8aa3b2b2c7820 */ /* 0x000fe20000410000 */
[C---:B------:R-:W-:Y:S02]  /*2ad0*/  SHF.L.U32 R47, R11.reuse, 0x10, RZ ;  /* 0x000000100b2f7819 */ /* 0x040fe400000006ff */
[----:B0-----:R-:W-:Y:S01]  /*2ae0*/  PRMT R6, R11, 0x7632, R6 ;  /* 0x000076320b067816 */ /* 0x001fe20000000006 */
[----:B------:R-:W0:Y:S01]  /*2af0*/  MUFU.EX2 R19, R19 ;  /* 0x0000001300137308 */ /* 0x000e220000000800 */
[----:B------:R-:W-:Y:S01]  /*2b00*/  SHF.L.U32 R45, R10, 0x10, RZ ;  /* 0x000000100a2d7819 */ /* 0x000fe200000006ff */
[----:B------:R-:W-:Y:S01]  /*2b10*/  FMUL.FTZ R7, R47, -1.4426950216293334961 ;  /* 0xbfb8aa3b2f077820 */ /* 0x000fe20000410000 */
[----:B------:R-:W-:-:S02]  /*2b20*/  SHF.L.U32 R8, R8, 0x10, RZ ;  /* 0x0000001008087819 */ /* 0x000fc400000006ff */
[----:B------:R-:W-:Y:S01]  /*2b30*/  SHF.L.U32 R16, R9, 0x10, RZ ;  /* 0x0000001009107819 */ /* 0x000fe200000006ff */
[----:B------:R-:W-:Y:S01]  /*2b40*/  FMUL.FTZ R46, R45, -1.4426950216293334961 ;  /* 0xbfb8aa3b2d2e7820 */ /* 0x000fe20000410000 */
[----:B------:R-:W-:Y:S01]  /*2b50*/  PRMT R10, R10, 0x7632, R10 ;  /* 0x000076320a0a7816 */ /* 0x000fe2000000000a */
[----:B------:R-:W-:Y:S01]  /*2b60*/  FMUL.FTZ R4, R8, -1.4426950216293334961 ;  /* 0xbfb8aa3b08047820 */ /* 0x000fe20000410000 */
[----:B------:R-:W-:Y:S01]  /*2b70*/  SHF.L.U32 R49, R6, 0x10, RZ ;  /* 0x0000001006317819 */ /* 0x000fe200000006ff */
[----:B------:R-:W-:Y:S01]  /*2b80*/  FMUL.FTZ R5, R16, -1.4426950216293334961 ;  /* 0xbfb8aa3b10057820 */ /* 0x000fe20000410000 */
[----:B------:R-:W-:Y:S01]  /*2b90*/  SHF.L.U32 R11, R10, 0x10, RZ ;  /* 0x000000100a0b7819 */ /* 0x000fe200000006ff */
[----:B------:R2:W3:Y:S02]  /*2ba0*/  MUFU.EX2 R48, R7 ;  /* 0x0000000700307308 */ /* 0x0004e40000000800 */
[----:B------:R-:W-:Y:S02]  /*2bb0*/  FMUL.FTZ R10, R49, -1.4426950216293334961 ;  /* 0xbfb8aa3b310a7820 */ /* 0x000fe40000410000 */
[----:B------:R-:W-:Y:S01]  /*2bc0*/  FMUL.FTZ R9, R11, -1.4426950216293334961 ;  /* 0xbfb8aa3b0b097820 */ /* 0x000fe20000410000 */
[----:B0-----:R-:W-:-:S03]  /*2bd0*/  FADD.FTZ R19, R19, 1 ;  /* 0x3f80000013137421 */ /* 0x001fc60000010000 */
[----:B------:R-:W-:Y:S01]  /*2be0*/  MUFU.EX2 R4, R4 ;  /* 0x0000000400047308 */ /* 0x000fe20000000800 */
[----:B--2---:R-:W0:Y:S07]  /*2bf0*/  LDC.64 R6, c[0x0][0x2c0] ;  /* 0x0000b000ff067b82 */ /* 0x004e2e0000000a00 */
[----:B------:R-:W2:Y:S01]  /*2c00*/  MUFU.EX2 R5, R5 ;  /* 0x0000000500057308 */ /* 0x000ea20000000800 */
[----:B---3--:R-:W-:-:S07]  /*2c10*/  FADD.FTZ R48, R48, 1 ;  /* 0x3f80000030307421 */ /* 0x008fce0000010000 */
[----:B------:R2:W3:Y:S08]  /*2c20*/  MUFU.EX2 R50, R10 ;  /* 0x0000000a00327308 */ /* 0x0004f00000000800 */
[----:B------:R-:W4:Y:S01]  /*2c30*/  MUFU.EX2 R44, R44 ;  /* 0x0000002c002c7308 */ /* 0x000f220000000800 */
[----:B--2---:R-:W-:Y:S01]  /*2c40*/  FADD.FTZ R10, R5, 1 ;  /* 0x3f800000050a7421 */ /* 0x004fe20000010000 */
[----:B0-----:R-:W-:-:S06]  /*2c50*/  IMAD R54, R6, UR19, RZ ;  /* 0x0000001306367c24 */ /* 0x001fcc000f8e02ff */
[----:B------:R-:W0:Y:S01]  /*2c60*/  MUFU.EX2 R46, R46 ;  /* 0x0000002e002e7308 */ /* 0x000e220000000800 */
[----:B---3--:R-:W-:-:S07]  /*2c70*/  FADD.FTZ R50, R50, 1 ;  /* 0x3f80000032327421 */ /* 0x008fce0000010000 */
[----:B------:R2:W3:Y:S01]  /*2c80*/  MUFU.EX2 R17, R9 ;  /* 0x0000000900117308 */ /* 0x0004e20000000800 */
[----:B----4-:R-:W-:-:S07]  /*2c90*/  FADD.FTZ R44, R44, 1 ;  /* 0x3f8000002c2c7421 */ /* 0x010fce0000010000 */
[----:B------:R-:W4:Y:S01]  /*2ca0*/  MUFU.RCP R19, R19 ;  /* 0x0000001300137308 */ /* 0x000f220000001000 */
[----:B--2---:R-:W-:Y:S01]  /*2cb0*/  FADD.FTZ R9, R4, 1 ;  /* 0x3f80000004097421 */ /* 0x004fe20000010000 */
[----:B0-----:R-:W-:Y:S01]  /*2cc0*/  FADD.FTZ R46, R46, 1 ;  /* 0x3f8000002e2e7421 */ /* 0x001fe20000010000 */
[----:B------:R-:W0:Y:S05]  /*2cd0*/  LDC.64 R4, c[0x0][0x320] ;  /* 0x0000c800ff047b82 */ /* 0x000e2a0000000a00 */
[----:B------:R-:W2:Y:S01]  /*2ce0*/  MUFU.RCP R9, R9 ;  /* 0x0000000900097308 */ /* 0x000ea20000001000 */
[----:B---3--:R-:W-:-:S07]  /*2cf0*/  FADD.FTZ R17, R17, 1 ;  /* 0x3f80000011117421 */ /* 0x008fce0000010000 */
[----:B------:R-:W3:Y:S01]  /*2d00*/  MUFU.RCP R48, R48 ;  /* 0x0000003000307308 */ /* 0x000ee20000001000 */
[----:B----4-:R-:W-:Y:S01]  /*2d10*/  FMUL.FTZ R18, R18, R19 ;  /* 0x0000001312127220 */ /* 0x010fe20000410000 */
[----:B------:R-:W-:Y:S02]  /*2d20*/  IMAD R19, R7, UR18, R54 ;  /* 0x0000001207137c24 */ /* 0x000fe4000f8e0236 */
[----:B------:R-:W-:-:S04]  /*2d30*/  IMAD.WIDE.U32 R6, R6, UR18, R14 ;  /* 0x0000001206067c25 */ /* 0x000fc8000f8e000e */
[----:B------:R-:W-:Y:S01]  /*2d40*/  FMUL.FTZ R18, R18, R41 ;  /* 0x0000002912127220 */ /* 0x000fe20000410000 */
[----:B------:R-:W4:Y:S01]  /*2d50*/  MUFU.RCP R52, R17 ;  /* 0x0000001100347308 */ /* 0x000f220000001000 */
[----:B------:R-:W-:Y:S01]  /*2d60*/  IADD3 R7, R7, R19, RZ ;  /* 0x0000001307077210 */ /* 0x000fe20007ffe0ff */
[----:B------:R-:W-:Y:S02]  /*2d70*/  IMAD R15, R33, UR4, RZ ;  /* 0x00000004210f7c24 */ /* 0x000fe4000f8e02ff */
[----:B--2---:R-:W-:Y:S02]  /*2d80*/  FMUL.FTZ R9, R8, R9 ;  /* 0x0000000908097220 */ /* 0x004fe40000410000 */
[C---:B------:R-:W-:Y:S02]  /*2d90*/  IMAD R15, R34.reuse, UR5, R15 ;  /* 0x00000005220f7c24 */ /* 0x040fe4000f8e020f */
[----:B------:R-:W2:Y:S01]  /*2da0*/  MUFU.RCP R50, R50 ;  /* 0x0000003200327308 */ /* 0x000ea20000001000 */
[----:B------:R-:W-:-:S04]  /*2db0*/  IMAD.WIDE.U32 R6, R34, UR4, R6 ;  /* 0x0000000422067c25 */ /* 0x000fc8000f8e0006 */
[----:B---3--:R-:W-:Y:S01]  /*2dc0*/  FMUL.FTZ R47, R47, R48 ;  /* 0x000000302f2f7220 */ /* 0x008fe20000410000 */
[----:B------:R-:W-:Y:S01]  /*2dd0*/  ULDC UR4, c[0x0][0x224] ;  /* 0x0000890000047ab9 */ /* 0x000fe20000000800 */
[----:B------:R-:W-:Y:S02]  /*2de0*/  IADD3 R7, R7, R15, RZ ;  /* 0x0000000f07077210 */ /* 0x000fe40007ffe0ff */
[----:B------:R-:W-:Y:S01]  /*2df0*/  FMUL.FTZ R47, R47, R40 ;  /* 0x000000282f2f7220 */ /* 0x000fe20000410000 */
[----:B------:R-:W3:Y:S01]  /*2e00*/  MUFU.RCP R44, R44 ;  /* 0x0000002c002c7308 */ /* 0x000ee20000001000 */
[----:B----4-:R-:W-:Y:S01]  /*2e10*/  FMUL.FTZ R11, R11, R52 ;  /* 0x000000340b0b7220 */ /* 0x010fe20000410000 */
[----:B0-----:R-:W-:-:S03]  /*2e20*/  LEA R14, P0, R6, R4, 0x1 ;  /* 0x00000004060e7211 */ /* 0x001fc600078008ff */
[----:B------:R-:W-:Y:S01]  /*2e30*/  FMUL.FTZ R15, R11, R36 ;  /* 0x000000240b0f7220 */ /* 0x000fe20000410000 */
[----:B------:R-:W-:Y:S01]  /*2e40*/  LEA.HI.X R36, R6, R5, R7, 0x1, P0 ;  /* 0x0000000506247211 */ /* 0x000fe200000f0c07 */
[----:B------:R-:W-:Y:S01]  /*2e50*/  FMUL.FTZ R11, R9, R38 ;  /* 0x00000026090b7220 */ /* 0x000fe20000410000 */
[----:B------:R-:W0:Y:S01]  /*2e60*/  MUFU.RCP R46, R46 ;  /* 0x0000002e002e7308 */ /* 0x000e220000001000 */
[----:B--2---:R-:W-:-:S04]  /*2e70*/  FMUL.FTZ R8, R49, R50 ;  /* 0x0000003231087220 */ /* 0x004fc80000410000 */
[----:B------:R-:W-:Y:S01]  /*2e80*/  FMUL.FTZ R4, R8, R35 ;  /* 0x0000002308047220 */ /* 0x000fe20000410000 */
[----:B------:R-:W-:Y:S02]  /*2e90*/  IADD3 R8, P0, R14, R29, RZ ;  /* 0x0000001d0e087210 */ /* 0x000fe40007f1e0ff */
[----:B-1----:R0:W1:Y:S01]  /*2ea0*/  MUFU.RCP R51, R10 ;  /* 0x0000000a00337308 */ /* 0x0020620000001000 */
[----:B---3--:R-:W-:Y:S01]  /*2eb0*/  FMUL.FTZ R43, R43, R44 ;  /* 0x0000002c2b2b7220 */ /* 0x008fe20000410000 */
[----:B------:R-:W-:Y:S02]  /*2ec0*/  F2FP.BF16.F32.PACK_AB R7, R4, R47 ;  /* 0x0000002f0407723e */ /* 0x000fe400000010ff */
[----:B------:R-:W-:Y:S01]  /*2ed0*/  IADD3.X R9, R36, R31, RZ, P0, !PT ;  /* 0x0000001f24097210 */ /* 0x000fe200007fe4ff */
[----:B------:R-:W-:Y:S01]  /*2ee0*/  FMUL.FTZ R43, R43, R42 ;  /* 0x0000002a2b2b7220 */ /* 0x000fe20000410000 */
[----:B------:R-:W-:Y:S02]  /*2ef0*/  F2FP.BF16.F32.PACK_AB R4, R11, R18 ;  /* 0x000000120b04723e */ /* 0x000fe400000010ff */
[----:B------:R-:W-:Y:S01]  /*2f00*/  ISETP.GE.AND P0, PT, R26, UR4, PT ;  /* 0x000000041a007c0c */ /* 0x000fe2000bf06270 */
[----:B0-----:R-:W-:-:S04]  /*2f10*/  FMUL.FTZ R10, R45, R46 ;  /* 0x0000002e2d0a7220 */ /* 0x001fc80000410000 */
[----:B------:R-:W-:Y:S01]  /*2f20*/  FMUL.FTZ R10, R10, R39 ;  /* 0x000000270a0a7220 */ /* 0x000fe20000410000 */
[----:B-1----:R-:W-:-:S04]  /*2f30*/  FMUL.FTZ R16, R16, R51 ;  /* 0x0000003310107220 */ /* 0x002fc80000410000 */
[----:B------:R-:W-:Y:S01]  /*2f40*/  F2FP.BF16.F32.PACK_AB R6, R15, R10 ;  /* 0x0000000a0f06723e */ /* 0x000fe200000010ff */
[----:B------:R-:W-:-:S05]  /*2f50*/  FMUL.FTZ R16, R16, R37 ;  /* 0x0000002510107220 */ /* 0x000fca0000410000 */
[----:B------:R-:W-:-:S05]  /*2f60*/  F2FP.BF16.F32.PACK_AB R5, R16, R43 ;  /* 0x0000002b1005723e */ /* 0x000fca00000010ff */
[----:B------:R0:W-:Y:S01]  /*2f70*/  STG.E.128 desc[UR16][R8.64], R4 ;  /* 0x0000000408007986 */ /* 0x0001e2000c101d10 */
[----:B------:R-:W-:Y:S05]  /*2f80*/  @!P0 BRA `(.L_x_4874) ;  /* 0xffffffd400d88947 */ /* 0x000fea000383ffff */
[----:B------:R-:W-:Y:S05]  /*2f90*/  EXIT ;  /* 0x000000000000794d */ /* 0x000fea0003800000 */
.L_x_4875:
        /* <DEDUP_REMOVED lines=14> */
.L_x_5301:


//--------------------- .text._Z25selective_scan_fwd_kernelI32Selective_Scan_fwd_kernel_traitsILi32ELi8ELi1ELb1ELb1ELb1ELb0EN3c108BFloat16EfEEv13SSMParamsBase --------------------------
	.section	.text._Z25selective_scan_fwd_kernelI32Selective_Scan_fwd_kernel_traitsILi32ELi8ELi1ELb1ELb1ELb1ELb0EN3c108BFloat16EfEEv13SSMParamsBase,"ax",@progbits
	.align	128
        .global         _Z25selective_scan_fwd_kernelI32Selective_Scan_fwd_kernel_traitsILi32ELi8ELi1ELb1ELb1ELb1ELb0EN3c108BFloat16EfEEv13SSMParamsBase
        .type           _Z25selective_scan_fwd_kernelI32Selective_Scan_fwd_kernel_traitsILi32ELi8ELi1ELb1ELb1ELb1ELb0EN3c108BFloat16EfEEv13SSMParamsBase,@function
        .size           _Z25selective_scan_fwd_kernelI32Selective_Scan_fwd_kernel_traitsILi32ELi8ELi1ELb1ELb1ELb1ELb0EN3c108BFloat16EfEEv13SSMParamsBase,(.L_x_5302 - _Z25selective_scan_fwd_kernelI32Selective_Scan_fwd_kernel_traitsILi32ELi8ELi1ELb1ELb1ELb1ELb0EN3c108BFloat16EfEEv13SSMParamsBase)
        .other          _Z25selective_scan_fwd_kernelI32Selective_Scan_fwd_kernel_traitsILi32ELi8ELi1ELb1ELb1ELb1ELb0EN3c108BFloat16EfEEv13SSMParamsBase,@"STO_CUDA_ENTRY STV_DEFAULT"
_Z25selective_scan_fwd_kernelI32Selective_Scan_fwd_kernel_traitsILi32ELi8ELi1ELb1ELb1ELb1ELb0EN3c108BFloat16EfEEv13SSMParamsBase:
.text._Z25selective_scan_fwd_kernelI32Selective_Scan_fwd_kernel_traitsILi32ELi8ELi1ELb1ELb1ELb1ELb0EN3c108BFloat16EfEEv13SSMParamsBase:
        /* <DEDUP_REMOVED lines=37> */
[----:B------:R-:W-:Y:S01]  /*0250*/  IABS R2, R0 ;  /* 0x0000000000027213 */ /* 0x000fe20000000000 */
[----:B------:R-:W0:Y:S02]  /*0260*/  LDC.64 R14, c[0x0][0x2f8] ;  /* 0x0000be00ff0e7b82 */ /* 0x000e240000000a00 */
[----:B------:R-:W-:-:S06]  /*0270*/  IMAD.HI.U32 R7, R7, R3, R6 ;  /* 0x0000000307077227 */ /* 0x000fcc00078e0006 */
[----:B------:R-:W-:Y:S01]  /*0280*/  IMAD.HI.U32 R7, R7, R2, RZ ;  /* 0x0000000207077227 */ /* 0x000fe200078e00ff */
[----:B------:R-:W2:Y:S04]  /*0290*/  LDC R6, c[0x0][0x224] ;  /* 0x00008900ff067b82 */ /* 0x000ea80000000800 */
[----:B------:R-:W-:-:S05]  /*02a0*/  IADD3 R3, -R7, RZ, RZ ;  /* 0x000000ff07037210 */ /* 0x000fca0007ffe1ff */
[----:B------:R-:W-:-:S05]  /*02b0*/  IMAD R2, R9, R3, R2 ;  /* 0x0000000309027224 */ /* 0x000fca00078e0202 */
[----:B------:R-:W-:-:S13]  /*02c0*/  ISETP.GT.U32.AND P1, PT, R9, R2, PT ;  /* 0x000000020900720c */ /* 0x000fda0003f24070 */
[----:B------:R-:W-:-:S04]  /*02d0*/  @!P1 IADD3 R2, R2, -R9, RZ ;  /* 0x8000000902029210 */ /* 0x000fc80007ffe0ff */
[----:B------:R-:W-:Y:S02]  /*02e0*/  ISETP.GE.U32.AND P0, PT, R2, R9, PT ;  /* 0x000000090200720c */ /* 0x000fe40003f06070 */
[----:B------:R-:W-:Y:S01]  /*02f0*/  LOP3.LUT R2, R0, R11, RZ, 0x3c, !PT ;  /* 0x0000000b00027212 */ /* 0x000fe200078e3cff */
[----:B------:R-:W-:Y:S01]  /*0300*/  USHF.R.S32.HI UR19, URZ, 0x1f, UR18 ;  /* 0x0000001f3f137899 */ /* 0x000fe20008011412 */
[----:B------:R-:W-:Y:S01]  /*0310*/  @!P1 IADD3 R7, R7, 0x1, RZ ;  /* 0x0000000107079810 */ /* 0x000fe20007ffe0ff */
[----:B------:R-:W-:Y:S01]  /*0320*/  UIMAD.WIDE.U32 UR4, UR18, UR8, URZ ;  /* 0x00000008120472a5 */ /* 0x000fe2000f8e003f */
[----:B------:R-:W-:Y:S01]  /*0330*/  ISETP.GE.AND P2, PT, R2, RZ, PT ;  /* 0x000000ff0200720c */ /* 0x000fe20003f46270 */
[----:B------:R-:W0:Y:S01]  /*0340*/  LDC.64 R8, c[0x0][0x288] ;  /* 0x0000a200ff087b82 */ /* 0x000e220000000a00 */
[----:B------:R-:W-:-:S05]  /*0350*/  ISETP.NE.AND P1, PT, R11, RZ, PT ;  /* 0x000000ff0b00720c */ /* 0x000fca0003f25270 */
[----:B------:R-:W-:Y:S01]  /*0360*/  @P0 IADD3 R7, R7, 0x1, RZ ;  /* 0x0000000107070810 */ /* 0x000fe20007ffe0ff */
[----:B------:R-:W-:Y:S02]  /*0370*/  UIMAD UR6, UR19, UR8, URZ ;  /* 0x00000008130672a4 */ /* 0x000fe4000f8e023f */
[----:B------:R-:W-:-:S03]  /*0380*/  UIMAD UR8, UR19, UR12, URZ ;  /* 0x0000000c130872a4 */ /* 0x000fc6000f8e023f */
[----:B------:R-:W-:Y:S02]  /*0390*/  @!P2 IADD3 R7, -R7, RZ, RZ ;  /* 0x000000ff0707a210 */ /* 0x000fe40007ffe1ff */
[----:B------:R-:W-:Y:S02]  /*03a0*/  @!P1 LOP3.LUT R7, RZ, R11, RZ, 0x33, !PT ;  /* 0x0000000bff079212 */ /* 0x000fe400078e33ff */
[----:B------:R-:W0:Y:S01]  /*03b0*/  LDC.64 R10, c[0x0][0x2f0] ;  /* 0x0000bc00ff0a7b82 */ /* 0x000e220000000a00 */
[----:B------:R-:W-:Y:S01]  /*03c0*/  UIMAD UR10, UR18, UR9, UR6 ;  /* 0x00000009120a72a4 */ /* 0x000fe2000f8e0206 */
[----:B--2---:R-:W-:Y:S01]  /*03d0*/  ISETP.GE.AND P0, PT, R6, 0x1, PT ;  /* 0x000000010600780c */ /* 0x004fe20003f06270 */
[----:B------:R-:W-:Y:S01]  /*03e0*/  UIMAD.WIDE.U32 UR6, UR18, UR12, URZ ;  /* 0x0000000c120672a5 */ /* 0x000fe2000f8e003f */
[----:B------:R-:W-:Y:S01]  /*03f0*/  SHF.R.S32.HI R3, RZ, 0x1f, R7 ;  /* 0x0000001fff037819 */ /* 0x000fe20000011407 */
[----:B------:R-:W-:-:S03]  /*0400*/  UIMAD UR11, UR18, UR13, UR8 ;  /* 0x0000000d120b72a4 */ /* 0x000fc6000f8e0208 */
[----:B------:R-:W-:Y:S02]  /*0410*/  ULDC.64 UR12, c[0x0][0x260] ;  /* 0x00009800000c7ab9 */ /* 0x000fe40000000a00 */
[----:B------:R-:W-:Y:S02]  /*0420*/  UIMAD.WIDE.U32 UR8, UR18, UR12, URZ ;  /* 0x0000000c120872a5 */ /* 0x000fe4000f8e003f */
[----:B------:R-:W-:Y:S01]  /*0430*/  UIMAD UR12, UR19, UR12, URZ ;  /* 0x0000000c130c72a4 */ /* 0x000fe2000f8e023f */
[C---:B------:R-:W-:Y:S01]  /*0440*/  IMAD R2, R3.reuse, R34, RZ ;  /* 0x0000002203027224 */ /* 0x040fe200078e02ff */
[----:B------:R-:W-:Y:S02]  /*0450*/  UIADD3 UR7, UR7, UR11, URZ ;  /* 0x0000000b07077290 */ /* 0x000fe4000fffe03f */
[----:B------:R-:W-:Y:S01]  /*0460*/  UIMAD UR12, UR18, UR13, UR12 ;  /* 0x0000000d120c72a4 */ /* 0x000fe2000f8e020c */
[----:B-1----:R-:W-:Y:S02]  /*0470*/  IMAD R4, R3, R36, RZ ;  /* 0x0000002403047224 */ /* 0x002fe400078e02ff */
[C---:B------:R-:W-:Y:S01]  /*0480*/  IMAD R35, R7.reuse, R35, R2 ;  /* 0x0000002307237224 */ /* 0x040fe200078e0202 */
[----:B------:R-:W-:Y:S01]  /*0490*/  UIMAD UR11, UR19, UR14, URZ ;  /* 0x0000000e130b72a4 */ /* 0x000fe2000f8e023f */
[----:B------:R-:W-:Y:S01]  /*04a0*/  IMAD.WIDE.U32 R2, R7, R34, UR6 ;  /* 0x0000000607027e25 */ /* 0x000fe2000f8e0022 */
[----:B------:R-:W-:-:S03]  /*04b0*/  UIADD3 UR6, UR9, UR12, URZ ;  /* 0x0000000c09067290 */ /* 0x000fc6000fffe03f */
[----:B------:R-:W-:Y:S01]  /*04c0*/  IMAD R37, R7, R37, R4 ;  /* 0x0000002507257224 */ /* 0x000fe200078e0204 */
[----:B---34-:R-:W-:Y:S08]  /*04d0*/  @!P0 EXIT ;  /* 0x000000000000894d */ /* 0x018ff00003800000 */
[----:B------:R-:W1:Y:S01]  /*04e0*/  S2R R24, SR_TID.X ;  /* 0x0000000000187919 */ /* 0x000e620000002100 */
[C---:B------:R-:W-:Y:S01]  /*04f0*/  LEA R31, P0, R2.reuse, R16, 0x1 ;  /* 0x00000010021f7211 */ /* 0x040fe200078008ff */
[----:B------:R-:W-:Y:S01]  /*0500*/  UMOV UR9, UR6 ;  /* 0x0000000600097c82 */ /* 0x000fe20008000000 */
[----:B------:R-:W-:Y:S01]  /*0510*/  IADD3 R35, R3, R35, RZ ;  /* 0x0000002303237210 */ /* 0x000fe20007ffe0ff */
[----:B------:R-:W-:Y:S01]  /*0520*/  IMAD.WIDE.U32 R4, R7, R36, UR8 ;  /* 0x0000000807047e25 */ /* 0x000fe2000f8e0024 */
[----:B------:R-:W-:Y:S01]  /*0530*/  UIMAD.WIDE.U32 UR6, UR18, UR14, URZ ;  /* 0x0000000e120672a5 */ /* 0x000fe2000f8e003f */
[----:B------:R-:W2:Y:S01]  /*0540*/  S2R R60, SR_LANEID ;  /* 0x00000000003c7919 */ /* 0x000ea20000000000 */
[----:B------:R-:W-:Y:S01]  /*0550*/  UIMAD UR11, UR18, UR15, UR11 ;  /* 0x0000000f120b72a4 */ /* 0x000fe2000f8e020b */
[----:B------:R-:W-:Y:S01]  /*0560*/  LEA.HI.X R35, R2, R17, R35, 0x1, P0 ;  /* 0x0000001102237211 */ /* 0x000fe200000f0c23 */
[----:B0-----:R-:W-:Y:S01]  /*0570*/  IMAD R2, R19, R8, RZ ;  /* 0x0000000813027224 */ /* 0x001fe200078e02ff */
[----:B------:R-:W-:Y:S01]  /*0580*/  UIADD3 UR5, UR5, UR10, URZ ;  /* 0x0000000a05057290 */ /* 0x000fe2000fffe03f */
[----:B------:R-:W-:Y:S01]  /*0590*/  IMAD.IADD R37, R5, 0x1, R37 ;  /* 0x0000000105257824 */ /* 0x000fe200078e0225 */
[----:B------:R-:W-:Y:S01]  /*05a0*/  UIADD3 UR7, UR7, UR11, URZ ;  /* 0x0000000b07077290 */ /* 0x000fe2000fffe03f */
[----:B------:R-:W-:Y:S01]  /*05b0*/  IMAD R3, R19, R12, RZ ;  /* 0x0000000c13037224 */ /* 0x000fe200078e02ff */
[----:B------:R-:W-:Y:S01]  /*05c0*/  LEA R33, P0, R4, R22, 0x1 ;  /* 0x0000001604217211 */ /* 0x000fe200078008ff */
[C---:B------:R-:W-:Y:S01]  /*05d0*/  IMAD R7, R0.reuse, R9, R2 ;  /* 0x0000000900077224 */ /* 0x040fe200078e0202 */
[----:B------:R-:W-:Y:S01]  /*05e0*/  MOV R22, RZ ;  /* 0x000000ff00167202 */ /* 0x000fe20000000f00 */
[----:B------:R-:W-:Y:S01]  /*05f0*/  IMAD R9, R0, R13, R3 ;  /* 0x0000000d00097224 */ /* 0x000fe200078e0203 */
[----:B------:R-:W-:Y:S01]  /*0600*/  LEA.HI.X R37, R4, R23, R37, 0x1, P0 ;  /* 0x0000001704257211 */ /* 0x000fe200000f0c25 */
[----:B------:R-:W-:Y:S01]  /*0610*/  IMAD.WIDE.U32 R2, R0, R8, UR4 ;  /* 0x0000000400027e25 */ /* 0x000fe2000f8e0008 */
[----:B------:R-:W-:-:S03]  /*0620*/  ULDC.64 UR4, c[0x0][0x230] ;  /* 0x00008c0000047ab9 */ /* 0x000fc60000000a00 */
[----:B------:R-:W-:Y:S01]  /*0630*/  IMAD.WIDE.U32 R4, R0, R12, UR6 ;  /* 0x0000000600047e25 */ /* 0x000fe2000f8e000c */
[----:B------:R-:W-:Y:S01]  /*0640*/  IADD3 R26, R3, R7, RZ ;  /* 0x00000007031a7210 */ /* 0x000fe20007ffe0ff */
[----:B------:R-:W-:Y:S01]  /*0650*/  ULDC UR6, c[0x0][0x21c] ;  /* 0x0000870000067ab9 */ /* 0x000fe20000000800 */
[C---:B------:R-:W-:Y:S01]  /*0660*/  LEA R27, P0, R2.reuse, R10, 0x1 ;  /* 0x0000000a021b7211 */ /* 0x040fe200078008ff */
[----:B------:R-:W-:Y:S01]  /*0670*/  IMAD R3, R21, UR18, R0 ;  /* 0x0000001215037c24 */ /* 0x000fe2000f8e0200 */
[----:B------:R-:W-:Y:S01]  /*0680*/  IADD3 R28, R5, R9, RZ ;  /* 0x00000009051c7210 */ /* 0x000fe20007ffe0ff */
[----:B------:R-:W-:Y:S01]  /*0690*/  IMAD R5, R19, UR4, RZ ;  /* 0x0000000413057c24 */ /* 0x000fe2000f8e02ff */
[----:B------:R-:W-:Y:S01]  /*06a0*/  LEA.HI.X R26, R2, R11, R26, 0x1, P0 ;  /* 0x0000000b021a7211 */ /* 0x000fe200000f0c1a */
[----:B------:R-:W-:Y:S01]  /*06b0*/  IMAD R21, R3, R6, RZ ;  /* 0x0000000603157224 */ /* 0x000fe200078e02ff */
[----:B-1----:R-:W-:Y:S01]  /*06c0*/  SHF.R.S32.HI R23, RZ, 0x1f, R24 ;  /* 0x0000001fff177819 */ /* 0x002fe20000011418 */
[----:B------:R-:W-:Y:S01]  /*06d0*/  IMAD R5, R0, UR5, R5 ;  /* 0x0000000500057c24 */ /* 0x000fe2000f8e0205 */
[----:B------:R-:W-:Y:S01]  /*06e0*/  LEA R29, P1, R4, R14, 0x1 ;  /* 0x0000000e041d7211 */ /* 0x000fe200078208ff */
[----:B------:R-:W-:Y:S01]  /*06f0*/  IMAD.WIDE.U32 R2, R0, UR4, RZ ;  /* 0x0000000400027c25 */ /* 0x000fe2000f8e00ff */
[----:B------:R-:W-:-:S02]  /*0700*/  SHF.L.U64.HI R23, R24, 0x4, R23 ;  /* 0x0000000418177819 */ /* 0x000fc40000010217 */
[----:B------:R-:W-:Y:S01]  /*0710*/  LEA.HI.X R28, R4, R15, R28, 0x1, P1 ;  /* 0x0000000f041c7211 */ /* 0x000fe200008f0c1c */
[----:B------:R-:W-:Y:S01]  /*0720*/  IMAD R21, R21, UR6, RZ ;  /* 0x0000000615157c24 */ /* 0x000fe2000f8e02ff */
[----:B------:R-:W-:Y:S02]  /*0730*/  SHF.L.U32 R24, R24, 0x4, RZ ;  /* 0x0000000418187819 */ /* 0x000fe400000006ff */
[----:B--2---:R-:W-:-:S07]  /*0740*/  IADD3 R25, R3, R5, RZ ;  /* 0x0000000503197210 */ /* 0x004fce0007ffe0ff */
.L_x_4896:
        /* <DEDUP_REMOVED lines=9> */
[C---:B--2---:R-:W-:Y:S01]  /*07e0*/  SHF.L.U32 R41, R8.reuse, 0x10, RZ ;  /* 0x0000001008297819 */ /* 0x044fe200000006ff */
[----:B---3--:R-:W-:Y:S01]  /*07f0*/  IMAD.U32 R15, R11, 0x10000, RZ ;  /* 0x000100000b0f7824 */ /* 0x008fe200078e00ff */
[----:B------:R-:W-:Y:S02]  /*0800*/  PRMT R12, R8, 0x7632, R12 ;  /* 0x00007632080c7816 */ /* 0x000fe4000000000c */
[----:B------:R-:W0:Y:S01]  /*0810*/  LDC R8, c[0x0][0x21c] ;  /* 0x00008700ff087b82 */ /* 0x000e220000000800 */
[--C-:B------:R-:W-:Y:S01]  /*0820*/  FADD.FTZ R41, R41, R20.reuse ;  /* 0x0000001429297221 */ /* 0x100fe20000010000 */
[----:B------:R-:W-:Y:S01]  /*0830*/  SHF.L.U32 R13, R9, 0x10, RZ ;  /* 0x00000010090d7819 */ /* 0x000fe200000006ff */
[----:B------:R-:W-:Y:S01]  /*0840*/  FADD.FTZ R38, R15, R20 ;  /* 0x000000140f267221 */ /* 0x000fe20000010000 */
[----:B------:R-:W-:-:S02]  /*0850*/  SHF.L.U32 R39, R10, 0x10, RZ ;  /* 0x000000100a277819 */ /* 0x000fc400000006ff */
[----:B------:R-:W-:Y:S01]  /*0860*/  FSETP.GTU.FTZ.AND P4, PT, R41, 20, PT ;  /* 0x41a000002900780b */ /* 0x000fe20003f9c000 */
[----:B------:R-:W-:Y:S01]  /*0870*/  FADD.FTZ R40, R13, R20 ;  /* 0x000000140d287221 */ /* 0x000fe20000010000 */
[----:B------:R-:W-:Y:S01]  /*0880*/  PRMT R14, R9, 0x7632, R14 ;  /* 0x00007632090e7816 */ /* 0x000fe2000000000e */
[----:B------:R-:W-:Y:S01]  /*0890*/  FADD.FTZ R39, R39, R20 ;  /* 0x0000001427277221 */ /* 0x000fe20000010000 */
[----:B------:R-:W-:Y:S02]  /*08a0*/  ISETP.EQ.OR P4, PT, RZ, UR4, P4 ;  /* 0x00000004ff007c0c */ /* 0x000fe4000a782670 */
[----:B------:R-:W-:Y:S02]  /*08b0*/  PRMT R10, R10, 0x7632, R10 ;  /* 0x000076320a0a7816 */ /* 0x000fe4000000000a */
[----:B------:R-:W-:Y:S02]  /*08c0*/  PRMT R16, R11, 0x7632, R16 ;  /* 0x000076320b107816 */ /* 0x000fe40000000010 */
[----:B------:R-:W-:-:S02]  /*08d0*/  SHF.L.U32 R9, R12, 0x10, RZ ;  /* 0x000000100c097819 */ /* 0x000fc400000006ff */
        /* <DEDUP_REMOVED lines=48> */
.L_x_4877:
[----:B------:R-:W-:Y:S05]  /*0be0*/  BSYNC B0 ;  /* 0x0000000000007941 */ /* 0x000fea0003800000 */
.L_x_4876:
[----:B------:R-:W-:Y:S01]  /*0bf0*/  ISETP.EQ.OR P6, PT, RZ, UR4, P6 ;  /* 0x00000004ff007c0c */ /* 0x000fe2000b7c2670 */
[----:B------:R-:W-:Y:S01]  /*0c00*/  BSSY B0, `(.L_x_4878) ;  /* 0x0000029000007945 */ /* 0x000fe20003800000 */
[----:B------:R-:W-:Y:S01]  /*0c10*/  FSETP.GTU.FTZ.AND P4, PT, R30, 20, PT ;  /* 0x41a000001e00780b */ /* 0x000fe20003f9c000 */
[----:B-----5:R-:W-:Y:S01]  /*0c20*/  IMAD.U32 R53, R5, 0x10000, RZ ;  /* 0x0001000005357824 */ /* 0x020fe200078e00ff */
[----:B------:R-:W-:Y:S02]  /*0c30*/  SHF.L.U32 R54, R4, 0x10, RZ ;  /* 0x0000001004367819 */ /* 0x000fe400000006ff */
[----:B------:R-:W-:Y:S02]  /*0c40*/  ISETP.EQ.OR P5, PT, RZ, UR4, P5 ;  /* 0x00000004ff007c0c */ /* 0x000fe4000afa2670 */
[----:B------:R-:W-:Y:S02]  /*0c50*/  ISETP.EQ.OR P3, PT, RZ, UR4, P3 ;  /* 0x00000004ff007c0c */ /* 0x000fe40009f62670 */
[----:B------:R-:W-:-:S02]  /*0c60*/  ISETP.EQ.OR P4, PT, RZ, UR4, P4 ;  /* 0x00000004ff007c0c */ /* 0x000fc4000a782670 */
        /* <DEDUP_REMOVED lines=34> */
.L_x_4879:
[----:B------:R-:W-:Y:S05]  /*0e90*/  BSYNC B0 ;  /* 0x0000000000007941 */ /* 0x000fea0003800000 */
.L_x_4878:
        /* <DEDUP_REMOVED lines=33> */
.L_x_4881:
[----:B------:R-:W-:Y:S05]  /*10b0*/  BSYNC B0 ;  /* 0x0000000000007941 */ /* 0x000fea0003800000 */
.L_x_4880:
        /* <DEDUP_REMOVED lines=33> */
.L_x_4883:
[----:B------:R-:W-:Y:S05]  /*12d0*/  BSYNC B0 ;  /* 0x0000000000007941 */ /* 0x000fea0003800000 */
.L_x_4882:
        /* <DEDUP_REMOVED lines=33> */
.L_x_4885:
[----:B------:R-:W-:Y:S05]  /*14f0*/  BSYNC B0 ;  /* 0x0000000000007941 */ /* 0x000fea0003800000 */
.L_x_4884:
        /* <DEDUP_REMOVED lines=33> */
.L_x_4887:
[----:B------:R-:W-:Y:S05]  /*1710*/  BSYNC B0 ;  /* 0x0000000000007941 */ /* 0x000fea0003800000 */
.L_x_4886:
        /* <DEDUP_REMOVED lines=33> */
.L_x_4889:
[----:B------:R-:W-:Y:S05]  /*1930*/  BSYNC B0 ;  /* 0x0000000000007941 */ /* 0x000fea0003800000 */
.L_x_4888:
[----:B------:R-:W-:Y:S04]  /*1940*/  BSSY B0, `(.L_x_4890) ;  /* 0x0000021000007945 */ /* 0x000fe80003800000 */
[----:B------:R-:W-:Y:S05]  /*1950*/  @P4 BRA `(.L_x_4891) ;  /* 0x00000000007c4947 */ /* 0x000fea0003800000 */
[----:B------:R-:W-:Y:S01]  /*1960*/  FMUL.FTZ R30, R30, 1.4426950216293334961 ;  /* 0x3fb8aa3b1e1e7820 */ /* 0x000fe20000410000 */
[----:B------:R-:W-:Y:S01]  /*1970*/  MOV R14, 0x3e800000 ;  /* 0x3e800000000e7802 */ /* 0x000fe20000000f00 */
        /* <DEDUP_REMOVED lines=29> */
.L_x_4891:
[----:B------:R-:W-:Y:S05]  /*1b50*/  BSYNC B0 ;  /* 0x0000000000007941 */ /* 0x000fea0003800000 */
.L_x_4890:
[----:B------:R-:W-:Y:S01]  /*1b60*/  BAR.SYNC.DEFER_BLOCKING 0x0 ;  /* 0x0000000000007b1d */ /* 0x000fe20000010000 */
[----:B0-----:R-:W-:Y:S01]  /*1b70*/  ISETP.GE.AND P0, PT, R8, 0x1, PT ;  /* 0x000000010800780c */ /* 0x001fe20003f06270 */
[-C--:B------:R-:W-:Y:S01]  /*1b80*/  FMUL.FTZ R42, R54, R18.reuse ;  /* 0x00000012362a7220 */ /* 0x080fe20000410000 */
[C---:B------:R-:W-:Y:S01]  /*1b90*/  SHF.L.U32 R52, R6.reuse, 0x10, RZ ;  /* 0x0000001006347819 */ /* 0x040fe200000006ff */
[-C--:B------:R-:W-:Y:S01]  /*1ba0*/  FMUL.FTZ R45, R53, R18.reuse ;  /* 0x00000012352d7220 */ /* 0x080fe20000410000 */
[C---:B------:R-:W-:Y:S02]  /*1bb0*/  SHF.L.U32 R9, R7.reuse, 0x10, RZ ;  /* 0x0000001007097819 */ /* 0x040fe400000006ff */
        /* <DEDUP_REMOVED lines=29> */
[----:B------:R-:W3:Y:S01]  /*1d90*/  LDC.64 R14, c[0x0][0x310] ;  /* 0x0000c400ff0e7b82 */ /* 0x000ee20000000a00 */
[----:B0-----:R-:W-:-:S04]  /*1da0*/  LOP3.LUT P0, RZ, R69, 0x1f, RZ, 0xc0, !PT ;  /* 0x0000001f45ff7812 */ /* 0x001fc8000780c0ff */
[----:B------:R-:W-:-:S13]  /*1db0*/  ISETP.EQ.OR P0, PT, R22, RZ, P0 ;  /* 0x000000ff1600720c */ /* 0x000fda0000702670 */
.L_x_4895:
[----:B------:R-:W-:Y:S02]  /*1dc0*/  SHF.R.S32.HI R17, RZ, 0x1f, R59 ;  /* 0x0000001fff117819 */ /* 0x000fe4000001143b */
[----:B------:R-:W-:Y:S02]  /*1dd0*/  MOV R4, R2 ;  /* 0x0000000200047202 */ /* 0x000fe40000000f00 */
        /* <DEDUP_REMOVED lines=10> */
[----:B------:R-:W-:Y:S01]  /*1e80*/  IMAD.IADD R5, R5, 0x1, R11 ;  /* 0x0000000105057824 */ /* 0x000fe200078e020b */
[----:B------:R0:W2:Y:S01]  /*1e90*/  LDG.E R16, desc[UR16][R6.64] ;  /* 0x0000001006107981 */ /* 0x0000a2000c1e1900 */
[----:B------:R-:W-:-:S04]  /*1ea0*/  LEA R9, P1, R4, R31, 0x1 ;  /* 0x0000001f04097211 */ /* 0x000fc800078208ff */
[----:B------:R-:W-:Y:S02]  /*1eb0*/  IADD3 R8, P2, R9, R24, RZ ;  /* 0x0000001809087210 */ /* 0x000fe40007f5e0ff */
[----:B------:R-:W-:-:S04]  /*1ec0*/  LEA.HI.X R4, R4, R35, R5, 0x1, P1 ;  /* 0x0000002304047211 */ /* 0x000fc800008f0c05 */
[----:B------:R-:W-:-:S06]  /*1ed0*/  IADD3.X R9, R4, R23, RZ, P2, !PT ;  /* 0x0000001704097210 */ /* 0x000fcc00017fe4ff */
[----:B------:R-:W4:Y:S01]  /*1ee0*/  LDG.E.128 R8, desc[UR16][R8.64] ;  /* 0x0000001008087981 */ /* 0x000f22000c1e1d00 */
[----:B------:R-:W-:Y:S02]  /*1ef0*/  IMAD R62, R17, UR8, RZ ;  /* 0x00000008113e7c24 */ /* 0x000fe4000f8e02ff */
[----:B------:R-:W-:-:S04]  /*1f00*/  IMAD.WIDE.U32 R4, R59, UR8, RZ ;  /* 0x000000083b047c25 */ /* 0x000fc8000f8e00ff */
[----:B------:R-:W-:Y:S01]  /*1f10*/  IMAD R17, R59, UR9, R62 ;  /* 0x000000093b117c24 */ /* 0x000fe2000f8e023e */
[----:B0-----:R-:W-:-:S04]  /*1f20*/  LEA R7, P1, R4, R33, 0x1 ;  /* 0x0000002104077211 */ /* 0x001fc800078208ff */
[----:B------:R-:W-:-:S04]  /*1f30*/  IADD3 R6, R5, R17, RZ ;  /* 0x0000001105067210 */ /* 0x000fc80007ffe0ff */
[----:B------:R-:W-:Y:S02]  /*1f40*/  LEA.HI.X R6, R4, R37, R6, 0x1, P1 ;  /* 0x0000002504067211 */ /* 0x000fe400008f0c06 */
[----:B------:R-:W-:-:S04]  /*1f50*/  IADD3 R4, P1, R7, R24, RZ ;  /* 0x0000001807047210 */ /* 0x000fc80007f3e0ff */
[----:B------:R-:W-:-:S06]  /*1f60*/  IADD3.X R5, R6, R23, RZ, P1, !PT ;  /* 0x0000001706057210 */ /* 0x000fcc0000ffe4ff */
[----:B------:R-:W5:Y:S01]  /*1f70*/  LDG.E.128 R4, desc[UR16][R4.64] ;  /* 0x0000001004047981 */ /* 0x000f62000c1e1d00 */
[C---:B------:R-:W-:Y:S01]  /*1f80*/  ISETP.GE.AND P1, PT, R60.reuse, 0x1, PT ;  /* 0x000000013c00780c */ /* 0x040fe20003f26270 */
[----:B------:R-:W-:Y:S01]  /*1f90*/  BSSY B0, `(.L_x_4893) ;  /* 0x000007b000007945 */ /* 0x000fe20003800000 */
[----:B------:R-:W-:Y:S01]  /*1fa0*/  MOV R78, 0x400 ;  /* 0x00000400004e7802 */ /* 0x000fe20000000f00 */
[----:B------:R-:W0:Y:S01]  /*1fb0*/  S2R R81, SR_CgaCtaId ;  /* 0x0000000000517919 */ /* 0x000e220000008800 */
[C---:B------:R-:W-:Y:S02]  /*1fc0*/  ISETP.NE.AND P2, PT, R60.reuse, 0x1f, PT ;  /* 0x0000001f3c00780c */ /* 0x040fe40003f45270 */
[----:B------:R-:W-:Y:S02]  /*1fd0*/  ISETP.NE.AND P3, PT, R60, RZ, PT ;  /* 0x000000ff3c00720c */ /* 0x000fe40003f65270 */
[----:B0-----:R-:W-:Y:S01]  /*1fe0*/  LEA R78, R81, R78, 0x18 ;  /* 0x0000004e514e7211 */ /* 0x001fe200078ec0ff */
[----:B--2---:R-:W-:-:S04]  /*1ff0*/  FMUL.FTZ R63, R16, 1.4426950216293334961 ;  /* 0x3fb8aa3b103f7820 */ /* 0x004fc80000410000 */
        /* <DEDUP_REMOVED lines=8> */
[----:B------:R-:W-:Y:S01]  /*2080*/  FMUL.FTZ R65, R63, R30 ;  /* 0x0000001e3f417220 */ /* 0x000fe20000410000 */
[----:B----4-:R-:W-:-:S05]  /*2090*/  PRMT R16, R8, 0x7632, R16 ;  /* 0x0000763208107816 */ /* 0x010fca0000000010 */
[----:B------:R-:W2:Y:S01]  /*20a0*/  MUFU.EX2 R70, R70 ;  /* 0x0000004600467308 */ /* 0x000ea20000000800 */
[----:B------:R-:W-:Y:S02]  /*20b0*/  SHF.L.U32 R75, R8, 0x10, RZ ;  /* 0x00000010084b7819 */ /* 0x000fe400000006ff */
[----:B------:R-:W-:Y:S02]  /*20c0*/  SHF.L.U32 R16, R16, 0x10, RZ ;  /* 0x0000001010107819 */ /* 0x000fe400000006ff */
[C---:B------:R-:W-:Y:S01]  /*20d0*/  PRMT R8, R9.reuse, 0x7632, R8 ;  /* 0x0000763209087816 */ /* 0x040fe20000000008 */
[----:B------:R-:W-:Y:S01]  /*20e0*/  FMUL.FTZ R75, R54, R75 ;  /* 0x0000004b364b7220 */ /* 0x000fe20000410000 */
[----:B------:R-:W-:Y:S01]  /*20f0*/  SHF.L.U32 R68, R9, 0x10, RZ ;  /* 0x0000001009447819 */ /* 0x000fe200000006ff */
[----:B------:R-:W4:Y:S01]  /*2100*/  MUFU.EX2 R66, R66 ;  /* 0x0000004200427308 */ /* 0x000f220000000800 */
[----:B------:R-:W-:Y:S01]  /*2110*/  FMUL.FTZ R74, R55, R16 ;  /* 0x00000010374a7220 */ /* 0x000fe20000410000 */
[----:B------:R-:W-:-:S02]  /*2120*/  SHF.L.U32 R73, R8, 0x10, RZ ;  /* 0x0000001008497819 */ /* 0x000fc400000006ff */
[----:B------:R-:W-:Y:S01]  /*2130*/  FMUL.FTZ R77, R53, R68 ;  /* 0x00000044354d7220 */ /* 0x000fe20000410000 */
[----:B0-----:R-:W-:Y:S01]  /*2140*/  FFMA.FTZ R8, R75, R67, R74 ;  /* 0x000000434b087223 */ /* 0x001fe2000001004a */
[----:B------:R-:W-:Y:S01]  /*2150*/  PRMT R9, R10, 0x7632, R9 ;  /* 0x000076320a097816 */ /* 0x000fe20000000009 */
[----:B------:R-:W-:Y:S01]  /*2160*/  FMUL.FTZ R73, R56, R73 ;  /* 0x0000004938497220 */ /* 0x000fe20000410000 */
[----:B------:R-:W0:Y:S01]  /*2170*/  MUFU.EX2 R64, R64 ;  /* 0x0000004000407308 */ /* 0x000e220000000800 */
[----:B--2---:R-:W-:Y:S01]  /*2180*/  FMUL.FTZ R79, R70, R67 ;  /* 0x00000043464f7220 */ /* 0x004fe20000410000 */
[----:B------:R-:W-:Y:S02]  /*2190*/  SHF.L.U32 R17, R10, 0x10, RZ ;  /* 0x000000100a117819 */ /* 0x000fe400000006ff */
[C---:B------:R-:W-:Y:S02]  /*21a0*/  PRMT R10, R11.reuse, 0x7632, R10 ;  /* 0x000076320b0a7816 */ /* 0x040fe4000000000a */
[----:B------:R-:W-:Y:S01]  /*21b0*/  SHF.L.U32 R11, R11, 0x10, RZ ;  /* 0x000000100b0b7819 */ /* 0x000fe200000006ff */
[----:B------:R-:W-:Y:S01]  /*21c0*/  FMUL.FTZ R68, R52, R17 ;  /* 0x0000001134447220 */ /* 0x000fe20000410000 */
[----:B------:R-:W2:Y:S01]  /*21d0*/  MUFU.EX2 R61, R61 ;  /* 0x0000003d003d7308 */ /* 0x000ea20000000800 */
[C---:B----4-:R-:W-:Y:S01]  /*21e0*/  FFMA.FTZ R16, R66.reuse, R8, R77 ;  /* 0x0000000842107223 */ /* 0x050fe2000001004d */
[----:B------:R-:W-:Y:S01]  /*21f0*/  FMUL.FTZ R79, R66, R79 ;  /* 0x0000004f424f7220 */ /* 0x000fe20000410000 */
[----:B------:R-:W-:Y:S01]  /*2200*/  SHF.L.U32 R8, R9, 0x10, RZ ;  /* 0x0000001009087819 */ /* 0x000fe200000006ff */
[----:B------:R-:W-:-:S04]  /*2210*/  FMUL.FTZ R72, R50, R11 ;  /* 0x0000000b32487220 */ /* 0x000fc80000410000 */
[----:B------:R-:W4:Y:S01]  /*2220*/  MUFU.EX2 R62, R62 ;  /* 0x0000003e003e7308 */ /* 0x000f220000000800 */
[C---:B0-----:R-:W-:Y:S01]  /*2230*/  FFMA.FTZ R9, R64.reuse, R16, R73 ;  /* 0x0000001040097223 */ /* 0x041fe20000010049 */
[----:B------:R-:W-:-:S06]  /*2240*/  FMUL.FTZ R16, R64, R79 ;  /* 0x0000004f40107220 */ /* 0x000fcc0000410000 */
[----:B------:R0:W1:Y:S01]  /*2250*/  MUFU.EX2 R63, R71 ;  /* 0x00000047003f7308 */ /* 0x0000620000000800 */
[----:B--2---:R-:W-:Y:S01]  /*2260*/  FMUL.FTZ R17, R61, R16 ;  /* 0x000000103d117220 */ /* 0x004fe20000410000 */
[----:B------:R-:W-:-:S06]  /*2270*/  @!P0 LEA R16, R59, R78, 0x3 ;  /* 0x0000004e3b108211 */ /* 0x000fcc00078e18ff */
[----:B------:R-:W2:Y:S01]  /*2280*/  MUFU.EX2 R65, R65 ;  /* 0x0000004100417308 */ /* 0x000ea20000000800 */
[----:B0-----:R-:W-:Y:S01]  /*2290*/  FMUL.FTZ R71, R57, R8 ;  /* 0x0000000839477220 */ /* 0x001fe20000410000 */
[----:B------:R-:W-:Y:S01]  /*22a0*/  FFMA.FTZ R8, R61, R9, R68 ;  /* 0x000000093d087223 */ /* 0x000fe20000010044 */
[----:B------:R-:W-:-:S03]  /*22b0*/  SHF.L.U32 R9, R10, 0x10, RZ ;  /* 0x000000100a097819 */ /* 0x000fc600000006ff */
[C---:B----4-:R-:W-:Y:S01]  /*22c0*/  FFMA.FTZ R10, R62.reuse, R8, R71 ;  /* 0x000000083e0a7223 */ /* 0x050fe20000010047 */
[----:B------:R-:W-:Y:S01]  /*22d0*/  FMUL.FTZ R8, R62, R17 ;  /* 0x000000113e087220 */ /* 0x000fe20000410000 */
[----:B------:R-:W-:Y:S02]  /*22e0*/  FMUL.FTZ R76, R58, R9 ;  /* 0x000000093a4c7220 */ /* 0x000fe40000410000 */
        /* <DEDUP_REMOVED lines=21> */
[----:B------:R-:W-:Y:S02]  /*2440*/  IMAD.MOV.U32 R11, RZ, RZ, RZ ;  /* 0x000000ffff0b7224 */ /* 0x000fe400078e00ff */
        /* <DEDUP_REMOVED lines=11> */
[----:B------:R5:W-:Y:S01]  /*2500*/  @!P2 STS.64 [R78+0x420], R8 ;  /* 0x000420084e00a388 */ /* 0x000be20000000a00 */
[----:B------:R-:W-:Y:S06]  /*2510*/  BAR.SYNC.DEFER_BLOCKING 0x0 ;  /* 0x0000000000007b1d */ /* 0x000fec0000010000 */
[----:B------:R1:W2:Y:S01]  /*2520*/  SHFL.UP PT, R79, R8, 0x1, RZ ;  /* 0x04200000084f7989 */ /* 0x0002a200000e00ff */
[C---:B-----5:R-:W-:Y:S02]  /*2530*/  PRMT R9, R7.reuse, 0x7632, R9 ;  /* 0x0000763207097816 */ /* 0x060fe40000000009 */
[----:B------:R-:W-:-:S02]  /*2540*/  SHF.L.U32 R7, R7, 0x10, RZ ;  /* 0x0000001007077819 */ /* 0x000fc400000006ff */
[----:B0-----:R-:W-:Y:S02]  /*2550*/  @!P3 MOV R81, R11 ;  /* 0x0000000b0051b202 */ /* 0x001fe40000000f00 */
[C---:B-1----:R-:W-:Y:S02]  /*2560*/  PRMT R8, R6.reuse, 0x7632, R8 ;  /* 0x0000763206087816 */ /* 0x042fe40000000008 */
[----:B------:R-:W-:Y:S01]  /*2570*/  SHF.L.U32 R6, R6, 0x10, RZ ;  /* 0x0000001006067819 */ /* 0x000fe200000006ff */
[----:B------:R-:W-:Y:S04]  /*2580*/  @!P3 STS.64 [R78+0x430], R10 ;  /* 0x0004300a4e00b388 */ /* 0x000fe80000000a00 */
[----:B------:R-:W0:Y:S01]  /*2590*/  LDS.64 R16, [R78+0x420] ;  /* 0x000420004e107984 */ /* 0x000e220000000a00 */
[----:B------:R-:W-:Y:S01]  /*25a0*/  BAR.SYNC.DEFER_BLOCKING 0x0 ;  /* 0x0000000000007b1d */ /* 0x000fe20000010000 */
[----:B--2---:R-:W-:-:S05]  /*25b0*/  @!P3 MOV R79, R10 ;  /* 0x0000000a004fb202 */ /* 0x004fca0000000f00 */
[----:B------:R-:W1:Y:S01]  /*25c0*/  LDS R80, [R78+0x434] ;  /* 0x000434004e507984 */ /* 0x000e620000000800 */
[C---:B0-----:R-:W-:Y:S01]  /*25d0*/  FFMA.FTZ R17, R16.reuse, R11, R17 ;  /* 0x0000000b10117223 */ /* 0x041fe20000010011 */
[----:B------:R-:W-:Y:S01]  /*25e0*/  FMUL.FTZ R16, R16, R10 ;  /* 0x0000000a10107220 */ /* 0x000fe20000410000 */
[----:B-1----:R-:W-:Y:S01]  /*25f0*/  @P1 FFMA.FTZ R81, R80, R79, R81 ;  /* 0x0000004f50511223 */ /* 0x002fe20000010051 */
[----:B------:R-:W-:Y:S02]  /*2600*/  ISETP.NE.AND P1, PT, R69, RZ, PT ;  /* 0x000000ff4500720c */ /* 0x000fe40003f25270 */
[C---:B------:R-:W-:Y:S01]  /*2610*/  SHF.L.U32 R80, R5.reuse, 0x10, RZ ;  /* 0x0000001005507819 */ /* 0x040fe200000006ff */
[----:B------:R-:W-:Y:S01]  /*2620*/  FFMA.FTZ R75, R70, R81, R75 ;  /* 0x00000051464b7223 */ /* 0x000fe2000001004b */
[----:B------:R-:W-:-:S03]  /*2630*/  PRMT R70, R5, 0x7632, R70 ;  /* 0x0000763205467816 */ /* 0x000fc60000000046 */
[----:B------:R-:W-:Y:S01]  /*2640*/  FFMA.FTZ R74, R67, R75, R74 ;  /* 0x0000004b434a7223 */ /* 0x000fe2000001004a */
[----:B------:R-:W-:-:S03]  /*2650*/  PRMT R67, R4, 0x7632, R67 ;  /* 0x0000763204437816 */ /* 0x000fc60000000043 */
[----:B------:R-:W-:Y:S01]  /*2660*/  FFMA.FTZ R66, R66, R74, R77 ;  /* 0x0000004a42427223 */ /* 0x000fe2000001004d */
[----:B------:R-:W-:-:S03]  /*2670*/  SHF.L.U32 R77, R4, 0x10, RZ ;  /* 0x00000010044d7819 */ /* 0x000fc600000006ff */
[----:B------:R-:W-:Y:S01]  /*2680*/  FFMA.FTZ R73, R64, R66, R73 ;  /* 0x0000004240497223 */ /* 0x000fe20000010049 */
[----:B------:R-:W-:Y:S01]  /*2690*/  SHF.L.U32 R64, R67, 0x10, RZ ;  /* 0x0000001043407819 */ /* 0x000fe200000006ff */
[----:B------:R-:W-:Y:S06]  /*26a0*/  @P1 BRA `(.L_x_4894) ;  /* 0x0000000000241947 */ /* 0x000fec0003800000 */
[----:B------:R-:W-:Y:S01]  /*26b0*/  IMAD R4, R22, R51, R59 ;  /* 0x0000003316047224 */ /* 0x000fe200078e023b */
[----:B------:R-:W-:-:S04]  /*26c0*/  LEA R78, R59, R78, 0x3 ;  /* 0x0000004e3b4e7211 */ /* 0x000fc800078e18ff */
[----:B------:R-:W-:Y:S01]  /*26d0*/  SHF.R.S32.HI R10, RZ, 0x1f, R4 ;  /* 0x0000001fff0a7819 */ /* 0x000fe20000011404 */
[----:B------:R0:W-:Y:S01]  /*26e0*/  STS.64 [R78+0x440], R16 ;  /* 0x000440104e007388 */ /* 0x0001e20000000a00 */
[----:B------:R-:W-:-:S04]  /*26f0*/  IADD3 R5, P1, R21, R4, RZ ;  /* 0x0000000415057210 */ /* 0x000fc80007f3e0ff */
[----:B------:R-:W-:Y:S02]  /*2700*/  LEA.HI.X.SX32 R10, R21, R10, 0x1, P1 ;  /* 0x0000000a150a7211 */ /* 0x000fe400008f0eff */
[----:B---3--:R-:W-:-:S04]  /*2710*/  LEA R4, P1, R5, R14, 0x3 ;  /* 0x0000000e05047211 */ /* 0x008fc800078218ff */
[----:B------:R-:W-:-:S05]  /*2720*/  LEA.HI.X R5, R5, R15, R10, 0x3, P1 ;  /* 0x0000000f05057211 */ /* 0x000fca00008f1c0a */
[----:B------:R0:W-:Y:S04]  /*2730*/  STG.E.64 desc[UR16][R4.64], R16 ;  /* 0x0000001004007986 */ /* 0x0001e8000c101b10 */
.L_x_4894:
[----:B------:R-:W-:Y:S05]  /*2740*/  BSYNC B0 ;  /* 0x0000000000007941 */ /* 0x000fea0003800000 */
.L_x_4893:
[----:B------:R-:W-:Y:S02]  /*2750*/  VIADD R59, R59, 0x1 ;  /* 0x000000013b3b7836 */ /* 0x000fe40000000000 */
[----:B------:R-:W-:Y:S01]  /*2760*/  FFMA.FTZ R61, R61, R73, R68 ;  /* 0x000000493d3d7223 */ /* 0x000fe20000010044 */
[----:B0-----:R-:W-:Y:S01]  /*2770*/  SHF.L.U32 R5, R70, 0x10, RZ ;  /* 0x0000001046057819 */ /* 0x001fe200000006ff */
[----:B------:R-:W-:Y:S01]  /*2780*/  FFMA.FTZ R42, R77, R75, R42 ;  /* 0x0000004b4d2a7223 */ /* 0x000fe2000001002a */
[----:B------:R-:W-:Y:S01]  /*2790*/  SHF.L.U32 R4, R9, 0x10, RZ ;  /* 0x0000001009047819 */ /* 0x000fe200000006ff */
[----:B------:R-:W-:Y:S01]  /*27a0*/  FFMA.FTZ R62, R62, R61, R71 ;  /* 0x0000003d3e3e7223 */ /* 0x000fe20000010047 */
[----:B------:R-:W-:Y:S01]  /*27b0*/  ISETP.GE.AND P1, PT, R59, UR10, PT ;  /* 0x0000000a3b007c0c */ /* 0x000fe2000bf26270 */
        /* <DEDUP_REMOVED lines=8> */
[----:B------:R-:W-:-:S02]  /*2840*/  FFMA.FTZ R48, R7, R63, R48 ;  /* 0x0000003f07307223 */ /* 0x000fc40000010030 */
[----:B------:R-:W-:Y:S02]  /*2850*/  FFMA.FTZ R49, R4, R65, R49 ;  /* 0x0000004104317223 */ /* 0x000fe40000010031 */
[----:B------:R-:W-:Y:S05]  /*2860*/  @!P1 BRA `(.L_x_4895) ;  /* 0xfffffff400549947 */ /* 0x000fea000383ffff */
.L_x_4892:
[----:B------:R-:W0:Y:S01]  /*2870*/  LDC.64 R8, c[0x0][0x2b0] ;  /* 0x0000ac00ff087b82 */ /* 0x000e220000000a00 */
        /* <DEDUP_REMOVED lines=8> */
[----:B------:R-:W1:Y:S01]  /*2900*/  LDC.64 R10, c[0x0][0x308] ;  /* 0x0000c200ff0a7b82 */ /* 0x000e620000000a00 */
[----:B------:R-:W-:Y:S02]  /*2910*/  IADD3 R29, P4, R29, 0x200, RZ ;  /* 0x000002001d1d7810 */ /* 0x000fe40007f9e0ff */
[----:B------:R-:W-:Y:S02]  /*2920*/  IADD3.X R35, RZ, R35, RZ, P1, !PT ;  /* 0x00000023ff237210 */ /* 0x000fe40000ffe4ff */
[----:B------:R-:W-:Y:S02]  /*2930*/  IADD3.X R37, RZ, R37, RZ, P2, !PT ;  /* 0x00000025ff257210 */ /* 0x000fe400017fe4ff */
[----:B------:R-:W-:Y:S02]  /*2940*/  IADD3.X R26, RZ, R26, RZ, P3, !PT ;  /* 0x0000001aff1a7210 */ /* 0x000fe40001ffe4ff */
[----:B------:R-:W-:Y:S01]  /*2950*/  IADD3.X R28, RZ, R28, RZ, P4, !PT ;  /* 0x0000001cff1c7210 */ /* 0x000fe200027fe4ff */
[----:B0-----:R-:W-:-:S02]  /*2960*/  IMAD R6, R8, UR19, RZ ;  /* 0x0000001308067c24 */ /* 0x001fc4000f8e02ff */
[----:B------:R-:W-:-:S04]  /*2970*/  IMAD.WIDE.U32 R4, R8, UR18, R4 ;  /* 0x0000001208047c25 */ /* 0x000fc8000f8e0004 */
[----:B------:R-:W-:Y:S01]  /*2980*/  IMAD R7, R9, UR18, R6 ;  /* 0x0000001209077c24 */ /* 0x000fe2000f8e0206 */
[----:B------:R-:W-:Y:S01]  /*2990*/  F2FP.BF16.F32.PACK_AB R6, R46, R47 ;  /* 0x0000002f2e06723e */ /* 0x000fe200000010ff */
[----:B------:R-:W-:-:S03]  /*29a0*/  IMAD R9, R19, UR4, RZ ;  /* 0x0000000413097c24 */ /* 0x000fc6000f8e02ff */
[----:B------:R-:W-:Y:S01]  /*29b0*/  IADD3 R5, R5, R7, RZ ;  /* 0x0000000705057210 */ /* 0x000fe20007ffe0ff */
[C---:B------:R-:W-:Y:S01]  /*29c0*/  IMAD R9, R0.reuse, UR5, R9 ;  /* 0x0000000500097c24 */ /* 0x040fe2000f8e0209 */
[----:B------:R-:W-:Y:S01]  /*29d0*/  F2FP.BF16.F32.PACK_AB R7, R49, R48 ;  /* 0x000000303107723e */ /* 0x000fe200000010ff */
[----:B------:R-:W-:Y:S01]  /*29e0*/  IMAD.WIDE.U32 R4, R0, UR4, R4 ;  /* 0x0000000400047c25 */ /* 0x000fe2000f8e0004 */
[----:B------:R-:W-:-:S04]  /*29f0*/  ULDC UR4, c[0x0][0x224] ;  /* 0x0000890000047ab9 */ /* 0x000fc80000000800 */
[----:B------:R-:W-:Y:S02]  /*2a00*/  IADD3 R5, R5, R9, RZ ;  /* 0x0000000905057210 */ /* 0x000fe40007ffe0ff */
[----:B-1----:R-:W-:-:S04]  /*2a10*/  LEA R9, P0, R4, R10, 0x1 ;  /* 0x0000000a04097211 */ /* 0x002fc800078008ff */
        /* <DEDUP_REMOVED lines=9> */
.L_x_4897:
        /* <DEDUP_REMOVED lines=13> */
.L_x_5302:


//--------------------- .text._Z25selective_scan_fwd_kernelI32Selective_Scan_fwd_kernel_traitsILi32ELi8ELi1ELb1ELb1ELb1ELb1EN3c108BFloat16EfEEv13SSMParamsBase --------------------------
	.section	.text._Z25selective_scan_fwd_kernelI32Selective_Scan_fwd_kernel_traitsILi32ELi8ELi1ELb1ELb1ELb1ELb1EN3c108BFloat16EfEEv13SSMParamsBase,"ax",@progbits
	.align	128
        .global         _Z25selective_scan_fwd_kernelI32Selective_Scan_fwd_kernel_traitsILi32ELi8ELi1ELb1ELb1ELb1ELb1EN3c108BFloat16EfEEv13SSMParamsBase
        .type           _Z25selective_scan_fwd_kernelI32Selective_Scan_fwd_kernel_traitsILi32ELi8ELi1ELb1ELb1ELb1ELb1EN3c108BFloat16EfEEv13SSMParamsBase,@function
        .size           _Z25selective_scan_fwd_kernelI32Selective_Scan_fwd_kernel_traitsILi32ELi8ELi1ELb1ELb1ELb1ELb1EN3c108BFloat16EfEEv13SSMParamsBase,(.L_x_5303 - _Z25selective_scan_fwd_kernelI32Selective_Scan_fwd_kernel_traitsILi32ELi8ELi1ELb1ELb1ELb1ELb1EN3c108BFloat16EfEEv13SSMParamsBase)
        .other          _Z25selective_scan_fwd_kernelI32Selective_Scan_fwd_kernel_traitsILi32ELi8ELi1ELb1ELb1ELb1ELb1EN3c108BFloat16EfEEv13SSMParamsBase,@"STO_CUDA_ENTRY STV_DEFAULT"
_Z25selective_scan_fwd_kernelI32Selective_Scan_fwd_kernel_traitsILi32ELi8ELi1ELb1ELb1ELb1ELb1EN3c108BFloat16EfEEv13SSMParamsBase:
.text._Z25selective_scan_fwd_kernelI32Selective_Scan_fwd_kernel_traitsILi32ELi8ELi1ELb1ELb1ELb1ELb1EN3c108BFloat16EfEEv13SSMParamsBase:
        /* <DEDUP_REMOVED lines=38> */
[----:B------:R-:W-:Y:S01]  /*0260*/  USHF.R.S32.HI UR19, URZ, 0x1f, UR18 ;  /* 0x0000001f3f137899 */ /* 0x000fe20008011412 */
[----:B------:R-:W0:Y:S01]  /*0270*/  LDC.64 R10, c[0x0][0x2f0] ;  /* 0x0000bc00ff0a7b82 */ /* 0x000e220000000a00 */
[----:B------:R-:W-:-:S06]  /*0280*/  IMAD.HI.U32 R7, R7, R3, R6 ;  /* 0x0000000307077227 */ /* 0x000fcc00078e0006 */
[----:B------:R-:W-:Y:S01]  /*0290*/  IMAD.HI.U32 R7, R7, R2, RZ ;  /* 0x0000000207077227 */ /* 0x000fe200078e00ff */
[----:B------:R-:W-:Y:S01]  /*02a0*/  UIMAD UR6, UR19, UR8, URZ ;  /* 0x00000008130672a4 */ /* 0x000fe2000f8e023f */
[----:B------:R-:W0:Y:S03]  /*02b0*/  LDC R6, c[0x0][0x214] ;  /* 0x00008500ff067b82 */ /* 0x000e260000000800 */
[----:B------:R-:W-:-:S05]  /*02c0*/  IADD3 R0, -R7, RZ, RZ ;  /* 0x000000ff07007210 */ /* 0x000fca0007ffe1ff */
[C---:B------:R-:W-:Y:S01]  /*02d0*/  IMAD R0, R9.reuse, R0, R2 ;  /* 0x0000000009007224 */ /* 0x040fe200078e0202 */
[----:B------:R-:W0:Y:S04]  /*02e0*/  LDC.64 R14, c[0x0][0x2f8] ;  /* 0x0000be00ff0e7b82 */ /* 0x000e280000000a00 */
        /* <DEDUP_REMOVED lines=8> */
[----:B------:R-:W-:Y:S02]  /*0370*/  UIMAD.WIDE.U32 UR4, UR18, UR8, URZ ;  /* 0x00000008120472a5 */ /* 0x000fe4000f8e003f */
        /* <DEDUP_REMOVED lines=12> */
[C---:B-1----:R-:W-:Y:S01]  /*0440*/  IMAD R2, R3.reuse, R18, RZ ;  /* 0x0000001203027224 */ /* 0x042fe200078e02ff */
[----:B------:R-:W-:Y:S02]  /*0450*/  UIADD3 UR7, UR7, UR11, URZ ;  /* 0x0000000b07077290 */ /* 0x000fe4000fffe03f */
[----:B------:R-:W-:Y:S01]  /*0460*/  UIMAD UR12, UR18, UR13, UR12 ;  /* 0x0000000d120c72a4 */ /* 0x000fe2000f8e020c */
[-C--:B----4-:R-:W-:Y:S02]  /*0470*/  IMAD R0, R3, R20.reuse, RZ ;  /* 0x0000001403007224 */ /* 0x090fe400078e02ff */
[C---:B------:R-:W-:Y:S01]  /*0480*/  IMAD R19, R7.reuse, R19, R2 ;  /* 0x0000001307137224 */ /* 0x040fe200078e0202 */
[----:B------:R-:W-:Y:S01]  /*0490*/  UIMAD UR11, UR19, UR14, URZ ;  /* 0x0000000e130b72a4 */ /* 0x000fe2000f8e023f */
[----:B------:R-:W-:Y:S01]  /*04a0*/  IMAD.WIDE.U32 R2, R7, R20, UR6 ;  /* 0x0000000607027e25 */ /* 0x000fe2000f8e0014 */
[----:B------:R-:W-:-:S03]  /*04b0*/  UIADD3 UR6, UR9, UR12, URZ ;  /* 0x0000000c09067290 */ /* 0x000fc6000fffe03f */
[----:B------:R-:W-:Y:S01]  /*04c0*/  IMAD R21, R7, R21, R0 ;  /* 0x0000001507157224 */ /* 0x000fe200078e0200 */
[----:B---3--:R-:W-:Y:S08]  /*04d0*/  @!P0 EXIT ;  /* 0x000000000000894d */ /* 0x008ff00003800000 */
[----:B------:R-:W1:Y:S01]  /*04e0*/  S2R R29, SR_TID.X ;  /* 0x00000000001d7919 */ /* 0x000e620000002100 */
[----:B------:R-:W-:Y:S01]  /*04f0*/  LEA R25, P0, R2, R16, 0x1 ;  /* 0x0000001002197211 */ /* 0x000fe200078008ff */
[----:B------:R-:W-:Y:S01]  /*0500*/  UMOV UR9, UR6 ;  /* 0x0000000600097c82 */ /* 0x000fe20008000000 */
[----:B------:R-:W-:Y:S01]  /*0510*/  IADD3 R21, R3, R21, RZ ;  /* 0x0000001503157210 */ /* 0x000fe20007ffe0ff */
[----:B0-----:R-:W-:Y:S01]  /*0520*/  IMAD R0, R32, R8, RZ ;  /* 0x0000000820007224 */ /* 0x001fe200078e02ff */
[----:B------:R-:W-:Y:S01]  /*0530*/  UIADD3 UR5, UR5, UR10, URZ ;  /* 0x0000000a05057290 */ /* 0x000fe2000fffe03f */
[----:B------:R-:W-:Y:S01]  /*0540*/  IMAD.WIDE.U32 R4, R7, R18, UR8 ;  /* 0x0000000807047e25 */ /* 0x000fe2000f8e0012 */
[----:B------:R-:W-:Y:S01]  /*0550*/  LEA.HI.X R21, R2, R17, R21, 0x1, P0 ;  /* 0x0000001102157211 */ /* 0x000fe200000f0c15 */
[----:B------:R-:W-:Y:S01]  /*0560*/  UIMAD.WIDE.U32 UR6, UR18, UR14, URZ ;  /* 0x0000000e120672a5 */ /* 0x000fe2000f8e003f */
[----:B------:R-:W0:Y:S01]  /*0570*/  S2R R59, SR_LANEID ;  /* 0x00000000003b7919 */ /* 0x000e220000000000 */
[----:B------:R-:W-:Y:S01]  /*0580*/  UIMAD UR11, UR18, UR15, UR11 ;  /* 0x0000000f120b72a4 */ /* 0x000fe2000f8e020b */
[----:B------:R-:W-:Y:S01]  /*0590*/  IMAD R2, R32, R12, RZ ;  /* 0x0000000c20027224 */ /* 0x000fe200078e02ff */
[----:B------:R-:W-:Y:S01]  /*05a0*/  LEA R23, P0, R4, R26, 0x1 ;  /* 0x0000001a04177211 */ /* 0x000fe200078008ff */
[C---:B------:R-:W-:Y:S01]  /*05b0*/  IMAD R7, R33.reuse, R9, R0 ;  /* 0x0000000921077224 */ /* 0x040fe200078e0200 */
[----:B------:R-:W-:Y:S01]  /*05c0*/  UIADD3 UR7, UR7, UR11, URZ ;  /* 0x0000000b07077290 */ /* 0x000fe2000fffe03f */
[----:B------:R-:W-:Y:S01]  /*05d0*/  IMAD R9, R33, R13, R2 ;  /* 0x0000000d21097224 */ /* 0x000fe200078e0202 */
[----:B------:R-:W-:Y:S01]  /*05e0*/  IADD3 R19, R5, R19, RZ ;  /* 0x0000001305137210 */ /* 0x000fe20007ffe0ff */
[----:B------:R-:W-:Y:S01]  /*05f0*/  IMAD.WIDE.U32 R2, R33, R8, UR4 ;  /* 0x0000000421027e25 */ /* 0x000fe2000f8e0008 */
[----:B------:R-:W-:Y:S01]  /*0600*/  ULDC.64 UR4, c[0x0][0x230] ;  /* 0x00008c0000047ab9 */ /* 0x000fe20000000a00 */
[----:B------:R-:W-:-:S02]  /*0610*/  MOV R24, RZ ;  /* 0x000000ff00187202 */ /* 0x000fc40000000f00 */
[----:B------:R-:W-:Y:S01]  /*0620*/  LEA.HI.X R19, R4, R27, R19, 0x1, P0 ;  /* 0x0000001b04137211 */ /* 0x000fe200000f0c13 */
[----:B------:R-:W-:Y:S01]  /*0630*/  IMAD.WIDE.U32 R4, R33, R12, UR6 ;  /* 0x0000000621047e25 */ /* 0x000fe2000f8e000c */
[----:B------:R-:W-:Y:S01]  /*0640*/  IADD3 R18, R3, R7, RZ ;  /* 0x0000000703127210 */ /* 0x000fe20007ffe0ff */
[----:B------:R-:W-:Y:S01]  /*0650*/  ULDC UR6, c[0x0][0x21c] ;  /* 0x0000870000067ab9 */ /* 0x000fe20000000800 */
[----:B------:R-:W-:Y:S01]  /*0660*/  LEA R22, P0, R2, R10, 0x1 ;  /* 0x0000000a02167211 */ /* 0x000fe200078008ff */
[----:B------:R-:W-:Y:S01]  /*0670*/  IMAD R0, R6, UR18, R33 ;  /* 0x0000001206007c24 */ /* 0x000fe2000f8e0221 */
[----:B------:R-:W-:Y:S02]  /*0680*/  IADD3 R5, R5, R9, RZ ;  /* 0x0000000905057210 */ /* 0x000fe40007ffe0ff */
[----:B------:R-:W-:Y:S01]  /*0690*/  LEA.HI.X R18, R2, R11, R18, 0x1, P0 ;  /* 0x0000000b02127211 */ /* 0x000fe200000f0c12 */
[----:B------:R-:W-:Y:S01]  /*06a0*/  IMAD R2, R32, UR4, RZ ;  /* 0x0000000420027c24 */ /* 0x000fe2000f8e02ff */
[----:B------:R-:W-:Y:S01]  /*06b0*/  LEA R20, P1, R4, R14, 0x1 ;  /* 0x0000000e04147211 */ /* 0x000fe200078208ff */
[----:B------:R-:W-:-:S02]  /*06c0*/  IMAD R0, R0, R31, RZ ;  /* 0x0000001f00007224 */ /* 0x000fc400078e02ff */
[C---:B------:R-:W-:Y:S01]  /*06d0*/  IMAD R27, R33.reuse, UR5, R2 ;  /* 0x00000005211b7c24 */ /* 0x040fe2000f8e0202 */
[----:B------:R-:W-:Y:S01]  /*06e0*/  LEA.HI.X R5, R4, R15, R5, 0x1, P1 ;  /* 0x0000000f04057211 */ /* 0x000fe200008f0c05 */
[----:B------:R-:W-:Y:S01]  /*06f0*/  IMAD.WIDE.U32 R2, R33, UR4, RZ ;  /* 0x0000000421027c25 */ /* 0x000fe2000f8e00ff */
[----:B-1----:R-:W-:-:S03]  /*0700*/  SHF.R.S32.HI R4, RZ, 0x1f, R29 ;  /* 0x0000001fff047819 */ /* 0x002fc6000001141d */
[----:B------:R-:W-:Y:S01]  /*0710*/  IMAD R26, R0, UR6, RZ ;  /* 0x00000006001a7c24 */ /* 0x000fe2000f8e02ff */
[C---:B------:R-:W-:Y:S02]  /*0720*/  SHF.L.U64.HI R31, R29.reuse, 0x4, R4 ;  /* 0x000000041d1f7819 */ /* 0x040fe40000010204 */
[----:B------:R-:W-:Y:S02]  /*0730*/  SHF.L.U32 R29, R29, 0x4, RZ ;  /* 0x000000041d1d7819 */ /* 0x000fe400000006ff */
[----:B------:R-:W-:Y:S02]  /*0740*/  IADD3 R27, R3, R27, RZ ;  /* 0x0000001b031b7210 */ /* 0x000fe40007ffe0ff */
[----:B0-----:R-:W-:-:S07]  /*0750*/  MOV R0, R5 ;  /* 0x0000000500007202 */ /* 0x001fce0000000f00 */
.L_x_4918:
        /* <DEDUP_REMOVED lines=21> */
[----:B------:R-:W-:Y:S02]  /*08b0*/  SHF.L.U32 R15, R11, 0x10, RZ ;  /* 0x000000100b0f7819 */ /* 0x000fe400000006ff */
[----:B------:R-:W-:-:S02]  /*08c0*/  SHF.L.U32 R45, R12, 0x10, RZ ;  /* 0x000000100c2d7819 */ /* 0x000fc400000006ff */
        /* <DEDUP_REMOVED lines=8> */
[----:B------:R-:W-:Y:S02]  /*0950*/  SHF.L.U32 R11, R11, 0x10, RZ ;  /* 0x000000100b0b7819 */ /* 0x000fe400000006ff */
[----:B------:R-:W-:-:S02]  /*0960*/  FSETP.GTU.FTZ.AND P1, PT, R47, 20, PT ;  /* 0x41a000002f00780b */ /* 0x000fc40003f3c000 */
[----:B------:R-:W-:Y:S01]  /*0970*/  FSETP.GTU.FTZ.AND P2, PT, R46, 20, PT ;  /* 0x41a000002e00780b */ /* 0x000fe20003f5c000 */
[----:B------:R-:W-:Y:S01]  /*0980*/  FADD.FTZ R42, R11, R28 ;  /* 0x0000001c0b2a7221 */ /* 0x000fe20000010000 */
[----:B------:R-:W-:Y:S02]  /*0990*/  FSETP.GTU.FTZ.AND P6, PT, R45, 20, PT ;  /* 0x41a000002d00780b */ /* 0x000fe40003fdc000 */
[----:B------:R-:W-:Y:S02]  /*09a0*/  ISETP.EQ.OR P0, PT, RZ, UR4, P0 ;  /* 0x00000004ff007c0c */ /* 0x000fe40008702670 */
[----:B------:R-:W-:Y:S02]  /*09b0*/  FSETP.GTU.FTZ.AND P5, PT, R44, 20, PT ;  /* 0x41a000002c00780b */ /* 0x000fe40003fbc000 */
[----:B------:R-:W-:Y:S02]  /*09c0*/  ISETP.EQ.OR P1, PT, RZ, UR4, P1 ;  /* 0x00000004ff007c0c */ /* 0x000fe40008f22670 */
[----:B------:R-:W-:-:S02]  /*09d0*/  FSETP.GTU.FTZ.AND P3, PT, R43, 20, PT ;  /* 0x41a000002b00780b */ /* 0x000fc40003f7c000 */
        /* <DEDUP_REMOVED lines=33> */
.L_x_4899:
[----:B------:R-:W-:Y:S05]  /*0bf0*/  BSYNC B0 ;  /* 0x0000000000007941 */ /* 0x000fea0003800000 */
.L_x_4898:
        /* <DEDUP_REMOVED lines=42> */
.L_x_4901:
[----:B------:R-:W-:Y:S05]  /*0ea0*/  BSYNC B0 ;  /* 0x0000000000007941 */ /* 0x000fea0003800000 */
.L_x_4900:
        /* <DEDUP_REMOVED lines=33> */
.L_x_4903:
[----:B------:R-:W-:Y:S05]  /*10c0*/  BSYNC B0 ;  /* 0x0000000000007941 */ /* 0x000fea0003800000 */
.L_x_4902:
        /* <DEDUP_REMOVED lines=33> */
.L_x_4905:
[----:B------:R-:W-:Y:S05]  /*12e0*/  BSYNC B0 ;  /* 0x0000000000007941 */ /* 0x000fea0003800000 */
.L_x_4904:
        /* <DEDUP_REMOVED lines=33> */
.L_x_4907:
[----:B------:R-:W-:Y:S05]  /*1500*/  BSYNC B0 ;  /* 0x0000000000007941 */ /* 0x000fea0003800000 */
.L_x_4906:
        /* <DEDUP_REMOVED lines=33> */
.L_x_4909:
[----:B------:R-:W-:Y:S05]  /*1720*/  BSYNC B0 ;  /* 0x0000000000007941 */ /* 0x000fea0003800000 */
.L_x_4908:
        /* <DEDUP_REMOVED lines=33> */
.L_x_4911:
[----:B------:R-:W-:Y:S05]  /*1940*/  BSYNC B0 ;  /* 0x0000000000007941 */ /* 0x000fea0003800000 */
.L_x_4910:
        /* <DEDUP_REMOVED lines=33> */
.L_x_4913:
[----:B------:R-:W-:Y:S05]  /*1b60*/  BSYNC B0 ;  /* 0x0000000000007941 */ /* 0x000fea0003800000 */
.L_x_4912:
        /* <DEDUP_REMOVED lines=38> */
.L_x_4917:
[----:B0-----:R-:W-:Y:S02]  /*1dd0*/  SHF.R.S32.HI R17, RZ, 0x1f, R61 ;  /* 0x0000001fff117819 */ /* 0x001fe4000001143d */
        /* <DEDUP_REMOVED lines=18> */
[----:B------:R-:W-:Y:S02]  /*1f00*/  IMAD R60, R17, UR8, RZ ;  /* 0x00000008113c7c24 */ /* 0x000fe4000f8e02ff */
[----:B------:R-:W-:-:S04]  /*1f10*/  IMAD.WIDE.U32 R4, R61, UR8, RZ ;  /* 0x000000083d047c25 */ /* 0x000fc8000f8e00ff */
[----:B0-----:R-:W-:Y:S01]  /*1f20*/  IMAD R7, R61, UR9, R60 ;  /* 0x000000093d077c24 */ /* 0x001fe2000f8e023c */
[----:B------:R-:W-:-:S04]  /*1f30*/  LEA R6, P1, R4, R23, 0x1 ;  /* 0x0000001704067211 */ /* 0x000fc800078208ff */
        /* <DEDUP_REMOVED lines=46> */
[----:B------:R-:W-:Y:S01]  /*2220*/  FMUL.FTZ R72, R50, R11 ;  /* 0x0000000b32487220 */ /* 0x000fe20000410000 */
[----:B------:R-:W-:-:S03]  /*2230*/  SHF.L.U32 R9, R10, 0x10, RZ ;  /* 0x000000100a097819 */ /* 0x000fc600000006ff */
[----:B------:R-:W4:Y:S01]  /*2240*/  MUFU.EX2 R62, R62 ;  /* 0x0000003e003e7308 */ /* 0x000f220000000800 */
[C---:B0-----:R-:W-:Y:S01]  /*2250*/  FFMA.FTZ R16, R64.reuse, R16, R73 ;  /* 0x0000001040107223 */ /* 0x041fe20000010049 */
[----:B------:R-:W-:Y:S01]  /*2260*/  FMUL.FTZ R17, R64, R17 ;  /* 0x0000001140117220 */ /* 0x000fe20000410000 */
[----:B------:R-:W-:Y:S01]  /*2270*/  FMUL.FTZ R71, R57, R8 ;  /* 0x0000000839477220 */ /* 0x000fe20000410000 */
[----:B------:R-:W-:-:S04]  /*2280*/  FMUL.FTZ R76, R58, R9 ;  /* 0x000000093a4c7220 */ /* 0x000fc80000410000 */
[----:B------:R-:W0:Y:S01]  /*2290*/  MUFU.EX2 R63, R63 ;  /* 0x0000003f003f7308 */ /* 0x000e220000000800 */
[C---:B--2---:R-:W-:Y:S01]  /*22a0*/  FFMA.FTZ R16, R60.reuse, R16, R69 ;  /* 0x000000103c107223 */ /* 0x044fe20000010045 */
[----:B------:R-:W-:-:S06]  /*22b0*/  FMUL.FTZ R17, R60, R17 ;  /* 0x000000113c117220 */ /* 0x000fcc0000410000 */
[----:B------:R-:W2:Y:S01]  /*22c0*/  MUFU.EX2 R65, R65 ;  /* 0x0000004100417308 */ /* 0x000ea20000000800 */
[C---:B----4-:R-:W-:Y:S01]  /*22d0*/  FFMA.FTZ R16, R62.reuse, R16, R71 ;  /* 0x000000103e107223 */ /* 0x050fe20000010047 */
[----:B------:R-:W-:-:S03]  /*22e0*/  FMUL.FTZ R8, R62, R17 ;  /* 0x000000113e087220 */ /* 0x000fc60000410000 */
[C---:B0-----:R-:W-:Y:S01]  /*22f0*/  FFMA.FTZ R16, R63.reuse, R16, R72 ;  /* 0x000000103f107223 */ /* 0x041fe20000010048 */
[----:B------:R-:W-:-:S03]  /*2300*/  FMUL.FTZ R8, R63, R8 ;  /* 0x000000083f087220 */ /* 0x000fc60000410000 */
[C---:B--2---:R-:W-:Y:S01]  /*2310*/  FFMA.FTZ R9, R65.reuse, R16, R76 ;  /* 0x0000001041097223 */ /* 0x044fe2000001004c */
[----:B------:R-:W-:Y:S01]  /*2320*/  FMUL.FTZ R8, R65, R8 ;  /* 0x0000000841087220 */ /* 0x000fe20000410000 */
[----:B------:R-:W-:-:S03]  /*2330*/  @!P0 LEA R16, R61, R78, 0x3 ;  /* 0x0000004e3d108211 */ /* 0x000fc600078e18ff */
        /* <DEDUP_REMOVED lines=29> */
[----:B------:R5:W-:Y:S01]  /*2510*/  @!P2 STS.64 [R78+0x420], R8 ;  /* 0x000420084e00a388 */ /* 0x000be20000000a00 */
[----:B------:R-:W-:Y:S06]  /*2520*/  BAR.SYNC.DEFER_BLOCKING 0x0 ;  /* 0x0000000000007b1d */ /* 0x000fec0000010000 */
[----:B------:R2:W4:Y:S01]  /*2530*/  SHFL.UP PT, R79, R8, 0x1, RZ ;  /* 0x04200000084f7989 */ /* 0x00052200000e00ff */
[----:B-----5:R-:W-:Y:S02]  /*2540*/  SHF.L.U32 R9, R6, 0x10, RZ ;  /* 0x0000001006097819 */ /* 0x020fe400000006ff */
[----:B0-----:R-:W-:-:S02]  /*2550*/  @!P3 MOV R81, R11 ;  /* 0x0000000b0051b202 */ /* 0x001fc40000000f00 */
[----:B--2---:R-:W-:Y:S02]  /*2560*/  PRMT R8, R6, 0x7632, R8 ;  /* 0x0000763206087816 */ /* 0x004fe40000000008 */
[----:B------:R-:W-:Y:S01]  /*2570*/  SHF.L.U32 R6, R7, 0x10, RZ ;  /* 0x0000001007067819 */ /* 0x000fe200000006ff */
[----:B------:R-:W-:Y:S04]  /*2580*/  @!P3 STS.64 [R78+0x430], R10 ;  /* 0x0004300a4e00b388 */ /* 0x000fe80000000a00 */
[----:B------:R-:W0:Y:S01]  /*2590*/  LDS.64 R16, [R78+0x420] ;  /* 0x000420004e107984 */ /* 0x000e220000000a00 */
[----:B------:R-:W-:Y:S01]  /*25a0*/  BAR.SYNC.DEFER_BLOCKING 0x0 ;  /* 0x0000000000007b1d */ /* 0x000fe20000010000 */
[----:B----4-:R-:W-:-:S05]  /*25b0*/  @!P3 MOV R79, R10 ;  /* 0x0000000a004fb202 */ /* 0x010fca0000000f00 */
[----:B------:R-:W2:Y:S01]  /*25c0*/  LDS R80, [R78+0x434] ;  /* 0x000434004e507984 */ /* 0x000ea20000000800 */
[C---:B0-----:R-:W-:Y:S01]  /*25d0*/  FFMA.FTZ R17, R16.reuse, R11, R17 ;  /* 0x0000000b10117223 */ /* 0x041fe20000010011 */
[----:B------:R-:W-:Y:S01]  /*25e0*/  FMUL.FTZ R16, R16, R10 ;  /* 0x0000000a10107220 */ /* 0x000fe20000410000 */
[----:B--2---:R-:W-:Y:S01]  /*25f0*/  @P1 FFMA.FTZ R81, R80, R79, R81 ;  /* 0x0000004f50511223 */ /* 0x004fe20000010051 */
        /* <DEDUP_REMOVED lines=8> */
[--C-:B------:R-:W-:Y:S01]  /*2680*/  FFMA.FTZ R66, R66, R74, R77.reuse ;  /* 0x0000004a42427223 */ /* 0x100fe2000001004d */
[----:B------:R-:W-:-:S03]  /*2690*/  PRMT R77, R5, 0x7632, R77 ;  /* 0x00007632054d7816 */ /* 0x000fc6000000004d */
        /* <DEDUP_REMOVED lines=11> */
.L_x_4916:
[----:B------:R-:W-:Y:S05]  /*2750*/  BSYNC B0 ;  /* 0x0000000000007941 */ /* 0x000fea0003800000 */
.L_x_4915:
[----:B------:R-:W-:Y:S01]  /*2760*/  IADD3 R61, R61, 0x1, RZ ;  /* 0x000000013d3d7810 */ /* 0x000fe20007ffe0ff */
[----:B------:R-:W-:Y:S01]  /*2770*/  FFMA.FTZ R60, R60, R64, R69 ;  /* 0x000000403c3c7223 */ /* 0x000fe20000010045 */
[----:B------:R-:W-:Y:S01]  /*2780*/  SHF.L.U32 R77, R77, 0x10, RZ ;  /* 0x000000104d4d7819 */ /* 0x000fe200000006ff */
[----:B------:R-:W-:Y:S01]  /*2790*/  FFMA.FTZ R40, R79, R75, R40 ;  /* 0x0000004b4f287223 */ /* 0x000fe20000010028 */
[----:B------:R-:W-:Y:S01]  /*27a0*/  ISETP.GE.AND P1, PT, R61, UR10, PT ;  /* 0x0000000a3d007c0c */ /* 0x000fe2000bf26270 */
        /* <DEDUP_REMOVED lines=11> */
[----:B------:R-:W-:Y:S01]  /*2860*/  FFMA.FTZ R34, R67, R65, R34 ;  /* 0x0000004143227223 */ /* 0x000fe20000010022 */
[----:B------:R-:W-:Y:S06]  /*2870*/  @!P1 BRA `(.L_x_4917) ;  /* 0xfffffff400549947 */ /* 0x000fec000383ffff */
.L_x_4914:
[----:B---3--:R-:W2:Y:S01]  /*2880*/  LDC.64 R14, c[0x0][0x2b0] ;  /* 0x0000ac00ff0e7b82 */ /* 0x008ea20000000a00 */
[----:B------:R-:W-:Y:S01]  /*2890*/  SHF.L.U32 R12, R24, 0x8, RZ ;  /* 0x00000008180c7819 */ /* 0x000fe200000006ff */
[----:B------:R-:W-:Y:S01]  /*28a0*/  ULDC.64 UR4, c[0x0][0x2b8] ;  /* 0x0000ae0000047ab9 */ /* 0x000fe20000000a00 */
[----:B------:R-:W-:Y:S02]  /*28b0*/  ULDC.64 UR6, c[0x0][0x2a8] ;  /* 0x0000aa0000067ab9 */ /* 0x000fe40000000a00 */
[----:B------:R-:W-:-:S03]  /*28c0*/  SHF.R.S32.HI R13, RZ, 0x1f, R12 ;  /* 0x0000001fff0d7819 */ /* 0x000fc6000001140c */
[----:B0-----:R-:W0:Y:S08]  /*28d0*/  LDC.64 R16, c[0x0][0x2a0] ;  /* 0x0000a800ff107b82 */ /* 0x001e300000000a00 */
[----:B------:R-:W3:Y:S01]  /*28e0*/  LDC.64 R6, c[0x0][0x308] ;  /* 0x0000c200ff067b82 */ /* 0x000ee20000000a00 */
[C---:B--2---:R-:W-:Y:S02]  /*28f0*/  IMAD R4, R14.reuse, UR19, RZ ;  /* 0x000000130e047c24 */ /* 0x044fe4000f8e02ff */
[----:B------:R-:W-:-:S04]  /*2900*/  IMAD.WIDE.U32 R8, R14, UR18, R12 ;  /* 0x000000120e087c25 */ /* 0x000fc8000f8e000c */
[----:B------:R-:W-:Y:S02]  /*2910*/  IMAD R15, R15, UR18, R4 ;  /* 0x000000120f0f7c24 */ /* 0x000fe4000f8e0204 */
[----:B------:R-:W2:Y:S01]  /*2920*/  LDC.64 R4, c[0x0][0x318] ;  /* 0x0000c600ff047b82 */ /* 0x000ea20000000a00 */
[----:B0-----:R-:W-:Y:S02]  /*2930*/  IMAD R10, R16, UR19, RZ ;  /* 0x00000013100a7c24 */ /* 0x001fe4000f8e02ff */
[----:B------:R-:W-:Y:S01]  /*2940*/  IADD3 R9, R9, R15, RZ ;  /* 0x0000000f09097210 */ /* 0x000fe20007ffe0ff */
[----:B------:R-:W-:Y:S02]  /*2950*/  IMAD R14, R32, UR4, RZ ;  /* 0x00000004200e7c24 */ /* 0x000fe4000f8e02ff */
[----:B------:R-:W-:Y:S02]  /*2960*/  IMAD R17, R17, UR18, R10 ;  /* 0x0000001211117c24 */ /* 0x000fe4000f8e020a */
[----:B------:R-:W-:-:S04]  /*2970*/  IMAD.WIDE.U32 R10, R16, UR18, R12 ;  /* 0x00000012100a7c25 */ /* 0x000fc8000f8e000c */
[----:B------:R-:W-:Y:S01]  /*2980*/  IMAD R16, R32, UR6, RZ ;  /* 0x0000000620107c24 */ /* 0x000fe2000f8e02ff */
        /* <DEDUP_REMOVED lines=8> */
[----:B---3--:R-:W-:-:S03]  /*2a10*/  LEA R14, P0, R8, R6, 0x1 ;  /* 0x00000006080e7211 */ /* 0x008fc600078008ff */
[----:B------:R-:W-:Y:S02]  /*2a20*/  IADD3 R6, R11, R17, RZ ;  /* 0x000000110b067210 */ /* 0x000fe40007ffe0ff */
[----:B--2---:R-:W-:Y:S02]  /*2a30*/  LEA R4, P1, R10, R4, 0x1 ;  /* 0x000000040a047211 */ /* 0x004fe400078208ff */
[----:B------:R-:W-:Y:S02]  /*2a40*/  LEA.HI.X R16, R8, R7, R16, 0x1, P0 ;  /* 0x0000000708107211 */ /* 0x000fe400000f0c10 */
[----:B------:R-:W-:Y:S02]  /*2a50*/  IADD3 R14, P0, R14, R29, RZ ;  /* 0x0000001d0e0e7210 */ /* 0x000fe40007f1e0ff */
[----:B------:R-:W-:Y:S02]  /*2a60*/  LEA.HI.X R10, R10, R5, R6, 0x1, P1 ;  /* 0x000000050a0a7211 */ /* 0x000fe400008f0c06 */
[----:B------:R-:W-:-:S02]  /*2a70*/  IADD3 R8, P1, R4, R29, RZ ;  /* 0x0000001d04087210 */ /* 0x000fc40007f3e0ff */
[----:B------:R-:W-:Y:S02]  /*2a80*/  F2FP.BF16.F32.PACK_AB R7, R34, R39 ;  /* 0x000000272207723e */ /* 0x000fe400000010ff */
[----:B------:R-:W-:Y:S02]  /*2a90*/  F2FP.BF16.F32.PACK_AB R6, R35, R38 ;  /* 0x000000262306723e */ /* 0x000fe400000010ff */
[----:B------:R-:W-:Y:S02]  /*2aa0*/  F2FP.BF16.F32.PACK_AB R5, R36, R41 ;  /* 0x000000292405723e */ /* 0x000fe400000010ff */
[-C--:B------:R-:W-:Y:S02]  /*2ab0*/  IADD3.X R15, R16, R31.reuse, RZ, P0, !PT ;  /* 0x0000001f100f7210 */ /* 0x080fe400007fe4ff */
        /* <DEDUP_REMOVED lines=15> */
[C---:B--2---:R-:W-:Y:S02]  /*2bb0*/  SHF.L.U32 R42, R9.reuse, 0x10, RZ ;  /* 0x00000010092a7819 */ /* 0x044fe400000006ff */
[C---:B------:R-:W-:Y:S02]  /*2bc0*/  SHF.L.U32 R16, R8.reuse, 0x10, RZ ;  /* 0x0000001008107819 */ /* 0x040fe400000006ff */
[----:B------:R-:W-:Y:S01]  /*2bd0*/  PRMT R8, R8, 0x7632, R8 ;  /* 0x0000763208087816 */ /* 0x000fe20000000008 */
[----:B------:R-:W-:Y:S01]  /*2be0*/  FMUL.FTZ R43, R42, -1.4426950216293334961 ;  /* 0xbfb8aa3b2a2b7820 */ /* 0x000fe20000410000 */
[----:B------:R-:W-:Y:S01]  /*2bf0*/  PRMT R9, R9, 0x7632, R9 ;  /* 0x0000763209097816 */ /* 0x000fe20000000009 */
[----:B------:R-:W-:Y:S01]  /*2c00*/  FMUL.FTZ R17, R16, -1.4426950216293334961 ;  /* 0xbfb8aa3b10117820 */ /* 0x000fe20000410000 */
[----:B------:R-:W-:-:S02]  /*2c10*/  SHF.L.U32 R8, R8, 0x10, RZ ;  /* 0x0000001008087819 */ /* 0x000fc400000006ff */
[----:B------:R-:W-:Y:S01]  /*2c20*/  SHF.L.U32 R46, R11, 0x10, RZ ;  /* 0x000000100b2e7819 */ /* 0x000fe200000006ff */
[----:B------:R-:W2:Y:S01]  /*2c30*/  MUFU.EX2 R43, R43 ;  /* 0x0000002b002b7308 */ /* 0x000ea20000000800 */
        /* <DEDUP_REMOVED lines=8> */
[----:B------:R-:W-:Y:S01]  /*2cc0*/  SHF.L.U32 R15, R10, 0x10, RZ ;  /* 0x000000100a0f7819 */ /* 0x000fe200000006ff */
[----:B------:R-:W-:Y:S01]  /*2cd0*/  FMUL.FTZ R5, R14, -1.4426950216293334961 ;  /* 0xbfb8aa3b0e057820 */ /* 0x000fe20000410000 */
[----:B------:R-:W-:-:S03]  /*2ce0*/  SHF.L.U32 R48, R11, 0x10, RZ ;  /* 0x000000100b307819 */ /* 0x000fc600000006ff */
[----:B------:R-:W-:Y:S02]  /*2cf0*/  FMUL.FTZ R9, R15, -1.4426950216293334961 ;  /* 0xbfb8aa3b0f097820 */ /* 0x000fe40000410000 */
[----:B------:R3:W4:Y:S01]  /*2d00*/  MUFU.EX2 R47, R6 ;  /* 0x00000006002f7308 */ /* 0x0007220000000800 */
[----:B------:R-:W-:Y:S01]  /*2d10*/  FMUL.FTZ R11, R48, -1.4426950216293334961 ;  /* 0xbfb8aa3b300b7820 */ /* 0x000fe20000410000 */
[----:B--2---:R-:W-:-:S06]  /*2d20*/  FADD.FTZ R43, R43, 1 ;  /* 0x3f8000002b2b7421 */ /* 0x004fcc0000010000 */
[----:B------:R-:W2:Y:S01]  /*2d30*/  MUFU.EX2 R17, R17 ;  /* 0x0000001100117308 */ /* 0x000ea20000000800 */
[----:B---3--:R-:W3:Y:S01]  /*2d40*/  LDC.64 R6, c[0x0][0x2c0] ;  /* 0x0000b000ff067b82 */ /* 0x008ee20000000a00 */
[----:B0-----:R-:W-:-:S06]  /*2d50*/  FADD.FTZ R10, R4, 1 ;  /* 0x3f800000040a7421 */ /* 0x001fcc0000010000 */
[----:B------:R-:W0:Y:S01]  /*2d60*/  MUFU.EX2 R5, R5 ;  /* 0x0000000500057308 */ /* 0x000e220000000800 */
[----:B----4-:R-:W-:-:S07]  /*2d70*/  FADD.FTZ R47, R47, 1 ;  /* 0x3f8000002f2f7421 */ /* 0x010fce0000010000 */
[----:B------:R-:W4:Y:S01]  /*2d80*/  MUFU.EX2 R45, R45 ;  /* 0x0000002d002d7308 */ /* 0x000f220000000800 */
[----:B--2---:R-:W-:-:S07]  /*2d90*/  FADD.FTZ R17, R17, 1 ;  /* 0x3f80000011117421 */ /* 0x004fce0000010000 */
[----:B------:R0:W2:Y:S01]  /*2da0*/  MUFU.EX2 R49, R11 ;  /* 0x0000000b00317308 */ /* 0x0000a20000000800 */
[----:B---3--:R-:W-:-:S07]  /*2db0*/  IMAD R52, R6, UR19, RZ ;  /* 0x0000001306347c24 */ /* 0x008fce000f8e02ff */
[----:B------:R-:W-:Y:S01]  /*2dc0*/  MUFU.EX2 R9, R9 ;  /* 0x0000000900097308 */ /* 0x000fe20000000800 */
[----:B0-----:R-:W-:Y:S01]  /*2dd0*/  FADD.FTZ R11, R5, 1 ;  /* 0x3f800000050b7421 */ /* 0x001fe20000010000 */
[----:B----4-:R-:W-:Y:S01]  /*2de0*/  FADD.FTZ R45, R45, 1 ;  /* 0x3f8000002d2d7421 */ /* 0x010fe20000010000 */
[----:B------:R-:W0:Y:S05]  /*2df0*/  LDC.64 R4, c[0x0][0x320] ;  /* 0x0000c800ff047b82 */ /* 0x000e2a0000000a00 */
[----:B------:R-:W3:Y:S01]  /*2e00*/  MUFU.RCP R43, R43 ;  /* 0x0000002b002b7308 */ /* 0x000ee20000001000 */
[----:B--2---:R-:W-:-:S07]  /*2e10*/  FADD.FTZ R49, R49, 1 ;  /* 0x3f80000031317421 */ /* 0x004fce0000010000 */
[----:B------:R-:W2:Y:S08]  /*2e20*/  MUFU.RCP R53, R10 ;  /* 0x0000000a00357308 */ /* 0x000eb00000001000 */
[----:B-1----:R1:W4:Y:S01]  /*2e30*/  MUFU.RCP R51, R17 ;  /* 0x0000001100337308 */ /* 0x0023220000001000 */
[----:B---3--:R-:W-:Y:S01]  /*2e40*/  FMUL.FTZ R42, R42, R43 ;  /* 0x0000002b2a2a7220 */ /* 0x008fe20000410000 */
[----:B------:R-:W-:-:S02]  /*2e50*/  IMAD R43, R7, UR18, R52 ;  /* 0x00000012072b7c24 */ /* 0x000fc4000f8e0234 */
[----:B------:R-:W-:-:S04]  /*2e60*/  IMAD.WIDE.U32 R6, R6, UR18, R12 ;  /* 0x0000001206067c25 */ /* 0x000fc8000f8e000c */
[----:B------:R-:W-:Y:S01]  /*2e70*/  FMUL.FTZ R42, R42, R41 ;  /* 0x000000292a2a7220 */ /* 0x000fe20000410000 */
[----:B------:R-:W3:Y:S01]  /*2e80*/  MUFU.RCP R45, R45 ;  /* 0x0000002d002d7308 */ /* 0x000ee20000001000 */
[----:B-1----:R-:W-:Y:S01]  /*2e90*/  FADD.FTZ R17, R9, 1 ;  /* 0x3f80000009117421 */ /* 0x002fe20000010000 */
[----:B------:R-:W-:Y:S01]  /*2ea0*/  IADD3 R7, R7, R43, RZ ;  /* 0x0000002b07077210 */ /* 0x000fe20007ffe0ff */
[----:B--2---:R-:W-:Y:S01]  /*2eb0*/  FMUL.FTZ R10, R8, R53 ;  /* 0x00000035080a7220 */ /* 0x004fe20000410000 */
[----:B------:R-:W-:Y:S02]  /*2ec0*/  IMAD R8, R32, UR4, RZ ;  /* 0x0000000420087c24 */ /* 0x000fe4000f8e02ff */
[----:B------:R-:W-:Y:S02]  /*2ed0*/  IMAD.WIDE.U32 R6, R33, UR4, R6 ;  /* 0x0000000421067c25 */ /* 0x000fe4000f8e0006 */
[----:B------:R-:W1:Y:S02]  /*2ee0*/  MUFU.RCP R47, R47 ;  /* 0x0000002f002f7308 */ /* 0x000e640000001000 */
[----:B----4-:R-:W-:Y:S01]  /*2ef0*/  FMUL.FTZ R9, R16, R51 ;  /* 0x0000003310097220 */ /* 0x010fe20000410000 */
[----:B------:R-:W-:Y:S01]  /*2f00*/  FMUL.FTZ R37, R10, R37 ;  /* 0x000000250a257220 */ /* 0x000fe20000410000 */
[----:B------:R-:W-:Y:S01]  /*2f10*/  ULDC UR4, c[0x0][0x224] ;  /* 0x0000890000047ab9 */ /* 0x000fe20000000800 */
[----:B0-----:R-:W-:Y:S01]  /*2f20*/  LEA R4, P0, R6, R4, 0x1 ;  /* 0x0000000406047211 */ /* 0x001fe200078008ff */
[----:B------:R-:W-:-:S02]  /*2f30*/  FMUL.FTZ R40, R9, R40 ;  /* 0x0000002809287220 */ /* 0x000fc40000410000 */
[----:B------:R3:W0:Y:S08]  /*2f40*/  MUFU.RCP R55, R11 ;  /* 0x0000000b00377308 */ /* 0x0006300000001000 */
[----:B------:R2:W4:Y:S01]  /*2f50*/  MUFU.RCP R50, R17 ;  /* 0x0000001100327308 */ /* 0x0005220000001000 */
[----:B---3--:R-:W-:Y:S01]  /*2f60*/  FMUL.FTZ R11, R44, R45 ;  /* 0x0000002d2c0b7220 */ /* 0x008fe20000410000 */
[----:B-1----:R-:W-:-:S03]  /*2f70*/  FMUL.FTZ R46, R46, R47 ;  /* 0x0000002f2e2e7220 */ /* 0x002fc60000410000 */
[----:B------:R-:W-:Y:S01]  /*2f80*/  FMUL.FTZ R38, R11, R38 ;  /* 0x000000260b267220 */ /* 0x000fe20000410000 */
[----:B------:R-:W-:Y:S02]  /*2f90*/  FMUL.FTZ R46, R46, R39 ;  /* 0x000000272e2e7220 */ /* 0x000fe40000410000 */
[----:B------:R-:W1:Y:S01]  /*2fa0*/  MUFU.RCP R49, R49 ;  /* 0x0000003100317308 */ /* 0x000e620000001000 */
[----:B--2---:R-:W-:Y:S02]  /*2fb0*/  IMAD R17, R33, UR5, R8 ;  /* 0x0000000521117c24 */ /* 0x004fe4000f8e0208 */
[----:B0-----:R-:W-:-:S03]  /*2fc0*/  FMUL.FTZ R9, R14, R55 ;  /* 0x000000370e097220 */ /* 0x001fc60000410000 */
[----:B------:R-:W-:Y:S01]  /*2fd0*/  IADD3 R12, R7, R17, RZ ;  /* 0x00000011070c7210 */ /* 0x000fe20007ffe0ff */
[----:B------:R-:W-:Y:S01]  /*2fe0*/  FMUL.FTZ R11, R9, R36 ;  /* 0x00000024090b7220 */ /* 0x000fe20000410000 */
[----:B----4-:R-:W-:Y:S02]  /*2ff0*/  FMUL.FTZ R8, R15, R50 ;  /* 0x000000320f087220 */ /* 0x010fe40000410000 */
[----:B------:R-:W-:Y:S02]  /*3000*/  LEA.HI.X R12, R6, R5, R12, 0x1, P0 ;  /* 0x00000005060c7211 */ /* 0x000fe400000f0c0c */
[----:B------:R-:W-:Y:S01]  /*3010*/  F2FP.BF16.F32.PACK_AB R5, R11, R42 ;  /* 0x0000002a0b05723e */ /* 0x000fe200000010ff */
[----:B------:R-:W-:Y:S01]  /*3020*/  FMUL.FTZ R35, R8, R35 ;  /* 0x0000002308237220 */ /* 0x000fe20000410000 */
[----:B------:R-:W-:Y:S02]  /*3030*/  IADD3 R8, P0, R4, R29, RZ ;  /* 0x0000001d04087210 */ /* 0x000fe40007f1e0ff */
[----:B------:R-:W-:Y:S01]  /*3040*/  F2FP.BF16.F32.PACK_AB R4, R37, R40 ;  /* 0x000000282504723e */ /* 0x000fe200000010ff */
[----:B-1----:R-:W-:Y:S01]  /*3050*/  FMUL.FTZ R13, R48, R49 ;  /* 0x00000031300d7220 */ /* 0x002fe20000410000 */
[----:B------:R-:W-:-:S02]  /*3060*/  F2FP.BF16.F32.PACK_AB R6, R35, R38 ;  /* 0x000000262306723e */ /* 0x000fc400000010ff */
[----:B------:R-:W-:Y:S01]  /*3070*/  IADD3.X R9, R12, R31, RZ, P0, !PT ;  /* 0x0000001f0c097210 */ /* 0x000fe200007fe4ff */
[----:B------:R-:W-:Y:S01]  /*3080*/  FMUL.FTZ R7, R13, R34 ;  /* 0x000000220d077220 */ /* 0x000fe20000410000 */
[----:B------:R-:W-:-:S04]  /*3090*/  ISETP.GE.AND P0, PT, R24, UR4, PT ;  /* 0x0000000418007c0c */ /* 0x000fc8000bf06270 */
[----:B------:R-:W-:-:S05]  /*30a0*/  F2FP.BF16.F32.PACK_AB R7, R7, R46 ;  /* 0x0000002e0707723e */ /* 0x000fca00000010ff */
[----:B------:R0:W-:Y:S04]  /*30b0*/  STG.E.128 desc[UR16][R8.64], R4 ;  /* 0x0000000408007986 */ /* 0x0001e8000c101d10 */
[----:B------:R-:W-:Y:S05]  /*30c0*/  @!P0 BRA `(.L_x_4918) ;  /* 0xffffffd400a48947 */ /* 0x000fea000383ffff */
[----:B------:R-:W-:Y:S05]  /*30d0*/  EXIT ;  /* 0x000000000000794d */ /* 0x000fea0003800000 */
.L_x_4919:
        /* <DEDUP_REMOVED lines=10> */
.L_x_5303:


//--------------------- .text._Z25selective_scan_fwd_kernelI32Selective_Scan_fwd_kernel_traitsILi32ELi4ELi1ELb0ELb0ELb0ELb0EN3c108BFloat16EfEEv13SSMParamsBase --------------------------
	.section	.text._Z25selective_scan_fwd_kernelI32Selective_Scan_fwd_kernel_traitsILi32ELi4ELi1ELb0ELb0ELb0ELb0EN3c108BFloat16EfEEv13SSMParamsBase,"ax",@progbits
	.align	128
        .global         _Z25selective_scan_fwd_kernelI32Selective_Scan_fwd_kernel_traitsILi32ELi4ELi1ELb0ELb0ELb0ELb0EN3c108BFloat16EfEEv13SSMParamsBase
        .type           _Z25selective_scan_fwd_kernelI32Selective_Scan_fwd_kernel_traitsILi32ELi4ELi1ELb0ELb0ELb0ELb0EN3c108BFloat16EfEEv13SSMParamsBase,@function
        .size           _Z25selective_scan_fwd_kernelI32Selective_Scan_fwd_kernel_traitsILi32ELi4ELi1ELb0ELb0ELb0ELb0EN3c108BFloat16EfEEv13SSMParamsBase,(.L_x_5304 - _Z25selective_scan_fwd_kernelI32Selective_Scan_fwd_kernel_traitsILi32ELi4ELi1ELb0ELb0ELb0ELb0EN3c108BFloat16EfEEv13SSMParamsBase)
        .other          _Z25selective_scan_fwd_kernelI32Selective_Scan_fwd_kernel_traitsILi32ELi4ELi1ELb0ELb0ELb0ELb0EN3c108BFloat16EfEEv13SSMParamsBase,@"STO_CUDA_ENTRY STV_DEFAULT"
_Z25selective_scan_fwd_kernelI32Selective_Scan_fwd_kernel_traitsILi32ELi4ELi1ELb0ELb0ELb0ELb0EN3c108BFloat16EfEEv13SSMParamsBase:
.text._Z25selective_scan_fwd_kernelI32Selective_Scan_fwd_kernel_traitsILi32ELi4ELi1ELb0ELb0ELb0ELb0EN3c108BFloat16EfEEv13SSMParamsBase:
        /* <DEDUP_REMOVED lines=26> */
[C---:B------:R-:W-:Y:S02]  /*01a0*/  IMAD R7, R2.reuse, UR4, RZ ;  /* 0x0000000402077c24 */ /* 0x040fe4000f8e02ff */
[----:B------:R-:W-:Y:S02]  /*01b0*/  IMAD R9, R2, UR6, RZ ;  /* 0x0000000602097c24 */ /* 0x000fe4000f8e02ff */
[C---:B------:R-:W-:Y:S01]  /*01c0*/  IMAD R11, R0.reuse, UR5, R7 ;  /* 0x00000005000b7c24 */ /* 0x040fe2000f8e0207 */
[----:B------:R-:W2:Y:S01]  /*01d0*/  LDC.64 R16, c[0x0][0x280] ;  /* 0x0000a000ff107b82 */ /* 0x000ea20000000a00 */
[----:B------:R-:W-:-:S02]  /*01e0*/  IMAD R13, R0, UR7, R9 ;  /* 0x00000007000d7c24 */ /* 0x000fc4000f8e0209 */
[----:B------:R-:W-:Y:S01]  /*01f0*/  IMAD.WIDE.U32 R6, R0, UR4, RZ ;  /* 0x0000000400067c25 */ /* 0x000fe2000f8e00ff */
[----:B------:R-:W-:-:S03]  /*0200*/  ULDC.64 UR4, c[0x0][0x2f0] ;  /* 0x0000bc0000047ab9 */ /* 0x000fc60000000a00 */
[----:B------:R-:W-:Y:S01]  /*0210*/  IMAD.WIDE.U32 R8, R0, UR6, RZ ;  /* 0x0000000600087c25 */ /* 0x000fe2000f8e00ff */
[----:B------:R-:W3:Y:S01]  /*0220*/  LDC.64 R20, c[0x0][0x290] ;  /* 0x0000a400ff147b82 */ /* 0x000ee20000000a00 */
[----:B------:R-:W-:Y:S02]  /*0230*/  ULDC.64 UR6, c[0x0][0x2f8] ;  /* 0x0000be0000067ab9 */ /* 0x000fe40000000a00 */
[----:B------:R-:W-:Y:S01]  /*0240*/  IMAD.MOV.U32 R10, RZ, RZ, R6 ;  /* 0x000000ffff0a7224 */ /* 0x000fe200078e0006 */
[----:B------:R-:W-:Y:S01]  /*0250*/  IADD3 R13, R9, R13, RZ ;  /* 0x0000000d090d7210 */ /* 0x000fe20007ffe0ff */
[----:B------:R-:W-:Y:S01]  /*0260*/  IMAD.IADD R11, R7, 0x1, R11 ;  /* 0x00000001070b7824 */ /* 0x000fe200078e020b */
[----:B------:R-:W-:Y:S01]  /*0270*/  MOV R12, R8 ;  /* 0x00000008000c7202 */ /* 0x000fe20000000f00 */
[----:B------:R-:W4:Y:S01]  /*0280*/  S2R R6, SR_LANEID ;  /* 0x0000000000067919 */ /* 0x000f220000000000 */
[----:B-1----:R-:W-:Y:S01]  /*0290*/  USHF.R.S32.HI UR11, URZ, 0x1f, UR10 ;  /* 0x0000001f3f0b7899 */ /* 0x002fe2000801140a */
[C---:B0-----:R-:W-:Y:S01]  /*02a0*/  IMAD.SHL.U32 R14, R5.reuse, 0x4, RZ ;  /* 0x00000004050e7824 */ /* 0x041fe200078e00ff */
[----:B------:R-:W-:Y:S01]  /*02b0*/  LOP3.LUT R7, R5, 0x1f, RZ, 0xc0, !PT ;  /* 0x0000001f05077812 */ /* 0x000fe200078ec0ff */
[----:B--2---:R-:W-:-:S03]  /*02c0*/  IMAD.WIDE.U32 R10, R16, UR10, R10 ;  /* 0x0000000a100a7c25 */ /* 0x004fc6000f8e000a */
[----:B------:R-:W-:Y:S01]  /*02d0*/  LOP3.LUT R8, R7, 0xffffff80, R14, 0xf8, !PT ;  /* 0xffffff8007087812 */ /* 0x000fe200078ef80e */
[----:B------:R-:W-:Y:S02]  /*02e0*/  IMAD R16, R16, UR11, RZ ;  /* 0x0000000b10107c24 */ /* 0x000fe4000f8e02ff */
[C---:B---3--:R-:W-:Y:S01]  /*02f0*/  IMAD R18, R20.reuse, UR11, RZ ;  /* 0x0000000b14127c24 */ /* 0x048fe2000f8e02ff */
[----:B------:R-:W-:Y:S01]  /*0300*/  SHF.R.S32.HI R9, RZ, 0x1f, R8 ;  /* 0x0000001fff097819 */ /* 0x000fe20000011408 */
[----:B------:R-:W-:Y:S01]  /*0310*/  IMAD.WIDE.U32 R12, R20, UR10, R12 ;  /* 0x0000000a140c7c25 */ /* 0x000fe2000f8e000c */
[C---:B------:R-:W-:Y:S02]  /*0320*/  IADD3 R33, P0, R8.reuse, R10, RZ ;  /* 0x0000000a08217210 */ /* 0x040fe40007f1e0ff */
[C---:B------:R-:W-:Y:S01]  /*0330*/  LOP3.LUT R20, R8.reuse, 0x20, RZ, 0xfc, !PT ;  /* 0x0000002008147812 */ /* 0x040fe200078efcff */
[----:B------:R-:W-:Y:S01]  /*0340*/  IMAD R18, R21, UR10, R18 ;  /* 0x0000000a15127c24 */ /* 0x000fe2000f8e0212 */
[C---:B------:R-:W-:Y:S01]  /*0350*/  IADD3 R31, P1, R8.reuse, R12, RZ ;  /* 0x0000000c081f7210 */ /* 0x040fe20007f3e0ff */
[----:B------:R-:W-:Y:S01]  /*0360*/  IMAD R16, R17, UR10, R16 ;  /* 0x0000000a11107c24 */ /* 0x000fe2000f8e0210 */
[----:B------:R-:W-:-:S02]  /*0370*/  LOP3.LUT R15, R8, 0x60, RZ, 0xfc, !PT ;  /* 0x00000060080f7812 */ /* 0x000fc400078efcff */
[C---:B------:R-:W-:Y:S01]  /*0380*/  IADD3.X R12, R9.reuse, R13, R18, P1, !PT ;  /* 0x0000000d090c7210 */ /* 0x040fe20000ffe412 */
[C---:B------:R-:W-:Y:S01]  /*0390*/  VIADD R13, R14.reuse, 0x3 ;  /* 0x000000030e0d7836 */ /* 0x040fe20000000000 */
[----:B------:R-:W-:Y:S01]  /*03a0*/  IADD3.X R10, R9, R11, R16, P0, !PT ;  /* 0x0000000b090a7210 */ /* 0x000fe200007fe410 */
[----:B------:R-:W-:Y:S01]  /*03b0*/  VIADD R11, R14, 0x1 ;  /* 0x000000010e0b7836 */ /* 0x000fe20000000000 */
[----:B------:R-:W-:Y:S02]  /*03c0*/  LEA R30, P1, R31, UR6, 0x1 ;  /* 0x000000061f1e7c11 */ /* 0x000fe4000f8208ff */
[----:B------:R-:W-:Y:S02]  /*03d0*/  LEA R32, P0, R33, UR4, 0x1 ;  /* 0x0000000421207c11 */ /* 0x000fe4000f8008ff */
[----:B------:R-:W-:Y:S02]  /*03e0*/  LEA.HI.X R31, R31, UR7, R12, 0x1, P1 ;  /* 0x000000071f1f7c11 */ /* 0x000fe400088f0c0c */
[----:B------:R-:W-:-:S02]  /*03f0*/  LEA.HI.X R33, R33, UR5, R10, 0x1, P0 ;  /* 0x0000000521217c11 */ /* 0x000fc400080f0c0a */
[----:B------:R-:W-:Y:S02]  /*0400*/  IADD3 R12, R14, 0x2, RZ ;  /* 0x000000020e0c7810 */ /* 0x000fe40007ffe0ff */
[----:B------:R-:W-:Y:S02]  /*0410*/  MOV R10, RZ ;  /* 0x000000ff000a7202 */ /* 0x000fe40000000f00 */
[----:B----4-:R-:W-:-:S07]  /*0420*/  LOP3.LUT R14, R8, 0x40, RZ, 0xfc, !PT ;  /* 0x00000040080e7812 */ /* 0x010fce00078efcff */
.L_x_4932:
[----:B0-----:R-:W0:Y:S01]  /*0430*/  LDC R25, c[0x0][0x218] ;  /* 0x00008600ff197b82 */ /* 0x001e220000000800 */
[----:B------:R-:W-:Y:S02]  /*0440*/  PRMT R16, RZ, 0x7610, R16 ;  /* 0x00007610ff107816 */ /* 0x000fe40000000010 */
[----:B------:R-:W-:Y:S02]  /*0450*/  PRMT R17, RZ, 0x7610, R17 ;  /* 0x00007610ff117816 */ /* 0x000fe40000000011 */
[----:B------:R-:W-:Y:S02]  /*0460*/  PRMT R18, RZ, 0x7610, R18 ;  /* 0x00007610ff127816 */ /* 0x000fe40000000012 */
[----:B------:R-:W-:Y:S01]  /*0470*/  PRMT R19, RZ, 0x7610, R19 ;  /* 0x00007610ff137816 */ /* 0x000fe20000000013 */
[----:B------:R-:W-:Y:S08]  /*0480*/  BAR.SYNC.DEFER_BLOCKING 0x0 ;  /* 0x0000000000007b1d */ /* 0x000ff00000010000 */
[----:B------:R-:W1:Y:S01]  /*0490*/  S2UR UR5, SR_CgaCtaId ;  /* 0x00000000000579c3 */ /* 0x000e620000008800 */
[----:B------:R-:W-:Y:S01]  /*04a0*/  UMOV UR4, 0x400 ;  /* 0x0000040000047882 */ /* 0x000fe20000000000 */
[----:B------:R-:W-:-:S02]  /*04b0*/  PRMT R22, RZ, 0x7610, R22 ;  /* 0x00007610ff167816 */ /* 0x000fc40000000016 */
[----:B------:R-:W-:Y:S02]  /*04c0*/  PRMT R24, RZ, 0x7610, R24 ;  /* 0x00007610ff187816 */ /* 0x000fe40000000018 */
[----:B------:R-:W-:Y:S02]  /*04d0*/  PRMT R26, RZ, 0x7610, R26 ;  /* 0x00007610ff1a7816 */ /* 0x000fe4000000001a */
[----:B------:R-:W2:Y:S01]  /*04e0*/  LDC R27, c[0x0][0x21c] ;  /* 0x00008700ff1b7b82 */ /* 0x000ea20000000800 */
[----:B0-----:R-:W-:-:S05]  /*04f0*/  IMAD R25, R10, -0x80, R25 ;  /* 0xffffff800a197824 */ /* 0x001fca00078e0219 */
        /* <DEDUP_REMOVED lines=8> */
[----:B-1----:R-:W-:Y:S01]  /*0580*/  ULEA UR5, UR5, UR4, 0x18 ;  /* 0x0000000405057291 */ /* 0x002fe2000f8ec03f */
[----:B------:R-:W-:-:S02]  /*0590*/  ISETP.GE.AND P1, PT, R20, R25, PT ;  /* 0x000000191400720c */ /* 0x000fc40003f26270 */
[-C--:B------:R-:W-:Y:S02]  /*05a0*/  ISETP.GE.AND P0, PT, R8, R25.reuse, PT ;  /* 0x000000190800720c */ /* 0x080fe40003f06270 */
[-C--:B------:R-:W-:Y:S02]  /*05b0*/  ISETP.GE.AND P2, PT, R14, R25.reuse, PT ;  /* 0x000000190e00720c */ /* 0x080fe40003f46270 */
[C---:B------:R-:W-:Y:S02]  /*05c0*/  LEA R21, R6.reuse, UR5, 0x1 ;  /* 0x0000000506157c11 */ /* 0x040fe4000f8e08ff */
[----:B------:R-:W-:Y:S02]  /*05d0*/  ISETP.GE.AND P3, PT, R15, R25, PT ;  /* 0x000000190f00720c */ /* 0x000fe40003f66270 */
[----:B------:R-:W-:Y:S01]  /*05e0*/  PRMT R20, RZ, 0x7610, R20 ;  /* 0x00007610ff147816 */ /* 0x000fe20000000014 */
[----:B---3--:R0:W-:Y:S04]  /*05f0*/  STS.U16 [R21], R16 ;  /* 0x0000001015007388 */ /* 0x0081e80000000400 */
[----:B----4-:R-:W-:Y:S04]  /*0600*/  STS.U16 [R21+0x40], R17 ;  /* 0x0000401115007388 */ /* 0x010fe80000000400 */
[----:B--2---:R-:W-:Y:S01]  /*0610*/  STS.U16 [R21+0x80], R18 ;  /* 0x0000801215007388 */ /* 0x004fe20000000400 */
[----:B0-----:R-:W-:-:S03]  /*0620*/  LEA R16, R6, UR5, 0x3 ;  /* 0x0000000506107c11 */ /* 0x001fc6000f8e18ff */
[----:B------:R-:W-:Y:S01]  /*0630*/  STS.U16 [R21+0xc0], R19 ;  /* 0x0000c01315007388 */ /* 0x000fe20000000400 */
[----:B------:R-:W-:-:S03]  /*0640*/  NOP ;  /* 0x0000000000007918 */ /* 0x000fc60000000000 */
[----:B------:R-:W0:Y:S01]  /*0650*/  LDS.64 R18, [R16] ;  /* 0x0000000010127984 */ /* 0x000e220000000a00 */
[----:B------:R-:W-:Y:S06]  /*0660*/  BAR.SYNC.DEFER_BLOCKING 0x0 ;  /* 0x0000000000007b1d */ /* 0x000fec0000010000 */
[----:B------:R-:W2:Y:S04]  /*0670*/  @!P1 LDG.E.U16 R22, desc[UR8][R30.64+0x40] ;  /* 0x000040081e169981 */ /* 0x000ea8000c1e1500 */
[----:B------:R-:W3:Y:S04]  /*0680*/  @!P0 LDG.E.U16 R20, desc[UR8][R30.64] ;  /* 0x000000081e148981 */ /* 0x000ee8000c1e1500 */
[----:B------:R-:W4:Y:S04]  /*0690*/  @!P2 LDG.E.U16 R24, desc[UR8][R30.64+0x80] ;  /* 0x000080081e18a981 */ /* 0x000f28000c1e1500 */
[----:B------:R-:W4:Y:S01]  /*06a0*/  @!P3 LDG.E.U16 R26, desc[UR8][R30.64+0xc0] ;  /* 0x0000c0081e1ab981 */ /* 0x000f22000c1e1500 */
[C---:B0-----:R-:W-:Y:S01]  /*06b0*/  PRMT R52, R18.reuse, 0x7632, R52 ;  /* 0x0000763212347816 */ /* 0x041fe20000000034 */
[C---:B------:R-:W-:Y:S01]  /*06c0*/  IMAD.U32 R56, R19.reuse, 0x10000, RZ ;  /* 0x0001000013387824 */ /* 0x040fe200078e00ff */
[----:B------:R-:W-:Y:S01]  /*06d0*/  SHF.L.U32 R53, R18, 0x10, RZ ;  /* 0x0000001012357819 */ /* 0x000fe200000006ff */
[----:B------:R-:W-:Y:S01]  /*06e0*/  ULDC.U8 UR4, c[0x0][0x22e] ;  /* 0x00008b8000047ab9 */ /* 0x000fe20000000000 */
[----:B------:R-:W-:Y:S01]  /*06f0*/  PRMT R54, R19, 0x7632, R54 ;  /* 0x0000763213367816 */ /* 0x000fe20000000036 */
[----:B------:R-:W-:Y:S01]  /*0700*/  UMOV UR6, UR5 ;  /* 0x0000000500067c82 */ /* 0x000fe20008000000 */
[----:B------:R-:W-:Y:S01]  /*0710*/  SHF.L.U32 R52, R52, 0x10, RZ ;  /* 0x0000001034347819 */ /* 0x000fe200000006ff */
[----:B------:R-:W-:Y:S01]  /*0720*/  BSSY B0, `(.L_x_4920) ;  /* 0x000003f000007945 */ /* 0x000fe20003800000 */
[----:B------:R-:W-:Y:S01]  /*0730*/  ISETP.GE.AND P4, PT, R27, 0x1, PT ;  /* 0x000000011b00780c */ /* 0x000fe20003f86270 */
[----:B------:R-:W-:Y:S01]  /*0740*/  IMAD.U32 R54, R54, 0x10000, RZ ;  /* 0x0001000036367824 */ /* 0x000fe200078e00ff */
[----:B--2---:R0:W-:Y:S04]  /*0750*/  STS.U16 [R21+0x40], R22 ;  /* 0x0000401615007388 */ /* 0x0041e80000000400 */
[----:B---3--:R1:W-:Y:S04]  /*0760*/  STS.U16 [R21], R20 ;  /* 0x0000001415007388 */ /* 0x0083e80000000400 */
[----:B----4-:R-:W-:Y:S01]  /*0770*/  STS.U16 [R21+0x80], R24 ;  /* 0x0000801815007388 */ /* 0x010fe20000000400 */
[----:B0----5:R-:W-:-:S03]  /*0780*/  FMUL.FTZ R22, R56, R3 ;  /* 0x0000000338167220 */ /* 0x021fc60000410000 */
[----:B------:R-:W-:Y:S01]  /*0790*/  STS.U16 [R21+0xc0], R26 ;  /* 0x0000c01a15007388 */ /* 0x000fe20000000400 */
[----:B------:R-:W-:-:S03]  /*07a0*/  NOP ;  /* 0x0000000000007918 */ /* 0x000fc60000000000 */
[----:B------:R-:W0:Y:S01]  /*07b0*/  LDS.64 R28, [R16] ;  /* 0x00000000101c7984 */ /* 0x000e220000000a00 */
[-C--:B-1----:R-:W-:Y:S01]  /*07c0*/  FMUL.FTZ R20, R52, R3.reuse ;  /* 0x0000000334147220 */ /* 0x082fe20000410000 */
[C---:B0-----:R-:W-:Y:S01]  /*07d0*/  SHF.L.U32 R17, R28.reuse, 0x10, RZ ;  /* 0x000000101c117819 */ /* 0x041fe200000006ff */
[C---:B------:R-:W-:Y:S01]  /*07e0*/  IMAD.U32 R23, R29.reuse, 0x10000, RZ ;  /* 0x000100001d177824 */ /* 0x040fe200078e00ff */
[----:B------:R-:W-:Y:S02]  /*07f0*/  PRMT R18, R28, 0x7632, R18 ;  /* 0x000076321c127816 */ /* 0x000fe40000000012 */
[----:B------:R-:W-:Y:S01]  /*0800*/  PRMT R19, R29, 0x7632, R19 ;  /* 0x000076321d137816 */ /* 0x000fe20000000013 */
[--C-:B------:R-:W-:Y:S01]  /*0810*/  FADD.FTZ R16, R17, R4.reuse ;  /* 0x0000000411107221 */ /* 0x100fe20000010000 */
[----:B------:R-:W-:Y:S01]  /*0820*/  SHF.L.U32 R21, R18, 0x10, RZ ;  /* 0x0000001012157819 */ /* 0x000fe200000006ff */
[--C-:B------:R-:W-:Y:S01]  /*0830*/  FADD.FTZ R17, R23, R4.reuse ;  /* 0x0000000417117221 */ /* 0x100fe20000010000 */
[-C--:B------:R-:W-:Y:S01]  /*0840*/  FMUL.FTZ R23, R53, R3.reuse ;  /* 0x0000000335177220 */ /* 0x080fe20000410000 */
[----:B------:R-:W-:Y:S01]  /*0850*/  IMAD.U32 R19, R19, 0x10000, RZ ;  /* 0x0001000013137824 */ /* 0x000fe200078e00ff */
[----:B------:R-:W-:Y:S01]  /*0860*/  FSETP.GTU.FTZ.AND P1, PT, R16, 20, PT ;  /* 0x41a000001000780b */ /* 0x000fe20003f3c000 */
[--C-:B------:R-:W-:Y:S01]  /*0870*/  FADD.FTZ R18, R21, R4.reuse ;  /* 0x0000000415127221 */ /* 0x100fe20000010000 */
[----:B------:R-:W-:Y:S01]  /*0880*/  FSETP.GTU.FTZ.AND P2, PT, R17, 20, PT ;  /* 0x41a000001100780b */ /* 0x000fe20003f5c000 */
[----:B------:R-:W-:Y:S01]  /*0890*/  FADD.FTZ R19, R19, R4 ;  /* 0x0000000413137221 */ /* 0x000fe20000010000 */
[----:B------:R-:W-:Y:S01]  /*08a0*/  ISETP.EQ.OR P1, PT, RZ, UR4, P1 ;  /* 0x00000004ff007c0c */ /* 0x000fe20008f22670 */
[----:B------:R-:W-:Y:S01]  /*08b0*/  FMUL.FTZ R21, R54, R3 ;  /* 0x0000000336157220 */ /* 0x000fe20000410000 */
[----:B------:R-:W-:-:S02]  /*08c0*/  FSETP.GTU.FTZ.AND P3, PT, R18, 20, PT ;  /* 0x41a000001200780b */ /* 0x000fc40003f7c000 */
[----:B------:R-:W-:Y:S02]  /*08d0*/  FSETP.GTU.FTZ.AND P0, PT, R19, 20, PT ;  /* 0x41a000001300780b */ /* 0x000fe40003f1c000 */
[----:B------:R-:W-:Y:S02]  /*08e0*/  ISETP.EQ.OR P2, PT, RZ, UR4, P2 ;  /* 0x00000004ff007c0c */ /* 0x000fe40009742670 */
[----:B------:R-:W-:Y:S02]  /*08f0*/  ISETP.EQ.OR P3, PT, RZ, UR4, P3 ;  /* 0x00000004ff007c0c */ /* 0x000fe40009f62670 */
[----:B------:R-:W-:-:S03]  /*0900*/  ISETP.EQ.OR P0, PT, RZ, UR4, P0 ;  /* 0x00000004ff007c0c */ /* 0x000fc60008702670 */
        /* <DEDUP_REMOVED lines=32> */
.L_x_4921:
[----:B------:R-:W-:Y:S05]  /*0b10*/  BSYNC B0 ;  /* 0x0000000000007941 */ /* 0x000fea0003800000 */
.L_x_4920:
        /* <DEDUP_REMOVED lines=33> */
.L_x_4923:
[----:B------:R-:W-:Y:S05]  /*0d30*/  BSYNC B0 ;  /* 0x0000000000007941 */ /* 0x000fea0003800000 */
.L_x_4922:
        /* <DEDUP_REMOVED lines=33> */
.L_x_4925:
[----:B------:R-:W-:Y:S05]  /*0f50*/  BSYNC B0 ;  /* 0x0000000000007941 */ /* 0x000fea0003800000 */
.L_x_4924:
        /* <DEDUP_REMOVED lines=33> */
.L_x_4927:
[----:B------:R-:W-:Y:S05]  /*1170*/  BSYNC B0 ;  /* 0x0000000000007941 */ /* 0x000fea0003800000 */
.L_x_4926:
[----:B------:R-:W-:Y:S06]  /*1180*/  BAR.SYNC.DEFER_BLOCKING 0x0 ;  /* 0x0000000000007b1d */ /* 0x000fec0000010000 */
[----:B------:R-:W-:Y:S05]  /*1190*/  @!P4 BRA `(.L_x_4928) ;  /* 0x000000080078c947 */ /* 0x000fea0003800000 */
[----:B------:R-:W0:Y:S01]  /*11a0*/  S2R R0, SR_CTAID.Y ;  /* 0x0000000000007919 */ /* 0x000e220000002600 */
[----:B------:R-:W1:Y:S01]  /*11b0*/  S2UR UR10, SR_CTAID.X ;  /* 0x00000000000a79c3 */ /* 0x000e620000002500 */
[----:B------:R-:W-:Y:S01]  /*11c0*/  ULDC.64 UR4, c[0x0][0x230] ;  /* 0x00008c0000047ab9 */ /* 0x000fe20000000a00 */
[-C--:B------:R-:W-:Y:S01]  /*11d0*/  ISETP.GE.U32.AND P1, PT, R11, R25.reuse, PT ;  /* 0x000000190b00720c */ /* 0x080fe20003f26070 */
[----:B------:R-:W2:Y:S01]  /*11e0*/  S2R R5, SR_TID.X ;  /* 0x0000000000057919 */ /* 0x000ea20000002100 */
[-C--:B------:R-:W-:Y:S01]  /*11f0*/  ISETP.GE.U32.AND P2, PT, R12, R25.reuse, PT ;  /* 0x000000190c00720c */ /* 0x080fe20003f46070 */
[----:B------:R-:W-:Y:S01]  /*1200*/  ULDC.64 UR12, c[0x0][0x268] ;  /* 0x00009a00000c7ab9 */ /* 0x000fe20000000a00 */
[----:B------:R-:W-:Y:S01]  /*1210*/  ISETP.GE.U32.AND P3, PT, R13, R25, PT ;  /* 0x000000190d00720c */ /* 0x000fe20003f66070 */
[----:B------:R-:W-:Y:S01]  /*1220*/  ULDC.64 UR14, c[0x0][0x248] ;  /* 0x00009200000e7ab9 */ /* 0x000fe20000000a00 */
[----:B------:R-:W1:Y:S01]  /*1230*/  LDC R29, c[0x0][0x214] ;  /* 0x00008500ff1d7b82 */ /* 0x000e620000000800 */
[----:B------:R-:W-:-:S07]  /*1240*/  FMUL.FTZ R53, R53, R16 ;  /* 0x0000001035357220 */ /* 0x000fce0000410000 */
[----:B------:R-:W3:Y:S08]  /*1250*/  LDC R35, c[0x0][0x224] ;  /* 0x00008900ff237b82 */ /* 0x000ef00000000800 */
[----:B------:R-:W4:Y:S01]  /*1260*/  LDC.64 R46, c[0x0][0x310] ;  /* 0x0000c400ff2e7b82 */ /* 0x000f220000000a00 */
[----:B0-----:R-:W-:-:S07]  /*1270*/  IMAD.WIDE.U32 R44, R0, UR12, RZ ;  /* 0x0000000c002c7c25 */ /* 0x001fce000f8e00ff */
[----:B------:R-:W0:Y:S01]  /*1280*/  LDC.64 R36, c[0x0][0x2e0] ;  /* 0x0000b800ff247b82 */ /* 0x000e220000000a00 */
[----:B-1----:R-:W-:Y:S02]  /*1290*/  IMAD R24, R29, UR10, R0 ;  /* 0x0000000a1d187c24 */ /* 0x002fe4000f8e0200 */
[----:B------:R-:W-:-:S05]  /*12a0*/  IMAD.WIDE.U32 R50, R0, UR4, RZ ;  /* 0x0000000400327c25 */ /* 0x000fca000f8e00ff */
[----:B------:R-:W1:Y:S01]  /*12b0*/  LDC.64 R38, c[0x0][0x2d8] ;  /* 0x0000b600ff267b82 */ /* 0x000e620000000a00 */
[----:B---3--:R-:W-:Y:S02]  /*12c0*/  IMAD R24, R24, R35, RZ ;  /* 0x0000002318187224 */ /* 0x008fe400078e02ff */
[----:B------:R-:W-:-:S04]  /*12d0*/  IMAD.WIDE.U32 R48, R0, UR14, RZ ;  /* 0x0000000e00307c25 */ /* 0x000fc8000f8e00ff */
[-C--:B------:R-:W-:Y:S01]  /*12e0*/  IMAD R29, R24, R27.reuse, RZ ;  /* 0x0000001b181d7224 */ /* 0x080fe200078e02ff */
[----:B--2---:R-:W-:Y:S01]  /*12f0*/  SHF.L.U32 R24, R5, 0x2, RZ ;  /* 0x0000000205187819 */ /* 0x004fe200000006ff */
[----:B------:R-:W-:Y:S01]  /*1300*/  IMAD R27, R10, R27, RZ ;  /* 0x0000001b0a1b7224 */ /* 0x000fe200078e02ff */
[----:B------:R-:W2:Y:S01]  /*1310*/  LDC.64 R34, c[0x0][0x2d0] ;  /* 0x0000b400ff227b82 */ /* 0x000ea20000000a00 */
[----:B----4-:R-:W-:Y:S01]  /*1320*/  IMAD.WIDE R46, R29, 0x8, R46 ;  /* 0x000000081d2e7825 */ /* 0x010fe200078e022e */
[----:B------:R-:W-:-:S03]  /*1330*/  ISETP.GE.U32.AND P4, PT, R24, R25, PT ;  /* 0x000000191800720c */ /* 0x000fc60003f86070 */
[----:B------:R-:W-:Y:S01]  /*1340*/  IMAD R25, R2, UR4, RZ ;  /* 0x0000000402197c24 */ /* 0x000fe2000f8e02ff */
[----:B0-----:R-:W-:Y:S01]  /*1350*/  LEA R41, P5, R44, R36, 0x2 ;  /* 0x000000242c297211 */ /* 0x001fe200078a10ff */
[----:B------:R-:W-:Y:S01]  /*1360*/  IMAD.WIDE R46, R27, 0x8, R46 ;  /* 0x000000081b2e7825 */ /* 0x000fe200078e022e */
[----:B------:R-:W0:Y:S01]  /*1370*/  LDC.64 R28, c[0x0][0x238] ;  /* 0x00008e00ff1c7b82 */ /* 0x000e220000000a00 */
[----:B------:R-:W-:Y:S01]  /*1380*/  FSEL R53, R53, RZ, !P4 ;  /* 0x000000ff35357208 */ /* 0x000fe20006000000 */
[----:B------:R-:W-:Y:S01]  /*1390*/  UMOV UR4, URZ ;  /* 0x0000003f00047c82 */ /* 0x000fe20008000000 */
[----:B------:R-:W-:Y:S02]  /*13a0*/  IMAD R43, R0, UR5, R25 ;  /* 0x00000005002b7c24 */ /* 0x000fe4000f8e0219 */
[----:B------:R-:W-:Y:S01]  /*13b0*/  IMAD R27, R2, UR12, RZ ;  /* 0x0000000c021b7c24 */ /* 0x000fe2000f8e02ff */
[----:B-1----:R-:W-:Y:S01]  /*13c0*/  LEA R42, P6, R48, R38, 0x2 ;  /* 0x00000026302a7211 */ /* 0x002fe200078c10ff */
[----:B------:R-:W-:-:S02]  /*13d0*/  IMAD R25, R2, UR14, RZ ;  /* 0x0000000e02197c24 */ /* 0x000fc4000f8e02ff */
[C---:B------:R-:W-:Y:S02]  /*13e0*/  IMAD R55, R0.reuse, UR13, R27 ;  /* 0x0000000d00377c24 */ /* 0x040fe4000f8e021b */
[----:B------:R-:W-:Y:S01]  /*13f0*/  IMAD R57, R0, UR15, R25 ;  /* 0x0000000f00397c24 */ /* 0x000fe2000f8e0219 */
[----:B------:R-:W1:Y:S01]  /*1400*/  LDC.64 R26, c[0x0][0x270] ;  /* 0x00009c00ff1a7b82 */ /* 0x000e620000000a00 */
[----:B------:R-:W-:Y:S02]  /*1410*/  IMAD.IADD R36, R51, 0x1, R43 ;  /* 0x0000000133247824 */ /* 0x000fe400078e022b */
[----:B------:R-:W-:Y:S01]  /*1420*/  FMUL.FTZ R51, R54, R19 ;  /* 0x0000001336337220 */ /* 0x000fe20000410000 */
[----:B------:R-:W-:Y:S01]  /*1430*/  IMAD.IADD R49, R49, 0x1, R57 ;  /* 0x0000000131317824 */ /* 0x000fe200078e0239 */
[C---:B--2---:R-:W-:Y:S02]  /*1440*/  LEA R40, P0, R50.reuse, R34, 0x2 ;  /* 0x0000002232287211 */ /* 0x044fe400078010ff */
[----:B------:R-:W-:Y:S01]  /*1450*/  IADD3 R34, R45, R55, RZ ;  /* 0x000000372d227210 */ /* 0x000fe20007ffe0ff */
[----:B------:R-:W2:Y:S01]  /*1460*/  LDC.64 R24, c[0x0][0x250] ;  /* 0x00009400ff187b82 */ /* 0x000ea20000000a00 */
[----:B------:R-:W-:Y:S01]  /*1470*/  LEA.HI.X R45, R50, R35, R36, 0x2, P0 ;  /* 0x00000023322d7211 */ /* 0x000fe200000f1424 */
[----:B------:R-:W-:Y:S01]  /*1480*/  FMUL.FTZ R50, R56, R17 ;  /* 0x0000001138327220 */ /* 0x000fe20000410000 */
[----:B------:R-:W-:Y:S01]  /*1490*/  LEA.HI.X R49, R48, R39, R49, 0x2, P6 ;  /* 0x0000002730317211 */ /* 0x000fe200030f1431 */
[----:B------:R-:W-:Y:S01]  /*14a0*/  FMUL.FTZ R48, R52, R18 ;  /* 0x0000001234307220 */ /* 0x000fe20000410000 */
[----:B------:R-:W-:-:S02]  /*14b0*/  ISETP.NE.AND P0, PT, R7, RZ, PT ;  /* 0x000000ff0700720c */ /* 0x000fc40003f05270 */
[----:B------:R-:W-:Y:S01]  /*14c0*/  LEA.HI.X R44, R44, R37, R34, 0x2, P5 ;  /* 0x000000252c2c7211 */ /* 0x000fe200028f1422 */
[----:B------:R-:W3:Y:S01]  /*14d0*/  LDC R43, c[0x0][0x21c] ;  /* 0x00008700ff2b7b82 */ /* 0x000ee20000000800 */
[----:B------:R-:W-:Y:S02]  /*14e0*/  FSEL R48, R48, RZ, !P1 ;  /* 0x000000ff30307208 */ /* 0x000fe40004800000 */
[----:B------:R-:W-:Y:S02]  /*14f0*/  ISETP.EQ.OR P0, PT, R10, RZ, P0 ;  /* 0x000000ff0a00720c */ /* 0x000fe40000702670 */
[----:B------:R-:W-:Y:S02]  /*1500*/  FSEL R50, R50, RZ, !P2 ;  /* 0x000000ff32327208 */ /* 0x000fe40005000000 */
[----:B------:R-:W-:Y:S02]  /*1510*/  FSEL R51, R51, RZ, !P3 ;  /* 0x000000ff33337208 */ /* 0x000fe40005800000 */
[----:B0-----:R-:W-:-:S02]  /*1520*/  SHF.L.U64.HI R52, R28, 0x2, R29 ;  /* 0x000000021c347819 */ /* 0x001fc4000001021d */
[----:B-1----:R-:W-:Y:S02]  /*1530*/  SHF.L.U64.HI R27, R26, 0x2, R27 ;  /* 0x000000021a1b7819 */ /* 0x002fe4000001021b */
[----:B--2---:R-:W-:-:S07]  /*1540*/  SHF.L.U64.HI R56, R24, 0x2, R25 ;  /* 0x0000000218387819 */ /* 0x004fce0000010219 */
.L_x_4929:
[----:B------:R-:W-:Y:S02]  /*1550*/  MOV R34, R40 ;  /* 0x0000002800227202 */ /* 0x000fe40000000f00 */
[----:B------:R-:W-:-:S05]  /*1560*/  MOV R35, R45 ;  /* 0x0000002d00237202 */ /* 0x000fca0000000f00 */
[----:B------:R0:W2:Y:S01]  /*1570*/  LDG.E R25, desc[UR8][R34.64] ;  /* 0x0000000822197981 */ /* 0x0000a2000c1e1900 */
[----:B------:R-:W-:Y:S01]  /*1580*/  IMAD.MOV.U32 R36, RZ, RZ, R41 ;  /* 0x000000ffff247224 */ /* 0x000fe200078e0029 */
[----:B------:R-:W-:-:S05]  /*1590*/  MOV R37, R44 ;  /* 0x0000002c00257202 */ /* 0x000fca0000000f00 */
[----:B------:R-:W4:Y:S01]  /*15a0*/  LDG.E R60, desc[UR8][R36.64] ;  /* 0x00000008243c7981 */ /* 0x000f22000c1e1900 */
[----:B0-----:R-:W-:Y:S01]  /*15b0*/  MOV R34, R42 ;  /* 0x0000002a00227202 */ /* 0x001fe20000000f00 */
[----:B------:R-:W-:-:S05]  /*15c0*/  IMAD.MOV.U32 R35, RZ, RZ, R49 ;  /* 0x000000ffff237224 */ /* 0x000fca00078e0031 */
[----:B------:R0:W4:Y:S01]  /*15d0*/  LDG.E R55, desc[UR8][R34.64] ;  /* 0x0000000822377981 */ /* 0x000122000c1e1900 */
[C---:B------:R-:W-:Y:S01]  /*15e0*/  ISETP.GE.AND P5, PT, R6.reuse, 0x1, PT ;  /* 0x000000010600780c */ /* 0x040fe20003fa6270 */
[----:B------:R-:W1:Y:S01]  /*15f0*/  S2UR UR7, SR_CgaCtaId ;  /* 0x00000000000779c3 */ /* 0x000e620000008800 */
[----:B------:R-:W-:Y:S01]  /*1600*/  ISETP.NE.AND P6, PT, R6, 0x1f, PT ;  /* 0x0000001f0600780c */ /* 0x000fe20003fc5270 */
[----:B------:R-:W-:Y:S02]  /*1610*/  UMOV UR5, 0x400 ;  /* 0x0000040000057882 */ /* 0x000fe40000000000 */
[----:B-1----:R-:W-:Y:S01]  /*1620*/  ULEA UR5, UR7, UR5, 0x18 ;  /* 0x0000000507057291 */ /* 0x002fe2000f8ec03f */
[----:B--2---:R-:W-:-:S04]  /*1630*/  FMUL.FTZ R25, R25, 1.4426950216293334961 ;  /* 0x3fb8aa3b19197820 */ /* 0x004fc80000410000 */
[C---:B------:R-:W-:Y:S01]  /*1640*/  FMUL.FTZ R38, R25.reuse, R16 ;  /* 0x0000001019267220 */ /* 0x040fe20000410000 */
[C---:B------:R-:W-:Y:S01]  /*1650*/  FMUL.FTZ R39, R25.reuse, R18 ;  /* 0x0000001219277220 */ /* 0x040fe20000410000 */
[----:B------:R-:W-:-:S03]  /*1660*/  FMUL.FTZ R57, R25, R17 ;  /* 0x0000001119397220 */ /* 0x000fc60000410000 */
[----:B------:R-:W1:Y:S01]  /*1670*/  MUFU.EX2 R29, R39 ;  /* 0x00000027001d7308 */ /* 0x000e620000000800 */
[----:B------:R-:W-:-:S07]  /*1680*/  FMUL.FTZ R59, R25, R19 ;  /* 0x00000013193b7220 */ /* 0x000fce0000410000 */
[----:B------:R-:W2:Y:S08]  /*1690*/  MUFU.EX2 R38, R38 ;  /* 0x0000002600267308 */ /* 0x000eb00000000800 */
[----:B------:R-:W5:Y:S08]  /*16a0*/  MUFU.EX2 R57, R57 ;  /* 0x0000003900397308 */ /* 0x000f700000000800 */
[----:B------:R-:W3:Y:S01]  /*16b0*/  MUFU.EX2 R54, R59 ;  /* 0x0000003b00367308 */ /* 0x000ee20000000800 */
[----:B-1----:R-:W-:-:S02]  /*16c0*/  FSEL R29, R29, 1, !P1 ;  /* 0x3f8000001d1d7808 */ /* 0x002fc40004800000 */
[----:B--2---:R-:W-:-:S03]  /*16d0*/  FSEL R58, R38, 1, !P4 ;  /* 0x3f800000263a7808 */ /* 0x004fc60006000000 */
[-C--:B0-----:R-:W-:Y:S01]  /*16e0*/  FFMA.FTZ R34, R53, R29.reuse, R48 ;  /* 0x0000001d35227223 */ /* 0x081fe20000010030 */
[----:B-----5:R-:W-:Y:S01]  /*16f0*/  FSEL R25, R57, 1, !P2 ;  /* 0x3f80000039197808 */ /* 0x020fe20005000000 */
[----:B------:R-:W-:-:S04]  /*1700*/  FMUL.FTZ R36, R58, R29 ;  /* 0x0000001d3a247220 */ /* 0x000fc80000410000 */
[C---:B------:R-:W-:Y:S01]  /*1710*/  FFMA.FTZ R34, R25.reuse, R34, R50 ;  /* 0x0000002219227223 */ /* 0x040fe20000010032 */
[----:B------:R-:W-:Y:S01]  /*1720*/  FMUL.FTZ R37, R25, R36 ;  /* 0x0000002419257220 */ /* 0x000fe20000410000 */
[----:B---3--:R-:W-:-:S05]  /*1730*/  FSEL R54, R54, 1, !P3 ;  /* 0x3f80000036367808 */ /* 0x008fca0005800000 */
[C---:B------:R-:W-:Y:S01]  /*1740*/  FFMA.FTZ R35, R54.reuse, R34, R51 ;  /* 0x0000002236237223 */ /* 0x040fe20000010033 */
[----:B------:R-:W-:-:S04]  /*1750*/  FMUL.FTZ R34, R54, R37 ;  /* 0x0000002536227220 */ /* 0x000fc80000410000 */
        /* <DEDUP_REMOVED lines=17> */
[----:B------:R-:W-:-:S12]  /*1870*/  HFMA2.MMA R37, -RZ, RZ, 0, 0 ;  /* 0x00000000ff257435 */ /* 0x000fd800000001ff */
[C---:B0-----:R-:W-:Y:S01]  /*1880*/  @P5 FFMA.FTZ R35, R34.reuse, R36, R35 ;  /* 0x0000002422235223 */ /* 0x041fe20000010023 */
[----:B-1----:R-:W-:-:S04]  /*1890*/  @P5 FMUL.FTZ R34, R34, R39 ;  /* 0x0000002722225220 */ /* 0x002fc80000410000 */
[----:B------:R-:W0:Y:S04]  /*18a0*/  SHFL.UP PT, R38, R35, 0x10, RZ ;  /* 0x0600000023267989 */ /* 0x000e2800000e00ff */
[----:B------:R-:W1:Y:S01]  /*18b0*/  SHFL.UP PT, R39, R34, 0x10, RZ ;  /* 0x0600000022277989 */ /* 0x000e6200000e00ff */
[----:B------:R-:W-:Y:S02]  /*18c0*/  MOV R36, 0x3f800000 ;  /* 0x3f80000000247802 */ /* 0x000fe40000000f00 */
[----:B------:R-:W-:-:S04]  /*18d0*/  ISETP.GE.AND P5, PT, R6, 0x10, PT ;  /* 0x000000100600780c */ /* 0x000fc80003fa6270 */
[----:B------:R-:W2:Y:S09]  /*18e0*/  @!P0 LDS.64 R36, [UR6+0x130] ;  /* 0x00013006ff248984 */ /* 0x000eb20008000a00 */
[C---:B0-----:R-:W-:Y:S01]  /*18f0*/  @P5 FFMA.FTZ R35, R34.reuse, R38, R35 ;  /* 0x0000002622235223 */ /* 0x041fe20000010023 */
[----:B-1----:R-:W-:-:S05]  /*1900*/  @P5 FMUL.FTZ R34, R34, R39 ;  /* 0x0000002722225220 */ /* 0x002fca0000410000 */
[----:B------:R-:W-:Y:S01]  /*1910*/  @!P6 STS.64 [UR5+0x110], R34 ;  /* 0x00011022ff00e988 */ /* 0x000fe20008000a05 */
[----:B------:R-:W-:Y:S01]  /*1920*/  BAR.SYNC.DEFER_BLOCKING 0x0 ;  /* 0x0000000000007b1d */ /* 0x000fe20000010000 */
[----:B------:R-:W-:-:S05]  /*1930*/  ISETP.NE.AND P5, PT, R6, RZ, PT ;  /* 0x000000ff0600720c */ /* 0x000fca0003fa5270 */
[----:B------:R-:W-:Y:S08]  /*1940*/  LDS.64 R38, [UR5+0x110] ;  /* 0x00011005ff267984 */ /* 0x000ff00008000a00 */
[----:B--2---:R-:W-:Y:S01]  /*1950*/  @!P5 STS.64 [UR5+0x120], R36 ;  /* 0x00012024ff00d988 */ /* 0x004fe20008000a05 */
[----:B------:R-:W-:Y:S06]  /*1960*/  BAR.SYNC.DEFER_BLOCKING 0x0 ;  /* 0x0000000000007b1d */ /* 0x000fec0000010000 */
[----:B------:R-:W0:Y:S04]  /*1970*/  SHFL.UP PT, R59, R34, 0x1, RZ ;  /* 0x04200000223b7989 */ /* 0x000e2800000e00ff */
[----:B------:R-:W1:Y:S04]  /*1980*/  SHFL.UP PT, R61, R35, 0x1, RZ ;  /* 0x04200000233d7989 */ /* 0x000e6800000e00ff */
[----:B------:R-:W2:Y:S01]  /*1990*/  LDS R57, [UR5+0x124] ;  /* 0x00012405ff397984 */ /* 0x000ea20008000800 */
[----:B------:R-:W-:Y:S01]  /*19a0*/  ISETP.NE.AND P6, PT, R5, RZ, PT ;  /* 0x000000ff0500720c */ /* 0x000fe20003fc5270 */
[----:B0-----:R-:W-:Y:S01]  /*19b0*/  @!P5 IMAD.MOV.U32 R59, RZ, RZ, R36 ;  /* 0x000000ffff3bd224 */ /* 0x001fe200078e0024 */
[----:B-1----:R-:W-:-:S02]  /*19c0*/  @!P5 MOV R61, R37 ;  /* 0x00000025003dd202 */ /* 0x002fc40000000f00 */
[----:B------:R-:W-:Y:S01]  /*19d0*/  ISETP.NE.AND P5, PT, R5, RZ, PT ;  /* 0x000000ff0500720c */ /* 0x000fe20003fa5270 */
[C---:B------:R-:W-:Y:S01]  /*19e0*/  FFMA.FTZ R39, R38.reuse, R37, R39 ;  /* 0x0000002526277223 */ /* 0x040fe20000010027 */
[----:B------:R-:W-:Y:S01]  /*19f0*/  UIADD3 UR4, UR4, 0x1, URZ ;  /* 0x0000000104047890 */ /* 0x000fe2000fffe03f */
[----:B------:R-:W-:-:S10]  /*1a00*/  FMUL.FTZ R38, R38, R36 ;  /* 0x0000002426267220 */ /* 0x000fd40000410000 */
[----:B------:R0:W-:Y:S04]  /*1a10*/  @!P5 STG.E.64 desc[UR8][R46.64], R38 ;  /* 0x000000262e00d986 */ /* 0x0001e8000c101b08 */
[----:B------:R1:W-:Y:S01]  /*1a20*/  @!P5 STS.64 [UR6+0x130], R38 ;  /* 0x00013026ff00d988 */ /* 0x0003e20008000a06 */
[----:B------:R-:W-:Y:S01]  /*1a30*/  LEA R42, P5, R24, R42, 0x2 ;  /* 0x0000002a182a7211 */ /* 0x000fe200078a10ff */
[----:B--2---:R-:W-:Y:S01]  /*1a40*/  @P6 FFMA.FTZ R61, R57, R59, R61 ;  /* 0x0000003b393d6223 */ /* 0x004fe2000001003d */
[----:B------:R-:W-:-:S03]  /*1a50*/  LEA R41, P6, R26, R41, 0x2 ;  /* 0x000000291a297211 */ /* 0x000fc600078c10ff */
[----:B------:R-:W-:Y:S02]  /*1a60*/  FFMA.FTZ R58, R58, R61, R53 ;  /* 0x0000003d3a3a7223 */ /* 0x000fe40000010035 */
[----:B------:R-:W-:Y:S01]  /*1a70*/  IMAD.X R44, R44, 0x1, R27, P6 ;  /* 0x000000012c2c7824 */ /* 0x000fe200030e061b */
[----:B------:R-:W-:Y:S01]  /*1a80*/  ISETP.LE.AND P6, PT, R43, UR4, PT ;  /* 0x000000042b007c0c */ /* 0x000fe2000bfc3270 */
[----:B------:R-:W-:Y:S01]  /*1a90*/  FFMA.FTZ R29, R29, R58, R48 ;  /* 0x0000003a1d1d7223 */ /* 0x000fe20000010030 */
[----:B------:R-:W-:Y:S02]  /*1aa0*/  IADD3.X R49, R49, R56, RZ, P5, !PT ;  /* 0x0000003831317210 */ /* 0x000fe40002ffe4ff */
[----:B------:R-:W-:Y:S01]  /*1ab0*/  LEA R40, P5, R28, R40, 0x2 ;  /* 0x000000281c287211 */ /* 0x000fe200078a10ff */
[----:B------:R-:W-:Y:S01]  /*1ac0*/  FFMA.FTZ R25, R25, R29, R50 ;  /* 0x0000001d19197223 */ /* 0x000fe20000010032 */
[----:B----4-:R-:W-:Y:S02]  /*1ad0*/  FMUL.FTZ R60, R60, R55 ;  /* 0x000000373c3c7220 */ /* 0x010fe40000410000 */
[----:B------:R-:W-:Y:S01]  /*1ae0*/  IADD3.X R45, R45, R52, RZ, P5, !PT ;  /* 0x000000342d2d7210 */ /* 0x000fe20002ffe4ff */
[----:B------:R-:W-:Y:S01]  /*1af0*/  FFMA.FTZ R54, R54, R25, R51 ;  /* 0x0000001936367223 */ /* 0x000fe20000010033 */
[----:B0-----:R-:W-:Y:S01]  /*1b00*/  IADD3 R46, P5, R46, 0x8, RZ ;  /* 0x000000082e2e7810 */ /* 0x001fe20007fbe0ff */
[----:B------:R-:W-:Y:S01]  /*1b10*/  UIADD3 UR6, UR6, 0x8, URZ ;  /* 0x0000000806067890 */ /* 0x000fe2000fffe03f */
[C---:B------:R-:W-:Y:S01]  /*1b20*/  FFMA.FTZ R23, R60.reuse, R58, R23 ;  /* 0x0000003a3c177223 */ /* 0x040fe20000010017 */
[C---:B------:R-:W-:Y:S01]  /*1b30*/  FFMA.FTZ R20, R60.reuse, R29, R20 ;  /* 0x0000001d3c147223 */ /* 0x040fe20000010014 */
[C---:B------:R-:W-:Y:S01]  /*1b40*/  FFMA.FTZ R22, R60.reuse, R25, R22 ;  /* 0x000000193c167223 */ /* 0x040fe20000010016 */
[----:B------:R-:W-:Y:S01]  /*1b50*/  FFMA.FTZ R21, R60, R54, R21 ;  /* 0x000000363c157223 */ /* 0x000fe20000010015 */
[----:B------:R-:W-:Y:S01]  /*1b60*/  IADD3.X R47, RZ, R47, RZ, P5, !PT ;  /* 0x0000002fff2f7210 */ /* 0x000fe20002ffe4ff */
[----:B-1----:R-:W-:Y:S06]  /*1b70*/  @!P6 BRA `(.L_x_4929) ;  /* 0xfffffff80074e947 */ /* 0x002fec000383ffff */
.L_x_4928:
[----:B------:R-:W-:Y:S01]  /*1b80*/  BAR.SYNC.DEFER_BLOCKING 0x0 ;  /* 0x0000000000007b1d */ /* 0x000fe20000010000 */
[----:B------:R-:W-:Y:S02]  /*1b90*/  ISETP.NE.AND P0, PT, R5, RZ, PT ;  /* 0x000000ff0500720c */ /* 0x000fe40003f05270 */
[----:B------:R-:W-:Y:S02]  /*1ba0*/  F2FP.BF16.F32.PACK_AB R20, R20, R23 ;  /* 0x000000171414723e */ /* 0x000fe400000010ff */
[----:B------:R-:W-:Y:S01]  /*1bb0*/  F2FP.BF16.F32.PACK_AB R21, R21, R22 ;  /* 0x000000161515723e */ /* 0x000fe200000010ff */
[----:B------:R-:W-:Y:S01]  /*1bc0*/  BSSY B0, `(.L_x_4930) ;  /* 0x0000023000007945 */ /* 0x000fe20003800000 */
[C---:B------:R-:W-:Y:S01]  /*1bd0*/  LEA R16, R6.reuse, UR5, 0x3 ;  /* 0x0000000506107c11 */ /* 0x040fe2000f8e18ff */
[----:B------:R-:W0:Y:S01]  /*1be0*/  LDC.64 R22, c[0x0][0x2b0] ;  /* 0x0000ac00ff167b82 */ /* 0x000e220000000a00 */
[----:B------:R-:W-:-:S07]  /*1bf0*/  LEA R24, R6, UR5, 0x1 ;  /* 0x0000000506187c11 */ /* 0x000fce000f8e08ff */
[----:B------:R-:W1:Y:S01]  /*1c00*/  @!P0 LDC R17, c[0x0][0x218] ;  /* 0x00008600ff118b82 */ /* 0x000e620000000800 */
[----:B------:R0:W-:Y:S01]  /*1c10*/  STS.64 [R16], R20 ;  /* 0x0000001410007388 */ /* 0x0001e20000000a00 */
[----:B------:R-:W-:-:S03]  /*1c20*/  NOP ;  /* 0x0000000000007918 */ /* 0x000fc60000000000 */
[----:B------:R-:W-:Y:S04]  /*1c30*/  LDS.U16 R25, [R24] ;  /* 0x0000000018197984 */ /* 0x000fe80000000400 */
[----:B------:R-:W-:Y:S01]  /*1c40*/  LDS.U16 R19, [R24+0x40] ;  /* 0x0000400018137984 */ /* 0x000fe20000000400 */
[----:B0-----:R-:W-:-:S03]  /*1c50*/  IMAD R16, R22, UR11, RZ ;  /* 0x0000000b16107c24 */ /* 0x001fc6000f8e02ff */
[----:B------:R-:W-:Y:S01]  /*1c60*/  LDS.U16 R18, [R24+0x80] ;  /* 0x0000800018127984 */ /* 0x000fe20000000400 */
[----:B-1----:R-:W-:Y:S02]  /*1c70*/  @!P0 IMAD R26, R10, -0x80, R17 ;  /* 0xffffff800a1a8824 */ /* 0x002fe400078e0211 */
[----:B------:R-:W-:Y:S01]  /*1c80*/  IMAD R23, R23, UR10, R16 ;  /* 0x0000000a17177c24 */ /* 0x000fe2000f8e0210 */
[----:B------:R-:W-:Y:S01]  /*1c90*/  LDS.U16 R27, [R24+0xc0] ;  /* 0x0000c000181b7984 */ /* 0x000fe20000000400 */
[----:B------:R-:W-:-:S03]  /*1ca0*/  IMAD.WIDE.U32 R16, R22, UR10, RZ ;  /* 0x0000000a16107c25 */ /* 0x000fc6000f8e00ff */
[----:B------:R-:W-:Y:S01]  /*1cb0*/  @!P0 STS [UR5+0x100], R26 ;  /* 0x0001001aff008988 */ /* 0x000fe20008000805 */
[----:B------:R-:W-:Y:S01]  /*1cc0*/  IMAD.IADD R35, R17, 0x1, R23 ;  /* 0x0000000111237824 */ /* 0x000fe200078e0217 */
[----:B------:R-:W-:Y:S06]  /*1cd0*/  BAR.SYNC.DEFER_BLOCKING 0x0 ;  /* 0x0000000000007b1d */ /* 0x000fec0000010000 */
        /* <DEDUP_REMOVED lines=17> */
.L_x_4931:
[----:B------:R-:W-:Y:S05]  /*1df0*/  BSYNC B0 ;  /* 0x0000000000007941 */ /* 0x000fea0003800000 */
.L_x_4930:
[----:B------:R-:W-:Y:S01]  /*1e00*/  MOV R17, R35 ;  /* 0x0000002300117202 */ /* 0x000fe20000000f00 */
[----:B------:R-:W-:Y:S01]  /*1e10*/  ULDC.64 UR4, c[0x0][0x2b8] ;  /* 0x0000ae0000047ab9 */ /* 0x000fe20000000a00 */
[----:B------:R-:W-:Y:S01]  /*1e20*/  SHF.L.U32 R21, R10, 0x7, RZ ;  /* 0x000000070a157819 */ /* 0x000fe200000006ff */
[----:B0-----:R-:W-:Y:S01]  /*1e30*/  IMAD R23, R2, UR4, RZ ;  /* 0x0000000402177c24 */ /* 0x001fe2000f8e02ff */
[----:B------:R-:W-:Y:S01]  /*1e40*/  LOP3.LUT R20, R8, 0x20, RZ, 0xfc, !PT ;  /* 0x0000002008147812 */ /* 0x000fe200078efcff */
[----:B------:R-:W-:Y:S01]  /*1e50*/  IMAD.WIDE.U32 R16, R0, UR4, R16 ;  /* 0x0000000400107c25 */ /* 0x000fe2000f8e0010 */
[-C--:B------:R-:W-:Y:S02]  /*1e60*/  ISETP.GE.AND P1, PT, R14, R29.reuse, PT ;  /* 0x0000001d0e00720c */ /* 0x080fe40003f26270 */
[----:B------:R-:W-:Y:S01]  /*1e70*/  ISETP.GE.AND P0, PT, R20, R29, PT ;  /* 0x0000001d1400720c */ /* 0x000fe20003f06270 */
[----:B------:R-:W-:Y:S01]  /*1e80*/  IMAD R22, R0, UR5, R23 ;  /* 0x0000000500167c24 */ /* 0x000fe2000f8e0217 */
[----:B------:R-:W-:Y:S01]  /*1e90*/  ULDC.64 UR4, c[0x0][0x308] ;  /* 0x0000c20000047ab9 */ /* 0x000fe20000000a00 */
[----:B------:R-:W-:Y:S01]  /*1ea0*/  SHF.R.S32.HI R23, RZ, 0x1f, R21 ;  /* 0x0000001fff177819 */ /* 0x000fe20000011415 */
[----:B------:R-:W-:Y:S01]  /*1eb0*/  VIADD R10, R10, 0x1 ;  /* 0x000000010a0a7836 */ /* 0x000fe20000000000 */
[----:B------:R-:W-:-:S02]  /*1ec0*/  IADD3 R21, P3, R21, R16, RZ ;  /* 0x0000001015157210 */ /* 0x000fc40007f7e0ff */
[C---:B------:R-:W-:Y:S01]  /*1ed0*/  LEA R16, P4, R20.reuse, UR4, 0x1 ;  /* 0x0000000414107c11 */ /* 0x040fe2000f8808ff */
[----:B------:R-:W-:Y:S01]  /*1ee0*/  ULDC UR4, c[0x0][0x224] ;  /* 0x0000890000047ab9 */ /* 0x000fe20000000800 */
[----:B------:R-:W-:Y:S02]  /*1ef0*/  IADD3.X R22, R23, R22, R17, P3, !PT ;  /* 0x0000001617167210 */ /* 0x000fe40001ffe411 */
[----:B------:R-:W-:Y:S02]  /*1f00*/  LEA.HI.X R17, R20, UR5, R9, 0x1, P4 ;  /* 0x0000000514117c11 */ /* 0x000fe4000a0f0c09 */
[----:B------:R-:W-:Y:S02]  /*1f10*/  LEA R16, P3, R21, R16, 0x1 ;  /* 0x0000001015107211 */ /* 0x000fe400078608ff */
[----:B------:R-:W-:Y:S02]  /*1f20*/  ISETP.GE.AND P2, PT, R15, R29, PT ;  /* 0x0000001d0f00720c */ /* 0x000fe40003f46270 */
        /* <DEDUP_REMOVED lines=11> */
.L_x_4933:
        /* <DEDUP_REMOVED lines=10> */
.L_x_5304:


//--------------------- .text._Z25selective_scan_fwd_kernelI32Selective_Scan_fwd_kernel_traitsILi32ELi4ELi1ELb0ELb0ELb0ELb1EN3c108BFloat16EfEEv13SSMParamsBase --------------------------
	.section	.text._Z25selective_scan_fwd_kernelI32Selective_Scan_fwd_kernel_traitsILi32ELi4ELi1ELb0ELb0ELb0ELb1EN3c108BFloat16EfEEv13SSMParamsBase,"ax",@progbits
	.align	128
        .global         _Z25selective_scan_fwd_kernelI32Selective_Scan_fwd_kernel_traitsILi32ELi4ELi1ELb0ELb0ELb0ELb1EN3c108BFloat16EfEEv13SSMParamsBase
        .type           _Z25selective_scan_fwd_kernelI32Selective_Scan_fwd_kernel_traitsILi32ELi4ELi1ELb0ELb0ELb0ELb1EN3c108BFloat16EfEEv13SSMParamsBase,@function
        .size           _Z25selective_scan_fwd_kernelI32Selective_Scan_fwd_kernel_traitsILi32ELi4ELi1ELb0ELb0ELb0ELb1EN3c108BFloat16EfEEv13SSMParamsBase,(.L_x_5305 - _Z25selective_scan_fwd_kernelI32Selective_Scan_fwd_kernel_traitsILi32ELi4ELi1ELb0ELb0ELb0ELb1EN3c108BFloat16EfEEv13SSMParamsBase)
        .other          _Z25selective_scan_fwd_kernelI32Selective_Scan_fwd_kernel_traitsILi32ELi4ELi1ELb0ELb0ELb0ELb1EN3c108BFloat16EfEEv13SSMParamsBase,@"STO_CUDA_ENTRY STV_DEFAULT"
_Z25selective_scan_fwd_kernelI32Selective_Scan_fwd_kernel_traitsILi32ELi4ELi1ELb0ELb0ELb0ELb1EN3c108BFloat16EfEEv13SSMParamsBase:
.text._Z25selective_scan_fwd_kernelI32Selective_Scan_fwd_kernel_traitsILi32ELi4ELi1ELb0ELb0ELb0ELb1EN3c108BFloat16EfEEv13SSMParamsBase:
        /* <DEDUP_REMOVED lines=67> */
.L_x_4948:
        /* <DEDUP_REMOVED lines=26> */
[----:B------:R-:W-:Y:S02]  /*05d0*/  LEA R20, R6, UR5, 0x1 ;  /* 0x0000000506147c11 */ /* 0x000fe4000f8e08ff */
[----:B------:R-:W-:-:S03]  /*05e0*/  ISETP.GE.AND P3, PT, R15, R25, PT ;  /* 0x000000190f00720c */ /* 0x000fc60003f66270 */
        /* <DEDUP_REMOVED lines=21> */
[----:B------:R-:W-:-:S02]  /*0740*/  IMAD.U32 R54, R54, 0x10000, RZ ;  /* 0x0001000036367824 */ /* 0x000fc400078e00ff */
[----:B-----5:R-:W-:Y:S01]  /*0750*/  FMUL.FTZ R22, R56, R3 ;  /* 0x0000000338167220 */ /* 0x020fe20000410000 */
[----:B--2---:R-:W-:Y:S04]  /*0760*/  STS.U16 [R20+0x40], R23 ;  /* 0x0000401714007388 */ /* 0x004fe80000000400 */
[----:B---3--:R-:W-:Y:S04]  /*0770*/  STS.U16 [R20], R21 ;  /* 0x0000001514007388 */ /* 0x008fe80000000400 */
[----:B----4-:R-:W-:Y:S04]  /*0780*/  STS.U16 [R20+0x80], R29 ;  /* 0x0000801d14007388 */ /* 0x010fe80000000400 */
[----:B------:R0:W-:Y:S01]  /*0790*/  STS.U16 [R20+0xc0], R35 ;  /* 0x0000c02314007388 */ /* 0x0001e20000000400 */
[----:B------:R-:W-:-:S03]  /*07a0*/  NOP ;  /* 0x0000000000007918 */ /* 0x000fc60000000000 */
[----:B------:R-:W1:Y:S01]  /*07b0*/  LDS.64 R36, [R16] ;  /* 0x0000000010247984 */ /* 0x000e620000000a00 */
[-C--:B0-----:R-:W-:Y:S01]  /*07c0*/  FMUL.FTZ R20, R52, R3.reuse ;  /* 0x0000000334147220 */ /* 0x081fe20000410000 */
[C---:B-1----:R-:W-:Y:S01]  /*07d0*/  SHF.L.U32 R17, R36.reuse, 0x10, RZ ;  /* 0x0000001024117819 */ /* 0x042fe200000006ff */
        /* <DEDUP_REMOVED lines=51> */
.L_x_4935:
[----:B------:R-:W-:Y:S05]  /*0b10*/  BSYNC B0 ;  /* 0x0000000000007941 */ /* 0x000fea0003800000 */
.L_x_4934:
        /* <DEDUP_REMOVED lines=33> */
.L_x_4937:
[----:B------:R-:W-:Y:S05]  /*0d30*/  BSYNC B0 ;  /* 0x0000000000007941 */ /* 0x000fea0003800000 */
.L_x_4936:
        /* <DEDUP_REMOVED lines=33> */
.L_x_4939:
[----:B------:R-:W-:Y:S05]  /*0f50*/  BSYNC B0 ;  /* 0x0000000000007941 */ /* 0x000fea0003800000 */
.L_x_4938:
        /* <DEDUP_REMOVED lines=33> */
.L_x_4941:
[----:B------:R-:W-:Y:S05]  /*1170*/  BSYNC B0 ;  /* 0x0000000000007941 */ /* 0x000fea0003800000 */
.L_x_4940:
        /* <DEDUP_REMOVED lines=61> */
.L_x_4943:
[----:B------:R-:W-:Y:S01]  /*1550*/  MOV R34, R40 ;  /* 0x0000002800227202 */ /* 0x000fe20000000f00 */
[----:B------:R-:W-:-:S05]  /*1560*/  IMAD.MOV.U32 R35, RZ, RZ, R45 ;  /* 0x000000ffff237224 */ /* 0x000fca00078e002d */
[----:B------:R0:W2:Y:S01]  /*1570*/  LDG.E R25, desc[UR8][R34.64] ;  /* 0x0000000822197981 */ /* 0x0000a2000c1e1900 */
[----:B------:R-:W-:Y:S01]  /*1580*/  MOV R36, R41 ;  /* 0x0000002900247202 */ /* 0x000fe20000000f00 */
[----:B------:R-:W-:-:S05]  /*1590*/  IMAD.MOV.U32 R37, RZ, RZ, R44 ;  /* 0x000000ffff257224 */ /* 0x000fca00078e002c */
        /* <DEDUP_REMOVED lines=50> */
[----:B------:R-:W-:Y:S01]  /*18c0*/  IMAD.MOV.U32 R36, RZ, RZ, 0x3f800000 ;  /* 0x3f800000ff247424 */ /* 0x000fe200078e00ff */
[----:B------:R-:W-:-:S05]  /*18d0*/  ISETP.GE.AND P5, PT, R6, 0x10, PT ;  /* 0x000000100600780c */ /* 0x000fca0003fa6270 */
[----:B------:R-:W2:Y:S08]  /*18e0*/  @!P0 LDS.64 R36, [UR6+0x130] ;  /* 0x00013006ff248984 */ /* 0x000eb00008000a00 */
        /* <DEDUP_REMOVED lines=11> */
[----:B------:R-:W-:-:S02]  /*19a0*/  ISETP.NE.AND P6, PT, R5, RZ, PT ;  /* 0x000000ff0500720c */ /* 0x000fc40003fc5270 */
[-C--:B0-----:R-:W-:Y:S01]  /*19b0*/  @!P5 MOV R59, R36.reuse ;  /* 0x00000024003bd202 */ /* 0x081fe20000000f00 */
[----:B-1----:R-:W-:Y:S01]  /*19c0*/  @!P5 IMAD.MOV.U32 R61, RZ, RZ, R37 ;  /* 0x000000ffff3dd224 */ /* 0x002fe200078e0025 */
        /* <DEDUP_REMOVED lines=27> */
.L_x_4942:
        /* <DEDUP_REMOVED lines=16> */
[C---:B---3--:R-:W-:Y:S02]  /*1c80*/  IMAD.SHL.U32 R16, R10.reuse, 0x80, RZ ;  /* 0x000000800a107824 */ /* 0x048fe400078e00ff */
[----:B-1----:R-:W-:Y:S01]  /*1c90*/  @!P0 IMAD R19, R10, -0x80, R19 ;  /* 0xffffff800a138824 */ /* 0x002fe200078e0213 */
[----:B------:R-:W-:Y:S01]  /*1ca0*/  LDS.U16 R41, [R36+0x80] ;  /* 0x0000800024297984 */ /* 0x000fe20000000400 */
[----:B------:R-:W-:Y:S01]  /*1cb0*/  IMAD R35, R29, UR10, R18 ;  /* 0x0000000a1d237c24 */ /* 0x000fe2000f8e0212 */
[----:B------:R-:W-:Y:S01]  /*1cc0*/  SHF.R.S32.HI R17, RZ, 0x1f, R16 ;  /* 0x0000001fff117819 */ /* 0x000fe20000011410 */
[----:B------:R-:W-:Y:S01]  /*1cd0*/  IMAD.WIDE.U32 R26, R28, UR10, RZ ;  /* 0x0000000a1c1a7c25 */ /* 0x000fe2000f8e00ff */
[----:B------:R-:W-:Y:S01]  /*1ce0*/  LDS.U16 R39, [R36+0xc0] ;  /* 0x0000c00024277984 */ /* 0x000fe20000000400 */
[----:B------:R-:W-:-:S03]  /*1cf0*/  IADD3 R18, P2, R8, R16, RZ ;  /* 0x0000001008127210 */ /* 0x000fc60007f5e0ff */
[----:B------:R0:W-:Y:S01]  /*1d00*/  @!P0 STS [UR5+0x100], R19 ;  /* 0x00010013ff008988 */ /* 0x0001e20008000805 */
[----:B------:R-:W-:Y:S01]  /*1d10*/  IADD3 R47, R27, R35, RZ ;  /* 0x000000231b2f7210 */ /* 0x000fe20007ffe0ff */
[----:B------:R-:W-:Y:S01]  /*1d20*/  BAR.SYNC.DEFER_BLOCKING 0x0 ;  /* 0x0000000000007b1d */ /* 0x000fe20000010000 */
[----:B0-----:R-:W-:-:S05]  /*1d30*/  IADD3.X R19, R9, R17, RZ, P2, !PT ;  /* 0x0000001109137210 */ /* 0x001fca00017fe4ff */
[----:B------:R-:W0:Y:S02]  /*1d40*/  LDS R43, [UR5+0x100] ;  /* 0x00010005ff2b7984 */ /* 0x000e240008000800 */
[----:B0-----:R-:W-:-:S13]  /*1d50*/  ISETP.GE.AND P1, PT, R8, R43, PT ;  /* 0x0000002b0800720c */ /* 0x001fda0003f26270 */
[----:B--2-4-:R-:W-:Y:S05]  /*1d60*/  @P1 BRA `(.L_x_4945) ;  /* 0x00000000002c1947 */ /* 0x014fea0003800000 */
        /* <DEDUP_REMOVED lines=11> */
.L_x_4945:
[----:B------:R-:W-:Y:S05]  /*1e20*/  BSYNC B0 ;  /* 0x0000000000007941 */ /* 0x000fea0003800000 */
.L_x_4944:
[----:B------:R-:W-:Y:S01]  /*1e30*/  MOV R27, R47 ;  /* 0x0000002f001b7202 */ /* 0x000fe20000000f00 */
[----:B------:R-:W-:Y:S01]  /*1e40*/  ULDC.64 UR6, c[0x0][0x2b8] ;  /* 0x0000ae0000067ab9 */ /* 0x000fe20000000a00 */
[----:B0-----:R-:W-:Y:S01]  /*1e50*/  LOP3.LUT R34, R8, 0x20, RZ, 0xfc, !PT ;  /* 0x0000002008227812 */ /* 0x001fe200078efcff */
[----:B------:R-:W-:Y:S01]  /*1e60*/  IMAD R29, R2, UR6, RZ ;  /* 0x00000006021d7c24 */ /* 0x000fe2000f8e02ff */
[----:B------:R-:W-:Y:S01]  /*1e70*/  ISETP.GE.AND P4, PT, R15, R43, PT ;  /* 0x0000002b0f00720c */ /* 0x000fe20003f86270 */
[----:B------:R-:W-:Y:S01]  /*1e80*/  IMAD.WIDE.U32 R26, R0, UR6, R26 ;  /* 0x00000006001a7c25 */ /* 0x000fe2000f8e001a */
[----:B------:R-:W-:-:S03]  /*1e90*/  SHF.L.U64.HI R42, R34, 0x1, R9 ;  /* 0x00000001222a7819 */ /* 0x000fc60000010209 */
[----:B------:R-:W-:Y:S01]  /*1ea0*/  IMAD R35, R10, -0x80, R51 ;  /* 0xffffff800a237824 */ /* 0x000fe200078e0233 */
[----:B------:R-:W-:Y:S01]  /*1eb0*/  IADD3 R28, P2, R16, R26, RZ ;  /* 0x0000001a101c7210 */ /* 0x000fe20007f5e0ff */
[----:B------:R-:W-:Y:S02]  /*1ec0*/  IMAD.SHL.U32 R40, R34, 0x2, RZ ;  /* 0x0000000222287824 */ /* 0x000fe400078e00ff */
[----:B------:R-:W-:Y:S01]  /*1ed0*/  IMAD R29, R0, UR7, R29 ;  /* 0x00000007001d7c24 */ /* 0x000fe2000f8e021d */
[----:B------:R-:W-:Y:S01]  /*1ee0*/  ULDC.64 UR6, c[0x0][0x308] ;  /* 0x0000c20000067ab9 */ /* 0x000fe20000000a00 */
[----:B------:R-:W-:Y:S01]  /*1ef0*/  ISETP.GE.AND P1, PT, R8, R35, PT ;  /* 0x000000230800720c */ /* 0x000fe20003f26270 */
[----:B------:R-:W-:Y:S01]  /*1f00*/  IMAD R44, R24, UR11, RZ ;  /* 0x0000000b182c7c24 */ /* 0x000fe2000f8e02ff */
[----:B------:R-:W-:Y:S02]  /*1f10*/  IADD3 R26, P3, R40, UR6, RZ ;  /* 0x00000006281a7c10 */ /* 0x000fe4000ff7e0ff */
[----:B------:R-:W-:Y:S01]  /*1f20*/  IADD3.X R29, R17, R29, R27, P2, !PT ;  /* 0x0000001d111d7210 */ /* 0x000fe200017fe41b */
[----:B------:R-:W-:Y:S01]  /*1f30*/  IMAD R45, R25, UR10, R44 ;  /* 0x0000000a192d7c24 */ /* 0x000fe2000f8e022c */
[----:B------:R-:W-:Y:S01]  /*1f40*/  IADD3.X R27, R42, UR7, RZ, P3, !PT ;  /* 0x000000072a1b7c10 */ /* 0x000fe20009ffe4ff */
[----:B------:R-:W-:Y:S01]  /*1f50*/  ULDC.64 UR6, c[0x0][0x2a8] ;  /* 0x0000aa0000067ab9 */ /* 0x000fe20000000a00 */
[----:B------:R-:W-:-:S02]  /*1f60*/  LEA R26, P2, R28, R26, 0x1 ;  /* 0x0000001a1c1a7211 */ /* 0x000fc400078408ff */
[----:B------:R-:W-:Y:S02]  /*1f70*/  ISETP.GE.AND P3, PT, R14, R43, PT ;  /* 0x0000002b0e00720c */ /* 0x000fe40003f66270 */
[----:B------:R-:W-:Y:S01]  /*1f80*/  LEA.HI.X R27, R28, R27, R29, 0x1, P2 ;  /* 0x0000001b1c1b7211 */ /* 0x000fe200010f0c1d */
[----:B------:R-:W-:Y:S01]  /*1f90*/  IMAD.WIDE.U32 R28, R24, UR10, RZ ;  /* 0x0000000a181c7c25 */ /* 0x000fe2000f8e00ff */
[----:B------:R-:W-:-:S03]  /*1fa0*/  ISETP.GE.AND P2, PT, R34, R43, PT ;  /* 0x0000002b2200720c */ /* 0x000fc60003f46270 */
[----:B------:R-:W-:Y:S01]  /*1fb0*/  @!P1 IMAD.WIDE.U32 R24, R24, UR10, R16 ;  /* 0x0000000a18189c25 */ /* 0x000fe2000f8e0010 */
[----:B------:R-:W-:Y:S01]  /*1fc0*/  IADD3 R29, R29, R45, RZ ;  /* 0x0000002d1d1d7210 */ /* 0x000fe20007ffe0ff */
[----:B------:R-:W-:Y:S02]  /*1fd0*/  @!P4 STG.E.U16 desc[UR8][R26.64+0x80], R39 ;  /* 0x000080271a00c986 */ /* 0x000fe4000c101508 */
[----:B------:R-:W-:Y:S01]  /*1fe0*/  IMAD R43, R2, UR6, RZ ;  /* 0x00000006022b7c24 */ /* 0x000fe2000f8e02ff */
[----:B------:R-:W-:Y:S01]  /*1ff0*/  @!P1 IADD3 R25, R45, R25, RZ ;  /* 0x000000192d199210 */ /* 0x000fe20007ffe0ff */
[----:B------:R0:W-:Y:S01]  /*2000*/  @!P3 STG.E.U16 desc[UR8][R26.64+0x40], R41 ;  /* 0x000040291a00b986 */ /* 0x0001e2000c101508 */
[----:B------:R-:W-:-:S03]  /*2010*/  IMAD.WIDE.U32 R28, R0, UR6, R28 ;  /* 0x00000006001c7c25 */ /* 0x000fc6000f8e001c */
[----:B------:R1:W-:Y:S01]  /*2020*/  @!P2 STG.E.U16 desc[UR8][R26.64], R37 ;  /* 0x000000251a00a986 */ /* 0x0003e2000c101508 */
[C---:B------:R-:W-:Y:S01]  /*2030*/  @!P1 IMAD.WIDE.U32 R24, R0.reuse, UR6, R24 ;  /* 0x0000000600189c25 */ /* 0x040fe2000f8e0018 */
[----:B------:R-:W-:Y:S03]  /*2040*/  BAR.SYNC.DEFER_BLOCKING 0x0 ;  /* 0x0000000000007b1d */ /* 0x000fe60000010000 */
[----:B------:R-:W-:Y:S01]  /*2050*/  IMAD R45, R0, UR7, R43 ;  /* 0x00000007002d7c24 */ /* 0x000fe2000f8e022b */
[----:B------:R-:W-:Y:S02]  /*2060*/  IADD3 R43, P3, R16, R28, RZ ;  /* 0x0000001c102b7210 */ /* 0x000fe40007f7e0ff */
[----:B0-----:R-:W-:Y:S01]  /*2070*/  @!P1 IADD3 R41, P2, R8, R24, RZ ;  /* 0x0000001808299210 */ /* 0x001fe20007f5e0ff */
[----:B------:R-:W-:Y:S01]  /*2080*/  ULDC.64 UR6, c[0x0][0x318] ;  /* 0x0000c60000067ab9 */ /* 0x000fe20000000a00 */
[----:B------:R-:W-:-:S02]  /*2090*/  IADD3.X R44, R17, R45, R29, P3, !PT ;  /* 0x0000002d112c7210 */ /* 0x000fc40001ffe41d */
[----:B------:R-:W-:Y:S02]  /*20a0*/  IADD3 R24, P4, R40, UR6, RZ ;  /* 0x0000000628187c10 */ /* 0x000fe4000ff9e0ff */
[----:B------:R-:W-:Y:S02]  /*20b0*/  @!P1 IADD3.X R46, R9, R25, R45, P2, !PT ;  /* 0x00000019092e9210 */ /* 0x000fe400017fe42d */
[----:B------:R-:W-:Y:S02]  /*20c0*/  IADD3.X R25, R42, UR7, RZ, P4, !PT ;  /* 0x000000072a197c10 */ /* 0x000fe4000a7fe4ff */
[-C--:B------:R-:W-:Y:S02]  /*20d0*/  ISETP.GE.AND P2, PT, R34, R35.reuse, PT ;  /* 0x000000232200720c */ /* 0x080fe40003f46270 */
[-C--:B------:R-:W-:Y:S02]  /*20e0*/  ISETP.GE.AND P3, PT, R14, R35.reuse, PT ;  /* 0x000000230e00720c */ /* 0x080fe40003f66270 */
[----:B------:R-:W-:-:S02]  /*20f0*/  ISETP.GE.AND P4, PT, R15, R35, PT ;  /* 0x000000230f00720c */ /* 0x000fc40003f86270 */
[----:B------:R-:W-:Y:S02]  /*2100*/  LEA R24, P6, R43, R24, 0x1 ;  /* 0x000000182b187211 */ /* 0x000fe400078c08ff */
[----:B------:R-:W-:Y:S02]  /*2110*/  @!P1 LEA R28, P5, R41, UR6, 0x1 ;  /* 0x00000006291c9c11 */ /* 0x000fe4000f8a08ff */
[----:B------:R-:W-:Y:S02]  /*2120*/  LEA.HI.X R25, R43, R25, R44, 0x1, P6 ;  /* 0x000000192b197211 */ /* 0x000fe400030f0c2c */
[----:B------:R-:W-:Y:S02]  /*2130*/  @!P1 LEA.HI.X R29, R41, UR7, R46, 0x1, P5 ;  /* 0x00000007291d9c11 */ /* 0x000fe4000a8f0c2e */
[----:B-1----:R-:W-:Y:S02]  /*2140*/  PRMT R37, RZ, 0x7610, R37 ;  /* 0x00007610ff257816 */ /* 0x002fe40000000025 */
[----:B------:R-:W-:-:S02]  /*2150*/  PRMT R39, RZ, 0x7610, R39 ;  /* 0x00007610ff277816 */ /* 0x000fc40000000027 */
        /* <DEDUP_REMOVED lines=13> */
[C---:B0-----:R-:W-:Y:S01]  /*2230*/  IMAD.U32 R44, R26.reuse, 0x10000, RZ ;  /* 0x000100001a2c7824 */ /* 0x041fe200078e00ff */
[----:B------:R-:W-:Y:S02]  /*2240*/  PRMT R26, R26, 0x7632, R26 ;  /* 0x000076321a1a7816 */ /* 0x000fe4000000001a */
[C---:B------:R-:W-:Y:S01]  /*2250*/  SHF.L.U32 R29, R27.reuse, 0x10, RZ ;  /* 0x000000101b1d7819 */ /* 0x040fe200000006ff */
[----:B------:R-:W-:Y:S01]  /*2260*/  FMUL.FTZ R28, R44, -1.4426950216293334961 ;  /* 0xbfb8aa3b2c1c7820 */ /* 0x000fe20000410000 */
[----:B------:R-:W-:Y:S02]  /*2270*/  PRMT R27, R27, 0x7632, R27 ;  /* 0x000076321b1b7816 */ /* 0x000fe4000000001b */
[----:B------:R-:W-:Y:S01]  /*2280*/  SHF.L.U32 R26, R26, 0x10, RZ ;  /* 0x000000101a1a7819 */ /* 0x000fe200000006ff */
[----:B------:R-:W-:-:S02]  /*2290*/  FMUL.FTZ R37, R29, -1.4426950216293334961 ;  /* 0xbfb8aa3b1d257820 */ /* 0x000fc40000410000 */
[----:B------:R-:W-:Y:S01]  /*22a0*/  IMAD.U32 R41, R27, 0x10000, RZ ;  /* 0x000100001b297824 */ /* 0x000fe200078e00ff */
[----:B------:R-:W0:Y:S01]  /*22b0*/  MUFU.EX2 R28, R28 ;  /* 0x0000001c001c7308 */ /* 0x000e220000000800 */
[----:B------:R-:W-:Y:S02]  /*22c0*/  FMUL.FTZ R24, R26, -1.4426950216293334961 ;  /* 0xbfb8aa3b1a187820 */ /* 0x000fe40000410000 */
[----:B------:R-:W-:-:S05]  /*22d0*/  FMUL.FTZ R27, R41, -1.4426950216293334961 ;  /* 0xbfb8aa3b291b7820 */ /* 0x000fca0000410000 */
        /* <DEDUP_REMOVED lines=14> */
[----:B------:R-:W-:Y:S02]  /*23c0*/  FMUL.FTZ R29, R29, R22 ;  /* 0x000000161d1d7220 */ /* 0x000fe40000410000 */
[----:B------:R-:W2:Y:S01]  /*23d0*/  LDC.64 R22, c[0x0][0x2c0] ;  /* 0x0000b000ff167b82 */ /* 0x000ea20000000a00 */
[----:B0-----:R-:W-:-:S07]  /*23e0*/  FMUL.FTZ R27, R26, R25 ;  /* 0x000000191a1b7220 */ /* 0x001fce0000410000 */
[----:B------:R-:W-:Y:S01]  /*23f0*/  BAR.SYNC.DEFER_BLOCKING 0x0 ;  /* 0x0000000000007b1d */ /* 0x000fe20000010000 */
[----:B------:R-:W-:Y:S01]  /*2400*/  FMUL.FTZ R27, R27, R20 ;  /* 0x000000141b1b7220 */ /* 0x000fe20000410000 */
[----:B-1----:R-:W-:-:S04]  /*2410*/  FMUL.FTZ R24, R41, R48 ;  /* 0x0000003029187220 */ /* 0x002fc80000410000 */
[----:B------:R-:W-:Y:S01]  /*2420*/  F2FP.BF16.F32.PACK_AB R44, R27, R44 ;  /* 0x0000002c1b2c723e */ /* 0x000fe200000010ff */
[----:B------:R-:W-:-:S05]  /*2430*/  FMUL.FTZ R24, R24, R21 ;  /* 0x0000001518187220 */ /* 0x000fca0000410000 */
[----:B------:R-:W-:Y:S01]  /*2440*/  F2FP.BF16.F32.PACK_AB R45, R24, R29 ;  /* 0x0000001d182d723e */ /* 0x000fe200000010ff */
[----:B--2---:R-:W-:-:S04]  /*2450*/  IMAD R20, R22, UR11, RZ ;  /* 0x0000000b16147c24 */ /* 0x004fc8000f8e02ff */
[----:B------:R-:W-:Y:S01]  /*2460*/  STS.64 [R38], R44 ;  /* 0x0000002c26007388 */ /* 0x000fe20000000a00 */
[----:B------:R-:W-:-:S03]  /*2470*/  NOP ;  /* 0x0000000000007918 */ /* 0x000fc60000000000 */
[----:B------:R-:W-:Y:S01]  /*2480*/  LDS.U16 R27, [R36] ;  /* 0x00000000241b7984 */ /* 0x000fe20000000400 */
[----:B------:R-:W-:Y:S02]  /*2490*/  IMAD R23, R23, UR10, R20 ;  /* 0x0000000a17177c24 */ /* 0x000fe4000f8e0214 */
[----:B------:R-:W-:Y:S01]  /*24a0*/  IMAD.WIDE.U32 R20, R22, UR10, RZ ;  /* 0x0000000a16147c25 */ /* 0x000fe2000f8e00ff */
[----:B------:R-:W-:Y:S04]  /*24b0*/  LDS.U16 R24, [R36+0x40] ;  /* 0x0000400024187984 */ /* 0x000fe80000000400 */
[----:B------:R-:W-:Y:S01]  /*24c0*/  LDS.U16 R25, [R36+0x80] ;  /* 0x0000800024197984 */ /* 0x000fe20000000400 */
[----:B------:R-:W-:-:S03]  /*24d0*/  IADD3 R37, R21, R23, RZ ;  /* 0x0000001715257210 */ /* 0x000fc60007ffe0ff */
        /* <DEDUP_REMOVED lines=17> */
.L_x_4947:
[----:B------:R-:W-:Y:S05]  /*25f0*/  BSYNC B0 ;  /* 0x0000000000007941 */ /* 0x000fea0003800000 */
.L_x_4946:
        /* <DEDUP_REMOVED lines=9> */
[----:B0-----:R-:W-:Y:S01]  /*2690*/  IMAD R23, R0, UR5, R21 ;  /* 0x0000000500177c24 */ /* 0x001fe2000f8e0215 */
[----:B------:R-:W-:Y:S01]  /*26a0*/  ULDC.64 UR4, c[0x0][0x320] ;  /* 0x0000c80000047ab9 */ /* 0x000fe20000000a00 */
[----:B------:R-:W-:Y:S02]  /*26b0*/  IADD3 R21, P3, R16, R18, RZ ;  /* 0x0000001210157210 */ /* 0x000fe40007f7e0ff */
        /* <DEDUP_REMOVED lines=16> */
.L_x_4949:
        /* <DEDUP_REMOVED lines=12> */
.L_x_5305:


//--------------------- .text._Z25selective_scan_fwd_kernelI32Selective_Scan_fwd_kernel_traitsILi32ELi4ELi1ELb0ELb0ELb1ELb0EN3c108BFloat16EfEEv13SSMParamsBase --------------------------
	.section	.text._Z25selective_scan_fwd_kernelI32Selective_Scan_fwd_kernel_traitsILi32ELi4ELi1ELb0ELb0ELb1ELb0EN3c108BFloat16EfEEv13SSMParamsBase,"ax",@progbits
	.align	128
        .global         _Z25selective_scan_fwd_kernelI32Selective_Scan_fwd_kernel_traitsILi32ELi4ELi1ELb0ELb0ELb1ELb0EN3c108BFloat16EfEEv13SSMParamsBase
        .type           _Z25selective_scan_fwd_kernelI32Selective_Scan_fwd_kernel_traitsILi32ELi4ELi1ELb0ELb0ELb1ELb0EN3c108BFloat16EfEEv13SSMParamsBase,@function
        .size           _Z25selective_scan_fwd_kernelI32Selective_Scan_fwd_kernel_traitsILi32ELi4ELi1ELb0ELb0ELb1ELb0EN3c108BFloat16EfEEv13SSMParamsBase,(.L_x_5306 - _Z25selective_scan_fwd_kernelI32Selective_Scan_fwd_kernel_traitsILi32ELi4ELi1ELb0ELb0ELb1ELb0EN3c108BFloat16EfEEv13SSMParamsBase)
        .other          _Z25selective_scan_fwd_kernelI32Selective_Scan_fwd_kernel_traitsILi32ELi4ELi1ELb0ELb0ELb1ELb0EN3c108BFloat16EfEEv13SSMParamsBase,@"STO_CUDA_ENTRY STV_DEFAULT"
_Z25selective_scan_fwd_kernelI32Selective_Scan_fwd_kernel_traitsILi32ELi4ELi1ELb0ELb0ELb1ELb0EN3c108BFloat16EfEEv13SSMParamsBase:
.text._Z25selective_scan_fwd_kernelI32Selective_Scan_fwd_kernel_traitsILi32ELi4ELi1ELb0ELb0ELb1ELb0EN3c108BFloat16EfEEv13SSMParamsBase:
        /* <DEDUP_REMOVED lines=27> */
[----:B---3--:R-:W-:Y:S01]  /*01b0*/  MOV R10, RZ ;  /* 0x000000ff000a7202 */ /* 0x008fe20000000f00 */
[----:B--2---:R-:W-:-:S04]  /*01c0*/  IMAD.MOV R15, RZ, RZ, -R11 ;  /* 0x000000ffff0f7224 */ /* 0x004fc800078e0a0b */
[----:B----4-:R-:W-:Y:S01]  /*01d0*/  IMAD R7, R15, R12, RZ ;  /* 0x0000000c0f077224 */ /* 0x010fe200078e02ff */
[----:B------:R-:W-:Y:S01]  /*01e0*/  IABS R6, R0 ;  /* 0x0000000000067213 */ /* 0x000fe20000000000 */
[----:B------:R-:W2:Y:S02]  /*01f0*/  LDC.64 R14, c[0x0][0x278] ;  /* 0x00009e00ff0e7b82 */ /* 0x000ea40000000a00 */
        /* <DEDUP_REMOVED lines=10> */
[----:B------:R-:W-:Y:S01]  /*02a0*/  USHF.R.S32.HI UR12, URZ, 0x1f, UR7 ;  /* 0x0000001f3f0c7899 */ /* 0x000fe20008011407 */
[----:B------:R-:W-:Y:S02]  /*02b0*/  ISETP.NE.AND P1, PT, R13, RZ, PT ;  /* 0x000000ff0d00720c */ /* 0x000fe40003f25270 */
[----:B------:R-:W-:-:S07]  /*02c0*/  ISETP.GE.AND P2, PT, R5, RZ, PT ;  /* 0x000000ff0500720c */ /* 0x000fce0003f46270 */
[----:B------:R-:W-:Y:S01]  /*02d0*/  @P0 IADD3 R11, R11, 0x1, RZ ;  /* 0x000000010b0b0810 */ /* 0x000fe20007ffe0ff */
[----:B-12---:R-:W-:Y:S06]  /*02e0*/  @!P3 EXIT ;  /* 0x000000000000b94d */ /* 0x006fec0003800000 */
[----:B------:R-:W0:Y:S01]  /*02f0*/  S2R R62, SR_TID.X ;  /* 0x00000000003e7919 */ /* 0x000e220000002100 */
[----:B------:R-:W-:Y:S01]  /*0300*/  ULDC.64 UR8, c[0x0][0x260] ;  /* 0x0000980000087ab9 */ /* 0x000fe20000000a00 */
[----:B------:R-:W-:Y:S01]  /*0310*/  @!P2 IMAD.MOV R11, RZ, RZ, -R11 ;  /* 0x000000ffff0ba224 */ /* 0x000fe200078e0a0b */
[----:B------:R-:W-:Y:S01]  /*0320*/  UIMAD UR6, UR12, UR8, URZ ;  /* 0x000000080c0672a4 */ /* 0x000fe2000f8e023f */
[----:B------:R-:W-:Y:S01]  /*0330*/  @!P1 LOP3.LUT R11, RZ, R13, RZ, 0x33, !PT ;  /* 0x0000000dff0b9212 */ /* 0x000fe200078e33ff */
[----:B------:R-:W-:Y:S01]  /*0340*/  UIMAD.WIDE.U32 UR4, UR7, UR8, URZ ;  /* 0x00000008070472a5 */ /* 0x000fe2000f8e003f */
[----:B------:R-:W1:Y:S01]  /*0350*/  LDC.64 R24, c[0x0][0x280] ;  /* 0x0000a000ff187b82 */ /* 0x000e620000000a00 */
[----:B------:R-:W-:Y:S01]  /*0360*/  UIMAD UR6, UR7, UR9, UR6 ;  /* 0x00000009070672a4 */ /* 0x000fe2000f8e0206 */
[----:B------:R-:W-:Y:S01]  /*0370*/  SHF.R.S32.HI R5, RZ, 0x1f, R11 ;  /* 0x0000001fff057819 */ /* 0x000fe2000001140b */
[----:B------:R-:W-:Y:S01]  /*0380*/  ULDC.64 UR14, c[0x0][0x288] ;  /* 0x0000a200000e7ab9 */ /* 0x000fe20000000a00 */
[----:B------:R-:W-:Y:S01]  /*0390*/  ULDC.64 UR8, c[0x0][0x2f0] ;  /* 0x0000bc0000087ab9 */ /* 0x000fe20000000a00 */
[----:B------:R-:W-:Y:S01]  /*03a0*/  UIADD3 UR5, UR5, UR6, URZ ;  /* 0x0000000605057290 */ /* 0x000fe2000fffe03f */
[----:B------:R-:W-:-:S02]  /*03b0*/  IMAD R7, R2, UR14, RZ ;  /* 0x0000000e02077c24 */ /* 0x000fc4000f8e02ff */
[-C--:B------:R-:W-:Y:S01]  /*03c0*/  IMAD R10, R5, R14.reuse, RZ ;  /* 0x0000000e050a7224 */ /* 0x080fe200078e02ff */
[----:B------:R-:W2:Y:S01]  /*03d0*/  LDC.64 R26, c[0x0][0x290] ;  /* 0x0000a400ff1a7b82 */ /* 0x000ea20000000a00 */
[----:B------:R-:W-:Y:S02]  /*03e0*/  IMAD R13, R0, UR15, R7 ;  /* 0x0000000f000d7c24 */ /* 0x000fe4000f8e0207 */
[----:B------:R-:W-:Y:S01]  /*03f0*/  IMAD.WIDE.U32 R8, R11, R14, UR4 ;  /* 0x000000040b087e25 */ /* 0x000fe2000f8e000e */
[----:B------:R-:W-:-:S03]  /*0400*/  ULDC.64 UR4, c[0x0][0x298] ;  /* 0x0000a60000047ab9 */ /* 0x000fc60000000a00 */
[----:B------:R-:W-:Y:S01]  /*0410*/  IMAD R5, R11, R15, R10 ;  /* 0x0000000f0b057224 */ /* 0x000fe200078e020a */
[----:B------:R-:W-:Y:S01]  /*0420*/  LEA R17, P0, R8, R18, 0x1 ;  /* 0x0000001208117211 */ /* 0x000fe200078008ff */
[----:B------:R-:W-:Y:S01]  /*0430*/  IMAD.WIDE.U32 R6, R0, UR14, RZ ;  /* 0x0000000e00067c25 */ /* 0x000fe2000f8e00ff */
[----:B------:R-:W3:Y:S01]  /*0440*/  LDC R21, c[0x0][0x214] ;  /* 0x00008500ff157b82 */ /* 0x000ee20000000800 */
[----:B------:R-:W-:Y:S02]  /*0450*/  ULDC.64 UR14, c[0x0][0x2f8] ;  /* 0x0000be00000e7ab9 */ /* 0x000fe40000000a00 */
[----:B------:R-:W-:Y:S01]  /*0460*/  IMAD.IADD R18, R9, 0x1, R5 ;  /* 0x0000000109127824 */ /* 0x000fe200078e0205 */
[----:B------:R-:W-:Y:S01]  /*0470*/  IADD3 R11, R7, R13, RZ ;  /* 0x0000000d070b7210 */ /* 0x000fe20007ffe0ff */
[----:B------:R-:W-:Y:S01]  /*0480*/  IMAD R5, R2, UR4, RZ ;  /* 0x0000000402057c24 */ /* 0x000fe2000f8e02ff */
[----:B------:R-:W-:Y:S01]  /*0490*/  MOV R10, R6 ;  /* 0x00000006000a7202 */ /* 0x000fe20000000f00 */
[----:B0-----:R-:W-:Y:S01]  /*04a0*/  IMAD.SHL.U32 R14, R62, 0x4, RZ ;  /* 0x000000043e0e7824 */ /* 0x001fe200078e00ff */
[----:B------:R-:W-:Y:S01]  /*04b0*/  LEA.HI.X R18, R8, R19, R18, 0x1, P0 ;  /* 0x0000001308127211 */ /* 0x000fe200000f0c12 */
[----:B------:R-:W-:Y:S01]  /*04c0*/  IMAD R13, R0, UR5, R5 ;  /* 0x00000005000d7c24 */ /* 0x000fe2000f8e0205 */
[----:B------:R-:W-:Y:S01]  /*04d0*/  LOP3.LUT R5, R62, 0x1f, RZ, 0xc0, !PT ;  /* 0x0000001f3e057812 */ /* 0x000fe200078ec0ff */
[----:B------:R-:W-:Y:S01]  /*04e0*/  IMAD.WIDE.U32 R6, R0, UR4, RZ ;  /* 0x0000000400067c25 */ /* 0x000fe2000f8e00ff */
[----:B------:R-:W-:-:S02]  /*04f0*/  ULDC.64 UR4, c[0x0][0x230] ;  /* 0x00008c0000047ab9 */ /* 0x000fc40000000a00 */
[----:B------:R-:W-:Y:S01]  /*0500*/  LOP3.LUT R36, R5, 0xffffff80, R14, 0xf8, !PT ;  /* 0xffffff8005247812 */ /* 0x000fe200078ef80e */
[C---:B-1----:R-:W-:Y:S01]  /*0510*/  IMAD.WIDE.U32 R8, R24.reuse, UR7, R10 ;  /* 0x0000000718087c25 */ /* 0x042fe2000f8e000a */
[----:B------:R-:W-:Y:S02]  /*0520*/  IADD3 R7, R7, R13, RZ ;  /* 0x0000000d07077210 */ /* 0x000fe40007ffe0ff */
[----:B------:R-:W-:Y:S01]  /*0530*/  SHF.R.S32.HI R37, RZ, 0x1f, R36 ;  /* 0x0000001fff257819 */ /* 0x000fe20000011424 */
[----:B------:R-:W-:Y:S01]  /*0540*/  IMAD R12, R24, UR12, RZ ;  /* 0x0000000c180c7c24 */ /* 0x000fe2000f8e02ff */
[----:B------:R-:W-:Y:S01]  /*0550*/  IADD3 R31, P0, R36, R8, RZ ;  /* 0x00000008241f7210 */ /* 0x000fe20007f1e0ff */
[----:B--2---:R-:W-:Y:S01]  /*0560*/  IMAD R16, R26, UR12, RZ ;  /* 0x0000000c1a107c24 */ /* 0x004fe2000f8e02ff */
[----:B------:R-:W-:Y:S01]  /*0570*/  IADD3 R13, R14, 0x3, RZ ;  /* 0x000000030e0d7810 */ /* 0x000fe20007ffe0ff */
[----:B------:R-:W-:Y:S01]  /*0580*/  IMAD R11, R25, UR7, R12 ;  /* 0x00000007190b7c24 */ /* 0x000fe2000f8e020c */
[----:B------:R-:W-:Y:S01]  /*0590*/  LOP3.LUT R15, R36, 0x40, RZ, 0xfc, !PT ;  /* 0x00000040240f7812 */ /* 0x000fe200078efcff */
[----:B---3--:R-:W-:-:S02]  /*05a0*/  IMAD R10, R21, UR7, R0 ;  /* 0x00000007150a7c24 */ /* 0x008fc4000f8e0200 */
[----:B------:R-:W-:Y:S01]  /*05b0*/  IMAD.WIDE.U32 R34, R0, UR4, RZ ;  /* 0x0000000400227c25 */ /* 0x000fe2000f8e00ff */
[----:B------:R-:W-:Y:S02]  /*05c0*/  IADD3.X R12, R37, R9, R11, P0, !PT ;  /* 0x00000009250c7210 */ /* 0x000fe400007fe40b */
[C---:B------:R-:W-:Y:S01]  /*05d0*/  LEA R30, P0, R31.reuse, UR8, 0x1 ;  /* 0x000000081f1e7c11 */ /* 0x040fe2000f8008ff */
[----:B------:R-:W-:Y:S02]  /*05e0*/  IMAD.WIDE.U32 R8, R26, UR7, R6 ;  /* 0x000000071a087c25 */ /* 0x000fe4000f8e0006 */
[----:B------:R-:W0:Y:S01]  /*05f0*/  S2R R6, SR_LANEID ;  /* 0x0000000000067919 */ /* 0x000e220000000000 */
[----:B------:R-:W-:Y:S01]  /*0600*/  LEA.HI.X R31, R31, UR9, R12, 0x1, P0 ;  /* 0x000000091f1f7c11 */ /* 0x000fe200080f0c0c */
[----:B------:R-:W-:Y:S01]  /*0610*/  IMAD R11, R27, UR7, R16 ;  /* 0x000000071b0b7c24 */ /* 0x000fe2000f8e0210 */
[----:B------:R-:W-:Y:S01]  /*0620*/  IADD3 R29, P1, R36, R8, RZ ;  /* 0x00000008241d7210 */ /* 0x000fe20007f3e0ff */
[----:B------:R-:W-:Y:S01]  /*0630*/  ULDC.64 UR8, c[0x0][0x248] ;  /* 0x0000920000087ab9 */ /* 0x000fe20000000a00 */
[C---:B------:R-:W-:Y:S01]  /*0640*/  IMAD R7, R2.reuse, UR4, RZ ;  /* 0x0000000402077c24 */ /* 0x040fe2000f8e02ff */
[----:B------:R-:W-:Y:S01]  /*0650*/  ULDC UR4, c[0x0][0x21c] ;  /* 0x0000870000047ab9 */ /* 0x000fe20000000800 */
[----:B------:R-:W-:Y:S01]  /*0660*/  IADD3.X R8, R37, R9, R11, P1, !PT ;  /* 0x0000000925087210 */ /* 0x000fe20000ffe40b */
[----:B------:R-:W-:Y:S01]  /*0670*/  IMAD R11, R2, UR8, RZ ;  /* 0x00000008020b7c24 */ /* 0x000fe2000f8e02ff */
[C---:B------:R-:W-:Y:S01]  /*0680*/  LEA R28, P0, R29.reuse, UR14, 0x1 ;  /* 0x0000000e1d1c7c11 */ /* 0x040fe2000f8008ff */
[----:B------:R-:W-:Y:S01]  /*0690*/  IMAD R10, R10, R23, RZ ;  /* 0x000000170a0a7224 */ /* 0x000fe200078e02ff */
[----:B------:R-:W-:Y:S01]  /*06a0*/  LOP3.LUT R16, R36, 0x60, RZ, 0xfc, !PT ;  /* 0x0000006024107812 */ /* 0x000fe200078efcff */
[C---:B------:R-:W-:Y:S01]  /*06b0*/  IMAD R9, R0.reuse, UR5, R7 ;  /* 0x0000000500097c24 */ /* 0x040fe2000f8e0207 */
[----:B------:R-:W-:Y:S01]  /*06c0*/  LEA.HI.X R29, R29, UR15, R8, 0x1, P0 ;  /* 0x0000000f1d1d7c11 */ /* 0x000fe200080f0c08 */
[----:B------:R-:W-:-:S02]  /*06d0*/  IMAD R11, R0, UR9, R11 ;  /* 0x00000009000b7c24 */ /* 0x000fc4000f8e020b */
[----:B------:R-:W-:Y:S01]  /*06e0*/  IMAD.WIDE.U32 R32, R0, UR8, RZ ;  /* 0x0000000800207c25 */ /* 0x000fe2000f8e00ff */
[----:B------:R-:W-:-:S03]  /*06f0*/  IADD3 R9, R35, R9, RZ ;  /* 0x0000000923097210 */ /* 0x000fc60007ffe0ff */
[----:B------:R-:W-:Y:S01]  /*0700*/  IMAD R7, R10, UR4, RZ ;  /* 0x000000040a077c24 */ /* 0x000fe2000f8e02ff */
[C---:B------:R-:W-:Y:S01]  /*0710*/  IADD3 R10, R14.reuse, 0x1, RZ ;  /* 0x000000010e0a7810 */ /* 0x040fe20007ffe0ff */
[----:B------:R-:W-:Y:S01]  /*0720*/  VIADD R12, R14, 0x2 ;  /* 0x000000020e0c7836 */ /* 0x000fe20000000000 */
[----:B------:R-:W-:Y:S01]  /*0730*/  LOP3.LUT R14, R36, 0x20, RZ, 0xfc, !PT ;  /* 0x00000020240e7812 */ /* 0x000fe200078efcff */
[----:B------:R-:W-:Y:S02]  /*0740*/  IMAD.MOV.U32 R8, RZ, RZ, RZ ;  /* 0x000000ffff087224 */ /* 0x000fe400078e00ff */
[----:B------:R-:W-:-:S07]  /*0750*/  IMAD.IADD R11, R33, 0x1, R11 ;  /* 0x00000001210b7824 */ /* 0x000fce00078e020b */
.L_x_4964:
[----:B-1----:R-:W1:Y:S01]  /*0760*/  LDC R63, c[0x0][0x218] ;  /* 0x00008600ff3f7b82 */ /* 0x002e620000000800 */
[----:B------:R-:W-:Y:S02]  /*0770*/  PRMT R19, RZ, 0x7610, R19 ;  /* 0x00007610ff137816 */ /* 0x000fe40000000013 */
[----:B------:R-:W-:Y:S02]  /*0780*/  PRMT R21, RZ, 0x7610, R21 ;  /* 0x00007610ff157816 */ /* 0x000fe40000000015 */
[----:B------:R-:W-:Y:S02]  /*0790*/  PRMT R23, RZ, 0x7610, R23 ;  /* 0x00007610ff177816 */ /* 0x000fe40000000017 */
[----:B------:R-:W-:Y:S01]  /*07a0*/  PRMT R25, RZ, 0x7610, R25 ;  /* 0x00007610ff197816 */ /* 0x000fe20000000019 */
[----:B-1----:R-:W-:-:S05]  /*07b0*/  IMAD R63, R8, -0x80, R63 ;  /* 0xffffff80083f7824 */ /* 0x002fca00078e023f */
        /* <DEDUP_REMOVED lines=11> */
[----:B------:R-:W1:Y:S01]  /*0870*/  S2R R20, SR_CgaCtaId ;  /* 0x0000000000147919 */ /* 0x000e620000008800 */
[-C--:B------:R-:W-:Y:S02]  /*0880*/  ISETP.GE.AND P1, PT, R14, R63.reuse, PT ;  /* 0x0000003f0e00720c */ /* 0x080fe40003f26270 */
[-C--:B------:R-:W-:Y:S02]  /*0890*/  ISETP.GE.AND P2, PT, R15, R63.reuse, PT ;  /* 0x0000003f0f00720c */ /* 0x080fe40003f46270 */
[----:B------:R-:W-:Y:S02]  /*08a0*/  ISETP.GE.AND P3, PT, R16, R63, PT ;  /* 0x0000003f1000720c */ /* 0x000fe40003f66270 */
[----:B------:R-:W-:Y:S02]  /*08b0*/  PRMT R39, RZ, 0x7610, R39 ;  /* 0x00007610ff277816 */ /* 0x000fe40000000027 */
[----:B------:R-:W-:-:S02]  /*08c0*/  PRMT R41, RZ, 0x7610, R41 ;  /* 0x00007610ff297816 */ /* 0x000fc40000000029 */
[----:B------:R-:W-:Y:S02]  /*08d0*/  PRMT R43, RZ, 0x7610, R43 ;  /* 0x00007610ff2b7816 */ /* 0x000fe4000000002b */
[----:B------:R-:W-:Y:S02]  /*08e0*/  PRMT R45, RZ, 0x7610, R45 ;  /* 0x00007610ff2d7816 */ /* 0x000fe4000000002d */
[----:B-1----:R-:W-:-:S04]  /*08f0*/  LEA R61, R20, R61, 0x18 ;  /* 0x0000003d143d7211 */ /* 0x002fc800078ec0ff */
[C---:B0-----:R-:W-:Y:S01]  /*0900*/  LEA R60, R6.reuse, R61, 0x3 ;  /* 0x0000003d063c7211 */ /* 0x041fe200078e18ff */
[----:B------:R-:W-:-:S05]  /*0910*/  IMAD R58, R6, 0x2, R61 ;  /* 0x00000002063a7824 */ /* 0x000fca00078e023d */
        /* <DEDUP_REMOVED lines=19> */
[----:B0-----:R-:W-:Y:S01]  /*0a50*/  PRMT R20, R25, 0x7632, R20 ;  /* 0x0000763219147816 */ /* 0x001fe20000000014 */
[C---:B------:R-:W-:Y:S01]  /*0a60*/  IMAD.U32 R21, R24.reuse, 0x10000, RZ ;  /* 0x0001000018157824 */ /* 0x040fe200078e00ff */
[----:B------:R-:W-:Y:S02]  /*0a70*/  PRMT R19, R24, 0x7632, R19 ;  /* 0x0000763218137816 */ /* 0x000fe40000000013 */
[----:B------:R-:W-:Y:S01]  /*0a80*/  SHF.L.U32 R39, R20, 0x10, RZ ;  /* 0x0000001014277819 */ /* 0x000fe200000006ff */
[--C-:B-----5:R-:W-:Y:S01]  /*0a90*/  FADD.FTZ R20, R21, R4.reuse ;  /* 0x0000000415147221 */ /* 0x120fe20000010000 */
[----:B------:R-:W-:Y:S01]  /*0aa0*/  SHF.L.U32 R25, R25, 0x10, RZ ;  /* 0x0000001019197819 */ /* 0x000fe200000006ff */
[----:B------:R-:W-:Y:S02]  /*0ab0*/  IMAD.U32 R23, R19, 0x10000, RZ ;  /* 0x0001000013177824 */ /* 0x000fe400078e00ff */
[----:B------:R-:W0:Y:S01]  /*0ac0*/  LDC R19, c[0x0][0x21c] ;  /* 0x00008700ff137b82 */ /* 0x000e220000000800 */
[----:B------:R-:W-:Y:S01]  /*0ad0*/  FSETP.GTU.FTZ.AND P1, PT, R20, 20, PT ;  /* 0x41a000001400780b */ /* 0x000fe20003f3c000 */
[--C-:B------:R-:W-:Y:S01]  /*0ae0*/  FADD.FTZ R22, R25, R4.reuse ;  /* 0x0000000419167221 */ /* 0x100fe20000010000 */
[--C-:B------:R-:W-:Y:S01]  /*0af0*/  FADD.FTZ R23, R23, R4.reuse ;  /* 0x0000000417177221 */ /* 0x100fe20000010000 */
[----:B------:R-:W-:Y:S01]  /*0b00*/  FADD.FTZ R24, R39, R4 ;  /* 0x0000000427187221 */ /* 0x000fe20000010000 */
[----:B------:R-:W-:-:S02]  /*0b10*/  ISETP.EQ.OR P1, PT, RZ, UR4, P1 ;  /* 0x00000004ff007c0c */ /* 0x000fc40008f22670 */
        /* <DEDUP_REMOVED lines=38> */
.L_x_4951:
[----:B------:R-:W-:Y:S05]  /*0d80*/  BSYNC B0 ;  /* 0x0000000000007941 */ /* 0x000fea0003800000 */
.L_x_4950:
[----:B------:R-:W-:Y:S04]  /*0d90*/  BSSY B0, `(.L_x_4952) ;  /* 0x0000021000007945 */ /* 0x000fe80003800000 */
[----:B------:R-:W-:Y:S05]  /*0da0*/  @P3 BRA `(.L_x_4953) ;  /* 0x00000000007c3947 */ /* 0x000fea0003800000 */
[----:B------:R-:W-:Y:S01]  /*0db0*/  FMUL.FTZ R23, R23, 1.4426950216293334961 ;  /* 0x3fb8aa3b17177820 */ /* 0x000fe20000410000 */
[----:B------:R-:W-:Y:S02]  /*0dc0*/  IMAD.MOV.U32 R39, RZ, RZ, 0x3e800000 ;  /* 0x3e800000ff277424 */ /* 0x000fe400078e00ff */
[----:B------:R-:W-:Y:S01]  /*0dd0*/  IMAD.MOV.U32 R42, RZ, RZ, 0x3d39bf78 ;  /* 0x3d39bf78ff2a7424 */ /* 0x000fe200078e00ff */
        /* <DEDUP_REMOVED lines=28> */
.L_x_4953:
[----:B------:R-:W-:Y:S05]  /*0fa0*/  BSYNC B0 ;  /* 0x0000000000007941 */ /* 0x000fea0003800000 */
.L_x_4952:
        /* <DEDUP_REMOVED lines=33> */
.L_x_4955:
[----:B------:R-:W-:Y:S05]  /*11c0*/  BSYNC B0 ;  /* 0x0000000000007941 */ /* 0x000fea0003800000 */
.L_x_4954:
        /* <DEDUP_REMOVED lines=33> */
.L_x_4957:
[----:B------:R-:W-:Y:S05]  /*13e0*/  BSYNC B0 ;  /* 0x0000000000007941 */ /* 0x000fea0003800000 */
.L_x_4956:
[----:B------:R-:W-:Y:S01]  /*13f0*/  BAR.SYNC.DEFER_BLOCKING 0x0 ;  /* 0x0000000000007b1d */ /* 0x000fe20000010000 */
[----:B0-----:R-:W-:Y:S01]  /*1400*/  ISETP.GE.AND P0, PT, R19, 0x1, PT ;  /* 0x000000011300780c */ /* 0x001fe20003f06270 */
[C---:B------:R-:W-:Y:S01]  /*1410*/  IMAD.U32 R25, R26.reuse, 0x10000, RZ ;  /* 0x000100001a197824 */ /* 0x040fe200078e00ff */
[----:B------:R-:W-:Y:S02]  /*1420*/  PRMT R52, R26, 0x7632, R52 ;  /* 0x000076321a347816 */ /* 0x000fe40000000034 */
[----:B------:R-:W-:Y:S01]  /*1430*/  PRMT R19, R27, 0x7632, R19 ;  /* 0x000076321b137816 */ /* 0x000fe20000000013 */
[----:B------:R-:W-:Y:S01]  /*1440*/  FMUL.FTZ R53, R25, R3 ;  /* 0x0000000319357220 */ /* 0x000fe20000410000 */
[----:B------:R-:W-:Y:S01]  /*1450*/  SHF.L.U32 R26, R27, 0x10, RZ ;  /* 0x000000101b1a7819 */ /* 0x000fe200000006ff */
[----:B------:R-:W-:Y:S01]  /*1460*/  IMAD.U32 R52, R52, 0x10000, RZ ;  /* 0x0001000034347824 */ /* 0x000fe200078e00ff */
[----:B------:R-:W-:-:S03]  /*1470*/  SHF.L.U32 R27, R19, 0x10, RZ ;  /* 0x00000010131b7819 */ /* 0x000fc600000006ff */
[-C--:B------:R-:W-:Y:S01]  /*1480*/  FMUL.FTZ R54, R26, R3.reuse ;  /* 0x000000031a367220 */ /* 0x080fe20000410000 */
[-C--:B------:R-:W-:Y:S01]  /*1490*/  FMUL.FTZ R56, R52, R3.reuse ;  /* 0x0000000334387220 */ /* 0x080fe20000410000 */
[----:B------:R-:W-:Y:S01]  /*14a0*/  FMUL.FTZ R55, R27, R3 ;  /* 0x000000031b377220 */ /* 0x000fe20000410000 */
[----:B------:R-:W-:Y:S06]  /*14b0*/  @!P0 BRA `(.L_x_4958) ;  /* 0x0000000800b48947 */ /* 0x000fec0003800000 */
[----:B------:R-:W0:Y:S01]  /*14c0*/  LDC R57, c[0x0][0x21c] ;  /* 0x00008700ff397b82 */ /* 0x000e220000000800 */
[----:B------:R-:W-:Y:S01]  /*14d0*/  ISETP.NE.AND P0, PT, R5, RZ, PT ;  /* 0x000000ff0500720c */ /* 0x000fe20003f05270 */
[----:B------:R-:W-:Y:S01]  /*14e0*/  HFMA2.MMA R19, -RZ, RZ, 0, 0 ;  /* 0x00000000ff137435 */ /* 0x000fe200000001ff */
[----:B------:R-:W-:Y:S01]  /*14f0*/  ISETP.GE.AND P1, PT, R36, R63, PT ;  /* 0x0000003f2400720c */ /* 0x000fe20003f26270 */
[----:B------:R-:W-:Y:S01]  /*1500*/  IMAD.MOV.U32 R21, RZ, RZ, R63 ;  /* 0x000000ffff157224 */ /* 0x000fe200078e003f */
[----:B------:R-:W-:Y:S01]  /*1510*/  ISETP.EQ.OR P0, PT, R8, RZ, P0 ;  /* 0x000000ff0800720c */ /* 0x000fe20000702670 */
[----:B------:R-:W-:Y:S01]  /*1520*/  ULDC UR6, c[0x0][0x21c] ;  /* 0x0000870000067ab9 */ /* 0x000fe20000000800 */
[----:B------:R-:W-:Y:S01]  /*1530*/  ULDC.64 UR4, c[0x0][0x238] ;  /* 0x00008e0000047ab9 */ /* 0x000fe20000000a00 */
[----:B------:R-:W1:Y:S01]  /*1540*/  LDC R59, c[0x0][0x218] ;  /* 0x00008600ff3b7b82 */ /* 0x000e620000000800 */
[----:B------:R-:W-:Y:S01]  /*1550*/  ULDC.64 UR8, c[0x0][0x270] ;  /* 0x00009c0000087ab9 */ /* 0x000fe20000000a00 */
[----:B------:R-:W-:-:S06]  /*1560*/  ULDC.64 UR14, c[0x0][0x250] ;  /* 0x00009400000e7ab9 */ /* 0x000fcc0000000a00 */
[----:B------:R-:W2:Y:S08]  /*1570*/  LDC.64 R38, c[0x0][0x2d0] ;  /* 0x0000b400ff267b82 */ /* 0x000eb00000000a00 */
[----:B------:R-:W3:Y:S08]  /*1580*/  LDC.64 R40, c[0x0][0x2d8] ;  /* 0x0000b600ff287b82 */ /* 0x000ef00000000a00 */
[----:B------:R-:W4:Y:S02]  /*1590*/  LDC.64 R42, c[0x0][0x310] ;  /* 0x0000c400ff2a7b82 */ /* 0x000f240000000a00 */
.L_x_4961:
[----:B------:R-:W-:Y:S01]  /*15a0*/  SHF.R.S32.HI R50, RZ, 0x1f, R19 ;  /* 0x0000001fff327819 */ /* 0x000fe20000011413 */
[----:B------:R-:W-:Y:S01]  /*15b0*/  IMAD.WIDE.U32 R44, R19, UR8, R36 ;  /* 0x00000008132c7c25 */ /* 0x000fe2000f8e0024 */
[-C--:B------:R-:W-:Y:S02]  /*15c0*/  ISETP.GE.AND P2, PT, R14, R21.reuse, PT ;  /* 0x000000150e00720c */ /* 0x080fe40003f46270 */
[----:B------:R-:W-:Y:S01]  /*15d0*/  PRMT R63, RZ, 0x7610, R63 ;  /* 0x00007610ff3f7816 */ /* 0x000fe2000000003f */
[----:B------:R-:W-:Y:S01]  /*15e0*/  IMAD R46, R50, UR8, RZ ;  /* 0x00000008322e7c24 */ /* 0x000fe2000f8e02ff */
[-C--:B------:R-:W-:Y:S02]  /*15f0*/  ISETP.GE.AND P3, PT, R15, R21.reuse, PT ;  /* 0x000000150f00720c */ /* 0x080fe40003f66270 */
[----:B------:R-:W-:Y:S01]  /*1600*/  ISETP.GE.AND P4, PT, R16, R21, PT ;  /* 0x000000151000720c */ /* 0x000fe20003f86270 */
[----:B------:R-:W-:Y:S01]  /*1610*/  IMAD R47, R19, UR9, R46 ;  /* 0x00000009132f7c24 */ /* 0x000fe2000f8e022e */
[----:B------:R-:W-:-:S02]  /*1620*/  LEA R46, P5, R44, R17, 0x1 ;  /* 0x000000112c2e7211 */ /* 0x000fc400078a08ff */
[----:B------:R-:W-:Y:S01]  /*1630*/  PRMT R51, RZ, 0x7610, R51 ;  /* 0x00007610ff337816 */ /* 0x000fe20000000033 */
[----:B------:R-:W-:Y:S01]  /*1640*/  IMAD.IADD R45, R45, 0x1, R47 ;  /* 0x000000012d2d7824 */ /* 0x000fe200078e022f */
[----:B------:R-:W-:Y:S01]  /*1650*/  PRMT R67, RZ, 0x7610, R67 ;  /* 0x00007610ff437816 */ /* 0x000fe20000000043 */
[----:B------:R-:W-:Y:S01]  /*1660*/  IMAD R48, R50, UR4, RZ ;  /* 0x0000000432307c24 */ /* 0x000fe2000f8e02ff */
[----:B------:R-:W-:Y:S02]  /*1670*/  PRMT R65, RZ, 0x7610, R65 ;  /* 0x00007610ff417816 */ /* 0x000fe40000000041 */
[----:B------:R-:W-:Y:S01]  /*1680*/  LEA.HI.X R47, R44, R18, R45, 0x1, P5 ;  /* 0x000000122c2f7211 */ /* 0x000fe200028f0c2d */
[----:B------:R-:W-:Y:S01]  /*1690*/  IMAD.MOV.U32 R45, RZ, RZ, R9 ;  /* 0x000000ffff2d7224 */ /* 0x000fe200078e0009 */
[----:B------:R-:W-:Y:S01]  /*16a0*/  MOV R44, R34 ;  /* 0x00000022002c7202 */ /* 0x000fe20000000f00 */
[C---:B------:R-:W-:Y:S02]  /*16b0*/  IMAD R49, R19.reuse, UR5, R48 ;  /* 0x0000000513317c24 */ /* 0x040fe4000f8e0230 */
[----:B------:R-:W4:Y:S02]  /*16c0*/  @!P2 LDG.E.U16 R63, desc[UR10][R46.64+0x40] ;  /* 0x0000400a2e3fa981 */ /* 0x000f24000c1e1500 */
[----:B------:R-:W-:-:S02]  /*16d0*/  IMAD.WIDE.U32 R44, R19, UR4, R44 ;  /* 0x00000004132c7c25 */ /* 0x000fc4000f8e002c */
[----:B------:R-:W4:Y:S01]  /*16e0*/  @!P3 LDG.E.U16 R51, desc[UR10][R46.64+0x80] ;  /* 0x0000800a2e33b981 */ /* 0x000f22000c1e1500 */
[----:B--2---:R-:W-:-:S03]  /*16f0*/  LEA R48, P2, R44, R38, 0x2 ;  /* 0x000000262c307211 */ /* 0x004fc600078410ff */
[----:B------:R-:W2:Y:S01]  /*1700*/  @!P1 LDG.E.U16 R67, desc[UR10][R46.64] ;  /* 0x0000000a2e439981 */ /* 0x000ea2000c1e1500 */
[----:B------:R-:W-:-:S03]  /*1710*/  IADD3 R45, R45, R49, RZ ;  /* 0x000000312d2d7210 */ /* 0x000fc60007ffe0ff */
[----:B------:R0:W2:Y:S01]  /*1720*/  @!P4 LDG.E.U16 R65, desc[UR10][R46.64+0xc0] ;  /* 0x0000c00a2e41c981 */ /* 0x0000a2000c1e1500 */
[----:B------:R-:W-:-:S05]  /*1730*/  LEA.HI.X R49, R44, R39, R45, 0x2, P2 ;  /* 0x000000272c317211 */ /* 0x000fca00010f142d */
[----:B------:R-:W2:Y:S01]  /*1740*/  LDG.E R48, desc[UR10][R48.64] ;  /* 0x0000000a30307981 */ /* 0x000ea2000c1e1900 */
[----:B------:R-:W-:Y:S01]  /*1750*/  MOV R61, 0x400 ;  /* 0x00000400003d7802 */ /* 0x000fe20000000f00 */
[----:B------:R-:W-:Y:S01]  /*1760*/  IMAD R50, R50, UR14, RZ ;  /* 0x0000000e32327c24 */ /* 0x000fe2000f8e02ff */
[----:B------:R-:W-:Y:S01]  /*1770*/  MOV R45, R11 ;  /* 0x0000000b002d7202 */ /* 0x000fe20000000f00 */
[----:B------:R-:W1:Y:S02]  /*1780*/  S2R R44, SR_CgaCtaId ;  /* 0x00000000002c7919 */ /* 0x000e640000008800 */
[----:B0-----:R-:W-:Y:S01]  /*1790*/  IMAD R47, R19, UR15, R50 ;  /* 0x0000000f132f7c24 */ /* 0x001fe2000f8e0232 */
[----:B------:R-:W0:Y:S01]  /*17a0*/  S2R R62, SR_TID.X ;  /* 0x00000000003e7919 */ /* 0x000e220000002100 */
[----:B-1----:R-:W-:Y:S01]  /*17b0*/  LEA R61, R44, R61, 0x18 ;  /* 0x0000003d2c3d7211 */ /* 0x002fe200078ec0ff */
[----:B------:R-:W-:-:S04]  /*17c0*/  IMAD.MOV.U32 R44, RZ, RZ, R32 ;  /* 0x000000ffff2c7224 */ /* 0x000fc800078e0020 */
[----:B------:R-:W-:-:S04]  /*17d0*/  IMAD.WIDE.U32 R44, R19, UR14, R44 ;  /* 0x0000000e132c7c25 */ /* 0x000fc8000f8e002c */
[----:B------:R-:W-:Y:S01]  /*17e0*/  IMAD R58, R6, 0x2, R61 ;  /* 0x00000002063a7824 */ /* 0x000fe200078e023d */
[----:B---3--:R-:W-:Y:S02]  /*17f0*/  LEA R46, P2, R44, R40, 0x2 ;  /* 0x000000282c2e7211 */ /* 0x008fe400078410ff */
[----:B------:R-:W-:-:S04]  /*1800*/  IADD3 R45, R45, R47, RZ ;  /* 0x0000002f2d2d7210 */ /* 0x000fc80007ffe0ff */
[----:B------:R-:W-:Y:S01]  /*1810*/  LEA.HI.X R47, R44, R41, R45, 0x2, P2 ;  /* 0x000000292c2f7211 */ /* 0x000fe200010f142d */
[----:B0-----:R-:W-:Y:S02]  /*1820*/  IMAD.SHL.U32 R50, R62, 0x4, RZ ;  /* 0x000000043e327824 */ /* 0x001fe400078e00ff */
[----:B------:R-:W-:Y:S01]  /*1830*/  FMUL.FTZ R73, R25, R20 ;  /* 0x0000001419497220 */ /* 0x000fe20000410000 */
[----:B------:R-:W-:Y:S01]  /*1840*/  FMUL.FTZ R70, R52, R23 ;  /* 0x0000001734467220 */ /* 0x000fe20000410000 */
[----:B------:R-:W-:Y:S01]  /*1850*/  FMUL.FTZ R68, R26, R22 ;  /* 0x000000161a447220 */ /* 0x000fe20000410000 */
[----:B------:R-:W-:Y:S01]  /*1860*/  FMUL.FTZ R66, R27, R24 ;  /* 0x000000181b427220 */ /* 0x000fe20000410000 */
[----:B------:R-:W-:Y:S01]  /*1870*/  LEA R64, R19, R61, 0x3 ;  /* 0x0000003d13407211 */ /* 0x000fe200078e18ff */
[----:B------:R-:W-:Y:S01]  /*1880*/  IMAD R60, R6, 0x8, R61 ;  /* 0x00000008063c7824 */ /* 0x000fe200078e023d */
[----:B----4-:R0:W-:Y:S04]  /*1890*/  STS.U16 [R58+0x40], R63 ;  /* 0x0000403f3a007388 */ /* 0x0101e80000000400 */
[----:B------:R-:W-:Y:S04]  /*18a0*/  STS.U16 [R58+0x80], R51 ;  /* 0x000080333a007388 */ /* 0x000fe80000000400 */
[----:B--2---:R1:W-:Y:S04]  /*18b0*/  STS.U16 [R58], R67 ;  /* 0x000000433a007388 */ /* 0x0043e80000000400 */
[----:B------:R2:W-:Y:S01]  /*18c0*/  STS.U16 [R58+0xc0], R65 ;  /* 0x0000c0413a007388 */ /* 0x0005e20000000400 */
[----:B------:R-:W-:Y:S01]  /*18d0*/  FMUL.FTZ R45, R48, 1.4426950216293334961 ;  /* 0x3fb8aa3b302d7820 */ /* 0x000fe20000410000 */
[----:B0-----:R-:W-:Y:S01]  /*18e0*/  IMAD R63, R8, -0x80, R59 ;  /* 0xffffff80083f7824 */ /* 0x001fe200078e023b */
[----:B------:R-:W-:-:S02]  /*18f0*/  NOP ;  /* 0x0000000000007918 */ /* 0x000fc40000000000 */
[C---:B------:R-:W-:Y:S01]  /*1900*/  FMUL.FTZ R48, R45.reuse, R23 ;  /* 0x000000172d307220 */ /* 0x040fe20000410000 */
[C---:B------:R-:W-:Y:S01]  /*1910*/  FMUL.FTZ R44, R45.reuse, R20 ;  /* 0x000000142d2c7220 */ /* 0x040fe20000410000 */
[C---:B------:R-:W-:Y:S01]  /*1920*/  FMUL.FTZ R49, R45.reuse, R22 ;  /* 0x000000162d317220 */ /* 0x040fe20000410000 */
[----:B------:R-:W-:Y:S01]  /*1930*/  FMUL.FTZ R45, R45, R24 ;  /* 0x000000182d2d7220 */ /* 0x000fe20000410000 */
[-C--:B------:R-:W-:Y:S01]  /*1940*/  ISETP.GE.U32.AND P2, PT, R50, R63.reuse, PT ;  /* 0x0000003f3200720c */ /* 0x080fe20003f46070 */
[----:B------:R0:W5:Y:S01]  /*1950*/  LDG.E R69, desc[UR10][R46.64] ;  /* 0x0000000a2e457981 */ /* 0x000162000c1e1900 */
[----:B------:R-:W3:Y:S01]  /*1960*/  MUFU.EX2 R48, R48 ;  /* 0x0000003000307308 */ /* 0x000ee20000000800 */
[-C--:B------:R-:W-:Y:S01]  /*1970*/  ISETP.GE.U32.AND P3, PT, R10, R63.reuse, PT ;  /* 0x0000003f0a00720c */ /* 0x080fe20003f66070 */
[----:B------:R-:W-:Y:S01]  /*1980*/  BSSY B0, `(.L_x_4959) ;  /* 0x000004e000007945 */ /* 0x000fe20003800000 */
[----:B------:R-:W-:Y:S02]  /*1990*/  ISETP.GE.U32.AND P4, PT, R12, R63, PT ;  /* 0x0000003f0c00720c */ /* 0x000fe40003f86070 */
[----:B------:R-:W-:-:S02]  /*19a0*/  FSEL R70, R70, RZ, !P3 ;  /* 0x000000ff46467208 */ /* 0x000fc40005800000 */
[----:B------:R-:W-:Y:S01]  /*19b0*/  FSEL R73, R73, RZ, !P2 ;  /* 0x000000ff49497208 */ /* 0x000fe20005000000 */
[----:B------:R-:W4:Y:S01]  /*19c0*/  MUFU.EX2 R44, R44 ;  /* 0x0000002c002c7308 */ /* 0x000f220000000800 */
[----:B------:R-:W-:-:S07]  /*19d0*/  FSEL R68, R68, RZ, !P4 ;  /* 0x000000ff44447208 */ /* 0x000fce0006000000 */
[----:B------:R-:W1:Y:S01]  /*19e0*/  MUFU.EX2 R49, R49 ;  /* 0x0000003100317308 */ /* 0x000e620000000800 */
[----:B---3--:R-:W-:Y:S01]  /*19f0*/  FSEL R71, R48, 1, !P3 ;  /* 0x3f80000030477808 */ /* 0x008fe20005800000 */
[----:B------:R-:W-:Y:S01]  /*1a00*/  IMAD.MOV.U32 R48, RZ, RZ, 0x3f800000 ;  /* 0x3f800000ff307424 */ /* 0x000fe200078e00ff */
[----:B------:R-:W-:-:S04]  /*1a10*/  ISETP.GE.U32.AND P3, PT, R13, R63, PT ;  /* 0x0000003f0d00720c */ /* 0x000fc80003f66070 */
[----:B------:R-:W-:Y:S01]  /*1a20*/  FSEL R66, R66, RZ, !P3 ;  /* 0x000000ff42427208 */ /* 0x000fe20005800000 */
[----:B------:R-:W2:Y:S01]  /*1a30*/  MUFU.EX2 R45, R45 ;  /* 0x0000002d002d7308 */ /* 0x000ea20000000800 */
[----:B----4-:R-:W-:Y:S01]  /*1a40*/  FSEL R72, R44, 1, !P2 ;  /* 0x3f8000002c487808 */ /* 0x010fe20005000000 */
[----:B------:R-:W-:Y:S01]  /*1a50*/  FFMA.FTZ R44, R73, R71, R70 ;  /* 0x00000047492c7223 */ /* 0x000fe20000010046 */
[----:B------:R-:W-:-:S03]  /*1a60*/  ISETP.GE.AND P2, PT, R6, 0x1, PT ;  /* 0x000000010600780c */ /* 0x000fc60003f46270 */
[----:B0-----:R-:W-:Y:S01]  /*1a70*/  FMUL.FTZ R46, R72, R71 ;  /* 0x00000047482e7220 */ /* 0x001fe20000410000 */
[----:B-1----:R-:W-:Y:S02]  /*1a80*/  FSEL R67, R49, 1, !P4 ;  /* 0x3f80000031437808 */ /* 0x002fe40006000000 */
[----:B------:R-:W-:Y:S02]  /*1a90*/  MOV R49, RZ ;  /* 0x000000ff00317202 */ /* 0x000fe40000000f00 */
[C---:B------:R-:W-:Y:S01]  /*1aa0*/  ISETP.NE.AND P4, PT, R6.reuse, RZ, PT ;  /* 0x000000ff0600720c */ /* 0x040fe20003f85270 */
[C---:B------:R-:W-:Y:S01]  /*1ab0*/  FFMA.FTZ R44, R67.reuse, R44, R68 ;  /* 0x0000002c432c7223 */ /* 0x040fe20000010044 */
[----:B------:R-:W-:Y:S01]  /*1ac0*/  FMUL.FTZ R46, R67, R46 ;  /* 0x0000002e432e7220 */ /* 0x000fe20000410000 */
[----:B--2---:R-:W-:Y:S01]  /*1ad0*/  FSEL R65, R45, 1, !P3 ;  /* 0x3f8000002d417808 */ /* 0x004fe20005800000 */
[----:B------:R-:W-:Y:S01]  /*1ae0*/  @!P0 LDS.64 R48, [R64+0x130] ;  /* 0x0001300040308984 */ /* 0x000fe20000000a00 */
[----:B------:R-:W-:-:S03]  /*1af0*/  ISETP.NE.AND P3, PT, R6, 0x1f, PT ;  /* 0x0000001f0600780c */ /* 0x000fc60003f65270 */
[C---:B------:R-:W-:Y:S01]  /*1b00*/  FFMA.FTZ R45, R65.reuse, R44, R66 ;  /* 0x0000002c412d7223 */ /* 0x040fe20000010042 */
        /* <DEDUP_REMOVED lines=27> */
[----:B------:R-:W-:Y:S04]  /*1cc0*/  LDS.64 R46, [R60] ;  /* 0x000000003c2e7984 */ /* 0x000fe80000000a00 */
[----:B------:R-:W-:Y:S01]  /*1cd0*/  @!P3 STS.64 [R61+0x110], R44 ;  /* 0x0001102c3d00b388 */ /* 0x000fe20000000a00 */
[----:B------:R-:W-:Y:S06]  /*1ce0*/  BAR.SYNC.DEFER_BLOCKING 0x0 ;  /* 0x0000000000007b1d */ /* 0x000fec0000010000 */
[----:B------:R-:W1:Y:S01]  /*1cf0*/  SHFL.UP PT, R74, R44, 0x1, RZ ;  /* 0x042000002c4a7989 */ /* 0x000e6200000e00ff */
[----:B0-----:R-:W-:-:S03]  /*1d00*/  @!P4 MOV R76, R49 ;  /* 0x00000031004cc202 */ /* 0x001fc60000000f00 */
[----:B------:R-:W-:Y:S04]  /*1d10*/  @!P4 STS.64 [R61+0x120], R48 ;  /* 0x000120303d00c388 */ /* 0x000fe80000000a00 */
[----:B------:R-:W0:Y:S01]  /*1d20*/  LDS.64 R50, [R61+0x110] ;  /* 0x000110003d327984 */ /* 0x000e220000000a00 */
[----:B------:R-:W-:Y:S01]  /*1d30*/  BAR.SYNC.DEFER_BLOCKING 0x0 ;  /* 0x0000000000007b1d */ /* 0x000fe20000010000 */
[----:B-1----:R-:W-:-:S05]  /*1d40*/  @!P4 IMAD.MOV.U32 R74, RZ, RZ, R48 ;  /* 0x000000ffff4ac224 */ /* 0x002fca00078e0030 */
[----:B------:R-:W1:Y:S01]  /*1d50*/  LDS R75, [R61+0x124] ;  /* 0x000124003d4b7984 */ /* 0x000e620000000800 */
[----:B0-----:R-:W-:Y:S01]  /*1d60*/  FFMA.FTZ R51, R50, R49, R51 ;  /* 0x0000003132337223 */ /* 0x001fe20000010033 */
[----:B------:R-:W-:Y:S01]  /*1d70*/  PRMT R49, R46, 0x7632, R49 ;  /* 0x000076322e317816 */ /* 0x000fe20000000031 */
[----:B------:R-:W-:Y:S01]  /*1d80*/  FMUL.FTZ R50, R50, R48 ;  /* 0x0000003032327220 */ /* 0x000fe20000410000 */
[----:B-1----:R-:W-:Y:S01]  /*1d90*/  @P2 FFMA.FTZ R76, R75, R74, R76 ;  /* 0x0000004a4b4c2223 */ /* 0x002fe2000001004c */
[----:B------:R-:W-:-:S03]  /*1da0*/  ISETP.NE.AND P2, PT, R62, RZ, PT ;  /* 0x000000ff3e00720c */ /* 0x000fc60003f45270 */
[----:B------:R-:W-:-:S04]  /*1db0*/  FFMA.FTZ R72, R72, R76, R73 ;  /* 0x0000004c48487223 */ /* 0x000fc80000010049 */
[----:B------:R-:W-:-:S06]  /*1dc0*/  FFMA.FTZ R71, R71, R72, R70 ;  /* 0x0000004847477223 */ /* 0x000fcc0000010046 */
[----:B------:R-:W-:Y:S05]  /*1dd0*/  @P2 BRA `(.L_x_4960) ;  /* 0x0000000000202947 */ /* 0x000fea0003800000 */
        /* <DEDUP_REMOVED lines=8> */
.L_x_4960:
[----:B------:R-:W-:Y:S05]  /*1e60*/  BSYNC B0 ;  /* 0x0000000000007941 */ /* 0x000fea0003800000 */
.L_x_4959:
[----:B------:R-:W-:Y:S01]  /*1e70*/  VIADD R19, R19, 0x1 ;  /* 0x0000000113137836 */ /* 0x000fe20000000000 */
[----:B0-----:R-:W-:Y:S01]  /*1e80*/  PRMT R44, R47, 0x7632, R44 ;  /* 0x000076322f2c7816 */ /* 0x001fe2000000002c */
[----:B------:R-:W-:Y:S01]  /*1e90*/  FFMA.FTZ R67, R67, R71, R68 ;  /* 0x0000004743437223 */ /* 0x000fe20000010044 */
[----:B------:R-:W-:Y:S01]  /*1ea0*/  SHF.L.U32 R46, R46, 0x10, RZ ;  /* 0x000000102e2e7819 */ /* 0x000fe200000006ff */
[----:B------:R-:W-:Y:S01]  /*1eb0*/  IMAD.U32 R50, R47, 0x10000, RZ ;  /* 0x000100002f327824 */ /* 0x000fe200078e00ff */
[----:B------:R-:W-:Y:S01]  /*1ec0*/  ISETP.GE.AND P2, PT, R19, UR6, PT ;  /* 0x0000000613007c0c */ /* 0x000fe2000bf46270 */
[----:B------:R-:W-:Y:S01]  /*1ed0*/  FFMA.FTZ R66, R65, R67, R66 ;  /* 0x0000004341427223 */ /* 0x000fe20000010042 */
[----:B------:R-:W-:Y:S01]  /*1ee0*/  SHF.L.U32 R48, R49, 0x10, RZ ;  /* 0x0000001031307819 */ /* 0x000fe200000006ff */
[-C--:B-----5:R-:W-:Y:S01]  /*1ef0*/  FMUL.FTZ R46, R46, R69.reuse ;  /* 0x000000452e2e7220 */ /* 0x0a0fe20000410000 */
[----:B------:R-:W-:Y:S01]  /*1f00*/  SHF.L.U32 R44, R44, 0x10, RZ ;  /* 0x000000102c2c7819 */ /* 0x000fe200000006ff */
[----:B------:R-:W-:-:S02]  /*1f10*/  FMUL.FTZ R45, R50, R69 ;  /* 0x00000045322d7220 */ /* 0x000fc40000410000 */
[-C--:B------:R-:W-:Y:S01]  /*1f20*/  FMUL.FTZ R48, R48, R69.reuse ;  /* 0x0000004530307220 */ /* 0x080fe20000410000 */
[----:B------:R-:W-:Y:S01]  /*1f30*/  FFMA.FTZ R53, R72, R46, R53 ;  /* 0x0000002e48357223 */ /* 0x000fe20000010035 */
[----:B------:R-:W-:Y:S01]  /*1f40*/  FMUL.FTZ R44, R44, R69 ;  /* 0x000000452c2c7220 */ /* 0x000fe20000410000 */
[----:B------:R-:W-:Y:S01]  /*1f50*/  FFMA.FTZ R54, R67, R45, R54 ;  /* 0x0000002d43367223 */ /* 0x000fe20000010036 */
[----:B------:R-:W-:Y:S02]  /*1f60*/  FFMA.FTZ R56, R71, R48, R56 ;  /* 0x0000003047387223 */ /* 0x000fe40000010038 */
[----:B------:R-:W-:Y:S01]  /*1f70*/  FFMA.FTZ R55, R66, R44, R55 ;  /* 0x0000002c42377223 */ /* 0x000fe20000010037 */
[----:B------:R-:W-:Y:S06]  /*1f80*/  @!P2 BRA `(.L_x_4961) ;  /* 0xfffffff40084a947 */ /* 0x000fec000383ffff */
.L_x_4958:
[----:B------:R-:W-:Y:S01]  /*1f90*/  BAR.SYNC.DEFER_BLOCKING 0x0 ;  /* 0x0000000000007b1d */ /* 0x000fe20000010000 */
[----:B------:R-:W-:Y:S02]  /*1fa0*/  ISETP.NE.AND P0, PT, R62, RZ, PT ;  /* 0x000000ff3e00720c */ /* 0x000fe40003f05270 */
[----:B------:R-:W-:Y:S02]  /*1fb0*/  F2FP.BF16.F32.PACK_AB R56, R56, R53 ;  /* 0x000000353838723e */ /* 0x000fe400000010ff */
[----:B------:R-:W-:-:S03]  /*1fc0*/  F2FP.BF16.F32.PACK_AB R57, R55, R54 ;  /* 0x000000363739723e */ /* 0x000fc600000010ff */
[----:B------:R-:W0:Y:S01]  /*1fd0*/  LDC.64 R24, c[0x0][0x2b0] ;  /* 0x0000ac00ff187b82 */ /* 0x000e220000000a00 */
[----:B------:R-:W-:Y:S01]  /*1fe0*/  BSSY B0, `(.L_x_4962) ;  /* 0x000001e000007945 */ /* 0x000fe20003800000 */
[----:B------:R-:W-:Y:S01]  /*1ff0*/  STS.64 [R60], R56 ;  /* 0x000000383c007388 */ /* 0x000fe20000000a00 */
[----:B------:R-:W-:-:S03]  /*2000*/  NOP ;  /* 0x0000000000007918 */ /* 0x000fc60000000000 */
[----:B------:R-:W-:Y:S01]  /*2010*/  LDS.U16 R19, [R58] ;  /* 0x000000003a137984 */ /* 0x000fe20000000400 */
[C---:B0-----:R-:W-:Y:S02]  /*2020*/  IMAD R22, R24.reuse, UR12, RZ ;  /* 0x0000000c18167c24 */ /* 0x041fe4000f8e02ff */
[----:B------:R-:W-:Y:S01]  /*2030*/  IMAD.WIDE.U32 R20, R24, UR7, RZ ;  /* 0x0000000718147c25 */ /* 0x000fe2000f8e00ff */
[----:B------:R-:W-:Y:S03]  /*2040*/  LDS.U16 R27, [R58+0x40] ;  /* 0x000040003a1b7984 */ /* 0x000fe60000000400 */
[----:B------:R-:W-:Y:S01]  /*2050*/  IMAD R25, R25, UR7, R22 ;  /* 0x0000000719197c24 */ /* 0x000fe2000f8e0216 */
[----:B------:R-:W-:Y:S04]  /*2060*/  LDS.U16 R39, [R58+0x80] ;  /* 0x000080003a277984 */ /* 0x000fe80000000400 */
[----:B------:R-:W-:Y:S01]  /*2070*/  LDS.U16 R41, [R58+0xc0] ;  /* 0x0000c0003a297984 */ /* 0x000fe20000000400 */
[----:B------:R-:W-:-:S03]  /*2080*/  IADD3 R45, R21, R25, RZ ;  /* 0x00000019152d7210 */ /* 0x000fc60007ffe0ff */
        /* <DEDUP_REMOVED lines=19> */
.L_x_4963:
[----:B------:R-:W-:Y:S05]  /*21c0*/  BSYNC B0 ;  /* 0x0000000000007941 */ /* 0x000fea0003800000 */
.L_x_4962:
        /* <DEDUP_REMOVED lines=10> */
[----:B------:R-:W-:Y:S01]  /*2270*/  ISETP.GE.AND P1, PT, R15, R43, PT ;  /* 0x0000002b0f00720c */ /* 0x000fe20003f26270 */
[----:B------:R-:W-:Y:S01]  /*2280*/  IMAD R26, R0, UR5, R21 ;  /* 0x00000005001a7c24 */ /* 0x000fe2000f8e0215 */
[----:B------:R-:W-:-:S02]  /*2290*/  IADD3 R19, P3, R19, R22, RZ ;  /* 0x0000001613137210 */ /* 0x000fc40007f7e0ff */
[----:B------:R-:W-:Y:S02]  /*22a0*/  IADD3 R8, R8, 0x1, RZ ;  /* 0x0000000108087810 */ /* 0x000fe40007ffe0ff */
[----:B------:R-:W-:Y:S02]  /*22b0*/  IADD3.X R22, R45, R26, R23, P3, !PT ;  /* 0x0000001a2d167210 */ /* 0x000fe40001ffe417 */
[----:B------:R-:W-:Y:S01]  /*22c0*/  ISETP.GE.AND P2, PT, R16, R43, PT ;  /* 0x0000002b1000720c */ /* 0x000fe20003f46270 */
[----:B0-----:R-:W-:-:S03]  /*22d0*/  IMAD.WIDE R20, R36, 0x2, R24 ;  /* 0x0000000224147825 */ /* 0x001fc600078e0218 */
        /* <DEDUP_REMOVED lines=9> */
[----:B------:R-:W-:Y:S01]  /*2370*/  IADD3 R30, P2, R30, 0x100, RZ ;  /* 0x000001001e1e7810 */ /* 0x000fe20007f5e0ff */
[----:B------:R-:W-:-:S03]  /*2380*/  IMAD.X R29, RZ, RZ, R29, P1 ;  /* 0x000000ffff1d7224 */ /* 0x000fc600008e061d */
[----:B------:R-:W-:Y:S01]  /*2390*/  IADD3.X R31, RZ, R31, RZ, P2, !PT ;  /* 0x0000001fff1f7210 */ /* 0x000fe200017fe4ff */
[----:B------:R-:W-:Y:S08]  /*23a0*/  @!P0 BRA `(.L_x_4964) ;  /* 0xffffffe000ec8947 */ /* 0x000ff0000383ffff */
[----:B------:R-:W-:Y:S05]  /*23b0*/  EXIT ;  /* 0x000000000000794d */ /* 0x000fea0003800000 */
.L_x_4965:
        /* <DEDUP_REMOVED lines=12> */
.L_x_5306:


//--------------------- .text._Z25selective_scan_fwd_kernelI32Selective_Scan_fwd_kernel_traitsILi32ELi4ELi1ELb0ELb0ELb1ELb1EN3c108BFloat16EfEEv13SSMParamsBase --------------------------
	.section	.text._Z25selective_scan_fwd_kernelI32Selective_Scan_fwd_kernel_traitsILi32ELi4ELi1ELb0ELb0ELb1ELb1EN3c108BFloat16EfEEv13SSMParamsBase,"ax",@progbits
	.align	128
        .global         _Z25selective_scan_fwd_kernelI32Selective_Scan_fwd_kernel_traitsILi32ELi4ELi1ELb0ELb0ELb1ELb1EN3c108BFloat16EfEEv13SSMParamsBase
        .type           _Z25selective_scan_fwd_kernelI32Selective_Scan_fwd_kernel_traitsILi32ELi4ELi1ELb0ELb0ELb1ELb1EN3c108BFloat16EfEEv13SSMParamsBase,@function
        .size           _Z25selective_scan_fwd_kernelI32Selective_Scan_fwd_kernel_traitsILi32ELi4ELi1ELb0ELb0ELb1ELb1EN3c108BFloat16EfEEv13SSMParamsBase,(.L_x_5307 - _Z25selective_scan_fwd_kernelI32Selective_Scan_fwd_kernel_traitsILi32ELi4ELi1ELb0ELb0ELb1ELb1EN3c108BFloat16EfEEv13SSMParamsBase)
        .other          _Z25selective_scan_fwd_kernelI32Selective_Scan_fwd_kernel_traitsILi32ELi4ELi1ELb0ELb0ELb1ELb1EN3c108BFloat16EfEEv13SSMParamsBase,@"STO_CUDA_ENTRY STV_DEFAULT"
_Z25selective_scan_fwd_kernelI32Selective_Scan_fwd_kernel_traitsILi32ELi4ELi1ELb0ELb0ELb1ELb1EN3c108BFloat16EfEEv13SSMParamsBase:
.text._Z25selective_scan_fwd_kernelI32Selective_Scan_fwd_kernel_traitsILi32ELi4ELi1ELb0ELb0ELb1ELb1EN3c108BFloat16EfEEv13SSMParamsBase:
        /* <DEDUP_REMOVED lines=118> */
.L_x_4982:
        /* <DEDUP_REMOVED lines=24> */
[----:B-1----:R-:W-:Y:S02]  /*08e0*/  LEA R62, R27, R62, 0x18 ;  /* 0x0000003e1b3e7211 */ /* 0x002fe400078ec0ff */
[----:B------:R-:W-:Y:S02]  /*08f0*/  PRMT R27, RZ, 0x7610, R27 ;  /* 0x00007610ff1b7816 */ /* 0x000fe4000000001b */
        /* <DEDUP_REMOVED lines=21> */
[C---:B0-----:R-:W-:Y:S01]  /*0a50*/  IMAD.U32 R23, R44.reuse, 0x10000, RZ ;  /* 0x000100002c177824 */ /* 0x041fe200078e00ff */
[----:B------:R-:W-:Y:S02]  /*0a60*/  PRMT R19, R44, 0x7632, R19 ;  /* 0x000076322c137816 */ /* 0x000fe40000000013 */
[----:B------:R-:W-:Y:S01]  /*0a70*/  PRMT R21, R45, 0x7632, R21 ;  /* 0x000076322d157816 */ /* 0x000fe20000000015 */
[--C-:B-----5:R-:W-:Y:S01]  /*0a80*/  FADD.FTZ R23, R23, R4.reuse ;  /* 0x0000000417177221 */ /* 0x120fe20000010000 */
[----:B------:R-:W-:Y:S01]  /*0a90*/  SHF.L.U32 R45, R45, 0x10, RZ ;  /* 0x000000102d2d7819 */ /* 0x000fe200000006ff */
[----:B------:R-:W-:Y:S01]  /*0aa0*/  IMAD.U32 R25, R19, 0x10000, RZ ;  /* 0x0001000013197824 */ /* 0x000fe200078e00ff */
[----:B------:R-:W-:Y:S01]  /*0ab0*/  SHF.L.U32 R21, R21, 0x10, RZ ;  /* 0x0000001015157819 */ /* 0x000fe200000006ff */
        /* <DEDUP_REMOVED lines=44> */
.L_x_4967:
[----:B------:R-:W-:Y:S05]  /*0d80*/  BSYNC B0 ;  /* 0x0000000000007941 */ /* 0x000fea0003800000 */
.L_x_4966:
        /* <DEDUP_REMOVED lines=33> */
.L_x_4969:
[----:B------:R-:W-:Y:S05]  /*0fa0*/  BSYNC B0 ;  /* 0x0000000000007941 */ /* 0x000fea0003800000 */
.L_x_4968:
        /* <DEDUP_REMOVED lines=33> */
.L_x_4971:
[----:B------:R-:W-:Y:S05]  /*11c0*/  BSYNC B0 ;  /* 0x0000000000007941 */ /* 0x000fea0003800000 */
.L_x_4970:
        /* <DEDUP_REMOVED lines=33> */
.L_x_4973:
[----:B------:R-:W-:Y:S05]  /*13e0*/  BSYNC B0 ;  /* 0x0000000000007941 */ /* 0x000fea0003800000 */
.L_x_4972:
[----:B------:R-:W-:Y:S01]  /*13f0*/  BAR.SYNC.DEFER_BLOCKING 0x0 ;  /* 0x0000000000007b1d */ /* 0x000fe20000010000 */
[----:B0-----:R-:W-:Y:S02]  /*1400*/  ISETP.GE.AND P0, PT, R19, 0x1, PT ;  /* 0x000000011300780c */ /* 0x001fe40003f06270 */
[C---:B------:R-:W-:Y:S01]  /*1410*/  PRMT R54, R52.reuse, 0x7632, R54 ;  /* 0x0000763234367816 */ /* 0x040fe20000000036 */
[----:B------:R-:W-:Y:S01]  /*1420*/  IMAD.U32 R52, R52, 0x10000, RZ ;  /* 0x0001000034347824 */ /* 0x000fe200078e00ff */
[C---:B------:R-:W-:Y:S02]  /*1430*/  PRMT R19, R53.reuse, 0x7632, R19 ;  /* 0x0000763235137816 */ /* 0x040fe40000000013 */
        /* <DEDUP_REMOVED lines=22> */
.L_x_4977:
[----:B------:R-:W-:Y:S01]  /*15a0*/  SHF.R.S32.HI R50, RZ, 0x1f, R19 ;  /* 0x0000001fff327819 */ /* 0x000fe20000011413 */
[C---:B------:R-:W-:Y:S01]  /*15b0*/  IMAD.WIDE.U32 R44, R19.reuse, UR8, R36 ;  /* 0x00000008132c7c25 */ /* 0x040fe2000f8e0024 */
[-C--:B------:R-:W-:Y:S02]  /*15c0*/  ISETP.GE.AND P2, PT, R14, R21.reuse, PT ;  /* 0x000000150e00720c */ /* 0x080fe40003f46270 */
[----:B------:R-:W-:Y:S01]  /*15d0*/  PRMT R51, RZ, 0x7610, R51 ;  /* 0x00007610ff337816 */ /* 0x000fe20000000033 */
[----:B------:R-:W-:Y:S01]  /*15e0*/  IMAD R46, R50, UR8, RZ ;  /* 0x00000008322e7c24 */ /* 0x000fe2000f8e02ff */
[----:B------:R-:W-:Y:S02]  /*15f0*/  ISETP.GE.AND P4, PT, R16, R21, PT ;  /* 0x000000151000720c */ /* 0x000fe40003f86270 */
[----:B------:R-:W-:Y:S01]  /*1600*/  PRMT R63, RZ, 0x7610, R63 ;  /* 0x00007610ff3f7816 */ /* 0x000fe2000000003f */
[----:B------:R-:W-:Y:S01]  /*1610*/  IMAD R47, R19, UR9, R46 ;  /* 0x00000009132f7c24 */ /* 0x000fe2000f8e022e */
[----:B------:R-:W-:-:S02]  /*1620*/  LEA R46, P5, R44, R17, 0x1 ;  /* 0x000000112c2e7211 */ /* 0x000fc400078a08ff */
[----:B------:R-:W-:Y:S01]  /*1630*/  ISETP.GE.AND P3, PT, R15, R21, PT ;  /* 0x000000150f00720c */ /* 0x000fe20003f66270 */
        /* <DEDUP_REMOVED lines=16> */
[----:B------:R-:W4:Y:S01]  /*1740*/  LDG.E R48, desc[UR10][R48.64] ;  /* 0x0000000a30307981 */ /* 0x000f22000c1e1900 */
[----:B------:R-:W-:Y:S01]  /*1750*/  MOV R45, R11 ;  /* 0x0000000b002d7202 */ /* 0x000fe20000000f00 */
[----:B------:R-:W-:Y:S02]  /*1760*/  IMAD R50, R50, UR14, RZ ;  /* 0x0000000e32327c24 */ /* 0x000fe4000f8e02ff */
[----:B------:R-:W-:Y:S01]  /*1770*/  IMAD.MOV.U32 R44, RZ, RZ, R32 ;  /* 0x000000ffff2c7224 */ /* 0x000fe200078e0020 */
[----:B------:R-:W1:Y:S01]  /*1780*/  S2R R60, SR_TID.X ;  /* 0x00000000003c7919 */ /* 0x000e620000002100 */
[C---:B0-----:R-:W-:Y:S02]  /*1790*/  IMAD R47, R19.reuse, UR15, R50 ;  /* 0x0000000f132f7c24 */ /* 0x041fe4000f8e0232 */
[----:B------:R-:W-:-:S04]  /*17a0*/  IMAD.WIDE.U32 R44, R19, UR14, R44 ;  /* 0x0000000e132c7c25 */ /* 0x000fc8000f8e002c */
[----:B------:R-:W-:Y:S01]  /*17b0*/  IMAD.IADD R45, R45, 0x1, R47 ;  /* 0x000000012d2d7824 */ /* 0x000fe200078e022f */
[----:B---3--:R-:W-:-:S04]  /*17c0*/  LEA R46, P2, R44, R40, 0x2 ;  /* 0x000000282c2e7211 */ /* 0x008fc800078410ff */
[----:B------:R-:W-:Y:S01]  /*17d0*/  LEA.HI.X R47, R44, R41, R45, 0x2, P2 ;  /* 0x000000292c2f7211 */ /* 0x000fe200010f142d */
[----:B------:R-:W-:Y:S01]  /*17e0*/  FMUL.FTZ R73, R52, R23 ;  /* 0x0000001734497220 */ /* 0x000fe20000410000 */
[----:B------:R-:W-:Y:S01]  /*17f0*/  FMUL.FTZ R70, R54, R25 ;  /* 0x0000001936467220 */ /* 0x000fe20000410000 */
[----:B------:R-:W-:Y:S01]  /*1800*/  FMUL.FTZ R68, R27, R24 ;  /* 0x000000181b447220 */ /* 0x000fe20000410000 */
[----:B------:R-:W-:Y:S01]  /*1810*/  FMUL.FTZ R66, R53, R26 ;  /* 0x0000001a35427220 */ /* 0x000fe20000410000 */
[----:B-1----:R-:W-:Y:S02]  /*1820*/  SHF.L.U32 R50, R60, 0x2, RZ ;  /* 0x000000023c327819 */ /* 0x002fe400000006ff */
[----:B------:R-:W-:Y:S01]  /*1830*/  MOV R62, 0x400 ;  /* 0x00000400003e7802 */ /* 0x000fe20000000f00 */
[----:B----4-:R-:W-:-:S04]  /*1840*/  FMUL.FTZ R44, R48, 1.4426950216293334961 ;  /* 0x3fb8aa3b302c7820 */ /* 0x010fc80000410000 */
[C---:B------:R-:W-:Y:S01]  /*1850*/  FMUL.FTZ R48, R44.reuse, R25 ;  /* 0x000000192c307220 */ /* 0x040fe20000410000 */
[C---:B------:R-:W-:Y:S01]  /*1860*/  FMUL.FTZ R45, R44.reuse, R23 ;  /* 0x000000172c2d7220 */ /* 0x040fe20000410000 */
[C---:B------:R-:W-:Y:S01]  /*1870*/  FMUL.FTZ R49, R44.reuse, R24 ;  /* 0x000000182c317220 */ /* 0x040fe20000410000 */
[----:B------:R-:W-:-:S03]  /*1880*/  FMUL.FTZ R44, R44, R26 ;  /* 0x0000001a2c2c7220 */ /* 0x000fc60000410000 */
[----:B------:R-:W0:Y:S01]  /*1890*/  MUFU.EX2 R48, R48 ;  /* 0x0000003000307308 */ /* 0x000e220000000800 */
[----:B------:R1:W-:Y:S07]  /*18a0*/  STS.U16 [R20+0xc0], R63 ;  /* 0x0000c03f14007388 */ /* 0x0003ee0000000400 */
[----:B------:R-:W3:Y:S01]  /*18b0*/  MUFU.EX2 R45, R45 ;  /* 0x0000002d002d7308 */ /* 0x000ee20000000800 */
[----:B-1----:R-:W-:-:S07]  /*18c0*/  IMAD R63, R8, -0x80, R61 ;  /* 0xffffff80083f7824 */ /* 0x002fce00078e023d */
[----:B------:R-:W1:Y:S01]  /*18d0*/  MUFU.EX2 R49, R49 ;  /* 0x0000003100317308 */ /* 0x000e620000000800 */
[-C--:B------:R-:W-:Y:S02]  /*18e0*/  ISETP.GE.U32.AND P2, PT, R50, R63.reuse, PT ;  /* 0x0000003f3200720c */ /* 0x080fe40003f46070 */
[----:B------:R-:W-:-:S05]  /*18f0*/  ISETP.GE.U32.AND P3, PT, R10, R63, PT ;  /* 0x0000003f0a00720c */ /* 0x000fca0003f66070 */
[----:B------:R-:W4:Y:S01]  /*1900*/  MUFU.EX2 R44, R44 ;  /* 0x0000002c002c7308 */ /* 0x000f220000000800 */
[-C--:B------:R-:W-:Y:S02]  /*1910*/  ISETP.GE.U32.AND P4, PT, R12, R63.reuse, PT ;  /* 0x0000003f0c00720c */ /* 0x080fe40003f86070 */
[----:B------:R-:W-:Y:S02]  /*1920*/  FSEL R70, R70, RZ, !P3 ;  /* 0x000000ff46467208 */ /* 0x000fe40005800000 */
[----:B------:R-:W-:Y:S02]  /*1930*/  FSEL R73, R73, RZ, !P2 ;  /* 0x000000ff49497208 */ /* 0x000fe40005000000 */
[----:B0-----:R-:W-:Y:S02]  /*1940*/  FSEL R71, R48, 1, !P3 ;  /* 0x3f80000030477808 */ /* 0x001fe40005800000 */
[----:B---3--:R-:W-:Y:S01]  /*1950*/  FSEL R72, R45, 1, !P2 ;  /* 0x3f8000002d487808 */ /* 0x008fe20005000000 */
[----:B------:R-:W-:Y:S01]  /*1960*/  STS.U16 [R20+0x40], R51 ;  /* 0x0000403314007388 */ /* 0x000fe20000000400 */
[----:B------:R-:W-:Y:S01]  /*1970*/  ISETP.GE.U32.AND P2, PT, R13, R63, PT ;  /* 0x0000003f0d00720c */ /* 0x000fe20003f46070 */
[----:B------:R-:W-:Y:S01]  /*1980*/  FFMA.FTZ R45, R73, R71, R70 ;  /* 0x00000047492d7223 */ /* 0x000fe20000010046 */
[----:B------:R-:W-:Y:S01]  /*1990*/  FSEL R68, R68, RZ, !P4 ;  /* 0x000000ff44447208 */ /* 0x000fe20006000000 */
[----:B--2---:R1:W-:Y:S04]  /*19a0*/  STS.U16 [R20+0x80], R67 ;  /* 0x0000804314007388 */ /* 0x0043e80000000400 */
[----:B------:R4:W-:Y:S01]  /*19b0*/  STS.U16 [R20], R65 ;  /* 0x0000004114007388 */ /* 0x0009e20000000400 */
[----:B------:R-:W-:Y:S01]  /*19c0*/  NOP ;  /* 0x0000000000007918 */ /* 0x000fe20000000000 */
[----:B-1----:R-:W-:-:S02]  /*19d0*/  FSEL R67, R49, 1, !P4 ;  /* 0x3f80000031437808 */ /* 0x002fc40006000000 */
[----:B------:R0:W5:Y:S01]  /*19e0*/  LDG.E R69, desc[UR10][R46.64] ;  /* 0x0000000a2e457981 */ /* 0x000162000c1e1900 */
[----:B------:R-:W-:Y:S02]  /*19f0*/  FSEL R66, R66, RZ, !P2 ;  /* 0x000000ff42427208 */ /* 0x000fe40005000000 */
[----:B----4-:R-:W-:Y:S01]  /*1a00*/  FSEL R65, R44, 1, !P2 ;  /* 0x3f8000002c417808 */ /* 0x010fe20005000000 */
[----:B------:R-:W-:Y:S01]  /*1a10*/  FFMA.FTZ R45, R67, R45, R68 ;  /* 0x0000002d432d7223 */ /* 0x000fe20000010044 */
[----:B0-----:R-:W-:-:S03]  /*1a20*/  FMUL.FTZ R46, R72, R71 ;  /* 0x00000047482e7220 */ /* 0x001fc60000410000 */
[----:B------:R-:W-:Y:S01]  /*1a30*/  FFMA.FTZ R45, R65, R45, R66 ;  /* 0x0000002d412d7223 */ /* 0x000fe20000010042 */
[----:B------:R-:W-:-:S04]  /*1a40*/  FMUL.FTZ R46, R67, R46 ;  /* 0x0000002e432e7220 */ /* 0x000fc80000410000 */
[----:B------:R-:W-:Y:S02]  /*1a50*/  FMUL.FTZ R44, R65, R46 ;  /* 0x0000002e412c7220 */ /* 0x000fe40000410000 */
        /* <DEDUP_REMOVED lines=19> */
[----:B------:R-:W-:Y:S02]  /*1b90*/  MOV R48, 0x3f800000 ;  /* 0x3f80000000307802 */ /* 0x000fe40000000f00 */
[----:B--2---:R-:W-:-:S09]  /*1ba0*/  LEA R62, R49, R62, 0x18 ;  /* 0x0000003e313e7211 */ /* 0x004fd200078ec0ff */
[C---:B0-----:R-:W-:Y:S01]  /*1bb0*/  @P2 FFMA.FTZ R45, R44.reuse, R46, R45 ;  /* 0x0000002e2c2d2223 */ /* 0x041fe2000001002d */
[----:B-1----:R-:W-:-:S04]  /*1bc0*/  @P2 FMUL.FTZ R44, R44, R47 ;  /* 0x0000002f2c2c2220 */ /* 0x002fc80000410000 */
[----:B------:R-:W0:Y:S04]  /*1bd0*/  SHFL.UP PT, R46, R45, 0x10, RZ ;  /* 0x060000002d2e7989 */ /* 0x000e2800000e00ff */
[----:B------:R-:W1:Y:S01]  /*1be0*/  SHFL.UP PT, R47, R44, 0x10, RZ ;  /* 0x060000002c2f7989 */ /* 0x000e6200000e00ff */
[----:B------:R-:W-:Y:S01]  /*1bf0*/  IMAD.MOV.U32 R49, RZ, RZ, RZ ;  /* 0x000000ffff317224 */ /* 0x000fe200078e00ff */
[C---:B------:R-:W-:Y:S01]  /*1c00*/  ISETP.GE.AND P2, PT, R6.reuse, 0x10, PT ;  /* 0x000000100600780c */ /* 0x040fe20003f46270 */
[----:B------:R-:W-:Y:S01]  /*1c10*/  IMAD R64, R19, 0x8, R62 ;  /* 0x0000000813407824 */ /* 0x000fe200078e023e */
[----:B------:R-:W-:-:S04]  /*1c20*/  ISETP.NE.AND P3, PT, R6, 0x1f, PT ;  /* 0x0000001f0600780c */ /* 0x000fc80003f65270 */
[----:B------:R-:W2:Y:S07]  /*1c30*/  @!P0 LDS.64 R48, [R64+0x130] ;  /* 0x0001300040308984 */ /* 0x000eae0000000a00 */
[C---:B0-----:R-:W-:Y:S01]  /*1c40*/  @P2 FFMA.FTZ R45, R44.reuse, R46, R45 ;  /* 0x0000002e2c2d2223 */ /* 0x041fe2000001002d */
[----:B-1----:R-:W-:Y:S02]  /*1c50*/  @P2 FMUL.FTZ R44, R44, R47 ;  /* 0x0000002f2c2c2220 */ /* 0x002fe40000410000 */
[----:B------:R-:W-:Y:S04]  /*1c60*/  LDS.64 R46, [R22] ;  /* 0x00000000162e7984 */ /* 0x000fe80000000a00 */
        /* <DEDUP_REMOVED lines=14> */
[----:B------:R-:W-:Y:S01]  /*1d50*/  PRMT R49, R46, 0x7632, R49 ;  /* 0x000076322e317816 */ /* 0x000fe20000000031 */
[----:B------:R-:W-:-:S06]  /*1d60*/  FMUL.FTZ R50, R50, R48 ;  /* 0x0000003032327220 */ /* 0x000fcc0000410000 */
[----:B--2---:R-:W-:Y:S01]  /*1d70*/  @P2 FFMA.FTZ R76, R75, R74, R76 ;  /* 0x0000004a4b4c2223 */ /* 0x004fe2000001004c */
        /* <DEDUP_REMOVED lines=12> */
.L_x_4976:
[----:B------:R-:W-:Y:S05]  /*1e40*/  BSYNC B0 ;  /* 0x0000000000007941 */ /* 0x000fea0003800000 */
.L_x_4975:
[----:B------:R-:W-:Y:S01]  /*1e50*/  IADD3 R19, R19, 0x1, RZ ;  /* 0x0000000113137810 */ /* 0x000fe20007ffe0ff */
[----:B------:R-:W-:Y:S01]  /*1e60*/  FFMA.FTZ R67, R67, R71, R68 ;  /* 0x0000004743437223 */ /* 0x000fe20000010044 */
[C---:B0-----:R-:W-:Y:S01]  /*1e70*/  PRMT R44, R47.reuse, 0x7632, R44 ;  /* 0x000076322f2c7816 */ /* 0x041fe2000000002c */
[----:B------:R-:W-:Y:S01]  /*1e80*/  IMAD.U32 R50, R47, 0x10000, RZ ;  /* 0x000100002f327824 */ /* 0x000fe200078e00ff */
[----:B------:R-:W-:Y:S01]  /*1e90*/  ISETP.GE.AND P2, PT, R19, UR6, PT ;  /* 0x0000000613007c0c */ /* 0x000fe2000bf46270 */
[----:B------:R-:W-:Y:S01]  /*1ea0*/  FFMA.FTZ R66, R65, R67, R66 ;  /* 0x0000004341427223 */ /* 0x000fe20000010042 */
[----:B------:R-:W-:Y:S01]  /*1eb0*/  SHF.L.U32 R46, R46, 0x10, RZ ;  /* 0x000000102e2e7819 */ /* 0x000fe200000006ff */
[----:B------:R-:W-:Y:S01]  /*1ec0*/  IMAD.U32 R44, R44, 0x10000, RZ ;  /* 0x000100002c2c7824 */ /* 0x000fe200078e00ff */
[----:B------:R-:W-:Y:S01]  /*1ed0*/  SHF.L.U32 R48, R49, 0x10, RZ ;  /* 0x0000001031307819 */ /* 0x000fe200000006ff */
[-C--:B-----5:R-:W-:Y:S02]  /*1ee0*/  FMUL.FTZ R45, R50, R69.reuse ;  /* 0x00000045322d7220 */ /* 0x0a0fe40000410000 */
[-C--:B------:R-:W-:Y:S01]  /*1ef0*/  FMUL.FTZ R46, R46, R69.reuse ;  /* 0x000000452e2e7220 */ /* 0x080fe20000410000 */
[-C--:B------:R-:W-:Y:S01]  /*1f00*/  FMUL.FTZ R44, R44, R69.reuse ;  /* 0x000000452c2c7220 */ /* 0x080fe20000410000 */
[----:B------:R-:W-:Y:S01]  /*1f10*/  FMUL.FTZ R48, R48, R69 ;  /* 0x0000004530307220 */ /* 0x000fe20000410000 */
[----:B------:R-:W-:Y:S01]  /*1f20*/  FFMA.FTZ R56, R67, R45, R56 ;  /* 0x0000002d43387223 */ /* 0x000fe20000010038 */
[----:B------:R-:W-:Y:S01]  /*1f30*/  FFMA.FTZ R55, R72, R46, R55 ;  /* 0x0000002e48377223 */ /* 0x000fe20000010037 */
[----:B------:R-:W-:Y:S01]  /*1f40*/  FFMA.FTZ R57, R66, R44, R57 ;  /* 0x0000002c42397223 */ /* 0x000fe20000010039 */
[----:B------:R-:W-:Y:S01]  /*1f50*/  FFMA.FTZ R58, R71, R48, R58 ;  /* 0x00000030473a7223 */ /* 0x000fe2000001003a */
[----:B------:R-:W-:Y:S06]  /*1f60*/  @!P2 BRA `(.L_x_4977) ;  /* 0xfffffff4008ca947 */ /* 0x000fec000383ffff */
.L_x_4974:
[----:B------:R-:W-:Y:S01]  /*1f70*/  BAR.SYNC.DEFER_BLOCKING 0x0 ;  /* 0x0000000000007b1d */ /* 0x000fe20000010000 */
[----:B------:R-:W-:Y:S02]  /*1f80*/  ISETP.NE.AND P0, PT, R60, RZ, PT ;  /* 0x000000ff3c00720c */ /* 0x000fe40003f05270 */
[----:B------:R-:W-:Y:S02]  /*1f90*/  F2FP.BF16.F32.PACK_AB R24, R58, R55 ;  /* 0x000000373a18723e */ /* 0x000fe400000010ff */
[----:B------:R-:W-:-:S03]  /*1fa0*/  F2FP.BF16.F32.PACK_AB R25, R57, R56 ;  /* 0x000000383919723e */ /* 0x000fc600000010ff */
[----:B------:R-:W0:Y:S01]  /*1fb0*/  LDC.64 R42, c[0x0][0x2b0] ;  /* 0x0000ac00ff2a7b82 */ /* 0x000e220000000a00 */
[----:B------:R-:W-:Y:S07]  /*1fc0*/  BSSY B0, `(.L_x_4978) ;  /* 0x0000020000007945 */ /* 0x000fee0003800000 */
[----:B------:R-:W1:Y:S01]  /*1fd0*/  LDC.64 R40, c[0x0][0x2a0] ;  /* 0x0000a800ff287b82 */ /* 0x000e620000000a00 */
[----:B------:R2:W-:Y:S01]  /*1fe0*/  STS.64 [R22], R24 ;  /* 0x0000001816007388 */ /* 0x0005e20000000a00 */
[----:B------:R-:W-:-:S03]  /*1ff0*/  NOP ;  /* 0x0000000000007918 */ /* 0x000fc60000000000 */
[----:B------:R-:W-:Y:S01]  /*2000*/  LDS.U16 R23, [R20] ;  /* 0x0000000014177984 */ /* 0x000fe20000000400 */
[C---:B0-----:R-:W-:Y:S02]  /*2010*/  IMAD R14, R42.reuse, UR12, RZ ;  /* 0x0000000c2a0e7c24 */ /* 0x041fe4000f8e02ff */
[----:B------:R-:W-:Y:S01]  /*2020*/  IMAD.WIDE.U32 R38, R42, UR7, RZ ;  /* 0x000000072a267c25 */ /* 0x000fe2000f8e00ff */
[----:B------:R-:W-:Y:S03]  /*2030*/  LDS.U16 R19, [R20+0x40] ;  /* 0x0000400014137984 */ /* 0x000fe60000000400 */
[----:B--2---:R-:W-:Y:S01]  /*2040*/  IMAD.SHL.U32 R24, R8, 0x80, RZ ;  /* 0x0000008008187824 */ /* 0x004fe200078e00ff */
[----:B------:R-:W-:Y:S01]  /*2050*/  LDS.U16 R47, [R20+0x80] ;  /* 0x00008000142f7984 */ /* 0x000fe20000000400 */
[----:B------:R-:W-:-:S03]  /*2060*/  IMAD R45, R43, UR7, R14 ;  /* 0x000000072b2d7c24 */ /* 0x000fc6000f8e020e */
[----:B------:R-:W-:Y:S01]  /*2070*/  LDS.U16 R21, [R20+0xc0] ;  /* 0x0000c00014157984 */ /* 0x000fe20000000400 */
[----:B------:R-:W-:Y:S02]  /*2080*/  SHF.R.S32.HI R25, RZ, 0x1f, R24 ;  /* 0x0000001fff197819 */ /* 0x000fe40000011418 */
[----:B------:R-:W-:Y:S01]  /*2090*/  IADD3 R26, P2, R36, R24, RZ ;  /* 0x00000018241a7210 */ /* 0x000fe20007f5e0ff */
[----:B------:R-:W-:Y:S01]  /*20a0*/  @!P0 STS [R62+0x100], R63 ;  /* 0x0001003f3e008388 */ /* 0x000fe20000000800 */
[----:B------:R-:W-:Y:S01]  /*20b0*/  IADD3 R51, R39, R45, RZ ;  /* 0x0000002d27337210 */ /* 0x000fe20007ffe0ff */
[----:B------:R-:W-:Y:S02]  /*20c0*/  BAR.SYNC.DEFER_BLOCKING 0x0 ;  /* 0x0000000000007b1d */ /* 0x000fe40000010000 */
[----:B------:R-:W-:-:S04]  /*20d0*/  IMAD.X R27, R37, 0x1, R25, P2 ;  /* 0x00000001251b7824 */ /* 0x000fc800010e0619 */
        /* <DEDUP_REMOVED lines=14> */
.L_x_4979:
[----:B------:R-:W-:Y:S05]  /*21c0*/  BSYNC B0 ;  /* 0x0000000000007941 */ /* 0x000fea0003800000 */
.L_x_4978:
[----:B------:R-:W-:Y:S01]  /*21d0*/  ULDC.64 UR4, c[0x0][0x2b8] ;  /* 0x0000ae0000047ab9 */ /* 0x000fe20000000a00 */
[----:B------:R-:W-:Y:S01]  /*21e0*/  MOV R39, R51 ;  /* 0x0000003300277202 */ /* 0x000fe20000000f00 */
[----:B0-----:R-:W-:Y:S01]  /*21f0*/  IMAD R23, R2, UR4, RZ ;  /* 0x0000000402177c24 */ /* 0x001fe2000f8e02ff */
[----:B------:R-:W-:Y:S01]  /*2200*/  LOP3.LUT R14, R36, 0x20, RZ, 0xfc, !PT ;  /* 0x00000020240e7812 */ /* 0x000fe200078efcff */
[----:B------:R-:W-:Y:S01]  /*2210*/  IMAD R44, R40, UR12, RZ ;  /* 0x0000000c282c7c24 */ /* 0x000fe2000f8e02ff */
[----:B------:R-:W-:Y:S01]  /*2220*/  ISETP.GE.AND P1, PT, R36, R63, PT ;  /* 0x0000003f2400720c */ /* 0x000fe20003f26270 */
[----:B------:R-:W-:Y:S01]  /*2230*/  IMAD.WIDE.U32 R38, R0, UR4, R38 ;  /* 0x0000000400267c25 */ /* 0x000fe2000f8e0026 */
[----:B------:R-:W-:Y:S02]  /*2240*/  SHF.L.U64.HI R46, R14, 0x1, R37 ;  /* 0x000000010e2e7819 */ /* 0x000fe40000010225 */
[----:B------:R-:W-:Y:S01]  /*2250*/  ISETP.GE.AND P4, PT, R16, R49, PT ;  /* 0x000000311000720c */ /* 0x000fe20003f86270 */
[----:B------:R-:W-:Y:S01]  /*2260*/  IMAD R43, R0, UR5, R23 ;  /* 0x00000005002b7c24 */ /* 0x000fe2000f8e0217 */
[----:B------:R-:W-:Y:S01]  /*2270*/  ULDC.64 UR4, c[0x0][0x308] ;  /* 0x0000c20000047ab9 */ /* 0x000fe20000000a00 */
[----:B------:R-:W-:Y:S01]  /*2280*/  IMAD.SHL.U32 R23, R14, 0x2, RZ ;  /* 0x000000020e177824 */ /* 0x000fe200078e00ff */
[----:B------:R-:W-:Y:S01]  /*2290*/  IADD3 R42, P2, R24, R38, RZ ;  /* 0x00000026182a7210 */ /* 0x000fe20007f5e0ff */
[----:B------:R-:W-:-:S03]  /*22a0*/  IMAD R51, R41, UR7, R44 ;  /* 0x0000000729337c24 */ /* 0x000fc6000f8e022c */
[----:B------:R-:W-:Y:S01]  /*22b0*/  IADD3 R38, P3, R23, UR4, RZ ;  /* 0x0000000417267c10 */ /* 0x000fe2000ff7e0ff */
[----:B------:R-:W-:Y:S01]  /*22c0*/  @!P1 IMAD.WIDE.U32 R44, R40, UR7, R24 ;  /* 0x00000007282c9c25 */ /* 0x000fe2000f8e0018 */
[----:B------:R-:W-:Y:S02]  /*22d0*/  IADD3.X R43, R25, R43, R39, P2, !PT ;  /* 0x0000002b192b7210 */ /* 0x000fe400017fe427 */
[----:B------:R-:W-:Y:S01]  /*22e0*/  IADD3.X R39, R46, UR5, RZ, P3, !PT ;  /* 0x000000052e277c10 */ /* 0x000fe20009ffe4ff */
[----:B------:R-:W-:Y:S01]  /*22f0*/  @!P1 IMAD.IADD R45, R51, 0x1, R45 ;  /* 0x00000001332d9824 */ /* 0x000fe200078e022d */
[C---:B------:R-:W-:Y:S01]  /*2300*/  LEA R38, P2, R42.reuse, R38, 0x1 ;  /* 0x000000262a267211 */ /* 0x040fe200078408ff */
[----:B------:R-:W-:Y:S01]  /*2310*/  ULDC.64 UR4, c[0x0][0x2a8] ;  /* 0x0000aa0000047ab9 */ /* 0x000fe20000000a00 */
[----:B------:R-:W-:Y:S02]  /*2320*/  ISETP.GE.AND P3, PT, R15, R49, PT ;  /* 0x000000310f00720c */ /* 0x000fe40003f66270 */
[----:B------:R-:W-:Y:S01]  /*2330*/  LEA.HI.X R39, R42, R39, R43, 0x1, P2 ;  /* 0x000000272a277211 */ /* 0x000fe200010f0c2b */
[----:B------:R-:W-:Y:S01]  /*2340*/  IMAD.WIDE.U32 R42, R40, UR7, RZ ;  /* 0x00000007282a7c25 */ /* 0x000fe2000f8e00ff */
[----:B------:R-:W-:-:S03]  /*2350*/  ISETP.GE.AND P2, PT, R14, R49, PT ;  /* 0x000000310e00720c */ /* 0x000fc60003f46270 */
[----:B------:R-:W-:Y:S01]  /*2360*/  IMAD R49, R2, UR4, RZ ;  /* 0x0000000402317c24 */ /* 0x000fe2000f8e02ff */
[----:B------:R-:W-:Y:S01]  /*2370*/  IADD3 R41, R43, R51, RZ ;  /* 0x000000332b297210 */ /* 0x000fe20007ffe0ff */
[----:B------:R-:W-:Y:S01]  /*2380*/  @!P4 STG.E.U16 desc[UR10][R38.64+0x80], R21 ;  /* 0x000080152600c986 */ /* 0x000fe2000c10150a */
[----:B------:R-:W-:Y:S01]  /*2390*/  MOV R40, R42 ;  /* 0x0000002a00287202 */ /* 0x000fe20000000f00 */
[C---:B------:R-:W-:Y:S02]  /*23a0*/  @!P1 IMAD.WIDE.U32 R42, R0.reuse, UR4, R44 ;  /* 0x00000004002a9c25 */ /* 0x040fe4000f8e002c */
[----:B------:R-:W-:Y:S02]  /*23b0*/  @!P3 STG.E.U16 desc[UR10][R38.64+0x40], R47 ;  /* 0x0000402f2600b986 */ /* 0x000fe4000c10150a */
[C---:B------:R-:W-:Y:S02]  /*23c0*/  IMAD.WIDE.U32 R40, R0.reuse, UR4, R40 ;  /* 0x0000000400287c25 */ /* 0x040fe4000f8e0028 */
[----:B------:R0:W-:Y:S01]  /*23d0*/  @!P2 STG.E.U16 desc[UR10][R38.64], R19 ;  /* 0x000000132600a986 */ /* 0x0001e2000c10150a */
[----:B------:R-:W-:Y:S01]  /*23e0*/  BAR.SYNC.DEFER_BLOCKING 0x0 ;  /* 0x0000000000007b1d */ /* 0x000fe20000010000 */
[----:B------:R-:W-:Y:S01]  /*23f0*/  IMAD R49, R0, UR5, R49 ;  /* 0x0000000500317c24 */ /* 0x000fe2000f8e0231 */
[----:B------:R-:W-:-:S02]  /*2400*/  @!P1 IADD3 R45, P2, R36, R42, RZ ;  /* 0x0000002a242d9210 */ /* 0x000fc40007f5e0ff */
[----:B------:R-:W-:Y:S02]  /*2410*/  IADD3 R44, P3, R24, R40, RZ ;  /* 0x00000028182c7210 */ /* 0x000fe40007f7e0ff */
[----:B------:R-:W-:Y:S01]  /*2420*/  ULDC.64 UR4, c[0x0][0x318] ;  /* 0x0000c60000047ab9 */ /* 0x000fe20000000a00 */
[----:B------:R-:W-:Y:S02]  /*2430*/  @!P1 IADD3.X R48, R37, R43, R49, P2, !PT ;  /* 0x0000002b25309210 */ /* 0x000fe400017fe431 */
[----:B------:R-:W-:Y:S02]  /*2440*/  IADD3 R40, P4, R23, UR4, RZ ;  /* 0x0000000417287c10 */ /* 0x000fe4000ff9e0ff */
[----:B------:R-:W-:Y:S02]  /*2450*/  IADD3.X R43, R25, R49, R41, P3, !PT ;  /* 0x00000031192b7210 */ /* 0x000fe40001ffe429 */
[----:B------:R-:W-:Y:S02]  /*2460*/  IADD3.X R41, R46, UR5, RZ, P4, !PT ;  /* 0x000000052e297c10 */ /* 0x000fe4000a7fe4ff */
[----:B------:R-:W-:-:S02]  /*2470*/  ISETP.GE.AND P2, PT, R14, R63, PT ;  /* 0x0000003f0e00720c */ /* 0x000fc40003f46270 */
[-C--:B------:R-:W-:Y:S02]  /*2480*/  ISETP.GE.AND P3, PT, R15, R63.reuse, PT ;  /* 0x0000003f0f00720c */ /* 0x080fe40003f66270 */
[----:B------:R-:W-:Y:S02]  /*2490*/  ISETP.GE.AND P4, PT, R16, R63, PT ;  /* 0x0000003f1000720c */ /* 0x000fe40003f86270 */
[C---:B------:R-:W-:Y:S02]  /*24a0*/  LEA R40, P6, R44.reuse, R40, 0x1 ;  /* 0x000000282c287211 */ /* 0x040fe400078c08ff */
[C---:B------:R-:W-:Y:S02]  /*24b0*/  @!P1 LEA R42, P5, R45.reuse, UR4, 0x1 ;  /* 0x000000042d2a9c11 */ /* 0x040fe4000f8a08ff */
[----:B------:R-:W-:Y:S02]  /*24c0*/  LEA.HI.X R41, R44, R41, R43, 0x1, P6 ;  /* 0x000000292c297211 */ /* 0x000fe400030f0c2b */
[----:B------:R-:W-:-:S02]  /*24d0*/  @!P1 LEA.HI.X R43, R45, UR5, R48, 0x1, P5 ;  /* 0x000000052d2b9c11 */ /* 0x000fc4000a8f0c30 */
[----:B0-----:R-:W-:Y:S02]  /*24e0*/  PRMT R19, RZ, 0x7610, R19 ;  /* 0x00007610ff137816 */ /* 0x001fe40000000013 */
        /* <DEDUP_REMOVED lines=15> */
[C---:B------:R-:W-:Y:S02]  /*25e0*/  SHF.L.U32 R43, R39.reuse, 0x10, RZ ;  /* 0x00000010272b7819 */ /* 0x040fe400000006ff */
[----:B------:R-:W-:Y:S01]  /*25f0*/  PRMT R38, R38, 0x7632, R38 ;  /* 0x0000763226267816 */ /* 0x000fe20000000026 */
[----:B------:R-:W-:Y:S01]  /*2600*/  FMUL.FTZ R42, R44, -1.4426950216293334961 ;  /* 0xbfb8aa3b2c2a7820 */ /* 0x000fe20000410000 */
[----:B------:R-:W-:Y:S01]  /*2610*/  PRMT R39, R39, 0x7632, R39 ;  /* 0x0000763227277816 */ /* 0x000fe20000000027 */
[----:B------:R-:W-:Y:S02]  /*2620*/  FMUL.FTZ R40, R43, -1.4426950216293334961 ;  /* 0xbfb8aa3b2b287820 */ /* 0x000fe40000410000 */
[----:B------:R-:W-:Y:S01]  /*2630*/  IMAD.U32 R38, R38, 0x10000, RZ ;  /* 0x0001000026267824 */ /* 0x000fe200078e00ff */
[----:B------:R-:W-:Y:S01]  /*2640*/  SHF.L.U32 R41, R39, 0x10, RZ ;  /* 0x0000001027297819 */ /* 0x000fe200000006ff */
[----:B------:R-:W0:Y:S02]  /*2650*/  MUFU.EX2 R42, R42 ;  /* 0x0000002a002a7308 */ /* 0x000e240000000800 */
[----:B------:R-:W-:-:S02]  /*2660*/  FMUL.FTZ R19, R38, -1.4426950216293334961 ;  /* 0xbfb8aa3b26137820 */ /* 0x000fc40000410000 */
[----:B------:R-:W-:-:S04]  /*2670*/  FMUL.FTZ R45, R41, -1.4426950216293334961 ;  /* 0xbfb8aa3b292d7820 */ /* 0x000fc80000410000 */
        /* <DEDUP_REMOVED lines=17> */
[----:B------:R-:W-:Y:S01]  /*2790*/  F2FP.BF16.F32.PACK_AB R50, R19, R44 ;  /* 0x0000002c1332723e */ /* 0x000fe200000010ff */
[----:B------:R-:W-:Y:S01]  /*27a0*/  FMUL.FTZ R43, R43, R56 ;  /* 0x000000382b2b7220 */ /* 0x000fe20000410000 */
[----:B-1----:R-:W-:Y:S02]  /*27b0*/  FMUL.FTZ R38, R41, R40 ;  /* 0x0000002829267220 */ /* 0x002fe40000410000 */
[----:B------:R-:W0:Y:S02]  /*27c0*/  LDC.64 R40, c[0x0][0x2c0] ;  /* 0x0000b000ff287b82 */ /* 0x000e240000000a00 */
[----:B------:R-:W-:-:S05]  /*27d0*/  FMUL.FTZ R38, R38, R57 ;  /* 0x0000003926267220 */ /* 0x000fca0000410000 */
[----:B------:R-:W-:-:S05]  /*27e0*/  F2FP.BF16.F32.PACK_AB R51, R38, R43 ;  /* 0x0000002b2633723e */ /* 0x000fca00000010ff */
[----:B------:R1:W-:Y:S01]  /*27f0*/  STS.64 [R22], R50 ;  /* 0x0000003216007388 */ /* 0x0003e20000000a00 */
[----:B------:R-:W-:-:S03]  /*2800*/  NOP ;  /* 0x0000000000007918 */ /* 0x000fc60000000000 */
[----:B------:R-:W-:Y:S04]  /*2810*/  LDS.U16 R19, [R20] ;  /* 0x0000000014137984 */ /* 0x000fe80000000400 */
[----:B------:R-:W-:Y:S01]  /*2820*/  LDS.U16 R43, [R20+0x40] ;  /* 0x00004000142b7984 */ /* 0x000fe20000000400 */
[C---:B0-----:R-:W-:Y:S02]  /*2830*/  IMAD R42, R40.reuse, UR12, RZ ;  /* 0x0000000c282a7c24 */ /* 0x041fe4000f8e02ff */
[----:B------:R-:W-:Y:S01]  /*2840*/  IMAD.WIDE.U32 R38, R40, UR7, RZ ;  /* 0x0000000728267c25 */ /* 0x000fe2000f8e00ff */
[----:B------:R-:W-:Y:S03]  /*2850*/  LDS.U16 R45, [R20+0x80] ;  /* 0x00008000142d7984 */ /* 0x000fe60000000400 */
[----:B------:R-:W-:Y:S01]  /*2860*/  IMAD R21, R41, UR7, R42 ;  /* 0x0000000729157c24 */ /* 0x000fe2000f8e022a */
[----:B------:R-:W-:Y:S03]  /*2870*/  LDS.U16 R47, [R20+0xc0] ;  /* 0x0000c000142f7984 */ /* 0x000fe60000000400 */
[----:B-1----:R-:W-:Y:S01]  /*2880*/  IMAD.IADD R51, R39, 0x1, R21 ;  /* 0x0000000127337824 */ /* 0x002fe200078e0215 */
        /* <DEDUP_REMOVED lines=16> */
.L_x_4981:
[----:B------:R-:W-:Y:S05]  /*2990*/  BSYNC B0 ;  /* 0x0000000000007941 */ /* 0x000fea0003800000 */
.L_x_4980:
[----:B------:R-:W-:Y:S01]  /*29a0*/  MOV R20, R38 ;  /* 0x0000002600147202 */ /* 0x000fe20000000f00 */
[----:B------:R-:W-:Y:S01]  /*29b0*/  IMAD.MOV.U32 R21, RZ, RZ, R51 ;  /* 0x000000ffff157224 */ /* 0x000fe200078e0033 */
[----:B------:R-:W-:Y:S01]  /*29c0*/  ULDC.64 UR4, c[0x0][0x2c8] ;  /* 0x0000b20000047ab9 */ /* 0x000fe20000000a00 */
[-C--:B------:R-:W-:Y:S01]  /*29d0*/  ISETP.GE.AND P0, PT, R14, R49.reuse, PT ;  /* 0x000000310e00720c */ /* 0x080fe20003f06270 */
[----:B0-----:R-:W-:Y:S01]  /*29e0*/  IMAD R19, R2, UR4, RZ ;  /* 0x0000000402137c24 */ /* 0x001fe2000f8e02ff */
        /* <DEDUP_REMOVED lines=25> */
.L_x_4983:
        /* <DEDUP_REMOVED lines=16> */
.L_x_5307:


//--------------------- .text._Z25selective_scan_fwd_kernelI32Selective_Scan_fwd_kernel_traitsILi32ELi4ELi1ELb0ELb1ELb0ELb0EN3c108BFloat16EfEEv13SSMParamsBase --------------------------
	.section	.text._Z25selective_scan_fwd_kernelI32Selective_Scan_fwd_kernel_traitsILi32ELi4ELi1ELb0ELb1ELb0ELb0EN3c108BFloat16EfEEv13SSMParamsBase,"ax",@progbits
	.align	128
        .global         _Z25selective_scan_fwd_kernelI32Selective_Scan_fwd_kernel_traitsILi32ELi4ELi1ELb0ELb1ELb0ELb0EN3c108BFloat16EfEEv13SSMParamsBase
        .type           _Z25selective_scan_fwd_kernelI32Selective_Scan_fwd_kernel_traitsILi32ELi4ELi1ELb0ELb1ELb0ELb0EN3c108BFloat16EfEEv13SSMParamsBase,@function
        .size           _Z25selective_scan_fwd_kernelI32Selective_Scan_fwd_kernel_traitsILi32ELi4ELi1ELb0ELb1ELb0ELb0EN3c108BFloat16EfEEv13SSMParamsBase,(.L_x_5308 - _Z25selective_scan_fwd_kernelI32Selective_Scan_fwd_kernel_traitsILi32ELi4ELi1ELb0ELb1ELb0ELb0EN3c108BFloat16EfEEv13SSMParamsBase)
        .other          _Z25selective_scan_fwd_kernelI32Selective_Scan_fwd_kernel_traitsILi32ELi4ELi1ELb0ELb1ELb0ELb0EN3c108BFloat16EfEEv13SSMParamsBase,@"STO_CUDA_ENTRY STV_DEFAULT"
_Z25selective_scan_fwd_kernelI32Selective_Scan_fwd_kernel_traitsILi32ELi4ELi1ELb0ELb1ELb0ELb0EN3c108BFloat16EfEEv13SSMParamsBase:
.text._Z25selective_scan_fwd_kernelI32Selective_Scan_fwd_kernel_traitsILi32ELi4ELi1ELb0ELb1ELb0ELb0EN3c108BFloat16EfEEv13SSMParamsBase:
        /* <DEDUP_REMOVED lines=118> */
.L_x_4998:
        /* <DEDUP_REMOVED lines=98> */
.L_x_4985:
[----:B------:R-:W-:Y:S05]  /*0d80*/  BSYNC B0 ;  /* 0x0000000000007941 */ /* 0x000fea0003800000 */
.L_x_4984:
        /* <DEDUP_REMOVED lines=33> */
.L_x_4987:
[----:B------:R-:W-:Y:S05]  /*0fa0*/  BSYNC B0 ;  /* 0x0000000000007941 */ /* 0x000fea0003800000 */
.L_x_4986:
        /* <DEDUP_REMOVED lines=33> */
.L_x_4989:
[----:B------:R-:W-:Y:S05]  /*11c0*/  BSYNC B0 ;  /* 0x0000000000007941 */ /* 0x000fea0003800000 */
.L_x_4988:
        /* <DEDUP_REMOVED lines=33> */
.L_x_4991:
[----:B------:R-:W-:Y:S05]  /*13e0*/  BSYNC B0 ;  /* 0x0000000000007941 */ /* 0x000fea0003800000 */
.L_x_4990:
[----:B------:R-:W-:Y:S01]  /*13f0*/  BAR.SYNC.DEFER_BLOCKING 0x0 ;  /* 0x0000000000007b1d */ /* 0x000fe20000010000 */
[----:B0-----:R-:W-:Y:S01]  /*1400*/  ISETP.GE.AND P0, PT, R19, 0x1, PT ;  /* 0x000000011300780c */ /* 0x001fe20003f06270 */
[C---:B------:R-:W-:Y:S01]  /*1410*/  IMAD.U32 R54, R26.reuse, 0x10000, RZ ;  /* 0x000100001a367824 */ /* 0x040fe200078e00ff */
[----:B------:R-:W-:Y:S02]  /*1420*/  PRMT R19, R26, 0x7632, R19 ;  /* 0x000076321a137816 */ /* 0x000fe40000000013 */
[C---:B------:R-:W-:Y:S01]  /*1430*/  PRMT R21, R27.reuse, 0x7632, R21 ;  /* 0x000076321b157816 */ /* 0x040fe20000000015 */
        /* <DEDUP_REMOVED lines=14> */
[----:B------:R-:W-:Y:S01]  /*1520*/  ISETP.GE.AND P1, PT, R38, R61, PT ;  /* 0x0000003d2600720c */ /* 0x000fe20003f26270 */
[----:B------:R-:W-:Y:S01]  /*1530*/  FMUL.FTZ R55, R46, R23 ;  /* 0x000000172e377220 */ /* 0x000fe20000410000 */
[----:B------:R-:W1:Y:S01]  /*1540*/  LDC R53, c[0x0][0x218] ;  /* 0x00008600ff357b82 */ /* 0x000e620000000800 */
[----:B------:R-:W-:Y:S01]  /*1550*/  ISETP.EQ.OR P0, PT, R8, RZ, P0 ;  /* 0x000000ff0800720c */ /* 0x000fe20000702670 */
[----:B------:R-:W-:Y:S01]  /*1560*/  IMAD.MOV.U32 R19, RZ, RZ, R61 ;  /* 0x000000ffff137224 */ /* 0x000fe200078e003d */
[----:B------:R-:W-:Y:S01]  /*1570*/  ULDC UR6, c[0x0][0x21c] ;  /* 0x0000870000067ab9 */ /* 0x000fe20000000800 */
[----:B------:R-:W-:Y:S01]  /*1580*/  ULDC.64 UR4, c[0x0][0x238] ;  /* 0x00008e0000047ab9 */ /* 0x000fe20000000a00 */
[----:B------:R-:W-:Y:S01]  /*1590*/  ULDC.64 UR8, c[0x0][0x250] ;  /* 0x0000940000087ab9 */ /* 0x000fe20000000a00 */
[----:B------:R-:W-:-:S02]  /*15a0*/  ULDC.64 UR14, c[0x0][0x270] ;  /* 0x00009c00000e7ab9 */ /* 0x000fc40000000a00 */
[----:B------:R-:W2:Y:S08]  /*15b0*/  LDC.64 R40, c[0x0][0x2d0] ;  /* 0x0000b400ff287b82 */ /* 0x000eb00000000a00 */
[----:B------:R-:W3:Y:S08]  /*15c0*/  LDC.64 R42, c[0x0][0x2e0] ;  /* 0x0000b800ff2a7b82 */ /* 0x000ef00000000a00 */
[----:B------:R-:W4:Y:S02]  /*15d0*/  LDC.64 R44, c[0x0][0x310] ;  /* 0x0000c400ff2c7b82 */ /* 0x000f240000000a00 */
.L_x_4995:
[----:B------:R-:W-:Y:S01]  /*15e0*/  SHF.R.S32.HI R57, RZ, 0x1f, R21 ;  /* 0x0000001fff397819 */ /* 0x000fe20000011415 */
[----:B0-----:R-:W-:Y:S01]  /*15f0*/  IMAD.WIDE.U32 R46, R21, UR8, R38 ;  /* 0x00000008152e7c25 */ /* 0x001fe2000f8e0026 */
[-C--:B------:R-:W-:Y:S02]  /*1600*/  ISETP.GE.AND P2, PT, R14, R19.reuse, PT ;  /* 0x000000130e00720c */ /* 0x080fe40003f46270 */
[-C--:B------:R-:W-:Y:S01]  /*1610*/  ISETP.GE.AND P3, PT, R15, R19.reuse, PT ;  /* 0x000000130f00720c */ /* 0x080fe20003f66270 */
[----:B------:R-:W-:Y:S01]  /*1620*/  IMAD R48, R57, UR8, RZ ;  /* 0x0000000839307c24 */ /* 0x000fe2000f8e02ff */
[----:B------:R-:W-:Y:S02]  /*1630*/  ISETP.GE.AND P4, PT, R16, R19, PT ;  /* 0x000000131000720c */ /* 0x000fe40003f86270 */
[----:B------:R-:W-:Y:S01]  /*1640*/  PRMT R63, RZ, 0x7610, R63 ;  /* 0x00007610ff3f7816 */ /* 0x000fe2000000003f */
[----:B------:R-:W-:Y:S01]  /*1650*/  IMAD R49, R21, UR9, R48 ;  /* 0x0000000915317c24 */ /* 0x000fe2000f8e0230 */
[----:B------:R-:W-:-:S02]  /*1660*/  LEA R48, P5, R46, R17, 0x1 ;  /* 0x000000112e307211 */ /* 0x000fc400078a08ff */
[----:B------:R-:W-:Y:S01]  /*1670*/  PRMT R61, RZ, 0x7610, R61 ;  /* 0x00007610ff3d7816 */ /* 0x000fe2000000003d */
[----:B------:R-:W-:Y:S01]  /*1680*/  IMAD.IADD R47, R47, 0x1, R49 ;  /* 0x000000012f2f7824 */ /* 0x000fe200078e0231 */
[----:B------:R-:W-:Y:S02]  /*1690*/  PRMT R67, RZ, 0x7610, R67 ;  /* 0x00007610ff437816 */ /* 0x000fe40000000043 */
[----:B------:R-:W-:Y:S02]  /*16a0*/  PRMT R65, RZ, 0x7610, R65 ;  /* 0x00007610ff417816 */ /* 0x000fe40000000041 */
[----:B------:R-:W-:-:S05]  /*16b0*/  LEA.HI.X R49, R46, R18, R47, 0x1, P5 ;  /* 0x000000122e317211 */ /* 0x000fca00028f0c2f */
[----:B------:R-:W4:Y:S04]  /*16c0*/  @!P2 LDG.E.U16 R63, desc[UR10][R48.64+0x40] ;  /* 0x0000400a303fa981 */ /* 0x000f28000c1e1500 */
[----:B------:R-:W4:Y:S04]  /*16d0*/  @!P3 LDG.E.U16 R61, desc[UR10][R48.64+0x80] ;  /* 0x0000800a303db981 */ /* 0x000f28000c1e1500 */
[----:B------:R-:W4:Y:S04]  /*16e0*/  @!P1 LDG.E.U16 R67, desc[UR10][R48.64] ;  /* 0x0000000a30439981 */ /* 0x000f28000c1e1500 */
[----:B------:R0:W4:Y:S01]  /*16f0*/  @!P4 LDG.E.U16 R65, desc[UR10][R48.64+0xc0] ;  /* 0x0000c00a3041c981 */ /* 0x000122000c1e1500 */
[----:B------:R-:W-:Y:S01]  /*1700*/  MOV R46, R36 ;  /* 0x00000024002e7202 */ /* 0x000fe20000000f00 */
[----:B------:R-:W-:-:S02]  /*1710*/  IMAD R50, R57, UR4, RZ ;  /* 0x0000000439327c24 */ /* 0x000fc4000f8e02ff */
[----:B------:R-:W-:Y:S02]  /*1720*/  IMAD.MOV.U32 R47, RZ, RZ, R9 ;  /* 0x000000ffff2f7224 */ /* 0x000fe400078e0009 */
[C---:B------:R-:W-:Y:S02]  /*1730*/  IMAD R51, R21.reuse, UR5, R50 ;  /* 0x0000000515337c24 */ /* 0x040fe4000f8e0232 */
[----:B------:R-:W-:-:S03]  /*1740*/  IMAD.WIDE.U32 R46, R21, UR4, R46 ;  /* 0x00000004152e7c25 */ /* 0x000fc6000f8e002e */
[----:B--2---:R-:W-:Y:S02]  /*1750*/  LEA R50, P2, R46, R40, 0x2 ;  /* 0x000000282e327211 */ /* 0x004fe400078410ff */
[----:B------:R-:W-:-:S04]  /*1760*/  IADD3 R47, R47, R51, RZ ;  /* 0x000000332f2f7210 */ /* 0x000fc80007ffe0ff */
[----:B------:R-:W-:-:S06]  /*1770*/  LEA.HI.X R51, R46, R41, R47, 0x2, P2 ;  /* 0x000000292e337211 */ /* 0x000fcc00010f142f */
[----:B------:R-:W2:Y:S01]  /*1780*/  LDG.E R51, desc[UR10][R50.64] ;  /* 0x0000000a32337981 */ /* 0x000ea2000c1e1900 */
[----:B------:R-:W-:Y:S01]  /*1790*/  MOV R46, 0x400 ;  /* 0x00000400002e7802 */ /* 0x000fe20000000f00 */
[----:B0-----:R-:W-:Y:S01]  /*17a0*/  IMAD R48, R57, UR14, RZ ;  /* 0x0000000e39307c24 */ /* 0x001fe2000f8e02ff */
[----:B------:R-:W0:Y:S03]  /*17b0*/  S2R R47, SR_CgaCtaId ;  /* 0x00000000002f7919 */ /* 0x000e260000008800 */
[----:B------:R-:W-:Y:S01]  /*17c0*/  IMAD R49, R21, UR15, R48 ;  /* 0x0000000f15317c24 */ /* 0x000fe2000f8e0230 */
[----:B------:R-:W1:Y:S01]  /*17d0*/  S2R R60, SR_TID.X ;  /* 0x00000000003c7919 */ /* 0x000e620000002100 */
[----:B0-----:R-:W-:Y:S01]  /*17e0*/  LEA R57, R47, R46, 0x18 ;  /* 0x0000002e2f397211 */ /* 0x001fe200078ec0ff */
[----:B------:R-:W-:Y:S01]  /*17f0*/  IMAD.MOV.U32 R46, RZ, RZ, R34 ;  /* 0x000000ffff2e7224 */ /* 0x000fe200078e0022 */
[----:B------:R-:W-:-:S03]  /*1800*/  MOV R47, R11 ;  /* 0x0000000b002f7202 */ /* 0x000fc60000000f00 */
[----:B------:R-:W-:Y:S02]  /*1810*/  IMAD R58, R6, 0x2, R57 ;  /* 0x00000002063a7824 */ /* 0x000fe400078e0239 */
[----:B------:R-:W-:-:S04]  /*1820*/  IMAD.WIDE.U32 R46, R21, UR14, R46 ;  /* 0x0000000e152e7c25 */ /* 0x000fc8000f8e002e */
[----:B------:R-:W-:Y:S01]  /*1830*/  IMAD R59, R6, 0x8, R57 ;  /* 0x00000008063b7824 */ /* 0x000fe200078e0239 */
[----:B------:R-:W-:Y:S02]  /*1840*/  IADD3 R47, R47, R49, RZ ;  /* 0x000000312f2f7210 */ /* 0x000fe40007ffe0ff */
[----:B---3--:R-:W-:-:S04]  /*1850*/  LEA R48, P2, R46, R42, 0x2 ;  /* 0x0000002a2e307211 */ /* 0x008fc800078410ff */
[----:B------:R-:W-:Y:S01]  /*1860*/  LEA.HI.X R49, R46, R43, R47, 0x2, P2 ;  /* 0x0000002b2e317211 */ /* 0x000fe200010f142f */
[----:B------:R-:W-:Y:S01]  /*1870*/  IMAD R71, R21, 0x8, R57 ;  /* 0x0000000815477824 */ /* 0x000fe200078e0239 */
[----:B----4-:R-:W-:Y:S04]  /*1880*/  STS.U16 [R58+0x40], R63 ;  /* 0x0000403f3a007388 */ /* 0x010fe80000000400 */
[----:B------:R1:W-:Y:S04]  /*1890*/  STS.U16 [R58+0x80], R61 ;  /* 0x0000803d3a007388 */ /* 0x0003e80000000400 */
[----:B------:R-:W-:Y:S04]  /*18a0*/  STS.U16 [R58], R67 ;  /* 0x000000433a007388 */ /* 0x000fe80000000400 */
[----:B------:R-:W-:Y:S01]  /*18b0*/  STS.U16 [R58+0xc0], R65 ;  /* 0x0000c0413a007388 */ /* 0x000fe20000000400 */
[----:B------:R-:W-:-:S03]  /*18c0*/  NOP ;  /* 0x0000000000007918 */ /* 0x000fc60000000000 */
[----:B------:R-:W0:Y:S01]  /*18d0*/  LDS.64 R46, [R59] ;  /* 0x000000003b2e7984 */ /* 0x000e220000000a00 */
[----:B-1----:R-:W-:-:S03]  /*18e0*/  IMAD R61, R8, -0x80, R53 ;  /* 0xffffff80083d7824 */ /* 0x002fc600078e0235 */
[----:B------:R1:W5:Y:S01]  /*18f0*/  LDG.E R62, desc[UR10][R48.64] ;  /* 0x0000000a303e7981 */ /* 0x000362000c1e1900 */
[----:B------:R-:W-:Y:S01]  /*1900*/  BSSY B0, `(.L_x_4993) ;  /* 0x000005f000007945 */ /* 0x000fe20003800000 */
[-C--:B------:R-:W-:Y:S02]  /*1910*/  ISETP.GE.U32.AND P3, PT, R10, R61.reuse, PT ;  /* 0x0000003d0a00720c */ /* 0x080fe40003f66070 */
[-C--:B------:R-:W-:Y:S02]  /*1920*/  ISETP.GE.U32.AND P4, PT, R12, R61.reuse, PT ;  /* 0x0000003d0c00720c */ /* 0x080fe40003f86070 */
[----:B------:R-:W-:Y:S02]  /*1930*/  ISETP.GE.U32.AND P5, PT, R13, R61, PT ;  /* 0x0000003d0d00720c */ /* 0x000fe40003fa6070 */
[----:B-1----:R-:W-:Y:S01]  /*1940*/  SHF.L.U32 R48, R60, 0x2, RZ ;  /* 0x000000023c307819 */ /* 0x002fe200000006ff */
[----:B--2---:R-:W-:-:S03]  /*1950*/  FMUL.FTZ R51, R51, 1.4426950216293334961 ;  /* 0x3fb8aa3b33337820 */ /* 0x004fc60000410000 */
[----:B------:R-:W-:Y:S01]  /*1960*/  ISETP.GE.U32.AND P2, PT, R48, R61, PT ;  /* 0x0000003d3000720c */ /* 0x000fe20003f46070 */
[C---:B------:R-:W-:Y:S01]  /*1970*/  FMUL.FTZ R63, R51.reuse, R23 ;  /* 0x00000017333f7220 */ /* 0x040fe20000410000 */
[C---:B------:R-:W-:Y:S01]  /*1980*/  FMUL.FTZ R50, R51.reuse, R20 ;  /* 0x0000001433327220 */ /* 0x040fe20000410000 */
[C---:B------:R-:W-:Y:S01]  /*1990*/  FMUL.FTZ R64, R51.reuse, R22 ;  /* 0x0000001633407220 */ /* 0x040fe20000410000 */
[----:B------:R-:W-:-:S03]  /*19a0*/  FMUL.FTZ R68, R51, R24 ;  /* 0x0000001833447220 */ /* 0x000fc60000410000 */
[----:B------:R-:W1:Y:S08]  /*19b0*/  MUFU.EX2 R63, R63 ;  /* 0x0000003f003f7308 */ /* 0x000e700000000800 */
[----:B------:R-:W2:Y:S01]  /*19c0*/  MUFU.EX2 R50, R50 ;  /* 0x0000003200327308 */ /* 0x000ea20000000800 */
[C---:B0-----:R-:W-:Y:S01]  /*19d0*/  PRMT R48, R46.reuse, 0x7632, R48 ;  /* 0x000076322e307816 */ /* 0x041fe20000000030 */
[----:B------:R-:W-:Y:S01]  /*19e0*/  IMAD.U32 R49, R46, 0x10000, RZ ;  /* 0x000100002e317824 */ /* 0x000fe200078e00ff */
[----:B------:R-:W-:-:S05]  /*19f0*/  PRMT R46, R47, 0x7632, R46 ;  /* 0x000076322f2e7816 */ /* 0x000fca000000002e */
[----:B------:R-:W0:Y:S01]  /*1a00*/  MUFU.EX2 R64, R64 ;  /* 0x0000004000407308 */ /* 0x000e220000000800 */
[----:B------:R-:W-:Y:S01]  /*1a10*/  IMAD.U32 R48, R48, 0x10000, RZ ;  /* 0x0001000030307824 */ /* 0x000fe200078e00ff */
[----:B------:R-:W-:Y:S01]  /*1a20*/  SHF.L.U32 R47, R47, 0x10, RZ ;  /* 0x000000102f2f7819 */ /* 0x000fe200000006ff */
[----:B------:R-:W-:Y:S01]  /*1a30*/  FMUL.FTZ R67, R54, R49 ;  /* 0x0000003136437220 */ /* 0x000fe20000410000 */
[----:B------:R-:W-:Y:S01]  /*1a40*/  SHF.L.U32 R49, R46, 0x10, RZ ;  /* 0x000000102e317819 */ /* 0x000fe200000006ff */
[----:B------:R-:W-:Y:S01]  /*1a50*/  FMUL.FTZ R48, R55, R48 ;  /* 0x0000003037307220 */ /* 0x000fe20000410000 */
[----:B-1----:R-:W-:Y:S01]  /*1a60*/  FSEL R63, R63, 1, !P3 ;  /* 0x3f8000003f3f7808 */ /* 0x002fe20005800000 */
[----:B------:R-:W-:Y:S01]  /*1a70*/  FMUL.FTZ R47, R52, R47 ;  /* 0x0000002f342f7220 */ /* 0x000fe20000410000 */
[----:B------:R-:W1:Y:S01]  /*1a80*/  MUFU.EX2 R68, R68 ;  /* 0x0000004400447308 */ /* 0x000e620000000800 */
[----:B------:R-:W-:Y:S01]  /*1a90*/  FSEL R67, R67, RZ, !P2 ;  /* 0x000000ff43437208 */ /* 0x000fe20005000000 */
[----:B------:R-:W-:Y:S01]  /*1aa0*/  FMUL.FTZ R49, R56, R49 ;  /* 0x0000003138317220 */ /* 0x000fe20000410000 */
[----:B------:R-:W-:-:S02]  /*1ab0*/  FSEL R66, R48, RZ, !P3 ;  /* 0x000000ff30427208 */ /* 0x000fc40005800000 */
[----:B--2---:R-:W-:Y:S02]  /*1ac0*/  FSEL R70, R50, 1, !P2 ;  /* 0x3f80000032467808 */ /* 0x004fe40005000000 */
[----:B------:R-:W-:Y:S01]  /*1ad0*/  FSEL R65, R47, RZ, !P4 ;  /* 0x000000ff2f417208 */ /* 0x000fe20006000000 */
[-C--:B------:R-:W-:Y:S01]  /*1ae0*/  FFMA.FTZ R46, R67, R63.reuse, R66 ;  /* 0x0000003f432e7223 */ /* 0x080fe20000010042 */
[----:B0-----:R-:W-:Y:S01]  /*1af0*/  FSEL R64, R64, 1, !P4 ;  /* 0x3f80000040407808 */ /* 0x001fe20006000000 */
[----:B------:R-:W-:Y:S01]  /*1b00*/  FMUL.FTZ R47, R70, R63 ;  /* 0x0000003f462f7220 */ /* 0x000fe20000410000 */
[----:B------:R-:W-:Y:S02]  /*1b10*/  FSEL R69, R49, RZ, !P5 ;  /* 0x000000ff31457208 */ /* 0x000fe40006800000 */
[----:B------:R-:W-:Y:S01]  /*1b20*/  ISETP.GE.AND P2, PT, R6, 0x1, PT ;  /* 0x000000010600780c */ /* 0x000fe20003f46270 */
[C---:B------:R-:W-:Y:S01]  /*1b30*/  FFMA.FTZ R46, R64.reuse, R46, R65 ;  /* 0x0000002e402e7223 */ /* 0x040fe20000010041 */
[----:B------:R-:W-:Y:S01]  /*1b40*/  FMUL.FTZ R49, R64, R47 ;  /* 0x0000002f40317220 */ /* 0x000fe20000410000 */
[----:B------:R-:W-:-:S02]  /*1b50*/  ISETP.NE.AND P3, PT, R6, 0x1f, PT ;  /* 0x0000001f0600780c */ /* 0x000fc40003f65270 */
[----:B-1----:R-:W-:Y:S02]  /*1b60*/  FSEL R68, R68, 1, !P5 ;  /* 0x3f80000044447808 */ /* 0x002fe40006800000 */
[----:B------:R-:W-:-:S03]  /*1b70*/  ISETP.NE.AND P4, PT, R6, RZ, PT ;  /* 0x000000ff0600720c */ /* 0x000fc60003f85270 */
        /* <DEDUP_REMOVED lines=31> */
[----:B------:R-:W-:Y:S01]  /*1d70*/  @!P3 STS.64 [R57+0x110], R46 ;  /* 0x0001102e3900b388 */ /* 0x000fe20000000a00 */
[----:B------:R-:W-:Y:S06]  /*1d80*/  BAR.SYNC.DEFER_BLOCKING 0x0 ;  /* 0x0000000000007b1d */ /* 0x000fec0000010000 */
[----:B------:R-:W1:Y:S01]  /*1d90*/  SHFL.UP PT, R72, R46, 0x1, RZ ;  /* 0x042000002e487989 */ /* 0x000e6200000e00ff */
[----:B0-----:R-:W-:-:S03]  /*1da0*/  @!P4 MOV R74, R49 ;  /* 0x00000031004ac202 */ /* 0x001fc60000000f00 */
[----:B------:R-:W-:Y:S04]  /*1db0*/  @!P4 STS.64 [R57+0x120], R48 ;  /* 0x000120303900c388 */ /* 0x000fe80000000a00 */
[----:B------:R-:W0:Y:S01]  /*1dc0*/  LDS.64 R50, [R57+0x110] ;  /* 0x0001100039327984 */ /* 0x000e220000000a00 */
[----:B------:R-:W-:Y:S01]  /*1dd0*/  BAR.SYNC.DEFER_BLOCKING 0x0 ;  /* 0x0000000000007b1d */ /* 0x000fe20000010000 */
[----:B-1----:R-:W-:-:S05]  /*1de0*/  @!P4 MOV R72, R48 ;  /* 0x000000300048c202 */ /* 0x002fca0000000f00 */
[----:B------:R-:W1:Y:S01]  /*1df0*/  LDS R73, [R57+0x124] ;  /* 0x0001240039497984 */ /* 0x000e620000000800 */
[C---:B0-----:R-:W-:Y:S01]  /*1e00*/  FFMA.FTZ R51, R50.reuse, R49, R51 ;  /* 0x0000003132337223 */ /* 0x041fe20000010033 */
        /* <DEDUP_REMOVED lines=14> */
.L_x_4994:
[----:B------:R-:W-:Y:S05]  /*1ef0*/  BSYNC B0 ;  /* 0x0000000000007941 */ /* 0x000fea0003800000 */
.L_x_4993:
[----:B------:R-:W-:Y:S02]  /*1f00*/  VIADD R21, R21, 0x1 ;  /* 0x0000000115157836 */ /* 0x000fe40000000000 */
[----:B------:R-:W-:Y:S01]  /*1f10*/  FFMA.FTZ R65, R64, R63, R65 ;  /* 0x0000003f40417223 */ /* 0x000fe20000010041 */
[C---:B-----5:R-:W-:Y:S01]  /*1f20*/  FFMA.FTZ R25, R62.reuse, R67, R25 ;  /* 0x000000433e197223 */ /* 0x060fe20000010019 */
[----:B------:R-:W-:Y:S01]  /*1f30*/  FFMA.FTZ R28, R62, R63, R28 ;  /* 0x0000003f3e1c7223 */ /* 0x000fe2000001001c */
[----:B------:R-:W-:Y:S01]  /*1f40*/  ISETP.GE.AND P2, PT, R21, UR6, PT ;  /* 0x0000000615007c0c */ /* 0x000fe2000bf46270 */
[-C--:B------:R-:W-:Y:S01]  /*1f50*/  FFMA.FTZ R68, R68, R65.reuse, R69 ;  /* 0x0000004144447223 */ /* 0x080fe20000010045 */
[----:B------:R-:W-:-:S03]  /*1f60*/  FFMA.FTZ R26, R62, R65, R26 ;  /* 0x000000413e1a7223 */ /* 0x000fc6000001001a */
[----:B------:R-:W-:-:S08]  /*1f70*/  FFMA.FTZ R27, R62, R68, R27 ;  /* 0x000000443e1b7223 */ /* 0x000fd0000001001b */
[----:B------:R-:W-:Y:S05]  /*1f80*/  @!P2 BRA `(.L_x_4995) ;  /* 0xfffffff40094a947 */ /* 0x000fea000383ffff */
.L_x_4992:
[----:B------:R-:W-:Y:S01]  /*1f90*/  BAR.SYNC.DEFER_BLOCKING 0x0 ;  /* 0x0000000000007b1d */ /* 0x000fe20000010000 */
[----:B------:R-:W-:Y:S02]  /*1fa0*/  ISETP.NE.AND P0, PT, R60, RZ, PT ;  /* 0x000000ff3c00720c */ /* 0x000fe40003f05270 */
[----:B------:R-:W-:Y:S02]  /*1fb0*/  F2FP.BF16.F32.PACK_AB R20, R28, R25 ;  /* 0x000000191c14723e */ /* 0x000fe400000010ff */
[----:B------:R-:W-:-:S03]  /*1fc0*/  F2FP.BF16.F32.PACK_AB R21, R27, R26 ;  /* 0x0000001a1b15723e */ /* 0x000fc600000010ff */
[----:B------:R-:W1:Y:S01]  /*1fd0*/  LDC.64 R24, c[0x0][0x2b0] ;  /* 0x0000ac00ff187b82 */ /* 0x000e620000000a00 */
[----:B------:R-:W-:Y:S01]  /*1fe0*/  BSSY B0, `(.L_x_4996) ;  /* 0x000001e000007945 */ /* 0x000fe20003800000 */
[----:B------:R2:W-:Y:S01]  /*1ff0*/  STS.64 [R59], R20 ;  /* 0x000000143b007388 */ /* 0x0005e20000000a00 */
[----:B------:R-:W-:-:S03]  /*2000*/  NOP ;  /* 0x0000000000007918 */ /* 0x000fc60000000000 */
[----:B------:R-:W-:Y:S01]  /*2010*/  LDS.U16 R19, [R58] ;  /* 0x000000003a137984 */ /* 0x000fe20000000400 */
[----:B-1----:R-:W-:-:S03]  /*2020*/  IMAD R22, R24, UR12, RZ ;  /* 0x0000000c18167c24 */ /* 0x002fc6000f8e02ff */
[----:B------:R-:W-:Y:S01]  /*2030*/  LDS.U16 R27, [R58+0x40] ;  /* 0x000040003a1b7984 */ /* 0x000fe20000000400 */
[----:B--2---:R-:W-:-:S03]  /*2040*/  IMAD.WIDE.U32 R20, R24, UR7, RZ ;  /* 0x0000000718147c25 */ /* 0x004fc6000f8e00ff */
[----:B------:R-:W-:Y:S01]  /*2050*/  LDS.U16 R29, [R58+0x80] ;  /* 0x000080003a1d7984 */ /* 0x000fe20000000400 */
[----:B------:R-:W-:-:S03]  /*2060*/  IMAD R25, R25, UR7, R22 ;  /* 0x0000000719197c24 */ /* 0x000fc6000f8e0216 */
[----:B------:R-:W-:Y:S02]  /*2070*/  LDS.U16 R41, [R58+0xc0] ;  /* 0x0000c0003a297984 */ /* 0x000fe40000000400 */
[----:B------:R-:W-:Y:S02]  /*2080*/  IADD3 R45, R21, R25, RZ ;  /* 0x00000019152d7210 */ /* 0x000fe40007ffe0ff */
[----:B------:R-:W-:Y:S01]  /*2090*/  @!P0 STS [R57+0x100], R61 ;  /* 0x0001003d39008388 */ /* 0x000fe20000000800 */
[----:B------:R-:W-:Y:S06]  /*20a0*/  BAR.SYNC.DEFER_BLOCKING 0x0 ;  /* 0x0000000000007b1d */ /* 0x000fec0000010000 */
[----:B------:R-:W1:Y:S02]  /*20b0*/  LDS R43, [R57+0x100] ;  /* 0x00010000392b7984 */ /* 0x000e640000000800 */
[----:B-1----:R-:W-:-:S13]  /*20c0*/  ISETP.GE.AND P0, PT, R38, R43, PT ;  /* 0x0000002b2600720c */ /* 0x002fda0003f06270 */
[----:B------:R-:W-:Y:S05]  /*20d0*/  @P0 BRA `(.L_x_4997) ;  /* 0x0000000000380947 */ /* 0x000fea0003800000 */
[----:B------:R-:W-:Y:S01]  /*20e0*/  SHF.L.U32 R23, R8, 0x7, RZ ;  /* 0x0000000708177819 */ /* 0x000fe200000006ff */
[----:B------:R-:W-:Y:S02]  /*20f0*/  ULDC.64 UR4, c[0x0][0x2b8] ;  /* 0x0000ae0000047ab9 */ /* 0x000fe40000000a00 */
[----:B0-----:R-:W-:Y:S01]  /*2100*/  IMAD R47, R2, UR4, RZ ;  /* 0x00000004022f7c24 */ /* 0x001fe2000f8e02ff */
        /* <DEDUP_REMOVED lines=11> */
.L_x_4997:
[----:B------:R-:W-:Y:S05]  /*21c0*/  BSYNC B0 ;  /* 0x0000000000007941 */ /* 0x000fea0003800000 */
.L_x_4996:
[----:B-1----:R-:W1:Y:S01]  /*21d0*/  LDC.64 R24, c[0x0][0x308] ;  /* 0x0000c200ff187b82 */ /* 0x002e620000000a00 */
        /* <DEDUP_REMOVED lines=15> */
[----:B-1----:R-:W-:-:S03]  /*22d0*/  IMAD.WIDE R20, R38, 0x2, R24 ;  /* 0x0000000226147825 */ /* 0x002fc600078e0218 */
        /* <DEDUP_REMOVED lines=14> */
.L_x_4999:
        /* <DEDUP_REMOVED lines=12> */
.L_x_5308:


//--------------------- .text._Z25selective_scan_fwd_kernelI32Selective_Scan_fwd_kernel_traitsILi32ELi4ELi1ELb0ELb1ELb0ELb1EN3c108BFloat16EfEEv13SSMParamsBase --------------------------
	.section	.text._Z25selective_scan_fwd_kernelI32Selective_Scan_fwd_kernel_traitsILi32ELi4ELi1ELb0ELb1ELb0ELb1EN3c108BFloat16EfEEv13SSMParamsBase,"ax",@progbits
	.align	128
        .global         _Z25selective_scan_fwd_kernelI32Selective_Scan_fwd_kernel_traitsILi32ELi4ELi1ELb0ELb1ELb0ELb1EN3c108BFloat16EfEEv13SSMParamsBase
        .type           _Z25selective_scan_fwd_kernelI32Selective_Scan_fwd_kernel_traitsILi32ELi4ELi1ELb0ELb1ELb0ELb1EN3c108BFloat16EfEEv13SSMParamsBase,@function
        .size           _Z25selective_scan_fwd_kernelI32Selective_Scan_fwd_kernel_traitsILi32ELi4ELi1ELb0ELb1ELb0ELb1EN3c108BFloat16EfEEv13SSMParamsBase,(.L_x_5309 - _Z25selective_scan_fwd_kernelI32Selective_Scan_fwd_kernel_traitsILi32ELi4ELi1ELb0ELb1ELb0ELb1EN3c108BFloat16EfEEv13SSMParamsBase)
        .other          _Z25selective_scan_fwd_kernelI32Selective_Scan_fwd_kernel_traitsILi32ELi4ELi1ELb0ELb1ELb0ELb1EN3c108BFloat16EfEEv13SSMParamsBase,@"STO_CUDA_ENTRY STV_DEFAULT"
_Z25selective_scan_fwd_kernelI32Selective_Scan_fwd_kernel_traitsILi32ELi4ELi1ELb0ELb1ELb0ELb1EN3c108BFloat16EfEEv13SSMParamsBase:
.text._Z25selective_scan_fwd_kernelI32Selective_Scan_fwd_kernel_traitsILi32ELi4ELi1ELb0ELb1ELb0ELb1EN3c108BFloat16EfEEv13SSMParamsBase:
        /* <DEDUP_REMOVED lines=118> */
.L_x_5016:
        /* <DEDUP_REMOVED lines=22> */
[----:B0-----:R-:W-:-:S02]  /*08c0*/  PRMT R41, RZ, 0x7610, R41 ;  /* 0x00007610ff297816 */ /* 0x001fc40000000029 */
        /* <DEDUP_REMOVED lines=75> */
.L_x_5001:
[----:B------:R-:W-:Y:S05]  /*0d80*/  BSYNC B0 ;  /* 0x0000000000007941 */ /* 0x000fea0003800000 */
.L_x_5000:
        /* <DEDUP_REMOVED lines=33> */
.L_x_5003:
[----:B------:R-:W-:Y:S05]  /*0fa0*/  BSYNC B0 ;  /* 0x0000000000007941 */ /* 0x000fea0003800000 */
.L_x_5002:
        /* <DEDUP_REMOVED lines=33> */
.L_x_5005:
[----:B------:R-:W-:Y:S05]  /*11c0*/  BSYNC B0 ;  /* 0x0000000000007941 */ /* 0x000fea0003800000 */
.L_x_5004:
        /* <DEDUP_REMOVED lines=33> */
.L_x_5007:
[----:B------:R-:W-:Y:S05]  /*13e0*/  BSYNC B0 ;  /* 0x0000000000007941 */ /* 0x000fea0003800000 */
.L_x_5006:
        /* <DEDUP_REMOVED lines=31> */
.L_x_5011:
        /* <DEDUP_REMOVED lines=26> */
[----:B------:R-:W2:Y:S01]  /*1780*/  LDG.E R48, desc[UR10][R48.64] ;  /* 0x0000000a30307981 */ /* 0x000ea2000c1e1900 */
[----:B------:R-:W-:Y:S01]  /*1790*/  MOV R45, R11 ;  /* 0x0000000b002d7202 */ /* 0x000fe20000000f00 */
[----:B------:R-:W-:Y:S02]  /*17a0*/  IMAD R60, R60, UR14, RZ ;  /* 0x0000000e3c3c7c24 */ /* 0x000fe4000f8e02ff */
[----:B------:R-:W-:Y:S02]  /*17b0*/  IMAD.MOV.U32 R44, RZ, RZ, R32 ;  /* 0x000000ffff2c7224 */ /* 0x000fe400078e0020 */
[C---:B0-----:R-:W-:Y:S02]  /*17c0*/  IMAD R47, R19.reuse, UR15, R60 ;  /* 0x0000000f132f7c24 */ /* 0x041fe4000f8e023c */
[----:B------:R-:W-:-:S04]  /*17d0*/  IMAD.WIDE.U32 R44, R19, UR14, R44 ;  /* 0x0000000e132c7c25 */ /* 0x000fc8000f8e002c */
[----:B------:R-:W-:Y:S01]  /*17e0*/  IMAD.IADD R45, R45, 0x1, R47 ;  /* 0x000000012d2d7824 */ /* 0x000fe200078e022f */
[----:B---3--:R-:W-:-:S04]  /*17f0*/  LEA R46, P2, R44, R40, 0x2 ;  /* 0x000000282c2e7211 */ /* 0x008fc800078410ff */
[----:B------:R-:W-:Y:S01]  /*1800*/  LEA.HI.X R47, R44, R41, R45, 0x2, P2 ;  /* 0x000000292c2f7211 */ /* 0x000fe200010f142d */
[----:B------:R-:W0:Y:S02]  /*1810*/  S2R R60, SR_TID.X ;  /* 0x00000000003c7919 */ /* 0x000e240000002100 */
[----:B0-----:R-:W-:Y:S01]  /*1820*/  SHF.L.U32 R64, R60, 0x2, RZ ;  /* 0x000000023c407819 */ /* 0x001fe200000006ff */
[----:B------:R-:W0:Y:S01]  /*1830*/  S2R R72, SR_CgaCtaId ;  /* 0x0000000000487919 */ /* 0x000e220000008800 */
[----:B----4-:R-:W-:Y:S04]  /*1840*/  STS.U16 [R20+0x40], R59 ;  /* 0x0000403b14007388 */ /* 0x010fe80000000400 */
[----:B------:R-:W-:Y:S04]  /*1850*/  STS.U16 [R20+0x80], R65 ;  /* 0x0000804114007388 */ /* 0x000fe80000000400 */
[----:B------:R1:W-:Y:S04]  /*1860*/  STS.U16 [R20], R61 ;  /* 0x0000003d14007388 */ /* 0x0003e80000000400 */
[----:B------:R-:W-:Y:S01]  /*1870*/  STS.U16 [R20+0xc0], R63 ;  /* 0x0000c03f14007388 */ /* 0x000fe20000000400 */
[----:B------:R-:W-:-:S03]  /*1880*/  NOP ;  /* 0x0000000000007918 */ /* 0x000fc60000000000 */
[----:B------:R-:W3:Y:S04]  /*1890*/  LDS.64 R44, [R22] ;  /* 0x00000000162c7984 */ /* 0x000ee80000000a00 */
[----:B------:R3:W5:Y:S01]  /*18a0*/  LDG.E R62, desc[UR10][R46.64] ;  /* 0x0000000a2e3e7981 */ /* 0x000762000c1e1900 */
[----:B-1----:R-:W-:Y:S01]  /*18b0*/  IMAD R61, R8, -0x80, R55 ;  /* 0xffffff80083d7824 */ /* 0x002fe200078e0237 */
[----:B------:R-:W-:Y:S04]  /*18c0*/  BSSY B0, `(.L_x_5009) ;  /* 0x0000061000007945 */ /* 0x000fe80003800000 */
[----:B------:R-:W-:-:S02]  /*18d0*/  ISETP.GE.U32.AND P2, PT, R64, R61, PT ;  /* 0x0000003d4000720c */ /* 0x000fc40003f46070 */
[-C--:B------:R-:W-:Y:S02]  /*18e0*/  ISETP.GE.U32.AND P3, PT, R10, R61.reuse, PT ;  /* 0x0000003d0a00720c */ /* 0x080fe40003f66070 */
[-C--:B------:R-:W-:Y:S02]  /*18f0*/  ISETP.GE.U32.AND P4, PT, R12, R61.reuse, PT ;  /* 0x0000003d0c00720c */ /* 0x080fe40003f86070 */
[----:B------:R-:W-:Y:S01]  /*1900*/  ISETP.GE.U32.AND P5, PT, R13, R61, PT ;  /* 0x0000003d0d00720c */ /* 0x000fe20003fa6070 */
[----:B--2---:R-:W-:-:S04]  /*1910*/  FMUL.FTZ R48, R48, 1.4426950216293334961 ;  /* 0x3fb8aa3b30307820 */ /* 0x004fc80000410000 */
[C---:B------:R-:W-:Y:S01]  /*1920*/  FMUL.FTZ R49, R48.reuse, R25 ;  /* 0x0000001930317220 */ /* 0x040fe20000410000 */
[C---:B------:R-:W-:Y:S01]  /*1930*/  FMUL.FTZ R70, R48.reuse, R23 ;  /* 0x0000001730467220 */ /* 0x040fe20000410000 */
[C---:B------:R-:W-:Y:S01]  /*1940*/  FMUL.FTZ R59, R48.reuse, R24 ;  /* 0x00000018303b7220 */ /* 0x040fe20000410000 */
[----:B------:R-:W-:-:S03]  /*1950*/  FMUL.FTZ R48, R48, R26 ;  /* 0x0000001a30307220 */ /* 0x000fc60000410000 */
[----:B------:R-:W1:Y:S08]  /*1960*/  MUFU.EX2 R49, R49 ;  /* 0x0000003100317308 */ /* 0x000e700000000800 */
[----:B------:R-:W2:Y:S01]  /*1970*/  MUFU.EX2 R70, R70 ;  /* 0x0000004600467308 */ /* 0x000ea20000000800 */
[C---:B---3--:R-:W-:Y:S01]  /*1980*/  PRMT R46, R44.reuse, 0x7632, R46 ;  /* 0x000076322c2e7816 */ /* 0x048fe2000000002e */
[----:B------:R-:W-:Y:S01]  /*1990*/  IMAD.U32 R47, R44, 0x10000, RZ ;  /* 0x000100002c2f7824 */ /* 0x000fe200078e00ff */
[----:B------:R-:W-:-:S05]  /*19a0*/  PRMT R44, R45, 0x7632, R44 ;  /* 0x000076322d2c7816 */ /* 0x000fca000000002c */
[----:B------:R-:W3:Y:S01]  /*19b0*/  MUFU.EX2 R59, R59 ;  /* 0x0000003b003b7308 */ /* 0x000ee20000000800 */
[----:B------:R-:W-:Y:S01]  /*19c0*/  SHF.L.U32 R45, R45, 0x10, RZ ;  /* 0x000000102d2d7819 */ /* 0x000fe200000006ff */
[----:B------:R-:W-:Y:S02]  /*19d0*/  IMAD.U32 R46, R46, 0x10000, RZ ;  /* 0x000100002e2e7824 */ /* 0x000fe400078e00ff */
[----:B------:R-:W-:Y:S01]  /*19e0*/  FMUL.FTZ R67, R56, R47 ;  /* 0x0000002f38437220 */ /* 0x000fe20000410000 */
[----:B------:R-:W-:Y:S01]  /*19f0*/  SHF.L.U32 R47, R44, 0x10, RZ ;  /* 0x000000102c2f7819 */ /* 0x000fe200000006ff */
[----:B------:R-:W-:Y:S01]  /*1a00*/  FMUL.FTZ R46, R57, R46 ;  /* 0x0000002e392e7220 */ /* 0x000fe20000410000 */
[----:B------:R-:W-:Y:S01]  /*1a10*/  FMUL.FTZ R45, R54, R45 ;  /* 0x0000002d362d7220 */ /* 0x000fe20000410000 */
[----:B------:R-:W4:Y:S01]  /*1a20*/  MUFU.EX2 R48, R48 ;  /* 0x0000003000307308 */ /* 0x000f220000000800 */
[----:B-1----:R-:W-:Y:S01]  /*1a30*/  FSEL R63, R49, 1, !P3 ;  /* 0x3f800000313f7808 */ /* 0x002fe20005800000 */
[----:B------:R-:W-:Y:S01]  /*1a40*/  FMUL.FTZ R47, R58, R47 ;  /* 0x0000002f3a2f7220 */ /* 0x000fe20000410000 */
[----:B------:R-:W-:-:S02]  /*1a50*/  FSEL R67, R67, RZ, !P2 ;  /* 0x000000ff43437208 */ /* 0x000fc40005000000 */
[----:B------:R-:W-:Y:S02]  /*1a60*/  FSEL R66, R46, RZ, !P3 ;  /* 0x000000ff2e427208 */ /* 0x000fe40005800000 */
[----:B--2---:R-:W-:Y:S02]  /*1a70*/  FSEL R70, R70, 1, !P2 ;  /* 0x3f80000046467808 */ /* 0x004fe40005000000 */
[----:B---3--:R-:W-:Y:S01]  /*1a80*/  FSEL R64, R59, 1, !P4 ;  /* 0x3f8000003b407808 */ /* 0x008fe20006000000 */
[-C--:B------:R-:W-:Y:S01]  /*1a90*/  FFMA.FTZ R44, R67, R63.reuse, R66 ;  /* 0x0000003f432c7223 */ /* 0x080fe20000010042 */
[----:B------:R-:W-:Y:S01]  /*1aa0*/  FSEL R65, R45, RZ, !P4 ;  /* 0x000000ff2d417208 */ /* 0x000fe20006000000 */
[----:B------:R-:W-:Y:S01]  /*1ab0*/  FMUL.FTZ R45, R70, R63 ;  /* 0x0000003f462d7220 */ /* 0x000fe20000410000 */
[----:B------:R-:W-:Y:S02]  /*1ac0*/  FSEL R69, R47, RZ, !P5 ;  /* 0x000000ff2f457208 */ /* 0x000fe40006800000 */
[----:B------:R-:W-:Y:S01]  /*1ad0*/  ISETP.GE.AND P2, PT, R6, 0x1, PT ;  /* 0x000000010600780c */ /* 0x000fe20003f46270 */
[----:B------:R-:W-:Y:S01]  /*1ae0*/  FFMA.FTZ R44, R64, R44, R65 ;  /* 0x0000002c402c7223 */ /* 0x000fe20000010041 */
[----:B----4-:R-:W-:Y:S01]  /*1af0*/  FSEL R68, R48, 1, !P5 ;  /* 0x3f80000030447808 */ /* 0x010fe20006800000 */
[----:B------:R-:W-:Y:S01]  /*1b00*/  FMUL.FTZ R47, R64, R45 ;  /* 0x0000002d402f7220 */ /* 0x000fe20000410000 */
[----:B------:R-:W-:-:S02]  /*1b10*/  MOV R59, 0x400 ;  /* 0x00000400003b7802 */ /* 0x000fc40000000f00 */
[----:B------:R-:W-:Y:S01]  /*1b20*/  ISETP.NE.AND P3, PT, R6, 0x1f, PT ;  /* 0x0000001f0600780c */ /* 0x000fe20003f65270 */
[C---:B------:R-:W-:Y:S01]  /*1b30*/  FFMA.FTZ R45, R68.reuse, R44, R69 ;  /* 0x0000002c442d7223 */ /* 0x040fe20000010045 */
[----:B------:R-:W-:Y:S01]  /*1b40*/  FMUL.FTZ R44, R68, R47 ;  /* 0x0000002f442c7220 */ /* 0x000fe20000410000 */
[----:B0-----:R-:W-:Y:S02]  /*1b50*/  LEA R59, R72, R59, 0x18 ;  /* 0x0000003b483b7211 */ /* 0x001fe400078ec0ff */
[----:B------:R-:W-:Y:S01]  /*1b60*/  ISETP.NE.AND P4, PT, R6, RZ, PT ;  /* 0x000000ff0600720c */ /* 0x000fe20003f85270 */
[----:B------:R-:W0:Y:S02]  /*1b70*/  SHFL.UP PT, R46, R45, 0x1, RZ ;  /* 0x042000002d2e7989 */ /* 0x000e2400000e00ff */
[----:B------:R-:W-:Y:S02]  /*1b80*/  IMAD R71, R19, 0x8, R59 ;  /* 0x0000000813477824 */ /* 0x000fe400078e023b */
        /* <DEDUP_REMOVED lines=52> */
.L_x_5010:
[----:B------:R-:W-:Y:S05]  /*1ed0*/  BSYNC B0 ;  /* 0x0000000000007941 */ /* 0x000fea0003800000 */
.L_x_5009:
[----:B------:R-:W-:Y:S01]  /*1ee0*/  IADD3 R19, R19, 0x1, RZ ;  /* 0x0000000113137810 */ /* 0x000fe20007ffe0ff */
        /* <DEDUP_REMOVED lines=8> */
.L_x_5008:
[----:B------:R-:W-:Y:S01]  /*1f70*/  BAR.SYNC.DEFER_BLOCKING 0x0 ;  /* 0x0000000000007b1d */ /* 0x000fe20000010000 */
[----:B------:R-:W-:Y:S02]  /*1f80*/  ISETP.NE.AND P0, PT, R60, RZ, PT ;  /* 0x000000ff3c00720c */ /* 0x000fe40003f05270 */
[----:B------:R-:W-:Y:S02]  /*1f90*/  F2FP.BF16.F32.PACK_AB R24, R52, R27 ;  /* 0x0000001b3418723e */ /* 0x000fe400000010ff */
[----:B------:R-:W-:-:S03]  /*1fa0*/  F2FP.BF16.F32.PACK_AB R25, R51, R50 ;  /* 0x000000323319723e */ /* 0x000fc600000010ff */
[----:B0-----:R-:W0:Y:S01]  /*1fb0*/  LDC.64 R44, c[0x0][0x2b0] ;  /* 0x0000ac00ff2c7b82 */ /* 0x001e220000000a00 */
[----:B------:R-:W-:Y:S07]  /*1fc0*/  BSSY B0, `(.L_x_5012) ;  /* 0x0000021000007945 */ /* 0x000fee0003800000 */
[----:B------:R-:W1:Y:S08]  /*1fd0*/  LDC.64 R40, c[0x0][0x308] ;  /* 0x0000c200ff287b82 */ /* 0x000e700000000a00 */
[----:B------:R-:W2:Y:S01]  /*1fe0*/  LDC.64 R38, c[0x0][0x2a0] ;  /* 0x0000a800ff267b82 */ /* 0x000ea20000000a00 */
[----:B------:R3:W-:Y:S01]  /*1ff0*/  STS.64 [R22], R24 ;  /* 0x0000001816007388 */ /* 0x0007e20000000a00 */
[----:B------:R-:W-:-:S03]  /*2000*/  NOP ;  /* 0x0000000000007918 */ /* 0x000fc60000000000 */
[----:B------:R-:W-:Y:S01]  /*2010*/  LDS.U16 R53, [R20] ;  /* 0x0000000014357984 */ /* 0x000fe20000000400 */
[C---:B0-----:R-:W-:Y:S02]  /*2020*/  IMAD R26, R44.reuse, UR12, RZ ;  /* 0x0000000c2c1a7c24 */ /* 0x041fe4000f8e02ff */
[----:B------:R-:W-:Y:S01]  /*2030*/  IMAD.WIDE.U32 R48, R44, UR7, RZ ;  /* 0x000000072c307c25 */ /* 0x000fe2000f8e00ff */
[----:B------:R-:W-:Y:S03]  /*2040*/  LDS.U16 R23, [R20+0x40] ;  /* 0x0000400014177984 */ /* 0x000fe60000000400 */
[----:B---3--:R-:W-:Y:S01]  /*2050*/  IMAD.SHL.U32 R24, R8, 0x80, RZ ;  /* 0x0000008008187824 */ /* 0x008fe200078e00ff */
        /* <DEDUP_REMOVED lines=11> */
[----:B-12---:R-:W-:Y:S05]  /*2110*/  @P1 BRA `(.L_x_5013) ;  /* 0x00000000002c1947 */ /* 0x006fea0003800000 */
        /* <DEDUP_REMOVED lines=11> */
.L_x_5013:
[----:B------:R-:W-:Y:S05]  /*21d0*/  BSYNC B0 ;  /* 0x0000000000007941 */ /* 0x000fea0003800000 */
.L_x_5012:
[----:B------:R-:W-:Y:S01]  /*21e0*/  MOV R44, R48 ;  /* 0x00000030002c7202 */ /* 0x000fe20000000f00 */
[----:B------:R-:W-:Y:S01]  /*21f0*/  IMAD.MOV.U32 R45, RZ, RZ, R57 ;  /* 0x000000ffff2d7224 */ /* 0x000fe200078e0039 */
[----:B------:R-:W-:Y:S01]  /*2200*/  ULDC.64 UR4, c[0x0][0x2b8] ;  /* 0x0000ae0000047ab9 */ /* 0x000fe20000000a00 */
[----:B------:R-:W-:Y:S01]  /*2210*/  ISETP.GE.AND P1, PT, R36, R61, PT ;  /* 0x0000003d2400720c */ /* 0x000fe20003f26270 */
[----:B0-----:R-:W-:Y:S01]  /*2220*/  IMAD R47, R2, UR4, RZ ;  /* 0x00000004022f7c24 */ /* 0x001fe2000f8e02ff */
[-C--:B------:R-:W-:Y:S01]  /*2230*/  ISETP.GE.AND P2, PT, R14, R55.reuse, PT ;  /* 0x000000370e00720c */ /* 0x080fe20003f46270 */
[----:B------:R-:W-:Y:S01]  /*2240*/  IMAD.WIDE.U32 R44, R0, UR4, R44 ;  /* 0x00000004002c7c25 */ /* 0x000fe2000f8e002c */
[-C--:B------:R-:W-:Y:S02]  /*2250*/  ISETP.GE.AND P3, PT, R15, R55.reuse, PT ;  /* 0x000000370f00720c */ /* 0x080fe40003f66270 */
[----:B------:R-:W-:Y:S01]  /*2260*/  ISETP.GE.AND P4, PT, R16, R55, PT ;  /* 0x000000371000720c */ /* 0x000fe20003f86270 */
[----:B------:R-:W-:Y:S01]  /*2270*/  IMAD R49, R0, UR5, R47 ;  /* 0x0000000500317c24 */ /* 0x000fe2000f8e022f */
[----:B------:R-:W-:Y:S01]  /*2280*/  IADD3 R47, P5, R24, R44, RZ ;  /* 0x0000002c182f7210 */ /* 0x000fe20007fbe0ff */
[----:B------:R-:W-:Y:S01]  /*2290*/  IMAD.WIDE R40, R36, 0x2, R40 ;  /* 0x0000000224287825 */ /* 0x000fe200078e0228 */
[----:B------:R-:W-:Y:S01]  /*22a0*/  ULDC.64 UR4, c[0x0][0x2a8] ;  /* 0x0000aa0000047ab9 */ /* 0x000fe20000000a00 */
[----:B------:R-:W-:-:S02]  /*22b0*/  PRMT R53, RZ, 0x7610, R53 ;  /* 0x00007610ff357816 */ /* 0x000fc40000000035 */
[C---:B------:R-:W-:Y:S01]  /*22c0*/  IMAD R26, R38.reuse, UR12, RZ ;  /* 0x0000000c261a7c24 */ /* 0x040fe2000f8e02ff */
[----:B------:R-:W-:Y:S01]  /*22d0*/  IADD3.X R14, R25, R49, R45, P5, !PT ;  /* 0x00000031190e7210 */ /* 0x000fe20002ffe42d */
[----:B------:R-:W-:Y:S01]  /*22e0*/  IMAD.WIDE.U32 R44, R38, UR7, RZ ;  /* 0x00000007262c7c25 */ /* 0x000fe2000f8e00ff */
[----:B------:R-:W-:-:S03]  /*22f0*/  LEA R40, P5, R47, R40, 0x1 ;  /* 0x000000282f287211 */ /* 0x000fc600078a08ff */
[----:B------:R-:W-:Y:S01]  /*2300*/  IMAD R49, R39, UR7, R26 ;  /* 0x0000000727317c24 */ /* 0x000fe2000f8e021a */
[----:B------:R-:W-:Y:S01]  /*2310*/  LEA.HI.X R41, R47, R41, R14, 0x1, P5 ;  /* 0x000000292f297211 */ /* 0x000fe200028f0c0e */
[----:B------:R-:W-:Y:S01]  /*2320*/  @!P1 IMAD.WIDE.U32 R46, R38, UR7, R24 ;  /* 0x00000007262e9c25 */ /* 0x000fe2000f8e0018 */
[----:B------:R-:W-:Y:S02]  /*2330*/  MOV R38, R44 ;  /* 0x0000002c00267202 */ /* 0x000fe40000000f00 */
[----:B------:R-:W-:Y:S01]  /*2340*/  IADD3 R39, R45, R49, RZ ;  /* 0x000000312d277210 */ /* 0x000fe20007ffe0ff */
[----:B------:R-:W-:Y:S01]  /*2350*/  @!P1 IMAD.IADD R47, R49, 0x1, R47 ;  /* 0x00000001312f9824 */ /* 0x000fe200078e022f */
[----:B------:R-:W-:Y:S01]  /*2360*/  LOP3.LUT R14, R36, 0x20, RZ, 0xfc, !PT ;  /* 0x00000020240e7812 */ /* 0x000fe200078efcff */
[----:B------:R0:W-:Y:S01]  /*2370*/  @!P2 STG.E.U16 desc[UR10][R40.64+0x40], R23 ;  /* 0x000040172800a986 */ /* 0x0001e2000c10150a */
[----:B------:R-:W-:Y:S01]  /*2380*/  IMAD R45, R2, UR4, RZ ;  /* 0x00000004022d7c24 */ /* 0x000fe2000f8e02ff */
[----:B------:R-:W-:Y:S01]  /*2390*/  PRMT R49, RZ, 0x7610, R49 ;  /* 0x00007610ff317816 */ /* 0x000fe20000000031 */
[C---:B------:R-:W-:Y:S01]  /*23a0*/  IMAD.WIDE.U32 R38, R0.reuse, UR4, R38 ;  /* 0x0000000400267c25 */ /* 0x040fe2000f8e0026 */
[----:B------:R-:W-:Y:S03]  /*23b0*/  @!P3 STG.E.U16 desc[UR10][R40.64+0x80], R21 ;  /* 0x000080152800b986 */ /* 0x000fe6000c10150a */
[----:B------:R-:W-:Y:S01]  /*23c0*/  @!P1 IMAD.WIDE.U32 R46, R0, UR4, R46 ;  /* 0x00000004002e9c25 */ /* 0x000fe2000f8e002e */
[----:B------:R1:W-:Y:S01]  /*23d0*/  @!P4 STG.E.U16 desc[UR10][R40.64+0xc0], R19 ;  /* 0x0000c0132800c986 */ /* 0x0003e2000c10150a */
[----:B------:R-:W-:Y:S02]  /*23e0*/  BAR.SYNC.DEFER_BLOCKING 0x0 ;  /* 0x0000000000007b1d */ /* 0x000fe40000010000 */
[----:B0-----:R-:W-:Y:S01]  /*23f0*/  IMAD.SHL.U32 R23, R14, 0x2, RZ ;  /* 0x000000020e177824 */ /* 0x001fe200078e00ff */
[----:B------:R-:W-:Y:S01]  /*2400*/  IADD3 R26, P3, R24, R38, RZ ;  /* 0x00000026181a7210 */ /* 0x000fe20007f7e0ff */
[----:B------:R-:W-:-:S02]  /*2410*/  IMAD R45, R0, UR5, R45 ;  /* 0x00000005002d7c24 */ /* 0x000fc4000f8e022d */
[----:B------:R-:W-:Y:S01]  /*2420*/  ULDC.64 UR4, c[0x0][0x318] ;  /* 0x0000c60000047ab9 */ /* 0x000fe20000000a00 */
[----:B-1----:R-:W-:Y:S02]  /*2430*/  @!P1 IADD3 R41, P2, R36, R46, RZ ;  /* 0x0000002e24299210 */ /* 0x002fe40007f5e0ff */
[----:B------:R-:W-:Y:S02]  /*2440*/  SHF.L.U64.HI R19, R14, 0x1, R37 ;  /* 0x000000010e137819 */ /* 0x000fe40000010225 */
[----:B------:R-:W-:Y:S02]  /*2450*/  IADD3 R38, P4, R23, UR4, RZ ;  /* 0x0000000417267c10 */ /* 0x000fe4000ff9e0ff */
[----:B------:R-:W-:Y:S02]  /*2460*/  @!P1 IADD3.X R46, R37, R47, R45, P2, !PT ;  /* 0x0000002f252e9210 */ /* 0x000fe400017fe42d */
[----:B------:R-:W-:Y:S02]  /*2470*/  IADD3.X R39, R25, R45, R39, P3, !PT ;  /* 0x0000002d19277210 */ /* 0x000fe40001ffe427 */
[----:B------:R-:W-:-:S02]  /*2480*/  IADD3.X R21, R19, UR5, RZ, P4, !PT ;  /* 0x0000000513157c10 */ /* 0x000fc4000a7fe4ff */
[-C--:B------:R-:W-:Y:S02]  /*2490*/  ISETP.GE.AND P2, PT, R14, R61.reuse, PT ;  /* 0x0000003d0e00720c */ /* 0x080fe40003f46270 */
[-C--:B------:R-:W-:Y:S02]  /*24a0*/  ISETP.GE.AND P3, PT, R15, R61.reuse, PT ;  /* 0x0000003d0f00720c */ /* 0x080fe40003f66270 */
[----:B------:R-:W-:Y:S02]  /*24b0*/  ISETP.GE.AND P4, PT, R16, R61, PT ;  /* 0x0000003d1000720c */ /* 0x000fe40003f86270 */
[C---:B------:R-:W-:Y:S02]  /*24c0*/  LEA R38, P6, R26.reuse, R38, 0x1 ;  /* 0x000000261a267211 */ /* 0x040fe400078c08ff */
[----:B------:R-:W-:Y:S02]  /*24d0*/  @!P1 LEA R40, P5, R41, UR4, 0x1 ;  /* 0x0000000429289c11 */ /* 0x000fe4000f8a08ff */
[----:B------:R-:W-:-:S02]  /*24e0*/  LEA.HI.X R39, R26, R21, R39, 0x1, P6 ;  /* 0x000000151a277211 */ /* 0x000fc400030f0c27 */
[----:B------:R-:W-:Y:S02]  /*24f0*/  PRMT R21, RZ, 0x7610, R21 ;  /* 0x00007610ff157816 */ /* 0x000fe40000000015 */
[----:B------:R-:W-:Y:S01]  /*2500*/  PRMT R47, RZ, 0x7610, R47 ;  /* 0x00007610ff2f7816 */ /* 0x000fe2000000002f */
[----:B------:R-:W2:Y:S01]  /*2510*/  @!P3 LDG.E.U16 R49, desc[UR10][R38.64+0x40] ;  /* 0x0000400a2631b981 */ /* 0x000ea2000c1e1500 */
[----:B------:R-:W-:-:S03]  /*2520*/  @!P1 LEA.HI.X R41, R41, UR5, R46, 0x1, P5 ;  /* 0x0000000529299c11 */ /* 0x000fc6000a8f0c2e */
[----:B------:R-:W3:Y:S04]  /*2530*/  @!P4 LDG.E.U16 R53, desc[UR10][R38.64+0x80] ;  /* 0x0000800a2635c981 */ /* 0x000ee8000c1e1500 */
[----:B------:R-:W4:Y:S04]  /*2540*/  @!P1 LDG.E.U16 R21, desc[UR10][R40.64] ;  /* 0x0000000a28159981 */ /* 0x000f28000c1e1500 */
[----:B------:R-:W5:Y:S01]  /*2550*/  @!P2 LDG.E.U16 R47, desc[UR10][R38.64] ;  /* 0x0000000a262fa981 */ /* 0x000f62000c1e1500 */
[----:B------:R-:W-:Y:S03]  /*2560*/  BSSY B0, `(.L_x_5014) ;  /* 0x0000043000007945 */ /* 0x000fe60003800000 */
[----:B--2---:R-:W-:Y:S04]  /*2570*/  STS.U16 [R20+0x80], R49 ;  /* 0x0000803114007388 */ /* 0x004fe80000000400 */
[----:B---3--:R-:W-:Y:S04]  /*2580*/  STS.U16 [R20+0xc0], R53 ;  /* 0x0000c03514007388 */ /* 0x008fe80000000400 */
[----:B----4-:R-:W-:Y:S04]  /*2590*/  STS.U16 [R20], R21 ;  /* 0x0000001514007388 */ /* 0x010fe80000000400 */
[----:B-----5:R-:W-:Y:S01]  /*25a0*/  STS.U16 [R20+0x40], R47 ;  /* 0x0000402f14007388 */ /* 0x020fe20000000400 */
[----:B------:R-:W-:-:S03]  /*25b0*/  NOP ;  /* 0x0000000000007918 */ /* 0x000fc60000000000 */
[----:B------:R-:W0:Y:S02]  /*25c0*/  LDS.64 R44, [R22] ;  /* 0x00000000162c7984 */ /* 0x000e240000000a00 */
[C---:B0-----:R-:W-:Y:S01]  /*25d0*/  IMAD.U32 R41, R45.reuse, 0x10000, RZ ;  /* 0x000100002d297824 */ /* 0x041fe200078e00ff */
[----:B------:R-:W-:Y:S02]  /*25e0*/  PRMT R45, R45, 0x7632, R45 ;  /* 0x000076322d2d7816 */ /* 0x000fe4000000002d */
[C---:B------:R-:W-:Y:S02]  /*25f0*/  SHF.L.U32 R26, R44.reuse, 0x10, RZ ;  /* 0x000000102c1a7819 */ /* 0x040fe400000006ff */
[----:B------:R-:W-:Y:S02]  /*2600*/  PRMT R44, R44, 0x7632, R44 ;  /* 0x000076322c2c7816 */ /* 0x000fe4000000002c */
[----:B------:R-:W-:Y:S02]  /*2610*/  SHF.L.U32 R46, R45, 0x10, RZ ;  /* 0x000000102d2e7819 */ /* 0x000fe400000006ff */
[----:B------:R-:W-:Y:S01]  /*2620*/  SHF.L.U32 R44, R44, 0x10, RZ ;  /* 0x000000102c2c7819 */ /* 0x000fe200000006ff */
[----:B------:R-:W-:-:S02]  /*2630*/  FMUL.FTZ R39, R41, -1.4426950216293334961 ;  /* 0xbfb8aa3b29277820 */ /* 0x000fc40000410000 */
[----:B------:R-:W-:Y:S01]  /*2640*/  FMUL.FTZ R47, R46, -1.4426950216293334961 ;  /* 0xbfb8aa3b2e2f7820 */ /* 0x000fe20000410000 */
[----:B------:R-:W-:Y:S01]  /*2650*/  FMUL.FTZ R40, R26, -1.4426950216293334961 ;  /* 0xbfb8aa3b1a287820 */ /* 0x000fe20000410000 */
[----:B------:R-:W-:Y:S02]  /*2660*/  FMUL.FTZ R21, R44, -1.4426950216293334961 ;  /* 0xbfb8aa3b2c157820 */ /* 0x000fe40000410000 */
[----:B------:R-:W0:Y:S08]  /*2670*/  MUFU.EX2 R39, R39 ;  /* 0x0000002700277308 */ /* 0x000e300000000800 */
[----:B------:R-:W1:Y:S08]  /*2680*/  MUFU.EX2 R47, R47 ;  /* 0x0000002f002f7308 */ /* 0x000e700000000800 */
[----:B------:R-:W2:Y:S08]  /*2690*/  MUFU.EX2 R40, R40 ;  /* 0x0000002800287308 */ /* 0x000eb00000000800 */
[----:B------:R-:W3:Y:S01]  /*26a0*/  MUFU.EX2 R21, R21 ;  /* 0x0000001500157308 */ /* 0x000ee20000000800 */
[----:B0-----:R-:W-:Y:S01]  /*26b0*/  FADD.FTZ R45, R39, 1 ;  /* 0x3f800000272d7421 */ /* 0x001fe20000010000 */
[----:B-1----:R-:W-:Y:S01]  /*26c0*/  FADD.FTZ R39, R47, 1 ;  /* 0x3f8000002f277421 */ /* 0x002fe20000010000 */
[----:B------:R-:W-:Y:S01]  /*26d0*/  BAR.SYNC.DEFER_BLOCKING 0x0 ;  /* 0x0000000000007b1d */ /* 0x000fe20000010000 */
        /* <DEDUP_REMOVED lines=10> */
[----:B------:R-:W-:-:S03]  /*2780*/  FMUL.FTZ R41, R41, R50 ;  /* 0x0000003229297220 */ /* 0x000fc60000410000 */
[----:B------:R-:W-:Y:S01]  /*2790*/  FMUL.FTZ R21, R21, R52 ;  /* 0x0000003415157220 */ /* 0x000fe20000410000 */
[----:B--2---:R-:W-:-:S04]  /*27a0*/  FMUL.FTZ R46, R46, R39 ;  /* 0x000000272e2e7220 */ /* 0x004fc80000410000 */
[----:B------:R-:W-:Y:S01]  /*27b0*/  F2FP.BF16.F32.PACK_AB R26, R21, R26 ;  /* 0x0000001a151a723e */ /* 0x000fe200000010ff */
[----:B------:R-:W0:Y:S01]  /*27c0*/  LDC.64 R38, c[0x0][0x2c0] ;  /* 0x0000b000ff267b82 */ /* 0x000e220000000a00 */
        /* <DEDUP_REMOVED lines=28> */
.L_x_5015:
[----:B------:R-:W-:Y:S05]  /*2990*/  BSYNC B0 ;  /* 0x0000000000007941 */ /* 0x000fea0003800000 */
.L_x_5014:
[----:B------:R-:W-:Y:S01]  /*29a0*/  MOV R21, R53 ;  /* 0x0000003500157202 */ /* 0x000fe20000000f00 */
[----:B------:R-:W-:Y:S01]  /*29b0*/  IMAD.MOV.U32 R20, RZ, RZ, R26 ;  /* 0x000000ffff147224 */ /* 0x000fe200078e001a */
[----:B------:R-:W-:Y:S01]  /*29c0*/  ULDC.64 UR4, c[0x0][0x2c8] ;  /* 0x0000b20000047ab9 */ /* 0x000fe20000000a00 */
[-C--:B------:R-:W-:Y:S01]  /*29d0*/  ISETP.GE.AND P0, PT, R14, R51.reuse, PT ;  /* 0x000000330e00720c */ /* 0x080fe20003f06270 */
[----:B------:R-:W-:Y:S01]  /*29e0*/  IMAD R27, R2, UR4, RZ ;  /* 0x00000004021b7c24 */ /* 0x000fe2000f8e02ff */
        /* <DEDUP_REMOVED lines=25> */
.L_x_5017:
        /* <DEDUP_REMOVED lines=16> */
.L_x_5309:


//--------------------- .text._Z25selective_scan_fwd_kernelI32Selective_Scan_fwd_kernel_traitsILi32ELi4ELi1ELb0ELb1ELb1ELb0EN3c108BFloat16EfEEv13SSMParamsBase --------------------------
	.section	.text._Z25selective_scan_fwd_kernelI32Selective_Scan_fwd_kernel_traitsILi32ELi4ELi1ELb0ELb1ELb1ELb0EN3c108BFloat16EfEEv13SSMParamsBase,"ax",@progbits
	.align	128
        .global         _Z25selective_scan_fwd_kernelI32Selective_Scan_fwd_kernel_traitsILi32ELi4ELi1ELb0ELb1ELb1ELb0EN3c108BFloat16EfEEv13SSMParamsBase
        .type           _Z25selective_scan_fwd_kernelI32Selective_Scan_fwd_kernel_traitsILi32ELi4ELi1ELb0ELb1ELb1ELb0EN3c108BFloat16EfEEv13SSMParamsBase,@function
        .size           _Z25selective_scan_fwd_kernelI32Selective_Scan_fwd_kernel_traitsILi32ELi4ELi1ELb0ELb1ELb1ELb0EN3c108BFloat16EfEEv13SSMParamsBase,(.L_x_5310 - _Z25selective_scan_fwd_kernelI32Selective_Scan_fwd_kernel_traitsILi32ELi4ELi1ELb0ELb1ELb1ELb0EN3c108BFloat16EfEEv13SSMParamsBase)
        .other          _Z25selective_scan_fwd_kernelI32Selective_Scan_fwd_kernel_traitsILi32ELi4ELi1ELb0ELb1ELb1ELb0EN3c108BFloat16EfEEv13SSMParamsBase,@"STO_CUDA_ENTRY STV_DEFAULT"
_Z25selective_scan_fwd_kernelI32Selective_Scan_fwd_kernel_traitsILi32ELi4ELi1ELb0ELb1ELb1ELb0EN3c108BFloat16EfEEv13SSMParamsBase:
.text._Z25selective_scan_fwd_kernelI32Selective_Scan_fwd_kernel_traitsILi32ELi4ELi1ELb0ELb1ELb1ELb0EN3c108BFloat16EfEEv13SSMParamsBase:
[----:B------:R-:W-:Y:S08]  /*0000*/  LDC R1, c[0x0][0x28] ;  /* 0x00000a00ff017b82 */ /* 0x000ff00000000800 */
[----:B------:R-:W0:Y:S01]  /*0010*/  LDC R8, c[0x0][0x228] ;  /* 0x00008a00ff087b82 */ /* 0x000e220000000800 */
[----:B------:R-:W1:Y:S01]  /*0020*/  S2R R39, SR_CTAID.Y ;  /* 0x0000000000277919 */ /* 0x000e620000002600 */
[----:B------:R-:W-:Y:S01]  /*0030*/  CS2R R36, SRZ ;  /* 0x0000000000247805 */ /* 0x000fe2000001ff00 */
[----:B------:R-:W-:Y:S01]  /*0040*/  ULDC.64 UR10, c[0x0][0x208] ;  /* 0x00008200000a7ab9 */ /* 0x000fe20000000a00 */
[----:B------:R-:W-:-:S04]  /*0050*/  ULDC.64 UR8, c[0x0][0x240] ;  /* 0x0000900000087ab9 */ /* 0x000fc80000000a00 */
        /* <DEDUP_REMOVED lines=19> */
[----:B---3--:R-:W-:Y:S01]  /*0190*/  VIADD R6, R0, 0xffffffe ;  /* 0x0ffffffe00067836 */ /* 0x008fe20000000000 */
[----:B------:R-:W-:-:S03]  /*01a0*/  @P1 LEA.HI.X R5, R39, R5, R38, 0x2, P3 ;  /* 0x0000000527051211 */ /* 0x000fc600018f1426 */
[----:B------:R3:W0:Y:S02]  /*01b0*/  F2I.FTZ.U32.TRUNC.NTZ R7, R6 ;  /* 0x0000000600077305 */ /* 0x000624000021f000 */
[----:B------:R0:W5:Y:S01]  /*01c0*/  @P1 LDG.E R36, desc[UR10][R4.64] ;  /* 0x0000000a04241981 */ /* 0x000162000c1e1900 */
[----:B---3--:R-:W-:Y:S01]  /*01d0*/  HFMA2.MMA R6, -RZ, RZ, 0, 0 ;  /* 0x00000000ff067435 */ /* 0x008fe200000001ff */
[----:B0-----:R-:W-:-:S04]  /*01e0*/  IMAD.MOV R10, RZ, RZ, -R7 ;  /* 0x000000ffff0a7224 */ /* 0x001fc800078e0a07 */
        /* <DEDUP_REMOVED lines=9> */
[----:B------:R-:W-:Y:S02]  /*0280*/  LOP3.LUT R0, R39, R8, RZ, 0x3c, !PT ;  /* 0x0000000827007212 */ /* 0x000fe400078e3cff */
[----:B------:R-:W-:Y:S02]  /*0290*/  @!P1 IADD3 R7, R7, 0x1, RZ ;  /* 0x0000000107079810 */ /* 0x000fe40007ffe0ff */
[----:B------:R-:W-:Y:S02]  /*02a0*/  ISETP.GE.AND P2, PT, R0, RZ, PT ;  /* 0x000000ff0000720c */ /* 0x000fe40003f46270 */
[----:B------:R-:W-:Y:S01]  /*02b0*/  ISETP.NE.AND P1, PT, R8, RZ, PT ;  /* 0x000000ff0800720c */ /* 0x000fe20003f25270 */
[----:B------:R-:W-:-:S04]  /*02c0*/  USHF.R.S32.HI UR12, URZ, 0x1f, UR7 ;  /* 0x0000001f3f0c7899 */ /* 0x000fc80008011407 */
[----:B------:R-:W-:Y:S01]  /*02d0*/  @P0 VIADD R7, R7, 0x1 ;  /* 0x0000000107070836 */ /* 0x000fe20000000000 */
[----:B--2---:R-:W-:Y:S01]  /*02e0*/  ISETP.GE.AND P0, PT, R17, 0x1, PT ;  /* 0x000000011100780c */ /* 0x004fe20003f06270 */
[----:B------:R-:W-:Y:S02]  /*02f0*/  UIMAD UR6, UR12, UR8, URZ ;  /* 0x000000080c0672a4 */ /* 0x000fe4000f8e023f */
[----:B------:R-:W-:Y:S01]  /*0300*/  IMAD.MOV.U32 R10, RZ, RZ, R7 ;  /* 0x000000ffff0a7224 */ /* 0x000fe200078e0007 */
[----:B------:R-:W-:Y:S02]  /*0310*/  UIMAD.WIDE.U32 UR4, UR7, UR8, URZ ;  /* 0x00000008070472a5 */ /* 0x000fe4000f8e003f */
[----:B------:R-:W-:Y:S02]  /*0320*/  UIMAD UR6, UR7, UR9, UR6 ;  /* 0x00000009070672a4 */ /* 0x000fe4000f8e0206 */
[----:B------:R-:W-:Y:S02]  /*0330*/  @!P2 IADD3 R10, -R10, RZ, RZ ;  /* 0x000000ff0a0aa210 */ /* 0x000fe40007ffe1ff */
[----:B------:R-:W-:Y:S01]  /*0340*/  @!P1 LOP3.LUT R10, RZ, R8, RZ, 0x33, !PT ;  /* 0x00000008ff0a9212 */ /* 0x000fe200078e33ff */
[----:B------:R-:W-:-:S03]  /*0350*/  UIADD3 UR6, UR5, UR6, URZ ;  /* 0x0000000605067290 */ /* 0x000fc6000fffe03f */
[----:B------:R-:W-:Y:S01]  /*0360*/  SHF.R.S32.HI R9, RZ, 0x1f, R10 ;  /* 0x0000001fff097819 */ /* 0x000fe2000001140a */
[----:B-1--4-:R-:W-:Y:S08]  /*0370*/  @!P0 EXIT ;  /* 0x000000000000894d */ /* 0x012ff00003800000 */
[----:B------:R-:W0:Y:S01]  /*0380*/  LDC.64 R18, c[0x0][0x280] ;  /* 0x0000a000ff127b82 */ /* 0x000e220000000a00 */
[----:B------:R-:W1:Y:S01]  /*0390*/  S2R R56, SR_TID.X ;  /* 0x0000000000387919 */ /* 0x000e620000002100 */
[-C--:B------:R-:W-:Y:S01]  /*03a0*/  IMAD R0, R9, R24.reuse, RZ ;  /* 0x0000001809007224 */ /* 0x080fe200078e02ff */
[----:B------:R-:W-:Y:S01]  /*03b0*/  UMOV UR5, UR6 ;  /* 0x0000000600057c82 */ /* 0x000fe20008000000 */
[----:B------:R-:W-:Y:S01]  /*03c0*/  ULDC.64 UR8, c[0x0][0x260] ;  /* 0x0000980000087ab9 */ /* 0x000fe20000000a00 */
[C---:B------:R-:W-:Y:S01]  /*03d0*/  IMAD.WIDE.U32 R6, R10.reuse, R24, UR4 ;  /* 0x000000040a067e25 */ /* 0x040fe2000f8e0018 */
[----:B------:R-:W-:Y:S01]  /*03e0*/  ULDC.64 UR4, c[0x0][0x288] ;  /* 0x0000a20000047ab9 */ /* 0x000fe20000000a00 */
[----:B------:R-:W-:Y:S01]  /*03f0*/  UIMAD UR6, UR12, UR8, URZ ;  /* 0x000000080c0672a4 */ /* 0x000fe2000f8e023f */
[----:B------:R-:W2:Y:S01]  /*0400*/  LDC.64 R4, c[0x0][0x2e0] ;  /* 0x0000b800ff047b82 */ /* 0x000ea20000000a00 */
[----:B------:R-:W-:Y:S01]  /*0410*/  IMAD R25, R10, R25, R0 ;  /* 0x000000190a197224 */ /* 0x000fe200078e0200 */
[----:B------:R-:W-:Y:S01]  /*0420*/  LEA R29, P0, R6, R12, 0x1 ;  /* 0x0000000c061d7211 */ /* 0x000fe200078008ff */
[----:B------:R-:W-:Y:S01]  /*0430*/  IMAD R0, R38, UR4, RZ ;  /* 0x0000000426007c24 */ /* 0x000fe2000f8e02ff */
[----:B------:R-:W-:Y:S01]  /*0440*/  UIMAD UR6, UR7, UR9, UR6 ;  /* 0x00000009070672a4 */ /* 0x000fe2000f8e0206 */
[----:B------:R-:W-:Y:S01]  /*0450*/  IMAD.IADD R25, R7, 0x1, R25 ;  /* 0x0000000107197824 */ /* 0x000fe200078e0219 */
[----:B------:R-:W3:Y:S01]  /*0460*/  S2R R34, SR_LANEID ;  /* 0x0000000000227919 */ /* 0x000ee20000000000 */
[C---:B------:R-:W-:Y:S01]  /*0470*/  IMAD R11, R39.reuse, UR5, R0 ;  /* 0x00000005270b7c24 */ /* 0x040fe2000f8e0200 */
[----:B------:R-:W4:Y:S01]  /*0480*/  LDC R14, c[0x0][0x214] ;  /* 0x00008500ff0e7b82 */ /* 0x000f220000000800 */
[----:B------:R-:W-:Y:S01]  /*0490*/  IMAD.WIDE.U32 R2, R39, UR4, RZ ;  /* 0x0000000427027c25 */ /* 0x000fe2000f8e00ff */
[----:B------:R-:W-:Y:S01]  /*04a0*/  LEA.HI.X R25, R6, R13, R25, 0x1, P0 ;  /* 0x0000000d06197211 */ /* 0x000fe200000f0c19 */
[----:B------:R-:W-:Y:S01]  /*04b0*/  UIMAD.WIDE.U32 UR4, UR7, UR8, URZ ;  /* 0x00000008070472a5 */ /* 0x000fe2000f8e003f */
[----:B------:R-:W-:Y:S01]  /*04c0*/  MOV R32, RZ ;  /* 0x000000ff00207202 */ /* 0x000fe20000000f00 */
[----:B------:R-:W-:Y:S01]  /*04d0*/  IMAD R9, R9, R22, RZ ;  /* 0x0000001609097224 */ /* 0x000fe200078e02ff */
[----:B------:R-:W-:Y:S01]  /*04e0*/  ULDC.64 UR8, c[0x0][0x298] ;  /* 0x0000a60000087ab9 */ /* 0x000fe20000000a00 */
[----:B------:R-:W-:Y:S01]  /*04f0*/  UIADD3 UR5, UR5, UR6, URZ ;  /* 0x0000000605057290 */ /* 0x000fe2000fffe03f */
[----:B------:R-:W3:Y:S01]  /*0500*/  LDC.64 R6, c[0x0][0x290] ;  /* 0x0000a400ff067b82 */ /* 0x000ee20000000a00 */
[----:B0-----:R-:W-:-:S02]  /*0510*/  IMAD R0, R18, UR12, RZ ;  /* 0x0000000c12007c24 */ /* 0x001fc4000f8e02ff */
[----:B------:R-:W-:Y:S02]  /*0520*/  IMAD.IADD R3, R3, 0x1, R11 ;  /* 0x0000000103037824 */ /* 0x000fe400078e020b */
[----:B------:R-:W-:Y:S02]  /*0530*/  IMAD R15, R19, UR7, R0 ;  /* 0x00000007130f7c24 */ /* 0x000fe4000f8e0200 */
[----:B------:R-:W-:Y:S02]  /*0540*/  IMAD R0, R38, UR8, RZ ;  /* 0x0000000826007c24 */ /* 0x000fe4000f8e02ff */
[----:B------:R-:W-:Y:S01]  /*0550*/  IMAD R23, R10, R23, R9 ;  /* 0x000000170a177224 */ /* 0x000fe200078e0209 */
[----:B-1----:R-:W-:Y:S01]  /*0560*/  LOP3.LUT R35, R56, 0x1f, RZ, 0xc0, !PT ;  /* 0x0000001f38237812 */ /* 0x002fe200078ec0ff */
[----:B------:R-:W-:Y:S01]  /*0570*/  IMAD.WIDE.U32 R10, R10, R22, UR4 ;  /* 0x000000040a0a7e25 */ /* 0x000fe2000f8e0016 */
[----:B------:R-:W-:Y:S01]  /*0580*/  SHF.L.U32 R26, R56, 0x2, RZ ;  /* 0x00000002381a7819 */ /* 0x000fe200000006ff */
[----:B------:R-:W-:-:S02]  /*0590*/  ULDC.64 UR4, c[0x0][0x230] ;  /* 0x00008c0000047ab9 */ /* 0x000fc40000000a00 */
[----:B------:R-:W-:Y:S01]  /*05a0*/  IMAD.WIDE.U32 R12, R18, UR7, R2 ;  /* 0x00000007120c7c25 */ /* 0x000fe2000f8e0002 */
[----:B--2---:R-:W-:Y:S02]  /*05b0*/  LEA R27, P0, R10, R4, 0x1 ;  /* 0x000000040a1b7211 */ /* 0x004fe400078008ff */
[----:B------:R-:W-:Y:S01]  /*05c0*/  LOP3.LUT R2, R35, 0xffffff80, R26, 0xf8, !PT ;  /* 0xffffff8023027812 */ /* 0x000fe200078ef81a */
[C---:B------:R-:W-:Y:S01]  /*05d0*/  IMAD R3, R39.reuse, UR9, R0 ;  /* 0x0000000927037c24 */ /* 0x040fe2000f8e0200 */
[----:B------:R-:W-:Y:S01]  /*05e0*/  IADD3 R28, R26, 0x2, RZ ;  /* 0x000000021a1c7810 */ /* 0x000fe20007ffe0ff */
[----:B------:R-:W-:Y:S01]  /*05f0*/  IMAD.WIDE.U32 R8, R39, UR8, RZ ;  /* 0x0000000827087c25 */ /* 0x000fe2000f8e00ff */
[----:B------:R-:W-:Y:S01]  /*0600*/  ULDC.64 UR8, c[0x0][0x2f0] ;  /* 0x0000bc0000087ab9 */ /* 0x000fe20000000a00 */
[C---:B------:R-:W-:Y:S02]  /*0610*/  LOP3.LUT R24, R2.reuse, 0x20, RZ, 0xfc, !PT ;  /* 0x0000002002187812 */ /* 0x040fe400078efcff */
[----:B------:R-:W-:Y:S01]  /*0620*/  IMAD.IADD R23, R11, 0x1, R23 ;  /* 0x000000010b177824 */ /* 0x000fe200078e0217 */
[----:B------:R-:W-:Y:S01]  /*0630*/  IADD3 R11, P1, R2, R12, RZ ;  /* 0x0000000c020b7210 */ /* 0x000fe20007f3e0ff */
[----:B------:R-:W-:Y:S01]  /*0640*/  IMAD.IADD R9, R9, 0x1, R3 ;  /* 0x0000000109097824 */ /* 0x000fe200078e0203 */
[----:B------:R-:W-:Y:S01]  /*0650*/  SHF.R.S32.HI R3, RZ, 0x1f, R2 ;  /* 0x0000001fff037819 */ /* 0x000fe20000011402 */
[----:B----4-:R-:W-:Y:S01]  /*0660*/  IMAD R0, R14, UR7, R39 ;  /* 0x000000070e007c24 */ /* 0x010fe2000f8e0227 */
[----:B------:R-:W-:Y:S01]  /*0670*/  LEA.HI.X R23, R10, R5, R23, 0x1, P0 ;  /* 0x000000050a177211 */ /* 0x000fe200000f0c17 */
[----:B---3--:R-:W-:Y:S01]  /*0680*/  IMAD.WIDE.U32 R4, R6, UR7, R8 ;  /* 0x0000000706047c25 */ /* 0x008fe2000f8e0008 */
[----:B------:R-:W-:-:S02]  /*0690*/  IADD3.X R12, R3, R13, R15, P1, !PT ;  /* 0x0000000d030c7210 */ /* 0x000fc40000ffe40f */
[----:B------:R-:W-:Y:S01]  /*06a0*/  LOP3.LUT R22, R2, 0x40, RZ, 0xfc, !PT ;  /* 0x0000004002167812 */ /* 0x000fe200078efcff */
[----:B------:R-:W-:Y:S01]  /*06b0*/  IMAD R8, R6, UR12, RZ ;  /* 0x0000000c06087c24 */ /* 0x000fe2000f8e02ff */
[----:B------:R-:W-:Y:S01]  /*06c0*/  LEA R6, P0, R11, UR8, 0x1 ;  /* 0x000000080b067c11 */ /* 0x000fe2000f8008ff */
[----:B------:R-:W-:Y:S01]  /*06d0*/  IMAD R0, R0, R17, RZ ;  /* 0x0000001100007224 */ /* 0x000fe200078e02ff */
[----:B------:R-:W-:Y:S01]  /*06e0*/  IADD3 R17, P1, R2, R4, RZ ;  /* 0x0000000402117210 */ /* 0x000fe20007f3e0ff */
[----:B------:R-:W-:Y:S01]  /*06f0*/  IMAD R9, R7, UR7, R8 ;  /* 0x0000000707097c24 */ /* 0x000fe2000f8e0208 */
[----:B------:R-:W-:Y:S01]  /*0700*/  LEA.HI.X R7, R11, UR9, R12, 0x1, P0 ;  /* 0x000000090b077c11 */ /* 0x000fe200080f0c0c */
[----:B------:R-:W-:Y:S01]  /*0710*/  IMAD R4, R38, UR4, RZ ;  /* 0x0000000426047c24 */ /* 0x000fe2000f8e02ff */
[----:B------:R-:W-:Y:S01]  /*0720*/  ULDC.64 UR8, c[0x0][0x2f8] ;  /* 0x0000be0000087ab9 */ /* 0x000fe20000000a00 */
[----:B------:R-:W-:Y:S01]  /*0730*/  VIADD R30, R26, 0x1 ;  /* 0x000000011a1e7836 */ /* 0x000fe20000000000 */
[----:B------:R-:W-:Y:S01]  /*0740*/  IADD3.X R8, R3, R5, R9, P1, !PT ;  /* 0x0000000503087210 */ /* 0x000fe20000ffe409 */
[----:B------:R-:W-:Y:S01]  /*0750*/  IMAD R31, R39, UR5, R4 ;  /* 0x00000005271f7c24 */ /* 0x000fe2000f8e0204 */
[----:B------:R-:W-:Y:S01]  /*0760*/  LEA R12, P0, R17, UR8, 0x1 ;  /* 0x00000008110c7c11 */ /* 0x000fe2000f8008ff */
[----:B------:R-:W-:Y:S01]  /*0770*/  IMAD.WIDE.U32 R4, R39, UR4, RZ ;  /* 0x0000000427047c25 */ /* 0x000fe2000f8e00ff */
[----:B------:R-:W-:-:S02]  /*0780*/  ULDC UR4, c[0x0][0x21c] ;  /* 0x0000870000047ab9 */ /* 0x000fc40000000800 */
[----:B------:R-:W-:Y:S01]  /*0790*/  LEA.HI.X R17, R17, UR9, R8, 0x1, P0 ;  /* 0x0000000911117c11 */ /* 0x000fe200080f0c08 */
[----:B------:R-:W-:Y:S01]  /*07a0*/  IMAD R33, R0, UR4, RZ ;  /* 0x0000000400217c24 */ /* 0x000fe2000f8e02ff */
[----:B------:R-:W-:Y:S01]  /*07b0*/  LOP3.LUT R0, R2, 0x60, RZ, 0xfc, !PT ;  /* 0x0000006002007812 */ /* 0x000fe200078efcff */
[----:B------:R-:W-:Y:S02]  /*07c0*/  IMAD.IADD R31, R5, 0x1, R31 ;  /* 0x00000001051f7824 */ /* 0x000fe400078e021f */
[----:B------:R-:W-:-:S07]  /*07d0*/  VIADD R26, R26, 0x3 ;  /* 0x000000031a1a7836 */ /* 0x000fce0000000000 */
.L_x_5032:
[----:B0-----:R-:W0:Y:S01]  /*07e0*/  LDC R61, c[0x0][0x218] ;  /* 0x00008600ff3d7b82 */ /* 0x001e220000000800 */
        /* <DEDUP_REMOVED lines=24> */
[----:B------:R-:W-:Y:S02]  /*0970*/  MOV R8, R12 ;  /* 0x0000000c00087202 */ /* 0x000fe40000000f00 */
[C---:B------:R-:W-:Y:S01]  /*0980*/  LEA R58, R34.reuse, R59, 0x3 ;  /* 0x0000003b223a7211 */ /* 0x040fe200078e18ff */
[----:B------:R-:W-:-:S05]  /*0990*/  IMAD R54, R34, 0x2, R59 ;  /* 0x0000000222367824 */ /* 0x000fca00078e023b */
[----:B--2---:R0:W-:Y:S04]  /*09a0*/  STS.U16 [R54], R9 ;  /* 0x0000000936007388 */ /* 0x0041e80000000400 */
[----:B---3--:R-:W-:Y:S04]  /*09b0*/  STS.U16 [R54+0x40], R11 ;  /* 0x0000400b36007388 */ /* 0x008fe80000000400 */
[----:B----4-:R-:W-:Y:S01]  /*09c0*/  STS.U16 [R54+0x80], R13 ;  /* 0x0000800d36007388 */ /* 0x010fe20000000400 */
[--C-:B0-----:R-:W-:Y:S01]  /*09d0*/  IMAD.MOV.U32 R9, RZ, RZ, R17.reuse ;  /* 0x000000ffff097224 */ /* 0x101fe200078e0011 */
[----:B------:R-:W-:-:S02]  /*09e0*/  PRMT R17, RZ, 0x7610, R17 ;  /* 0x00007610ff117816 */ /* 0x000fc40000000011 */
        /* <DEDUP_REMOVED lines=67> */
.L_x_5019:
[----:B------:R-:W-:Y:S05]  /*0e20*/  BSYNC B0 ;  /* 0x0000000000007941 */ /* 0x000fea0003800000 */
.L_x_5018:
        /* <DEDUP_REMOVED lines=33> */
.L_x_5021:
[----:B------:R-:W-:Y:S05]  /*1040*/  BSYNC B0 ;  /* 0x0000000000007941 */ /* 0x000fea0003800000 */
.L_x_5020:
        /* <DEDUP_REMOVED lines=33> */
.L_x_5023:
[----:B------:R-:W-:Y:S05]  /*1260*/  BSYNC B0 ;  /* 0x0000000000007941 */ /* 0x000fea0003800000 */
.L_x_5022:
        /* <DEDUP_REMOVED lines=33> */
.L_x_5025:
[----:B------:R-:W-:Y:S05]  /*1480*/  BSYNC B0 ;  /* 0x0000000000007941 */ /* 0x000fea0003800000 */
.L_x_5024:
        /* <DEDUP_REMOVED lines=18> */
[----:B------:R-:W-:Y:S01]  /*15b0*/  ISETP.GE.AND P1, PT, R2, R61, PT ;  /* 0x0000003d0200720c */ /* 0x000fe20003f26270 */
[----:B------:R-:W-:Y:S01]  /*15c0*/  FMUL.FTZ R52, R52, R42 ;  /* 0x0000002a34347220 */ /* 0x000fe20000410000 */
[----:B------:R-:W-:Y:S01]  /*15d0*/  ISETP.EQ.OR P0, PT, R32, RZ, P0 ;  /* 0x000000ff2000720c */ /* 0x000fe20000702670 */
[----:B------:R-:W1:Y:S01]  /*15e0*/  LDC R51, c[0x0][0x218] ;  /* 0x00008600ff337b82 */ /* 0x000e620000000800 */
[----:B------:R-:W-:Y:S01]  /*15f0*/  FMUL.FTZ R53, R14, R43 ;  /* 0x0000002b0e357220 */ /* 0x000fe20000410000 */
[----:B------:R-:W-:Y:S01]  /*1600*/  IMAD.MOV.U32 R55, RZ, RZ, R61 ;  /* 0x000000ffff377224 */ /* 0x000fe200078e003d */
[----:B------:R-:W-:Y:S01]  /*1610*/  ULDC UR6, c[0x0][0x21c] ;  /* 0x0000870000067ab9 */ /* 0x000fe20000000800 */
[----:B------:R-:W-:Y:S01]  /*1620*/  ULDC.64 UR4, c[0x0][0x238] ;  /* 0x00008e0000047ab9 */ /* 0x000fe20000000a00 */
[----:B------:R-:W-:Y:S01]  /*1630*/  ULDC.64 UR8, c[0x0][0x250] ;  /* 0x0000940000087ab9 */ /* 0x000fe20000000a00 */
[----:B------:R-:W-:-:S02]  /*1640*/  ULDC.64 UR14, c[0x0][0x270] ;  /* 0x00009c00000e7ab9 */ /* 0x000fc40000000a00 */
[----:B------:R-:W2:Y:S08]  /*1650*/  LDC.64 R10, c[0x0][0x2d0] ;  /* 0x0000b400ff0a7b82 */ /* 0x000eb00000000a00 */
[----:B------:R-:W3:Y:S02]  /*1660*/  LDC.64 R12, c[0x0][0x310] ;  /* 0x0000c400ff0c7b82 */ /* 0x000ee40000000a00 */
.L_x_5029:
[----:B------:R-:W-:Y:S01]  /*1670*/  SHF.R.S32.HI R20, RZ, 0x1f, R57 ;  /* 0x0000001fff147819 */ /* 0x000fe20000011439 */
[C---:B------:R-:W-:Y:S01]  /*1680*/  IMAD.WIDE.U32 R14, R57.reuse, UR8, R2 ;  /* 0x00000008390e7c25 */ /* 0x040fe2000f8e0002 */
        /* <DEDUP_REMOVED lines=13> */
[----:B------:R-:W5:Y:S04]  /*1760*/  @!P3 LDG.E.U16 R65, desc[UR10][R16.64+0x80] ;  /* 0x0000800a1041b981 */ /* 0x000f68000c1e1500 */
[----:B------:R-:W3:Y:S04]  /*1770*/  @!P1 LDG.E.U16 R63, desc[UR10][R16.64] ;  /* 0x0000000a103f9981 */ /* 0x000ee8000c1e1500 */
[----:B------:R0:W3:Y:S01]  /*1780*/  @!P4 LDG.E.U16 R67, desc[UR10][R16.64+0xc0] ;  /* 0x0000c00a1043c981 */ /* 0x0000e2000c1e1500 */
        /* <DEDUP_REMOVED lines=11> */
[----:B------:R-:W-:Y:S01]  /*1840*/  PRMT R73, RZ, 0x7610, R73 ;  /* 0x00007610ff497816 */ /* 0x000fe20000000049 */
[----:B------:R-:W0:Y:S01]  /*1850*/  S2R R14, SR_CgaCtaId ;  /* 0x00000000000e7919 */ /* 0x000e220000008800 */
[----:B-1----:R-:W-:Y:S01]  /*1860*/  IMAD R61, R32, -0x80, R51 ;  /* 0xffffff80203d7824 */ /* 0x002fe200078e0233 */
[----:B------:R-:W-:Y:S01]  /*1870*/  PRMT R69, RZ, 0x7610, R69 ;  /* 0x00007610ff457816 */ /* 0x000fe20000000045 */
[----:B------:R-:W-:Y:S01]  /*1880*/  IMAD R17, R57, UR15, R16 ;  /* 0x0000000f39117c24 */ /* 0x000fe2000f8e0210 */
[----:B------:R-:W-:Y:S02]  /*1890*/  PRMT R71, RZ, 0x7610, R71 ;  /* 0x00007610ff477816 */ /* 0x000fe40000000047 */
[----:B------:R-:W-:-:S02]  /*18a0*/  ISETP.GE.AND P3, PT, R24, R61, PT ;  /* 0x0000003d1800720c */ /* 0x000fc40003f66270 */
[-C--:B------:R-:W-:Y:S02]  /*18b0*/  ISETP.GE.AND P4, PT, R22, R61.reuse, PT ;  /* 0x0000003d1600720c */ /* 0x080fe40003f86270 */
[----:B------:R-:W-:Y:S02]  /*18c0*/  ISETP.GE.AND P5, PT, R0, R61, PT ;  /* 0x0000003d0000720c */ /* 0x000fe40003fa6270 */
[----:B0-----:R-:W-:Y:S01]  /*18d0*/  LEA R59, R14, R59, 0x18 ;  /* 0x0000003b0e3b7211 */ /* 0x001fe200078ec0ff */
[----:B------:R-:W-:-:S04]  /*18e0*/  IMAD.WIDE.U32 R14, R57, UR14, R2 ;  /* 0x0000000e390e7c25 */ /* 0x000fc8000f8e0002 */
[----:B------:R-:W-:Y:S01]  /*18f0*/  IMAD R54, R34, 0x2, R59 ;  /* 0x0000000222367824 */ /* 0x000fe200078e023b */
[----:B------:R-:W-:Y:S02]  /*1900*/  LEA R16, P2, R14, R27, 0x1 ;  /* 0x0000001b0e107211 */ /* 0x000fe400078408ff */
[----:B------:R-:W-:-:S04]  /*1910*/  IADD3 R15, R15, R17, RZ ;  /* 0x000000110f0f7210 */ /* 0x000fc80007ffe0ff */
[----:B------:R-:W-:Y:S02]  /*1920*/  LEA.HI.X R17, R14, R23, R15, 0x1, P2 ;  /* 0x000000170e117211 */ /* 0x000fe400010f0c0f */
[----:B------:R-:W-:Y:S01]  /*1930*/  ISETP.GE.AND P2, PT, R2, R61, PT ;  /* 0x0000003d0200720c */ /* 0x000fe20003f46270 */
[----:B------:R-:W-:Y:S01]  /*1940*/  IMAD R58, R34, 0x8, R59 ;  /* 0x00000008223a7824 */ /* 0x000fe200078e023b */
[----:B------:R-:W0:Y:S02]  /*1950*/  S2R R56, SR_TID.X ;  /* 0x0000000000387919 */ /* 0x000e240000002100 */
[----:B0-----:R-:W-:Y:S01]  /*1960*/  SHF.L.U32 R60, R56, 0x2, RZ ;  /* 0x00000002383c7819 */ /* 0x001fe200000006ff */
[----:B----4-:R0:W-:Y:S04]  /*1970*/  STS.U16 [R54+0x40], R21 ;  /* 0x0000401536007388 */ /* 0x0101e80000000400 */
[----:B-----5:R-:W-:Y:S04]  /*1980*/  STS.U16 [R54+0x80], R65 ;  /* 0x0000804136007388 */ /* 0x020fe80000000400 */
[----:B---3--:R1:W-:Y:S01]  /*1990*/  STS.U16 [R54], R63 ;  /* 0x0000003f36007388 */ /* 0x0083e20000000400 */
[----:B0-----:R-:W-:-:S03]  /*19a0*/  PRMT R21, RZ, 0x7610, R21 ;  /* 0x00007610ff157816 */ /* 0x001fc60000000015 */
[----:B------:R-:W-:Y:S01]  /*19b0*/  STS.U16 [R54+0xc0], R67 ;  /* 0x0000c04336007388 */ /* 0x000fe20000000400 */
[----:B------:R-:W-:-:S03]  /*19c0*/  NOP ;  /* 0x0000000000007918 */ /* 0x000fc60000000000 */
[----:B------:R-:W3:Y:S04]  /*19d0*/  @!P2 LDG.E.U16 R73, desc[UR10][R16.64] ;  /* 0x0000000a1049a981 */ /* 0x000ee8000c1e1500 */
[----:B------:R-:W4:Y:S04]  /*19e0*/  @!P3 LDG.E.U16 R69, desc[UR10][R16.64+0x40] ;  /* 0x0000400a1045b981 */ /* 0x000f28000c1e1500 */
[----:B------:R-:W5:Y:S04]  /*19f0*/  @!P4 LDG.E.U16 R71, desc[UR10][R16.64+0x80] ;  /* 0x0000800a1047c981 */ /* 0x000f68000c1e1500 */
[----:B------:R0:W5:Y:S01]  /*1a00*/  @!P5 LDG.E.U16 R21, desc[UR10][R16.64+0xc0] ;  /* 0x0000c00a1015d981 */ /* 0x000162000c1e1500 */
[-C--:B------:R-:W-:Y:S01]  /*1a10*/  ISETP.GE.U32.AND P2, PT, R60, R61.reuse, PT ;  /* 0x0000003d3c00720c */ /* 0x080fe20003f46070 */
[----:B------:R-:W-:Y:S01]  /*1a20*/  IMAD R68, R57, 0x8, R59 ;  /* 0x0000000839447824 */ /* 0x000fe200078e023b */
[-C--:B------:R-:W-:Y:S01]  /*1a30*/  ISETP.GE.U32.AND P3, PT, R30, R61.reuse, PT ;  /* 0x0000003d1e00720c */ /* 0x080fe20003f66070 */
[----:B------:R-:W0:Y:S01]  /*1a40*/  LDS.64 R14, [R58] ;  /* 0x000000003a0e7984 */ /* 0x000e220000000a00 */
[-C--:B------:R-:W-:Y:S01]  /*1a50*/  ISETP.GE.U32.AND P4, PT, R28, R61.reuse, PT ;  /* 0x0000003d1c00720c */ /* 0x080fe20003f86070 */
[----:B--2---:R-:W-:Y:S01]  /*1a60*/  FMUL.FTZ R19, R19, 1.4426950216293334961 ;  /* 0x3fb8aa3b13137820 */ /* 0x004fe20000410000 */
[----:B------:R-:W-:Y:S01]  /*1a70*/  ISETP.GE.U32.AND P5, PT, R26, R61, PT ;  /* 0x0000003d1a00720c */ /* 0x000fe20003fa6070 */
[----:B------:R-:W-:Y:S02]  /*1a80*/  BSSY B0, `(.L_x_5027) ;  /* 0x0000060000007945 */ /* 0x000fe40003800000 */
[C---:B------:R-:W-:Y:S01]  /*1a90*/  FMUL.FTZ R20, R19.reuse, R42 ;  /* 0x0000002a13147220 */ /* 0x040fe20000410000 */
[C---:B------:R-:W-:Y:S01]  /*1aa0*/  FMUL.FTZ R18, R19.reuse, R40 ;  /* 0x0000002813127220 */ /* 0x040fe20000410000 */
[C---:B-1----:R-:W-:Y:S01]  /*1ab0*/  FMUL.FTZ R63, R19.reuse, R41 ;  /* 0x00000029133f7220 */ /* 0x042fe20000410000 */
[----:B------:R-:W-:-:S03]  /*1ac0*/  FMUL.FTZ R65, R19, R43 ;  /* 0x0000002b13417220 */ /* 0x000fc60000410000 */
[----:B------:R-:W1:Y:S08]  /*1ad0*/  MUFU.EX2 R20, R20 ;  /* 0x0000001400147308 */ /* 0x000e700000000800 */
[----:B------:R-:W2:Y:S08]  /*1ae0*/  MUFU.EX2 R18, R18 ;  /* 0x0000001200127308 */ /* 0x000eb00000000800 */
[----:B------:R-:W0:Y:S01]  /*1af0*/  MUFU.EX2 R63, R63 ;  /* 0x0000003f003f7308 */ /* 0x000e220000000800 */
[----:B-1----:R-:W-:-:S07]  /*1b00*/  FSEL R64, R20, 1, !P3 ;  /* 0x3f80000014407808 */ /* 0x002fce0005800000 */
[----:B------:R-:W1:Y:S01]  /*1b10*/  MUFU.EX2 R65, R65 ;  /* 0x0000004100417308 */ /* 0x000e620000000800 */
[----:B--2---:R-:W-:Y:S02]  /*1b20*/  FSEL R75, R18, 1, !P2 ;  /* 0x3f800000124b7808 */ /* 0x004fe40005000000 */
[----:B------:R-:W-:Y:S01]  /*1b30*/  MOV R18, 0x3f800000 ;  /* 0x3f80000000127802 */ /* 0x000fe20000000f00 */
[C---:B0-----:R-:W-:Y:S01]  /*1b40*/  IMAD.U32 R17, R14.reuse, 0x10000, RZ ;  /* 0x000100000e117824 */ /* 0x041fe200078e00ff */
[----:B------:R-:W-:Y:S02]  /*1b50*/  PRMT R16, R14, 0x7632, R16 ;  /* 0x000076320e107816 */ /* 0x000fe40000000010 */
[C---:B------:R-:W-:Y:S01]  /*1b60*/  PRMT R14, R15.reuse, 0x7632, R14 ;  /* 0x000076320f0e7816 */ /* 0x040fe2000000000e */
[----:B------:R-:W-:Y:S01]  /*1b70*/  FMUL.FTZ R17, R50, R17 ;  /* 0x0000001132117220 */ /* 0x000fe20000410000 */
[----:B------:R-:W-:Y:S01]  /*1b80*/  SHF.L.U32 R19, R15, 0x10, RZ ;  /* 0x000000100f137819 */ /* 0x000fe200000006ff */
[----:B------:R-:W-:Y:S01]  /*1b90*/  IMAD.U32 R15, R16, 0x10000, RZ ;  /* 0x00010000100f7824 */ /* 0x000fe200078e00ff */
[----:B------:R-:W-:Y:S01]  /*1ba0*/  SHF.L.U32 R14, R14, 0x10, RZ ;  /* 0x000000100e0e7819 */ /* 0x000fe200000006ff */
[----:B------:R-:W-:Y:S01]  /*1bb0*/  FMUL.FTZ R16, R75, R64 ;  /* 0x000000404b107220 */ /* 0x000fe20000410000 */
[----:B------:R-:W-:Y:S01]  /*1bc0*/  FSEL R66, R17, RZ, !P2 ;  /* 0x000000ff11427208 */ /* 0x000fe20005000000 */
[----:B------:R-:W-:Y:S01]  /*1bd0*/  FMUL.FTZ R15, R52, R15 ;  /* 0x0000000f340f7220 */ /* 0x000fe20000410000 */
[----:B------:R-:W-:Y:S01]  /*1be0*/  FMUL.FTZ R19, R48, R19 ;  /* 0x0000001330137220 */ /* 0x000fe20000410000 */
[----:B------:R-:W-:Y:S01]  /*1bf0*/  FMUL.FTZ R14, R53, R14 ;  /* 0x0000000e350e7220 */ /* 0x000fe20000410000 */
[----:B------:R-:W-:-:S02]  /*1c00*/  FSEL R63, R63, 1, !P4 ;  /* 0x3f8000003f3f7808 */ /* 0x000fc40006000000 */
[----:B------:R-:W-:Y:S02]  /*1c10*/  FSEL R67, R15, RZ, !P3 ;  /* 0x000000ff0f437208 */ /* 0x000fe40005800000 */
[----:B------:R-:W-:Y:S01]  /*1c20*/  FSEL R60, R19, RZ, !P4 ;  /* 0x000000ff133c7208 */ /* 0x000fe20006000000 */
[----:B------:R-:W-:Y:S01]  /*1c30*/  FMUL.FTZ R16, R63, R16 ;  /* 0x000000103f107220 */ /* 0x000fe20000410000 */
[----:B-1----:R-:W-:Y:S01]  /*1c40*/  FSEL R65, R65, 1, !P5 ;  /* 0x3f80000041417808 */ /* 0x002fe20006800000 */
[----:B------:R-:W-:Y:S01]  /*1c50*/  FFMA.FTZ R15, R66, R64, R67 ;  /* 0x00000040420f7223 */ /* 0x000fe20000010043 */
[----:B------:R-:W-:Y:S01]  /*1c60*/  FSEL R62, R14, RZ, !P5 ;  /* 0x000000ff0e3e7208 */ /* 0x000fe20006800000 */
[----:B------:R-:W-:Y:S01]  /*1c70*/  IMAD.MOV.U32 R19, RZ, RZ, RZ ;  /* 0x000000ffff137224 */ /* 0x000fe200078e00ff */
[C---:B------:R-:W-:Y:S01]  /*1c80*/  ISETP.GE.AND P2, PT, R34.reuse, 0x1, PT ;  /* 0x000000012200780c */ /* 0x040fe20003f46270 */
[----:B------:R-:W-:Y:S01]  /*1c90*/  FFMA.FTZ R15, R63, R15, R60 ;  /* 0x0000000f3f0f7223 */ /* 0x000fe2000001003c */
[----:B------:R-:W-:Y:S01]  /*1ca0*/  FMUL.FTZ R16, R65, R16 ;  /* 0x0000001041107220 */ /* 0x000fe20000410000 */
[----:B------:R-:W-:-:S02]  /*1cb0*/  ISETP.NE.AND P3, PT, R34, 0x1f, PT ;  /* 0x0000001f2200780c */ /* 0x000fc40003f65270 */
[----:B------:R-:W-:Y:S01]  /*1cc0*/  FFMA.FTZ R17, R65, R15, R62 ;  /* 0x0000000f41117223 */ /* 0x000fe2000001003e */
[----:B------:R-:W-:Y:S01]  /*1cd0*/  ISETP.NE.AND P4, PT, R34, RZ, PT ;  /* 0x000000ff2200720c */ /* 0x000fe20003f85270 */
[----:B------:R-:W-:Y:S04]  /*1ce0*/  SHFL.UP PT, R15, R16, 0x1, RZ ;  /* 0x04200000100f7989 */ /* 0x000fe800000e00ff */
[----:B------:R-:W0:Y:S02]  /*1cf0*/  SHFL.UP PT, R14, R17, 0x1, RZ ;  /* 0x04200000110e7989 */ /* 0x000e2400000e00ff */
[C---:B0-----:R-:W-:Y:S01]  /*1d00*/  @P2 FFMA.FTZ R17, R16.reuse, R14, R17 ;  /* 0x0000000e10112223 */ /* 0x041fe20000010011 */
[----:B------:R-:W-:Y:S01]  /*1d10*/  @P2 FMUL.FTZ R16, R16, R15 ;  /* 0x0000000f10102220 */ /* 0x000fe20000410000 */
[----:B------:R-:W-:-:S03]  /*1d20*/  ISETP.GE.AND P2, PT, R34, 0x2, PT ;  /* 0x000000022200780c */ /* 0x000fc60003f46270 */
[----:B------:R-:W0:Y:S04]  /*1d30*/  SHFL.UP PT, R14, R17, 0x2, RZ ;  /* 0x04400000110e7989 */ /* 0x000e2800000e00ff */
[----:B------:R-:W1:Y:S06]  /*1d40*/  SHFL.UP PT, R15, R16, 0x2, RZ ;  /* 0x04400000100f7989 */ /* 0x000e6c00000e00ff */
        /* <DEDUP_REMOVED lines=17> */
[----:B------:R-:W-:Y:S01]  /*1e60*/  ISETP.NE.AND P2, PT, R56, RZ, PT ;  /* 0x000000ff3800720c */ /* 0x000fe20003f45270 */
[----:B---3--:R-:W-:Y:S04]  /*1e70*/  STS.U16 [R54+0x100], R73 ;  /* 0x0001004936007388 */ /* 0x008fe80000000400 */
[----:B----4-:R-:W-:Y:S04]  /*1e80*/  STS.U16 [R54+0x140], R69 ;  /* 0x0001404536007388 */ /* 0x010fe80000000400 */
[----:B-----5:R-:W-:Y:S04]  /*1e90*/  STS.U16 [R54+0x180], R71 ;  /* 0x0001804736007388 */ /* 0x020fe80000000400 */
[----:B------:R-:W-:Y:S01]  /*1ea0*/  STS.U16 [R54+0x1c0], R21 ;  /* 0x0001c01536007388 */ /* 0x000fe20000000400 */
[----:B------:R-:W-:-:S03]  /*1eb0*/  NOP ;  /* 0x0000000000007918 */ /* 0x000fc60000000000 */
[----:B------:R-:W0:Y:S04]  /*1ec0*/  @!P0 LDS.64 R18, [R68+0x220] ;  /* 0x0002200044128984 */ /* 0x000e280000000a00 */
[----:B------:R-:W-:Y:S04]  /*1ed0*/  LDS.64 R14, [R58+0x100] ;  /* 0x000100003a0e7984 */ /* 0x000fe80000000a00 */
[----:B------:R-:W-:Y:S01]  /*1ee0*/  @!P3 STS.64 [R59+0x200], R16 ;  /* 0x000200103b00b388 */ /* 0x000fe20000000a00 */
[----:B------:R-:W-:Y:S06]  /*1ef0*/  BAR.SYNC.DEFER_BLOCKING 0x0 ;  /* 0x0000000000007b1d */ /* 0x000fec0000010000 */
[----:B------:R-:W1:Y:S04]  /*1f00*/  SHFL.UP PT, R71, R17, 0x1, RZ ;  /* 0x0420000011477989 */ /* 0x000e6800000e00ff */
[----:B------:R-:W2:Y:S04]  /*1f10*/  SHFL.UP PT, R69, R16, 0x1, RZ ;  /* 0x0420000010457989 */ /* 0x000ea800000e00ff */
[----:B------:R-:W3:Y:S04]  /*1f20*/  LDS.64 R20, [R59+0x200] ;  /* 0x000200003b147984 */ /* 0x000ee80000000a00 */
[----:B0-----:R0:W-:Y:S01]  /*1f30*/  @!P4 STS.64 [R59+0x210], R18 ;  /* 0x000210123b00c388 */ /* 0x0011e20000000a00 */
[----:B------:R-:W-:Y:S01]  /*1f40*/  BAR.SYNC.DEFER_BLOCKING 0x0 ;  /* 0x0000000000007b1d */ /* 0x000fe20000010000 */
[----:B-1----:R-:W-:Y:S01]  /*1f50*/  @!P4 MOV R71, R19 ;  /* 0x000000130047c202 */ /* 0x002fe20000000f00 */
[----:B--2---:R-:W-:-:S04]  /*1f60*/  @!P4 IMAD.MOV.U32 R69, RZ, RZ, R18 ;  /* 0x000000ffff45c224 */ /* 0x004fc800078e0012 */
[----:B------:R-:W1:Y:S01]  /*1f70*/  LDS R70, [R59+0x214] ;  /* 0x000214003b467984 */ /* 0x000e620000000800 */
[----:B---3--:R-:W-:Y:S01]  /*1f80*/  FFMA.FTZ R21, R20, R19, R21 ;  /* 0x0000001314157223 */ /* 0x008fe20000010015 */
[----:B0-----:R-:W-:Y:S01]  /*1f90*/  PRMT R19, R14, 0x7632, R19 ;  /* 0x000076320e137816 */ /* 0x001fe20000000013 */
        /* <DEDUP_REMOVED lines=14> */
.L_x_5028:
[----:B------:R-:W-:Y:S05]  /*2080*/  BSYNC B0 ;  /* 0x0000000000007941 */ /* 0x000fea0003800000 */
.L_x_5027:
[----:B------:R-:W-:Y:S01]  /*2090*/  VIADD R57, R57, 0x1 ;  /* 0x0000000139397836 */ /* 0x000fe20000000000 */
[----:B0-----:R-:W-:Y:S01]  /*20a0*/  SHF.L.U32 R17, R14, 0x10, RZ ;  /* 0x000000100e117819 */ /* 0x001fe200000006ff */
[----:B------:R-:W-:Y:S01]  /*20b0*/  FFMA.FTZ R60, R63, R64, R60 ;  /* 0x000000403f3c7223 */ /* 0x000fe2000001003c */
[----:B------:R-:W-:Y:S01]  /*20c0*/  PRMT R14, R15, 0x7632, R14 ;  /* 0x000076320f0e7816 */ /* 0x000fe2000000000e */
[----:B------:R-:W-:Y:S01]  /*20d0*/  IMAD.U32 R16, R19, 0x10000, RZ ;  /* 0x0001000013107824 */ /* 0x000fe200078e00ff */
[----:B------:R-:W-:Y:S01]  /*20e0*/  ISETP.GE.AND P2, PT, R57, UR6, PT ;  /* 0x0000000639007c0c */ /* 0x000fe2000bf46270 */
[----:B------:R-:W-:Y:S01]  /*20f0*/  FFMA.FTZ R62, R65, R60, R62 ;  /* 0x0000003c413e7223 */ /* 0x000fe2000001003e */
[----:B------:R-:W-:Y:S01]  /*2100*/  SHF.L.U32 R18, R15, 0x10, RZ ;  /* 0x000000100f127819 */ /* 0x000fe200000006ff */
[----:B------:R-:W-:Y:S01]  /*2110*/  FFMA.FTZ R44, R17, R75, R44 ;  /* 0x0000004b112c7223 */ /* 0x000fe2000001002c */
[----:B------:R-:W-:Y:S01]  /*2120*/  SHF.L.U32 R15, R14, 0x10, RZ ;  /* 0x000000100e0f7819 */ /* 0x000fe200000006ff */
[----:B------:R-:W-:-:S02]  /*2130*/  FFMA.FTZ R47, R16, R64, R47 ;  /* 0x00000040102f7223 */ /* 0x000fc4000001002f */
[----:B------:R-:W-:Y:S02]  /*2140*/  FFMA.FTZ R45, R18, R60, R45 ;  /* 0x0000003c122d7223 */ /* 0x000fe4000001002d */
[----:B------:R-:W-:-:S04]  /*2150*/  FFMA.FTZ R46, R15, R62, R46 ;  /* 0x0000003e0f2e7223 */ /* 0x000fc8000001002e */
[----:B------:R-:W-:Y:S05]  /*2160*/  @!P2 BRA `(.L_x_5029) ;  /* 0xfffffff40040a947 */ /* 0x000fea000383ffff */
.L_x_5026:
[----:B------:R-:W-:Y:S01]  /*2170*/  BAR.SYNC.DEFER_BLOCKING 0x0 ;  /* 0x0000000000007b1d */ /* 0x000fe20000010000 */
[----:B------:R-:W-:Y:S02]  /*2180*/  ISETP.NE.AND P0, PT, R56, RZ, PT ;  /* 0x000000ff3800720c */ /* 0x000fe40003f05270 */
[----:B------:R-:W-:Y:S02]  /*2190*/  F2FP.BF16.F32.PACK_AB R44, R47, R44 ;  /* 0x0000002c2f2c723e */ /* 0x000fe400000010ff */
[----:B------:R-:W-:-:S03]  /*21a0*/  F2FP.BF16.F32.PACK_AB R45, R46, R45 ;  /* 0x0000002d2e2d723e */ /* 0x000fc600000010ff */
[----:B------:R-:W0:Y:S01]  /*21b0*/  LDC.64 R14, c[0x0][0x2b0] ;  /* 0x0000ac00ff0e7b82 */ /* 0x000e220000000a00 */
[----:B------:R-:W-:Y:S01]  /*21c0*/  BSSY B0, `(.L_x_5030) ;  /* 0x000001e000007945 */ /* 0x000fe20003800000 */
[----:B------:R1:W-:Y:S01]  /*21d0*/  STS.64 [R58], R44 ;  /* 0x0000002c3a007388 */ /* 0x0003e20000000a00 */
[----:B------:R-:W-:-:S03]  /*21e0*/  NOP ;  /* 0x0000000000007918 */ /* 0x000fc60000000000 */
[----:B------:R-:W-:Y:S01]  /*21f0*/  LDS.U16 R17, [R54] ;  /* 0x0000000036117984 */ /* 0x000fe20000000400 */
[C---:B0-----:R-:W-:Y:S02]  /*2200*/  IMAD R12, R14.reuse, UR12, RZ ;  /* 0x0000000c0e0c7c24 */ /* 0x041fe4000f8e02ff */
[----:B------:R-:W-:Y:S01]  /*2210*/  IMAD.WIDE.U32 R10, R14, UR7, RZ ;  /* 0x000000070e0a7c25 */ /* 0x000fe2000f8e00ff */
[----:B------:R-:W-:Y:S03]  /*2220*/  LDS.U16 R19, [R54+0x40] ;  /* 0x0000400036137984 */ /* 0x000fe60000000400 */
[----:B------:R-:W-:Y:S01]  /*2230*/  IMAD R15, R15, UR7, R12 ;  /* 0x000000070f0f7c24 */ /* 0x000fe2000f8e020c */
[----:B------:R-:W-:Y:S03]  /*2240*/  LDS.U16 R21, [R54+0x80] ;  /* 0x0000800036157984 */ /* 0x000fe60000000400 */
[----:B-1----:R-:W-:Y:S01]  /*2250*/  IMAD.IADD R45, R11, 0x1, R15 ;  /* 0x000000010b2d7824 */ /* 0x002fe200078e020f */
[----:B------:R-:W-:Y:S04]  /*2260*/  LDS.U16 R41, [R54+0xc0] ;  /* 0x0000c00036297984 */ /* 0x000fe80000000400 */
[----:B------:R-:W-:Y:S01]  /*2270*/  @!P0 STS [R59+0x100], R61 ;  /* 0x0001003d3b008388 */ /* 0x000fe20000000800 */
[----:B------:R-:W-:Y:S06]  /*2280*/  BAR.SYNC.DEFER_BLOCKING 0x0 ;  /* 0x0000000000007b1d */ /* 0x000fec0000010000 */
        /* <DEDUP_REMOVED lines=17> */
.L_x_5031:
[----:B------:R-:W-:Y:S05]  /*23a0*/  BSYNC B0 ;  /* 0x0000000000007941 */ /* 0x000fea0003800000 */
.L_x_5030:
        /* <DEDUP_REMOVED lines=8> */
[C---:B------:R-:W-:Y:S01]  /*2430*/  IMAD.WIDE.U32 R12, R39.reuse, UR4, R12 ;  /* 0x00000004270c7c25 */ /* 0x040fe2000f8e000c */
[----:B------:R-:W-:Y:S01]  /*2440*/  SHF.R.S32.HI R45, RZ, 0x1f, R17 ;  /* 0x0000001fff2d7819 */ /* 0x000fe20000011411 */
[----:B------:R-:W-:Y:S01]  /*2450*/  ULDC UR4, c[0x0][0x224] ;  /* 0x0000890000047ab9 */ /* 0x000fe20000000800 */
[----:B------:R-:W-:Y:S01]  /*2460*/  IADD3 R32, R32, 0x1, RZ ;  /* 0x0000000120207810 */ /* 0x000fe20007ffe0ff */
[----:B------:R-:W-:Y:S01]  /*2470*/  IMAD R16, R39, UR5, R10 ;  /* 0x0000000527107c24 */ /* 0x000fe2000f8e020a */
[----:B------:R-:W-:-:S02]  /*2480*/  ISETP.GE.AND P2, PT, R0, R43, PT ;  /* 0x0000002b0000720c */ /* 0x000fc40003f46270 */
[----:B------:R-:W-:-:S04]  /*2490*/  IADD3 R27, P4, R27, 0x100, RZ ;  /* 0x000001001b1b7810 */ /* 0x000fc80007f9e0ff */
[----:B------:R-:W-:Y:S01]  /*24a0*/  IADD3.X R23, RZ, R23, RZ, P4, !PT ;  /* 0x00000017ff177210 */ /* 0x000fe200027fe4ff */
[----:B0-----:R-:W-:Y:S01]  /*24b0*/  IMAD.WIDE R10, R2, 0x2, R14 ;  /* 0x00000002020a7825 */ /* 0x001fe200078e020e */
[----:B------:R-:W-:-:S04]  /*24c0*/  IADD3 R15, P3, R17, R12, RZ ;  /* 0x0000000c110f7210 */ /* 0x000fc80007f7e0ff */
[----:B------:R-:W-:Y:S02]  /*24d0*/  IADD3.X R12, R45, R16, R13, P3, !PT ;  /* 0x000000102d0c7210 */ /* 0x000fe40001ffe40d */
[----:B------:R-:W-:-:S04]  /*24e0*/  LEA R10, P3, R15, R10, 0x1 ;  /* 0x0000000a0f0a7211 */ /* 0x000fc800078608ff */
[----:B------:R-:W-:Y:S02]  /*24f0*/  LEA.HI.X R11, R15, R11, R12, 0x1, P3 ;  /* 0x0000000b0f0b7211 */ /* 0x000fe400018f0c0c */
[----:B------:R-:W-:-:S03]  /*2500*/  IADD3 R29, P3, R29, 0x100, RZ ;  /* 0x000001001d1d7810 */ /* 0x000fc60007f7e0ff */
[----:B------:R0:W-:Y:S01]  /*2510*/  @!P0 STG.E.U16 desc[UR10][R10.64+0x40], R19 ;  /* 0x000040130a008986 */ /* 0x0001e2000c10150a */
[----:B------:R-:W-:Y:S01]  /*2520*/  ISETP.GE.AND P0, PT, R32, UR4, PT ;  /* 0x0000000420007c0c */ /* 0x000fe2000bf06270 */
[----:B------:R-:W-:Y:S02]  /*2530*/  IMAD.X R25, RZ, RZ, R25, P3 ;  /* 0x000000ffff197224 */ /* 0x000fe400018e0619 */
        /* <DEDUP_REMOVED lines=8> */
.L_x_5033:
        /* <DEDUP_REMOVED lines=12> */
.L_x_5310:


//--------------------- .text._Z25selective_scan_fwd_kernelI32Selective_Scan_fwd_kernel_traitsILi32ELi4ELi1ELb0ELb1ELb1ELb1EN3c108BFloat16EfEEv13SSMParamsBase --------------------------
	.section	.text._Z25selective_scan_fwd_kernelI32Selective_Scan_fwd_kernel_traitsILi32ELi4ELi1ELb0ELb1ELb1ELb1EN3c108BFloat16EfEEv13SSMParamsBase,"ax",@progbits
	.align	128
        .global         _Z25selective_scan_fwd_kernelI32Selective_Scan_fwd_kernel_traitsILi32ELi4ELi1ELb0ELb1ELb1ELb1EN3c108BFloat16EfEEv13SSMParamsBase
        .type           _Z25selective_scan_fwd_kernelI32Selective_Scan_fwd_kernel_traitsILi32ELi4ELi1ELb0ELb1ELb1ELb1EN3c108BFloat16EfEEv13SSMParamsBase,@function
        .size           _Z25selective_scan_fwd_kernelI32Selective_Scan_fwd_kernel_traitsILi32ELi4ELi1ELb0ELb1ELb1ELb1EN3c108BFloat16EfEEv13SSMParamsBase,(.L_x_5311 - _Z25selective_scan_fwd_kernelI32Selective_Scan_fwd_kernel_traitsILi32ELi4ELi1ELb0ELb1ELb1ELb1EN3c108BFloat16EfEEv13SSMParamsBase)
        .other          _Z25selective_scan_fwd_kernelI32Selective_Scan_fwd_kernel_traitsILi32ELi4ELi1ELb0ELb1ELb1ELb1EN3c108BFloat16EfEEv13SSMParamsBase,@"STO_CUDA_ENTRY STV_DEFAULT"
_Z25selective_scan_fwd_kernelI32Selective_Scan_fwd_kernel_traitsILi32ELi4ELi1ELb0ELb1ELb1ELb1EN3c108BFloat16EfEEv13SSMParamsBase:
.text._Z25selective_scan_fwd_kernelI32Selective_Scan_fwd_kernel_traitsILi32ELi4ELi1ELb0ELb1ELb1ELb1EN3c108BFloat16EfEEv13SSMParamsBase:
        /* <DEDUP_REMOVED lines=64> */
[----:B------:R-:W2:Y:S01]  /*0400*/  LDC R8, c[0x0][0x214] ;  /* 0x00008500ff087b82 */ /* 0x000ea20000000800 */
[----:B------:R-:W-:Y:S01]  /*0410*/  IMAD R29, R10, R29, R0 ;  /* 0x0000001d0a1d7224 */ /* 0x000fe200078e0200 */
[----:B------:R-:W-:Y:S01]  /*0420*/  LEA R33, P0, R4, R12, 0x1 ;  /* 0x0000000c04217211 */ /* 0x000fe200078008ff */
[----:B------:R-:W-:Y:S01]  /*0430*/  IMAD R0, R42, UR4, RZ ;  /* 0x000000042a007c24 */ /* 0x000fe2000f8e02ff */
[----:B------:R-:W-:Y:S01]  /*0440*/  UIMAD UR6, UR7, UR9, UR6 ;  /* 0x00000009070672a4 */ /* 0x000fe2000f8e0206 */
[----:B------:R-:W-:Y:S01]  /*0450*/  IMAD.IADD R29, R5, 0x1, R29 ;  /* 0x00000001051d7824 */ /* 0x000fe200078e021d */
[----:B------:R-:W3:Y:S01]  /*0460*/  S2R R38, SR_LANEID ;  /* 0x0000000000267919 */ /* 0x000ee20000000000 */
[C---:B------:R-:W-:Y:S01]  /*0470*/  IMAD R11, R43.reuse, UR5, R0 ;  /* 0x000000052b0b7c24 */ /* 0x040fe2000f8e0200 */
[----:B------:R-:W4:Y:S01]  /*0480*/  LDC.64 R2, c[0x0][0x2e0] ;  /* 0x0000b800ff027b82 */ /* 0x000f220000000a00 */
        /* <DEDUP_REMOVED lines=18> */
[----:B----4-:R-:W-:Y:S02]  /*05b0*/  LEA R31, P0, R10, R2, 0x1 ;  /* 0x000000020a1f7211 */ /* 0x010fe400078008ff */
[----:B------:R-:W-:Y:S01]  /*05c0*/  IADD3 R30, R28, 0x2, RZ ;  /* 0x000000021c1e7810 */ /* 0x000fe20007ffe0ff */
[C---:B------:R-:W-:Y:S02]  /*05d0*/  IMAD R9, R43.reuse, UR9, R0 ;  /* 0x000000092b097c24 */ /* 0x040fe4000f8e0200 */
[----:B------:R-:W-:Y:S01]  /*05e0*/  IMAD.WIDE.U32 R6, R43, UR8, RZ ;  /* 0x000000082b067c25 */ /* 0x000fe2000f8e00ff */
[----:B------:R-:W-:-:S03]  /*05f0*/  ULDC.64 UR8, c[0x0][0x2f0] ;  /* 0x0000bc0000087ab9 */ /* 0x000fc60000000a00 */
[----:B------:R-:W-:Y:S02]  /*0600*/  IMAD.IADD R27, R11, 0x1, R27 ;  /* 0x000000010b1b7824 */ /* 0x000fe400078e021b */
[----:B--2---:R-:W-:Y:S01]  /*0610*/  IMAD R0, R8, UR7, R43 ;  /* 0x0000000708007c24 */ /* 0x004fe2000f8e022b */
[----:B------:R-:W-:Y:S01]  /*0620*/  LOP3.LUT R8, R39, 0xffffff80, R28, 0xf8, !PT ;  /* 0xffffff8027087812 */ /* 0x000fe200078ef81c */
[----:B------:R-:W-:Y:S01]  /*0630*/  IMAD.IADD R7, R7, 0x1, R9 ;  /* 0x0000000107077824 */ /* 0x000fe200078e0209 */
[----:B------:R-:W-:Y:S01]  /*0640*/  LEA.HI.X R27, R10, R3, R27, 0x1, P0 ;  /* 0x000000030a1b7211 */ /* 0x000fe200000f0c1b */
[----:B------:R-:W-:Y:S01]  /*0650*/  IMAD R0, R0, R17, RZ ;  /* 0x0000001100007224 */ /* 0x000fe200078e02ff */
[----:B------:R-:W-:Y:S01]  /*0660*/  SHF.R.S32.HI R9, RZ, 0x1f, R8 ;  /* 0x0000001fff097819 */ /* 0x000fe20000011408 */
[----:B---3--:R-:W-:Y:S01]  /*0670*/  IMAD.WIDE.U32 R2, R4, UR7, R6 ;  /* 0x0000000704027c25 */ /* 0x008fe2000f8e0006 */
[C---:B------:R-:W-:Y:S02]  /*0680*/  IADD3 R11, P1, R8.reuse, R12, RZ ;  /* 0x0000000c080b7210 */ /* 0x040fe40007f3e0ff */
[----:B------:R-:W-:Y:S01]  /*0690*/  LOP3.LUT R35, R8, 0x20, RZ, 0xfc, !PT ;  /* 0x0000002008237812 */ /* 0x000fe200078efcff */
[----:B------:R-:W-:Y:S01]  /*06a0*/  IMAD R4, R4, UR12, RZ ;  /* 0x0000000c04047c24 */ /* 0x000fe2000f8e02ff */
[----:B------:R-:W-:Y:S01]  /*06b0*/  IADD3.X R10, R9, R13, R15, P1, !PT ;  /* 0x0000000d090a7210 */ /* 0x000fe20000ffe40f */
[----:B------:R-:W-:Y:S01]  /*06c0*/  VIADD R32, R28, 0x1 ;  /* 0x000000011c207836 */ /* 0x000fe20000000000 */
[----:B------:R-:W-:Y:S01]  /*06d0*/  LEA R12, P0, R11, UR8, 0x1 ;  /* 0x000000080b0c7c11 */ /* 0x000fe2000f8008ff */
[----:B------:R-:W-:Y:S01]  /*06e0*/  IMAD R5, R5, UR7, R4 ;  /* 0x0000000705057c24 */ /* 0x000fe2000f8e0204 */
[----:B------:R-:W-:Y:S01]  /*06f0*/  IADD3 R15, P1, R8, R2, RZ ;  /* 0x00000002080f7210 */ /* 0x000fe20007f3e0ff */
[----:B------:R-:W-:Y:S01]  /*0700*/  IMAD R4, R42, UR4, RZ ;  /* 0x000000042a047c24 */ /* 0x000fe2000f8e02ff */
[----:B------:R-:W-:Y:S01]  /*0710*/  LEA.HI.X R13, R11, UR9, R10, 0x1, P0 ;  /* 0x000000090b0d7c11 */ /* 0x000fe200080f0c0a */
[----:B------:R-:W-:Y:S01]  /*0720*/  ULDC.64 UR8, c[0x0][0x2f8] ;  /* 0x0000be0000087ab9 */ /* 0x000fe20000000a00 */
[----:B------:R-:W-:Y:S01]  /*0730*/  IADD3.X R2, R9, R3, R5, P1, !PT ;  /* 0x0000000309027210 */ /* 0x000fe20000ffe405 */
[----:B------:R-:W-:Y:S01]  /*0740*/  IMAD R37, R43, UR5, R4 ;  /* 0x000000052b257c24 */ /* 0x000fe2000f8e0204 */
[----:B------:R-:W-:Y:S01]  /*0750*/  LEA R5, P0, R15, UR8, 0x1 ;  /* 0x000000080f057c11 */ /* 0x000fe2000f8008ff */
[----:B------:R-:W-:Y:S01]  /*0760*/  IMAD.WIDE.U32 R10, R43, UR4, RZ ;  /* 0x000000042b0a7c25 */ /* 0x000fe2000f8e00ff */
[----:B------:R-:W-:Y:S01]  /*0770*/  ULDC UR4, c[0x0][0x21c] ;  /* 0x0000870000047ab9 */ /* 0x000fe20000000800 */
[----:B------:R-:W-:-:S02]  /*0780*/  LOP3.LUT R26, R8, 0x40, RZ, 0xfc, !PT ;  /* 0x00000040081a7812 */ /* 0x000fc400078efcff */
[----:B------:R-:W-:Y:S01]  /*0790*/  LEA.HI.X R15, R15, UR9, R2, 0x1, P0 ;  /* 0x000000090f0f7c11 */ /* 0x000fe200080f0c02 */
[----:B------:R-:W-:Y:S01]  /*07a0*/  IMAD R36, R0, UR4, RZ ;  /* 0x0000000400247c24 */ /* 0x000fe2000f8e02ff */
[----:B------:R-:W-:Y:S01]  /*07b0*/  LOP3.LUT R24, R8, 0x60, RZ, 0xfc, !PT ;  /* 0x0000006008187812 */ /* 0x000fe200078efcff */
[----:B------:R-:W-:Y:S02]  /*07c0*/  IMAD.IADD R37, R11, 0x1, R37 ;  /* 0x000000010b257824 */ /* 0x000fe400078e0225 */
[----:B------:R-:W-:-:S07]  /*07d0*/  VIADD R28, R28, 0x3 ;  /* 0x000000031c1c7836 */ /* 0x000fce0000000000 */
.L_x_5050:
        /* <DEDUP_REMOVED lines=25> */
[----:B0-----:R-:W-:Y:S02]  /*0970*/  LEA R61, R14, R61, 0x18 ;  /* 0x0000003d0e3d7211 */ /* 0x001fe400078ec0ff */
[----:B------:R-:W-:-:S03]  /*0980*/  MOV R14, R5 ;  /* 0x00000005000e7202 */ /* 0x000fc60000000f00 */
[C-C-:B------:R-:W-:Y:S02]  /*0990*/  IMAD R45, R38.reuse, 0x2, R61.reuse ;  /* 0x00000002262d7824 */ /* 0x140fe400078e023d */
[----:B------:R-:W-:-:S03]  /*09a0*/  IMAD R44, R38, 0x8, R61 ;  /* 0x00000008262c7824 */ /* 0x000fc600078e023d */
        /* <DEDUP_REMOVED lines=70> */
.L_x_5035:
[----:B------:R-:W-:Y:S05]  /*0e10*/  BSYNC B0 ;  /* 0x0000000000007941 */ /* 0x000fea0003800000 */
.L_x_5034:
        /* <DEDUP_REMOVED lines=33> */
.L_x_5037:
[----:B------:R-:W-:Y:S05]  /*1030*/  BSYNC B0 ;  /* 0x0000000000007941 */ /* 0x000fea0003800000 */
.L_x_5036:
        /* <DEDUP_REMOVED lines=33> */
.L_x_5039:
[----:B------:R-:W-:Y:S05]  /*1250*/  BSYNC B0 ;  /* 0x0000000000007941 */ /* 0x000fea0003800000 */
.L_x_5038:
        /* <DEDUP_REMOVED lines=33> */
.L_x_5041:
[----:B------:R-:W-:Y:S05]  /*1470*/  BSYNC B0 ;  /* 0x0000000000007941 */ /* 0x000fea0003800000 */
.L_x_5040:
        /* <DEDUP_REMOVED lines=30> */
.L_x_5045:
[----:B------:R-:W-:Y:S01]  /*1660*/  SHF.R.S32.HI R20, RZ, 0x1f, R59 ;  /* 0x0000001fff147819 */ /* 0x000fe2000001143b */
[----:B------:R-:W-:Y:S01]  /*1670*/  IMAD.WIDE.U32 R6, R59, UR8, R8 ;  /* 0x000000083b067c25 */ /* 0x000fe2000f8e0008 */
        /* <DEDUP_REMOVED lines=25> */
[----:B------:R-:W-:Y:S01]  /*1810*/  IMAD R20, R20, UR14, RZ ;  /* 0x0000000e14147c24 */ /* 0x000fe2000f8e02ff */
[----:B------:R-:W-:Y:S01]  /*1820*/  PRMT R66, RZ, 0x7610, R66 ;  /* 0x00007610ff427816 */ /* 0x000fe20000000042 */
[----:B------:R-:W-:Y:S01]  /*1830*/  IMAD.WIDE.U32 R6, R59, UR14, R8 ;  /* 0x0000000e3b067c25 */ /* 0x000fe2000f8e0008 */
[----:B------:R-:W-:-:S03]  /*1840*/  PRMT R64, RZ, 0x7610, R64 ;  /* 0x00007610ff407816 */ /* 0x000fc60000000040 */
[--C-:B0-----:R-:W-:Y:S01]  /*1850*/  IMAD R17, R59, UR15, R20.reuse ;  /* 0x0000000f3b117c24 */ /* 0x101fe2000f8e0214 */
[----:B------:R-:W-:Y:S01]  /*1860*/  LEA R16, P2, R6, R31, 0x1 ;  /* 0x0000001f06107211 */ /* 0x000fe200078408ff */
[----:B-1----:R-:W-:Y:S01]  /*1870*/  IMAD R63, R34, -0x80, R53 ;  /* 0xffffff80223f7824 */ /* 0x002fe200078e0235 */
[----:B------:R-:W-:Y:S01]  /*1880*/  PRMT R20, RZ, 0x7610, R20 ;  /* 0x00007610ff147816 */ /* 0x000fe20000000014 */
[----:B------:R-:W-:-:S03]  /*1890*/  IMAD.IADD R7, R7, 0x1, R17 ;  /* 0x0000000107077824 */ /* 0x000fc600078e0211 */
[----:B------:R-:W-:Y:S02]  /*18a0*/  ISETP.GE.AND P3, PT, R35, R63, PT ;  /* 0x0000003f2300720c */ /* 0x000fe40003f66270 */
[----:B------:R-:W-:Y:S02]  /*18b0*/  LEA.HI.X R17, R6, R27, R7, 0x1, P2 ;  /* 0x0000001b06117211 */ /* 0x000fe400010f0c07 */
[-C--:B------:R-:W-:Y:S02]  /*18c0*/  ISETP.GE.AND P2, PT, R8, R63.reuse, PT ;  /* 0x0000003f0800720c */ /* 0x080fe40003f46270 */
[-C--:B------:R-:W-:Y:S02]  /*18d0*/  ISETP.GE.AND P4, PT, R26, R63.reuse, PT ;  /* 0x0000003f1a00720c */ /* 0x080fe40003f86270 */
[----:B------:R-:W-:Y:S02]  /*18e0*/  ISETP.GE.AND P5, PT, R24, R63, PT ;  /* 0x0000003f1800720c */ /* 0x000fe40003fa6270 */
[----:B------:R-:W-:Y:S01]  /*18f0*/  PRMT R6, RZ, 0x7610, R6 ;  /* 0x00007610ff067816 */ /* 0x000fe20000000006 */
[----:B----4-:R-:W-:Y:S04]  /*1900*/  STS.U16 [R45+0x40], R58 ;  /* 0x0000403a2d007388 */ /* 0x010fe80000000400 */
[----:B-----5:R-:W-:Y:S04]  /*1910*/  STS.U16 [R45+0x80], R60 ;  /* 0x0000803c2d007388 */ /* 0x020fe80000000400 */
[----:B---3--:R0:W-:Y:S04]  /*1920*/  STS.U16 [R45], R56 ;  /* 0x000000382d007388 */ /* 0x0081e80000000400 */
[----:B------:R1:W-:Y:S01]  /*1930*/  STS.U16 [R45+0xc0], R62 ;  /* 0x0000c03e2d007388 */ /* 0x0003e20000000400 */
[----:B------:R-:W-:-:S03]  /*1940*/  NOP ;  /* 0x0000000000007918 */ /* 0x000fc60000000000 */
[----:B------:R-:W3:Y:S04]  /*1950*/  @!P2 LDG.E.U16 R20, desc[UR10][R16.64] ;  /* 0x0000000a1014a981 */ /* 0x000ee8000c1e1500 */
[----:B------:R-:W4:Y:S04]  /*1960*/  @!P3 LDG.E.U16 R66, desc[UR10][R16.64+0x40] ;  /* 0x0000400a1042b981 */ /* 0x000f28000c1e1500 */
[----:B------:R-:W5:Y:S04]  /*1970*/  @!P4 LDG.E.U16 R64, desc[UR10][R16.64+0x80] ;  /* 0x0000800a1040c981 */ /* 0x000f68000c1e1500 */
[----:B------:R1:W5:Y:S01]  /*1980*/  @!P5 LDG.E.U16 R6, desc[UR10][R16.64+0xc0] ;  /* 0x0000c00a1006d981 */ /* 0x000362000c1e1500 */
[-C--:B------:R-:W-:Y:S01]  /*1990*/  ISETP.GE.U32.AND P3, PT, R32, R63.reuse, PT ;  /* 0x0000003f2000720c */ /* 0x080fe20003f66070 */
[----:B------:R-:W-:Y:S01]  /*19a0*/  BSSY B0, `(.L_x_5043) ;  /* 0x000006d000007945 */ /* 0x000fe20003800000 */
[-C--:B------:R-:W-:Y:S01]  /*19b0*/  ISETP.GE.U32.AND P4, PT, R30, R63.reuse, PT ;  /* 0x0000003f1e00720c */ /* 0x080fe20003f86070 */
[----:B------:R-:W1:Y:S01]  /*19c0*/  LDS.64 R44, [R44] ;  /* 0x000000002c2c7984 */ /* 0x000e620000000a00 */
[----:B--2---:R-:W-:Y:S01]  /*19d0*/  FMUL.FTZ R7, R18, 1.4426950216293334961 ;  /* 0x3fb8aa3b12077820 */ /* 0x004fe20000410000 */
[----:B------:R-:W-:Y:S01]  /*19e0*/  ISETP.GE.U32.AND P5, PT, R28, R63, PT ;  /* 0x0000003f1c00720c */ /* 0x000fe20003fa6070 */
[----:B0-----:R-:W0:Y:S02]  /*19f0*/  S2R R56, SR_TID.X ;  /* 0x0000000000387919 */ /* 0x001e240000002100 */
[C---:B------:R-:W-:Y:S01]  /*1a00*/  FMUL.FTZ R19, R7.reuse, R48 ;  /* 0x0000003007137220 */ /* 0x040fe20000410000 */
[C---:B------:R-:W-:Y:S01]  /*1a10*/  FMUL.FTZ R18, R7.reuse, R46 ;  /* 0x0000002e07127220 */ /* 0x040fe20000410000 */
[----:B------:R-:W-:Y:S01]  /*1a20*/  FMUL.FTZ R21, R7, R47 ;  /* 0x0000002f07157220 */ /* 0x000fe20000410000 */
[----:B------:R-:W-:-:S03]  /*1a30*/  MOV R61, 0x400 ;  /* 0x00000400003d7802 */ /* 0x000fc60000000f00 */
[----:B------:R-:W1:Y:S08]  /*1a40*/  MUFU.EX2 R19, R19 ;  /* 0x0000001300137308 */ /* 0x000e700000000800 */
[----:B------:R-:W2:Y:S08]  /*1a50*/  MUFU.EX2 R18, R18 ;  /* 0x0000001200127308 */ /* 0x000eb00000000800 */
[----:B------:R-:W2:Y:S01]  /*1a60*/  MUFU.EX2 R21, R21 ;  /* 0x0000001500157308 */ /* 0x000ea20000000800 */
[----:B-1----:R-:W-:-:S02]  /*1a70*/  FSEL R62, R19, 1, !P3 ;  /* 0x3f800000133e7808 */ /* 0x002fc40005800000 */
[----:B------:R-:W-:Y:S02]  /*1a80*/  MOV R19, RZ ;  /* 0x000000ff00137202 */ /* 0x000fe40000000f00 */
[----:B0-----:R-:W-:-:S04]  /*1a90*/  SHF.L.U32 R58, R56, 0x2, RZ ;  /* 0x00000002383a7819 */ /* 0x001fc800000006ff */
[----:B------:R-:W-:Y:S01]  /*1aa0*/  ISETP.GE.U32.AND P2, PT, R58, R63, PT ;  /* 0x0000003f3a00720c */ /* 0x000fe20003f46070 */
[----:B------:R-:W-:Y:S01]  /*1ab0*/  FMUL.FTZ R58, R7, R49 ;  /* 0x00000031073a7220 */ /* 0x000fe20000410000 */
[C---:B------:R-:W-:Y:S01]  /*1ac0*/  PRMT R7, R44.reuse, 0x7632, R7 ;  /* 0x000076322c077816 */ /* 0x040fe20000000007 */
[----:B------:R-:W-:Y:S01]  /*1ad0*/  IMAD.U32 R17, R44, 0x10000, RZ ;  /* 0x000100002c117824 */ /* 0x000fe200078e00ff */
[C---:B------:R-:W-:Y:S01]  /*1ae0*/  PRMT R16, R45.reuse, 0x7632, R16 ;  /* 0x000076322d107816 */ /* 0x040fe20000000010 */
[----:B------:R-:W0:Y:S01]  /*1af0*/  S2R R44, SR_CgaCtaId ;  /* 0x00000000002c7919 */ /* 0x000e220000008800 */
[----:B------:R-:W-:Y:S01]  /*1b00*/  SHF.L.U32 R45, R45, 0x10, RZ ;  /* 0x000000102d2d7819 */ /* 0x000fe200000006ff */
[----:B------:R-:W1:Y:S01]  /*1b10*/  MUFU.EX2 R58, R58 ;  /* 0x0000003a003a7308 */ /* 0x000e620000000800 */
[----:B------:R-:W-:Y:S02]  /*1b20*/  IMAD.U32 R7, R7, 0x10000, RZ ;  /* 0x0001000007077824 */ /* 0x000fe400078e00ff */
[----:B------:R-:W-:Y:S01]  /*1b30*/  FMUL.FTZ R17, R52, R17 ;  /* 0x0000001134117220 */ /* 0x000fe20000410000 */
[----:B------:R-:W-:Y:S01]  /*1b40*/  SHF.L.U32 R16, R16, 0x10, RZ ;  /* 0x0000001010107819 */ /* 0x000fe200000006ff */
[----:B------:R-:W-:Y:S01]  /*1b50*/  FMUL.FTZ R45, R50, R45 ;  /* 0x0000002d322d7220 */ /* 0x000fe20000410000 */
[----:B------:R-:W-:Y:S01]  /*1b60*/  FMUL.FTZ R7, R54, R7 ;  /* 0x0000000736077220 */ /* 0x000fe20000410000 */
[----:B--2---:R-:W-:-:S02]  /*1b70*/  FSEL R71, R18, 1, !P2 ;  /* 0x3f80000012477808 */ /* 0x004fc40005000000 */
[----:B------:R-:W-:Y:S01]  /*1b80*/  FSEL R68, R17, RZ, !P2 ;  /* 0x000000ff11447208 */ /* 0x000fe20005000000 */
[----:B------:R-:W-:Y:S01]  /*1b90*/  FMUL.FTZ R16, R55, R16 ;  /* 0x0000001037107220 */ /* 0x000fe20000410000 */
[----:B------:R-:W-:Y:S01]  /*1ba0*/  FSEL R69, R7, RZ, !P3 ;  /* 0x000000ff07457208 */ /* 0x000fe20005800000 */
[-C--:B------:R-:W-:Y:S01]  /*1bb0*/  FMUL.FTZ R18, R71, R62.reuse ;  /* 0x0000003e47127220 */ /* 0x080fe20000410000 */
[----:B------:R-:W-:Y:S02]  /*1bc0*/  FSEL R67, R21, 1, !P4 ;  /* 0x3f80000015437808 */ /* 0x000fe40006000000 */
[----:B------:R-:W-:Y:S01]  /*1bd0*/  FSEL R60, R45, RZ, !P4 ;  /* 0x000000ff2d3c7208 */ /* 0x000fe20006000000 */
[----:B------:R-:W-:Y:S01]  /*1be0*/  FFMA.FTZ R7, R68, R62, R69 ;  /* 0x0000003e44077223 */ /* 0x000fe20000010045 */
[----:B------:R-:W-:Y:S01]  /*1bf0*/  ISETP.GE.AND P2, PT, R38, 0x1, PT ;  /* 0x000000012600780c */ /* 0x000fe20003f46270 */
[C---:B------:R-:W-:Y:S01]  /*1c00*/  FMUL.FTZ R18, R67.reuse, R18 ;  /* 0x0000001243127220 */ /* 0x040fe20000410000 */
[----:B-1----:R-:W-:Y:S01]  /*1c10*/  FSEL R65, R58, 1, !P5 ;  /* 0x3f8000003a417808 */ /* 0x002fe20006800000 */
[----:B------:R-:W-:Y:S01]  /*1c20*/  FFMA.FTZ R7, R67, R7, R60 ;  /* 0x0000000743077223 */ /* 0x000fe2000001003c */
[----:B------:R-:W-:-:S02]  /*1c30*/  FSEL R58, R16, RZ, !P5 ;  /* 0x000000ff103a7208 */ /* 0x000fc40006800000 */
[C---:B------:R-:W-:Y:S01]  /*1c40*/  ISETP.NE.AND P3, PT, R38.reuse, 0x1f, PT ;  /* 0x0000001f2600780c */ /* 0x040fe20003f65270 */
[C---:B------:R-:W-:Y:S01]  /*1c50*/  FMUL.FTZ R16, R65.reuse, R18 ;  /* 0x0000001241107220 */ /* 0x040fe20000410000 */
[----:B------:R-:W-:Y:S01]  /*1c60*/  ISETP.NE.AND P4, PT, R38, RZ, PT ;  /* 0x000000ff2600720c */ /* 0x000fe20003f85270 */
[----:B------:R-:W-:-:S03]  /*1c70*/  FFMA.FTZ R17, R65, R7, R58 ;  /* 0x0000000741117223 */ /* 0x000fc6000001003a */
[----:B------:R-:W-:Y:S01]  /*1c80*/  SHFL.UP PT, R7, R16, 0x1, RZ ;  /* 0x0420000010077989 */ /* 0x000fe200000e00ff */
[----:B0-----:R-:W-:-:S03]  /*1c90*/  LEA R61, R44, R61, 0x18 ;  /* 0x0000003d2c3d7211 */ /* 0x001fc600078ec0ff */
[----:B------:R-:W0:Y:S01]  /*1ca0*/  SHFL.UP PT, R18, R17, 0x1, RZ ;  /* 0x0420000011127989 */ /* 0x000e2200000e00ff */
[----:B------:R-:W-:Y:S01]  /*1cb0*/  LEA R70, R59, R61, 0x3 ;  /* 0x0000003d3b467211 */ /* 0x000fe200078e18ff */
[C-C-:B------:R-:W-:Y:S02]  /*1cc0*/  IMAD R45, R38.reuse, 0x2, R61.reuse ;  /* 0x00000002262d7824 */ /* 0x140fe400078e023d */
[----:B------:R-:W-:Y:S02]  /*1cd0*/  IMAD R44, R38, 0x8, R61 ;  /* 0x00000008262c7824 */ /* 0x000fe400078e023d */
        /* <DEDUP_REMOVED lines=10> */
[----:B0-----:R-:W-:Y:S01]  /*1d80*/  @P2 FFMA.FTZ R17, R16, R18, R17 ;  /* 0x0000001210112223 */ /* 0x001fe20000010011 */
[----:B------:R-:W-:-:S02]  /*1d90*/  IMAD.MOV.U32 R18, RZ, RZ, 0x3f800000 ;  /* 0x3f800000ff127424 */ /* 0x000fc400078e00ff */
[----:B-1----:R-:W-:Y:S02]  /*1da0*/  @P2 FMUL.FTZ R16, R16, R7 ;  /* 0x0000000710102220 */ /* 0x002fe40000410000 */
[----:B------:R-:W0:Y:S01]  /*1db0*/  SHFL.UP PT, R21, R17, 0x8, RZ ;  /* 0x0500000011157989 */ /* 0x000e2200000e00ff */
[----:B------:R-:W-:-:S03]  /*1dc0*/  ISETP.GE.AND P2, PT, R38, 0x8, PT ;  /* 0x000000082600780c */ /* 0x000fc60003f46270 */
[----:B------:R-:W1:Y:S10]  /*1dd0*/  SHFL.UP PT, R7, R16, 0x8, RZ ;  /* 0x0500000010077989 */ /* 0x000e7400000e00ff */
[C---:B0-----:R-:W-:Y:S01]  /*1de0*/  @P2 FFMA.FTZ R17, R16.reuse, R21, R17 ;  /* 0x0000001510112223 */ /* 0x041fe20000010011 */
[----:B-1----:R-:W-:Y:S01]  /*1df0*/  @P2 FMUL.FTZ R16, R16, R7 ;  /* 0x0000000710102220 */ /* 0x002fe20000410000 */
[----:B------:R-:W-:-:S04]  /*1e00*/  ISETP.GE.AND P2, PT, R38, 0x10, PT ;  /* 0x000000102600780c */ /* 0x000fc80003f46270 */
[----:B------:R-:W-:Y:S04]  /*1e10*/  SHFL.UP PT, R7, R16, 0x10, RZ ;  /* 0x0600000010077989 */ /* 0x000fe800000e00ff */
[----:B---3--:R-:W-:Y:S04]  /*1e20*/  STS.U16 [R45+0x100], R20 ;  /* 0x000100142d007388 */ /* 0x008fe80000000400 */
[----:B------:R-:W0:Y:S04]  /*1e30*/  SHFL.UP PT, R20, R17, 0x10, RZ ;  /* 0x0600000011147989 */ /* 0x000e2800000e00ff */
[----:B----4-:R-:W-:Y:S04]  /*1e40*/  STS.U16 [R45+0x140], R66 ;  /* 0x000140422d007388 */ /* 0x010fe80000000400 */
[----:B-----5:R-:W-:Y:S04]  /*1e50*/  STS.U16 [R45+0x180], R64 ;  /* 0x000180402d007388 */ /* 0x020fe80000000400 */
[----:B------:R-:W-:Y:S01]  /*1e60*/  STS.U16 [R45+0x1c0], R6 ;  /* 0x0001c0062d007388 */ /* 0x000fe20000000400 */
[----:B------:R-:W-:-:S03]  /*1e70*/  NOP ;  /* 0x0000000000007918 */ /* 0x000fc60000000000 */
[----:B------:R-:W1:Y:S01]  /*1e80*/  @!P0 LDS.64 R18, [R70+0x220] ;  /* 0x0002200046128984 */ /* 0x000e620000000a00 */
[C---:B0-----:R-:W-:Y:S01]  /*1e90*/  @P2 FFMA.FTZ R17, R16.reuse, R20, R17 ;  /* 0x0000001410112223 */ /* 0x041fe20000010011 */
[----:B------:R-:W-:Y:S01]  /*1ea0*/  @P2 FMUL.FTZ R16, R16, R7 ;  /* 0x0000000710102220 */ /* 0x000fe20000410000 */
[----:B------:R-:W-:Y:S01]  /*1eb0*/  ISETP.NE.AND P2, PT, R56, RZ, PT ;  /* 0x000000ff3800720c */ /* 0x000fe20003f45270 */
[----:B------:R-:W-:Y:S04]  /*1ec0*/  LDS.64 R6, [R44+0x100] ;  /* 0x000100002c067984 */ /* 0x000fe80000000a00 */
[----:B------:R-:W-:Y:S01]  /*1ed0*/  @!P3 STS.64 [R61+0x200], R16 ;  /* 0x000200103d00b388 */ /* 0x000fe20000000a00 */
[----:B------:R-:W-:Y:S06]  /*1ee0*/  BAR.SYNC.DEFER_BLOCKING 0x0 ;  /* 0x0000000000007b1d */ /* 0x000fec0000010000 */
[----:B------:R-:W0:Y:S04]  /*1ef0*/  SHFL.UP PT, R66, R17, 0x1, RZ ;  /* 0x0420000011427989 */ /* 0x000e2800000e00ff */
[----:B------:R-:W2:Y:S04]  /*1f00*/  SHFL.UP PT, R64, R16, 0x1, RZ ;  /* 0x0420000010407989 */ /* 0x000ea800000e00ff */
[----:B-1----:R-:W-:Y:S04]  /*1f10*/  @!P4 STS.64 [R61+0x210], R18 ;  /* 0x000210123d00c388 */ /* 0x002fe80000000a00 */
[----:B------:R-:W1:Y:S01]  /*1f20*/  LDS.64 R20, [R61+0x200] ;  /* 0x000200003d147984 */ /* 0x000e620000000a00 */
[----:B------:R-:W-:Y:S01]  /*1f30*/  BAR.SYNC.DEFER_BLOCKING 0x0 ;  /* 0x0000000000007b1d */ /* 0x000fe20000010000 */
[----:B0-----:R-:W-:Y:S01]  /*1f40*/  @!P4 MOV R66, R19 ;  /* 0x000000130042c202 */ /* 0x001fe20000000f00 */
[----:B--2---:R-:W-:-:S04]  /*1f50*/  @!P4 IMAD.MOV.U32 R64, RZ, RZ, R18 ;  /* 0x000000ffff40c224 */ /* 0x004fc800078e0012 */
[----:B------:R-:W0:Y:S01]  /*1f60*/  LDS R73, [R61+0x214] ;  /* 0x000214003d497984 */ /* 0x000e220000000800 */
[----:B-1----:R-:W-:Y:S01]  /*1f70*/  FFMA.FTZ R21, R20, R19, R21 ;  /* 0x0000001314157223 */ /* 0x002fe20000010015 */
[----:B------:R-:W-:Y:S01]  /*1f80*/  PRMT R19, R6, 0x7632, R19 ;  /* 0x0000763206137816 */ /* 0x000fe20000000013 */
[----:B------:R-:W-:Y:S01]  /*1f90*/  FMUL.FTZ R20, R20, R18 ;  /* 0x0000001214147220 */ /* 0x000fe20000410000 */
[----:B0-----:R-:W-:Y:S01]  /*1fa0*/  @P2 FFMA.FTZ R66, R73, R64, R66 ;  /* 0x0000004049422223 */ /* 0x001fe20000010042 */
        /* <DEDUP_REMOVED lines=12> */
.L_x_5044:
[----:B------:R-:W-:Y:S05]  /*2070*/  BSYNC B0 ;  /* 0x0000000000007941 */ /* 0x000fea0003800000 */
.L_x_5043:
[----:B------:R-:W-:Y:S01]  /*2080*/  VIADD R59, R59, 0x1 ;  /* 0x000000013b3b7836 */ /* 0x000fe20000000000 */
[----:B0-----:R-:W-:Y:S01]  /*2090*/  SHF.L.U32 R16, R6, 0x10, RZ ;  /* 0x0000001006107819 */ /* 0x001fe200000006ff */
[-C--:B------:R-:W-:Y:S01]  /*20a0*/  FFMA.FTZ R60, R67, R69.reuse, R60 ;  /* 0x00000045433c7223 */ /* 0x080fe2000001003c */
        /* <DEDUP_REMOVED lines=11> */
.L_x_5042:
[----:B------:R-:W-:Y:S01]  /*2160*/  BAR.SYNC.DEFER_BLOCKING 0x0 ;  /* 0x0000000000007b1d */ /* 0x000fe20000010000 */
[----:B------:R-:W-:Y:S02]  /*2170*/  ISETP.NE.AND P0, PT, R56, RZ, PT ;  /* 0x000000ff3800720c */ /* 0x000fe40003f05270 */
[----:B------:R-:W-:Y:S02]  /*2180*/  F2FP.BF16.F32.PACK_AB R2, R22, R25 ;  /* 0x000000191602723e */ /* 0x000fe400000010ff */
[----:B------:R-:W-:-:S03]  /*2190*/  F2FP.BF16.F32.PACK_AB R3, R0, R23 ;  /* 0x000000170003723e */ /* 0x000fc600000010ff */
[----:B------:R-:W0:Y:S01]  /*21a0*/  LDC.64 R18, c[0x0][0x2b0] ;  /* 0x0000ac00ff127b82 */ /* 0x000e220000000a00 */
        /* <DEDUP_REMOVED lines=33> */
.L_x_5047:
[----:B------:R-:W-:Y:S05]  /*23c0*/  BSYNC B0 ;  /* 0x0000000000007941 */ /* 0x000fea0003800000 */
.L_x_5046:
[----:B------:R-:W-:Y:S01]  /*23d0*/  MOV R18, R46 ;  /* 0x0000002e00127202 */ /* 0x000fe20000000f00 */
[----:B------:R-:W-:Y:S01]  /*23e0*/  IMAD.MOV.U32 R19, RZ, RZ, R59 ;  /* 0x000000ffff137224 */ /* 0x000fe200078e003b */
[----:B------:R-:W-:Y:S01]  /*23f0*/  ULDC.64 UR4, c[0x0][0x2b8] ;  /* 0x0000ae0000047ab9 */ /* 0x000fe20000000a00 */
[----:B------:R-:W-:Y:S01]  /*2400*/  ISETP.GE.AND P1, PT, R8, R63, PT ;  /* 0x0000003f0800720c */ /* 0x000fe20003f26270 */
[----:B0-----:R-:W-:Y:S01]  /*2410*/  IMAD R20, R42, UR4, RZ ;  /* 0x000000042a147c24 */ /* 0x001fe2000f8e02ff */
[-C--:B------:R-:W-:Y:S01]  /*2420*/  ISETP.GE.AND P2, PT, R35, R57.reuse, PT ;  /* 0x000000392300720c */ /* 0x080fe20003f46270 */
[C---:B------:R-:W-:Y:S01]  /*2430*/  IMAD.WIDE.U32 R18, R43.reuse, UR4, R18 ;  /* 0x000000042b127c25 */ /* 0x040fe2000f8e0012 */
[-C--:B------:R-:W-:Y:S02]  /*2440*/  ISETP.GE.AND P3, PT, R26, R57.reuse, PT ;  /* 0x000000391a00720c */ /* 0x080fe40003f66270 */
[----:B------:R-:W-:Y:S01]  /*2450*/  ISETP.GE.AND P4, PT, R24, R57, PT ;  /* 0x000000391800720c */ /* 0x000fe20003f86270 */
[----:B------:R-:W-:Y:S01]  /*2460*/  IMAD R35, R43, UR5, R20 ;  /* 0x000000052b237c24 */ /* 0x000fe2000f8e0214 */
[----:B------:R-:W-:Y:S01]  /*2470*/  IADD3 R21, P5, R2, R18, RZ ;  /* 0x0000001202157210 */ /* 0x000fe20007fbe0ff */
[----:B------:R-:W-:Y:S01]  /*2480*/  IMAD.WIDE R6, R8, 0x2, R6 ;  /* 0x0000000208067825 */ /* 0x000fe200078e0206 */
[----:B------:R-:W-:Y:S01]  /*2490*/  ULDC.64 UR4, c[0x0][0x2a8] ;  /* 0x0000aa0000047ab9 */ /* 0x000fe20000000a00 */
[----:B------:R-:W-:-:S02]  /*24a0*/  PRMT R50, RZ, 0x7610, R50 ;  /* 0x00007610ff327816 */ /* 0x000fc40000000032 */
[----:B------:R-:W-:Y:S01]  /*24b0*/  IMAD R18, R4, UR12, RZ ;  /* 0x0000000c04127c24 */ /* 0x000fe2000f8e02ff */
[----:B------:R-:W-:Y:S01]  /*24c0*/  IADD3.X R20, R3, R35, R19, P5, !PT ;  /* 0x0000002303147210 */ /* 0x000fe20002ffe413 */
[----:B------:R-:W-:Y:S01]  /*24d0*/  IMAD R46, R42, UR4, RZ ;  /* 0x000000042a2e7c24 */ /* 0x000fe2000f8e02ff */
[----:B------:R-:W-:Y:S01]  /*24e0*/  LEA R6, P5, R21, R6, 0x1 ;  /* 0x0000000615067211 */ /* 0x000fe200078a08ff */
[----:B------:R-:W-:Y:S01]  /*24f0*/  IMAD R35, R5, UR7, R18 ;  /* 0x0000000705237c24 */ /* 0x000fe2000f8e0212 */
[----:B------:R-:W-:Y:S01]  /*2500*/  PRMT R52, RZ, 0x7610, R52 ;  /* 0x00007610ff347816 */ /* 0x000fe20000000034 */
[C---:B------:R-:W-:Y:S01]  /*2510*/  IMAD.WIDE.U32 R18, R4.reuse, UR7, RZ ;  /* 0x0000000704127c25 */ /* 0x040fe2000f8e00ff */
[----:B------:R-:W-:Y:S02]  /*2520*/  LEA.HI.X R7, R21, R7, R20, 0x1, P5 ;  /* 0x0000000715077211 */ /* 0x000fe400028f0c14 */
[----:B------:R-:W-:Y:S01]  /*2530*/  PRMT R54, RZ, 0x7610, R54 ;  /* 0x00007610ff367816 */ /* 0x000fe20000000036 */
[----:B------:R-:W-:Y:S01]  /*2540*/  @!P1 IMAD.WIDE.U32 R20, R4, UR7, R2 ;  /* 0x0000000704149c25 */ /* 0x000fe2000f8e0002 */
[----:B------:R-:W-:Y:S01]  /*2550*/  IADD3 R5, R19, R35, RZ ;  /* 0x0000002313057210 */ /* 0x000fe20007ffe0ff */
[----:B------:R-:W-:Y:S01]  /*2560*/  @!P2 STG.E.U16 desc[UR10][R6.64+0x40], R53 ;  /* 0x000040350600a986 */ /* 0x000fe2000c10150a */
[----:B------:R-:W-:Y:S01]  /*2570*/  MOV R4, R18 ;  /* 0x0000001200047202 */ /* 0x000fe20000000f00 */
[----:B------:R-:W-:Y:S01]  /*2580*/  @!P1 IMAD.IADD R21, R35, 0x1, R21 ;  /* 0x0000000123159824 */ /* 0x000fe200078e0215 */
[----:B------:R-:W-:Y:S01]  /*2590*/  LOP3.LUT R35, R8, 0x20, RZ, 0xfc, !PT ;  /* 0x0000002008237812 */ /* 0x000fe200078efcff */
[----:B------:R-:W-:Y:S01]  /*25a0*/  @!P3 STG.E.U16 desc[UR10][R6.64+0x80], R49 ;  /* 0x000080310600b986 */ /* 0x000fe2000c10150a */
[----:B------:R-:W-:-:S02]  /*25b0*/  IMAD R47, R43, UR5, R46 ;  /* 0x000000052b2f7c24 */ /* 0x000fc4000f8e022e */
[C---:B------:R-:W-:Y:S01]  /*25c0*/  @!P1 IMAD.WIDE.U32 R18, R43.reuse, UR4, R20 ;  /* 0x000000042b129c25 */ /* 0x040fe2000f8e0014 */
[----:B------:R0:W-:Y:S03]  /*25d0*/  @!P4 STG.E.U16 desc[UR10][R6.64+0xc0], R51 ;  /* 0x0000c0330600c986 */ /* 0x0001e6000c10150a */
[----:B------:R-:W-:Y:S01]  /*25e0*/  IMAD.WIDE.U32 R4, R43, UR4, R4 ;  /* 0x000000042b047c25 */ /* 0x000fe2000f8e0004 */
[----:B------:R-:W-:Y:S01]  /*25f0*/  ULDC.64 UR4, c[0x0][0x318] ;  /* 0x0000c60000047ab9 */ /* 0x000fe20000000a00 */
[----:B------:R-:W-:Y:S01]  /*2600*/  BAR.SYNC.DEFER_BLOCKING 0x0 ;  /* 0x0000000000007b1d */ /* 0x000fe20000010000 */
[----:B------:R-:W-:Y:S01]  /*2610*/  @!P1 IADD3 R21, P2, R8, R18, RZ ;  /* 0x0000001208159210 */ /* 0x000fe20007f5e0ff */
[C---:B------:R-:W-:Y:S01]  /*2620*/  IMAD.SHL.U32 R20, R35.reuse, 0x2, RZ ;  /* 0x0000000223147824 */ /* 0x040fe200078e00ff */
[----:B------:R-:W-:Y:S02]  /*2630*/  SHF.L.U64.HI R18, R35, 0x1, R9 ;  /* 0x0000000123127819 */ /* 0x000fe40000010209 */
[----:B------:R-:W-:-:S02]  /*2640*/  @!P1 IADD3.X R48, R9, R19, R47, P2, !PT ;  /* 0x0000001309309210 */ /* 0x000fc400017fe42f */
[----:B0-----:R-:W-:Y:S02]  /*2650*/  IADD3 R7, P3, R2, R4, RZ ;  /* 0x0000000402077210 */ /* 0x001fe40007f7e0ff */
[----:B------:R-:W-:Y:S02]  /*2660*/  IADD3 R4, P4, R20, UR4, RZ ;  /* 0x0000000414047c10 */ /* 0x000fe4000ff9e0ff */
[----:B------:R-:W-:Y:S02]  /*2670*/  IADD3.X R46, R3, R47, R5, P3, !PT ;  /* 0x0000002f032e7210 */ /* 0x000fe40001ffe405 */
[----:B------:R-:W-:Y:S02]  /*2680*/  IADD3.X R5, R18, UR5, RZ, P4, !PT ;  /* 0x0000000512057c10 */ /* 0x000fe4000a7fe4ff */
[-C--:B------:R-:W-:Y:S02]  /*2690*/  ISETP.GE.AND P2, PT, R35, R63.reuse, PT ;  /* 0x0000003f2300720c */ /* 0x080fe40003f46270 */
[----:B------:R-:W-:-:S02]  /*26a0*/  ISETP.GE.AND P3, PT, R26, R63, PT ;  /* 0x0000003f1a00720c */ /* 0x000fc40003f66270 */
[----:B------:R-:W-:Y:S02]  /*26b0*/  ISETP.GE.AND P4, PT, R24, R63, PT ;  /* 0x0000003f1800720c */ /* 0x000fe40003f86270 */
[----:B------:R-:W-:Y:S02]  /*26c0*/  LEA R4, P6, R7, R4, 0x1 ;  /* 0x0000000407047211 */ /* 0x000fe400078c08ff */
[----:B------:R-:W-:Y:S02]  /*26d0*/  @!P1 LEA R6, P5, R21, UR4, 0x1 ;  /* 0x0000000415069c11 */ /* 0x000fe4000f8a08ff */
[----:B------:R-:W-:Y:S02]  /*26e0*/  LEA.HI.X R5, R7, R5, R46, 0x1, P6 ;  /* 0x0000000507057211 */ /* 0x000fe400030f0c2e */
[--C-:B------:R-:W-:Y:S02]  /*26f0*/  @!P1 LEA.HI.X R7, R21, UR5, R48.reuse, 0x1, P5 ;  /* 0x0000000515079c11 */ /* 0x100fe4000a8f0c30 */
[----:B------:R-:W-:Y:S01]  /*2700*/  PRMT R48, RZ, 0x7610, R48 ;  /* 0x00007610ff307816 */ /* 0x000fe20000000030 */
[----:B------:R-:W2:Y:S04]  /*2710*/  @!P2 LDG.E.U16 R50, desc[UR10][R4.64] ;  /* 0x0000000a0432a981 */ /* 0x000ea8000c1e1500 */
        /* <DEDUP_REMOVED lines=10> */
[C---:B0-----:R-:W-:Y:S01]  /*27c0*/  SHF.L.U32 R19, R46.reuse, 0x10, RZ ;  /* 0x000000102e137819 */ /* 0x041fe200000006ff */
[C---:B------:R-:W-:Y:S01]  /*27d0*/  IMAD.U32 R7, R47.reuse, 0x10000, RZ ;  /* 0x000100002f077824 */ /* 0x040fe200078e00ff */
[----:B------:R-:W-:Y:S02]  /*27e0*/  PRMT R46, R46, 0x7632, R46 ;  /* 0x000076322e2e7816 */ /* 0x000fe4000000002e */
[----:B------:R-:W-:Y:S02]  /*27f0*/  PRMT R47, R47, 0x7632, R47 ;  /* 0x000076322f2f7816 */ /* 0x000fe4000000002f */
[----:B------:R-:W-:Y:S01]  /*2800*/  SHF.L.U32 R46, R46, 0x10, RZ ;  /* 0x000000102e2e7819 */ /* 0x000fe200000006ff */
[----:B------:R-:W-:Y:S02]  /*2810*/  FMUL.FTZ R6, R19, -1.4426950216293334961 ;  /* 0xbfb8aa3b13067820 */ /* 0x000fe40000410000 */
[----:B------:R-:W-:-:S02]  /*2820*/  IMAD.U32 R49, R47, 0x10000, RZ ;  /* 0x000100002f317824 */ /* 0x000fc400078e00ff */
[----:B------:R-:W-:Y:S01]  /*2830*/  FMUL.FTZ R21, R7, -1.4426950216293334961 ;  /* 0xbfb8aa3b07157820 */ /* 0x000fe20000410000 */
[----:B------:R-:W-:Y:S01]  /*2840*/  FMUL.FTZ R4, R46, -1.4426950216293334961 ;  /* 0xbfb8aa3b2e047820 */ /* 0x000fe20000410000 */
[----:B------:R-:W-:Y:S01]  /*2850*/  FMUL.FTZ R50, R49, -1.4426950216293334961 ;  /* 0xbfb8aa3b31327820 */ /* 0x000fe20000410000 */
        /* <DEDUP_REMOVED lines=12> */
[----:B------:R-:W-:Y:S01]  /*2920*/  BAR.SYNC.DEFER_BLOCKING 0x0 ;  /* 0x0000000000007b1d */ /* 0x000fe20000010000 */
[----:B0-----:R-:W-:Y:S01]  /*2930*/  FMUL.FTZ R48, R7, R48 ;  /* 0x0000003007307220 */ /* 0x001fe20000410000 */
[----:B------:R-:W-:Y:S01]  /*2940*/  FMUL.FTZ R4, R19, R6 ;  /* 0x0000000613047220 */ /* 0x000fe20000410000 */
[----:B-1----:R-:W-:-:S03]  /*2950*/  FMUL.FTZ R7, R46, R5 ;  /* 0x000000052e077220 */ /* 0x002fc60000410000 */
[----:B------:R-:W-:Y:S01]  /*2960*/  FMUL.FTZ R4, R4, R25 ;  /* 0x0000001904047220 */ /* 0x000fe20000410000 */
[----:B------:R-:W-:Y:S01]  /*2970*/  FMUL.FTZ R48, R48, R23 ;  /* 0x0000001730307220 */ /* 0x000fe20000410000 */
[----:B------:R-:W-:Y:S01]  /*2980*/  FMUL.FTZ R7, R7, R22 ;  /* 0x0000001607077220 */ /* 0x000fe20000410000 */
[----:B--2---:R-:W-:-:S04]  /*2990*/  FMUL.FTZ R49, R49, R52 ;  /* 0x0000003431317220 */ /* 0x004fc80000410000 */
[----:B------:R-:W-:Y:S01]  /*29a0*/  FMUL.FTZ R49, R49, R0 ;  /* 0x0000000031317220 */ /* 0x000fe20000410000 */
[----:B------:R-:W-:Y:S02]  /*29b0*/  F2FP.BF16.F32.PACK_AB R4, R7, R4 ;  /* 0x000000040704723e */ /* 0x000fe400000010ff */
[----:B------:R-:W0:Y:S02]  /*29c0*/  LDC.64 R6, c[0x0][0x2c0] ;  /* 0x0000b000ff067b82 */ /* 0x000e240000000a00 */
        /* <DEDUP_REMOVED lines=27> */
.L_x_5049:
[----:B------:R-:W-:Y:S05]  /*2b80*/  BSYNC B0 ;  /* 0x0000000000007941 */ /* 0x000fea0003800000 */
.L_x_5048:
[----:B------:R-:W-:Y:S01]  /*2b90*/  IMAD.MOV.U32 R5, RZ, RZ, R49 ;  /* 0x000000ffff057224 */ /* 0x000fe200078e0031 */
[----:B------:R-:W-:Y:S01]  /*2ba0*/  ULDC.64 UR4, c[0x0][0x2c8] ;  /* 0x0000b20000047ab9 */ /* 0x000fe20000000a00 */
[-C--:B------:R-:W-:Y:S01]  /*2bb0*/  ISETP.GE.AND P0, PT, R35, R47.reuse, PT ;  /* 0x0000002f2300720c */ /* 0x080fe20003f06270 */
[----:B------:R-:W-:Y:S01]  /*2bc0*/  IMAD R0, R42, UR4, RZ ;  /* 0x000000042a007c24 */ /* 0x000fe2000f8e02ff */
[-C--:B------:R-:W-:Y:S01]  /*2bd0*/  ISETP.GE.AND P1, PT, R26, R47.reuse, PT ;  /* 0x0000002f1a00720c */ /* 0x080fe20003f26270 */
[C---:B------:R-:W-:Y:S01]  /*2be0*/  IMAD.WIDE.U32 R4, R43.reuse, UR4, R4 ;  /* 0x000000042b047c25 */ /* 0x040fe2000f8e0004 */
[----:B------:R-:W-:Y:S02]  /*2bf0*/  IADD3 R34, R34, 0x1, RZ ;  /* 0x0000000122227810 */ /* 0x000fe40007ffe0ff */
[----:B------:R-:W-:Y:S01]  /*2c00*/  ISETP.GE.AND P2, PT, R24, R47, PT ;  /* 0x0000002f1800720c */ /* 0x000fe20003f46270 */
[----:B0-----:R-:W-:Y:S01]  /*2c10*/  IMAD R17, R43, UR5, R0 ;  /* 0x000000052b117c24 */ /* 0x001fe2000f8e0200 */
[----:B------:R-:W-:Y:S01]  /*2c20*/  ULDC.64 UR4, c[0x0][0x320] ;  /* 0x0000c80000047ab9 */ /* 0x000fe20000000a00 */
[----:B------:R-:W-:-:S02]  /*2c30*/  IADD3 R7, P3, R2, R4, RZ ;  /* 0x0000000402077210 */ /* 0x000fc40007f7e0ff */
[----:B------:R-:W-:Y:S01]  /*2c40*/  IADD3 R2, P4, R20, UR4, RZ ;  /* 0x0000000414027c10 */ /* 0x000fe2000ff9e0ff */
[----:B------:R-:W-:Y:S01]  /*2c50*/  ULDC UR4, c[0x0][0x224] ;  /* 0x0000890000047ab9 */ /* 0x000fe20000000800 */
[----:B------:R-:W-:Y:S02]  /*2c60*/  IADD3.X R3, R3, R17, R5, P3, !PT ;  /* 0x0000001103037210 */ /* 0x000fe40001ffe405 */
[----:B------:R-:W-:Y:S02]  /*2c70*/  IADD3.X R18, R18, UR5, RZ, P4, !PT ;  /* 0x0000000512127c10 */ /* 0x000fe4000a7fe4ff */
[----:B------:R-:W-:Y:S02]  /*2c80*/  LEA R2, P3, R7, R2, 0x1 ;  /* 0x0000000207027211 */ /* 0x000fe400078608ff */
[----:B------:R-:W-:Y:S02]  /*2c90*/  IADD3 R31, P4, R31, 0x100, RZ ;  /* 0x000001001f1f7810 */ /* 0x000fe40007f9e0ff */
[----:B------:R-:W-:-:S02]  /*2ca0*/  LEA.HI.X R3, R7, R18, R3, 0x1, P3 ;  /* 0x0000001207037211 */ /* 0x000fc400018f0c03 */
[----:B------:R-:W-:Y:S02]  /*2cb0*/  IADD3 R33, P3, R33, 0x100, RZ ;  /* 0x0000010021217810 */ /* 0x000fe40007f7e0ff */
[----:B------:R-:W-:Y:S01]  /*2cc0*/  IADD3.X R27, RZ, R27, RZ, P4, !PT ;  /* 0x0000001bff1b7210 */ /* 0x000fe200027fe4ff */
        /* <DEDUP_REMOVED lines=11> */
.L_x_5051:
        /* <DEDUP_REMOVED lines=16> */
.L_x_5311:


//--------------------- .text._Z25selective_scan_fwd_kernelI32Selective_Scan_fwd_kernel_traitsILi32ELi4ELi1ELb1ELb0ELb0ELb0EN3c108BFloat16EfEEv13SSMParamsBase --------------------------
	.section	.text._Z25selective_scan_fwd_kernelI32Selective_Scan_fwd_kernel_traitsILi32ELi4ELi1ELb1ELb0ELb0ELb0EN3c108BFloat16EfEEv13SSMParamsBase,"ax",@progbits
	.align	128
        .global         _Z25selective_scan_fwd_kernelI32Selective_Scan_fwd_kernel_traitsILi32ELi4ELi1ELb1ELb0ELb0ELb0EN3c108BFloat16EfEEv13SSMParamsBase
        .type           _Z25selective_scan_fwd_kernelI32Selective_Scan_fwd_kernel_traitsILi32ELi4ELi1ELb1ELb0ELb0ELb0EN3c108BFloat16EfEEv13SSMParamsBase,@function
        .size           _Z25selective_scan_fwd_kernelI32Selective_Scan_fwd_kernel_traitsILi32ELi4ELi1ELb1ELb0ELb0ELb0EN3c108BFloat16EfEEv13SSMParamsBase,(.L_x_5312 - _Z25selective_scan_fwd_kernelI32Selective_Scan_fwd_kernel_traitsILi32ELi4ELi1ELb1ELb0ELb0ELb0EN3c108BFloat16EfEEv13SSMParamsBase)
        .other          _Z25selective_scan_fwd_kernelI32Selective_Scan_fwd_kernel_traitsILi32ELi4ELi1ELb1ELb0ELb0ELb0EN3c108BFloat16EfEEv13SSMParamsBase,@"STO_CUDA_ENTRY STV_DEFAULT"
_Z25selective_scan_fwd_kernelI32Selective_Scan_fwd_kernel_traitsILi32ELi4ELi1ELb1ELb0ELb0ELb0EN3c108BFloat16EfEEv13SSMParamsBase:
.text._Z25selective_scan_fwd_kernelI32Selective_Scan_fwd_kernel_traitsILi32ELi4ELi1ELb1ELb0ELb0ELb0EN3c108BFloat16EfEEv13SSMParamsBase:
[----:B------:R-:W-:Y:S08]  /*0000*/  LDC R1, c[0x0][0x28] ;  /* 0x00000a00ff017b82 */ /* 0x000ff00000000800 */
[----:B------:R-:W0:Y:S01]  /*0010*/  LDC.64 R4, c[0x0][0x300] ;  /* 0x0000c000ff047b82 */ /* 0x000e220000000a00 */
[----:B------:R-:W1:Y:S01]  /*0020*/  S2R R47, SR_CTAID.Y ;  /* 0x00000000002f7919 */ /* 0x000e620000002600 */
[----:B------:R-:W-:Y:S01]  /*0030*/  CS2R R44, SRZ ;  /* 0x00000000002c7805 */ /* 0x000fe2000001ff00 */
[----:B------:R-:W-:Y:S01]  /*0040*/  ULDC.64 UR12, c[0x0][0x208] ;  /* 0x00008200000c7ab9 */ /* 0x000fe20000000a00 */
[----:B------:R-:W-:Y:S01]  /*0050*/  ULDC.64 UR8, c[0x0][0x280] ;  /* 0x0000a00000087ab9 */ /* 0x000fe20000000a00 */
[----:B------:R-:W-:-:S03]  /*0060*/  ULDC.64 UR10, c[0x0][0x290] ;  /* 0x0000a400000a7ab9 */ /* 0x000fc60000000a00 */
[----:B------:R-:W2:Y:S08]  /*0070*/  LDC.64 R2, c[0x0][0x2e8] ;  /* 0x0000ba00ff027b82 */ /* 0x000eb00000000a00 */
[----:B------:R-:W3:Y:S01]  /*0080*/  LDC R15, c[0x0][0x224] ;  /* 0x00008900ff0f7b82 */ /* 0x000ee20000000800 */
[----:B0-----:R-:W-:-:S07]  /*0090*/  ISETP.NE.U32.AND P1, PT, R4, RZ, PT ;  /* 0x000000ff0400720c */ /* 0x001fce0003f25070 */
[----:B------:R-:W0:Y:S01]  /*00a0*/  S2UR UR14, SR_CTAID.X ;  /* 0x00000000000e79c3 */ /* 0x000e220000002500 */
        /* <DEDUP_REMOVED lines=10> */
[----:B------:R-:W1:Y:S02]  /*0150*/  LDC.64 R10, c[0x0][0x2f0] ;  /* 0x0000bc00ff0a7b82 */ /* 0x000e640000000a00 */
[----:B------:R-:W-:-:S05]  /*0160*/  @P0 LEA.HI.X R3, R47, R3, R46, 0x2, P2 ;  /* 0x000000032f030211 */ /* 0x000fca00010f142e */
[----:B------:R1:W5:Y:S01]  /*0170*/  @P0 LDG.E R45, desc[UR12][R2.64] ;  /* 0x0000000c022d0981 */ /* 0x000362000c1e1900 */
[----:B----4-:R-:W4:Y:S01]  /*0180*/  LDC R4, c[0x0][0x214] ;  /* 0x00008500ff047b82 */ /* 0x010f220000000800 */
[----:B---3--:R-:W-:Y:S01]  /*0190*/  ISETP.GE.AND P0, PT, R15, 0x1, PT ;  /* 0x000000010f00780c */ /* 0x008fe20003f06270 */
[----:B0-----:R-:W-:-:S04]  /*01a0*/  USHF.R.S32.HI UR15, URZ, 0x1f, UR14 ;  /* 0x0000001f3f0f7899 */ /* 0x001fc8000801140e */
[----:B------:R-:W-:Y:S02]  /*01b0*/  UIMAD UR6, UR15, UR8, URZ ;  /* 0x000000080f0672a4 */ /* 0x000fe4000f8e023f */
[----:B------:R-:W-:Y:S02]  /*01c0*/  UIMAD.WIDE.U32 UR4, UR14, UR8, URZ ;  /* 0x000000080e0472a5 */ /* 0x000fe4000f8e003f */
[----:B------:R-:W-:-:S04]  /*01d0*/  UIMAD UR8, UR14, UR9, UR6 ;  /* 0x000000090e0872a4 */ /* 0x000fc8000f8e0206 */
[----:B------:R-:W-:Y:S08]  /*01e0*/  @!P0 EXIT ;  /* 0x000000000000894d */ /* 0x000ff00003800000 */
[----:B------:R-:W0:Y:S01]  /*01f0*/  S2R R43, SR_TID.X ;  /* 0x00000000002b7919 */ /* 0x000e220000002100 */
[----:B------:R-:W3:Y:S01]  /*0200*/  LDC.64 R12, c[0x0][0x2f8] ;  /* 0x0000be00ff0c7b82 */ /* 0x000ee20000000a00 */
[----:B------:R-:W-:Y:S01]  /*0210*/  UIMAD UR9, UR15, UR10, URZ ;  /* 0x0000000a0f0972a4 */ /* 0x000fe2000f8e023f */
[C---:B--2---:R-:W-:Y:S01]  /*0220*/  IMAD R0, R46.reuse, R36, RZ ;  /* 0x000000242e007224 */ /* 0x044fe200078e02ff */
[----:B------:R-:W2:Y:S01]  /*0230*/  S2R R42, SR_LANEID ;  /* 0x00000000002a7919 */ /* 0x000ea20000000000 */
[----:B------:R-:W-:Y:S01]  /*0240*/  UIMAD.WIDE.U32 UR6, UR14, UR10, URZ ;  /* 0x0000000a0e0672a5 */ /* 0x000fe2000f8e003f */
[----:B-1----:R-:W-:Y:S01]  /*0250*/  IMAD R2, R46, R8, RZ ;  /* 0x000000082e027224 */ /* 0x002fe200078e02ff */
[----:B------:R-:W-:Y:S01]  /*0260*/  UIMAD UR9, UR14, UR11, UR9 ;  /* 0x0000000b0e0972a4 */ /* 0x000fe2000f8e0209 */
[C---:B------:R-:W-:Y:S01]  /*0270*/  IMAD R37, R47.reuse, R37, R0 ;  /* 0x000000252f257224 */ /* 0x040fe200078e0200 */
[----:B------:R-:W1:Y:S01]  /*0280*/  LDC.64 R6, c[0x0][0x310] ;  /* 0x0000c400ff067b82 */ /* 0x000e620000000a00 */
[----:B------:R-:W-:Y:S01]  /*0290*/  UIADD3 UR5, UR5, UR8, URZ ;  /* 0x0000000805057290 */ /* 0x000fe2000fffe03f */
[----:B----4-:R-:W-:Y:S01]  /*02a0*/  IMAD R0, R4, UR14, R47 ;  /* 0x0000000e04007c24 */ /* 0x010fe2000f8e022f */
[----:B------:R-:W-:Y:S01]  /*02b0*/  UIADD3 UR7, UR7, UR9, URZ ;  /* 0x0000000907077290 */ /* 0x000fe2000fffe03f */
[----:B------:R-:W-:Y:S01]  /*02c0*/  IMAD R9, R47, R9, R2 ;  /* 0x000000092f097224 */ /* 0x000fe200078e0202 */
[----:B------:R-:W-:Y:S01]  /*02d0*/  HFMA2.MMA R41, -RZ, RZ, 0, 0 ;  /* 0x00000000ff297435 */ /* 0x000fe200000001ff */
[----:B------:R-:W-:-:S02]  /*02e0*/  IMAD R0, R0, R15, RZ ;  /* 0x0000000f00007224 */ /* 0x000fc400078e02ff */
[----:B------:R-:W-:Y:S01]  /*02f0*/  IMAD.WIDE.U32 R2, R47, R36, UR4 ;  /* 0x000000042f027e25 */ /* 0x000fe2000f8e0024 */
[----:B------:R-:W-:-:S03]  /*0300*/  ULDC UR4, c[0x0][0x21c] ;  /* 0x0000870000047ab9 */ /* 0x000fc60000000800 */
[----:B------:R-:W-:Y:S01]  /*0310*/  IMAD.WIDE.U32 R4, R47, R8, UR6 ;  /* 0x000000062f047e25 */ /* 0x000fe2000f8e0008 */
[----:B------:R-:W-:Y:S02]  /*0320*/  IADD3 R37, R3, R37, RZ ;  /* 0x0000002503257210 */ /* 0x000fe40007ffe0ff */
[----:B------:R-:W-:Y:S01]  /*0330*/  LEA R39, P0, R2, R10, 0x1 ;  /* 0x0000000a02277211 */ /* 0x000fe200078008ff */
[----:B------:R-:W-:Y:S01]  /*0340*/  IMAD R3, R0, UR4, RZ ;  /* 0x0000000400037c24 */ /* 0x000fe2000f8e02ff */
[----:B------:R-:W-:Y:S02]  /*0350*/  IADD3 R36, R5, R9, RZ ;  /* 0x0000000905247210 */ /* 0x000fe40007ffe0ff */
[----:B---3--:R-:W-:Y:S02]  /*0360*/  LEA R38, P1, R4, R12, 0x1 ;  /* 0x0000000c04267211 */ /* 0x008fe400078208ff */
[----:B------:R-:W-:Y:S02]  /*0370*/  LEA.HI.X R37, R2, R11, R37, 0x1, P0 ;  /* 0x0000000b02257211 */ /* 0x000fe400000f0c25 */
[----:B------:R-:W-:Y:S01]  /*0380*/  LEA.HI.X R36, R4, R13, R36, 0x1, P1 ;  /* 0x0000000d04247211 */ /* 0x000fe200008f0c24 */
[----:B-1----:R-:W-:Y:S01]  /*0390*/  IMAD.WIDE R2, R3, 0x8, R6 ;  /* 0x0000000803027825 */ /* 0x002fe200078e0206 */
[----:B0-2---:R-:W-:-:S07]  /*03a0*/  SHF.R.S32.HI R40, RZ, 0x1f, R43 ;  /* 0x0000001fff287819 */ /* 0x005fce000001142b */
.L_x_5062:
[----:B------:R-:W-:Y:S01]  /*03b0*/  BAR.SYNC.DEFER_BLOCKING 0x0 ;  /* 0x0000000000007b1d */ /* 0x000fe20000010000 */
[C---:B0-----:R-:W-:Y:S02]  /*03c0*/  SHF.L.U32 R4, R43.reuse, 0x3, RZ ;  /* 0x000000032b047819 */ /* 0x041fe400000006ff */
[----:B------:R-:W-:Y:S02]  /*03d0*/  SHF.L.U64.HI R0, R43, 0x3, R40 ;  /* 0x000000032b007819 */ /* 0x000fe40000010228 */
[----:B------:R-:W-:-:S04]  /*03e0*/  IADD3 R6, P0, R38, R4, RZ ;  /* 0x0000000426067210 */ /* 0x000fc80007f1e0ff */
[----:B------:R-:W-:-:S06]  /*03f0*/  IADD3.X R7, R36, R0, RZ, P0, !PT ;  /* 0x0000000024077210 */ /* 0x000fcc00007fe4ff */
[----:B------:R-:W2:Y:S01]  /*0400*/  LDG.E.64 R6, desc[UR12][R6.64] ;  /* 0x0000000c06067981 */ /* 0x000ea2000c1e1b00 */
[----:B------:R-:W-:-:S04]  /*0410*/  IADD3 R4, P0, R39, R4, RZ ;  /* 0x0000000427047210 */ /* 0x000fc80007f1e0ff */
[----:B------:R-:W-:-:S06]  /*0420*/  IADD3.X R5, R37, R0, RZ, P0, !PT ;  /* 0x0000000025057210 */ /* 0x000fcc00007fe4ff */
[----:B-----5:R-:W5:Y:S01]  /*0430*/  LDG.E.64 R4, desc[UR12][R4.64] ;  /* 0x0000000c04047981 */ /* 0x020f62000c1e1b00 */
[----:B------:R-:W-:Y:S01]  /*0440*/  ULDC.U8 UR4, c[0x0][0x22e] ;  /* 0x00008b8000047ab9 */ /* 0x000fe20000000000 */
[----:B------:R-:W-:Y:S01]  /*0450*/  BSSY B0, `(.L_x_5052) ;  /* 0x0000036000007945 */ /* 0x000fe20003800000 */
[----:B--2---:R-:W-:Y:S01]  /*0460*/  IMAD.MOV.U32 R0, RZ, RZ, R6 ;  /* 0x000000ffff007224 */ /* 0x004fe200078e0006 */
[--C-:B------:R-:W-:Y:S02]  /*0470*/  SHF.R.U64 R9, R6, 0x10, R7.reuse ;  /* 0x0000001006097819 */ /* 0x100fe40000001207 */
[----:B------:R-:W-:Y:S02]  /*0480*/  MOV R8, R7 ;  /* 0x0000000700087202 */ /* 0x000fe40000000f00 */
[----:B------:R-:W-:Y:S02]  /*0490*/  SHF.L.U32 R35, R0, 0x10, RZ ;  /* 0x0000001000237819 */ /* 0x000fe400000006ff */
[----:B------:R-:W0:Y:S01]  /*04a0*/  LDC R0, c[0x0][0x21c] ;  /* 0x00008700ff007b82 */ /* 0x000e220000000800 */
[----:B------:R-:W-:-:S02]  /*04b0*/  SHF.R.U32.HI R10, RZ, 0x10, R7 ;  /* 0x00000010ff0a7819 */ /* 0x000fc40000011607 */
[--C-:B------:R-:W-:Y:S01]  /*04c0*/  FADD.FTZ R35, R35, R44.reuse ;  /* 0x0000002c23237221 */ /* 0x100fe20000010000 */
[----:B------:R-:W-:Y:S02]  /*04d0*/  SHF.L.U32 R9, R9, 0x10, RZ ;  /* 0x0000001009097819 */ /* 0x000fe400000006ff */
        /* <DEDUP_REMOVED lines=15> */
[----:B------:R-:W-:Y:S01]  /*05d0*/  MOV R9, 0x3e800000 ;  /* 0x3e80000000097802 */ /* 0x000fe20000000f00 */
[----:B------:R-:W-:Y:S02]  /*05e0*/  HFMA2.MMA R10, -RZ, RZ, 1.3056640625, -1.8671875 ;  /* 0x3d39bf78ff0a7435 */ /* 0x000fe400000001ff */
        /* <DEDUP_REMOVED lines=28> */
.L_x_5053:
[----:B------:R-:W-:Y:S05]  /*07b0*/  BSYNC B0 ;  /* 0x0000000000007941 */ /* 0x000fea0003800000 */
.L_x_5052:
        /* <DEDUP_REMOVED lines=33> */
.L_x_5055:
[----:B------:R-:W-:Y:S05]  /*09d0*/  BSYNC B0 ;  /* 0x0000000000007941 */ /* 0x000fea0003800000 */
.L_x_5054:
        /* <DEDUP_REMOVED lines=33> */
.L_x_5057:
[----:B------:R-:W-:Y:S05]  /*0bf0*/  BSYNC B0 ;  /* 0x0000000000007941 */ /* 0x000fea0003800000 */
.L_x_5056:
        /* <DEDUP_REMOVED lines=33> */
.L_x_5059:
[----:B------:R-:W-:Y:S05]  /*0e10*/  BSYNC B0 ;  /* 0x0000000000007941 */ /* 0x000fea0003800000 */
.L_x_5058:
[----:B------:R-:W-:Y:S01]  /*0e20*/  BAR.SYNC.DEFER_BLOCKING 0x0 ;  /* 0x0000000000007b1d */ /* 0x000fe20000010000 */
[----:B0-----:R-:W-:Y:S02]  /*0e30*/  ISETP.GE.AND P0, PT, R0, 0x1, PT ;  /* 0x000000010000780c */ /* 0x001fe40003f06270 */
[----:B-----5:R-:W-:Y:S02]  /*0e40*/  MOV R6, R4 ;  /* 0x0000000400067202 */ /* 0x020fe40000000f00 */
[--C-:B------:R-:W-:Y:S02]  /*0e50*/  SHF.R.U64 R4, R4, 0x10, R5.reuse ;  /* 0x0000001004047819 */ /* 0x100fe40000001205 */
[----:B------:R-:W-:Y:S02]  /*0e60*/  MOV R7, R5 ;  /* 0x0000000500077202 */ /* 0x000fe40000000f00 */
[----:B------:R-:W-:Y:S02]  /*0e70*/  SHF.R.U32.HI R48, RZ, 0x10, R5 ;  /* 0x00000010ff307819 */ /* 0x000fe40000011605 */
[----:B------:R-:W-:Y:S01]  /*0e80*/  SHF.L.U32 R6, R6, 0x10, RZ ;  /* 0x0000001006067819 */ /* 0x000fe200000006ff */
[----:B------:R-:W-:Y:S01]  /*0e90*/  IMAD.U32 R8, R7, 0x10000, RZ ;  /* 0x0001000007087824 */ /* 0x000fe200078e00ff */
[----:B------:R-:W-:-:S02]  /*0ea0*/  SHF.L.U32 R4, R4, 0x10, RZ ;  /* 0x0000001004047819 */ /* 0x000fc400000006ff */
[----:B------:R-:W-:Y:S01]  /*0eb0*/  SHF.L.U32 R48, R48, 0x10, RZ ;  /* 0x0000001030307819 */ /* 0x000fe200000006ff */
[-C--:B------:R-:W-:Y:S01]  /*0ec0*/  FMUL.FTZ R31, R6, R45.reuse ;  /* 0x0000002d061f7220 */ /* 0x080fe20000410000 */
[-C--:B------:R-:W-:Y:S01]  /*0ed0*/  FMUL.FTZ R29, R8, R45.reuse ;  /* 0x0000002d081d7220 */ /* 0x080fe20000410000 */
[----:B------:R-:W-:Y:S01]  /*0ee0*/  FMUL.FTZ R30, R4, R45 ;  /* 0x0000002d041e7220 */ /* 0x000fe20000410000 */
[----:B------:R-:W-:Y:S01]  /*0ef0*/  FMUL.FTZ R27, R6, R35 ;  /* 0x00000023061b7220 */ /* 0x000fe20000410000 */
[----:B------:R-:W-:Y:S01]  /*0f00*/  FMUL.FTZ R28, R48, R45 ;  /* 0x0000002d301c7220 */ /* 0x000fe20000410000 */
[----:B------:R-:W-:Y:S01]  /*0f10*/  FMUL.FTZ R26, R4, R34 ;  /* 0x00000022041a7220 */ /* 0x000fe20000410000 */
[----:B------:R-:W-:Y:S01]  /*0f20*/  FMUL.FTZ R25, R8, R33 ;  /* 0x0000002108197220 */ /* 0x000fe20000410000 */
[----:B------:R-:W-:Y:S06]  /*0f30*/  @!P0 BRA `(.L_x_5060) ;  /* 0x00000008002c8947 */ /* 0x000fec0003800000 */
[----:B------:R-:W0:Y:S01]  /*0f40*/  S2R R43, SR_TID.X ;  /* 0x00000000002b7919 */ /* 0x000e220000002100 */
[----:B------:R-:W1:Y:S01]  /*0f50*/  LDC.64 R10, c[0x0][0x2d0] ;  /* 0x0000b400ff0a7b82 */ /* 0x000e620000000a00 */
[----:B------:R-:W-:Y:S01]  /*0f60*/  IMAD R23, R41, R0, RZ ;  /* 0x0000000029177224 */ /* 0x000fe200078e02ff */
[----:B------:R-:W-:Y:S01]  /*0f70*/  ULDC.64 UR4, c[0x0][0x230] ;  /* 0x00008c0000047ab9 */ /* 0x000fe20000000a00 */
[----:B------:R-:W-:Y:S01]  /*0f80*/  ULDC.64 UR6, c[0x0][0x268] ;  /* 0x00009a0000067ab9 */ /* 0x000fe20000000a00 */
[C---:B------:R-:W-:Y:S02]  /*0f90*/  IMAD R0, R46.reuse, UR4, RZ ;  /* 0x000000042e007c24 */ /* 0x040fe4000f8e02ff */
[----:B------:R-:W-:Y:S02]  /*0fa0*/  IMAD.WIDE R22, R23, 0x8, R2 ;  /* 0x0000000817167825 */ /* 0x000fe400078e0202 */
[----:B------:R-:W2:Y:S02]  /*0fb0*/  LDC.64 R12, c[0x0][0x2e0] ;  /* 0x0000b800ff0c7b82 */ /* 0x000ea40000000a00 */
[----:B------:R-:W-:Y:S01]  /*0fc0*/  IMAD R21, R47, UR5, R0 ;  /* 0x000000052f157c24 */ /* 0x000fe2000f8e0200 */
[----:B------:R-:W-:Y:S01]  /*0fd0*/  MOV R24, R22 ;  /* 0x0000001600187202 */ /* 0x000fe20000000f00 */
[----:B------:R-:W-:-:S02]  /*0fe0*/  IMAD R0, R46, UR6, RZ ;  /* 0x000000062e007c24 */ /* 0x000fc4000f8e02ff */
[C---:B------:R-:W-:Y:S01]  /*0ff0*/  IMAD.WIDE.U32 R16, R47.reuse, UR4, RZ ;  /* 0x000000042f107c25 */ /* 0x040fe2000f8e00ff */
[----:B------:R-:W-:Y:S01]  /*1000*/  UMOV UR4, 0x400 ;  /* 0x0000040000047882 */ /* 0x000fe20000000000 */
[----:B------:R-:W3:Y:S02]  /*1010*/  LDC.64 R14, c[0x0][0x2d8] ;  /* 0x0000b600ff0e7b82 */ /* 0x000ee40000000a00 */
[----:B------:R-:W-:Y:S01]  /*1020*/  IMAD.WIDE.U32 R18, R47, UR6, RZ ;  /* 0x000000062f127c25 */ /* 0x000fe2000f8e00ff */
[----:B------:R-:W-:-:S03]  /*1030*/  IADD3 R17, R17, R21, RZ ;  /* 0x0000001511117210 */ /* 0x000fc60007ffe0ff */
[C---:B------:R-:W-:Y:S01]  /*1040*/  IMAD R51, R47.reuse, UR7, R0 ;  /* 0x000000072f337c24 */ /* 0x040fe2000f8e0200 */
[----:B------:R-:W-:Y:S01]  /*1050*/  ULDC.64 UR6, c[0x0][0x248] ;  /* 0x0000920000067ab9 */ /* 0x000fe20000000a00 */
[----:B------:R-:W4:Y:S01]  /*1060*/  LDC.64 R4, c[0x0][0x238] ;  /* 0x00008e00ff047b82 */ /* 0x000f220000000a00 */
[----:B------:R-:W-:Y:S01]  /*1070*/  IMAD R50, R46, UR6, RZ ;  /* 0x000000062e327c24 */ /* 0x000fe2000f8e02ff */
[C---:B-1----:R-:W-:Y:S01]  /*1080*/  LEA R0, P0, R16.reuse, R10, 0x2 ;  /* 0x0000000a10007211 */ /* 0x042fe200078010ff */
[----:B------:R-:W-:Y:S01]  /*1090*/  IMAD.WIDE.U32 R20, R47, UR6, RZ ;  /* 0x000000062f147c25 */ /* 0x000fe2000f8e00ff */
[----:B------:R-:W-:Y:S02]  /*10a0*/  IADD3 R10, R19, R51, RZ ;  /* 0x00000033130a7210 */ /* 0x000fe40007ffe0ff */
[----:B------:R-:W-:Y:S01]  /*10b0*/  LEA.HI.X R17, R16, R11, R17, 0x2, P0 ;  /* 0x0000000b10117211 */ /* 0x000fe200000f1411 */
[----:B------:R-:W-:Y:S01]  /*10c0*/  IMAD R51, R47, UR7, R50 ;  /* 0x000000072f337c24 */ /* 0x000fe2000f8e0232 */
[----:B------:R-:W1:Y:S01]  /*10d0*/  LDC.64 R6, c[0x0][0x270] ;  /* 0x00009c00ff067b82 */ /* 0x000e620000000a00 */
[----:B--2---:R-:W-:Y:S01]  /*10e0*/  LEA R49, P1, R18, R12, 0x2 ;  /* 0x0000000c12317211 */ /* 0x004fe200078210ff */
[----:B------:R-:W-:Y:S01]  /*10f0*/  FMUL.FTZ R16, R48, R32 ;  /* 0x0000002030107220 */ /* 0x000fe20000410000 */
[----:B0-----:R-:W-:-:S02]  /*1100*/  LOP3.LUT P0, RZ, R43, 0x1f, RZ, 0xc0, !PT ;  /* 0x0000001f2bff7812 */ /* 0x001fc4000780c0ff */
[----:B------:R-:W-:Y:S02]  /*1110*/  LEA.HI.X R18, R18, R13, R10, 0x2, P1 ;  /* 0x0000000d12127211 */ /* 0x000fe400008f140a */
[----:B------:R-:W-:Y:S01]  /*1120*/  IADD3 R10, R21, R51, RZ ;  /* 0x00000033150a7210 */ /* 0x000fe20007ffe0ff */
[----:B------:R-:W0:Y:S01]  /*1130*/  LDC.64 R8, c[0x0][0x250] ;  /* 0x00009400ff087b82 */ /* 0x000e220000000a00 */
[C---:B---3--:R-:W-:Y:S02]  /*1140*/  LEA R19, P1, R20.reuse, R14, 0x2 ;  /* 0x0000000e14137211 */ /* 0x048fe400078210ff */
[----:B------:R-:W-:Y:S02]  /*1150*/  ISETP.EQ.OR P0, PT, R41, RZ, P0 ;  /* 0x000000ff2900720c */ /* 0x000fe40000702670 */
[----:B------:R-:W-:-:S03]  /*1160*/  LEA.HI.X R20, R20, R15, R10, 0x2, P1 ;  /* 0x0000000f14147211 */ /* 0x000fc600008f140a */
[----:B------:R-:W2:Y:S01]  /*1170*/  S2UR UR5, SR_CgaCtaId ;  /* 0x00000000000579c3 */ /* 0x000ea20000008800 */
[----:B----4-:R-:W-:-:S07]  /*1180*/  SHF.L.U64.HI R48, R4, 0x2, R5 ;  /* 0x0000000204307819 */ /* 0x010fce0000010205 */
[----:B------:R-:W3:Y:S01]  /*1190*/  LDC R22, c[0x0][0x21c] ;  /* 0x00008700ff167b82 */ /* 0x000ee20000000800 */
[----:B-1----:R-:W-:Y:S02]  /*11a0*/  SHF.L.U64.HI R7, R6, 0x2, R7 ;  /* 0x0000000206077819 */ /* 0x002fe40000010207 */
[----:B0-----:R-:W-:Y:S01]  /*11b0*/  SHF.L.U64.HI R9, R8, 0x2, R9 ;  /* 0x0000000208097819 */ /* 0x001fe20000010209 */
[----:B--2---:R-:W-:-:S03]  /*11c0*/  ULEA UR5, UR5, UR4, 0x18 ;  /* 0x0000000405057291 */ /* 0x004fc6000f8ec03f */
[----:B------:R-:W-:-:S09]  /*11d0*/  UMOV UR4, URZ ;  /* 0x0000003f00047c82 */ /* 0x000fd20008000000 */
.L_x_5061:
[----:B------:R-:W-:Y:S01]  /*11e0*/  MOV R10, R0 ;  /* 0x00000000000a7202 */ /* 0x000fe20000000f00 */
[----:B------:R-:W-:-:S05]  /*11f0*/  IMAD.MOV.U32 R11, RZ, RZ, R17 ;  /* 0x000000ffff0b7224 */ /* 0x000fca00078e0011 */
        /* <DEDUP_REMOVED lines=18> */
[----:B------:R-:W0:Y:S08]  /*1320*/  MUFU.EX2 R21, R21 ;  /* 0x0000001500157308 */ /* 0x000e300000000800 */
[----:B------:R-:W1:Y:S08]  /*1330*/  MUFU.EX2 R54, R54 ;  /* 0x0000003600367308 */ /* 0x000e700000000800 */
[----:B------:R-:W2:Y:S08]  /*1340*/  MUFU.EX2 R52, R52 ;  /* 0x0000003400347308 */ /* 0x000eb00000000800 */
[----:B------:R-:W5:Y:S01]  /*1350*/  MUFU.EX2 R51, R51 ;  /* 0x0000003300337308 */ /* 0x000f620000000800 */
[-C--:B0-----:R-:W-:Y:S01]  /*1360*/  FFMA.FTZ R10, R27, R21.reuse, R26 ;  /* 0x000000151b0a7223 */ /* 0x081fe2000001001a */
[----:B-1----:R-:W-:-:S03]  /*1370*/  FMUL.FTZ R11, R54, R21 ;  /* 0x00000015360b7220 */ /* 0x002fc60000410000 */
[C---:B--2---:R-:W-:Y:S01]  /*1380*/  FFMA.FTZ R12, R52.reuse, R10, R25 ;  /* 0x0000000a340c7223 */ /* 0x044fe20000010019 */
[----:B------:R-:W-:-:S03]  /*1390*/  FMUL.FTZ R10, R52, R11 ;  /* 0x0000000b340a7220 */ /* 0x000fc60000410000 */
[C---:B-----5:R-:W-:Y:S01]  /*13a0*/  FFMA.FTZ R11, R51.reuse, R12, R16 ;  /* 0x0000000c330b7223 */ /* 0x060fe20000010010 */
        /* <DEDUP_REMOVED lines=37> */
[----:B------:R-:W-:Y:S01]  /*1600*/  ISETP.NE.AND P2, PT, R43, RZ, PT ;  /* 0x000000ff2b00720c */ /* 0x000fe20003f45270 */
[----:B------:R-:W-:Y:S01]  /*1610*/  UIADD3 UR4, UR4, 0x1, URZ ;  /* 0x0000000104047890 */ /* 0x000fe2000fffe03f */
[-C--:B0-----:R-:W-:Y:S01]  /*1620*/  @!P3 MOV R53, R12.reuse ;  /* 0x0000000c0035b202 */ /* 0x081fe20000000f00 */
[----:B-1----:R-:W-:Y:S02]  /*1630*/  @!P3 IMAD.MOV.U32 R55, RZ, RZ, R13 ;  /* 0x000000ffff37b224 */ /* 0x002fe400078e000d */
[C---:B------:R-:W-:Y:S01]  /*1640*/  FFMA.FTZ R15, R14.reuse, R13, R15 ;  /* 0x0000000d0e0f7223 */ /* 0x040fe2000001000f */
[----:B------:R-:W-:-:S07]  /*1650*/  FMUL.FTZ R14, R14, R12 ;  /* 0x0000000c0e0e7220 */ /* 0x000fce0000410000 */
[----:B------:R-:W-:Y:S02]  /*1660*/  @!P2 MOV R10, R24 ;  /* 0x00000018000aa202 */ /* 0x000fe40000000f00 */
[----:B------:R-:W-:Y:S01]  /*1670*/  @!P2 MOV R11, R23 ;  /* 0x00000017000ba202 */ /* 0x000fe20000000f00 */
[----:B------:R0:W-:Y:S01]  /*1680*/  @!P2 STS.64 [UR5+0x130], R14 ;  /* 0x0001300eff00a988 */ /* 0x0001e20008000a05 */
[----:B------:R-:W-:Y:S01]  /*1690*/  IADD3 R24, P5, R24, 0x8, RZ ;  /* 0x0000000818187810 */ /* 0x000fe20007fbe0ff */
[----:B----4-:R-:W-:Y:S01]  /*16a0*/  FMUL.FTZ R5, R5, R50 ;  /* 0x0000003205057220 */ /* 0x010fe20000410000 */
[----:B------:R-:W-:Y:S01]  /*16b0*/  LEA R49, P3, R6, R49, 0x2 ;  /* 0x0000003106317211 */ /* 0x000fe200078610ff */
[----:B------:R0:W-:Y:S01]  /*16c0*/  @!P2 STG.E.64 desc[UR12][R10.64], R14 ;  /* 0x0000000e0a00a986 */ /* 0x0001e2000c101b0c */
[----:B------:R-:W-:Y:S01]  /*16d0*/  LEA R19, P2, R8, R19, 0x2 ;  /* 0x0000001308137211 */ /* 0x000fe200078410ff */
[----:B--2---:R-:W-:Y:S01]  /*16e0*/  @P1 FFMA.FTZ R55, R56, R53, R55 ;  /* 0x0000003538371223 */ /* 0x004fe20000010037 */
[----:B---3--:R-:W-:-:S03]  /*16f0*/  ISETP.LE.AND P1, PT, R22, UR4, PT ;  /* 0x0000000416007c0c */ /* 0x008fc6000bf23270 */
[----:B------:R-:W-:-:S04]  /*1700*/  FFMA.FTZ R54, R54, R55, R27 ;  /* 0x0000003736367223 */ /* 0x000fc8000001001b */
[----:B------:R-:W-:-:S04]  /*1710*/  FFMA.FTZ R21, R21, R54, R26 ;  /* 0x0000003615157223 */ /* 0x000fc8000001001a */
[-C--:B------:R-:W-:Y:S01]  /*1720*/  FFMA.FTZ R52, R52, R21.reuse, R25 ;  /* 0x0000001534347223 */ /* 0x080fe20000010019 */
[----:B------:R-:W-:Y:S01]  /*1730*/  LEA R0, P4, R4, R0, 0x2 ;  /* 0x0000000004007211 */ /* 0x000fe200078810ff */
[----:B------:R-:W-:Y:S02]  /*1740*/  UIADD3 UR5, UR5, 0x8, URZ ;  /* 0x0000000805057890 */ /* 0x000fe4000fffe03f */
[----:B------:R-:W-:Y:S01]  /*1750*/  FFMA.FTZ R51, R51, R52, R16 ;  /* 0x0000003433337223 */ /* 0x000fe20000010010 */
[C---:B------:R-:W-:Y:S01]  /*1760*/  FFMA.FTZ R31, R5.reuse, R54, R31 ;  /* 0x00000036051f7223 */ /* 0x040fe2000001001f */
[C---:B------:R-:W-:Y:S01]  /*1770*/  FFMA.FTZ R30, R5.reuse, R21, R30 ;  /* 0x00000015051e7223 */ /* 0x040fe2000001001e */
[C---:B------:R-:W-:Y:S01]  /*1780*/  FFMA.FTZ R29, R5.reuse, R52, R29 ;  /* 0x00000034051d7223 */ /* 0x040fe2000001001d */
[----:B------:R-:W-:Y:S01]  /*1790*/  FFMA.FTZ R28, R5, R51, R28 ;  /* 0x00000033051c7223 */ /* 0x000fe2000001001c */
[----:B------:R-:W-:Y:S01]  /*17a0*/  IADD3.X R20, R20, R9, RZ, P2, !PT ;  /* 0x0000000914147210 */ /* 0x000fe200017fe4ff */
[----:B------:R-:W-:Y:S01]  /*17b0*/  IMAD.X R23, RZ, RZ, R23, P5 ;  /* 0x000000ffff177224 */ /* 0x000fe200028e0617 */
[----:B------:R-:W-:-:S02]  /*17c0*/  IADD3.X R18, R18, R7, RZ, P3, !PT ;  /* 0x0000000712127210 */ /* 0x000fc40001ffe4ff */
[----:B------:R-:W-:Y:S01]  /*17d0*/  IADD3.X R17, R17, R48, RZ, P4, !PT ;  /* 0x0000003011117210 */ /* 0x000fe200027fe4ff */
[----:B0-----:R-:W-:Y:S06]  /*17e0*/  @!P1 BRA `(.L_x_5061) ;  /* 0xfffffff8007c9947 */ /* 0x001fec000383ffff */
.L_x_5060:
[----:B------:R-:W0:Y:S01]  /*17f0*/  LDC.64 R8, c[0x0][0x2b0] ;  /* 0x0000ac00ff087b82 */ /* 0x000e220000000a00 */
[C---:B------:R-:W-:Y:S01]  /*1800*/  SHF.L.U32 R6, R41.reuse, 0x7, RZ ;  /* 0x0000000729067819 */ /* 0x040fe200000006ff */
[----:B------:R-:W-:Y:S01]  /*1810*/  F2F.BF16.F32 R30, R30 ;  /* 0x0000001e001e7304 */ /* 0x000fe20000202000 */
[----:B------:R-:W-:Y:S01]  /*1820*/  ULDC.64 UR4, c[0x0][0x2b8] ;  /* 0x0000ae0000047ab9 */ /* 0x000fe20000000a00 */
[----:B------:R-:W-:Y:S02]  /*1830*/  IADD3 R41, R41, 0x1, RZ ;  /* 0x0000000129297810 */ /* 0x000fe40007ffe0ff */
[----:B------:R-:W-:Y:S02]  /*1840*/  SHF.R.S32.HI R7, RZ, 0x1f, R6 ;  /* 0x0000001fff077819 */ /* 0x000fe40000011406 */
[----:B------:R-:W1:Y:S08]  /*1850*/  LDC.64 R4, c[0x0][0x308] ;  /* 0x0000c200ff047b82 */ /* 0x000e700000000a00 */
[----:B------:R-:W-:Y:S01]  /*1860*/  BAR.SYNC.DEFER_BLOCKING 0x0 ;  /* 0x0000000000007b1d */ /* 0x000fe20000010000 */
[----:B------:R-:W-:-:S02]  /*1870*/  IADD3 R39, P1, R39, 0x100, RZ ;  /* 0x0000010027277810 */ /* 0x000fc40007f3e0ff */
[----:B------:R-:W-:Y:S02]  /*1880*/  IADD3 R38, P2, R38, 0x100, RZ ;  /* 0x0000010026267810 */ /* 0x000fe40007f5e0ff */
[----:B------:R-:W-:Y:S01]  /*1890*/  IADD3.X R37, RZ, R37, RZ, P1, !PT ;  /* 0x00000025ff257210 */ /* 0x000fe20000ffe4ff */
[----:B------:R-:W-:Y:S01]  /*18a0*/  F2F.BF16.F32 R29, R29 ;  /* 0x0000001d001d7304 */ /* 0x000fe20000202000 */
[----:B------:R-:W-:-:S07]  /*18b0*/  IADD3.X R36, RZ, R36, RZ, P2, !PT ;  /* 0x00000024ff247210 */ /* 0x000fce00017fe4ff */
[----:B------:R-:W2:Y:S01]  /*18c0*/  F2F.BF16.F32 R28, R28 ;  /* 0x0000001c001c7304 */ /* 0x000ea20000202000 */
[C---:B0-----:R-:W-:Y:S02]  /*18d0*/  IMAD R0, R8.reuse, UR15, RZ ;  /* 0x0000000f08007c24 */ /* 0x041fe4000f8e02ff */
[----:B------:R-:W-:-:S04]  /*18e0*/  IMAD.WIDE.U32 R6, R8, UR14, R6 ;  /* 0x0000000e08067c25 */ /* 0x000fc8000f8e0006 */
[----:B------:R-:W-:Y:S01]  /*18f0*/  IMAD R9, R9, UR14, R0 ;  /* 0x0000000e09097c24 */ /* 0x000fe2000f8e0200 */
[----:B------:R-:W0:Y:S01]  /*1900*/  F2F.BF16.F32 R31, R31 ;  /* 0x0000001f001f7304 */ /* 0x000e220000202000 */
[----:B------:R-:W-:-:S03]  /*1910*/  IMAD R0, R46, UR4, RZ ;  /* 0x000000042e007c24 */ /* 0x000fc6000f8e02ff */
[----:B------:R-:W-:Y:S01]  /*1920*/  IADD3 R7, R7, R9, RZ ;  /* 0x0000000907077210 */ /* 0x000fe20007ffe0ff */
[----:B------:R-:W-:Y:S01]  /*1930*/  IMAD R11, R47, UR5, R0 ;  /* 0x000000052f0b7c24 */ /* 0x000fe2000f8e0200 */
[----:B--2---:R-:W-:Y:S01]  /*1940*/  PRMT R29, R29, 0x5410, R28 ;  /* 0x000054101d1d7816 */ /* 0x004fe2000000001c */
[----:B------:R-:W-:Y:S01]  /*1950*/  IMAD.WIDE.U32 R8, R47, UR4, R6 ;  /* 0x000000042f087c25 */ /* 0x000fe2000f8e0006 */
[----:B------:R-:W-:-:S03]  /*1960*/  ULDC UR4, c[0x0][0x224] ;  /* 0x0000890000047ab9 */ /* 0x000fc60000000800 */
[----:B------:R-:W-:Y:S01]  /*1970*/  IMAD.WIDE.U32 R6, R30, 0x10000, RZ ;  /* 0x000100001e067825 */ /* 0x000fe200078e00ff */
[----:B------:R-:W-:Y:S02]  /*1980*/  IADD3 R9, R9, R11, RZ ;  /* 0x0000000b09097210 */ /* 0x000fe40007ffe0ff */
[----:B-1----:R-:W-:-:S04]  /*1990*/  LEA R4, P0, R8, R4, 0x1 ;  /* 0x0000000408047211 */ /* 0x002fc800078008ff */
[----:B------:R-:W-:Y:S02]  /*19a0*/  LEA.HI.X R9, R8, R5, R9, 0x1, P0 ;  /* 0x0000000508097211 */ /* 0x000fe400000f0c09 */
[----:B------:R-:W-:Y:S02]  /*19b0*/  LEA R8, P0, R43, R4, 0x3 ;  /* 0x000000042b087211 */ /* 0x000fe400078018ff */
[----:B------:R-:W-:Y:S02]  /*19c0*/  LOP3.LUT R5, R29, R7, RZ, 0xfc, !PT ;  /* 0x000000071d057212 */ /* 0x000fe400078efcff */
[----:B0-----:R-:W-:Y:S02]  /*19d0*/  LOP3.LUT R4, R6, R31, RZ, 0xfc, !PT ;  /* 0x0000001f06047212 */ /* 0x001fe400078efcff */
[----:B------:R-:W-:Y:S02]  /*19e0*/  LEA.HI.X R9, R43, R9, R40, 0x3, P0 ;  /* 0x000000092b097211 */ /* 0x000fe400000f1c28 */
[----:B------:R-:W-:-:S03]  /*19f0*/  ISETP.GE.AND P0, PT, R41, UR4, PT ;  /* 0x0000000429007c0c */ /* 0x000fc6000bf06270 */
[----:B------:R0:W-:Y:S10]  /*1a00*/  STG.E.64 desc[UR12][R8.64], R4 ;  /* 0x0000000408007986 */ /* 0x0001f4000c101b0c */
[----:B------:R-:W-:Y:S05]  /*1a10*/  @!P0 BRA `(.L_x_5062) ;  /* 0xffffffe800648947 */ /* 0x000fea000383ffff */
[----:B------:R-:W-:Y:S05]  /*1a20*/  EXIT ;  /* 0x000000000000794d */ /* 0x000fea0003800000 */
.L_x_5063:
        /* <DEDUP_REMOVED lines=13> */
.L_x_5312:


//--------------------- .text._Z25selective_scan_fwd_kernelI32Selective_Scan_fwd_kernel_traitsILi32ELi4ELi1ELb1ELb0ELb0ELb1EN3c108BFloat16EfEEv13SSMParamsBase --------------------------
	.section	.text._Z25selective_scan_fwd_kernelI32Selective_Scan_fwd_kernel_traitsILi32ELi4ELi1ELb1ELb0ELb0ELb1EN3c108BFloat16EfEEv13SSMParamsBase,"ax",@progbits
	.align	128
        .global         _Z25selective_scan_fwd_kernelI32Selective_Scan_fwd_kernel_traitsILi32ELi4ELi1ELb1ELb0ELb0ELb1EN3c108BFloat16EfEEv13SSMParamsBase
        .type           _Z25selective_scan_fwd_kernelI32Selective_Scan_fwd_kernel_traitsILi32ELi4ELi1ELb1ELb0ELb0ELb1EN3c108BFloat16EfEEv13SSMParamsBase,@function
        .size           _Z25selective_scan_fwd_kernelI32Selective_Scan_fwd_kernel_traitsILi32ELi4ELi1ELb1ELb0ELb0ELb1EN3c108BFloat16EfEEv13SSMParamsBase,(.L_x_5313 - _Z25selective_scan_fwd_kernelI32Selective_Scan_fwd_kernel_traitsILi32ELi4ELi1ELb1ELb0ELb0ELb1EN3c108BFloat16EfEEv13SSMParamsBase)
        .other          _Z25selective_scan_fwd_kernelI32Selective_Scan_fwd_kernel_traitsILi32ELi4ELi1ELb1ELb0ELb0ELb1EN3c108BFloat16EfEEv13SSMParamsBase,@"STO_CUDA_ENTRY STV_DEFAULT"
_Z25selective_scan_fwd_kernelI32Selective_Scan_fwd_kernel_traitsILi32ELi4ELi1ELb1ELb0ELb0ELb1EN3c108BFloat16EfEEv13SSMParamsBase:
.text._Z25selective_scan_fwd_kernelI32Selective_Scan_fwd_kernel_traitsILi32ELi4ELi1ELb1ELb0ELb0ELb1EN3c108BFloat16EfEEv13SSMParamsBase:
        /* <DEDUP_REMOVED lines=59> */
.L_x_5074:
        /* <DEDUP_REMOVED lines=18> */
[----:B------:R-:W-:Y:S01]  /*04d0*/  SHF.L.U32 R9, R9, 0x10, RZ ;  /* 0x0000001009097819 */ /* 0x000fe200000006ff */
[----:B------:R-:W-:Y:S01]  /*04e0*/  IMAD.U32 R33, R8, 0x10000, RZ ;  /* 0x0001000008217824 */ /* 0x000fe200078e00ff */
[----:B------:R-:W-:Y:S02]  /*04f0*/  FSETP.GTU.FTZ.AND P1, PT, R35, 20, PT ;  /* 0x41a000002300780b */ /* 0x000fe40003f3c000 */
[----:B------:R-:W-:Y:S01]  /*0500*/  SHF.L.U32 R7, R10, 0x10, RZ ;  /* 0x000000100a077819 */ /* 0x000fe200000006ff */
[--C-:B------:R-:W-:Y:S01]  /*0510*/  FADD.FTZ R34, R9, R44.reuse ;  /* 0x0000002c09227221 */ /* 0x100fe20000010000 */
[----:B------:R-:W-:Y:S01]  /*0520*/  ISETP.EQ.OR P1, PT, RZ, UR4, P1 ;  /* 0x00000004ff007c0c */ /* 0x000fe20008f22670 */
[----:B------:R-:W-:-:S02]  /*0530*/  FADD.FTZ R33, R33, R44 ;  /* 0x0000002c21217221 */ /* 0x000fc40000010000 */
        /* <DEDUP_REMOVED lines=39> */
.L_x_5065:
[----:B------:R-:W-:Y:S05]  /*07b0*/  BSYNC B0 ;  /* 0x0000000000007941 */ /* 0x000fea0003800000 */
.L_x_5064:
        /* <DEDUP_REMOVED lines=33> */
.L_x_5067:
[----:B------:R-:W-:Y:S05]  /*09d0*/  BSYNC B0 ;  /* 0x0000000000007941 */ /* 0x000fea0003800000 */
.L_x_5066:
        /* <DEDUP_REMOVED lines=33> */
.L_x_5069:
[----:B------:R-:W-:Y:S05]  /*0bf0*/  BSYNC B0 ;  /* 0x0000000000007941 */ /* 0x000fea0003800000 */
.L_x_5068:
        /* <DEDUP_REMOVED lines=33> */
.L_x_5071:
[----:B------:R-:W-:Y:S05]  /*0e10*/  BSYNC B0 ;  /* 0x0000000000007941 */ /* 0x000fea0003800000 */
.L_x_5070:
[----:B------:R-:W-:Y:S01]  /*0e20*/  BAR.SYNC.DEFER_BLOCKING 0x0 ;  /* 0x0000000000007b1d */ /* 0x000fe20000010000 */
[----:B0-----:R-:W-:Y:S02]  /*0e30*/  ISETP.GE.AND P0, PT, R0, 0x1, PT ;  /* 0x000000010000780c */ /* 0x001fe40003f06270 */
[----:B-----5:R-:W-:Y:S02]  /*0e40*/  MOV R6, R4 ;  /* 0x0000000400067202 */ /* 0x020fe40000000f00 */
[--C-:B------:R-:W-:Y:S02]  /*0e50*/  SHF.R.U64 R4, R4, 0x10, R5.reuse ;  /* 0x0000001004047819 */ /* 0x100fe40000001205 */
[----:B------:R-:W-:Y:S02]  /*0e60*/  MOV R7, R5 ;  /* 0x0000000500077202 */ /* 0x000fe40000000f00 */
[----:B------:R-:W-:Y:S02]  /*0e70*/  SHF.R.U32.HI R48, RZ, 0x10, R5 ;  /* 0x00000010ff307819 */ /* 0x000fe40000011605 */
[----:B------:R-:W-:-:S02]  /*0e80*/  SHF.L.U32 R6, R6, 0x10, RZ ;  /* 0x0000001006067819 */ /* 0x000fc400000006ff */
[----:B------:R-:W-:Y:S01]  /*0e90*/  SHF.L.U32 R4, R4, 0x10, RZ ;  /* 0x0000001004047819 */ /* 0x000fe200000006ff */
[----:B------:R-:W-:Y:S01]  /*0ea0*/  IMAD.U32 R48, R48, 0x10000, RZ ;  /* 0x0001000030307824 */ /* 0x000fe200078e00ff */
[----:B------:R-:W-:Y:S01]  /*0eb0*/  SHF.L.U32 R8, R7, 0x10, RZ ;  /* 0x0000001007087819 */ /* 0x000fe200000006ff */
[C---:B------:R-:W-:Y:S01]  /*0ec0*/  FMUL.FTZ R31, R6.reuse, R45 ;  /* 0x0000002d061f7220 */ /* 0x040fe20000410000 */
[----:B------:R-:W-:Y:S01]  /*0ed0*/  FMUL.FTZ R27, R6, R35 ;  /* 0x00000023061b7220 */ /* 0x000fe20000410000 */
[-C--:B------:R-:W-:Y:S01]  /*0ee0*/  FMUL.FTZ R30, R4, R45.reuse ;  /* 0x0000002d041e7220 */ /* 0x080fe20000410000 */
[-C--:B------:R-:W-:Y:S01]  /*0ef0*/  FMUL.FTZ R28, R48, R45.reuse ;  /* 0x0000002d301c7220 */ /* 0x080fe20000410000 */
        /* <DEDUP_REMOVED lines=46> */
.L_x_5073:
[----:B------:R-:W-:Y:S02]  /*11e0*/  MOV R10, R0 ;  /* 0x00000000000a7202 */ /* 0x000fe40000000f00 */
[----:B------:R-:W-:-:S05]  /*11f0*/  MOV R11, R17 ;  /* 0x00000011000b7202 */ /* 0x000fca0000000f00 */
[----:B------:R0:W2:Y:S01]  /*1200*/  LDG.E R14, desc[UR12][R10.64] ;  /* 0x0000000c0a0e7981 */ /* 0x0000a2000c1e1900 */
[----:B------:R-:W-:Y:S01]  /*1210*/  MOV R12, R49 ;  /* 0x00000031000c7202 */ /* 0x000fe20000000f00 */
[----:B------:R-:W-:-:S05]  /*1220*/  IMAD.MOV.U32 R13, RZ, RZ, R18 ;  /* 0x000000ffff0d7224 */ /* 0x000fca00078e0012 */
        /* <DEDUP_REMOVED lines=63> */
[-C--:B0-----:R-:W-:Y:S02]  /*1620*/  @!P3 MOV R55, R13.reuse ;  /* 0x0000000d0037b202 */ /* 0x081fe40000000f00 */
[-C--:B-1----:R-:W-:Y:S01]  /*1630*/  @!P3 MOV R53, R12.reuse ;  /* 0x0000000c0035b202 */ /* 0x082fe20000000f00 */
        /* <DEDUP_REMOVED lines=27> */
.L_x_5072:
[----:B------:R-:W0:Y:S01]  /*17f0*/  LDC.64 R14, c[0x0][0x2b0] ;  /* 0x0000ac00ff0e7b82 */ /* 0x000e220000000a00 */
[----:B------:R-:W-:Y:S01]  /*1800*/  SHF.L.U32 R4, R41, 0x7, RZ ;  /* 0x0000000729047819 */ /* 0x000fe200000006ff */
[----:B------:R-:W-:Y:S01]  /*1810*/  ULDC.64 UR4, c[0x0][0x2b8] ;  /* 0x0000ae0000047ab9 */ /* 0x000fe20000000a00 */
[----:B------:R-:W-:Y:S01]  /*1820*/  ULDC.64 UR6, c[0x0][0x2a8] ;  /* 0x0000aa0000067ab9 */ /* 0x000fe20000000a00 */
[----:B------:R-:W-:Y:S01]  /*1830*/  F2F.BF16.F32 R16, R29 ;  /* 0x0000001d00107304 */ /* 0x000fe20000202000 */
[----:B------:R-:W-:Y:S01]  /*1840*/  SHF.R.S32.HI R5, RZ, 0x1f, R4 ;  /* 0x0000001fff057819 */ /* 0x000fe20000011404 */
[----:B------:R-:W-:Y:S02]  /*1850*/  IMAD R20, R46, UR6, RZ ;  /* 0x000000062e147c24 */ /* 0x000fe4000f8e02ff */
[----:B------:R-:W1:Y:S02]  /*1860*/  LDC.64 R18, c[0x0][0x2a0] ;  /* 0x0000a800ff127b82 */ /* 0x000e640000000a00 */
[----:B------:R-:W-:-:S02]  /*1870*/  IMAD R23, R47, UR7, R20 ;  /* 0x000000072f177c24 */ /* 0x000fc4000f8e0214 */
[----:B------:R-:W2:Y:S04]  /*1880*/  F2F.BF16.F32 R17, R28 ;  /* 0x0000001c00117304 */ /* 0x000ea80000202000 */
[----:B------:R-:W3:Y:S01]  /*1890*/  LDC.64 R8, c[0x0][0x308] ;  /* 0x0000c200ff087b82 */ /* 0x000ee20000000a00 */
[----:B0-----:R-:W-:-:S07]  /*18a0*/  IMAD R0, R14, UR15, RZ ;  /* 0x0000000f0e007c24 */ /* 0x001fce000f8e02ff */
[----:B------:R-:W0:Y:S01]  /*18b0*/  LDC.64 R6, c[0x0][0x318] ;  /* 0x0000c600ff067b82 */ /* 0x000e220000000a00 */
[----:B------:R-:W-:Y:S01]  /*18c0*/  IMAD.WIDE.U32 R10, R14, UR14, R4 ;  /* 0x0000000e0e0a7c25 */ /* 0x000fe2000f8e0004 */
[----:B--2---:R-:W-:-:S03]  /*18d0*/  PRMT R17, R16, 0x5410, R17 ;  /* 0x0000541010117816 */ /* 0x004fc60000000011 */
[----:B------:R-:W-:Y:S02]  /*18e0*/  IMAD R15, R15, UR14, R0 ;  /* 0x0000000e0f0f7c24 */ /* 0x000fe4000f8e0200 */
[C---:B-1----:R-:W-:Y:S02]  /*18f0*/  IMAD R0, R18.reuse, UR15, RZ ;  /* 0x0000000f12007c24 */ /* 0x042fe4000f8e02ff */
[----:B------:R-:W-:Y:S01]  /*1900*/  IMAD.WIDE.U32 R12, R18, UR14, R4 ;  /* 0x0000000e120c7c25 */ /* 0x000fe2000f8e0004 */
[----:B------:R-:W-:-:S03]  /*1910*/  IADD3 R11, R11, R15, RZ ;  /* 0x0000000f0b0b7210 */ /* 0x000fc60007ffe0ff */
[----:B------:R-:W-:Y:S01]  /*1920*/  IMAD R19, R19, UR14, R0 ;  /* 0x0000000e13137c24 */ /* 0x000fe2000f8e0200 */
[----:B------:R-:W-:Y:S01]  /*1930*/  MOV R14, R12 ;  /* 0x0000000c000e7202 */ /* 0x000fe20000000f00 */
[----:B------:R-:W1:Y:S01]  /*1940*/  F2F.BF16.F32 R0, R30 ;  /* 0x0000001e00007304 */ /* 0x000e620000202000 */
[----:B------:R-:W-:Y:S02]  /*1950*/  IMAD R18, R46, UR4, RZ ;  /* 0x000000042e127c24 */ /* 0x000fe4000f8e02ff */
[----:B------:R-:W-:Y:S01]  /*1960*/  IADD3 R15, R13, R19, RZ ;  /* 0x000000130d0f7210 */ /* 0x000fe20007ffe0ff */
[----:B------:R-:W-:-:S04]  /*1970*/  IMAD.WIDE.U32 R12, R47, UR4, R10 ;  /* 0x000000042f0c7c25 */ /* 0x000fc8000f8e000a */
[C---:B------:R-:W-:Y:S01]  /*1980*/  IMAD.WIDE.U32 R10, R47.reuse, UR6, R14 ;  /* 0x000000062f0a7c25 */ /* 0x040fe2000f8e000e */
[----:B------:R-:W-:Y:S01]  /*1990*/  BAR.SYNC.DEFER_BLOCKING 0x0 ;  /* 0x0000000000007b1d */ /* 0x000fe20000010000 */
[----:B---3--:R-:W-:Y:S02]  /*19a0*/  LEA R19, P0, R12, R8, 0x1 ;  /* 0x000000080c137211 */ /* 0x008fe400078008ff */
[----:B------:R-:W-:Y:S01]  /*19b0*/  IMAD R21, R47, UR5, R18 ;  /* 0x000000052f157c24 */ /* 0x000fe2000f8e0212 */
[----:B------:R-:W-:Y:S02]  /*19c0*/  IADD3 R14, R11, R23, RZ ;  /* 0x000000170b0e7210 */ /* 0x000fe40007ffe0ff */
[----:B------:R-:W2:Y:S01]  /*19d0*/  F2F.BF16.F32 R15, R31 ;  /* 0x0000001f000f7304 */ /* 0x000ea20000202000 */
[----:B0-----:R-:W-:Y:S01]  /*19e0*/  LEA R11, P1, R10, R6, 0x1 ;  /* 0x000000060a0b7211 */ /* 0x001fe200078208ff */
[----:B------:R-:W-:Y:S01]  /*19f0*/  ULDC.64 UR4, c[0x0][0x2c8] ;  /* 0x0000b20000047ab9 */ /* 0x000fe20000000a00 */
[----:B------:R-:W-:-:S02]  /*1a00*/  IADD3 R21, R13, R21, RZ ;  /* 0x000000150d157210 */ /* 0x000fc40007ffe0ff */
[C---:B------:R-:W-:Y:S02]  /*1a10*/  SHF.L.U32 R8, R43.reuse, 0x3, RZ ;  /* 0x000000032b087819 */ /* 0x040fe400000006ff */
[----:B------:R-:W-:Y:S01]  /*1a20*/  LEA.HI.X R21, R12, R9, R21, 0x1, P0 ;  /* 0x000000090c157211 */ /* 0x000fe200000f0c15 */
[----:B-1----:R-:W-:Y:S01]  /*1a30*/  IMAD.WIDE.U32 R12, R0, 0x10000, RZ ;  /* 0x00010000000c7825 */ /* 0x002fe200078e00ff */
[----:B------:R-:W-:Y:S02]  /*1a40*/  LEA.HI.X R9, R10, R7, R14, 0x1, P1 ;  /* 0x000000070a097211 */ /* 0x000fe400008f0c0e */
[----:B------:R-:W-:Y:S02]  /*1a50*/  SHF.L.U64.HI R0, R43, 0x3, R40 ;  /* 0x000000032b007819 */ /* 0x000fe40000010228 */
[-C--:B------:R-:W-:Y:S02]  /*1a60*/  IADD3 R10, P0, R19, R8.reuse, RZ ;  /* 0x00000008130a7210 */ /* 0x080fe40007f1e0ff */
[----:B------:R-:W-:-:S02]  /*1a70*/  IADD3 R14, P1, R11, R8, RZ ;  /* 0x000000080b0e7210 */ /* 0x000fc40007f3e0ff */
[----:B------:R-:W-:Y:S02]  /*1a80*/  LOP3.LUT R7, R17, R13, RZ, 0xfc, !PT ;  /* 0x0000000d11077212 */ /* 0x000fe400078efcff */
[----:B--2---:R-:W-:Y:S02]  /*1a90*/  LOP3.LUT R6, R12, R15, RZ, 0xfc, !PT ;  /* 0x0000000f0c067212 */ /* 0x004fe400078efcff */
[-C--:B------:R-:W-:Y:S02]  /*1aa0*/  IADD3.X R11, R21, R0.reuse, RZ, P0, !PT ;  /* 0x00000000150b7210 */ /* 0x080fe400007fe4ff */
[----:B------:R-:W-:-:S03]  /*1ab0*/  IADD3.X R15, R9, R0, RZ, P1, !PT ;  /* 0x00000000090f7210 */ /* 0x000fc60000ffe4ff */
[----:B------:R0:W-:Y:S01]  /*1ac0*/  STG.E.64 desc[UR12][R10.64], R6 ;  /* 0x000000060a007986 */ /* 0x0001e2000c101b0c */
[----:B------:R-:W-:Y:S08]  /*1ad0*/  BAR.SYNC.DEFER_BLOCKING 0x0 ;  /* 0x0000000000007b1d */ /* 0x000ff00000010000 */
[----:B0-----:R-:W0:Y:S01]  /*1ae0*/  LDC.64 R6, c[0x0][0x2c0] ;  /* 0x0000b000ff067b82 */ /* 0x001e220000000a00 */
[----:B------:R-:W2:Y:S01]  /*1af0*/  LDG.E.64 R14, desc[UR12][R14.64] ;  /* 0x0000000c0e0e7981 */ /* 0x000ea2000c1e1b00 */
[----:B------:R-:W-:-:S02]  /*1b00*/  IADD3 R41, R41, 0x1, RZ ;  /* 0x0000000129297810 */ /* 0x000fc40007ffe0ff */
[----:B------:R-:W-:Y:S02]  /*1b10*/  IADD3 R39, P1, R39, 0x100, RZ ;  /* 0x0000010027277810 */ /* 0x000fe40007f3e0ff */
[----:B------:R-:W-:Y:S02]  /*1b20*/  IADD3 R38, P2, R38, 0x100, RZ ;  /* 0x0000010026267810 */ /* 0x000fe40007f5e0ff */
[----:B------:R-:W-:Y:S02]  /*1b30*/  IADD3.X R37, RZ, R37, RZ, P1, !PT ;  /* 0x00000025ff257210 */ /* 0x000fe40000ffe4ff */
[----:B------:R-:W-:Y:S01]  /*1b40*/  IADD3.X R36, RZ, R36, RZ, P2, !PT ;  /* 0x00000024ff247210 */ /* 0x000fe200017fe4ff */
[C---:B0-----:R-:W-:Y:S02]  /*1b50*/  IMAD R20, R6.reuse, UR15, RZ ;  /* 0x0000000f06147c24 */ /* 0x041fe4000f8e02ff */
[----:B------:R-:W-:-:S04]  /*1b60*/  IMAD.WIDE.U32 R4, R6, UR14, R4 ;  /* 0x0000000e06047c25 */ /* 0x000fc8000f8e0004 */
[----:B------:R-:W-:-:S05]  /*1b70*/  IMAD R7, R7, UR14, R20 ;  /* 0x0000000e07077c24 */ /* 0x000fca000f8e0214 */
[----:B------:R-:W-:-:S03]  /*1b80*/  IADD3 R5, R5, R7, RZ ;  /* 0x0000000705057210 */ /* 0x000fc60007ffe0ff */
[----:B------:R-:W-:Y:S01]  /*1b90*/  IMAD.WIDE.U32 R4, R47, UR4, R4 ;  /* 0x000000042f047c25 */ /* 0x000fe2000f8e0004 */
[----:B------:R-:W-:Y:S01]  /*1ba0*/  BAR.SYNC.DEFER_BLOCKING 0x0 ;  /* 0x0000000000007b1d */ /* 0x000fe20000010000 */
[----:B--2---:R-:W-:Y:S02]  /*1bb0*/  SHF.L.U32 R16, R15, 0x10, RZ ;  /* 0x000000100f107819 */ /* 0x004fe400000006ff */
[C---:B------:R-:W-:Y:S01]  /*1bc0*/  IMAD.U32 R9, R14.reuse, 0x10000, RZ ;  /* 0x000100000e097824 */ /* 0x040fe200078e00ff */
[--C-:B------:R-:W-:Y:S02]  /*1bd0*/  SHF.R.U64 R13, R14, 0x10, R15.reuse ;  /* 0x000000100e0d7819 */ /* 0x100fe4000000120f */
[----:B------:R-:W-:Y:S01]  /*1be0*/  SHF.R.U32.HI R18, RZ, 0x10, R15 ;  /* 0x00000010ff127819 */ /* 0x000fe2000001160f */
[----:B------:R-:W-:Y:S01]  /*1bf0*/  FMUL.FTZ R17, R16, -1.4426950216293334961 ;  /* 0xbfb8aa3b10117820 */ /* 0x000fe20000410000 */
[----:B------:R-:W-:Y:S01]  /*1c00*/  SHF.L.U32 R13, R13, 0x10, RZ ;  /* 0x000000100d0d7819 */ /* 0x000fe200000006ff */
[----:B------:R-:W-:Y:S01]  /*1c10*/  FMUL.FTZ R12, R9, -1.4426950216293334961 ;  /* 0xbfb8aa3b090c7820 */ /* 0x000fe20000410000 */
[----:B------:R-:W-:-:S03]  /*1c20*/  SHF.L.U32 R18, R18, 0x10, RZ ;  /* 0x0000001012127819 */ /* 0x000fc600000006ff */
[----:B------:R-:W-:Y:S01]  /*1c30*/  FMUL.FTZ R10, R13, -1.4426950216293334961 ;  /* 0xbfb8aa3b0d0a7820 */ /* 0x000fe20000410000 */
[----:B------:R-:W0:Y:S01]  /*1c40*/  MUFU.EX2 R17, R17 ;  /* 0x0000001100117308 */ /* 0x000e220000000800 */
[----:B------:R-:W-:-:S07]  /*1c50*/  FMUL.FTZ R15, R18, -1.4426950216293334961 ;  /* 0xbfb8aa3b120f7820 */ /* 0x000fce0000410000 */
        /* <DEDUP_REMOVED lines=10> */
[----:B-1----:R-:W-:Y:S02]  /*1d00*/  FMUL.FTZ R16, R16, R11 ;  /* 0x0000000b10107220 */ /* 0x002fe40000410000 */
[----:B------:R-:W1:Y:S02]  /*1d10*/  LDC.64 R10, c[0x0][0x320] ;  /* 0x0000c800ff0a7b82 */ /* 0x000e640000000a00 */
[----:B------:R-:W-:-:S03]  /*1d20*/  FMUL.FTZ R16, R16, R29 ;  /* 0x0000001d10107220 */ /* 0x000fc60000410000 */
[----:B------:R-:W3:Y:S01]  /*1d30*/  MUFU.RCP R12, R12 ;  /* 0x0000000c000c7308 */ /* 0x000ee20000001000 */
[----:B--2---:R-:W-:-:S04]  /*1d40*/  FMUL.FTZ R13, R13, R14 ;  /* 0x0000000e0d0d7220 */ /* 0x004fc80000410000 */
[----:B------:R-:W-:-:S03]  /*1d50*/  FMUL.FTZ R13, R13, R30 ;  /* 0x0000001e0d0d7220 */ /* 0x000fc60000410000 */
[----:B------:R-:W-:Y:S01]  /*1d60*/  F2F.BF16.F32 R16, R16 ;  /* 0x0000001000107304 */ /* 0x000fe20000202000 */
[----:B0-----:R-:W-:-:S04]  /*1d70*/  FMUL.FTZ R15, R18, R17 ;  /* 0x00000011120f7220 */ /* 0x001fc80000410000 */
[----:B------:R-:W-:-:S03]  /*1d80*/  FMUL.FTZ R15, R15, R28 ;  /* 0x0000001c0f0f7220 */ /* 0x000fc60000410000 */
[----:B------:R-:W0:Y:S01]  /*1d90*/  F2F.BF16.F32 R13, R13 ;  /* 0x0000000d000d7304 */ /* 0x000e220000202000 */
[----:B---3--:R-:W-:Y:S01]  /*1da0*/  FMUL.FTZ R6, R9, R12 ;  /* 0x0000000c09067220 */ /* 0x008fe20000410000 */
[----:B------:R-:W-:Y:S01]  /*1db0*/  IMAD R12, R46, UR4, RZ ;  /* 0x000000042e0c7c24 */ /* 0x000fe2000f8e02ff */
[----:B------:R-:W-:Y:S02]  /*1dc0*/  ULDC UR4, c[0x0][0x224] ;  /* 0x0000890000047ab9 */ /* 0x000fe40000000800 */
[----:B------:R-:W-:Y:S01]  /*1dd0*/  FMUL.FTZ R6, R6, R31 ;  /* 0x0000001f06067220 */ /* 0x000fe20000410000 */
[----:B------:R-:W-:Y:S02]  /*1de0*/  IMAD R9, R47, UR5, R12 ;  /* 0x000000052f097c24 */ /* 0x000fe4000f8e020c */
[----:B------:R-:W2:Y:S03]  /*1df0*/  F2F.BF16.F32 R15, R15 ;  /* 0x0000000f000f7304 */ /* 0x000ea60000202000 */
[----:B------:R-:W-:-:S02]  /*1e00*/  IADD3 R5, R5, R9, RZ ;  /* 0x0000000905057210 */ /* 0x000fc40007ffe0ff */
[----:B-1----:R-:W-:-:S03]  /*1e10*/  LEA R9, P0, R4, R10, 0x1 ;  /* 0x0000000a04097211 */ /* 0x002fc600078008ff */
[----:B------:R-:W1:Y:S01]  /*1e20*/  F2F.BF16.F32 R7, R6 ;  /* 0x0000000600077304 */ /* 0x000e620000202000 */
[----:B------:R-:W-:Y:S01]  /*1e30*/  LEA.HI.X R11, R4, R11, R5, 0x1, P0 ;  /* 0x0000000b040b7211 */ /* 0x000fe200000f0c05 */
[----:B0-----:R-:W-:Y:S01]  /*1e40*/  IMAD.WIDE.U32 R4, R13, 0x10000, RZ ;  /* 0x000100000d047825 */ /* 0x001fe200078e00ff */
[----:B------:R-:W-:Y:S02]  /*1e50*/  IADD3 R8, P0, R9, R8, RZ ;  /* 0x0000000809087210 */ /* 0x000fe40007f1e0ff */
[----:B--2---:R-:W-:Y:S02]  /*1e60*/  PRMT R15, R16, 0x5410, R15 ;  /* 0x00005410100f7816 */ /* 0x004fe4000000000f */
[----:B------:R-:W-:Y:S02]  /*1e70*/  IADD3.X R9, R11, R0, RZ, P0, !PT ;  /* 0x000000000b097210 */ /* 0x000fe400007fe4ff */
[----:B------:R-:W-:Y:S02]  /*1e80*/  LOP3.LUT R5, R15, R5, RZ, 0xfc, !PT ;  /* 0x000000050f057212 */ /* 0x000fe400078efcff */
[----:B------:R-:W-:-:S02]  /*1e90*/  ISETP.GE.AND P0, PT, R41, UR4, PT ;  /* 0x0000000429007c0c */ /* 0x000fc4000bf06270 */
[----:B-1----:R-:W-:-:S05]  /*1ea0*/  LOP3.LUT R4, R4, R7, RZ, 0xfc, !PT ;  /* 0x0000000704047212 */ /* 0x002fca00078efcff */
[----:B------:R0:W-:Y:S06]  /*1eb0*/  STG.E.64 desc[UR12][R8.64], R4 ;  /* 0x0000000408007986 */ /* 0x0001ec000c101b0c */
[----:B------:R-:W-:Y:S05]  /*1ec0*/  @!P0 BRA `(.L_x_5074) ;  /* 0xffffffe400388947 */ /* 0x000fea000383ffff */
[----:B------:R-:W-:Y:S05]  /*1ed0*/  EXIT ;  /* 0x000000000000794d */ /* 0x000fea0003800000 */
.L_x_5075:
        /* <DEDUP_REMOVED lines=10> */
.L_x_5313:


//--------------------- .text._Z25selective_scan_fwd_kernelI32Selective_Scan_fwd_kernel_traitsILi32ELi4ELi1ELb1ELb0ELb1ELb0EN3c108BFloat16EfEEv13SSMParamsBase --------------------------
	.section	.text._Z25selective_scan_fwd_kernelI32Selective_Scan_fwd_kernel_traitsILi32ELi4ELi1ELb1ELb0ELb1ELb0EN3c108BFloat16EfEEv13SSMParamsBase,"ax",@progbits
	.align	128
        .global         _Z25selective_scan_fwd_kernelI32Selective_Scan_fwd_kernel_traitsILi32ELi4ELi1ELb1ELb0ELb1ELb0EN3c108BFloat16EfEEv13SSMParamsBase
        .type           _Z25selective_scan_fwd_kernelI32Selective_Scan_fwd_kernel_traitsILi32ELi4ELi1ELb1ELb0ELb1ELb0EN3c108BFloat16EfEEv13SSMParamsBase,@function
        .size           _Z25selective_scan_fwd_kernelI32Selective_Scan_fwd_kernel_traitsILi32ELi4ELi1ELb1ELb0ELb1ELb0EN3c108BFloat16EfEEv13SSMParamsBase,(.L_x_5314 - _Z25selective_scan_fwd_kernelI32Selective_Scan_fwd_kernel_traitsILi32ELi4ELi1ELb1ELb0ELb1ELb0EN3c108BFloat16EfEEv13SSMParamsBase)
        .other          _Z25selective_scan_fwd_kernelI32Selective_Scan_fwd_kernel_traitsILi32ELi4ELi1ELb1ELb0ELb1ELb0EN3c108BFloat16EfEEv13SSMParamsBase,@"STO_CUDA_ENTRY STV_DEFAULT"
_Z25selective_scan_fwd_kernelI32Selective_Scan_fwd_kernel_traitsILi32ELi4ELi1ELb1ELb0ELb1ELb0EN3c108BFloat16EfEEv13SSMParamsBase:
.text._Z25selective_scan_fwd_kernelI32Selective_Scan_fwd_kernel_traitsILi32ELi4ELi1ELb1ELb0ELb1ELb0EN3c108BFloat16EfEEv13SSMParamsBase:
        /* <DEDUP_REMOVED lines=30> */
[----:B------:R3:W2:Y:S03]  /*01e0*/  F2I.FTZ.U32.TRUNC.NTZ R11, R10 ;  /* 0x0000000a000b7305 */ /* 0x0006a6000021f000 */
[----:B------:R2:W5:Y:S01]  /*01f0*/  @P1 LDG.E R4, desc[UR16][R8.64] ;  /* 0x0000001008041981 */ /* 0x000562000c1e1900 */
[----:B------:R-:W1:Y:S01]  /*0200*/  LDC.64 R24, c[0x0][0x2e0] ;  /* 0x0000b800ff187b82 */ /* 0x000e620000000a00 */
[----:B---3--:R-:W-:Y:S01]  /*0210*/  HFMA2.MMA R10, -RZ, RZ, 0, 0 ;  /* 0x00000000ff0a7435 */ /* 0x008fe200000001ff */
[----:B0-----:R-:W-:-:S06]  /*0220*/  IABS R6, R0 ;  /* 0x0000000000067213 */ /* 0x001fcc0000000000 */
[----:B--2---:R-:W0:Y:S01]  /*0230*/  LDC.64 R8, c[0x0][0x2f0] ;  /* 0x0000bc00ff087b82 */ /* 0x004e220000000a00 */
[----:B------:R-:W-:-:S04]  /*0240*/  IMAD.MOV R15, RZ, RZ, -R11 ;  /* 0x000000ffff0f7224 */ /* 0x000fc800078e0a0b */
[----:B------:R-:W-:-:S04]  /*0250*/  IMAD R7, R15, R12, RZ ;  /* 0x0000000c0f077224 */ /* 0x000fc800078e02ff */
[----:B------:R-:W-:-:S06]  /*0260*/  IMAD.HI.U32 R11, R11, R7, R10 ;  /* 0x000000070b0b7227 */ /* 0x000fcc00078e000a */
[----:B------:R-:W-:-:S05]  /*0270*/  IMAD.HI.U32 R11, R11, R6, RZ ;  /* 0x000000060b0b7227 */ /* 0x000fca00078e00ff */
[----:B------:R-:W-:-:S05]  /*0280*/  IADD3 R5, -R11, RZ, RZ ;  /* 0x000000ff0b057210 */ /* 0x000fca0007ffe1ff */
[----:B------:R-:W-:-:S05]  /*0290*/  IMAD R5, R12, R5, R6 ;  /* 0x000000050c057224 */ /* 0x000fca00078e0206 */
[----:B------:R-:W-:-:S13]  /*02a0*/  ISETP.GT.U32.AND P1, PT, R12, R5, PT ;  /* 0x000000050c00720c */ /* 0x000fda0003f24070 */
[----:B------:R-:W-:-:S04]  /*02b0*/  @!P1 IADD3 R5, R5, -R12, RZ ;  /* 0x8000000c05059210 */ /* 0x000fc80007ffe0ff */
[----:B------:R-:W-:Y:S01]  /*02c0*/  ISETP.GE.U32.AND P0, PT, R5, R12, PT ;  /* 0x0000000c0500720c */ /* 0x000fe20003f06070 */
[----:B------:R-:W-:Y:S01]  /*02d0*/  @!P1 VIADD R11, R11, 0x1 ;  /* 0x000000010b0b9836 */ /* 0x000fe20000000000 */
[----:B------:R-:W-:Y:S01]  /*02e0*/  LOP3.LUT R5, R0, R13, RZ, 0x3c, !PT ;  /* 0x0000000d00057212 */ /* 0x000fe200078e3cff */
[----:B------:R-:W-:Y:S01]  /*02f0*/  USHF.R.S32.HI UR19, URZ, 0x1f, UR18 ;  /* 0x0000001f3f137899 */ /* 0x000fe20008011412 */
[----:B------:R-:W-:Y:S02]  /*0300*/  ISETP.NE.AND P1, PT, R13, RZ, PT ;  /* 0x000000ff0d00720c */ /* 0x000fe40003f25270 */
[----:B------:R-:W-:Y:S01]  /*0310*/  ISETP.GE.AND P2, PT, R5, RZ, PT ;  /* 0x000000ff0500720c */ /* 0x000fe20003f46270 */
[----:B------:R-:W-:-:S06]  /*0320*/  UIMAD UR6, UR19, UR8, URZ ;  /* 0x00000008130672a4 */ /* 0x000fcc000f8e023f */
[----:B------:R-:W-:Y:S02]  /*0330*/  @P0 IADD3 R11, R11, 0x1, RZ ;  /* 0x000000010b0b0810 */ /* 0x000fe40007ffe0ff */
[----:B------:R-:W-:Y:S01]  /*0340*/  ISETP.GE.AND P0, PT, R29, 0x1, PT ;  /* 0x000000011d00780c */ /* 0x000fe20003f06270 */
[----:B------:R-:W-:Y:S02]  /*0350*/  UIMAD UR10, UR18, UR9, UR6 ;  /* 0x00000009120a72a4 */ /* 0x000fe4000f8e0206 */
[----:B------:R-:W-:Y:S01]  /*0360*/  UIMAD UR6, UR19, UR12, URZ ;  /* 0x0000000c130672a4 */ /* 0x000fe2000f8e023f */
[----:B------:R-:W-:Y:S01]  /*0370*/  @!P2 IADD3 R11, -R11, RZ, RZ ;  /* 0x000000ff0b0ba210 */ /* 0x000fe20007ffe1ff */
[----:B------:R-:W-:Y:S01]  /*0380*/  UIMAD.WIDE.U32 UR4, UR18, UR8, URZ ;  /* 0x00000008120472a5 */ /* 0x000fe2000f8e003f */
[----:B------:R-:W-:Y:S01]  /*0390*/  @!P1 LOP3.LUT R11, RZ, R13, RZ, 0x33, !PT ;  /* 0x0000000dff0b9212 */ /* 0x000fe200078e33ff */
[----:B------:R-:W-:Y:S02]  /*03a0*/  UIMAD.WIDE.U32 UR8, UR18, UR12, URZ ;  /* 0x0000000c120872a5 */ /* 0x000fe4000f8e003f */
[----:B------:R-:W-:-:S02]  /*03b0*/  UIMAD UR12, UR18, UR13, UR6 ;  /* 0x0000000d120c72a4 */ /* 0x000fc4000f8e0206 */
[----:B------:R-:W-:Y:S01]  /*03c0*/  UIMAD UR11, UR19, UR14, URZ ;  /* 0x0000000e130b72a4 */ /* 0x000fe2000f8e023f */
[----:B------:R-:W-:Y:S01]  /*03d0*/  SHF.R.S32.HI R5, RZ, 0x1f, R11 ;  /* 0x0000001fff057819 */ /* 0x000fe2000001140b */
[----:B01--4-:R-:W-:Y:S10]  /*03e0*/  @!P0 EXIT ;  /* 0x000000000000894d */ /* 0x013ff40003800000 */
[----:B------:R-:W-:Y:S01]  /*03f0*/  IMAD R6, R5, R22, RZ ;  /* 0x0000001605067224 */ /* 0x000fe200078e02ff */
[----:B------:R-:W0:Y:S01]  /*0400*/  S2R R16, SR_TID.X ;  /* 0x0000000000107919 */ /* 0x000e220000002100 */
[----:B------:R-:W1:Y:S01]  /*0410*/  LDC R27, c[0x0][0x214] ;  /* 0x00008500ff1b7b82 */ /* 0x000e620000000800 */
[----:B------:R-:W-:Y:S01]  /*0420*/  IMAD R5, R3, R18, RZ ;  /* 0x0000001203057224 */ /* 0x000fe200078e02ff */
[----:B------:R-:W-:Y:S01]  /*0430*/  UIADD3 UR9, UR9, UR12, URZ ;  /* 0x0000000c09097290 */ /* 0x000fe2000fffe03f */
[----:B------:R-:W-:Y:S01]  /*0440*/  IMAD R23, R11, R23, R6 ;  /* 0x000000170b177224 */ /* 0x000fe200078e0206 */
[----:B------:R-:W-:Y:S01]  /*0450*/  UIADD3 UR5, UR5, UR10, URZ ;  /* 0x0000000a05057290 */ /* 0x000fe2000fffe03f */
[----:B------:R-:W-:Y:S01]  /*0460*/  IMAD R10, R3, R20, RZ ;  /* 0x00000014030a7224 */ /* 0x000fe200078e02ff */
[----:B------:R-:W-:Y:S01]  /*0470*/  UIMAD.WIDE.U32 UR6, UR18, UR14, URZ ;  /* 0x0000000e120672a5 */ /* 0x000fe2000f8e003f */
[C---:B------:R-:W-:Y:S01]  /*0480*/  IMAD R19, R0.reuse, R19, R5 ;  /* 0x0000001300137224 */ /* 0x040fe200078e0205 */
[----:B------:R-:W2:Y:S01]  /*0490*/  LDC.64 R6, c[0x0][0x2f8] ;  /* 0x0000be00ff067b82 */ /* 0x000ea20000000a00 */
[----:B------:R-:W-:Y:S01]  /*04a0*/  UIMAD UR11, UR18, UR15, UR11 ;  /* 0x0000000f120b72a4 */ /* 0x000fe2000f8e020b */
[----:B------:R-:W3:Y:S01]  /*04b0*/  S2R R5, SR_LANEID ;  /* 0x0000000000057919 */ /* 0x000ee20000000000 */
[----:B------:R-:W-:-:S02]  /*04c0*/  IMAD R21, R0, R21, R10 ;  /* 0x0000001500157224 */ /* 0x000fc400078e020a */
[----:B------:R-:W-:Y:S01]  /*04d0*/  UIADD3 UR7, UR7, UR11, URZ ;  /* 0x0000000b07077290 */ /* 0x000fe2000fffe03f */
[----:B------:R-:W-:-:S04]  /*04e0*/  IMAD.WIDE.U32 R14, R11, R22, UR8 ;  /* 0x000000080b0e7e25 */ /* 0x000fc8000f8e0016 */
[----:B------:R-:W-:Y:S01]  /*04f0*/  IMAD.WIDE.U32 R10, R0, R18, UR4 ;  /* 0x00000004000a7e25 */ /* 0x000fe2000f8e0012 */
[----:B------:R-:W-:Y:S01]  /*0500*/  LEA R17, P1, R14, R24, 0x1 ;  /* 0x000000180e117211 */ /* 0x000fe200078208ff */
[----:B------:R-:W-:Y:S01]  /*0510*/  ULDC UR4, c[0x0][0x21c] ;  /* 0x0000870000047ab9 */ /* 0x000fe20000000800 */
[----:B------:R-:W-:Y:S01]  /*0520*/  IADD3 R15, R15, R23, RZ ;  /* 0x000000170f0f7210 */ /* 0x000fe20007ffe0ff */
[----:B------:R-:W-:Y:S01]  /*0530*/  IMAD.IADD R11, R11, 0x1, R19 ;  /* 0x000000010b0b7824 */ /* 0x000fe200078e0213 */
[----:B------:R-:W-:Y:S01]  /*0540*/  LEA R18, P0, R10, R8, 0x1 ;  /* 0x000000080a127211 */ /* 0x000fe200078008ff */
[----:B------:R-:W-:Y:S01]  /*0550*/  IMAD.WIDE.U32 R12, R0, R20, UR6 ;  /* 0x00000006000c7e25 */ /* 0x000fe2000f8e0014 */
[----:B------:R-:W-:Y:S02]  /*0560*/  LEA.HI.X R15, R14, R25, R15, 0x1, P1 ;  /* 0x000000190e0f7211 */ /* 0x000fe400008f0c0f */
[----:B------:R-:W-:Y:S01]  /*0570*/  LEA.HI.X R14, R10, R9, R11, 0x1, P0 ;  /* 0x000000090a0e7211 */ /* 0x000fe200000f0c0b */
[----:B-1----:R-:W-:Y:S01]  /*0580*/  IMAD R8, R27, UR18, R0 ;  /* 0x000000121b087c24 */ /* 0x002fe2000f8e0200 */
[----:B------:R-:W-:Y:S01]  /*0590*/  IADD3 R13, R13, R21, RZ ;  /* 0x000000150d0d7210 */ /* 0x000fe20007ffe0ff */
[----:B------:R-:W-:Y:S01]  /*05a0*/  IMAD.MOV.U32 R10, RZ, RZ, R18 ;  /* 0x000000ffff0a7224 */ /* 0x000fe200078e0012 */
[----:B0-----:R-:W-:-:S02]  /*05b0*/  SHF.R.S32.HI R9, RZ, 0x1f, R16 ;  /* 0x0000001fff097819 */ /* 0x001fc40000011410 */
[----:B--2---:R-:W-:Y:S01]  /*05c0*/  LEA R11, P0, R12, R6, 0x1 ;  /* 0x000000060c0b7211 */ /* 0x004fe200078008ff */
[----:B------:R-:W-:Y:S01]  /*05d0*/  IMAD R6, R8, R29, RZ ;  /* 0x0000001d08067224 */ /* 0x000fe200078e02ff */
[----:B------:R-:W-:Y:S02]  /*05e0*/  SHF.L.U64.HI R8, R16, 0x3, R9 ;  /* 0x0000000310087819 */ /* 0x000fe40000010209 */
[----:B------:R-:W-:Y:S01]  /*05f0*/  LEA.HI.X R13, R12, R7, R13, 0x1, P0 ;  /* 0x000000070c0d7211 */ /* 0x000fe200000f0c0d */
[----:B------:R-:W-:Y:S01]  /*0600*/  IMAD R6, R6, UR4, RZ ;  /* 0x0000000406067c24 */ /* 0x000fe2000f8e02ff */
[----:B------:R-:W-:Y:S02]  /*0610*/  MOV R12, R11 ;  /* 0x0000000b000c7202 */ /* 0x000fe40000000f00 */
[----:B------:R-:W-:Y:S02]  /*0620*/  MOV R11, R14 ;  /* 0x0000000e000b7202 */ /* 0x000fe40000000f00 */
[----:B------:R-:W-:-:S02]  /*0630*/  MOV R7, RZ ;  /* 0x000000ff00077202 */ /* 0x000fc40000000f00 */
[----:B------:R-:W-:Y:S02]  /*0640*/  SHF.L.U32 R9, R16, 0x3, RZ ;  /* 0x0000000310097819 */ /* 0x000fe400000006ff */
[----:B---3--:R-:W-:-:S07]  /*0650*/  MOV R14, R17 ;  /* 0x00000011000e7202 */ /* 0x008fce0000000f00 */
.L_x_5088:
[----:B------:R-:W-:Y:S01]  /*0660*/  BAR.SYNC.DEFER_BLOCKING 0x0 ;  /* 0x0000000000007b1d */ /* 0x000fe20000010000 */
[----:B0-----:R-:W-:-:S05]  /*0670*/  IADD3 R16, P0, R12, R9, RZ ;  /* 0x000000090c107210 */ /* 0x001fca0007f1e0ff */
[----:B------:R-:W-:-:S06]  /*0680*/  IMAD.X R17, R13, 0x1, R8, P0 ;  /* 0x000000010d117824 */ /* 0x000fcc00000e0608 */
[----:B------:R-:W2:Y:S01]  /*0690*/  LDG.E.64 R16, desc[UR16][R16.64] ;  /* 0x0000001010107981 */ /* 0x000ea2000c1e1b00 */
[----:B------:R-:W-:-:S04]  /*06a0*/  IADD3 R20, P0, R10, R9, RZ ;  /* 0x000000090a147210 */ /* 0x000fc80007f1e0ff */
[----:B------:R-:W-:-:S06]  /*06b0*/  IADD3.X R21, R11, R8, RZ, P0, !PT ;  /* 0x000000080b157210 */ /* 0x000fcc00007fe4ff */
[----:B-----5:R-:W5:Y:S01]  /*06c0*/  LDG.E.64 R20, desc[UR16][R20.64] ;  /* 0x0000001014147981 */ /* 0x020f62000c1e1b00 */
[----:B------:R-:W-:Y:S01]  /*06d0*/  ULDC.U8 UR4, c[0x0][0x22e] ;  /* 0x00008b8000047ab9 */ /* 0x000fe20000000000 */
[----:B------:R-:W-:Y:S01]  /*06e0*/  BSSY B0, `(.L_x_5076) ;  /* 0x0000036000007945 */ /* 0x000fe20003800000 */
[----:B--2---:R-:W-:Y:S02]  /*06f0*/  MOV R18, R16 ;  /* 0x0000001000127202 */ /* 0x004fe40000000f00 */
[----:B------:R-:W-:Y:S02]  /*0700*/  MOV R22, R17 ;  /* 0x0000001100167202 */ /* 0x000fe40000000f00 */
[--C-:B------:R-:W-:Y:S01]  /*0710*/  SHF.R.U64 R23, R16, 0x10, R17.reuse ;  /* 0x0000001010177819 */ /* 0x100fe20000001211 */
[----:B------:R-:W-:Y:S01]  /*0720*/  IMAD.U32 R19, R18, 0x10000, RZ ;  /* 0x0001000012137824 */ /* 0x000fe200078e00ff */
[----:B------:R-:W-:Y:S02]  /*0730*/  SHF.L.U32 R25, R22, 0x10, RZ ;  /* 0x0000001016197819 */ /* 0x000fe400000006ff */
[----:B------:R-:W0:Y:S01]  /*0740*/  LDC R22, c[0x0][0x21c] ;  /* 0x00008700ff167b82 */ /* 0x000e220000000800 */
[--C-:B------:R-:W-:Y:S01]  /*0750*/  FADD.FTZ R16, R19, R4.reuse ;  /* 0x0000000413107221 */ /* 0x100fe20000010000 */
[----:B------:R-:W-:Y:S01]  /*0760*/  SHF.R.U32.HI R27, RZ, 0x10, R17 ;  /* 0x00000010ff1b7819 */ /* 0x000fe20000011611 */
[----:B------:R-:W-:Y:S01]  /*0770*/  FADD.FTZ R18, R25, R4 ;  /* 0x0000000419127221 */ /* 0x000fe20000010000 */
[----:B------:R-:W-:-:S02]  /*0780*/  SHF.L.U32 R23, R23, 0x10, RZ ;  /* 0x0000001017177819 */ /* 0x000fc400000006ff */
[----:B------:R-:W-:Y:S02]  /*0790*/  FSETP.GTU.FTZ.AND P1, PT, R16, 20, PT ;  /* 0x41a000001000780b */ /* 0x000fe40003f3c000 */
        /* <DEDUP_REMOVED lines=42> */
.L_x_5077:
[----:B------:R-:W-:Y:S05]  /*0a40*/  BSYNC B0 ;  /* 0x0000000000007941 */ /* 0x000fea0003800000 */
.L_x_5076:
        /* <DEDUP_REMOVED lines=33> */
.L_x_5079:
[----:B------:R-:W-:Y:S05]  /*0c60*/  BSYNC B0 ;  /* 0x0000000000007941 */ /* 0x000fea0003800000 */
.L_x_5078:
        /* <DEDUP_REMOVED lines=33> */
.L_x_5081:
[----:B------:R-:W-:Y:S05]  /*0e80*/  BSYNC B0 ;  /* 0x0000000000007941 */ /* 0x000fea0003800000 */
.L_x_5080:
        /* <DEDUP_REMOVED lines=33> */
.L_x_5083:
[----:B------:R-:W-:Y:S05]  /*10a0*/  BSYNC B0 ;  /* 0x0000000000007941 */ /* 0x000fea0003800000 */
.L_x_5082:
[----:B------:R-:W-:Y:S01]  /*10b0*/  BAR.SYNC.DEFER_BLOCKING 0x0 ;  /* 0x0000000000007b1d */ /* 0x000fe20000010000 */
[----:B0-----:R-:W-:Y:S01]  /*10c0*/  ISETP.GE.AND P0, PT, R22, 0x1, PT ;  /* 0x000000011600780c */ /* 0x001fe20003f06270 */
[----:B-----5:R-:W-:Y:S01]  /*10d0*/  IMAD.MOV.U32 R23, RZ, RZ, R20 ;  /* 0x000000ffff177224 */ /* 0x020fe200078e0014 */
[--C-:B------:R-:W-:Y:S02]  /*10e0*/  SHF.R.U64 R25, R20, 0x10, R21.reuse ;  /* 0x0000001014197819 */ /* 0x100fe40000001215 */
[----:B------:R-:W-:Y:S02]  /*10f0*/  MOV R24, R21 ;  /* 0x0000001500187202 */ /* 0x000fe40000000f00 */
[----:B------:R-:W-:Y:S02]  /*1100*/  SHF.R.U32.HI R20, RZ, 0x10, R21 ;  /* 0x00000010ff147819 */ /* 0x000fe40000011615 */
[----:B------:R-:W-:Y:S02]  /*1110*/  SHF.L.U32 R23, R23, 0x10, RZ ;  /* 0x0000001017177819 */ /* 0x000fe400000006ff */
        /* <DEDUP_REMOVED lines=12> */
[----:B------:R-:W1:Y:S01]  /*11e0*/  LDC R46, c[0x0][0x21c] ;  /* 0x00008700ff2e7b82 */ /* 0x000e620000000800 */
[----:B------:R-:W-:Y:S01]  /*11f0*/  ULDC.64 UR4, c[0x0][0x230] ;  /* 0x00008c0000047ab9 */ /* 0x000fe20000000a00 */
[----:B------:R-:W-:Y:S01]  /*1200*/  ULDC.64 UR6, c[0x0][0x248] ;  /* 0x0000920000067ab9 */ /* 0x000fe20000000a00 */
[C---:B------:R-:W-:Y:S01]  /*1210*/  IMAD R31, R3.reuse, UR4, RZ ;  /* 0x00000004031f7c24 */ /* 0x040fe2000f8e02ff */
[----:B------:R-:W-:Y:S01]  /*1220*/  HFMA2.MMA R48, -RZ, RZ, 0, 0 ;  /* 0x00000000ff307435 */ /* 0x000fe200000001ff */
[----:B------:R-:W-:Y:S02]  /*1230*/  IMAD R33, R3, UR6, RZ ;  /* 0x0000000603217c24 */ /* 0x000fe4000f8e02ff */
[----:B------:R-:W-:Y:S01]  /*1240*/  FMUL.FTZ R47, R47, R19 ;  /* 0x000000132f2f7220 */ /* 0x000fe20000410000 */
[C---:B------:R-:W-:Y:S01]  /*1250*/  IMAD R49, R0.reuse, UR5, R31 ;  /* 0x0000000500317c24 */ /* 0x040fe2000f8e021f */
[----:B------:R-:W2:Y:S01]  /*1260*/  LDC.64 R22, c[0x0][0x2d0] ;  /* 0x0000b400ff167b82 */ /* 0x000ea20000000a00 */
[C---:B------:R-:W-:Y:S01]  /*1270*/  IMAD.WIDE.U32 R28, R0.reuse, UR4, RZ ;  /* 0x00000004001c7c25 */ /* 0x040fe2000f8e00ff */
[----:B------:R-:W-:Y:S01]  /*1280*/  ULDC UR10, c[0x0][0x21c] ;  /* 0x00008700000a7ab9 */ /* 0x000fe20000000800 */
[----:B------:R-:W-:Y:S01]  /*1290*/  ULDC.64 UR4, c[0x0][0x238] ;  /* 0x00008e0000047ab9 */ /* 0x000fe20000000a00 */
[----:B------:R-:W-:Y:S01]  /*12a0*/  ULDC.64 UR8, c[0x0][0x250] ;  /* 0x0000940000087ab9 */ /* 0x000fe20000000a00 */
[----:B------:R-:W-:Y:S01]  /*12b0*/  IMAD.WIDE.U32 R30, R0, UR6, RZ ;  /* 0x00000006001e7c25 */ /* 0x000fe2000f8e00ff */
[----:B------:R-:W-:-:S02]  /*12c0*/  IADD3 R49, R29, R49, RZ ;  /* 0x000000311d317210 */ /* 0x000fc40007ffe0ff */
[----:B------:R-:W3:Y:S01]  /*12d0*/  LDC.64 R24, c[0x0][0x2d8] ;  /* 0x0000b600ff187b82 */ /* 0x000ee20000000a00 */
[----:B------:R-:W-:Y:S01]  /*12e0*/  IMAD R33, R0, UR7, R33 ;  /* 0x0000000700217c24 */ /* 0x000fe2000f8e0221 */
[----:B------:R-:W-:-:S04]  /*12f0*/  ULDC.64 UR6, c[0x0][0x270] ;  /* 0x00009c0000067ab9 */ /* 0x000fc80000000a00 */
[----:B------:R-:W-:Y:S02]  /*1300*/  IADD3 R51, R31, R33, RZ ;  /* 0x000000211f337210 */ /* 0x000fe40007ffe0ff */
[----:B------:R-:W4:Y:S01]  /*1310*/  LDC.64 R26, c[0x0][0x310] ;  /* 0x0000c400ff1a7b82 */ /* 0x000f220000000a00 */
[----:B0-----:R-:W-:-:S04]  /*1320*/  LOP3.LUT P0, RZ, R45, 0x1f, RZ, 0xc0, !PT ;  /* 0x0000001f2dff7812 */ /* 0x001fc8000780c0ff */
[----:B------:R-:W-:-:S13]  /*1330*/  ISETP.EQ.OR P0, PT, R7, RZ, P0 ;  /* 0x000000ff0700720c */ /* 0x000fda0000702670 */
.L_x_5087:
[----:B------:R-:W-:Y:S01]  /*1340*/  SHF.R.S32.HI R39, RZ, 0x1f, R48 ;  /* 0x0000001fff277819 */ /* 0x000fe20000011430 */
[----:B------:R-:W-:Y:S01]  /*1350*/  IMAD.MOV.U32 R33, RZ, RZ, R49 ;  /* 0x000000ffff217224 */ /* 0x000fe200078e0031 */
[----:B------:R-:W-:-:S03]  /*1360*/  MOV R32, R28 ;  /* 0x0000001c00207202 */ /* 0x000fc60000000f00 */
[----:B------:R-:W-:Y:S02]  /*1370*/  IMAD R35, R39, UR4, RZ ;  /* 0x0000000427237c24 */ /* 0x000fe4000f8e02ff */
[----:B------:R-:W-:-:S04]  /*1380*/  IMAD.WIDE.U32 R32, R48, UR4, R32 ;  /* 0x0000000430207c25 */ /* 0x000fc8000f8e0020 */
[----:B------:R-:W-:Y:S01]  /*1390*/  IMAD R35, R48, UR5, R35 ;  /* 0x0000000530237c24 */ /* 0x000fe2000f8e0223 */
[----:B--2---:R-:W-:-:S04]  /*13a0*/  LEA R36, P1, R32, R22, 0x2 ;  /* 0x0000001620247211 */ /* 0x004fc800078210ff */
[----:B------:R-:W-:-:S04]  /*13b0*/  IADD3 R33, R33, R35, RZ ;  /* 0x0000002321217210 */ /* 0x000fc80007ffe0ff */
[----:B------:R-:W-:-:S05]  /*13c0*/  LEA.HI.X R37, R32, R23, R33, 0x2, P1 ;  /* 0x0000001720257211 */ /* 0x000fca00008f1421 */
[----:B------:R3:W2:Y:S01]  /*13d0*/  LDG.E R38, desc[UR16][R36.64] ;  /* 0x0000001024267981 */ /* 0x0006a2000c1e1900 */
[----:B------:R-:W-:Y:S01]  /*13e0*/  IMAD R33, R39, UR6, RZ ;  /* 0x0000000627217c24 */ /* 0x000fe2000f8e02ff */
[----:B------:R-:W-:Y:S01]  /*13f0*/  MOV R50, R30 ;  /* 0x0000001e00327202 */ /* 0x000fe20000000f00 */
[----:B------:R-:W-:-:S04]  /*1400*/  IMAD.WIDE.U32 R34, R48, UR6, RZ ;  /* 0x0000000630227c25 */ /* 0x000fc8000f8e00ff */
[----:B------:R-:W-:Y:S01]  /*1410*/  IMAD R33, R48, UR7, R33 ;  /* 0x0000000730217c24 */ /* 0x000fe2000f8e0221 */
[----:B------:R-:W-:Y:S01]  /*1420*/  LEA R32, P1, R34, R14, 0x1 ;  /* 0x0000000e22207211 */ /* 0x000fe200078208ff */
[----:B------:R-:W-:-:S03]  /*1430*/  IMAD R39, R39, UR8, RZ ;  /* 0x0000000827277c24 */ /* 0x000fc6000f8e02ff */
[----:B------:R-:W-:Y:S01]  /*1440*/  IADD3 R35, R35, R33, RZ ;  /* 0x0000002123237210 */ /* 0x000fe20007ffe0ff */
[----:B------:R-:W-:Y:S01]  /*1450*/  IMAD R39, R48, UR9, R39 ;  /* 0x0000000930277c24 */ /* 0x000fe2000f8e0227 */
[----:B------:R-:W-:Y:S02]  /*1460*/  IADD3 R32, P2, R32, R9, RZ ;  /* 0x0000000920207210 */ /* 0x000fe40007f5e0ff */
[----:B------:R-:W-:-:S04]  /*1470*/  LEA.HI.X R35, R34, R15, R35, 0x1, P1 ;  /* 0x0000000f22237211 */ /* 0x000fc800008f0c23 */
[----:B------:R-:W-:Y:S01]  /*1480*/  IADD3.X R33, R35, R8, RZ, P2, !PT ;  /* 0x0000000823217210 */ /* 0x000fe200017fe4ff */
[----:B------:R-:W-:-:S05]  /*1490*/  IMAD.WIDE.U32 R34, R48, UR8, R50 ;  /* 0x0000000830227c25 */ /* 0x000fca000f8e0032 */
[----:B------:R-:W4:Y:S01]  /*14a0*/  LDG.E.64 R32, desc[UR16][R32.64] ;  /* 0x0000001020207981 */ /* 0x000f22000c1e1b00 */
[----:B------:R-:W-:Y:S01]  /*14b0*/  IMAD.IADD R35, R35, 0x1, R39 ;  /* 0x0000000123237824 */ /* 0x000fe200078e0227 */
[----:B---3--:R-:W-:-:S04]  /*14c0*/  LEA R36, P1, R34, R24, 0x2 ;  /* 0x0000001822247211 */ /* 0x008fc800078210ff */
[----:B------:R-:W-:-:S05]  /*14d0*/  LEA.HI.X R37, R34, R25, R35, 0x2, P1 ;  /* 0x0000001922257211 */ /* 0x000fca00008f1423 */
[----:B------:R0:W5:Y:S01]  /*14e0*/  LDG.E R50, desc[UR16][R36.64] ;  /* 0x0000001024327981 */ /* 0x000162000c1e1900 */
[C---:B------:R-:W-:Y:S01]  /*14f0*/  ISETP.GE.AND P1, PT, R5.reuse, 0x1, PT ;  /* 0x000000010500780c */ /* 0x040fe20003f26270 */
[----:B------:R-:W-:Y:S01]  /*1500*/  BSSY B0, `(.L_x_5085) ;  /* 0x000004b000007945 */ /* 0x000fe20003800000 */
[----:B------:R-:W-:Y:S02]  /*1510*/  MOV R57, 0x400 ;  /* 0x0000040000397802 */ /* 0x000fe40000000f00 */
[C---:B------:R-:W-:Y:S02]  /*1520*/  ISETP.GE.AND P2, PT, R5.reuse, 0x10, PT ;  /* 0x000000100500780c */ /* 0x040fe40003f46270 */
[----:B------:R-:W-:Y:S01]  /*1530*/  ISETP.NE.AND P3, PT, R5, 0x1f, PT ;  /* 0x0000001f0500780c */ /* 0x000fe20003f65270 */
[----:B--2---:R-:W-:-:S04]  /*1540*/  FMUL.FTZ R38, R38, 1.4426950216293334961 ;  /* 0x3fb8aa3b26267820 */ /* 0x004fc80000410000 */
[C---:B------:R-:W-:Y:S01]  /*1550*/  FMUL.FTZ R52, R38.reuse, R17 ;  /* 0x0000001126347220 */ /* 0x040fe20000410000 */
[C---:B------:R-:W-:Y:S01]  /*1560*/  FMUL.FTZ R53, R38.reuse, R16 ;  /* 0x0000001026357220 */ /* 0x040fe20000410000 */
[C---:B------:R-:W-:Y:S01]  /*1570*/  FMUL.FTZ R55, R38.reuse, R18 ;  /* 0x0000001226377220 */ /* 0x040fe20000410000 */
[----:B------:R-:W-:Y:S02]  /*1580*/  FMUL.FTZ R54, R38, R19 ;  /* 0x0000001326367220 */ /* 0x000fe40000410000 */
[----:B------:R-:W2:Y:S01]  /*1590*/  S2R R38, SR_CgaCtaId ;  /* 0x0000000000267919 */ /* 0x000ea20000008800 */
[----:B------:R-:W3:Y:S08]  /*15a0*/  MUFU.EX2 R52, R52 ;  /* 0x0000003400347308 */ /* 0x000ef00000000800 */
[----:B------:R-:W0:Y:S08]  /*15b0*/  MUFU.EX2 R53, R53 ;  /* 0x0000003500357308 */ /* 0x000e300000000800 */
[----:B------:R-:W1:Y:S01]  /*15c0*/  MUFU.EX2 R55, R55 ;  /* 0x0000003700377308 */ /* 0x000e620000000800 */
[----:B---3--:R-:W-:-:S07]  /*15d0*/  FFMA.FTZ R34, R42, R52, R43 ;  /* 0x000000342a227223 */ /* 0x008fce000001002b */
[----:B------:R-:W3:Y:S01]  /*15e0*/  MUFU.EX2 R54, R54 ;  /* 0x0000003600367308 */ /* 0x000ee20000000800 */
[----:B0-----:R-:W-:Y:S01]  /*15f0*/  FMUL.FTZ R36, R53, R52 ;  /* 0x0000003435247220 */ /* 0x001fe20000410000 */
[----:B--2---:R-:W-:Y:S01]  /*1600*/  LEA R57, R38, R57, 0x18 ;  /* 0x0000003926397211 */ /* 0x004fe200078ec0ff */
[C---:B-1----:R-:W-:Y:S02]  /*1610*/  FFMA.FTZ R34, R55.reuse, R34, R44 ;  /* 0x0000002237227223 */ /* 0x042fe4000001002c */
[----:B------:R-:W-:Y:S01]  /*1620*/  FMUL.FTZ R37, R55, R36 ;  /* 0x0000002437257220 */ /* 0x000fe20000410000 */
[----:B------:R-:W-:Y:S01]  /*1630*/  @!P0 LEA R38, R48, R57, 0x3 ;  /* 0x0000003930268211 */ /* 0x000fe200078e18ff */
[C---:B---3--:R-:W-:Y:S02]  /*1640*/  FFMA.FTZ R35, R54.reuse, R34, R47 ;  /* 0x0000002236237223 */ /* 0x048fe4000001002f */
[----:B------:R-:W-:-:S03]  /*1650*/  FMUL.FTZ R34, R54, R37 ;  /* 0x0000002536227220 */ /* 0x000fc60000410000 */
        /* <DEDUP_REMOVED lines=23> */
[----:B------:R-:W-:-:S03]  /*17d0*/  ISETP.NE.AND P1, PT, R5, RZ, PT ;  /* 0x000000ff0500720c */ /* 0x000fc60003f25270 */
[----:B------:R-:W1:Y:S01]  /*17e0*/  SHFL.UP PT, R39, R34, 0x10, RZ ;  /* 0x0600000022277989 */ /* 0x000e6200000e00ff */
[C---:B0-----:R-:W-:Y:S01]  /*17f0*/  @P2 FFMA.FTZ R35, R34.reuse, R56, R35 ;  /* 0x0000003822232223 */ /* 0x041fe20000010023 */
[----:B-1----:R-:W-:-:S04]  /*1800*/  @P2 FMUL.FTZ R34, R34, R39 ;  /* 0x0000002722222220 */ /* 0x002fc80000410000 */
[----:B------:R-:W0:Y:S01]  /*1810*/  SHFL.UP PT, R56, R35, 0x1, RZ ;  /* 0x0420000023387989 */ /* 0x000e2200000e00ff */
[----:B------:R-:W-:-:S03]  /*1820*/  ISETP.NE.AND P2, PT, R45, RZ, PT ;  /* 0x000000ff2d00720c */ /* 0x000fc60003f45270 */
[----:B------:R-:W-:Y:S01]  /*1830*/  @!P3 STS.64 [R57+0x110], R34 ;  /* 0x000110223900b388 */ /* 0x000fe20000000a00 */
[----:B------:R-:W-:Y:S01]  /*1840*/  BAR.SYNC.DEFER_BLOCKING 0x0 ;  /* 0x0000000000007b1d */ /* 0x000fe20000010000 */
[----:B------:R-:W-:-:S05]  /*1850*/  ISETP.NE.AND P3, PT, R45, RZ, PT ;  /* 0x000000ff2d00720c */ /* 0x000fca0003f65270 */
        /* <DEDUP_REMOVED lines=8> */
[----:B----4-:R-:W-:Y:S01]  /*18e0*/  PRMT R37, R32, 0x7632, R37 ;  /* 0x0000763220257816 */ /* 0x010fe20000000025 */
[----:B------:R-:W-:Y:S01]  /*18f0*/  FMUL.FTZ R38, R38, R36 ;  /* 0x0000002426267220 */ /* 0x000fe20000410000 */
[----:B-1----:R-:W-:Y:S01]  /*1900*/  @P2 FFMA.FTZ R56, R61, R59, R56 ;  /* 0x0000003b3d382223 */ /* 0x002fe20000010038 */
        /* <DEDUP_REMOVED lines=10> */
.L_x_5086:
[----:B------:R-:W-:Y:S05]  /*19b0*/  BSYNC B0 ;  /* 0x0000000000007941 */ /* 0x000fea0003800000 */
.L_x_5085:
[----:B------:R-:W-:Y:S01]  /*19c0*/  IADD3 R48, R48, 0x1, RZ ;  /* 0x0000000130307810 */ /* 0x000fe20007ffe0ff */
[----:B------:R-:W-:Y:S01]  /*19d0*/  FFMA.FTZ R53, R53, R56, R42 ;  /* 0x0000003835357223 */ /* 0x000fe2000001002a */
[C---:B0-----:R-:W-:Y:S02]  /*19e0*/  PRMT R34, R33.reuse, 0x7632, R34 ;  /* 0x0000763221227816 */ /* 0x041fe40000000022 */
[----:B------:R-:W-:Y:S01]  /*19f0*/  ISETP.GE.AND P1, PT, R48, UR10, PT ;  /* 0x0000000a30007c0c */ /* 0x000fe2000bf26270 */
[----:B------:R-:W-:Y:S01]  /*1a00*/  FFMA.FTZ R52, R52, R53, R43 ;  /* 0x0000003534347223 */ /* 0x000fe2000001002b */
[----:B------:R-:W-:Y:S01]  /*1a10*/  SHF.L.U32 R35, R32, 0x10, RZ ;  /* 0x0000001020237819 */ /* 0x000fe200000006ff */
[----:B------:R-:W-:Y:S01]  /*1a20*/  IMAD.U32 R39, R34, 0x10000, RZ ;  /* 0x0001000022277824 */ /* 0x000fe200078e00ff */
[----:B------:R-:W-:Y:S01]  /*1a30*/  SHF.L.U32 R33, R33, 0x10, RZ ;  /* 0x0000001021217819 */ /* 0x000fe200000006ff */
[----:B------:R-:W-:Y:S01]  /*1a40*/  FFMA.FTZ R55, R55, R52, R44 ;  /* 0x0000003437377223 */ /* 0x000fe2000001002c */
[----:B------:R-:W-:Y:S01]  /*1a50*/  SHF.L.U32 R37, R37, 0x10, RZ ;  /* 0x0000001025257819 */ /* 0x000fe200000006ff */
[----:B-----5:R-:W-:-:S02]  /*1a60*/  FMUL.FTZ R32, R35, R50 ;  /* 0x0000003223207220 */ /* 0x020fc40000410000 */
[-C--:B------:R-:W-:Y:S01]  /*1a70*/  FMUL.FTZ R33, R33, R50.reuse ;  /* 0x0000003221217220 */ /* 0x080fe20000410000 */
[----:B------:R-:W-:Y:S01]  /*1a80*/  FFMA.FTZ R54, R54, R55, R47 ;  /* 0x0000003736367223 */ /* 0x000fe2000001002f */
[-C--:B------:R-:W-:Y:S01]  /*1a90*/  FMUL.FTZ R34, R37, R50.reuse ;  /* 0x0000003225227220 */ /* 0x080fe20000410000 */
[----:B------:R-:W-:Y:S01]  /*1aa0*/  FMUL.FTZ R50, R39, R50 ;  /* 0x0000003227327220 */ /* 0x000fe20000410000 */
[----:B------:R-:W-:Y:S01]  /*1ab0*/  FFMA.FTZ R20, R53, R32, R20 ;  /* 0x0000002035147223 */ /* 0x000fe20000010014 */
[----:B------:R-:W-:Y:S01]  /*1ac0*/  FFMA.FTZ R40, R55, R33, R40 ;  /* 0x0000002137287223 */ /* 0x000fe20000010028 */
[----:B------:R-:W-:Y:S01]  /*1ad0*/  FFMA.FTZ R21, R52, R34, R21 ;  /* 0x0000002234157223 */ /* 0x000fe20000010015 */
[----:B------:R-:W-:Y:S01]  /*1ae0*/  FFMA.FTZ R41, R54, R50, R41 ;  /* 0x0000003236297223 */ /* 0x000fe20000010029 */
[----:B------:R-:W-:Y:S06]  /*1af0*/  @!P1 BRA `(.L_x_5087) ;  /* 0xfffffff800109947 */ /* 0x000fec000383ffff */
.L_x_5084:
[----:B------:R-:W0:Y:S01]  /*1b00*/  LDC.64 R24, c[0x0][0x2b0] ;  /* 0x0000ac00ff187b82 */ /* 0x000e220000000a00 */
[----:B------:R-:W-:Y:S01]  /*1b10*/  SHF.L.U32 R18, R7, 0x7, RZ ;  /* 0x0000000707127819 */ /* 0x000fe200000006ff */
[----:B------:R-:W-:Y:S01]  /*1b20*/  ULDC.64 UR4, c[0x0][0x2b8] ;  /* 0x0000ae0000047ab9 */ /* 0x000fe20000000a00 */
[----:B------:R-:W-:Y:S02]  /*1b30*/  F2FP.BF16.F32.PACK_AB R20, R21, R20 ;  /* 0x000000141514723e */ /* 0x000fe400000010ff */
[----:B------:R-:W-:Y:S02]  /*1b40*/  SHF.R.S32.HI R19, RZ, 0x1f, R18 ;  /* 0x0000001fff137819 */ /* 0x000fe40000011412 */
[----:B------:R-:W-:Y:S01]  /*1b50*/  F2FP.BF16.F32.PACK_AB R21, R41, R40 ;  /* 0x000000282915723e */ /* 0x000fe200000010ff */
[----:B------:R-:W1:Y:S01]  /*1b60*/  LDC.64 R16, c[0x0][0x308] ;  /* 0x0000c200ff107b82 */ /* 0x000e620000000a00 */
[----:B------:R-:W-:-:S07]  /*1b70*/  IADD3 R7, R7, 0x1, RZ ;  /* 0x0000000107077810 */ /* 0x000fce0007ffe0ff */
[----:B------:R-:W-:Y:S01]  /*1b80*/  BAR.SYNC.DEFER_BLOCKING 0x0 ;  /* 0x0000000000007b1d */ /* 0x000fe20000010000 */
[----:B------:R-:W-:Y:S02]  /*1b90*/  IADD3 R14, P1, R14, 0x100, RZ ;  /* 0x000001000e0e7810 */ /* 0x000fe40007f3e0ff */
[----:B------:R-:W-:Y:S02]  /*1ba0*/  IADD3 R10, P2, R10, 0x100, RZ ;  /* 0x000001000a0a7810 */ /* 0x000fe40007f5e0ff */
[----:B------:R-:W-:Y:S02]  /*1bb0*/  IADD3 R12, P3, R12, 0x100, RZ ;  /* 0x000001000c0c7810 */ /* 0x000fe40007f7e0ff */
[----:B------:R-:W-:Y:S02]  /*1bc0*/  IADD3.X R15, RZ, R15, RZ, P1, !PT ;  /* 0x0000000fff0f7210 */ /* 0x000fe40000ffe4ff */
[----:B------:R-:W-:Y:S02]  /*1bd0*/  IADD3.X R11, RZ, R11, RZ, P2, !PT ;  /* 0x0000000bff0b7210 */ /* 0x000fe400017fe4ff */
[----:B------:R-:W-:Y:S01]  /*1be0*/  IADD3.X R13, RZ, R13, RZ, P3, !PT ;  /* 0x0000000dff0d7210 */ /* 0x000fe20001ffe4ff */
[----:B0-----:R-:W-:-:S02]  /*1bf0*/  IMAD R22, R24, UR19, RZ ;  /* 0x0000001318167c24 */ /* 0x001fc4000f8e02ff */
[----:B------:R-:W-:-:S04]  /*1c00*/  IMAD.WIDE.U32 R18, R24, UR18, R18 ;  /* 0x0000001218127c25 */ /* 0x000fc8000f8e0012 */
[----:B------:R-:W-:Y:S02]  /*1c10*/  IMAD R23, R25, UR18, R22 ;  /* 0x0000001219177c24 */ /* 0x000fe4000f8e0216 */
[----:B------:R-:W-:-:S03]  /*1c20*/  IMAD R25, R3, UR4, RZ ;  /* 0x0000000403197c24 */ /* 0x000fc6000f8e02ff */
[----:B------:R-:W-:Y:S01]  /*1c30*/  IADD3 R19, R19, R23, RZ ;  /* 0x0000001713137210 */ /* 0x000fe20007ffe0ff */
[C---:B------:R-:W-:Y:S02]  /*1c40*/  IMAD R25, R0.reuse, UR5, R25 ;  /* 0x0000000500197c24 */ /* 0x040fe4000f8e0219 */
[----:B------:R-:W-:Y:S01]  /*1c50*/  IMAD.WIDE.U32 R18, R0, UR4, R18 ;  /* 0x0000000400127c25 */ /* 0x000fe2000f8e0012 */
[----:B------:R-:W-:-:S04]  /*1c60*/  ULDC UR4, c[0x0][0x224] ;  /* 0x0000890000047ab9 */ /* 0x000fc80000000800 */
[----:B------:R-:W-:Y:S02]  /*1c70*/  IADD3 R19, R19, R25, RZ ;  /* 0x0000001913137210 */ /* 0x000fe40007ffe0ff */
[----:B-1----:R-:W-:-:S04]  /*1c80*/  LEA R16, P0, R18, R16, 0x1 ;  /* 0x0000001012107211 */ /* 0x002fc800078008ff */
[----:B------:R-:W-:Y:S02]  /*1c90*/  LEA.HI.X R17, R18, R17, R19, 0x1, P0 ;  /* 0x0000001112117211 */ /* 0x000fe400000f0c13 */
[----:B------:R-:W-:-:S05]  /*1ca0*/  IADD3 R16, P0, R16, R9, RZ ;  /* 0x0000000910107210 */ /* 0x000fca0007f1e0ff */
[----:B------:R-:W-:Y:S01]  /*1cb0*/  IMAD.X R17, R17, 0x1, R8, P0 ;  /* 0x0000000111117824 */ /* 0x000fe200000e0608 */
[----:B------:R-:W-:-:S04]  /*1cc0*/  ISETP.GE.AND P0, PT, R7, UR4, PT ;  /* 0x0000000407007c0c */ /* 0x000fc8000bf06270 */
[----:B------:R0:W-:Y:S09]  /*1cd0*/  STG.E.64 desc[UR16][R16.64], R20 ;  /* 0x0000001410007986 */ /* 0x0001f2000c101b10 */
[----:B------:R-:W-:Y:S05]  /*1ce0*/  @!P0 BRA `(.L_x_5088) ;  /* 0xffffffe8005c8947 */ /* 0x000fea000383ffff */
[----:B------:R-:W-:Y:S05]  /*1cf0*/  EXIT ;  /* 0x000000000000794d */ /* 0x000fea0003800000 */
.L_x_5089:
        /* <DEDUP_REMOVED lines=16> */
.L_x_5314:


//--------------------- .text._Z25selective_scan_fwd_kernelI32Selective_Scan_fwd_kernel_traitsILi32ELi4ELi1ELb1ELb0ELb1ELb1EN3c108BFloat16EfEEv13SSMParamsBase --------------------------
	.section	.text._Z25selective_scan_fwd_kernelI32Selective_Scan_fwd_kernel_traitsILi32ELi4ELi1ELb1ELb0ELb1ELb1EN3c108BFloat16EfEEv13SSMParamsBase,"ax",@progbits
	.align	128
        .global         _Z25selective_scan_fwd_kernelI32Selective_Scan_fwd_kernel_traitsILi32ELi4ELi1ELb1ELb0ELb1ELb1EN3c108BFloat16EfEEv13SSMParamsBase
        .type           _Z25selective_scan_fwd_kernelI32Selective_Scan_fwd_kernel_traitsILi32ELi4ELi1ELb1ELb0ELb1ELb1EN3c108BFloat16EfEEv13SSMParamsBase,@function
        .size           _Z25selective_scan_fwd_kernelI32Selective_Scan_fwd_kernel_traitsILi32ELi4ELi1ELb1ELb0ELb1ELb1EN3c108BFloat16EfEEv13SSMParamsBase,(.L_x_5315 - _Z25selective_scan_fwd_kernelI32Selective_Scan_fwd_kernel_traitsILi32ELi4ELi1ELb1ELb0ELb1ELb1EN3c108BFloat16EfEEv13SSMParamsBase)
        .other          _Z25selective_scan_fwd_kernelI32Selective_Scan_fwd_kernel_traitsILi32ELi4ELi1ELb1ELb0ELb1ELb1EN3c108BFloat16EfEEv13SSMParamsBase,@"STO_CUDA_ENTRY STV_DEFAULT"
_Z25selective_scan_fwd_kernelI32Selective_Scan_fwd_kernel_traitsILi32ELi4ELi1ELb1ELb0ELb1ELb1EN3c108BFloat16EfEEv13SSMParamsBase:
.text._Z25selective_scan_fwd_kernelI32Selective_Scan_fwd_kernel_traitsILi32ELi4ELi1ELb1ELb0ELb1ELb1EN3c108BFloat16EfEEv13SSMParamsBase:
        /* <DEDUP_REMOVED lines=36> */
[----:B------:R-:W-:-:S05]  /*0240*/  IADD3 R15, RZ, -R11, RZ ;  /* 0x8000000bff0f7210 */ /* 0x000fca0007ffe0ff */
[----:B------:R-:W-:-:S04]  /*0250*/  IMAD R7, R15, R12, RZ ;  /* 0x0000000c0f077224 */ /* 0x000fc800078e02ff */
[----:B------:R-:W-:-:S06]  /*0260*/  IMAD.HI.U32 R11, R11, R7, R10 ;  /* 0x000000070b0b7227 */ /* 0x000fcc00078e000a */
[----:B------:R-:W-:-:S04]  /*0270*/  IMAD.HI.U32 R11, R11, R6, RZ ;  /* 0x000000060b0b7227 */ /* 0x000fc800078e00ff */
[----:B------:R-:W-:-:S04]  /*0280*/  IMAD.MOV R5, RZ, RZ, -R11 ;  /* 0x000000ffff057224 */ /* 0x000fc800078e0a0b */
[----:B------:R-:W-:-:S05]  /*0290*/  IMAD R5, R12, R5, R6 ;  /* 0x000000050c057224 */ /* 0x000fca00078e0206 */
[----:B------:R-:W-:-:S13]  /*02a0*/  ISETP.GT.U32.AND P1, PT, R12, R5, PT ;  /* 0x000000050c00720c */ /* 0x000fda0003f24070 */
[----:B------:R-:W-:-:S04]  /*02b0*/  @!P1 IADD3 R5, R5, -R12, RZ ;  /* 0x8000000c05059210 */ /* 0x000fc80007ffe0ff */
[----:B------:R-:W-:Y:S02]  /*02c0*/  ISETP.GE.U32.AND P0, PT, R5, R12, PT ;  /* 0x0000000c0500720c */ /* 0x000fe40003f06070 */
[----:B------:R-:W-:Y:S02]  /*02d0*/  LOP3.LUT R5, R0, R13, RZ, 0x3c, !PT ;  /* 0x0000000d00057212 */ /* 0x000fe400078e3cff */
[----:B------:R-:W-:Y:S02]  /*02e0*/  @!P1 IADD3 R11, R11, 0x1, RZ ;  /* 0x000000010b0b9810 */ /* 0x000fe40007ffe0ff */
[----:B------:R-:W-:Y:S01]  /*02f0*/  ISETP.GE.AND P2, PT, R5, RZ, PT ;  /* 0x000000ff0500720c */ /* 0x000fe20003f46270 */
[----:B------:R-:W-:Y:S01]  /*0300*/  USHF.R.S32.HI UR19, URZ, 0x1f, UR18 ;  /* 0x0000001f3f137899 */ /* 0x000fe20008011412 */
[----:B------:R-:W-:-:S05]  /*0310*/  ISETP.NE.AND P1, PT, R13, RZ, PT ;  /* 0x000000ff0d00720c */ /* 0x000fca0003f25270 */
[----:B------:R-:W-:Y:S02]  /*0320*/  @P0 IADD3 R11, R11, 0x1, RZ ;  /* 0x000000010b0b0810 */ /* 0x000fe40007ffe0ff */
[----:B------:R-:W-:Y:S01]  /*0330*/  ISETP.GE.AND P0, PT, R29, 0x1, PT ;  /* 0x000000011d00780c */ /* 0x000fe20003f06270 */
[----:B------:R-:W-:-:S04]  /*0340*/  UIMAD UR6, UR19, UR8, URZ ;  /* 0x00000008130672a4 */ /* 0x000fc8000f8e023f */
[----:B------:R-:W-:Y:S02]  /*0350*/  UIMAD UR10, UR18, UR9, UR6 ;  /* 0x00000009120a72a4 */ /* 0x000fe4000f8e0206 */
[----:B------:R-:W-:Y:S01]  /*0360*/  UIMAD UR6, UR19, UR12, URZ ;  /* 0x0000000c130672a4 */ /* 0x000fe2000f8e023f */
[----:B------:R-:W-:Y:S01]  /*0370*/  @!P2 IADD3 R11, -R11, RZ, RZ ;  /* 0x000000ff0b0ba210 */ /* 0x000fe20007ffe1ff */
[----:B------:R-:W-:Y:S01]  /*0380*/  UIMAD.WIDE.U32 UR4, UR18, UR8, URZ ;  /* 0x00000008120472a5 */ /* 0x000fe2000f8e003f */
[----:B------:R-:W-:Y:S01]  /*0390*/  @!P1 LOP3.LUT R11, RZ, R13, RZ, 0x33, !PT ;  /* 0x0000000dff0b9212 */ /* 0x000fe200078e33ff */
[----:B------:R-:W-:Y:S02]  /*03a0*/  UIMAD.WIDE.U32 UR8, UR18, UR12, URZ ;  /* 0x0000000c120872a5 */ /* 0x000fe4000f8e003f */
[----:B------:R-:W-:Y:S02]  /*03b0*/  UIMAD UR12, UR18, UR13, UR6 ;  /* 0x0000000d120c72a4 */ /* 0x000fe4000f8e0206 */
        /* <DEDUP_REMOVED lines=29> */
[----:B------:R-:W-:-:S02]  /*0590*/  IADD3 R13, R13, R21, RZ ;  /* 0x000000150d0d7210 */ /* 0x000fc40007ffe0ff */
[----:B0-----:R-:W-:Y:S02]  /*05a0*/  SHF.R.S32.HI R9, RZ, 0x1f, R16 ;  /* 0x0000001fff097819 */ /* 0x001fe40000011410 */
[----:B--2---:R-:W-:Y:S01]  /*05b0*/  LEA R11, P0, R12, R6, 0x1 ;  /* 0x000000060c0b7211 */ /* 0x004fe200078008ff */
[----:B------:R-:W-:Y:S01]  /*05c0*/  IMAD R6, R8, R29, RZ ;  /* 0x0000001d08067224 */ /* 0x000fe200078e02ff */
[----:B------:R-:W-:Y:S02]  /*05d0*/  SHF.L.U64.HI R8, R16, 0x3, R9 ;  /* 0x0000000310087819 */ /* 0x000fe40000010209 */
[----:B------:R-:W-:Y:S01]  /*05e0*/  LEA.HI.X R13, R12, R7, R13, 0x1, P0 ;  /* 0x000000070c0d7211 */ /* 0x000fe200000f0c0d */
[----:B------:R-:W-:Y:S01]  /*05f0*/  IMAD R6, R6, UR4, RZ ;  /* 0x0000000406067c24 */ /* 0x000fe2000f8e02ff */
[----:B------:R-:W-:Y:S01]  /*0600*/  MOV R12, R11 ;  /* 0x0000000b000c7202 */ /* 0x000fe20000000f00 */
[----:B------:R-:W-:Y:S01]  /*0610*/  IMAD.MOV.U32 R11, RZ, RZ, R14 ;  /* 0x000000ffff0b7224 */ /* 0x000fe200078e000e */
[----:B------:R-:W-:-:S02]  /*0620*/  MOV R7, RZ ;  /* 0x000000ff00077202 */ /* 0x000fc40000000f00 */
[----:B------:R-:W-:Y:S02]  /*0630*/  SHF.L.U32 R9, R16, 0x3, RZ ;  /* 0x0000000310097819 */ /* 0x000fe400000006ff */
[----:B------:R-:W-:Y:S02]  /*0640*/  MOV R10, R18 ;  /* 0x00000012000a7202 */ /* 0x000fe40000000f00 */
[----:B---3--:R-:W-:-:S07]  /*0650*/  MOV R14, R17 ;  /* 0x00000011000e7202 */ /* 0x008fce0000000f00 */
.L_x_5102:
[----:B------:R-:W-:Y:S01]  /*0660*/  BAR.SYNC.DEFER_BLOCKING 0x0 ;  /* 0x0000000000007b1d */ /* 0x000fe20000010000 */
[----:B0-----:R-:W-:-:S04]  /*0670*/  IADD3 R16, P0, R12, R9, RZ ;  /* 0x000000090c107210 */ /* 0x001fc80007f1e0ff */
        /* <DEDUP_REMOVED lines=60> */
.L_x_5091:
[----:B------:R-:W-:Y:S05]  /*0a40*/  BSYNC B0 ;  /* 0x0000000000007941 */ /* 0x000fea0003800000 */
.L_x_5090:
        /* <DEDUP_REMOVED lines=33> */
.L_x_5093:
[----:B------:R-:W-:Y:S05]  /*0c60*/  BSYNC B0 ;  /* 0x0000000000007941 */ /* 0x000fea0003800000 */
.L_x_5092:
        /* <DEDUP_REMOVED lines=33> */
.L_x_5095:
[----:B------:R-:W-:Y:S05]  /*0e80*/  BSYNC B0 ;  /* 0x0000000000007941 */ /* 0x000fea0003800000 */
.L_x_5094:
        /* <DEDUP_REMOVED lines=33> */
.L_x_5097:
[----:B------:R-:W-:Y:S05]  /*10a0*/  BSYNC B0 ;  /* 0x0000000000007941 */ /* 0x000fea0003800000 */
.L_x_5096:
[----:B------:R-:W-:Y:S01]  /*10b0*/  BAR.SYNC.DEFER_BLOCKING 0x0 ;  /* 0x0000000000007b1d */ /* 0x000fe20000010000 */
[----:B0-----:R-:W-:Y:S01]  /*10c0*/  ISETP.GE.AND P0, PT, R22, 0x1, PT ;  /* 0x000000011600780c */ /* 0x001fe20003f06270 */
[----:B-----5:R-:W-:Y:S01]  /*10d0*/  IMAD.MOV.U32 R23, RZ, RZ, R20 ;  /* 0x000000ffff177224 */ /* 0x020fe200078e0014 */
[--C-:B------:R-:W-:Y:S02]  /*10e0*/  SHF.R.U64 R25, R20, 0x10, R21.reuse ;  /* 0x0000001014197819 */ /* 0x100fe40000001215 */
[----:B------:R-:W-:Y:S02]  /*10f0*/  MOV R24, R21 ;  /* 0x0000001500187202 */ /* 0x000fe40000000f00 */
[----:B------:R-:W-:Y:S02]  /*1100*/  SHF.R.U32.HI R20, RZ, 0x10, R21 ;  /* 0x00000010ff147819 */ /* 0x000fe40000011615 */
[----:B------:R-:W-:Y:S02]  /*1110*/  SHF.L.U32 R23, R23, 0x10, RZ ;  /* 0x0000001017177819 */ /* 0x000fe400000006ff */
[----:B------:R-:W-:-:S02]  /*1120*/  SHF.L.U32 R25, R25, 0x10, RZ ;  /* 0x0000001019197819 */ /* 0x000fc400000006ff */
[----:B------:R-:W-:Y:S01]  /*1130*/  SHF.L.U32 R27, R24, 0x10, RZ ;  /* 0x00000010181b7819 */ /* 0x000fe200000006ff */
[C---:B------:R-:W-:Y:S01]  /*1140*/  FMUL.FTZ R42, R23.reuse, R16 ;  /* 0x00000010172a7220 */ /* 0x040fe20000410000 */
[----:B------:R-:W-:Y:S01]  /*1150*/  SHF.L.U32 R47, R20, 0x10, RZ ;  /* 0x00000010142f7819 */ /* 0x000fe200000006ff */
[-C--:B------:R-:W-:Y:S01]  /*1160*/  FMUL.FTZ R20, R23, R2.reuse ;  /* 0x0000000217147220 */ /* 0x080fe20000410000 */
        /* <DEDUP_REMOVED lines=10> */
[----:B------:R-:W-:Y:S02]  /*1210*/  IMAD R31, R3, UR4, RZ ;  /* 0x00000004031f7c24 */ /* 0x000fe4000f8e02ff */
[----:B------:R-:W-:Y:S01]  /*1220*/  FMUL.FTZ R47, R47, R19 ;  /* 0x000000132f2f7220 */ /* 0x000fe20000410000 */
[----:B------:R-:W-:Y:S01]  /*1230*/  IMAD R33, R3, UR6, RZ ;  /* 0x0000000603217c24 */ /* 0x000fe2000f8e02ff */
[----:B------:R-:W-:Y:S01]  /*1240*/  ULDC UR10, c[0x0][0x21c] ;  /* 0x00008700000a7ab9 */ /* 0x000fe20000000800 */
[C---:B------:R-:W-:Y:S01]  /*1250*/  IMAD R49, R0.reuse, UR5, R31 ;  /* 0x0000000500317c24 */ /* 0x040fe2000f8e021f */
[----:B------:R-:W2:Y:S01]  /*1260*/  LDC.64 R22, c[0x0][0x2d0] ;  /* 0x0000b400ff167b82 */ /* 0x000ea20000000a00 */
[----:B------:R-:W-:Y:S01]  /*1270*/  IMAD.WIDE.U32 R28, R0, UR4, RZ ;  /* 0x00000004001c7c25 */ /* 0x000fe2000f8e00ff */
[----:B------:R-:W-:Y:S01]  /*1280*/  ULDC.64 UR4, c[0x0][0x238] ;  /* 0x00008e0000047ab9 */ /* 0x000fe20000000a00 */
[----:B------:R-:W-:-:S02]  /*1290*/  ULDC.64 UR8, c[0x0][0x250] ;  /* 0x0000940000087ab9 */ /* 0x000fc40000000a00 */
[C---:B------:R-:W-:Y:S01]  /*12a0*/  IMAD.WIDE.U32 R30, R0.reuse, UR6, RZ ;  /* 0x00000006001e7c25 */ /* 0x040fe2000f8e00ff */
[----:B------:R-:W-:Y:S02]  /*12b0*/  IADD3 R49, R29, R49, RZ ;  /* 0x000000311d317210 */ /* 0x000fe40007ffe0ff */
[----:B------:R-:W3:Y:S01]  /*12c0*/  LDC.64 R24, c[0x0][0x2d8] ;  /* 0x0000b600ff187b82 */ /* 0x000ee20000000a00 */
[----:B------:R-:W-:Y:S01]  /*12d0*/  IMAD R33, R0, UR7, R33 ;  /* 0x0000000700217c24 */ /* 0x000fe2000f8e0221 */
[----:B------:R-:W-:Y:S01]  /*12e0*/  ULDC.64 UR6, c[0x0][0x270] ;  /* 0x00009c0000067ab9 */ /* 0x000fe20000000a00 */
[----:B------:R-:W-:-:S03]  /*12f0*/  IMAD.MOV.U32 R48, RZ, RZ, RZ ;  /* 0x000000ffff307224 */ /* 0x000fc600078e00ff */
[----:B------:R-:W-:Y:S02]  /*1300*/  IADD3 R51, R31, R33, RZ ;  /* 0x000000211f337210 */ /* 0x000fe40007ffe0ff */
[----:B------:R-:W4:Y:S01]  /*1310*/  LDC.64 R26, c[0x0][0x310] ;  /* 0x0000c400ff1a7b82 */ /* 0x000f220000000a00 */
[----:B0-----:R-:W-:-:S04]  /*1320*/  LOP3.LUT P0, RZ, R45, 0x1f, RZ, 0xc0, !PT ;  /* 0x0000001f2dff7812 */ /* 0x001fc8000780c0ff */
[----:B------:R-:W-:-:S13]  /*1330*/  ISETP.EQ.OR P0, PT, R7, RZ, P0 ;  /* 0x000000ff0700720c */ /* 0x000fda0000702670 */
.L_x_5101:
[----:B------:R-:W-:Y:S02]  /*1340*/  SHF.R.S32.HI R39, RZ, 0x1f, R48 ;  /* 0x0000001fff277819 */ /* 0x000fe40000011430 */
[----:B------:R-:W-:Y:S02]  /*1350*/  MOV R32, R28 ;  /* 0x0000001c00207202 */ /* 0x000fe40000000f00 */
[----:B------:R-:W-:Y:S01]  /*1360*/  MOV R33, R49 ;  /* 0x0000003100217202 */ /* 0x000fe20000000f00 */
        /* <DEDUP_REMOVED lines=12> */
[----:B------:R-:W-:Y:S02]  /*1430*/  IMAD R39, R39, UR8, RZ ;  /* 0x0000000827277c24 */ /* 0x000fe4000f8e02ff */
[----:B------:R-:W-:Y:S01]  /*1440*/  IMAD.IADD R35, R35, 0x1, R33 ;  /* 0x0000000123237824 */ /* 0x000fe200078e0221 */
[----:B------:R-:W-:Y:S01]  /*1450*/  IADD3 R32, P2, R32, R9, RZ ;  /* 0x0000000920207210 */ /* 0x000fe20007f5e0ff */
[----:B------:R-:W-:-:S03]  /*1460*/  IMAD R39, R48, UR9, R39 ;  /* 0x0000000930277c24 */ /* 0x000fc6000f8e0227 */
[----:B------:R-:W-:-:S04]  /*1470*/  LEA.HI.X R35, R34, R15, R35, 0x1, P1 ;  /* 0x0000000f22237211 */ /* 0x000fc800008f0c23 */
[----:B------:R-:W-:Y:S01]  /*1480*/  IADD3.X R33, R35, R8, RZ, P2, !PT ;  /* 0x0000000823217210 */ /* 0x000fe200017fe4ff */
[----:B------:R-:W-:-:S05]  /*1490*/  IMAD.WIDE.U32 R34, R48, UR8, R50 ;  /* 0x0000000830227c25 */ /* 0x000fca000f8e0032 */
[----:B------:R-:W4:Y:S01]  /*14a0*/  LDG.E.64 R32, desc[UR16][R32.64] ;  /* 0x0000001020207981 */ /* 0x000f22000c1e1b00 */
[----:B---3--:R-:W-:Y:S02]  /*14b0*/  LEA R36, P1, R34, R24, 0x2 ;  /* 0x0000001822247211 */ /* 0x008fe400078210ff */
[----:B------:R-:W-:-:S04]  /*14c0*/  IADD3 R35, R35, R39, RZ ;  /* 0x0000002723237210 */ /* 0x000fc80007ffe0ff */
        /* <DEDUP_REMOVED lines=21> */
[----:B------:R-:W-:Y:S02]  /*1620*/  FMUL.FTZ R37, R55, R36 ;  /* 0x0000002437257220 */ /* 0x000fe40000410000 */
[----:B------:R-:W-:Y:S02]  /*1630*/  @!P0 IMAD R38, R48, 0x8, R57 ;  /* 0x0000000830268824 */ /* 0x000fe400078e0239 */
[C---:B---3--:R-:W-:Y:S01]  /*1640*/  FFMA.FTZ R35, R54.reuse, R34, R47 ;  /* 0x0000002236237223 */ /* 0x048fe2000001002f */
        /* <DEDUP_REMOVED lines=38> */
[----:B-1----:R-:W-:-:S05]  /*18b0*/  @!P1 MOV R59, R36 ;  /* 0x00000024003b9202 */ /* 0x002fca0000000f00 */
        /* <DEDUP_REMOVED lines=15> */
.L_x_5100:
[----:B------:R-:W-:Y:S05]  /*19b0*/  BSYNC B0 ;  /* 0x0000000000007941 */ /* 0x000fea0003800000 */
.L_x_5099:
[----:B------:R-:W-:Y:S01]  /*19c0*/  IADD3 R48, R48, 0x1, RZ ;  /* 0x0000000130307810 */ /* 0x000fe20007ffe0ff */
[----:B------:R-:W-:Y:S01]  /*19d0*/  FFMA.FTZ R53, R53, R56, R42 ;  /* 0x0000003835357223 */ /* 0x000fe2000001002a */
[----:B0-----:R-:W-:Y:S01]  /*19e0*/  PRMT R34, R33, 0x7632, R34 ;  /* 0x0000763221227816 */ /* 0x001fe20000000022 */
[----:B------:R-:W-:Y:S01]  /*19f0*/  IMAD.U32 R37, R37, 0x10000, RZ ;  /* 0x0001000025257824 */ /* 0x000fe200078e00ff */
[----:B------:R-:W-:Y:S01]  /*1a00*/  ISETP.GE.AND P1, PT, R48, UR10, PT ;  /* 0x0000000a30007c0c */ /* 0x000fe2000bf26270 */
[----:B------:R-:W-:Y:S01]  /*1a10*/  FFMA.FTZ R52, R52, R53, R43 ;  /* 0x0000003534347223 */ /* 0x000fe2000001002b */
[----:B------:R-:W-:Y:S02]  /*1a20*/  SHF.L.U32 R35, R32, 0x10, RZ ;  /* 0x0000001020237819 */ /* 0x000fe400000006ff */
[----:B------:R-:W-:Y:S01]  /*1a30*/  SHF.L.U32 R33, R33, 0x10, RZ ;  /* 0x0000001021217819 */ /* 0x000fe200000006ff */
[----:B------:R-:W-:Y:S01]  /*1a40*/  FFMA.FTZ R55, R55, R52, R44 ;  /* 0x0000003437377223 */ /* 0x000fe2000001002c */
[----:B------:R-:W-:Y:S01]  /*1a50*/  SHF.L.U32 R39, R34, 0x10, RZ ;  /* 0x0000001022277819 */ /* 0x000fe200000006ff */
[-C--:B-----5:R-:W-:Y:S01]  /*1a60*/  FMUL.FTZ R32, R35, R50.reuse ;  /* 0x0000003223207220 */ /* 0x0a0fe20000410000 */
[-C--:B------:R-:W-:Y:S01]  /*1a70*/  FMUL.FTZ R34, R37, R50.reuse ;  /* 0x0000003225227220 */ /* 0x080fe20000410000 */
[-C--:B------:R-:W-:Y:S01]  /*1a80*/  FMUL.FTZ R33, R33, R50.reuse ;  /* 0x0000003221217220 */ /* 0x080fe20000410000 */
[----:B------:R-:W-:Y:S01]  /*1a90*/  FFMA.FTZ R54, R54, R55, R47 ;  /* 0x0000003736367223 */ /* 0x000fe2000001002f */
[----:B------:R-:W-:Y:S01]  /*1aa0*/  FMUL.FTZ R50, R39, R50 ;  /* 0x0000003227327220 */ /* 0x000fe20000410000 */
[----:B------:R-:W-:Y:S01]  /*1ab0*/  FFMA.FTZ R20, R53, R32, R20 ;  /* 0x0000002035147223 */ /* 0x000fe20000010014 */
[----:B------:R-:W-:Y:S01]  /*1ac0*/  FFMA.FTZ R21, R52, R34, R21 ;  /* 0x0000002234157223 */ /* 0x000fe20000010015 */
[----:B------:R-:W-:Y:S01]  /*1ad0*/  FFMA.FTZ R40, R55, R33, R40 ;  /* 0x0000002137287223 */ /* 0x000fe20000010028 */
[----:B------:R-:W-:Y:S01]  /*1ae0*/  FFMA.FTZ R41, R54, R50, R41 ;  /* 0x0000003236297223 */ /* 0x000fe20000010029 */
[----:B------:R-:W-:Y:S06]  /*1af0*/  @!P1 BRA `(.L_x_5101) ;  /* 0xfffffff800109947 */ /* 0x000fec000383ffff */
.L_x_5098:
[----:B------:R-:W0:Y:S01]  /*1b00*/  LDC.64 R28, c[0x0][0x2b0] ;  /* 0x0000ac00ff1c7b82 */ /* 0x000e220000000a00 */
[----:B------:R-:W-:Y:S01]  /*1b10*/  SHF.L.U32 R16, R7, 0x7, RZ ;  /* 0x0000000707107819 */ /* 0x000fe200000006ff */
[----:B------:R-:W-:Y:S01]  /*1b20*/  ULDC.64 UR4, c[0x0][0x2b8] ;  /* 0x0000ae0000047ab9 */ /* 0x000fe20000000a00 */
[----:B------:R-:W-:Y:S02]  /*1b30*/  ULDC.64 UR6, c[0x0][0x2a8] ;  /* 0x0000aa0000067ab9 */ /* 0x000fe40000000a00 */
[----:B------:R-:W-:-:S03]  /*1b40*/  SHF.R.S32.HI R17, RZ, 0x1f, R16 ;  /* 0x0000001fff117819 */ /* 0x000fc60000011410 */
[----:B------:R-:W1:Y:S08]  /*1b50*/  LDC.64 R30, c[0x0][0x2a0] ;  /* 0x0000a800ff1e7b82 */ /* 0x000e700000000a00 */
[----:B------:R-:W2:Y:S01]  /*1b60*/  LDC.64 R22, c[0x0][0x308] ;  /* 0x0000c200ff167b82 */ /* 0x000ea20000000a00 */
[C---:B0-----:R-:W-:Y:S02]  /*1b70*/  IMAD R18, R28.reuse, UR19, RZ ;  /* 0x000000131c127c24 */ /* 0x041fe4000f8e02ff */
[----:B------:R-:W-:-:S04]  /*1b80*/  IMAD.WIDE.U32 R24, R28, UR18, R16 ;  /* 0x000000121c187c25 */ /* 0x000fc8000f8e0010 */
[----:B------:R-:W-:Y:S02]  /*1b90*/  IMAD R29, R29, UR18, R18 ;  /* 0x000000121d1d7c24 */ /* 0x000fe4000f8e0212 */
[----:B------:R-:W0:Y:S01]  /*1ba0*/  LDC.64 R18, c[0x0][0x318] ;  /* 0x0000c600ff127b82 */ /* 0x000e220000000a00 */
[C---:B-1----:R-:W-:Y:S02]  /*1bb0*/  IMAD R26, R30.reuse, UR19, RZ ;  /* 0x000000131e1a7c24 */ /* 0x042fe4000f8e02ff */
        /* <DEDUP_REMOVED lines=13> */
[----:B--2---:R-:W-:Y:S02]  /*1c90*/  LEA R28, P0, R24, R22, 0x1 ;  /* 0x00000016181c7211 */ /* 0x004fe400078008ff */
[----:B------:R-:W-:Y:S01]  /*1ca0*/  IMAD.IADD R27, R27, 0x1, R31 ;  /* 0x000000011b1b7824 */ /* 0x000fe200078e021f */
[----:B0-----:R-:W-:Y:S02]  /*1cb0*/  LEA R22, P1, R26, R18, 0x1 ;  /* 0x000000121a167211 */ /* 0x001fe400078208ff */
[----:B------:R-:W-:Y:S02]  /*1cc0*/  LEA.HI.X R23, R24, R23, R25, 0x1, P0 ;  /* 0x0000001718177211 */ /* 0x000fe400000f0c19 */
[----:B------:R-:W-:-:S02]  /*1cd0*/  IADD3 R18, P0, R28, R9, RZ ;  /* 0x000000091c127210 */ /* 0x000fc40007f1e0ff */
[----:B------:R-:W-:Y:S02]  /*1ce0*/  LEA.HI.X R27, R26, R19, R27, 0x1, P1 ;  /* 0x000000131a1b7211 */ /* 0x000fe400008f0c1b */
[----:B------:R-:W-:Y:S02]  /*1cf0*/  IADD3 R24, P1, R22, R9, RZ ;  /* 0x0000000916187210 */ /* 0x000fe40007f3e0ff */
[----:B------:R-:W-:Y:S02]  /*1d00*/  IADD3.X R19, R23, R8, RZ, P0, !PT ;  /* 0x0000000817137210 */ /* 0x000fe400007fe4ff */
[----:B------:R-:W-:Y:S02]  /*1d10*/  F2FP.BF16.F32.PACK_AB R22, R21, R20 ;  /* 0x000000141516723e */ /* 0x000fe400000010ff */
[----:B------:R-:W-:Y:S02]  /*1d20*/  F2FP.BF16.F32.PACK_AB R23, R41, R40 ;  /* 0x000000282917723e */ /* 0x000fe400000010ff */
[----:B------:R-:W-:-:S03]  /*1d30*/  IADD3.X R25, R27, R8, RZ, P1, !PT ;  /* 0x000000081b197210 */ /* 0x000fc60000ffe4ff */
[----:B------:R0:W-:Y:S01]  /*1d40*/  STG.E.64 desc[UR16][R18.64], R22 ;  /* 0x0000001612007986 */ /* 0x0001e2000c101b10 */
[----:B------:R-:W-:Y:S08]  /*1d50*/  BAR.SYNC.DEFER_BLOCKING 0x0 ;  /* 0x0000000000007b1d */ /* 0x000ff00000010000 */
[----:B0-----:R-:W0:Y:S08]  /*1d60*/  LDC.64 R22, c[0x0][0x2c0] ;  /* 0x0000b000ff167b82 */ /* 0x001e300000000a00 */
[----:B------:R-:W1:Y:S01]  /*1d70*/  LDC.64 R18, c[0x0][0x320] ;  /* 0x0000c800ff127b82 */ /* 0x000e620000000a00 */
[----:B------:R-:W2:Y:S01]  /*1d80*/  LDG.E.64 R24, desc[UR16][R24.64] ;  /* 0x0000001018187981 */ /* 0x000ea2000c1e1b00 */
[----:B------:R-:W-:-:S02]  /*1d90*/  IADD3 R7, R7, 0x1, RZ ;  /* 0x0000000107077810 */ /* 0x000fc40007ffe0ff */
[----:B------:R-:W-:Y:S02]  /*1da0*/  IADD3 R14, P1, R14, 0x100, RZ ;  /* 0x000001000e0e7810 */ /* 0x000fe40007f3e0ff */
[----:B------:R-:W-:Y:S02]  /*1db0*/  IADD3 R10, P2, R10, 0x100, RZ ;  /* 0x000001000a0a7810 */ /* 0x000fe40007f5e0ff */
[----:B------:R-:W-:Y:S02]  /*1dc0*/  IADD3 R12, P3, R12, 0x100, RZ ;  /* 0x000001000c0c7810 */ /* 0x000fe40007f7e0ff */
[----:B------:R-:W-:Y:S01]  /*1dd0*/  IADD3.X R15, RZ, R15, RZ, P1, !PT ;  /* 0x0000000fff0f7210 */ /* 0x000fe20000ffe4ff */
[----:B0-----:R-:W-:Y:S01]  /*1de0*/  IMAD.WIDE.U32 R16, R22, UR18, R16 ;  /* 0x0000001216107c25 */ /* 0x001fe2000f8e0010 */
[----:B------:R-:W-:Y:S02]  /*1df0*/  IADD3.X R11, RZ, R11, RZ, P2, !PT ;  /* 0x0000000bff0b7210 */ /* 0x000fe400017fe4ff */
[----:B------:R-:W-:Y:S01]  /*1e00*/  IADD3.X R13, RZ, R13, RZ, P3, !PT ;  /* 0x0000000dff0d7210 */ /* 0x000fe20001ffe4ff */
[----:B------:R-:W-:Y:S01]  /*1e10*/  BAR.SYNC.DEFER_BLOCKING 0x0 ;  /* 0x0000000000007b1d */ /* 0x000fe20000010000 */
[----:B--2---:R-:W-:-:S02]  /*1e20*/  SHF.R.U64 R28, R24, 0x10, R25 ;  /* 0x00000010181c7819 */ /* 0x004fc40000001219 */
[----:B------:R-:W-:Y:S02]  /*1e30*/  SHF.R.U32.HI R32, RZ, 0x10, R25 ;  /* 0x00000010ff207819 */ /* 0x000fe40000011619 */
[----:B------:R-:W-:Y:S02]  /*1e40*/  SHF.L.U32 R26, R24, 0x10, RZ ;  /* 0x00000010181a7819 */ /* 0x000fe400000006ff */
[----:B------:R-:W-:Y:S02]  /*1e50*/  SHF.L.U32 R28, R28, 0x10, RZ ;  /* 0x000000101c1c7819 */ /* 0x000fe400000006ff */
[----:B------:R-:W-:Y:S01]  /*1e60*/  SHF.L.U32 R29, R25, 0x10, RZ ;  /* 0x00000010191d7819 */ /* 0x000fe200000006ff */
[----:B------:R-:W-:Y:S01]  /*1e70*/  FMUL.FTZ R27, R26, -1.4426950216293334961 ;  /* 0xbfb8aa3b1a1b7820 */ /* 0x000fe20000410000 */
[----:B------:R-:W-:Y:S01]  /*1e80*/  SHF.L.U32 R32, R32, 0x10, RZ ;  /* 0x0000001020207819 */ /* 0x000fe200000006ff */
[----:B------:R-:W-:Y:S02]  /*1e90*/  FMUL.FTZ R24, R28, -1.4426950216293334961 ;  /* 0xbfb8aa3b1c187820 */ /* 0x000fe40000410000 */
[----:B------:R-:W-:-:S02]  /*1ea0*/  FMUL.FTZ R30, R29, -1.4426950216293334961 ;  /* 0xbfb8aa3b1d1e7820 */ /* 0x000fc40000410000 */
[----:B------:R-:W-:Y:S01]  /*1eb0*/  FMUL.FTZ R33, R32, -1.4426950216293334961 ;  /* 0xbfb8aa3b20217820 */ /* 0x000fe20000410000 */
[----:B------:R-:W0:Y:S08]  /*1ec0*/  MUFU.EX2 R27, R27 ;  /* 0x0000001b001b7308 */ /* 0x000e300000000800 */
[----:B------:R-:W2:Y:S08]  /*1ed0*/  MUFU.EX2 R24, R24 ;  /* 0x0000001800187308 */ /* 0x000eb00000000800 */
[----:B------:R-:W3:Y:S01]  /*1ee0*/  MUFU.EX2 R30, R30 ;  /* 0x0000001e001e7308 */ /* 0x000ee20000000800 */
[----:B0-----:R-:W-:-:S07]  /*1ef0*/  FADD.FTZ R27, R27, 1 ;  /* 0x3f8000001b1b7421 */ /* 0x001fce0000010000 */
[----:B------:R-:W0:Y:S01]  /*1f00*/  MUFU.EX2 R33, R33 ;  /* 0x0000002100217308 */ /* 0x000e220000000800 */
[----:B--2---:R-:W-:-:S07]  /*1f10*/  FADD.FTZ R25, R24, 1 ;  /* 0x3f80000018197421 */ /* 0x004fce0000010000 */
[----:B------:R-:W2:Y:S01]  /*1f20*/  MUFU.RCP R27, R27 ;  /* 0x0000001b001b7308 */ /* 0x000ea20000001000 */
[----:B---3--:R-:W-:Y:S01]  /*1f30*/  FADD.FTZ R31, R30, 1 ;  /* 0x3f8000001e1f7421 */ /* 0x008fe20000010000 */
[----:B------:R-:W-:-:S04]  /*1f40*/  IMAD R30, R22, UR19, RZ ;  /* 0x00000013161e7c24 */ /* 0x000fc8000f8e02ff */
[----:B------:R-:W-:Y:S02]  /*1f50*/  IMAD R23, R23, UR18, R30 ;  /* 0x0000001217177c24 */ /* 0x000fe4000f8e021e */
[----:B------:R3:W4:Y:S01]  /*1f60*/  MUFU.RCP R34, R31 ;  /* 0x0000001f00227308 */ /* 0x0007220000001000 */
[----:B0-----:R-:W-:Y:S01]  /*1f70*/  FADD.FTZ R24, R33, 1 ;  /* 0x3f80000021187421 */ /* 0x001fe20000010000 */
[----:B------:R-:W-:Y:S02]  /*1f80*/  IMAD.IADD R17, R17, 0x1, R23 ;  /* 0x0000000111117824 */ /* 0x000fe400078e0217 */
[----:B------:R-:W-:-:S04]  /*1f90*/  IMAD.WIDE.U32 R16, R0, UR4, R16 ;  /* 0x0000000400107c25 */ /* 0x000fc8000f8e0010 */
[----:B------:R-:W0:Y:S01]  /*1fa0*/  MUFU.RCP R25, R25 ;  /* 0x0000001900197308 */ /* 0x000e220000001000 */
[----:B--2---:R-:W-:Y:S01]  /*1fb0*/  FMUL.FTZ R23, R26, R27 ;  /* 0x0000001b1a177220 */ /* 0x004fe20000410000 */
[----:B---3--:R-:W-:Y:S01]  /*1fc0*/  IMAD R31, R3, UR4, RZ ;  /* 0x00000004031f7c24 */ /* 0x008fe2000f8e02ff */
[----:B-1----:R-:W-:Y:S01]  /*1fd0*/  LEA R18, P0, R16, R18, 0x1 ;  /* 0x0000001210127211 */ /* 0x002fe200078008ff */
[----:B------:R-:W-:Y:S01]  /*1fe0*/  ULDC UR4, c[0x0][0x224] ;  /* 0x0000890000047ab9 */ /* 0x000fe20000000800 */
[----:B------:R-:W-:Y:S01]  /*1ff0*/  FMUL.FTZ R23, R23, R20 ;  /* 0x0000001417177220 */ /* 0x000fe20000410000 */
[----:B------:R-:W-:Y:S02]  /*2000*/  IMAD R31, R0, UR5, R31 ;  /* 0x00000005001f7c24 */ /* 0x000fe4000f8e021f */
[----:B------:R-:W1:Y:S01]  /*2010*/  MUFU.RCP R33, R24 ;  /* 0x0000001800217308 */ /* 0x000e620000001000 */
[----:B----4-:R-:W-:Y:S02]  /*2020*/  FMUL.FTZ R29, R29, R34 ;  /* 0x000000221d1d7220 */ /* 0x010fe40000410000 */
[----:B------:R-:W-:-:S02]  /*2030*/  IADD3 R17, R17, R31, RZ ;  /* 0x0000001f11117210 */ /* 0x000fc40007ffe0ff */
[----:B------:R-:W-:Y:S02]  /*2040*/  FMUL.FTZ R29, R29, R40 ;  /* 0x000000281d1d7220 */ /* 0x000fe40000410000 */
[----:B------:R-:W-:Y:S01]  /*2050*/  LEA.HI.X R19, R16, R19, R17, 0x1, P0 ;  /* 0x0000001310137211 */ /* 0x000fe200000f0c11 */
[----:B0-----:R-:W-:Y:S01]  /*2060*/  FMUL.FTZ R28, R28, R25 ;  /* 0x000000191c1c7220 */ /* 0x001fe20000410000 */
[----:B------:R-:W-:-:S03]  /*2070*/  IADD3 R16, P0, R18, R9, RZ ;  /* 0x0000000912107210 */ /* 0x000fc60007f1e0ff */
[----:B------:R-:W-:Y:S01]  /*2080*/  FMUL.FTZ R28, R28, R21 ;  /* 0x000000151c1c7220 */ /* 0x000fe20000410000 */
[----:B------:R-:W-:Y:S02]  /*2090*/  IADD3.X R17, R19, R8, RZ, P0, !PT ;  /* 0x0000000813117210 */ /* 0x000fe400007fe4ff */
[----:B------:R-:W-:Y:S01]  /*20a0*/  ISETP.GE.AND P0, PT, R7, UR4, PT ;  /* 0x0000000407007c0c */ /* 0x000fe2000bf06270 */
[----:B-1----:R-:W-:Y:S01]  /*20b0*/  FMUL.FTZ R32, R32, R33 ;  /* 0x0000002120207220 */ /* 0x002fe20000410000 */
[----:B------:R-:W-:-:S03]  /*20c0*/  F2FP.BF16.F32.PACK_AB R28, R28, R23 ;  /* 0x000000171c1c723e */ /* 0x000fc600000010ff */
[----:B------:R-:W-:-:S05]  /*20d0*/  FMUL.FTZ R32, R32, R41 ;  /* 0x0000002920207220 */ /* 0x000fca0000410000 */
[----:B------:R-:W-:-:S05]  /*20e0*/  F2FP.BF16.F32.PACK_AB R29, R32, R29 ;  /* 0x0000001d201d723e */ /* 0x000fca00000010ff */
[----:B------:R0:W-:Y:S01]  /*20f0*/  STG.E.64 desc[UR16][R16.64], R28 ;  /* 0x0000001c10007986 */ /* 0x0001e2000c101b10 */
[----:B------:R-:W-:Y:S05]  /*2100*/  @!P0 BRA `(.L_x_5102) ;  /* 0xffffffe400548947 */ /* 0x000fea000383ffff */
[----:B------:R-:W-:Y:S05]  /*2110*/  EXIT ;  /* 0x000000000000794d */ /* 0x000fea0003800000 */
.L_x_5103:
        /* <DEDUP_REMOVED lines=14> */
.L_x_5315:


//--------------------- .text._Z25selective_scan_fwd_kernelI32Selective_Scan_fwd_kernel_traitsILi32ELi4ELi1ELb1ELb1ELb0ELb0EN3c108BFloat16EfEEv13SSMParamsBase --------------------------
	.section	.text._Z25selective_scan_fwd_kernelI32Selective_Scan_fwd_kernel_traitsILi32ELi4ELi1ELb1ELb1ELb0ELb0EN3c108BFloat16EfEEv13SSMParamsBase,"ax",@progbits
	.align	128
        .global         _Z25selective_scan_fwd_kernelI32Selective_Scan_fwd_kernel_traitsILi32ELi4ELi1ELb1ELb1ELb0ELb0EN3c108BFloat16EfEEv13SSMParamsBase
        .type           _Z25selective_scan_fwd_kernelI32Selective_Scan_fwd_kernel_traitsILi32ELi4ELi1ELb1ELb1ELb0ELb0EN3c108BFloat16EfEEv13SSMParamsBase,@function
        .size           _Z25selective_scan_fwd_kernelI32Selective_Scan_fwd_kernel_traitsILi32ELi4ELi1ELb1ELb1ELb0ELb0EN3c108BFloat16EfEEv13SSMParamsBase,(.L_x_5316 - _Z25selective_scan_fwd_kernelI32Selective_Scan_fwd_kernel_traitsILi32ELi4ELi1ELb1ELb1ELb0ELb0EN3c108BFloat16EfEEv13SSMParamsBase)
        .other          _Z25selective_scan_fwd_kernelI32Selective_Scan_fwd_kernel_traitsILi32ELi4ELi1ELb1ELb1ELb0ELb0EN3c108BFloat16EfEEv13SSMParamsBase,@"STO_CUDA_ENTRY STV_DEFAULT"
_Z25selective_scan_fwd_kernelI32Selective_Scan_fwd_kernel_traitsILi32ELi4ELi1ELb1ELb1ELb0ELb0EN3c108BFloat16EfEEv13SSMParamsBase:
.text._Z25selective_scan_fwd_kernelI32Selective_Scan_fwd_kernel_traitsILi32ELi4ELi1ELb1ELb1ELb0ELb0EN3c108BFloat16EfEEv13SSMParamsBase:
        /* <DEDUP_REMOVED lines=102> */
.L_x_5116:
[----:B------:R-:W-:Y:S01]  /*0660*/  BAR.SYNC.DEFER_BLOCKING 0x0 ;  /* 0x0000000000007b1d */ /* 0x000fe20000010000 */
[----:B--2---:R-:W-:-:S05]  /*0670*/  IADD3 R16, P0, R12, R9, RZ ;  /* 0x000000090c107210 */ /* 0x004fca0007f1e0ff */
        /* <DEDUP_REMOVED lines=12> */
[----:B0-----:R-:W0:Y:S01]  /*0740*/  LDC R22, c[0x0][0x21c] ;  /* 0x00008700ff167b82 */ /* 0x001e220000000800 */
        /* <DEDUP_REMOVED lines=15> */
[----:B-1----:R-:W-:-:S12]  /*0840*/  @P1 BRA `(.L_x_5105) ;  /* 0x00000000007c1947 */ /* 0x002fd80003800000 */
        /* <DEDUP_REMOVED lines=31> */
.L_x_5105:
[----:B------:R-:W-:Y:S05]  /*0a40*/  BSYNC B0 ;  /* 0x0000000000007941 */ /* 0x000fea0003800000 */
.L_x_5104:
        /* <DEDUP_REMOVED lines=33> */
.L_x_5107:
[----:B------:R-:W-:Y:S05]  /*0c60*/  BSYNC B0 ;  /* 0x0000000000007941 */ /* 0x000fea0003800000 */
.L_x_5106:
        /* <DEDUP_REMOVED lines=33> */
.L_x_5109:
[----:B------:R-:W-:Y:S05]  /*0e80*/  BSYNC B0 ;  /* 0x0000000000007941 */ /* 0x000fea0003800000 */
.L_x_5108:
        /* <DEDUP_REMOVED lines=33> */
.L_x_5111:
[----:B------:R-:W-:Y:S05]  /*10a0*/  BSYNC B0 ;  /* 0x0000000000007941 */ /* 0x000fea0003800000 */
.L_x_5110:
        /* <DEDUP_REMOVED lines=25> */
[----:B------:R-:W-:-:S04]  /*1240*/  IMAD.WIDE.U32 R26, R0, UR4, RZ ;  /* 0x00000004001a7c25 */ /* 0x000fc8000f8e00ff */
[----:B------:R-:W-:Y:S01]  /*1250*/  FMUL.FTZ R43, R43, R16 ;  /* 0x000000102b2b7220 */ /* 0x000fe20000410000 */
[----:B------:R-:W-:Y:S01]  /*1260*/  FMUL.FTZ R44, R44, R17 ;  /* 0x000000112c2c7220 */ /* 0x000fe20000410000 */
[----:B------:R-:W-:Y:S01]  /*1270*/  FMUL.FTZ R45, R45, R19 ;  /* 0x000000132d2d7220 */ /* 0x000fe20000410000 */
[C---:B------:R-:W-:Y:S01]  /*1280*/  IMAD.WIDE.U32 R24, R0.reuse, UR6, RZ ;  /* 0x0000000600187c25 */ /* 0x040fe2000f8e00ff */
[----:B------:R-:W-:Y:S01]  /*1290*/  IADD3 R49, R27, R49, RZ ;  /* 0x000000311b317210 */ /* 0x000fe20007ffe0ff */
[----:B------:R-:W-:Y:S01]  /*12a0*/  ULDC UR10, c[0x0][0x21c] ;  /* 0x00008700000a7ab9 */ /* 0x000fe20000000800 */
[----:B------:R-:W3:Y:S01]  /*12b0*/  LDC.64 R30, c[0x0][0x2e0] ;  /* 0x0000b800ff1e7b82 */ /* 0x000ee20000000a00 */
[----:B------:R-:W-:Y:S01]  /*12c0*/  IMAD R35, R0, UR7, R35 ;  /* 0x0000000700237c24 */ /* 0x000fe2000f8e0223 */
[----:B------:R-:W-:Y:S01]  /*12d0*/  ULDC.64 UR4, c[0x0][0x238] ;  /* 0x00008e0000047ab9 */ /* 0x000fe20000000a00 */
[----:B------:R-:W-:Y:S01]  /*12e0*/  ULDC.64 UR6, c[0x0][0x250] ;  /* 0x0000940000067ab9 */ /* 0x000fe20000000a00 */
[----:B------:R-:W-:-:S02]  /*12f0*/  ULDC.64 UR8, c[0x0][0x270] ;  /* 0x00009c0000087ab9 */ /* 0x000fc40000000a00 */
[----:B------:R-:W-:Y:S02]  /*1300*/  IADD3 R51, R25, R35, RZ ;  /* 0x0000002319337210 */ /* 0x000fe40007ffe0ff */
[----:B------:R-:W4:Y:S01]  /*1310*/  LDC.64 R28, c[0x0][0x310] ;  /* 0x0000c400ff1c7b82 */ /* 0x000f220000000a00 */
[----:B0-----:R-:W-:-:S04]  /*1320*/  LOP3.LUT P0, RZ, R40, 0x1f, RZ, 0xc0, !PT ;  /* 0x0000001f28ff7812 */ /* 0x001fc8000780c0ff */
[----:B------:R-:W-:-:S13]  /*1330*/  ISETP.EQ.OR P0, PT, R7, RZ, P0 ;  /* 0x000000ff0700720c */ /* 0x000fda0000702670 */
.L_x_5115:
[----:B------:R-:W-:Y:S02]  /*1340*/  SHF.R.S32.HI R46, RZ, 0x1f, R47 ;  /* 0x0000001fff2e7819 */ /* 0x000fe4000001142f */
[----:B------:R-:W-:-:S03]  /*1350*/  MOV R48, R26 ;  /* 0x0000001a00307202 */ /* 0x000fc60000000f00 */
[----:B------:R-:W-:Y:S02]  /*1360*/  IMAD R36, R46, UR4, RZ ;  /* 0x000000042e247c24 */ /* 0x000fe4000f8e02ff */
[----:B0-----:R-:W-:-:S04]  /*1370*/  IMAD.WIDE.U32 R34, R47, UR4, R48 ;  /* 0x000000042f227c25 */ /* 0x001fc8000f8e0030 */
[----:B------:R-:W-:Y:S01]  /*1380*/  IMAD R37, R47, UR5, R36 ;  /* 0x000000052f257c24 */ /* 0x000fe2000f8e0224 */
[----:B--2---:R-:W-:-:S03]  /*1390*/  LEA R38, P1, R34, R32, 0x2 ;  /* 0x0000002022267211 */ /* 0x004fc600078210ff */
[----:B------:R-:W-:Y:S02]  /*13a0*/  IMAD.IADD R35, R35, 0x1, R37 ;  /* 0x0000000123237824 */ /* 0x000fe400078e0225 */
[----:B------:R-:W-:-:S03]  /*13b0*/  IMAD.WIDE.U32 R36, R47, UR6, RZ ;  /* 0x000000062f247c25 */ /* 0x000fc6000f8e00ff */
[----:B------:R-:W-:Y:S01]  /*13c0*/  LEA.HI.X R39, R34, R33, R35, 0x2, P1 ;  /* 0x0000002122277211 */ /* 0x000fe200008f1423 */
[----:B------:R-:W-:-:S04]  /*13d0*/  IMAD R34, R46, UR6, RZ ;  /* 0x000000062e227c24 */ /* 0x000fc8000f8e02ff */
[----:B------:R-:W-:Y:S01]  /*13e0*/  IMAD R35, R47, UR7, R34 ;  /* 0x000000072f237c24 */ /* 0x000fe2000f8e0222 */
[----:B------:R0:W2:Y:S01]  /*13f0*/  LDG.E R48, desc[UR16][R38.64] ;  /* 0x0000001026307981 */ /* 0x0000a2000c1e1900 */
[----:B------:R-:W-:-:S03]  /*1400*/  LEA R34, P1, R36, R14, 0x1 ;  /* 0x0000000e24227211 */ /* 0x000fc600078208ff */
[----:B------:R-:W-:Y:S02]  /*1410*/  IADD3 R37, R37, R35, RZ ;  /* 0x0000002325257210 */ /* 0x000fe40007ffe0ff */
[----:B------:R-:W-:Y:S02]  /*1420*/  IADD3 R34, P2, R34, R9, RZ ;  /* 0x0000000922227210 */ /* 0x000fe40007f5e0ff */
[----:B------:R-:W-:-:S04]  /*1430*/  LEA.HI.X R37, R36, R15, R37, 0x1, P1 ;  /* 0x0000000f24257211 */ /* 0x000fc800008f0c25 */
[----:B------:R-:W-:-:S06]  /*1440*/  IADD3.X R35, R37, R8, RZ, P2, !PT ;  /* 0x0000000825237210 */ /* 0x000fcc00017fe4ff */
[----:B------:R-:W4:Y:S01]  /*1450*/  LDG.E.64 R34, desc[UR16][R34.64] ;  /* 0x0000001022227981 */ /* 0x000f22000c1e1b00 */
[----:B------:R-:W-:Y:S01]  /*1460*/  MOV R36, R24 ;  /* 0x0000001800247202 */ /* 0x000fe20000000f00 */
[----:B------:R-:W-:Y:S01]  /*1470*/  IMAD R46, R46, UR8, RZ ;  /* 0x000000082e2e7c24 */ /* 0x000fe2000f8e02ff */
[----:B------:R-:W-:-:S03]  /*1480*/  MOV R37, R51 ;  /* 0x0000003300257202 */ /* 0x000fc60000000f00 */
[C---:B0-----:R-:W-:Y:S02]  /*1490*/  IMAD R39, R47.reuse, UR9, R46 ;  /* 0x000000092f277c24 */ /* 0x041fe4000f8e022e */
[----:B------:R-:W-:-:S04]  /*14a0*/  IMAD.WIDE.U32 R36, R47, UR8, R36 ;  /* 0x000000082f247c25 */ /* 0x000fc8000f8e0024 */
[----:B------:R-:W-:Y:S01]  /*14b0*/  IMAD.IADD R37, R37, 0x1, R39 ;  /* 0x0000000125257824 */ /* 0x000fe200078e0227 */
[----:B---3--:R-:W-:-:S04]  /*14c0*/  LEA R38, P1, R36, R30, 0x2 ;  /* 0x0000001e24267211 */ /* 0x008fc800078210ff */
[----:B------:R-:W-:Y:S02]  /*14d0*/  LEA.HI.X R39, R36, R31, R37, 0x2, P1 ;  /* 0x0000001f24277211 */ /* 0x000fe400008f1425 */
[----:B------:R-:W-:-:S03]  /*14e0*/  ISETP.GE.AND P1, PT, R5, 0x1, PT ;  /* 0x000000010500780c */ /* 0x000fc60003f26270 */
[----:B------:R0:W5:Y:S01]  /*14f0*/  LDG.E R53, desc[UR16][R38.64] ;  /* 0x0000001026357981 */ /* 0x000162000c1e1900 */
[----:B------:R-:W-:Y:S01]  /*1500*/  MOV R50, 0x400 ;  /* 0x0000040000327802 */ /* 0x000fe20000000f00 */
[----:B------:R-:W-:Y:S01]  /*1510*/  BSSY B0, `(.L_x_5113) ;  /* 0x0000055000007945 */ /* 0x000fe20003800000 */
[C---:B------:R-:W-:Y:S02]  /*1520*/  ISETP.NE.AND P2, PT, R5.reuse, 0x1f, PT ;  /* 0x0000001f0500780c */ /* 0x040fe40003f45270 */
[----:B------:R-:W-:Y:S01]  /*1530*/  ISETP.NE.AND P3, PT, R5, RZ, PT ;  /* 0x000000ff0500720c */ /* 0x000fe20003f65270 */
[----:B0-----:R-:W0:Y:S02]  /*1540*/  S2R R38, SR_CgaCtaId ;  /* 0x0000000000267919 */ /* 0x001e240000008800 */
[----:B0-----:R-:W-:-:S04]  /*1550*/  LEA R50, R38, R50, 0x18 ;  /* 0x0000003226327211 */ /* 0x001fc800078ec0ff */
[----:B------:R-:W-:Y:S01]  /*1560*/  @!P0 LEA R38, R47, R50, 0x3 ;  /* 0x000000322f268211 */ /* 0x000fe200078e18ff */
[----:B--2---:R-:W-:-:S04]  /*1570*/  FMUL.FTZ R48, R48, 1.4426950216293334961 ;  /* 0x3fb8aa3b30307820 */ /* 0x004fc80000410000 */
[C---:B------:R-:W-:Y:S01]  /*1580*/  FMUL.FTZ R52, R48.reuse, R17 ;  /* 0x0000001130347220 */ /* 0x040fe20000410000 */
[C---:B------:R-:W-:Y:S01]  /*1590*/  FMUL.FTZ R59, R48.reuse, R16 ;  /* 0x00000010303b7220 */ /* 0x040fe20000410000 */
[C---:B------:R-:W-:Y:S01]  /*15a0*/  FMUL.FTZ R46, R48.reuse, R18 ;  /* 0x00000012302e7220 */ /* 0x040fe20000410000 */
[----:B------:R-:W-:-:S03]  /*15b0*/  FMUL.FTZ R48, R48, R19 ;  /* 0x0000001330307220 */ /* 0x000fc60000410000 */
[----:B------:R-:W0:Y:S08]  /*15c0*/  MUFU.EX2 R52, R52 ;  /* 0x0000003400347308 */ /* 0x000e300000000800 */
[----:B------:R-:W2:Y:S01]  /*15d0*/  MUFU.EX2 R59, R59 ;  /* 0x0000003b003b7308 */ /* 0x000ea20000000800 */
[C---:B----4-:R-:W-:Y:S02]  /*15e0*/  PRMT R36, R34.reuse, 0x7632, R36 ;  /* 0x0000763222247816 */ /* 0x050fe40000000024 */
[----:B------:R-:W-:-:S02]  /*15f0*/  SHF.L.U32 R54, R34, 0x10, RZ ;  /* 0x0000001022367819 */ /* 0x000fc400000006ff */
[----:B------:R-:W-:Y:S02]  /*1600*/  SHF.L.U32 R61, R36, 0x10, RZ ;  /* 0x00000010243d7819 */ /* 0x000fe400000006ff */
[C---:B------:R-:W-:Y:S01]  /*1610*/  PRMT R34, R35.reuse, 0x7632, R34 ;  /* 0x0000763223227816 */ /* 0x040fe20000000022 */
[----:B------:R-:W3:Y:S01]  /*1620*/  MUFU.EX2 R46, R46 ;  /* 0x0000002e002e7308 */ /* 0x000ee20000000800 */
[----:B------:R-:W-:Y:S01]  /*1630*/  SHF.L.U32 R36, R35, 0x10, RZ ;  /* 0x0000001023247819 */ /* 0x000fe200000006ff */
[----:B------:R-:W-:Y:S01]  /*1640*/  FMUL.FTZ R54, R43, R54 ;  /* 0x000000362b367220 */ /* 0x000fe20000410000 */
[----:B------:R-:W-:Y:S01]  /*1650*/  FMUL.FTZ R61, R44, R61 ;  /* 0x0000003d2c3d7220 */ /* 0x000fe20000410000 */
[----:B------:R-:W-:Y:S02]  /*1660*/  SHF.L.U32 R34, R34, 0x10, RZ ;  /* 0x0000001022227819 */ /* 0x000fe400000006ff */
[----:B------:R-:W-:Y:S01]  /*1670*/  FMUL.FTZ R57, R41, R36 ;  /* 0x0000002429397220 */ /* 0x000fe20000410000 */
[-C--:B0-----:R-:W-:Y:S01]  /*1680*/  FFMA.FTZ R35, R54, R52.reuse, R61 ;  /* 0x0000003436237223 */ /* 0x081fe2000001003d */
[----:B------:R-:W0:Y:S01]  /*1690*/  MUFU.EX2 R48, R48 ;  /* 0x0000003000307308 */ /* 0x000e220000000800 */
[----:B--2---:R-:W-:Y:S01]  /*16a0*/  FMUL.FTZ R37, R59, R52 ;  /* 0x000000343b257220 */ /* 0x004fe20000410000 */
[----:B------:R-:W-:Y:S01]  /*16b0*/  FMUL.FTZ R55, R45, R34 ;  /* 0x000000222d377220 */ /* 0x000fe20000410000 */
[----:B---3--:R-:W-:-:S02]  /*16c0*/  FFMA.FTZ R35, R46, R35, R57 ;  /* 0x000000232e237223 */ /* 0x008fc40000010039 */
[----:B------:R-:W-:Y:S02]  /*16d0*/  FMUL.FTZ R37, R46, R37 ;  /* 0x000000252e257220 */ /* 0x000fe40000410000 */
[C---:B0-----:R-:W-:Y:S02]  /*16e0*/  FFMA.FTZ R35, R48.reuse, R35, R55 ;  /* 0x0000002330237223 */ /* 0x041fe40000010037 */
[----:B------:R-:W-:-:S03]  /*16f0*/  FMUL.FTZ R34, R48, R37 ;  /* 0x0000002530227220 */ /* 0x000fc60000410000 */
        /* <DEDUP_REMOVED lines=16> */
[----:B------:R-:W-:Y:S01]  /*1800*/  ISETP.GE.AND P1, PT, R5, 0x8, PT ;  /* 0x000000080500780c */ /* 0x000fe20003f26270 */
[----:B------:R-:W-:Y:S02]  /*1810*/  IMAD.MOV.U32 R37, RZ, RZ, RZ ;  /* 0x000000ffff257224 */ /* 0x000fe400078e00ff */
[----:B------:R-:W2:Y:S04]  /*1820*/  SHFL.UP PT, R39, R34, 0x8, RZ ;  /* 0x0500000022277989 */ /* 0x000ea800000e00ff */
[----:B------:R-:W-:Y:S06]  /*1830*/  @!P0 LDS.64 R36, [R38+0x130] ;  /* 0x0001300026248984 */ /* 0x000fec0000000a00 */
        /* <DEDUP_REMOVED lines=23> */
[----:B------:R-:W-:-:S06]  /*19b0*/  FFMA.FTZ R52, R52, R54, R61 ;  /* 0x0000003634347223 */ /* 0x000fcc000001003d */
[----:B------:R-:W-:Y:S05]  /*19c0*/  @P1 BRA `(.L_x_5114) ;  /* 0x0000000000241947 */ /* 0x000fea0003800000 */
[----:B-1----:R-:W-:Y:S02]  /*19d0*/  IMAD R35, R7, R42, R47 ;  /* 0x0000002a07237224 */ /* 0x002fe400078e022f */
        /* <DEDUP_REMOVED lines=8> */
.L_x_5114:
[----:B------:R-:W-:Y:S05]  /*1a60*/  BSYNC B0 ;  /* 0x0000000000007941 */ /* 0x000fea0003800000 */
.L_x_5113:
        /* <DEDUP_REMOVED lines=9> */
.L_x_5112:
[----:B------:R-:W2:Y:S01]  /*1b00*/  LDC.64 R26, c[0x0][0x2b0] ;  /* 0x0000ac00ff1a7b82 */ /* 0x000ea20000000a00 */
[----:B------:R-:W-:Y:S01]  /*1b10*/  SHF.L.U32 R18, R7, 0x7, RZ ;  /* 0x0000000707127819 */ /* 0x000fe200000006ff */
[----:B------:R-:W-:Y:S01]  /*1b20*/  ULDC.64 UR4, c[0x0][0x2b8] ;  /* 0x0000ae0000047ab9 */ /* 0x000fe20000000a00 */
[----:B------:R-:W-:Y:S02]  /*1b30*/  F2FP.BF16.F32.PACK_AB R20, R21, R20 ;  /* 0x000000141514723e */ /* 0x000fe400000010ff */
[----:B------:R-:W-:Y:S02]  /*1b40*/  SHF.R.S32.HI R19, RZ, 0x1f, R18 ;  /* 0x0000001fff137819 */ /* 0x000fe40000011412 */
[----:B------:R-:W-:Y:S01]  /*1b50*/  F2FP.BF16.F32.PACK_AB R21, R23, R22 ;  /* 0x000000161715723e */ /* 0x000fe200000010ff */
[----:B------:R-:W3:Y:S01]  /*1b60*/  LDC.64 R16, c[0x0][0x308] ;  /* 0x0000c200ff107b82 */ /* 0x000ee20000000a00 */
        /* <DEDUP_REMOVED lines=8> */
[----:B--2---:R-:W-:-:S02]  /*1bf0*/  IMAD R24, R26, UR19, RZ ;  /* 0x000000131a187c24 */ /* 0x004fc4000f8e02ff */
        /* <DEDUP_REMOVED lines=8> */
[----:B---3--:R-:W-:-:S04]  /*1c80*/  LEA R16, P0, R18, R16, 0x1 ;  /* 0x0000001012107211 */ /* 0x008fc800078008ff */
[----:B------:R-:W-:Y:S02]  /*1c90*/  LEA.HI.X R17, R18, R17, R19, 0x1, P0 ;  /* 0x0000001112117211 */ /* 0x000fe400000f0c13 */
[----:B------:R-:W-:-:S05]  /*1ca0*/  IADD3 R16, P0, R16, R9, RZ ;  /* 0x0000000910107210 */ /* 0x000fca0007f1e0ff */
[----:B------:R-:W-:Y:S01]  /*1cb0*/  IMAD.X R17, R17, 0x1, R8, P0 ;  /* 0x0000000111117824 */ /* 0x000fe200000e0608 */
[----:B------:R-:W-:-:S04]  /*1cc0*/  ISETP.GE.AND P0, PT, R7, UR4, PT ;  /* 0x0000000407007c0c */ /* 0x000fc8000bf06270 */
[----:B------:R2:W-:Y:S09]  /*1cd0*/  STG.E.64 desc[UR16][R16.64], R20 ;  /* 0x0000001410007986 */ /* 0x0005f2000c101b10 */
[----:B------:R-:W-:Y:S05]  /*1ce0*/  @!P0 BRA `(.L_x_5116) ;  /* 0xffffffe8005c8947 */ /* 0x000fea000383ffff */
[----:B------:R-:W-:Y:S05]  /*1cf0*/  EXIT ;  /* 0x000000000000794d */ /* 0x000fea0003800000 */
.L_x_5117:
        /* <DEDUP_REMOVED lines=16> */
.L_x_5316:


//--------------------- .text._Z25selective_scan_fwd_kernelI32Selective_Scan_fwd_kernel_traitsILi32ELi4ELi1ELb1ELb1ELb0ELb1EN3c108BFloat16EfEEv13SSMParamsBase --------------------------
	.section	.text._Z25selective_scan_fwd_kernelI32Selective_Scan_fwd_kernel_traitsILi32ELi4ELi1ELb1ELb1ELb0ELb1EN3c108BFloat16EfEEv13SSMParamsBase,"ax",@progbits
	.align	128
        .global         _Z25selective_scan_fwd_kernelI32Selective_Scan_fwd_kernel_traitsILi32ELi4ELi1ELb1ELb1ELb0ELb1EN3c108BFloat16EfEEv13SSMParamsBase
        .type           _Z25selective_scan_fwd_kernelI32Selective_Scan_fwd_kernel_traitsILi32ELi4ELi1ELb1ELb1ELb0ELb1EN3c108BFloat16EfEEv13SSMParamsBase,@function
        .size           _Z25selective_scan_fwd_kernelI32Selective_Scan_fwd_kernel_traitsILi32ELi4ELi1ELb1ELb1ELb0ELb1EN3c108BFloat16EfEEv13SSMParamsBase,(.L_x_5317 - _Z25selective_scan_fwd_kernelI32Selective_Scan_fwd_kernel_traitsILi32ELi4ELi1ELb1ELb1ELb0ELb1EN3c108BFloat16EfEEv13SSMParamsBase)
        .other          _Z25selective_scan_fwd_kernelI32Selective_Scan_fwd_kernel_traitsILi32ELi4ELi1ELb1ELb1ELb0ELb1EN3c108BFloat16EfEEv13SSMParamsBase,@"STO_CUDA_ENTRY STV_DEFAULT"
_Z25selective_scan_fwd_kernelI32Selective_Scan_fwd_kernel_traitsILi32ELi4ELi1ELb1ELb1ELb0ELb1EN3c108BFloat16EfEEv13SSMParamsBase:
.text._Z25selective_scan_fwd_kernelI32Selective_Scan_fwd_kernel_traitsILi32ELi4ELi1ELb1ELb1ELb0ELb1EN3c108BFloat16EfEEv13SSMParamsBase:
        /* <DEDUP_REMOVED lines=102> */
.L_x_5130:
        /* <DEDUP_REMOVED lines=62> */
.L_x_5119:
[----:B------:R-:W-:Y:S05]  /*0a40*/  BSYNC B0 ;  /* 0x0000000000007941 */ /* 0x000fea0003800000 */
.L_x_5118:
        /* <DEDUP_REMOVED lines=33> */
.L_x_5121:
[----:B------:R-:W-:Y:S05]  /*0c60*/  BSYNC B0 ;  /* 0x0000000000007941 */ /* 0x000fea0003800000 */
.L_x_5120:
        /* <DEDUP_REMOVED lines=33> */
.L_x_5123:
[----:B------:R-:W-:Y:S05]  /*0e80*/  BSYNC B0 ;  /* 0x0000000000007941 */ /* 0x000fea0003800000 */
.L_x_5122:
        /* <DEDUP_REMOVED lines=33> */
.L_x_5125:
[----:B------:R-:W-:Y:S05]  /*10a0*/  BSYNC B0 ;  /* 0x0000000000007941 */ /* 0x000fea0003800000 */
.L_x_5124:
        /* <DEDUP_REMOVED lines=8> */
[----:B------:R-:W-:Y:S02]  /*1130*/  SHF.L.U32 R41, R24, 0x10, RZ ;  /* 0x0000001018297819 */ /* 0x000fe400000006ff */
[----:B------:R-:W-:Y:S01]  /*1140*/  SHF.L.U32 R45, R20, 0x10, RZ ;  /* 0x00000010142d7819 */ /* 0x000fe200000006ff */
[-C--:B------:R-:W-:Y:S01]  /*1150*/  FMUL.FTZ R20, R43, R2.reuse ;  /* 0x000000022b147220 */ /* 0x080fe20000410000 */
[-C--:B------:R-:W-:Y:S01]  /*1160*/  FMUL.FTZ R21, R44, R2.reuse ;  /* 0x000000022c157220 */ /* 0x080fe20000410000 */
[-C--:B------:R-:W-:Y:S02]  /*1170*/  FMUL.FTZ R22, R41, R2.reuse ;  /* 0x0000000229167220 */ /* 0x080fe40000410000 */
        /* <DEDUP_REMOVED lines=8> */
[----:B------:R-:W-:Y:S02]  /*1200*/  IMAD R35, R3, UR6, RZ ;  /* 0x0000000603237c24 */ /* 0x000fe4000f8e02ff */
[----:B------:R-:W-:Y:S01]  /*1210*/  FMUL.FTZ R43, R43, R16 ;  /* 0x000000102b2b7220 */ /* 0x000fe20000410000 */
[C---:B------:R-:W-:Y:S01]  /*1220*/  IMAD R49, R0.reuse, UR5, R25 ;  /* 0x0000000500317c24 */ /* 0x040fe2000f8e0219 */
[----:B------:R-:W2:Y:S01]  /*1230*/  LDC.64 R32, c[0x0][0x2d0] ;  /* 0x0000b400ff207b82 */ /* 0x000ea20000000a00 */
[----:B------:R-:W-:-:S04]  /*1240*/  IMAD.WIDE.U32 R26, R0, UR4, RZ ;  /* 0x00000004001a7c25 */ /* 0x000fc8000f8e00ff */
[----:B------:R-:W-:Y:S01]  /*1250*/  FMUL.FTZ R44, R44, R17 ;  /* 0x000000112c2c7220 */ /* 0x000fe20000410000 */
[----:B------:R-:W-:Y:S01]  /*1260*/  FMUL.FTZ R45, R45, R19 ;  /* 0x000000132d2d7220 */ /* 0x000fe20000410000 */
[----:B------:R-:W-:Y:S01]  /*1270*/  ULDC UR10, c[0x0][0x21c] ;  /* 0x00008700000a7ab9 */ /* 0x000fe20000000800 */
[C---:B------:R-:W-:Y:S01]  /*1280*/  IMAD.WIDE.U32 R24, R0.reuse, UR6, RZ ;  /* 0x0000000600187c25 */ /* 0x040fe2000f8e00ff */
[----:B------:R-:W-:Y:S01]  /*1290*/  IADD3 R49, R27, R49, RZ ;  /* 0x000000311b317210 */ /* 0x000fe20007ffe0ff */
[----:B------:R-:W-:Y:S01]  /*12a0*/  ULDC.64 UR4, c[0x0][0x238] ;  /* 0x00008e0000047ab9 */ /* 0x000fe20000000a00 */
[----:B------:R-:W3:Y:S01]  /*12b0*/  LDC.64 R30, c[0x0][0x2e0] ;  /* 0x0000b800ff1e7b82 */ /* 0x000ee20000000a00 */
[----:B------:R-:W-:Y:S01]  /*12c0*/  IMAD R35, R0, UR7, R35 ;  /* 0x0000000700237c24 */ /* 0x000fe2000f8e0223 */
[----:B------:R-:W-:Y:S01]  /*12d0*/  ULDC.64 UR6, c[0x0][0x250] ;  /* 0x0000940000067ab9 */ /* 0x000fe20000000a00 */
[----:B------:R-:W-:Y:S01]  /*12e0*/  IMAD.MOV.U32 R47, RZ, RZ, RZ ;  /* 0x000000ffff2f7224 */ /* 0x000fe200078e00ff */
[----:B------:R-:W-:-:S02]  /*12f0*/  ULDC.64 UR8, c[0x0][0x270] ;  /* 0x00009c0000087ab9 */ /* 0x000fc40000000a00 */
[----:B------:R-:W-:Y:S02]  /*1300*/  IADD3 R51, R25, R35, RZ ;  /* 0x0000002319337210 */ /* 0x000fe40007ffe0ff */
[----:B------:R-:W4:Y:S01]  /*1310*/  LDC.64 R28, c[0x0][0x310] ;  /* 0x0000c400ff1c7b82 */ /* 0x000f220000000a00 */
[----:B0-----:R-:W-:-:S04]  /*1320*/  LOP3.LUT P0, RZ, R40, 0x1f, RZ, 0xc0, !PT ;  /* 0x0000001f28ff7812 */ /* 0x001fc8000780c0ff */
[----:B------:R-:W-:-:S13]  /*1330*/  ISETP.EQ.OR P0, PT, R7, RZ, P0 ;  /* 0x000000ff0700720c */ /* 0x000fda0000702670 */
.L_x_5129:
[----:B------:R-:W-:Y:S02]  /*1340*/  SHF.R.S32.HI R46, RZ, 0x1f, R47 ;  /* 0x0000001fff2e7819 */ /* 0x000fe4000001142f */
[----:B------:R-:W-:-:S03]  /*1350*/  MOV R48, R26 ;  /* 0x0000001a00307202 */ /* 0x000fc60000000f00 */
[----:B------:R-:W-:Y:S02]  /*1360*/  IMAD R36, R46, UR4, RZ ;  /* 0x000000042e247c24 */ /* 0x000fe4000f8e02ff */
[----:B0-----:R-:W-:-:S04]  /*1370*/  IMAD.WIDE.U32 R34, R47, UR4, R48 ;  /* 0x000000042f227c25 */ /* 0x001fc8000f8e0030 */
[----:B------:R-:W-:Y:S01]  /*1380*/  IMAD R37, R47, UR5, R36 ;  /* 0x000000052f257c24 */ /* 0x000fe2000f8e0224 */
[----:B--2---:R-:W-:-:S04]  /*1390*/  LEA R38, P1, R34, R32, 0x2 ;  /* 0x0000002022267211 */ /* 0x004fc800078210ff */
[----:B------:R-:W-:Y:S01]  /*13a0*/  IADD3 R35, R35, R37, RZ ;  /* 0x0000002523237210 */ /* 0x000fe20007ffe0ff */
[----:B------:R-:W-:-:S03]  /*13b0*/  IMAD.WIDE.U32 R36, R47, UR6, RZ ;  /* 0x000000062f247c25 */ /* 0x000fc6000f8e00ff */
[----:B------:R-:W-:Y:S01]  /*13c0*/  LEA.HI.X R39, R34, R33, R35, 0x2, P1 ;  /* 0x0000002122277211 */ /* 0x000fe200008f1423 */
[----:B------:R-:W-:-:S04]  /*13d0*/  IMAD R34, R46, UR6, RZ ;  /* 0x000000062e227c24 */ /* 0x000fc8000f8e02ff */
[----:B------:R-:W-:Y:S01]  /*13e0*/  IMAD R35, R47, UR7, R34 ;  /* 0x000000072f237c24 */ /* 0x000fe2000f8e0222 */
[----:B------:R-:W-:Y:S01]  /*13f0*/  LEA R34, P1, R36, R14, 0x1 ;  /* 0x0000000e24227211 */ /* 0x000fe200078208ff */
[----:B------:R0:W2:Y:S03]  /*1400*/  LDG.E R48, desc[UR16][R38.64] ;  /* 0x0000001026307981 */ /* 0x0000a6000c1e1900 */
[----:B------:R-:W-:Y:S02]  /*1410*/  IADD3 R37, R37, R35, RZ ;  /* 0x0000002325257210 */ /* 0x000fe40007ffe0ff */
[----:B------:R-:W-:Y:S02]  /*1420*/  IADD3 R34, P2, R34, R9, RZ ;  /* 0x0000000922227210 */ /* 0x000fe40007f5e0ff */
[----:B------:R-:W-:-:S05]  /*1430*/  LEA.HI.X R37, R36, R15, R37, 0x1, P1 ;  /* 0x0000000f24257211 */ /* 0x000fca00008f0c25 */
[----:B------:R-:W-:-:S06]  /*1440*/  IMAD.X R35, R37, 0x1, R8, P2 ;  /* 0x0000000125237824 */ /* 0x000fcc00010e0608 */
[----:B------:R-:W4:Y:S01]  /*1450*/  LDG.E.64 R34, desc[UR16][R34.64] ;  /* 0x0000001022227981 */ /* 0x000f22000c1e1b00 */
[----:B------:R-:W-:Y:S01]  /*1460*/  MOV R36, R24 ;  /* 0x0000001800247202 */ /* 0x000fe20000000f00 */
[----:B------:R-:W-:Y:S01]  /*1470*/  IMAD R46, R46, UR8, RZ ;  /* 0x000000082e2e7c24 */ /* 0x000fe2000f8e02ff */
[----:B------:R-:W-:-:S03]  /*1480*/  MOV R37, R51 ;  /* 0x0000003300257202 */ /* 0x000fc60000000f00 */
[C---:B0-----:R-:W-:Y:S02]  /*1490*/  IMAD R39, R47.reuse, UR9, R46 ;  /* 0x000000092f277c24 */ /* 0x041fe4000f8e022e */
[----:B------:R-:W-:-:S03]  /*14a0*/  IMAD.WIDE.U32 R36, R47, UR8, R36 ;  /* 0x000000082f247c25 */ /* 0x000fc6000f8e0024 */
[----:B---3--:R-:W-:Y:S02]  /*14b0*/  LEA R38, P1, R36, R30, 0x2 ;  /* 0x0000001e24267211 */ /* 0x008fe400078210ff */
[----:B------:R-:W-:-:S04]  /*14c0*/  IADD3 R37, R37, R39, RZ ;  /* 0x0000002725257210 */ /* 0x000fc80007ffe0ff */
        /* <DEDUP_REMOVED lines=19> */
[----:B------:R-:W-:Y:S01]  /*1600*/  SHF.L.U32 R61, R36, 0x10, RZ ;  /* 0x00000010243d7819 */ /* 0x000fe200000006ff */
[C---:B------:R-:W-:Y:S01]  /*1610*/  IMAD.U32 R36, R35.reuse, 0x10000, RZ ;  /* 0x0001000023247824 */ /* 0x040fe200078e00ff */
[----:B------:R-:W-:Y:S01]  /*1620*/  PRMT R34, R35, 0x7632, R34 ;  /* 0x0000763223227816 */ /* 0x000fe20000000022 */
[----:B------:R-:W3:Y:S01]  /*1630*/  MUFU.EX2 R46, R46 ;  /* 0x0000002e002e7308 */ /* 0x000ee20000000800 */
[----:B------:R-:W-:Y:S01]  /*1640*/  FMUL.FTZ R54, R43, R54 ;  /* 0x000000362b367220 */ /* 0x000fe20000410000 */
[----:B------:R-:W-:Y:S01]  /*1650*/  FMUL.FTZ R61, R44, R61 ;  /* 0x0000003d2c3d7220 */ /* 0x000fe20000410000 */
[----:B------:R-:W-:Y:S01]  /*1660*/  SHF.L.U32 R34, R34, 0x10, RZ ;  /* 0x0000001022227819 */ /* 0x000fe200000006ff */
[----:B------:R-:W-:Y:S02]  /*1670*/  FMUL.FTZ R57, R41, R36 ;  /* 0x0000002429397220 */ /* 0x000fe40000410000 */
[-C--:B0-----:R-:W-:Y:S02]  /*1680*/  FFMA.FTZ R35, R54, R52.reuse, R61 ;  /* 0x0000003436237223 */ /* 0x081fe4000001003d */
        /* <DEDUP_REMOVED lines=24> */
[----:B------:R-:W-:Y:S02]  /*1810*/  HFMA2.MMA R37, -RZ, RZ, 0, 0 ;  /* 0x00000000ff257435 */ /* 0x000fe400000001ff */
[----:B------:R-:W2:Y:S08]  /*1820*/  SHFL.UP PT, R39, R34, 0x8, RZ ;  /* 0x0500000022277989 */ /* 0x000eb000000e00ff */
[----:B------:R-:W-:Y:S02]  /*1830*/  @!P0 LDS.64 R36, [R38+0x130] ;  /* 0x0001300026248984 */ /* 0x000fe40000000a00 */
        /* <DEDUP_REMOVED lines=16> */
[----:B--2---:R-:W-:-:S05]  /*1940*/  @!P3 IMAD.MOV.U32 R56, RZ, RZ, R36 ;  /* 0x000000ffff38b224 */ /* 0x004fca00078e0024 */
        /* <DEDUP_REMOVED lines=17> */
.L_x_5128:
[----:B------:R-:W-:Y:S05]  /*1a60*/  BSYNC B0 ;  /* 0x0000000000007941 */ /* 0x000fea0003800000 */
.L_x_5127:
        /* <DEDUP_REMOVED lines=9> */
.L_x_5126:
[----:B------:R-:W2:Y:S01]  /*1b00*/  LDC.64 R30, c[0x0][0x2b0] ;  /* 0x0000ac00ff1e7b82 */ /* 0x000ea20000000a00 */
[----:B------:R-:W-:Y:S01]  /*1b10*/  SHF.L.U32 R16, R7, 0x7, RZ ;  /* 0x0000000707107819 */ /* 0x000fe200000006ff */
[----:B------:R-:W-:Y:S01]  /*1b20*/  ULDC.64 UR4, c[0x0][0x2b8] ;  /* 0x0000ae0000047ab9 */ /* 0x000fe20000000a00 */
[----:B------:R-:W-:Y:S02]  /*1b30*/  ULDC.64 UR6, c[0x0][0x2a8] ;  /* 0x0000aa0000067ab9 */ /* 0x000fe40000000a00 */
[----:B------:R-:W-:-:S03]  /*1b40*/  SHF.R.S32.HI R17, RZ, 0x1f, R16 ;  /* 0x0000001fff117819 */ /* 0x000fc60000011410 */
[----:B------:R-:W3:Y:S08]  /*1b50*/  LDC.64 R32, c[0x0][0x2a0] ;  /* 0x0000a800ff207b82 */ /* 0x000ef00000000a00 */
[----:B------:R-:W4:Y:S01]  /*1b60*/  LDC.64 R24, c[0x0][0x308] ;  /* 0x0000c200ff187b82 */ /* 0x000f220000000a00 */
[C---:B--2---:R-:W-:Y:S02]  /*1b70*/  IMAD R18, R30.reuse, UR19, RZ ;  /* 0x000000131e127c24 */ /* 0x044fe4000f8e02ff */
[----:B------:R-:W-:-:S04]  /*1b80*/  IMAD.WIDE.U32 R26, R30, UR18, R16 ;  /* 0x000000121e1a7c25 */ /* 0x000fc8000f8e0010 */
[----:B------:R-:W-:Y:S02]  /*1b90*/  IMAD R31, R31, UR18, R18 ;  /* 0x000000121f1f7c24 */ /* 0x000fe4000f8e0212 */
[----:B------:R-:W2:Y:S01]  /*1ba0*/  LDC.64 R18, c[0x0][0x318] ;  /* 0x0000c600ff127b82 */ /* 0x000ea20000000a00 */
[C---:B---3--:R-:W-:Y:S02]  /*1bb0*/  IMAD R28, R32.reuse, UR19, RZ ;  /* 0x00000013201c7c24 */ /* 0x048fe4000f8e02ff */
        /* <DEDUP_REMOVED lines=13> */
[----:B----4-:R-:W-:Y:S02]  /*1c90*/  LEA R30, P0, R26, R24, 0x1 ;  /* 0x000000181a1e7211 */ /* 0x010fe400078008ff */
[----:B------:R-:W-:Y:S01]  /*1ca0*/  IMAD.IADD R29, R29, 0x1, R33 ;  /* 0x000000011d1d7824 */ /* 0x000fe200078e0221 */
[----:B--2---:R-:W-:Y:S02]  /*1cb0*/  LEA R24, P1, R28, R18, 0x1 ;  /* 0x000000121c187211 */ /* 0x004fe400078208ff */
        /* <DEDUP_REMOVED lines=10> */
[----:B--2---:R-:W2:Y:S08]  /*1d60*/  LDC.64 R24, c[0x0][0x2c0] ;  /* 0x0000b000ff187b82 */ /* 0x004eb00000000a00 */
[----:B------:R-:W3:Y:S01]  /*1d70*/  LDC.64 R18, c[0x0][0x320] ;  /* 0x0000c800ff127b82 */ /* 0x000ee20000000a00 */
[----:B------:R-:W4:Y:S01]  /*1d80*/  LDG.E.64 R26, desc[UR16][R26.64] ;  /* 0x000000101a1a7981 */ /* 0x000f22000c1e1b00 */
[----:B------:R-:W-:-:S02]  /*1d90*/  IADD3 R7, R7, 0x1, RZ ;  /* 0x0000000107077810 */ /* 0x000fc40007ffe0ff */
[----:B------:R-:W-:Y:S02]  /*1da0*/  IADD3 R14, P1, R14, 0x100, RZ ;  /* 0x000001000e0e7810 */ /* 0x000fe40007f3e0ff */
[----:B------:R-:W-:Y:S02]  /*1db0*/  IADD3 R10, P2, R10, 0x100, RZ ;  /* 0x000001000a0a7810 */ /* 0x000fe40007f5e0ff */
[----:B------:R-:W-:Y:S02]  /*1dc0*/  IADD3 R12, P3, R12, 0x100, RZ ;  /* 0x000001000c0c7810 */ /* 0x000fe40007f7e0ff */
[----:B------:R-:W-:Y:S01]  /*1dd0*/  IADD3.X R15, RZ, R15, RZ, P1, !PT ;  /* 0x0000000fff0f7210 */ /* 0x000fe20000ffe4ff */
[----:B--2---:R-:W-:Y:S01]  /*1de0*/  IMAD.WIDE.U32 R16, R24, UR18, R16 ;  /* 0x0000001218107c25 */ /* 0x004fe2000f8e0010 */
[----:B------:R-:W-:Y:S02]  /*1df0*/  IADD3.X R11, RZ, R11, RZ, P2, !PT ;  /* 0x0000000bff0b7210 */ /* 0x000fe400017fe4ff */
[----:B------:R-:W-:Y:S01]  /*1e00*/  IADD3.X R13, RZ, R13, RZ, P3, !PT ;  /* 0x0000000dff0d7210 */ /* 0x000fe20001ffe4ff */
[----:B------:R-:W-:Y:S01]  /*1e10*/  BAR.SYNC.DEFER_BLOCKING 0x0 ;  /* 0x0000000000007b1d */ /* 0x000fe20000010000 */
[----:B----4-:R-:W-:-:S02]  /*1e20*/  SHF.R.U64 R30, R26, 0x10, R27 ;  /* 0x000000101a1e7819 */ /* 0x010fc4000000121b */
[----:B0-----:R-:W-:Y:S02]  /*1e30*/  SHF.R.U32.HI R34, RZ, 0x10, R27 ;  /* 0x00000010ff227819 */ /* 0x001fe4000001161b */
        /* <DEDUP_REMOVED lines=10> */
[----:B------:R-:W4:Y:S01]  /*1ee0*/  MUFU.EX2 R32, R32 ;  /* 0x0000002000207308 */ /* 0x000f220000000800 */
[----:B0-----:R-:W-:-:S07]  /*1ef0*/  FADD.FTZ R29, R29, 1 ;  /* 0x3f8000001d1d7421 */ /* 0x001fce0000010000 */
[----:B------:R-:W0:Y:S01]  /*1f00*/  MUFU.EX2 R35, R35 ;  /* 0x0000002300237308 */ /* 0x000e220000000800 */
[----:B--2---:R-:W-:-:S07]  /*1f10*/  FADD.FTZ R27, R26, 1 ;  /* 0x3f8000001a1b7421 */ /* 0x004fce0000010000 */
[----:B------:R-:W2:Y:S01]  /*1f20*/  MUFU.RCP R29, R29 ;  /* 0x0000001d001d7308 */ /* 0x000ea20000001000 */
[----:B----4-:R-:W-:Y:S01]  /*1f30*/  FADD.FTZ R33, R32, 1 ;  /* 0x3f80000020217421 */ /* 0x010fe20000010000 */
[----:B------:R-:W-:-:S04]  /*1f40*/  IMAD R32, R24, UR19, RZ ;  /* 0x0000001318207c24 */ /* 0x000fc8000f8e02ff */
[----:B------:R-:W-:Y:S02]  /*1f50*/  IMAD R25, R25, UR18, R32 ;  /* 0x0000001219197c24 */ /* 0x000fe4000f8e0220 */
[----:B------:R4:W5:Y:S01]  /*1f60*/  MUFU.RCP R36, R33 ;  /* 0x0000002100247308 */ /* 0x0009620000001000 */
[----:B0-----:R-:W-:Y:S01]  /*1f70*/  FADD.FTZ R26, R35, 1 ;  /* 0x3f800000231a7421 */ /* 0x001fe20000010000 */
[----:B------:R-:W-:Y:S02]  /*1f80*/  IMAD.IADD R17, R17, 0x1, R25 ;  /* 0x0000000111117824 */ /* 0x000fe400078e0219 */
[----:B------:R-:W-:-:S04]  /*1f90*/  IMAD.WIDE.U32 R16, R0, UR4, R16 ;  /* 0x0000000400107c25 */ /* 0x000fc8000f8e0010 */
[----:B------:R-:W0:Y:S01]  /*1fa0*/  MUFU.RCP R27, R27 ;  /* 0x0000001b001b7308 */ /* 0x000e220000001000 */
[----:B--2---:R-:W-:Y:S01]  /*1fb0*/  FMUL.FTZ R25, R28, R29 ;  /* 0x0000001d1c197220 */ /* 0x004fe20000410000 */
[----:B----4-:R-:W-:Y:S01]  /*1fc0*/  IMAD R33, R3, UR4, RZ ;  /* 0x0000000403217c24 */ /* 0x010fe2000f8e02ff */
[----:B---3--:R-:W-:Y:S01]  /*1fd0*/  LEA R18, P0, R16, R18, 0x1 ;  /* 0x0000001210127211 */ /* 0x008fe200078008ff */
[----:B------:R-:W-:Y:S01]  /*1fe0*/  ULDC UR4, c[0x0][0x224] ;  /* 0x0000890000047ab9 */ /* 0x000fe20000000800 */
[----:B------:R-:W-:Y:S01]  /*1ff0*/  FMUL.FTZ R25, R25, R20 ;  /* 0x0000001419197220 */ /* 0x000fe20000410000 */
[----:B------:R-:W-:Y:S02]  /*2000*/  IMAD R33, R0, UR5, R33 ;  /* 0x0000000500217c24 */ /* 0x000fe4000f8e0221 */
[----:B------:R-:W2:Y:S01]  /*2010*/  MUFU.RCP R35, R26 ;  /* 0x0000001a00237308 */ /* 0x000ea20000001000 */
[----:B-----5:R-:W-:Y:S02]  /*2020*/  FMUL.FTZ R31, R31, R36 ;  /* 0x000000241f1f7220 */ /* 0x020fe40000410000 */
        /* <DEDUP_REMOVED lines=8> */
[----:B--2---:R-:W-:Y:S01]  /*20b0*/  FMUL.FTZ R34, R34, R35 ;  /* 0x0000002322227220 */ /* 0x004fe20000410000 */
[----:B------:R-:W-:-:S03]  /*20c0*/  F2FP.BF16.F32.PACK_AB R30, R30, R25 ;  /* 0x000000191e1e723e */ /* 0x000fc600000010ff */
[----:B------:R-:W-:-:S05]  /*20d0*/  FMUL.FTZ R34, R34, R23 ;  /* 0x0000001722227220 */ /* 0x000fca0000410000 */
[----:B------:R-:W-:-:S05]  /*20e0*/  F2FP.BF16.F32.PACK_AB R31, R34, R31 ;  /* 0x0000001f221f723e */ /* 0x000fca00000010ff */
[----:B------:R0:W-:Y:S01]  /*20f0*/  STG.E.64 desc[UR16][R16.64], R30 ;  /* 0x0000001e10007986 */ /* 0x0001e2000c101b10 */
[----:B------:R-:W-:Y:S05]  /*2100*/  @!P0 BRA `(.L_x_5130) ;  /* 0xffffffe400548947 */ /* 0x000fea000383ffff */
[----:B------:R-:W-:Y:S05]  /*2110*/  EXIT ;  /* 0x000000000000794d */ /* 0x000fea0003800000 */
.L_x_5131:
        /* <DEDUP_REMOVED lines=14> */
.L_x_5317:


//--------------------- .text._Z25selective_scan_fwd_kernelI32Selective_Scan_fwd_kernel_traitsILi32ELi4ELi1ELb1ELb1ELb1ELb0EN3c108BFloat16EfEEv13SSMParamsBase --------------------------
	.section	.text._Z25selective_scan_fwd_kernelI32Selective_Scan_fwd_kernel_traitsILi32ELi4ELi1ELb1ELb1ELb1ELb0EN3c108BFloat16EfEEv13SSMParamsBase,"ax",@progbits
	.align	128
        .global         _Z25selective_scan_fwd_kernelI32Selective_Scan_fwd_kernel_traitsILi32ELi4ELi1ELb1ELb1ELb1ELb0EN3c108BFloat16EfEEv13SSMParamsBase
        .type           _Z25selective_scan_fwd_kernelI32Selective_Scan_fwd_kernel_traitsILi32ELi4ELi1ELb1ELb1ELb1ELb0EN3c108BFloat16EfEEv13SSMParamsBase,@function
        .size           _Z25selective_scan_fwd_kernelI32Selective_Scan_fwd_kernel_traitsILi32ELi4ELi1ELb1ELb1ELb1ELb0EN3c108BFloat16EfEEv13SSMParamsBase,(.L_x_5318 - _Z25selective_scan_fwd_kernelI32Selective_Scan_fwd_kernel_traitsILi32ELi4ELi1ELb1ELb1ELb1ELb0EN3c108BFloat16EfEEv13SSMParamsBase)
        .other          _Z25selective_scan_fwd_kernelI32Selective_Scan_fwd_kernel_traitsILi32ELi4ELi1ELb1ELb1ELb1ELb0EN3c108BFloat16EfEEv13SSMParamsBase,@"STO_CUDA_ENTRY STV_DEFAULT"
_Z25selective_scan_fwd_kernelI32Selective_Scan_fwd_kernel_traitsILi32ELi4ELi1ELb1ELb1ELb1ELb0EN3c108BFloat16EfEEv13SSMParamsBase:
.text._Z25selective_scan_fwd_kernelI32Selective_Scan_fwd_kernel_traitsILi32ELi4ELi1ELb1ELb1ELb1ELb0EN3c108BFloat16EfEEv13SSMParamsBase:
        /* <DEDUP_REMOVED lines=23> */
[----:B------:R-:W-:Y:S01]  /*0170*/  ULDC.64 UR6, c[0x0][0x208] ;  /* 0x0000820000067ab9 */ /* 0x000fe20000000a00 */
[----:B------:R-:W1:Y:S01]  /*0180*/  S2UR UR4, SR_CTAID.X ;  /* 0x00000000000479c3 */ /* 0x000e620000002500 */
[----:B------:R3:W5:Y:S04]  /*0190*/  @P0 LDG.E R2, desc[UR6][R6.64] ;  /* 0x0000000606020981 */ /* 0x000768000c1e1900 */
[----:B------:R4:W5:Y:S01]  /*01a0*/  @P1 LDG.E R4, desc[UR6][R8.64] ;  /* 0x0000000608041981 */ /* 0x000962000c1e1900 */
[----:B0-----:R-:W-:-:S04]  /*01b0*/  VIADD R10, R5, 0xffffffe ;  /* 0x0ffffffe050a7836 */ /* 0x001fc80000000000 */
[----:B------:R0:W3:Y:S01]  /*01c0*/  F2I.FTZ.U32.TRUNC.NTZ R11, R10 ;  /* 0x0000000a000b7305 */ /* 0x0000e2000021f000 */
[----:B-1----:R-:W-:Y:S01]  /*01d0*/  IMAD.U32 R5, RZ, RZ, UR4 ;  /* 0x00000004ff057e24 */ /* 0x002fe2000f8e00ff */
[----:B------:R-:W-:Y:S01]  /*01e0*/  ULDC.64 UR4, c[0x0][0x240] ;  /* 0x0000900000047ab9 */ /* 0x000fe20000000a00 */
[----:B0-----:R-:W-:Y:S02]  /*01f0*/  HFMA2.MMA R10, -RZ, RZ, 0, 0 ;  /* 0x00000000ff0a7435 */ /* 0x001fe400000001ff */
[----:B------:R-:W-:-:S04]  /*0200*/  IMAD.WIDE.U32 R18, R5, UR10, RZ ;  /* 0x0000000a05127c25 */ /* 0x000fc8000f8e00ff */
[----:B------:R-:W-:Y:S01]  /*0210*/  IMAD.WIDE.U32 R16, R5, UR4, RZ ;  /* 0x0000000405107c25 */ /* 0x000fe2000f8e00ff */
[----:B---3--:R-:W-:-:S03]  /*0220*/  IADD3 R6, RZ, -R11, RZ ;  /* 0x8000000bff067210 */ /* 0x008fc60007ffe0ff */
[----:B------:R-:W-:-:S04]  /*0230*/  IMAD.WIDE.U32 R22, R5, UR8, RZ ;  /* 0x0000000805167c25 */ /* 0x000fc8000f8e00ff */
[----:B------:R-:W-:Y:S01]  /*0240*/  IMAD R7, R6, R13, RZ ;  /* 0x0000000d06077224 */ /* 0x000fe200078e02ff */
[----:B------:R-:W-:-:S03]  /*0250*/  IABS R6, R0 ;  /* 0x0000000000067213 */ /* 0x000fc60000000000 */
[----:B------:R-:W-:-:S06]  /*0260*/  IMAD.HI.U32 R11, R11, R7, R10 ;  /* 0x000000070b0b7227 */ /* 0x000fcc00078e000a */
[----:B------:R-:W-:-:S05]  /*0270*/  IMAD.HI.U32 R11, R11, R6, RZ ;  /* 0x000000060b0b7227 */ /* 0x000fca00078e00ff */
[----:B------:R-:W-:-:S05]  /*0280*/  IADD3 R7, -R11, RZ, RZ ;  /* 0x000000ff0b077210 */ /* 0x000fca0007ffe1ff */
[----:B------:R-:W-:Y:S01]  /*0290*/  IMAD R6, R13, R7, R6 ;  /* 0x000000070d067224 */ /* 0x000fe200078e0206 */
[----:B------:R-:W-:-:S04]  /*02a0*/  SHF.R.S32.HI R7, RZ, 0x1f, R5 ;  /* 0x0000001fff077819 */ /* 0x000fc80000011405 */
[----:B------:R-:W-:Y:S01]  /*02b0*/  ISETP.GT.U32.AND P1, PT, R13, R6, PT ;  /* 0x000000060d00720c */ /* 0x000fe20003f24070 */
[C---:B----4-:R-:W-:Y:S02]  /*02c0*/  IMAD R8, R7.reuse, UR4, RZ ;  /* 0x0000000407087c24 */ /* 0x050fe4000f8e02ff */
[----:B------:R-:W-:Y:S02]  /*02d0*/  IMAD R10, R7, UR8, RZ ;  /* 0x00000008070a7c24 */ /* 0x000fe4000f8e02ff */
[----:B------:R-:W-:Y:S01]  /*02e0*/  IMAD R9, R5, UR5, R8 ;  /* 0x0000000505097c24 */ /* 0x000fe2000f8e0208 */
[----:B------:R-:W-:Y:S01]  /*02f0*/  LOP3.LUT R8, R0, R25, RZ, 0x3c, !PT ;  /* 0x0000001900087212 */ /* 0x000fe200078e3cff */
[----:B------:R-:W-:-:S03]  /*0300*/  ULDC.64 UR4, c[0x0][0x280] ;  /* 0x0000a00000047ab9 */ /* 0x000fc60000000a00 */
[----:B------:R-:W-:Y:S01]  /*0310*/  ISETP.GE.AND P2, PT, R8, RZ, PT ;  /* 0x000000ff0800720c */ /* 0x000fe20003f46270 */
[----:B------:R-:W-:Y:S01]  /*0320*/  IMAD R8, R7, UR10, RZ ;  /* 0x0000000a07087c24 */ /* 0x000fe2000f8e02ff */
[----:B------:R-:W-:Y:S02]  /*0330*/  IADD3 R17, R17, R9, RZ ;  /* 0x0000000911117210 */ /* 0x000fe40007ffe0ff */
[-C--:B------:R-:W-:Y:S01]  /*0340*/  @!P1 IADD3 R6, R6, -R13.reuse, RZ ;  /* 0x8000000d06069210 */ /* 0x080fe20007ffe0ff */
[----:B------:R-:W-:Y:S01]  /*0350*/  IMAD R21, R5, UR11, R8 ;  /* 0x0000000b05157c24 */ /* 0x000fe2000f8e0208 */
[----:B------:R-:W-:Y:S01]  /*0360*/  @!P1 IADD3 R11, R11, 0x1, RZ ;  /* 0x000000010b0b9810 */ /* 0x000fe20007ffe0ff */
[----:B------:R-:W-:Y:S01]  /*0370*/  IMAD.WIDE.U32 R8, R5, UR4, RZ ;  /* 0x0000000405087c25 */ /* 0x000fe2000f8e00ff */
[----:B------:R-:W-:Y:S02]  /*0380*/  ISETP.GE.U32.AND P0, PT, R6, R13, PT ;  /* 0x0000000d0600720c */ /* 0x000fe40003f06070 */
[----:B--2---:R-:W-:Y:S01]  /*0390*/  ISETP.GE.AND P1, PT, R12, 0x1, PT ;  /* 0x000000010c00780c */ /* 0x004fe20003f26270 */
[----:B------:R-:W-:Y:S01]  /*03a0*/  IMAD.IADD R19, R19, 0x1, R21 ;  /* 0x0000000113137824 */ /* 0x000fe200078e0215 */
[----:B------:R-:W-:Y:S01]  /*03b0*/  MOV R14, R8 ;  /* 0x00000008000e7202 */ /* 0x000fe20000000f00 */
[----:B------:R-:W0:Y:S01]  /*03c0*/  LDC.64 R20, c[0x0][0x2d8] ;  /* 0x0000b600ff147b82 */ /* 0x000e220000000a00 */
[----:B------:R-:W-:-:S02]  /*03d0*/  IMAD R6, R7, UR4, RZ ;  /* 0x0000000407067c24 */ /* 0x000fc4000f8e02ff */
[C---:B------:R-:W-:Y:S02]  /*03e0*/  IMAD R13, R5.reuse, UR9, R10 ;  /* 0x00000009050d7c24 */ /* 0x040fe4000f8e020a */
[----:B------:R-:W-:-:S03]  /*03f0*/  IMAD R15, R5, UR5, R6 ;  /* 0x00000005050f7c24 */ /* 0x000fc6000f8e0206 */
[----:B------:R-:W-:Y:S02]  /*0400*/  @P0 IADD3 R11, R11, 0x1, RZ ;  /* 0x000000010b0b0810 */ /* 0x000fe40007ffe0ff */
[----:B------:R-:W-:Y:S02]  /*0410*/  IADD3 R15, R9, R15, RZ ;  /* 0x0000000f090f7210 */ /* 0x000fe40007ffe0ff */
[----:B------:R-:W-:Y:S01]  /*0420*/  IADD3 R23, R23, R13, RZ ;  /* 0x0000000d17177210 */ /* 0x000fe20007ffe0ff */
[----:B------:R-:W-:Y:S01]  /*0430*/  IMAD.MOV.U32 R27, RZ, RZ, R11 ;  /* 0x000000ffff1b7224 */ /* 0x000fe200078e000b */
[----:B------:R-:W-:-:S04]  /*0440*/  ISETP.NE.AND P0, PT, R25, RZ, PT ;  /* 0x000000ff1900720c */ /* 0x000fc80003f05270 */
[----:B------:R-:W-:Y:S01]  /*0450*/  @!P2 IADD3 R27, -R27, RZ, RZ ;  /* 0x000000ff1b1ba210 */ /* 0x000fe20007ffe1ff */
[----:B------:R-:W-:Y:S08]  /*0460*/  @!P1 EXIT ;  /* 0x000000000000994d */ /* 0x000ff00003800000 */
[----:B------:R-:W1:Y:S01]  /*0470*/  S2R R26, SR_TID.X ;  /* 0x00000000001a7919 */ /* 0x000e620000002100 */
[----:B------:R-:W-:Y:S01]  /*0480*/  @!P0 LOP3.LUT R27, RZ, R25, RZ, 0x33, !PT ;  /* 0x00000019ff1b8212 */ /* 0x000fe200078e33ff */
[----:B------:R-:W2:Y:S01]  /*0490*/  LDC.64 R12, c[0x0][0x2e0] ;  /* 0x0000b800ff0c7b82 */ /* 0x000ea20000000a00 */
[----:B------:R-:W-:Y:S01]  /*04a0*/  ULDC.64 UR4, c[0x0][0x288] ;  /* 0x0000a20000047ab9 */ /* 0x000fe20000000a00 */
[----:B------:R-:W-:Y:S01]  /*04b0*/  ULDC.64 UR10, c[0x0][0x258] ;  /* 0x00009600000a7ab9 */ /* 0x000fe20000000a00 */
[----:B------:R-:W-:Y:S01]  /*04c0*/  SHF.R.S32.HI R28, RZ, 0x1f, R27 ;  /* 0x0000001fff1c7819 */ /* 0x000fe2000001141b */
[----:B------:R-:W-:Y:S01]  /*04d0*/  IMAD R25, R3, UR4, RZ ;  /* 0x0000000403197c24 */ /* 0x000fe2000f8e02ff */
[----:B------:R-:W-:Y:S01]  /*04e0*/  ULDC.64 UR8, c[0x0][0x298] ;  /* 0x0000a60000087ab9 */ /* 0x000fe20000000a00 */
[----:B------:R-:W-:Y:S02]  /*04f0*/  IMAD.WIDE.U32 R14, R0, UR4, R14 ;  /* 0x00000004000e7c25 */ /* 0x000fe4000f8e000e */
[----:B------:R-:W3:Y:S02]  /*0500*/  LDC.64 R10, c[0x0][0x2f0] ;  /* 0x0000bc00ff0a7b82 */ /* 0x000ee40000000a00 */
[----:B------:R-:W-:-:S02]  /*0510*/  IMAD R6, R28, UR10, RZ ;  /* 0x0000000a1c067c24 */ /* 0x000fc4000f8e02ff */
[----:B------:R-:W-:Y:S01]  /*0520*/  IMAD R29, R0, UR5, R25 ;  /* 0x00000005001d7c24 */ /* 0x000fe2000f8e0219 */
[----:B------:R-:W-:Y:S01]  /*0530*/  ULDC.64 UR4, c[0x0][0x278] ;  /* 0x00009e0000047ab9 */ /* 0x000fe20000000a00 */
[C---:B------:R-:W-:Y:S02]  /*0540*/  IMAD.WIDE.U32 R24, R27.reuse, UR10, R16 ;  /* 0x0000000a1b187c25 */ /* 0x040fe4000f8e0010 */
[----:B------:R-:W4:Y:S02]  /*0550*/  LDC.64 R8, c[0x0][0x2f8] ;  /* 0x0000be00ff087b82 */ /* 0x000f240000000a00 */
[----:B------:R-:W-:Y:S01]  /*0560*/  IMAD R17, R27, UR11, R6 ;  /* 0x0000000b1b117c24 */ /* 0x000fe2000f8e0206 */
[----:B0-----:R-:W-:Y:S01]  /*0570*/  LEA R20, P0, R24, R20, 0x1 ;  /* 0x0000001418147211 */ /* 0x001fe200078008ff */
[----:B------:R-:W-:Y:S01]  /*0580*/  IMAD R31, R3, UR8, RZ ;  /* 0x00000008031f7c24 */ /* 0x000fe2000f8e02ff */
[----:B------:R-:W0:Y:S01]  /*0590*/  S2R R6, SR_LANEID ;  /* 0x0000000000067919 */ /* 0x000e220000000000 */
[----:B------:R-:W-:Y:S01]  /*05a0*/  IMAD R28, R28, UR4, RZ ;  /* 0x000000041c1c7c24 */ /* 0x000fe2000f8e02ff */
[----:B------:R-:W-:Y:S01]  /*05b0*/  IADD3 R25, R25, R17, RZ ;  /* 0x0000001119197210 */ /* 0x000fe20007ffe0ff */
[----:B------:R-:W-:-:S02]  /*05c0*/  IMAD R31, R0, UR9, R31 ;  /* 0x00000009001f7c24 */ /* 0x000fc4000f8e021f */
[----:B------:R-:W-:Y:S01]  /*05d0*/  IMAD.WIDE.U32 R16, R0, UR8, R22 ;  /* 0x0000000800107c25 */ /* 0x000fe2000f8e0016 */
[----:B------:R-:W-:-:S03]  /*05e0*/  LEA.HI.X R21, R24, R21, R25, 0x1, P0 ;  /* 0x0000001518157211 */ /* 0x000fc600000f0c19 */
[----:B------:R-:W-:Y:S01]  /*05f0*/  IMAD.WIDE.U32 R18, R27, UR4, R18 ;  /* 0x000000041b127c25 */ /* 0x000fe2000f8e0012 */
[----:B------:R-:W-:Y:S01]  /*0600*/  IADD3 R22, R17, R31, RZ ;  /* 0x0000001f11167210 */ /* 0x000fe20007ffe0ff */
[----:B------:R-:W-:Y:S01]  /*0610*/  UMOV UR4, URZ ;  /* 0x0000003f00047c82 */ /* 0x000fe20008000000 */
[----:B---3--:R-:W-:Y:S01]  /*0620*/  LEA R10, P0, R14, R10, 0x1 ;  /* 0x0000000a0e0a7211 */ /* 0x008fe200078008ff */
[----:B------:R-:W-:Y:S01]  /*0630*/  IMAD R27, R27, UR5, R28 ;  /* 0x000000051b1b7c24 */ /* 0x000fe2000f8e021c */
[----:B--2---:R-:W-:Y:S01]  /*0640*/  LEA R17, P2, R18, R12, 0x1 ;  /* 0x0000000c12117211 */ /* 0x004fe200078408ff */
[----:B------:R-:W-:Y:S01]  /*0650*/  IMAD.IADD R23, R15, 0x1, R29 ;  /* 0x000000010f177824 */ /* 0x000fe200078e021d */
[----:B-1----:R-:W-:Y:S02]  /*0660*/  SHF.R.S32.HI R15, RZ, 0x1f, R26 ;  /* 0x0000001fff0f7819 */ /* 0x002fe4000001141a */
[----:B------:R-:W-:Y:S02]  /*0670*/  IADD3 R12, R19, R27, RZ ;  /* 0x0000001b130c7210 */ /* 0x000fe40007ffe0ff */
[----:B----4-:R-:W-:-:S02]  /*0680*/  LEA R19, P1, R16, R8, 0x1 ;  /* 0x0000000810137211 */ /* 0x010fc400078208ff */
[----:B------:R-:W-:Y:S02]  /*0690*/  LEA.HI.X R18, R18, R13, R12, 0x1, P2 ;  /* 0x0000000d12127211 */ /* 0x000fe400010f0c0c */
[----:B------:R-:W-:Y:S01]  /*06a0*/  SHF.L.U64.HI R8, R26, 0x3, R15 ;  /* 0x000000031a087819 */ /* 0x000fe2000001020f */
[----:B------:R-:W-:Y:S01]  /*06b0*/  IMAD.MOV.U32 R12, RZ, RZ, R19 ;  /* 0x000000ffff0c7224 */ /* 0x000fe200078e0013 */
[----:B------:R-:W-:Y:S02]  /*06c0*/  LEA.HI.X R11, R14, R11, R23, 0x1, P0 ;  /* 0x0000000b0e0b7211 */ /* 0x000fe400000f0c17 */
[----:B------:R-:W-:Y:S02]  /*06d0*/  LEA.HI.X R13, R16, R9, R22, 0x1, P1 ;  /* 0x00000009100d7211 */ /* 0x000fe400008f0c16 */
[----:B------:R-:W-:Y:S01]  /*06e0*/  MOV R15, R17 ;  /* 0x00000011000f7202 */ /* 0x000fe20000000f00 */
[----:B------:R-:W-:Y:S01]  /*06f0*/  IMAD.MOV.U32 R17, RZ, RZ, R18 ;  /* 0x000000ffff117224 */ /* 0x000fe200078e0012 */
[----:B------:R-:W-:-:S02]  /*0700*/  SHF.L.U32 R9, R26, 0x3, RZ ;  /* 0x000000031a097819 */ /* 0x000fc400000006ff */
[----:B------:R-:W-:Y:S02]  /*0710*/  MOV R14, R20 ;  /* 0x00000014000e7202 */ /* 0x000fe40000000f00 */
[----:B0-----:R-:W-:-:S07]  /*0720*/  MOV R16, R21 ;  /* 0x0000001500107202 */ /* 0x001fce0000000f00 */
.L_x_5144:
        /* <DEDUP_REMOVED lines=9> */
[----:B--2---:R-:W-:Y:S01]  /*07c0*/  MOV R20, R18 ;  /* 0x0000001200147202 */ /* 0x004fe20000000f00 */
[--C-:B------:R-:W-:Y:S01]  /*07d0*/  IMAD.MOV.U32 R24, RZ, RZ, R19.reuse ;  /* 0x000000ffff187224 */ /* 0x100fe200078e0013 */
[--C-:B------:R-:W-:Y:S02]  /*07e0*/  SHF.R.U64 R25, R18, 0x10, R19.reuse ;  /* 0x0000001012197819 */ /* 0x100fe40000001213 */
[----:B------:R-:W-:Y:S02]  /*07f0*/  SHF.L.U32 R21, R20, 0x10, RZ ;  /* 0x0000001014157819 */ /* 0x000fe400000006ff */
[----:B------:R-:W-:Y:S02]  /*0800*/  SHF.L.U32 R27, R24, 0x10, RZ ;  /* 0x00000010181b7819 */ /* 0x000fe400000006ff */
[----:B------:R-:W0:Y:S01]  /*0810*/  LDC R24, c[0x0][0x21c] ;  /* 0x00008700ff187b82 */ /* 0x000e220000000800 */
[--C-:B------:R-:W-:Y:S01]  /*0820*/  FADD.FTZ R18, R21, R4.reuse ;  /* 0x0000000415127221 */ /* 0x100fe20000010000 */
[----:B------:R-:W-:Y:S01]  /*0830*/  SHF.R.U32.HI R29, RZ, 0x10, R19 ;  /* 0x00000010ff1d7819 */ /* 0x000fe20000011613 */
[----:B------:R-:W-:Y:S01]  /*0840*/  FADD.FTZ R20, R27, R4 ;  /* 0x000000041b147221 */ /* 0x000fe20000010000 */
[----:B------:R-:W-:-:S02]  /*0850*/  SHF.L.U32 R25, R25, 0x10, RZ ;  /* 0x0000001019197819 */ /* 0x000fc400000006ff */
[----:B------:R-:W-:Y:S01]  /*0860*/  FSETP.GTU.FTZ.AND P1, PT, R18, 20, PT ;  /* 0x41a000001200780b */ /* 0x000fe20003f3c000 */
[----:B------:R-:W-:Y:S01]  /*0870*/  IMAD.U32 R29, R29, 0x10000, RZ ;  /* 0x000100001d1d7824 */ /* 0x000fe200078e00ff */
[----:B------:R-:W-:Y:S01]  /*0880*/  FSETP.GTU.FTZ.AND P3, PT, R20, 20, PT ;  /* 0x41a000001400780b */ /* 0x000fe20003f7c000 */
[--C-:B------:R-:W-:Y:S01]  /*0890*/  FADD.FTZ R19, R25, R4.reuse ;  /* 0x0000000419137221 */ /* 0x100fe20000010000 */
[----:B------:R-:W-:Y:S01]  /*08a0*/  ISETP.EQ.OR P1, PT, RZ, UR5, P1 ;  /* 0x00000005ff007c0c */ /* 0x000fe20008f22670 */
[----:B------:R-:W-:Y:S01]  /*08b0*/  FADD.FTZ R21, R29, R4 ;  /* 0x000000041d157221 */ /* 0x000fe20000010000 */
[----:B------:R-:W-:Y:S02]  /*08c0*/  ISETP.EQ.OR P3, PT, RZ, UR5, P3 ;  /* 0x00000005ff007c0c */ /* 0x000fe40009f62670 */
[----:B------:R-:W-:Y:S02]  /*08d0*/  FSETP.GTU.FTZ.AND P0, PT, R19, 20, PT ;  /* 0x41a000001300780b */ /* 0x000fe40003f1c000 */
[----:B------:R-:W-:-:S02]  /*08e0*/  FSETP.GTU.FTZ.AND P2, PT, R21, 20, PT ;  /* 0x41a000001500780b */ /* 0x000fc40003f5c000 */
[----:B------:R-:W-:Y:S02]  /*08f0*/  ISETP.EQ.OR P0, PT, RZ, UR5, P0 ;  /* 0x00000005ff007c0c */ /* 0x000fe40008702670 */
[----:B------:R-:W-:-:S03]  /*0900*/  ISETP.EQ.OR P2, PT, RZ, UR5, P2 ;  /* 0x00000005ff007c0c */ /* 0x000fc60009742670 */
[----:B-1----:R-:W-:Y:S10]  /*0910*/  @P1 BRA `(.L_x_5133) ;  /* 0x00000000007c1947 */ /* 0x002ff40003800000 */
        /* <DEDUP_REMOVED lines=31> */
.L_x_5133:
[----:B------:R-:W-:Y:S05]  /*0b10*/  BSYNC B0 ;  /* 0x0000000000007941 */ /* 0x000fea0003800000 */
.L_x_5132:
        /* <DEDUP_REMOVED lines=33> */
.L_x_5135:
[----:B------:R-:W-:Y:S05]  /*0d30*/  BSYNC B0 ;  /* 0x0000000000007941 */ /* 0x000fea0003800000 */
.L_x_5134:
        /* <DEDUP_REMOVED lines=33> */
.L_x_5137:
[----:B------:R-:W-:Y:S05]  /*0f50*/  BSYNC B0 ;  /* 0x0000000000007941 */ /* 0x000fea0003800000 */
.L_x_5136:
        /* <DEDUP_REMOVED lines=33> */
.L_x_5139:
[----:B------:R-:W-:Y:S05]  /*1170*/  BSYNC B0 ;  /* 0x0000000000007941 */ /* 0x000fea0003800000 */
.L_x_5138:
[----:B------:R-:W-:Y:S01]  /*1180*/  BAR.SYNC.DEFER_BLOCKING 0x0 ;  /* 0x0000000000007b1d */ /* 0x000fe20000010000 */
[----:B0-----:R-:W-:Y:S02]  /*1190*/  ISETP.GE.AND P0, PT, R24, 0x1, PT ;  /* 0x000000011800780c */ /* 0x001fe40003f06270 */
[----:B-----5:R-:W-:Y:S02]  /*11a0*/  MOV R25, R22 ;  /* 0x0000001600197202 */ /* 0x020fe40000000f00 */
[--C-:B------:R-:W-:Y:S02]  /*11b0*/  SHF.R.U64 R27, R22, 0x10, R23.reuse ;  /* 0x00000010161b7819 */ /* 0x100fe40000001217 */
[----:B------:R-:W-:Y:S02]  /*11c0*/  MOV R26, R23 ;  /* 0x00000017001a7202 */ /* 0x000fe40000000f00 */
[----:B------:R-:W-:Y:S01]  /*11d0*/  SHF.R.U32.HI R22, RZ, 0x10, R23 ;  /* 0x00000010ff167819 */ /* 0x000fe20000011617 */
[----:B------:R-:W-:Y:S01]  /*11e0*/  IMAD.U32 R43, R27, 0x10000, RZ ;  /* 0x000100001b2b7824 */ /* 0x000fe200078e00ff */
[----:B------:R-:W-:-:S02]  /*11f0*/  SHF.L.U32 R33, R25, 0x10, RZ ;  /* 0x0000001019217819 */ /* 0x000fc400000006ff */
        /* <DEDUP_REMOVED lines=9> */
[----:B------:R-:W-:Y:S01]  /*1290*/  ULDC.64 UR8, c[0x0][0x230] ;  /* 0x00008c0000087ab9 */ /* 0x000fe20000000a00 */
[----:B------:R-:W-:Y:S01]  /*12a0*/  HFMA2.MMA R45, -RZ, RZ, 0, 0 ;  /* 0x00000000ff2d7435 */ /* 0x000fe200000001ff */
[----:B------:R-:W-:Y:S02]  /*12b0*/  IMAD R31, R3, UR8, RZ ;  /* 0x00000008031f7c24 */ /* 0x000fe4000f8e02ff */
[----:B------:R-:W-:Y:S01]  /*12c0*/  FMUL.FTZ R41, R41, R20 ;  /* 0x0000001429297220 */ /* 0x000fe20000410000 */
[----:B------:R-:W-:-:S04]  /*12d0*/  IMAD.WIDE.U32 R28, R0, UR8, RZ ;  /* 0x00000008001c7c25 */ /* 0x000fc8000f8e00ff */
[----:B------:R-:W-:Y:S01]  /*12e0*/  FMUL.FTZ R42, R33, R18 ;  /* 0x00000012212a7220 */ /* 0x000fe20000410000 */
[----:B------:R-:W-:Y:S01]  /*12f0*/  FMUL.FTZ R43, R43, R19 ;  /* 0x000000132b2b7220 */ /* 0x000fe20000410000 */
[----:B------:R-:W2:Y:S01]  /*1300*/  LDC R40, c[0x0][0x21c] ;  /* 0x00008700ff287b82 */ /* 0x000ea20000000800 */
[----:B------:R-:W-:Y:S02]  /*1310*/  IMAD R31, R0, UR9, R31 ;  /* 0x00000009001f7c24 */ /* 0x000fe4000f8e021f */
[----:B------:R-:W-:Y:S01]  /*1320*/  FMUL.FTZ R44, R44, R21 ;  /* 0x000000152c2c7220 */ /* 0x000fe20000410000 */
[----:B------:R-:W-:Y:S01]  /*1330*/  ULDC UR16, c[0x0][0x21c] ;  /* 0x0000870000107ab9 */ /* 0x000fe20000000800 */
[----:B------:R-:W-:Y:S01]  /*1340*/  ULDC UR5, c[0x0][0x214] ;  /* 0x0000850000057ab9 */ /* 0x000fe20000000800 */
[----:B------:R-:W-:Y:S01]  /*1350*/  ULDC.64 UR8, c[0x0][0x238] ;  /* 0x00008e0000087ab9 */ /* 0x000fe20000000a00 */
[----:B------:R-:W-:Y:S01]  /*1360*/  IADD3 R47, R29, R31, RZ ;  /* 0x0000001f1d2f7210 */ /* 0x000fe20007ffe0ff */
[----:B------:R-:W-:Y:S01]  /*1370*/  ULDC.64 UR10, c[0x0][0x2d0] ;  /* 0x0000b400000a7ab9 */ /* 0x000fe20000000a00 */
[----:B------:R-:W3:Y:S01]  /*1380*/  LDC.64 R26, c[0x0][0x310] ;  /* 0x0000c400ff1a7b82 */ /* 0x000ee20000000a00 */
[----:B------:R-:W-:Y:S01]  /*1390*/  ULDC.64 UR12, c[0x0][0x250] ;  /* 0x00009400000c7ab9 */ /* 0x000fe20000000a00 */
[----:B------:R-:W-:Y:S01]  /*13a0*/  ULDC.64 UR14, c[0x0][0x270] ;  /* 0x00009c00000e7ab9 */ /* 0x000fe20000000a00 */
[----:B0-----:R-:W-:-:S04]  /*13b0*/  LOP3.LUT P0, RZ, R38, 0x1f, RZ, 0xc0, !PT ;  /* 0x0000001f26ff7812 */ /* 0x001fc8000780c0ff */
[----:B------:R-:W-:-:S13]  /*13c0*/  ISETP.EQ.OR P0, PT, RZ, UR4, P0 ;  /* 0x00000004ff007c0c */ /* 0x000fda0008702670 */
.L_x_5143:
[----:B------:R-:W-:Y:S01]  /*13d0*/  SHF.R.S32.HI R36, RZ, 0x1f, R45 ;  /* 0x0000001fff247819 */ /* 0x000fe2000001142d */
[----:B------:R-:W-:-:S04]  /*13e0*/  IMAD.MOV.U32 R46, RZ, RZ, R28 ;  /* 0x000000ffff2e7224 */ /* 0x000fc800078e001c */
[----:B------:R-:W-:Y:S02]  /*13f0*/  IMAD R32, R36, UR8, RZ ;  /* 0x0000000824207c24 */ /* 0x000fe4000f8e02ff */
[----:B------:R-:W-:-:S04]  /*1400*/  IMAD.WIDE.U32 R30, R45, UR8, R46 ;  /* 0x000000082d1e7c25 */ /* 0x000fc8000f8e002e */
[----:B------:R-:W-:Y:S01]  /*1410*/  IMAD R33, R45, UR9, R32 ;  /* 0x000000092d217c24 */ /* 0x000fe2000f8e0220 */
[----:B------:R-:W-:Y:S01]  /*1420*/  LEA R34, P1, R30, UR10, 0x2 ;  /* 0x0000000a1e227c11 */ /* 0x000fe2000f8210ff */
[----:B------:R-:W-:-:S03]  /*1430*/  IMAD R32, R36, UR12, RZ ;  /* 0x0000000c24207c24 */ /* 0x000fc6000f8e02ff */
[----:B------:R-:W-:Y:S01]  /*1440*/  IADD3 R31, R31, R33, RZ ;  /* 0x000000211f1f7210 */ /* 0x000fe20007ffe0ff */
[----:B------:R-:W-:-:S03]  /*1450*/  IMAD R33, R45, UR13, R32 ;  /* 0x0000000d2d217c24 */ /* 0x000fc6000f8e0220 */
[----:B------:R-:W-:Y:S01]  /*1460*/  LEA.HI.X R35, R30, UR11, R31, 0x2, P1 ;  /* 0x0000000b1e237c11 */ /* 0x000fe200088f141f */
[----:B------:R-:W-:-:S04]  /*1470*/  IMAD.WIDE.U32 R30, R45, UR12, RZ ;  /* 0x0000000c2d1e7c25 */ /* 0x000fc8000f8e00ff */
[----:B------:R-:W4:Y:S01]  /*1480*/  LDG.E R34, desc[UR6][R34.64] ;  /* 0x0000000622227981 */ /* 0x000f22000c1e1900 */
[----:B------:R-:W-:Y:S02]  /*1490*/  LEA R32, P1, R30, R14, 0x1 ;  /* 0x0000000e1e207211 */ /* 0x000fe400078208ff */
[----:B------:R-:W-:Y:S02]  /*14a0*/  IADD3 R31, R31, R33, RZ ;  /* 0x000000211f1f7210 */ /* 0x000fe40007ffe0ff */
[----:B------:R-:W-:Y:S02]  /*14b0*/  IADD3 R32, P2, R32, R9, RZ ;  /* 0x0000000920207210 */ /* 0x000fe40007f5e0ff */
[----:B------:R-:W-:-:S04]  /*14c0*/  LEA.HI.X R31, R30, R16, R31, 0x1, P1 ;  /* 0x000000101e1f7211 */ /* 0x000fc800008f0c1f */
[----:B------:R-:W-:-:S06]  /*14d0*/  IADD3.X R33, R31, R8, RZ, P2, !PT ;  /* 0x000000081f217210 */ /* 0x000fcc00017fe4ff */
[----:B------:R-:W5:Y:S01]  /*14e0*/  LDG.E.64 R32, desc[UR6][R32.64] ;  /* 0x0000000620207981 */ /* 0x000f62000c1e1b00 */
[----:B------:R-:W-:Y:S02]  /*14f0*/  IMAD R36, R36, UR14, RZ ;  /* 0x0000000e24247c24 */ /* 0x000fe4000f8e02ff */
[----:B------:R-:W-:-:S04]  /*1500*/  IMAD.WIDE.U32 R30, R45, UR14, RZ ;  /* 0x0000000e2d1e7c25 */ /* 0x000fc8000f8e00ff */
[----:B------:R-:W-:Y:S01]  /*1510*/  IMAD R37, R45, UR15, R36 ;  /* 0x0000000f2d257c24 */ /* 0x000fe2000f8e0224 */
[----:B------:R-:W-:-:S04]  /*1520*/  LEA R36, P1, R30, R15, 0x1 ;  /* 0x0000000f1e247211 */ /* 0x000fc800078208ff */
[----:B------:R-:W-:-:S04]  /*1530*/  IADD3 R31, R31, R37, RZ ;  /* 0x000000251f1f7210 */ /* 0x000fc80007ffe0ff */
[----:B------:R-:W-:Y:S02]  /*1540*/  LEA.HI.X R31, R30, R17, R31, 0x1, P1 ;  /* 0x000000111e1f7211 */ /* 0x000fe400008f0c1f */
[----:B------:R-:W-:-:S05]  /*1550*/  IADD3 R30, P1, R36, R9, RZ ;  /* 0x00000009241e7210 */ /* 0x000fca0007f3e0ff */
[----:B------:R-:W-:-:S06]  /*1560*/  IMAD.X R31, R31, 0x1, R8, P1 ;  /* 0x000000011f1f7824 */ /* 0x000fcc00008e0608 */
[----:B------:R-:W2:Y:S01]  /*1570*/  LDG.E.64 R30, desc[UR6][R30.64] ;  /* 0x000000061e1e7981 */ /* 0x000ea2000c1e1b00 */
[C---:B------:R-:W-:Y:S01]  /*1580*/  ISETP.GE.AND P1, PT, R6.reuse, 0x1, PT ;  /* 0x000000010600780c */ /* 0x040fe20003f26270 */
[----:B------:R-:W-:Y:S01]  /*1590*/  BSSY B0, `(.L_x_5141) ;  /* 0x000005e000007945 */ /* 0x000fe20003800000 */
[----:B------:R-:W-:Y:S01]  /*15a0*/  MOV R50, 0x400 ;  /* 0x0000040000327802 */ /* 0x000fe20000000f00 */
[----:B------:R-:W0:Y:S01]  /*15b0*/  S2R R57, SR_CgaCtaId ;  /* 0x0000000000397919 */ /* 0x000e220000008800 */
[C---:B------:R-:W-:Y:S02]  /*15c0*/  ISETP.NE.AND P2, PT, R6.reuse, 0x1f, PT ;  /* 0x0000001f0600780c */ /* 0x040fe40003f45270 */
[----:B------:R-:W-:Y:S02]  /*15d0*/  ISETP.NE.AND P3, PT, R6, RZ, PT ;  /* 0x000000ff0600720c */ /* 0x000fe40003f65270 */
[----:B0-----:R-:W-:Y:S01]  /*15e0*/  LEA R50, R57, R50, 0x18 ;  /* 0x0000003239327211 */ /* 0x001fe200078ec0ff */
[----:B----4-:R-:W-:-:S04]  /*15f0*/  FMUL.FTZ R34, R34, 1.4426950216293334961 ;  /* 0x3fb8aa3b22227820 */ /* 0x010fc80000410000 */
[C---:B------:R-:W-:Y:S01]  /*1600*/  FMUL.FTZ R52, R34.reuse, R19 ;  /* 0x0000001322347220 */ /* 0x040fe20000410000 */
[C---:B------:R-:W-:Y:S01]  /*1610*/  FMUL.FTZ R53, R34.reuse, R18 ;  /* 0x0000001222357220 */ /* 0x040fe20000410000 */
[C---:B------:R-:W-:Y:S01]  /*1620*/  FMUL.FTZ R46, R34.reuse, R20 ;  /* 0x00000014222e7220 */ /* 0x040fe20000410000 */
[----:B------:R-:W-:-:S03]  /*1630*/  FMUL.FTZ R48, R34, R21 ;  /* 0x0000001522307220 */ /* 0x000fc60000410000 */
[----:B------:R-:W0:Y:S01]  /*1640*/  MUFU.EX2 R52, R52 ;  /* 0x0000003400347308 */ /* 0x000e220000000800 */
[----:B-----5:R-:W-:-:S07]  /*1650*/  PRMT R34, R32, 0x7632, R34 ;  /* 0x0000763220227816 */ /* 0x020fce0000000022 */
[----:B------:R-:W4:Y:S01]  /*1660*/  MUFU.EX2 R53, R53 ;  /* 0x0000003500357308 */ /* 0x000f220000000800 */
[----:B------:R-:W-:Y:S02]  /*1670*/  SHF.L.U32 R35, R32, 0x10, RZ ;  /* 0x0000001020237819 */ /* 0x000fe400000006ff */
[----:B------:R-:W-:Y:S02]  /*1680*/  SHF.L.U32 R34, R34, 0x10, RZ ;  /* 0x0000001022227819 */ /* 0x000fe400000006ff */
[C---:B------:R-:W-:Y:S01]  /*1690*/  PRMT R32, R33.reuse, 0x7632, R32 ;  /* 0x0000763221207816 */ /* 0x040fe20000000020 */
[----:B------:R-:W-:Y:S01]  /*16a0*/  FMUL.FTZ R54, R42, R35 ;  /* 0x000000232a367220 */ /* 0x000fe20000410000 */
[----:B------:R-:W-:Y:S01]  /*16b0*/  SHF.L.U32 R36, R33, 0x10, RZ ;  /* 0x0000001021247819 */ /* 0x000fe200000006ff */
[----:B------:R-:W5:Y:S01]  /*16c0*/  MUFU.EX2 R46, R46 ;  /* 0x0000002e002e7308 */ /* 0x000f620000000800 */
[----:B------:R-:W-:Y:S01]  /*16d0*/  FMUL.FTZ R55, R43, R34 ;  /* 0x000000222b377220 */ /* 0x000fe20000410000 */
[----:B------:R-:W-:-:S02]  /*16e0*/  SHF.L.U32 R51, R32, 0x10, RZ ;  /* 0x0000001020337819 */ /* 0x000fc400000006ff */
[----:B------:R-:W-:Y:S01]  /*16f0*/  FMUL.FTZ R49, R41, R36 ;  /* 0x0000002429317220 */ /* 0x000fe20000410000 */
[----:B0-----:R-:W-:Y:S01]  /*1700*/  FFMA.FTZ R32, R54, R52, R55 ;  /* 0x0000003436207223 */ /* 0x001fe20000010037 */
[----:B------:R-:W-:Y:S01]  /*1710*/  @!P0 LEA R36, R45, R50, 0x3 ;  /* 0x000000322d248211 */ /* 0x000fe200078e18ff */
[----:B------:R-:W-:Y:S01]  /*1720*/  FMUL.FTZ R51, R44, R51 ;  /* 0x000000332c337220 */ /* 0x000fe20000410000 */
[----:B------:R-:W0:Y:S01]  /*1730*/  MUFU.EX2 R48, R48 ;  /* 0x0000003000307308 */ /* 0x000e220000000800 */
[----:B----4-:R-:W-:Y:S01]  /*1740*/  FMUL.FTZ R33, R53, R52 ;  /* 0x0000003435217220 */ /* 0x010fe20000410000 */
[----:B-----5:R-:W-:-:S03]  /*1750*/  FFMA.FTZ R32, R46, R32, R49 ;  /* 0x000000202e207223 */ /* 0x020fc60000010031 */
[----:B------:R-:W-:Y:S01]  /*1760*/  FMUL.FTZ R35, R46, R33 ;  /* 0x000000212e237220 */ /* 0x000fe20000410000 */
[----:B0-----:R-:W-:-:S03]  /*1770*/  FFMA.FTZ R33, R48, R32, R51 ;  /* 0x0000002030217223 */ /* 0x001fc60000010033 */
[----:B------:R-:W-:Y:S02]  /*1780*/  FMUL.FTZ R32, R48, R35 ;  /* 0x0000002330207220 */ /* 0x000fe40000410000 */
[----:B------:R-:W0:Y:S04]  /*1790*/  SHFL.UP PT, R34, R33, 0x1, RZ ;  /* 0x0420000021227989 */ /* 0x000e2800000e00ff */
[----:B------:R-:W4:Y:S01]  /*17a0*/  SHFL.UP PT, R35, R32, 0x1, RZ ;  /* 0x0420000020237989 */ /* 0x000f2200000e00ff */
[C---:B0-----:R-:W-:Y:S01]  /*17b0*/  @P1 FFMA.FTZ R33, R32.reuse, R34, R33 ;  /* 0x0000002220211223 */ /* 0x041fe20000010021 */
[----:B----4-:R-:W-:-:S04]  /*17c0*/  @P1 FMUL.FTZ R32, R32, R35 ;  /* 0x0000002320201220 */ /* 0x010fc80000410000 */
[----:B------:R-:W0:Y:S01]  /*17d0*/  SHFL.UP PT, R34, R33, 0x2, RZ ;  /* 0x0440000021227989 */ /* 0x000e2200000e00ff */
[----:B------:R-:W-:-:S03]  /*17e0*/  ISETP.GE.AND P1, PT, R6, 0x2, PT ;  /* 0x000000020600780c */ /* 0x000fc60003f26270 */
[----:B------:R-:W4:Y:S10]  /*17f0*/  SHFL.UP PT, R35, R32, 0x2, RZ ;  /* 0x0440000020237989 */ /* 0x000f3400000e00ff */
[C---:B0-----:R-:W-:Y:S01]  /*1800*/  @P1 FFMA.FTZ R33, R32.reuse, R34, R33 ;  /* 0x0000002220211223 */ /* 0x041fe20000010021 */
[----:B----4-:R-:W-:-:S04]  /*1810*/  @P1 FMUL.FTZ R32, R32, R35 ;  /* 0x0000002320201220 */ /* 0x010fc80000410000 */
[----:B------:R-:W0:Y:S01]  /*1820*/  SHFL.UP PT, R34, R33, 0x4, RZ ;  /* 0x0480000021227989 */ /* 0x000e2200000e00ff */
[----:B------:R-:W-:-:S03]  /*1830*/  ISETP.GE.AND P1, PT, R6, 0x4, PT ;  /* 0x000000040600780c */ /* 0x000fc60003f26270 */
[----:B------:R-:W4:Y:S10]  /*1840*/  SHFL.UP PT, R35, R32, 0x4, RZ ;  /* 0x0480000020237989 */ /* 0x000f3400000e00ff */
[C---:B0-----:R-:W-:Y:S01]  /*1850*/  @P1 FFMA.FTZ R33, R32.reuse, R34, R33 ;  /* 0x0000002220211223 */ /* 0x041fe20000010021 */
[----:B------:R-:W-:Y:S01]  /*1860*/  MOV R34, 0x3f800000 ;  /* 0x3f80000000227802 */ /* 0x000fe20000000f00 */
[----:B----4-:R-:W-:-:S03]  /*1870*/  @P1 FMUL.FTZ R32, R32, R35 ;  /* 0x0000002320201220 */ /* 0x010fc60000410000 */
[----:B------:R-:W0:Y:S01]  /*1880*/  SHFL.UP PT, R56, R33, 0x8, RZ ;  /* 0x0500000021387989 */ /* 0x000e2200000e00ff */
[----:B------:R-:W-:Y:S01]  /*1890*/  ISETP.GE.AND P1, PT, R6, 0x8, PT ;  /* 0x000000080600780c */ /* 0x000fe20003f26270 */
[----:B------:R-:W-:Y:S02]  /*18a0*/  IMAD.MOV.U32 R35, RZ, RZ, RZ ;  /* 0x000000ffff237224 */ /* 0x000fe400078e00ff */
[----:B------:R-:W4:Y:S04]  /*18b0*/  SHFL.UP PT, R37, R32, 0x8, RZ ;  /* 0x0500000020257989 */ /* 0x000f2800000e00ff */
[----:B------:R-:W-:Y:S06]  /*18c0*/  @!P0 LDS.64 R34, [R36+0x220] ;  /* 0x0002200024228984 */ /* 0x000fec0000000a00 */
        /* <DEDUP_REMOVED lines=8> */
[----:B------:R-:W-:-:S03]  /*1950*/  ISETP.NE.AND P1, PT, R38, RZ, PT ;  /* 0x000000ff2600720c */ /* 0x000fc60003f25270 */
[----:B------:R-:W-:Y:S01]  /*1960*/  @!P2 STS.64 [R50+0x200], R32 ;  /* 0x000200203200a388 */ /* 0x000fe20000000a00 */
[----:B------:R-:W-:Y:S06]  /*1970*/  BAR.SYNC.DEFER_BLOCKING 0x0 ;  /* 0x0000000000007b1d */ /* 0x000fec0000010000 */
[----:B------:R-:W4:Y:S01]  /*1980*/  SHFL.UP PT, R56, R32, 0x1, RZ ;  /* 0x0420000020387989 */ /* 0x000f2200000e00ff */
[----:B0-----:R-:W-:-:S03]  /*1990*/  @!P3 MOV R58, R35 ;  /* 0x00000023003ab202 */ /* 0x001fc60000000f00 */
[----:B------:R-:W-:Y:S04]  /*19a0*/  @!P3 STS.64 [R50+0x210], R34 ;  /* 0x000210223200b388 */ /* 0x000fe80000000a00 */
[----:B------:R-:W0:Y:S01]  /*19b0*/  LDS.64 R36, [R50+0x200] ;  /* 0x0002000032247984 */ /* 0x000e220000000a00 */
[----:B------:R-:W-:Y:S01]  /*19c0*/  BAR.SYNC.DEFER_BLOCKING 0x0 ;  /* 0x0000000000007b1d */ /* 0x000fe20000010000 */
[----:B----4-:R-:W-:-:S05]  /*19d0*/  @!P3 MOV R56, R34 ;  /* 0x000000220038b202 */ /* 0x010fca0000000f00 */
[----:B------:R-:W4:Y:S01]  /*19e0*/  LDS R57, [R50+0x214] ;  /* 0x0002140032397984 */ /* 0x000f220000000800 */
[----:B0-----:R-:W-:Y:S01]  /*19f0*/  FFMA.FTZ R37, R36, R35, R37 ;  /* 0x0000002324257223 */ /* 0x001fe20000010025 */
[----:B--2---:R-:W-:Y:S01]  /*1a00*/  PRMT R35, R30, 0x7632, R35 ;  /* 0x000076321e237816 */ /* 0x004fe20000000023 */
[----:B------:R-:W-:Y:S01]  /*1a10*/  FMUL.FTZ R36, R36, R34 ;  /* 0x0000002224247220 */ /* 0x000fe20000410000 */
[----:B----4-:R-:W-:Y:S01]  /*1a20*/  @P1 FFMA.FTZ R58, R57, R56, R58 ;  /* 0x00000038393a1223 */ /* 0x010fe2000001003a */
[----:B------:R-:W-:-:S03]  /*1a30*/  ISETP.NE.AND P1, PT, R38, RZ, PT ;  /* 0x000000ff2600720c */ /* 0x000fc60003f25270 */
[----:B------:R-:W-:-:S04]  /*1a40*/  FFMA.FTZ R53, R53, R58, R54 ;  /* 0x0000003a35357223 */ /* 0x000fc80000010036 */
[----:B------:R-:W-:-:S06]  /*1a50*/  FFMA.FTZ R52, R52, R53, R55 ;  /* 0x0000003534347223 */ /* 0x000fcc0000010037 */
[----:B------:R-:W-:Y:S05]  /*1a60*/  @P1 BRA `(.L_x_5142) ;  /* 0x0000000000401947 */ /* 0x000fea0003800000 */
[----:B------:R-:W0:Y:S01]  /*1a70*/  S2UR UR18, SR_CTAID.X ;  /* 0x00000000001279c3 */ /* 0x000e220000002500 */
[----:B------:R-:W-:-:S05]  /*1a80*/  LEA R50, R45, R50, 0x3 ;  /* 0x000000322d327211 */ /* 0x000fca00078e18ff */
[----:B------:R2:W-:Y:S02]  /*1a90*/  STS.64 [R50+0x220], R36 ;  /* 0x0002202432007388 */ /* 0x0005e40000000a00 */
[----:B------:R-:W4:Y:S01]  /*1aa0*/  S2UR UR17, SR_CTAID.Y ;  /* 0x00000000001179c3 */ /* 0x000f220000002600 */
[----:B0-----:R-:W-:Y:S01]  /*1ab0*/  MOV R5, UR18 ;  /* 0x0000001200057c02 */ /* 0x001fe20008000f00 */
[----:B----4-:R-:W-:-:S04]  /*1ac0*/  IMAD.U32 R0, RZ, RZ, UR17 ;  /* 0x00000011ff007e24 */ /* 0x010fc8000f8e00ff */
[----:B------:R-:W-:-:S04]  /*1ad0*/  IMAD R32, R5, UR5, R0 ;  /* 0x0000000505207c24 */ /* 0x000fc8000f8e0200 */
[----:B-1----:R-:W-:Y:S02]  /*1ae0*/  IMAD R33, R32, R39, RZ ;  /* 0x0000002720217224 */ /* 0x002fe400078e02ff */
        /* <DEDUP_REMOVED lines=8> */
.L_x_5142:
[----:B------:R-:W-:Y:S05]  /*1b70*/  BSYNC B0 ;  /* 0x0000000000007941 */ /* 0x000fea0003800000 */
.L_x_5141:
[----:B------:R-:W-:Y:S01]  /*1b80*/  IADD3 R45, R45, 0x1, RZ ;  /* 0x000000012d2d7810 */ /* 0x000fe20007ffe0ff */
[----:B------:R-:W-:Y:S01]  /*1b90*/  FFMA.FTZ R46, R46, R52, R49 ;  /* 0x000000342e2e7223 */ /* 0x000fe20000010031 */
[----:B--2---:R-:W-:Y:S02]  /*1ba0*/  SHF.L.U32 R33, R30, 0x10, RZ ;  /* 0x000000101e217819 */ /* 0x004fe400000006ff */
[----:B------:R-:W-:Y:S01]  /*1bb0*/  ISETP.GE.AND P1, PT, R45, UR16, PT ;  /* 0x000000102d007c0c */ /* 0x000fe2000bf26270 */
[-C--:B------:R-:W-:Y:S01]  /*1bc0*/  FFMA.FTZ R48, R48, R46.reuse, R51 ;  /* 0x0000002e30307223 */ /* 0x080fe20000010033 */
[C---:B------:R-:W-:Y:S01]  /*1bd0*/  PRMT R30, R31.reuse, 0x7632, R30 ;  /* 0x000076321f1e7816 */ /* 0x040fe2000000001e */
[----:B------:R-:W-:Y:S01]  /*1be0*/  IMAD.U32 R31, R31, 0x10000, RZ ;  /* 0x000100001f1f7824 */ /* 0x000fe200078e00ff */
[----:B------:R-:W-:Y:S01]  /*1bf0*/  SHF.L.U32 R32, R35, 0x10, RZ ;  /* 0x0000001023207819 */ /* 0x000fe200000006ff */
[----:B------:R-:W-:Y:S01]  /*1c00*/  FFMA.FTZ R22, R33, R53, R22 ;  /* 0x0000003521167223 */ /* 0x000fe20000010016 */
[----:B------:R-:W-:Y:S01]  /*1c10*/  SHF.L.U32 R30, R30, 0x10, RZ ;  /* 0x000000101e1e7819 */ /* 0x000fe200000006ff */
[----:B------:R-:W-:-:S02]  /*1c20*/  FFMA.FTZ R24, R31, R46, R24 ;  /* 0x0000002e1f187223 */ /* 0x000fc40000010018 */
[----:B------:R-:W-:Y:S02]  /*1c30*/  FFMA.FTZ R23, R32, R52, R23 ;  /* 0x0000003420177223 */ /* 0x000fe40000010017 */
[----:B------:R-:W-:Y:S02]  /*1c40*/  FFMA.FTZ R25, R30, R48, R25 ;  /* 0x000000301e197223 */ /* 0x000fe40000010019 */
[----:B------:R-:W-:Y:S05]  /*1c50*/  @!P1 BRA `(.L_x_5143) ;  /* 0xfffffff400dc9947 */ /* 0x000fea000383ffff */
.L_x_5140:
        /* <DEDUP_REMOVED lines=10> */
[----:B------:R-:W-:Y:S02]  /*1d00*/  IADD3 R12, P4, R12, 0x100, RZ ;  /* 0x000001000c0c7810 */ /* 0x000fe40007f9e0ff */
[----:B------:R-:W-:Y:S02]  /*1d10*/  IADD3.X R16, RZ, R16, RZ, P1, !PT ;  /* 0x00000010ff107210 */ /* 0x000fe40000ffe4ff */
[----:B------:R-:W-:-:S02]  /*1d20*/  IADD3.X R17, RZ, R17, RZ, P2, !PT ;  /* 0x00000011ff117210 */ /* 0x000fc400017fe4ff */
[----:B------:R-:W-:Y:S02]  /*1d30*/  IADD3.X R11, RZ, R11, RZ, P3, !PT ;  /* 0x0000000bff0b7210 */ /* 0x000fe40001ffe4ff */
[----:B------:R-:W-:Y:S01]  /*1d40*/  IADD3.X R13, RZ, R13, RZ, P4, !PT ;  /* 0x0000000dff0d7210 */ /* 0x000fe200027fe4ff */
[----:B0-----:R-:W-:-:S04]  /*1d50*/  IMAD R18, R7, R20, RZ ;  /* 0x0000001407127224 */ /* 0x001fc800078e02ff */
[C---:B------:R-:W-:Y:S02]  /*1d60*/  IMAD R21, R5.reuse, R21, R18 ;  /* 0x0000001505157224 */ /* 0x040fe400078e0212 */
[----:B------:R-:W-:Y:S01]  /*1d70*/  IMAD.WIDE.U32 R18, R5, R20, UR8 ;  /* 0x0000000805127e25 */ /* 0x000fe2000f8e0014 */
[----:B------:R-:W-:-:S03]  /*1d80*/  ULDC.64 UR8, c[0x0][0x2b8] ;  /* 0x0000ae0000087ab9 */ /* 0x000fc60000000a00 */
[----:B---3--:R-:W-:Y:S01]  /*1d90*/  IMAD R27, R3, UR8, RZ ;  /* 0x00000008031b7c24 */ /* 0x008fe2000f8e02ff */
[----:B------:R-:W-:Y:S02]  /*1da0*/  IADD3 R19, R19, R21, RZ ;  /* 0x0000001513137210 */ /* 0x000fe40007ffe0ff */
[----:B------:R-:W0:Y:S01]  /*1db0*/  LDC R21, c[0x0][0x224] ;  /* 0x00008900ff157b82 */ /* 0x000e220000000800 */
[C---:B------:R-:W-:Y:S02]  /*1dc0*/  IMAD R27, R0.reuse, UR9, R27 ;  /* 0x00000009001b7c24 */ /* 0x040fe4000f8e021b */
[----:B------:R-:W-:Y:S01]  /*1dd0*/  IMAD.WIDE.U32 R18, R0, UR8, R18 ;  /* 0x0000000800127c25 */ /* 0x000fe2000f8e0012 */
[----:B------:R-:W-:-:S04]  /*1de0*/  ULDC.64 UR8, c[0x0][0x308] ;  /* 0x0000c20000087ab9 */ /* 0x000fc80000000a00 */
[----:B------:R-:W-:Y:S02]  /*1df0*/  IADD3 R19, R19, R27, RZ ;  /* 0x0000001b13137210 */ /* 0x000fe40007ffe0ff */
[----:B------:R-:W-:-:S04]  /*1e00*/  LEA R20, P0, R18, UR8, 0x1 ;  /* 0x0000000812147c11 */ /* 0x000fc8000f8008ff */
[----:B------:R-:W-:Y:S02]  /*1e10*/  LEA.HI.X R19, R18, UR9, R19, 0x1, P0 ;  /* 0x0000000912137c11 */ /* 0x000fe400080f0c13 */
[----:B------:R-:W-:-:S05]  /*1e20*/  IADD3 R18, P0, R20, R9, RZ ;  /* 0x0000000914127210 */ /* 0x000fca0007f1e0ff */
[----:B------:R-:W-:Y:S01]  /*1e30*/  IMAD.X R19, R19, 0x1, R8, P0 ;  /* 0x0000000113137824 */ /* 0x000fe200000e0608 */
[----:B0-----:R-:W-:-:S04]  /*1e40*/  ISETP.LE.AND P0, PT, R21, UR4, PT ;  /* 0x0000000415007c0c */ /* 0x001fc8000bf03270 */
[----:B------:R0:W-:Y:S09]  /*1e50*/  STG.E.64 desc[UR6][R18.64], R22 ;  /* 0x0000001612007986 */ /* 0x0001f2000c101b06 */
[----:B------:R-:W-:Y:S05]  /*1e60*/  @!P0 BRA `(.L_x_5144) ;  /* 0xffffffe800308947 */ /* 0x000fea000383ffff */
[----:B------:R-:W-:Y:S05]  /*1e70*/  EXIT ;  /* 0x000000000000794d */ /* 0x000fea0003800000 */
.L_x_5145:
        /* <DEDUP_REMOVED lines=16> */
.L_x_5318:


//--------------------- .text._Z25selective_scan_fwd_kernelI32Selective_Scan_fwd_kernel_traitsILi32ELi4ELi1ELb1ELb1ELb1ELb1EN3c108BFloat16EfEEv13SSMParamsBase --------------------------
	.section	.text._Z25selective_scan_fwd_kernelI32Selective_Scan_fwd_kernel_traitsILi32ELi4ELi1ELb1ELb1ELb1ELb1EN3c108BFloat16EfEEv13SSMParamsBase,"ax",@progbits
	.align	128
        .global         _Z25selective_scan_fwd_kernelI32Selective_Scan_fwd_kernel_traitsILi32ELi4ELi1ELb1ELb1ELb1ELb1EN3c108BFloat16EfEEv13SSMParamsBase
        .type           _Z25selective_scan_fwd_kernelI32Selective_Scan_fwd_kernel_traitsILi32ELi4ELi1ELb1ELb1ELb1ELb1EN3c108BFloat16EfEEv13SSMParamsBase,@function
        .size           _Z25selective_scan_fwd_kernelI32Selective_Scan_fwd_kernel_traitsILi32ELi4ELi1ELb1ELb1ELb1ELb1EN3c108BFloat16EfEEv13SSMParamsBase,(.L_x_5319 - _Z25selective_scan_fwd_kernelI32Selective_Scan_fwd_kernel_traitsILi32ELi4ELi1ELb1ELb1ELb1ELb1EN3c108BFloat16EfEEv13SSMParamsBase)
        .other          _Z25selective_scan_fwd_kernelI32Selective_Scan_fwd_kernel_traitsILi32ELi4ELi1ELb1ELb1ELb1ELb1EN3c108BFloat16EfEEv13SSMParamsBase,@"STO_CUDA_ENTRY STV_DEFAULT"
_Z25selective_scan_fwd_kernelI32Selective_Scan_fwd_kernel_traitsILi32ELi4ELi1ELb1ELb1ELb1ELb1EN3c108BFloat16EfEEv13SSMParamsBase:
.text._Z25selective_scan_fwd_kernelI32Selective_Scan_fwd_kernel_traitsILi32ELi4ELi1ELb1ELb1ELb1ELb1EN3c108BFloat16EfEEv13SSMParamsBase:
        /* <DEDUP_REMOVED lines=27> */
[----:B0-----:R-:W-:-:S04]  /*01b0*/  IADD3 R10, R5, 0xffffffe, RZ ;  /* 0x0ffffffe050a7810 */ /* 0x001fc80007ffe0ff */
[----:B------:R0:W3:Y:S01]  /*01c0*/  F2I.FTZ.U32.TRUNC.NTZ R11, R10 ;  /* 0x0000000a000b7305 */ /* 0x0000e2000021f000 */
[----:B-1----:R-:W-:Y:S01]  /*01d0*/  MOV R5, UR4 ;  /* 0x0000000400057c02 */ /* 0x002fe20008000f00 */
[----:B------:R-:W-:Y:S01]  /*01e0*/  ULDC.64 UR4, c[0x0][0x240] ;  /* 0x0000900000047ab9 */ /* 0x000fe20000000a00 */
[----:B0-----:R-:W-:-:S03]  /*01f0*/  IMAD.MOV.U32 R10, RZ, RZ, RZ ;  /* 0x000000ffff0a7224 */ /* 0x001fc600078e00ff */
[----:B------:R-:W-:Y:S01]  /*0200*/  IMAD.WIDE.U32 R18, R5, UR10, RZ ;  /* 0x0000000a05127c25 */ /* 0x000fe2000f8e00ff */
[----:B---3--:R-:W-:-:S03]  /*0210*/  IADD3 R6, RZ, -R11, RZ ;  /* 0x8000000bff067210 */ /* 0x008fc60007ffe0ff */
[----:B------:R-:W-:-:S04]  /*0220*/  IMAD.WIDE.U32 R16, R5, UR4, RZ ;  /* 0x0000000405107c25 */ /* 0x000fc8000f8e00ff */
[----:B------:R-:W-:Y:S01]  /*0230*/  IMAD R7, R6, R13, RZ ;  /* 0x0000000d06077224 */ /* 0x000fe200078e02ff */
[----:B------:R-:W-:Y:S01]  /*0240*/  IABS R6, R0 ;  /* 0x0000000000067213 */ /* 0x000fe20000000000 */
[----:B------:R-:W-:-:S04]  /*0250*/  IMAD.WIDE.U32 R22, R5, UR8, RZ ;  /* 0x0000000805167c25 */ /* 0x000fc8000f8e00ff */
        /* <DEDUP_REMOVED lines=13> */
[----:B------:R-:W-:Y:S01]  /*0330*/  IADD3 R17, R17, R9, RZ ;  /* 0x0000000911117210 */ /* 0x000fe20007ffe0ff */
[----:B------:R-:W-:Y:S01]  /*0340*/  @!P1 VIADD R11, R11, 0x1 ;  /* 0x000000010b0b9836 */ /* 0x000fe20000000000 */
[-C--:B------:R-:W-:Y:S01]  /*0350*/  @!P1 IADD3 R6, R6, -R13.reuse, RZ ;  /* 0x8000000d06069210 */ /* 0x080fe20007ffe0ff */
[C---:B------:R-:W-:Y:S01]  /*0360*/  IMAD R21, R5.reuse, UR11, R8 ;  /* 0x0000000b05157c24 */ /* 0x040fe2000f8e0208 */
[----:B--2---:R-:W-:Y:S01]  /*0370*/  ISETP.GE.AND P1, PT, R12, 0x1, PT ;  /* 0x000000010c00780c */ /* 0x004fe20003f26270 */
[----:B------:R-:W-:Y:S01]  /*0380*/  IMAD.WIDE.U32 R8, R5, UR4, RZ ;  /* 0x0000000405087c25 */ /* 0x000fe2000f8e00ff */
[----:B------:R-:W-:Y:S02]  /*0390*/  ISETP.GE.U32.AND P0, PT, R6, R13, PT ;  /* 0x0000000d0600720c */ /* 0x000fe40003f06070 */
[----:B------:R-:W-:Y:S01]  /*03a0*/  IADD3 R19, R19, R21, RZ ;  /* 0x0000001513137210 */ /* 0x000fe20007ffe0ff */
[----:B------:R-:W-:Y:S01]  /*03b0*/  IMAD R6, R7, UR4, RZ ;  /* 0x0000000407067c24 */ /* 0x000fe2000f8e02ff */
[----:B------:R-:W0:Y:S01]  /*03c0*/  LDC.64 R20, c[0x0][0x2d8] ;  /* 0x0000b600ff147b82 */ /* 0x000e220000000a00 */
[C---:B------:R-:W-:Y:S01]  /*03d0*/  IMAD R13, R5.reuse, UR9, R10 ;  /* 0x00000009050d7c24 */ /* 0x040fe2000f8e020a */
[----:B------:R-:W-:Y:S01]  /*03e0*/  MOV R14, R8 ;  /* 0x00000008000e7202 */ /* 0x000fe20000000f00 */
[----:B------:R-:W-:-:S03]  /*03f0*/  IMAD R15, R5, UR5, R6 ;  /* 0x00000005050f7c24 */ /* 0x000fc6000f8e0206 */
[----:B------:R-:W-:Y:S02]  /*0400*/  IADD3 R23, R23, R13, RZ ;  /* 0x0000000d17177210 */ /* 0x000fe40007ffe0ff */
[----:B------:R-:W-:Y:S02]  /*0410*/  IADD3 R15, R9, R15, RZ ;  /* 0x0000000f090f7210 */ /* 0x000fe40007ffe0ff */
[----:B------:R-:W-:Y:S02]  /*0420*/  @P0 IADD3 R11, R11, 0x1, RZ ;  /* 0x000000010b0b0810 */ /* 0x000fe40007ffe0ff */
[----:B------:R-:W-:-:S03]  /*0430*/  ISETP.NE.AND P0, PT, R25, RZ, PT ;  /* 0x000000ff1900720c */ /* 0x000fc60003f05270 */
[----:B------:R-:W-:-:S05]  /*0440*/  IMAD.MOV.U32 R27, RZ, RZ, R11 ;  /* 0x000000ffff1b7224 */ /* 0x000fca00078e000b */
[----:B------:R-:W-:Y:S01]  /*0450*/  @!P2 IADD3 R27, -R27, RZ, RZ ;  /* 0x000000ff1b1ba210 */ /* 0x000fe20007ffe1ff */
[----:B------:R-:W-:Y:S06]  /*0460*/  @!P1 EXIT ;  /* 0x000000000000994d */ /* 0x000fec0003800000 */
        /* <DEDUP_REMOVED lines=17> */
[----:B------:R-:W0:Y:S01]  /*0580*/  S2R R6, SR_LANEID ;  /* 0x0000000000067919 */ /* 0x000e220000000000 */
[----:B------:R-:W-:Y:S02]  /*0590*/  IMAD R31, R3, UR8, RZ ;  /* 0x00000008031f7c24 */ /* 0x000fe4000f8e02ff */
[----:B------:R-:W-:Y:S01]  /*05a0*/  IMAD R28, R28, UR4, RZ ;  /* 0x000000041c1c7c24 */ /* 0x000fe2000f8e02ff */
[----:B------:R-:W-:Y:S01]  /*05b0*/  IADD3 R25, R25, R17, RZ ;  /* 0x0000001119197210 */ /* 0x000fe20007ffe0ff */
[----:B------:R-:W-:-:S02]  /*05c0*/  IMAD R31, R0, UR9, R31 ;  /* 0x00000009001f7c24 */ /* 0x000fc4000f8e021f */
[----:B------:R-:W-:Y:S01]  /*05d0*/  IMAD.WIDE.U32 R16, R0, UR8, R22 ;  /* 0x0000000800107c25 */ /* 0x000fe2000f8e0016 */
[----:B------:R-:W-:Y:S02]  /*05e0*/  IADD3 R23, R15, R29, RZ ;  /* 0x0000001d0f177210 */ /* 0x000fe40007ffe0ff */
[----:B------:R-:W-:Y:S01]  /*05f0*/  LEA.HI.X R21, R24, R21, R25, 0x1, P0 ;  /* 0x0000001518157211 */ /* 0x000fe200000f0c19 */
[C---:B------:R-:W-:Y:S01]  /*0600*/  IMAD.WIDE.U32 R18, R27.reuse, UR4, R18 ;  /* 0x000000041b127c25 */ /* 0x040fe2000f8e0012 */
[----:B-1----:R-:W-:Y:S01]  /*0610*/  SHF.R.S32.HI R15, RZ, 0x1f, R26 ;  /* 0x0000001fff0f7819 */ /* 0x002fe2000001141a */
[----:B------:R-:W-:Y:S01]  /*0620*/  UMOV UR4, URZ ;  /* 0x0000003f00047c82 */ /* 0x000fe20008000000 */
[----:B---3--:R-:W-:Y:S01]  /*0630*/  LEA R10, P0, R14, R10, 0x1 ;  /* 0x0000000a0e0a7211 */ /* 0x008fe200078008ff */
[----:B------:R-:W-:Y:S02]  /*0640*/  IMAD R27, R27, UR5, R28 ;  /* 0x000000051b1b7c24 */ /* 0x000fe4000f8e021c */
[----:B------:R-:W-:Y:S01]  /*0650*/  IMAD.IADD R22, R17, 0x1, R31 ;  /* 0x0000000111167824 */ /* 0x000fe200078e021f */
[----:B--2---:R-:W-:-:S02]  /*0660*/  LEA R17, P2, R18, R12, 0x1 ;  /* 0x0000000c12117211 */ /* 0x004fc400078408ff */
[----:B------:R-:W-:Y:S02]  /*0670*/  IADD3 R12, R19, R27, RZ ;  /* 0x0000001b130c7210 */ /* 0x000fe40007ffe0ff */
[----:B----4-:R-:W-:Y:S02]  /*0680*/  LEA R19, P1, R16, R8, 0x1 ;  /* 0x0000000810137211 */ /* 0x010fe400078208ff */
[----:B------:R-:W-:Y:S02]  /*0690*/  LEA.HI.X R18, R18, R13, R12, 0x1, P2 ;  /* 0x0000000d12127211 */ /* 0x000fe400010f0c0c */
[----:B------:R-:W-:Y:S02]  /*06a0*/  SHF.L.U64.HI R8, R26, 0x3, R15 ;  /* 0x000000031a087819 */ /* 0x000fe4000001020f */
[----:B------:R-:W-:Y:S02]  /*06b0*/  LEA.HI.X R11, R14, R11, R23, 0x1, P0 ;  /* 0x0000000b0e0b7211 */ /* 0x000fe400000f0c17 */
[----:B------:R-:W-:Y:S01]  /*06c0*/  LEA.HI.X R13, R16, R9, R22, 0x1, P1 ;  /* 0x00000009100d7211 */ /* 0x000fe200008f0c16 */
[----:B------:R-:W-:Y:S01]  /*06d0*/  IMAD.MOV.U32 R16, RZ, RZ, R21 ;  /* 0x000000ffff107224 */ /* 0x000fe200078e0015 */
[----:B------:R-:W-:-:S02]  /*06e0*/  MOV R15, R17 ;  /* 0x00000011000f7202 */ /* 0x000fc40000000f00 */
[----:B------:R-:W-:Y:S02]  /*06f0*/  SHF.L.U32 R9, R26, 0x3, RZ ;  /* 0x000000031a097819 */ /* 0x000fe400000006ff */
[----:B------:R-:W-:Y:S02]  /*0700*/  MOV R12, R19 ;  /* 0x00000013000c7202 */ /* 0x000fe40000000f00 */
[----:B------:R-:W-:Y:S02]  /*0710*/  MOV R14, R20 ;  /* 0x00000014000e7202 */ /* 0x000fe40000000f00 */
[----:B0-----:R-:W-:-:S07]  /*0720*/  MOV R17, R18 ;  /* 0x0000001200117202 */ /* 0x001fce0000000f00 */
.L_x_5158:
        /* <DEDUP_REMOVED lines=62> */
.L_x_5147:
[----:B------:R-:W-:Y:S05]  /*0b10*/  BSYNC B0 ;  /* 0x0000000000007941 */ /* 0x000fea0003800000 */
.L_x_5146:
        /* <DEDUP_REMOVED lines=33> */
.L_x_5149:
[----:B------:R-:W-:Y:S05]  /*0d30*/  BSYNC B0 ;  /* 0x0000000000007941 */ /* 0x000fea0003800000 */
.L_x_5148:
        /* <DEDUP_REMOVED lines=33> */
.L_x_5151:
[----:B------:R-:W-:Y:S05]  /*0f50*/  BSYNC B0 ;  /* 0x0000000000007941 */ /* 0x000fea0003800000 */
.L_x_5150:
        /* <DEDUP_REMOVED lines=33> */
.L_x_5153:
[----:B------:R-:W-:Y:S05]  /*1170*/  BSYNC B0 ;  /* 0x0000000000007941 */ /* 0x000fea0003800000 */
.L_x_5152:
        /* <DEDUP_REMOVED lines=18> */
[----:B------:R-:W-:Y:S01]  /*12a0*/  FMUL.FTZ R41, R41, R20 ;  /* 0x0000001429297220 */ /* 0x000fe20000410000 */
[----:B------:R-:W-:Y:S02]  /*12b0*/  IMAD R31, R3, UR8, RZ ;  /* 0x00000008031f7c24 */ /* 0x000fe4000f8e02ff */
[----:B------:R-:W-:Y:S01]  /*12c0*/  FMUL.FTZ R42, R33, R18 ;  /* 0x00000012212a7220 */ /* 0x000fe20000410000 */
[----:B------:R-:W-:-:S04]  /*12d0*/  IMAD.WIDE.U32 R28, R0, UR8, RZ ;  /* 0x00000008001c7c25 */ /* 0x000fc8000f8e00ff */
[----:B------:R-:W-:Y:S01]  /*12e0*/  FMUL.FTZ R43, R43, R19 ;  /* 0x000000132b2b7220 */ /* 0x000fe20000410000 */
[----:B------:R-:W-:Y:S01]  /*12f0*/  FMUL.FTZ R44, R44, R21 ;  /* 0x000000152c2c7220 */ /* 0x000fe20000410000 */
[----:B------:R-:W2:Y:S01]  /*1300*/  LDC R40, c[0x0][0x21c] ;  /* 0x00008700ff287b82 */ /* 0x000ea20000000800 */
[----:B------:R-:W-:Y:S01]  /*1310*/  IMAD R31, R0, UR9, R31 ;  /* 0x00000009001f7c24 */ /* 0x000fe2000f8e021f */
[----:B------:R-:W-:Y:S01]  /*1320*/  ULDC UR16, c[0x0][0x21c] ;  /* 0x0000870000107ab9 */ /* 0x000fe20000000800 */
[----:B------:R-:W-:Y:S01]  /*1330*/  IMAD.MOV.U32 R45, RZ, RZ, RZ ;  /* 0x000000ffff2d7224 */ /* 0x000fe200078e00ff */
        /* <DEDUP_REMOVED lines=9> */
.L_x_5157:
[----:B------:R-:W-:Y:S02]  /*13d0*/  SHF.R.S32.HI R36, RZ, 0x1f, R45 ;  /* 0x0000001fff247819 */ /* 0x000fe4000001142d */
[----:B------:R-:W-:-:S03]  /*13e0*/  MOV R46, R28 ;  /* 0x0000001c002e7202 */ /* 0x000fc60000000f00 */
        /* <DEDUP_REMOVED lines=19> */
[----:B------:R-:W-:-:S03]  /*1520*/  LEA R36, P1, R30, R15, 0x1 ;  /* 0x0000000f1e247211 */ /* 0x000fc600078208ff */
[----:B------:R-:W-:-:S05]  /*1530*/  IMAD.IADD R31, R31, 0x1, R37 ;  /* 0x000000011f1f7824 */ /* 0x000fca00078e0225 */
[----:B------:R-:W-:Y:S02]  /*1540*/  LEA.HI.X R31, R30, R17, R31, 0x1, P1 ;  /* 0x000000111e1f7211 */ /* 0x000fe400008f0c1f */
[----:B------:R-:W-:-:S04]  /*1550*/  IADD3 R30, P1, R36, R9, RZ ;  /* 0x00000009241e7210 */ /* 0x000fc80007f3e0ff */
[----:B------:R-:W-:-:S06]  /*1560*/  IADD3.X R31, R31, R8, RZ, P1, !PT ;  /* 0x000000081f1f7210 */ /* 0x000fcc0000ffe4ff */
        /* <DEDUP_REMOVED lines=47> */
[----:B------:R-:W-:Y:S01]  /*1860*/  HFMA2.MMA R34, -RZ, RZ, 1.875, 0 ;  /* 0x3f800000ff227435 */ /* 0x000fe200000001ff */
        /* <DEDUP_REMOVED lines=32> */
[----:B------:R-:W0:Y:S01]  /*1a70*/  S2UR UR17, SR_CTAID.Y ;  /* 0x00000000001179c3 */ /* 0x000e220000002600 */
[----:B------:R-:W-:-:S05]  /*1a80*/  LEA R50, R45, R50, 0x3 ;  /* 0x000000322d327211 */ /* 0x000fca00078e18ff */
[----:B------:R2:W-:Y:S02]  /*1a90*/  STS.64 [R50+0x220], R36 ;  /* 0x0002202432007388 */ /* 0x0005e40000000a00 */
[----:B------:R-:W4:Y:S01]  /*1aa0*/  S2UR UR18, SR_CTAID.X ;  /* 0x00000000001279c3 */ /* 0x000f220000002500 */
        /* <DEDUP_REMOVED lines=12> */
.L_x_5156:
[----:B------:R-:W-:Y:S05]  /*1b70*/  BSYNC B0 ;  /* 0x0000000000007941 */ /* 0x000fea0003800000 */
.L_x_5155:
[----:B------:R-:W-:Y:S01]  /*1b80*/  IADD3 R45, R45, 0x1, RZ ;  /* 0x000000012d2d7810 */ /* 0x000fe20007ffe0ff */
[----:B------:R-:W-:Y:S01]  /*1b90*/  FFMA.FTZ R46, R46, R52, R49 ;  /* 0x000000342e2e7223 */ /* 0x000fe20000010031 */
[----:B--2---:R-:W-:Y:S02]  /*1ba0*/  SHF.L.U32 R33, R30, 0x10, RZ ;  /* 0x000000101e217819 */ /* 0x004fe400000006ff */
[----:B------:R-:W-:Y:S01]  /*1bb0*/  ISETP.GE.AND P1, PT, R45, UR16, PT ;  /* 0x000000102d007c0c */ /* 0x000fe2000bf26270 */
[----:B------:R-:W-:Y:S01]  /*1bc0*/  FFMA.FTZ R48, R48, R46, R51 ;  /* 0x0000002e30307223 */ /* 0x000fe20000010033 */
[----:B------:R-:W-:Y:S01]  /*1bd0*/  PRMT R30, R31, 0x7632, R30 ;  /* 0x000076321f1e7816 */ /* 0x000fe2000000001e */
[----:B------:R-:W-:Y:S01]  /*1be0*/  FFMA.FTZ R22, R33, R53, R22 ;  /* 0x0000003521167223 */ /* 0x000fe20000010016 */
[----:B------:R-:W-:Y:S02]  /*1bf0*/  SHF.L.U32 R31, R31, 0x10, RZ ;  /* 0x000000101f1f7819 */ /* 0x000fe400000006ff */
[----:B------:R-:W-:Y:S01]  /*1c00*/  SHF.L.U32 R32, R35, 0x10, RZ ;  /* 0x0000001023207819 */ /* 0x000fe200000006ff */
[----:B------:R-:W-:-:S02]  /*1c10*/  IMAD.U32 R30, R30, 0x10000, RZ ;  /* 0x000100001e1e7824 */ /* 0x000fc400078e00ff */
[----:B------:R-:W-:Y:S02]  /*1c20*/  FFMA.FTZ R24, R31, R46, R24 ;  /* 0x0000002e1f187223 */ /* 0x000fe40000010018 */
[----:B------:R-:W-:Y:S01]  /*1c30*/  FFMA.FTZ R23, R32, R52, R23 ;  /* 0x0000003420177223 */ /* 0x000fe20000010017 */
[----:B------:R-:W-:Y:S01]  /*1c40*/  FFMA.FTZ R25, R30, R48, R25 ;  /* 0x000000301e197223 */ /* 0x000fe20000010019 */
[----:B------:R-:W-:Y:S06]  /*1c50*/  @!P1 BRA `(.L_x_5157) ;  /* 0xfffffff400dc9947 */ /* 0x000fec000383ffff */
.L_x_5154:
[----:B---3--:R-:W0:Y:S01]  /*1c60*/  LDC.64 R26, c[0x0][0x2b0] ;  /* 0x0000ac00ff1a7b82 */ /* 0x008e220000000a00 */
[----:B------:R-:W-:Y:S01]  /*1c70*/  USHF.L.U32 UR8, UR4, 0x7, URZ ;  /* 0x0000000704087899 */ /* 0x000fe2000800063f */
[----:B------:R-:W-:Y:S01]  /*1c80*/  F2FP.BF16.F32.PACK_AB R32, R23, R22 ;  /* 0x000000161720723e */ /* 0x000fe200000010ff */
[----:B------:R-:W-:Y:S01]  /*1c90*/  ULDC.64 UR10, c[0x0][0x2b8] ;  /* 0x0000ae00000a7ab9 */ /* 0x000fe20000000a00 */
[----:B------:R-:W-:Y:S01]  /*1ca0*/  F2FP.BF16.F32.PACK_AB R33, R25, R24 ;  /* 0x000000181921723e */ /* 0x000fe200000010ff */
[----:B------:R-:W-:Y:S01]  /*1cb0*/  USHF.R.S32.HI UR9, URZ, 0x1f, UR8 ;  /* 0x0000001f3f097899 */ /* 0x000fe20008011408 */
[----:B------:R-:W-:Y:S02]  /*1cc0*/  ULDC.64 UR12, c[0x0][0x2a8] ;  /* 0x0000aa00000c7ab9 */ /* 0x000fe40000000a00 */
[----:B------:R-:W2:Y:S01]  /*1cd0*/  LDC.64 R28, c[0x0][0x2a0] ;  /* 0x0000a800ff1c7b82 */ /* 0x000ea20000000a00 */
[----:B0-----:R-:W-:-:S04]  /*1ce0*/  IMAD R18, R7, R26, RZ ;  /* 0x0000001a07127224 */ /* 0x001fc800078e02ff */
[C---:B------:R-:W-:Y:S02]  /*1cf0*/  IMAD R27, R5.reuse, R27, R18 ;  /* 0x0000001b051b7224 */ /* 0x040fe400078e0212 */
[----:B------:R-:W-:-:S04]  /*1d00*/  IMAD.WIDE.U32 R18, R5, R26, UR8 ;  /* 0x0000000805127e25 */ /* 0x000fc8000f8e001a */
[----:B--2---:R-:W-:Y:S01]  /*1d10*/  IMAD R20, R7, R28, RZ ;  /* 0x0000001c07147224 */ /* 0x004fe200078e02ff */
[----:B------:R-:W-:Y:S01]  /*1d20*/  IADD3 R19, R19, R27, RZ ;  /* 0x0000001b13137210 */ /* 0x000fe20007ffe0ff */
[----:B------:R-:W-:Y:S02]  /*1d30*/  IMAD R27, R3, UR10, RZ ;  /* 0x0000000a031b7c24 */ /* 0x000fe4000f8e02ff */
[----:B------:R-:W-:Y:S02]  /*1d40*/  IMAD R29, R5, R29, R20 ;  /* 0x0000001d051d7224 */ /* 0x000fe400078e0214 */
[C---:B------:R-:W-:Y:S02]  /*1d50*/  IMAD R27, R0.reuse, UR11, R27 ;  /* 0x0000000b001b7c24 */ /* 0x040fe4000f8e021b */
[----:B------:R-:W-:Y:S01]  /*1d60*/  IMAD.WIDE.U32 R18, R0, UR10, R18 ;  /* 0x0000000a00127c25 */ /* 0x000fe2000f8e0012 */
[----:B------:R-:W-:-:S03]  /*1d70*/  ULDC.64 UR10, c[0x0][0x308] ;  /* 0x0000c200000a7ab9 */ /* 0x000fc60000000a00 */
[----:B------:R-:W-:Y:S01]  /*1d80*/  IMAD.WIDE.U32 R20, R5, R28, UR8 ;  /* 0x0000000805147e25 */ /* 0x000fe2000f8e001c */
[----:B------:R-:W-:Y:S01]  /*1d90*/  IADD3 R19, R19, R27, RZ ;  /* 0x0000001b13137210 */ /* 0x000fe20007ffe0ff */
[----:B------:R-:W-:Y:S01]  /*1da0*/  BAR.SYNC.DEFER_BLOCKING 0x0 ;  /* 0x0000000000007b1d */ /* 0x000fe20000010000 */
[C---:B------:R-:W-:Y:S02]  /*1db0*/  LEA R28, P0, R18.reuse, UR10, 0x1 ;  /* 0x0000000a121c7c11 */ /* 0x040fe4000f8008ff */
[----:B------:R-:W-:Y:S01]  /*1dc0*/  IADD3 R21, R21, R29, RZ ;  /* 0x0000001d15157210 */ /* 0x000fe20007ffe0ff */
[----:B------:R-:W-:Y:S01]  /*1dd0*/  IMAD R29, R3, UR12, RZ ;  /* 0x0000000c031d7c24 */ /* 0x000fe2000f8e02ff */
[----:B------:R-:W-:Y:S02]  /*1de0*/  LEA.HI.X R19, R18, UR11, R19, 0x1, P0 ;  /* 0x0000000b12137c11 */ /* 0x000fe400080f0c13 */
[----:B------:R-:W-:Y:S01]  /*1df0*/  IADD3 R18, P0, R28, R9, RZ ;  /* 0x000000091c127210 */ /* 0x000fe20007f1e0ff */
[----:B------:R-:W-:-:S02]  /*1e00*/  IMAD R29, R0, UR13, R29 ;  /* 0x0000000d001d7c24 */ /* 0x000fc4000f8e021d */
[----:B------:R-:W-:Y:S01]  /*1e10*/  IMAD.WIDE.U32 R20, R0, UR12, R20 ;  /* 0x0000000c00147c25 */ /* 0x000fe2000f8e0014 */
[----:B------:R-:W-:Y:S01]  /*1e20*/  IADD3.X R19, R19, R8, RZ, P0, !PT ;  /* 0x0000000813137210 */ /* 0x000fe200007fe4ff */
[----:B------:R-:W-:-:S03]  /*1e30*/  ULDC.64 UR12, c[0x0][0x318] ;  /* 0x0000c600000c7ab9 */ /* 0x000fc60000000a00 */
[----:B------:R-:W-:Y:S02]  /*1e40*/  IADD3 R21, R21, R29, RZ ;  /* 0x0000001d15157210 */ /* 0x000fe40007ffe0ff */
[----:B------:R-:W-:-:S04]  /*1e50*/  LEA R26, P1, R20, UR12, 0x1 ;  /* 0x0000000c141a7c11 */ /* 0x000fc8000f8208ff */
[----:B------:R-:W-:Y:S02]  /*1e60*/  LEA.HI.X R21, R20, UR13, R21, 0x1, P1 ;  /* 0x0000000d14157c11 */ /* 0x000fe400088f0c15 */
[----:B------:R-:W-:Y:S01]  /*1e70*/  IADD3 R20, P1, R26, R9, RZ ;  /* 0x000000091a147210 */ /* 0x000fe20007f3e0ff */
[----:B------:R0:W-:Y:S04]  /*1e80*/  STG.E.64 desc[UR6][R18.64], R32 ;  /* 0x0000002012007986 */ /* 0x0001e8000c101b06 */
[----:B------:R-:W-:Y:S01]  /*1e90*/  IMAD.X R21, R21, 0x1, R8, P1 ;  /* 0x0000000115157824 */ /* 0x000fe200008e0608 */
[----:B------:R-:W-:Y:S08]  /*1ea0*/  BAR.SYNC.DEFER_BLOCKING 0x0 ;  /* 0x0000000000007b1d */ /* 0x000ff00000010000 */
[----:B0-----:R-:W0:Y:S01]  /*1eb0*/  LDC.64 R18, c[0x0][0x2c0] ;  /* 0x0000b000ff127b82 */ /* 0x001e220000000a00 */
[----:B------:R-:W2:Y:S01]  /*1ec0*/  LDG.E.64 R20, desc[UR6][R20.64] ;  /* 0x0000000614147981 */ /* 0x000ea2000c1e1b00 */
[----:B------:R-:W-:Y:S01]  /*1ed0*/  UIADD3 UR4, UR4, 0x1, URZ ;  /* 0x0000000104047890 */ /* 0x000fe2000fffe03f */
[----:B------:R-:W-:-:S02]  /*1ee0*/  IADD3 R14, P1, R14, 0x100, RZ ;  /* 0x000001000e0e7810 */ /* 0x000fc40007f3e0ff */
[----:B------:R-:W-:Y:S02]  /*1ef0*/  IADD3 R15, P2, R15, 0x100, RZ ;  /* 0x000001000f0f7810 */ /* 0x000fe40007f5e0ff */
[----:B------:R-:W-:Y:S02]  /*1f00*/  IADD3 R10, P3, R10, 0x100, RZ ;  /* 0x000001000a0a7810 */ /* 0x000fe40007f7e0ff */
[----:B------:R-:W-:Y:S01]  /*1f10*/  IADD3 R12, P4, R12, 0x100, RZ ;  /* 0x000001000c0c7810 */ /* 0x000fe20007f9e0ff */
[----:B0-----:R-:W-:Y:S01]  /*1f20*/  IMAD R34, R7, R18, RZ ;  /* 0x0000001207227224 */ /* 0x001fe200078e02ff */
[----:B------:R-:W-:Y:S02]  /*1f30*/  IADD3.X R16, RZ, R16, RZ, P1, !PT ;  /* 0x00000010ff107210 */ /* 0x000fe40000ffe4ff */
[----:B------:R-:W-:Y:S01]  /*1f40*/  IADD3.X R17, RZ, R17, RZ, P2, !PT ;  /* 0x00000011ff117210 */ /* 0x000fe200017fe4ff */
[C---:B------:R-:W-:Y:S01]  /*1f50*/  IMAD R35, R5.reuse, R19, R34 ;  /* 0x0000001305237224 */ /* 0x040fe200078e0222 */
[----:B------:R-:W-:Y:S01]  /*1f60*/  IADD3.X R11, RZ, R11, RZ, P3, !PT ;  /* 0x0000000bff0b7210 */ /* 0x000fe20001ffe4ff */
[----:B------:R-:W-:Y:S01]  /*1f70*/  IMAD.WIDE.U32 R18, R5, R18, UR8 ;  /* 0x0000000805127e25 */ /* 0x000fe2000f8e0012 */
[----:B------:R-:W-:Y:S01]  /*1f80*/  ULDC.64 UR8, c[0x0][0x2c8] ;  /* 0x0000b20000087ab9 */ /* 0x000fe20000000a00 */
[----:B------:R-:W-:-:S03]  /*1f90*/  IADD3.X R13, RZ, R13, RZ, P4, !PT ;  /* 0x0000000dff0d7210 */ /* 0x000fc600027fe4ff */
[----:B------:R-:W-:Y:S01]  /*1fa0*/  IADD3 R19, R19, R35, RZ ;  /* 0x0000002313137210 */ /* 0x000fe20007ffe0ff */
[----:B------:R-:W-:-:S04]  /*1fb0*/  IMAD R35, R3, UR8, RZ ;  /* 0x0000000803237c24 */ /* 0x000fc8000f8e02ff */
[C---:B------:R-:W-:Y:S02]  /*1fc0*/  IMAD R35, R0.reuse, UR9, R35 ;  /* 0x0000000900237c24 */ /* 0x040fe4000f8e0223 */
[----:B------:R-:W-:Y:S01]  /*1fd0*/  IMAD.WIDE.U32 R18, R0, UR8, R18 ;  /* 0x0000000800127c25 */ /* 0x000fe2000f8e0012 */
[----:B------:R-:W-:-:S03]  /*1fe0*/  ULDC.64 UR8, c[0x0][0x320] ;  /* 0x0000c80000087ab9 */ /* 0x000fc60000000a00 */
[----:B------:R-:W-:Y:S01]  /*1ff0*/  IMAD.IADD R19, R19, 0x1, R35 ;  /* 0x0000000113137824 */ /* 0x000fe200078e0223 */
[----:B------:R-:W-:Y:S01]  /*2000*/  BAR.SYNC.DEFER_BLOCKING 0x0 ;  /* 0x0000000000007b1d */ /* 0x000fe20000010000 */
[--C-:B--2---:R-:W-:Y:S02]  /*2010*/  SHF.R.U64 R28, R20, 0x10, R21.reuse ;  /* 0x00000010141c7819 */ /* 0x104fe40000001215 */
[----:B------:R-:W-:Y:S02]  /*2020*/  SHF.L.U32 R30, R21, 0x10, RZ ;  /* 0x00000010151e7819 */ /* 0x000fe400000006ff */
[----:B------:R-:W-:Y:S02]  /*2030*/  SHF.L.U32 R28, R28, 0x10, RZ ;  /* 0x000000101c1c7819 */ /* 0x000fe400000006ff */
[----:B------:R-:W-:Y:S01]  /*2040*/  SHF.L.U32 R26, R20, 0x10, RZ ;  /* 0x00000010141a7819 */ /* 0x000fe200000006ff */
[----:B------:R-:W-:Y:S01]  /*2050*/  FMUL.FTZ R29, R30, -1.4426950216293334961 ;  /* 0xbfb8aa3b1e1d7820 */ /* 0x000fe20000410000 */
[----:B------:R-:W-:Y:S01]  /*2060*/  SHF.R.U32.HI R31, RZ, 0x10, R21 ;  /* 0x00000010ff1f7819 */ /* 0x000fe20000011615 */
[----:B------:R-:W-:-:S02]  /*2070*/  FMUL.FTZ R20, R28, -1.4426950216293334961 ;  /* 0xbfb8aa3b1c147820 */ /* 0x000fc40000410000 */
[----:B------:R-:W-:Y:S01]  /*2080*/  FMUL.FTZ R27, R26, -1.4426950216293334961 ;  /* 0xbfb8aa3b1a1b7820 */ /* 0x000fe20000410000 */
[----:B------:R-:W-:Y:S01]  /*2090*/  SHF.L.U32 R31, R31, 0x10, RZ ;  /* 0x000000101f1f7819 */ /* 0x000fe200000006ff */
[----:B------:R-:W0:Y:S04]  /*20a0*/  MUFU.EX2 R29, R29 ;  /* 0x0000001d001d7308 */ /* 0x000e280000000800 */
[----:B------:R-:W-:-:S04]  /*20b0*/  FMUL.FTZ R32, R31, -1.4426950216293334961 ;  /* 0xbfb8aa3b1f207820 */ /* 0x000fc80000410000 */
[----:B------:R-:W2:Y:S08]  /*20c0*/  MUFU.EX2 R20, R20 ;  /* 0x0000001400147308 */ /* 0x000eb00000000800 */
        /* <DEDUP_REMOVED lines=8> */
[----:B------:R3:W0:Y:S01]  /*2150*/  MUFU.RCP R33, R21 ;  /* 0x0000001500217308 */ /* 0x0006220000001000 */
[----:B--2---:R-:W-:Y:S02]  /*2160*/  FMUL.FTZ R28, R28, R29 ;  /* 0x0000001d1c1c7220 */ /* 0x004fe40000410000 */
[----:B------:R-:W2:Y:S02]  /*2170*/  LDC R29, c[0x0][0x224] ;  /* 0x00008900ff1d7b82 */ /* 0x000ea40000000800 */
[----:B------:R-:W-:-:S03]  /*2180*/  FMUL.FTZ R28, R28, R23 ;  /* 0x000000171c1c7220 */ /* 0x000fc60000410000 */
[----:B------:R-:W4:Y:S01]  /*2190*/  MUFU.RCP R20, R20 ;  /* 0x0000001400147308 */ /* 0x000f220000001000 */
[----:B---3--:R-:W-:-:S04]  /*21a0*/  FMUL.FTZ R21, R26, R27 ;  /* 0x0000001b1a157220 */ /* 0x008fc80000410000 */
[----:B------:R-:W-:Y:S01]  /*21b0*/  FMUL.FTZ R21, R21, R22 ;  /* 0x0000001615157220 */ /* 0x000fe20000410000 */
[----:B------:R-:W-:Y:S01]  /*21c0*/  LEA R22, P0, R18, UR8, 0x1 ;  /* 0x0000000812167c11 */ /* 0x000fe2000f8008ff */
[----:B0-----:R-:W-:-:S03]  /*21d0*/  FMUL.FTZ R27, R30, R33 ;  /* 0x000000211e1b7220 */ /* 0x001fc60000410000 */
[----:B------:R-:W-:Y:S02]  /*21e0*/  LEA.HI.X R19, R18, UR9, R19, 0x1, P0 ;  /* 0x0000000912137c11 */ /* 0x000fe400080f0c13 */
[----:B------:R-:W-:Y:S01]  /*21f0*/  IADD3 R18, P0, R22, R9, RZ ;  /* 0x0000000916127210 */ /* 0x000fe20007f1e0ff */
[----:B------:R-:W-:Y:S01]  /*2200*/  FMUL.FTZ R27, R27, R24 ;  /* 0x000000181b1b7220 */ /* 0x000fe20000410000 */
[----:B------:R-:W-:Y:S02]  /*2210*/  F2FP.BF16.F32.PACK_AB R26, R28, R21 ;  /* 0x000000151c1a723e */ /* 0x000fe400000010ff */
[----:B------:R-:W-:Y:S01]  /*2220*/  IADD3.X R19, R19, R8, RZ, P0, !PT ;  /* 0x0000000813137210 */ /* 0x000fe200007fe4ff */
[----:B----4-:R-:W-:Y:S01]  /*2230*/  FMUL.FTZ R20, R31, R20 ;  /* 0x000000141f147220 */ /* 0x010fe20000410000 */
[----:B--2---:R-:W-:-:S03]  /*2240*/  ISETP.LE.AND P0, PT, R29, UR4, PT ;  /* 0x000000041d007c0c */ /* 0x004fc6000bf03270 */
[----:B------:R-:W-:-:S05]  /*2250*/  FMUL.FTZ R20, R20, R25 ;  /* 0x0000001914147220 */ /* 0x000fca0000410000 */
[----:B------:R-:W-:-:S05]  /*2260*/  F2FP.BF16.F32.PACK_AB R27, R20, R27 ;  /* 0x0000001b141b723e */ /* 0x000fca00000010ff */
[----:B------:R0:W-:Y:S01]  /*2270*/  STG.E.64 desc[UR6][R18.64], R26 ;  /* 0x0000001a12007986 */ /* 0x0001e2000c101b06 */
[----:B------:R-:W-:Y:S05]  /*2280*/  @!P0 BRA `(.L_x_5158) ;  /* 0xffffffe400288947 */ /* 0x000fea000383ffff */
[----:B------:R-:W-:Y:S05]  /*2290*/  EXIT ;  /* 0x000000000000794d */ /* 0x000fea0003800000 */
.L_x_5159:
        /* <DEDUP_REMOVED lines=14> */
.L_x_5319:


//--------------------- .nv.shared._Z25selective_scan_fwd_kernelI32Selective_Scan_fwd_kernel_traitsILi128ELi16ELi1ELb0ELb0ELb0ELb0EN3c108BFloat16ENS1_7complexIfEEEEv13SSMParamsBase --------------------------
	.section	.nv.shared._Z25selective_scan_fwd_kernelI32Selective_Scan_fwd_kernel_traitsILi128ELi16ELi1ELb0ELb0ELb0ELb0EN3c108BFloat16ENS1_7complexIfEEEEv13SSMParamsBase,"aw",@nobits
	.sectionflags	@""
	.align	16
	.zero		1024


//--------------------- .nv.shared.reserved.0     --------------------------
	.section	.nv.shared.reserved.0,"aw",@nobits
	.weak		__nv_reservedSMEM_offset_0_alias
	.size		__nv_reservedSMEM_offset_0_alias, 0, 0
	.other		__nv_reservedSMEM_offset_0_alias,@"STO_CUDA_RESERVED_SHARED STV_DEFAULT"
__nv_reservedSMEM_offset_0_alias:
	.zero		0


//--------------------- .nv.global                --------------------------
	.section	.nv.global,"aw",@nobits
.nv.global:
	.type		_ZN62_INTERNAL_00950170_26_selective_scan_fwd_bf16_cu_07742435_30334cuda3std3__48in_placeE,@object
	.size		_ZN62_INTERNAL_00950170_26_selective_scan_fwd_bf16_cu_07742435_30334cuda3std3__48in_placeE,(_ZN62_INTERNAL_00950170_26_selective_scan_fwd_bf16_cu_07742435_30334cuda3std6ranges3__45__cpo8distanceE - _ZN62_INTERNAL_00950170_26_selective_scan_fwd_bf16_cu_07742435_30334cuda3std3__48in_placeE)
_ZN62_INTERNAL_00950170_26_selective_scan_fwd_bf16_cu_07742435_30334cuda3std3__48in_placeE:
	.zero		1
	.type		_ZN62_INTERNAL_00950170_26_selective_scan_fwd_bf16_cu_07742435_30334cuda3std6ranges3__45__cpo8distanceE,@object
	.size		_ZN62_INTERNAL_00950170_26_selective_scan_fwd_bf16_cu_07742435_30334cuda3std6ranges3__45__cpo8distanceE,(_ZN62_INTERNAL_00950170_26_selective_scan_fwd_bf16_cu_07742435_30334cuda3std3__45__cpo6cbeginE - _ZN62_INTERNAL_00950170_26_selective_scan_fwd_bf16_cu_07742435_30334cuda3std6ranges3__45__cpo8distanceE)
_ZN62_INTERNAL_00950170_26_selective_scan_fwd_bf16_cu_07742435_30334cuda3std6ranges3__45__cpo8distanceE:
	.zero		1
	.type		_ZN62_INTERNAL_00950170_26_selective_scan_fwd_bf16_cu_07742435_30334cuda3std3__45__cpo6cbeginE,@object
	.size		_ZN62_INTERNAL_00950170_26_selective_scan_fwd_bf16_cu_07742435_30334cuda3std3__45__cpo6cbeginE,(_ZN62_INTERNAL_00950170_26_selective_scan_fwd_bf16_cu_07742435_30334cuda3std6ranges3__45__cpo7advanceE - _ZN62_INTERNAL_00950170_26_selective_scan_fwd_bf16_cu_07742435_30334cuda3std3__45__cpo6cbeginE)
_ZN62_INTERNAL_00950170_26_selective_scan_fwd_bf16_cu_07742435_30334cuda3std3__45__cpo6cbeginE:
	.zero		1
	.type		_ZN62_INTERNAL_00950170_26_selective_scan_fwd_bf16_cu_07742435_30334cuda3std6ranges3__45__cpo7advanceE,@object
	.size		_ZN62_INTERNAL_00950170_26_selective_scan_fwd_bf16_cu_07742435_30334cuda3std6ranges3__45__cpo7advanceE,(_ZN62_INTERNAL_00950170_26_selective_scan_fwd_bf16_cu_07742435_30334cuda3std3__45__cpo7crbeginE - _ZN62_INTERNAL_00950170_26_selective_scan_fwd_bf16_cu_07742435_30334cuda3std6ranges3__45__cpo7advanceE)
_ZN62_INTERNAL_00950170_26_selective_scan_fwd_bf16_cu_07742435_30334cuda3std6ranges3__45__cpo7advanceE:
	.zero		1
	.type		_ZN62_INTERNAL_00950170_26_selective_scan_fwd_bf16_cu_07742435_30334cuda3std3__45__cpo7crbeginE,@object
	.size		_ZN62_INTERNAL_00950170_26_selective_scan_fwd_bf16_cu_07742435_30334cuda3std3__45__cpo7crbeginE,(_ZN62_INTERNAL_00950170_26_selective_scan_fwd_bf16_cu_07742435_30334cuda3std6ranges3__45__cpo4dataE - _ZN62_INTERNAL_00950170_26_selective_scan_fwd_bf16_cu_07742435_30334cuda3std3__45__cpo7crbeginE)
_ZN62_INTERNAL_00950170_26_selective_scan_fwd_bf16_cu_07742435_30334cuda3std3__45__cpo7crbeginE:
	.zero		1
	.type		_ZN62_INTERNAL_00950170_26_selective_scan_fwd_bf16_cu_07742435_30334cuda3std6ranges3__45__cpo4dataE,@object
	.size		_ZN62_INTERNAL_00950170_26_selective_scan_fwd_bf16_cu_07742435_30334cuda3std6ranges3__45__cpo4dataE,(_ZN62_INTERNAL_00950170_26_selective_scan_fwd_bf16_cu_07742435_30334cuda3std6ranges3__45__cpo5beginE - _ZN62_INTERNAL_00950170_26_selective_scan_fwd_bf16_cu_07742435_30334cuda3std6ranges3__45__cpo4dataE)
_ZN62_INTERNAL_00950170_26_selective_scan_fwd_bf16_cu_07742435_30334cuda3std6ranges3__45__cpo4dataE:
	.zero		1
	.type		_ZN62_INTERNAL_00950170_26_selective_scan_fwd_bf16_cu_07742435_30334cuda3std6ranges3__45__cpo5beginE,@object
	.size		_ZN62_INTERNAL_00950170_26_selective_scan_fwd_bf16_cu_07742435_30334cuda3std6ranges3__45__cpo5beginE,(_ZN62_INTERNAL_00950170_26_selective_scan_fwd_bf16_cu_07742435_30334cuda3std3__464_GLOBAL__N__00950170_26_selective_scan_fwd_bf16_cu_07742435_30336ignoreE - _ZN62_INTERNAL_00950170_26_selective_scan_fwd_bf16_cu_07742435_30334cuda3std6ranges3__45__cpo5beginE)
_ZN62_INTERNAL_00950170_26_selective_scan_fwd_bf16_cu_07742435_30334cuda3std6ranges3__45__cpo5beginE:
	.zero		1
	.type		_ZN62_INTERNAL_00950170_26_selective_scan_fwd_bf16_cu_07742435_30334cuda3std3__464_GLOBAL__N__00950170_26_selective_scan_fwd_bf16_cu_07742435_30336ignoreE,@object
	.size		_ZN62_INTERNAL_00950170_26_selective_scan_fwd_bf16_cu_07742435_30334cuda3std3__464_GLOBAL__N__00950170_26_selective_scan_fwd_bf16_cu_07742435_30336ignoreE,(_ZN62_INTERNAL_00950170_26_selective_scan_fwd_bf16_cu_07742435_30334cuda3std6ranges3__45__cpo4sizeE - _ZN62_INTERNAL_00950170_26_selective_scan_fwd_bf16_cu_07742435_30334cuda3std3__464_GLOBAL__N__00950170_26_selective_scan_fwd_bf16_cu_07742435_30336ignoreE)
_ZN62_INTERNAL_00950170_26_selective_scan_fwd_bf16_cu_07742435_30334cuda3std3__464_GLOBAL__N__00950170_26_selective_scan_fwd_bf16_cu_07742435_30336ignoreE:
	.zero		1
	.type		_ZN62_INTERNAL_00950170_26_selective_scan_fwd_bf16_cu_07742435_30334cuda3std6ranges3__45__cpo4sizeE,@object
	.size		_ZN62_INTERNAL_00950170_26_selective_scan_fwd_bf16_cu_07742435_30334cuda3std6ranges3__45__cpo4sizeE,(_ZN62_INTERNAL_00950170_26_selective_scan_fwd_bf16_cu_07742435_30334cuda3std3__45__cpo5beginE - _ZN62_INTERNAL_00950170_26_selective_scan_fwd_bf16_cu_07742435_30334cuda3std6ranges3__45__cpo4sizeE)
_ZN62_INTERNAL_00950170_26_selective_scan_fwd_bf16_cu_07742435_30334cuda3std6ranges3__45__cpo4sizeE:
	.zero		1
	.type		_ZN62_INTERNAL_00950170_26_selective_scan_fwd_bf16_cu_07742435_30334cuda3std3__45__cpo5beginE,@object
	.size		_ZN62_INTERNAL_00950170_26_selective_scan_fwd_bf16_cu_07742435_30334cuda3std3__45__cpo5beginE,(_ZN62_INTERNAL_00950170_26_selective_scan_fwd_bf16_cu_07742435_30334cuda3std6ranges3__45__cpo6cbeginE - _ZN62_INTERNAL_00950170_26_selective_scan_fwd_bf16_cu_07742435_30334cuda3std3__45__cpo5beginE)
_ZN62_INTERNAL_00950170_26_selective_scan_fwd_bf16_cu_07742435_30334cuda3std3__45__cpo5beginE:
	.zero		1
	.type		_ZN62_INTERNAL_00950170_26_selective_scan_fwd_bf16_cu_07742435_30334cuda3std6ranges3__45__cpo6cbeginE,@object
	.size		_ZN62_INTERNAL_00950170_26_selective_scan_fwd_bf16_cu_07742435_30334cuda3std6ranges3__45__cpo6cbeginE,(_ZN62_INTERNAL_00950170_26_selective_scan_fwd_bf16_cu_07742435_30334cuda3std3__45__cpo6rbeginE - _ZN62_INTERNAL_00950170_26_selective_scan_fwd_bf16_cu_07742435_30334cuda3std6ranges3__45__cpo6cbeginE)
_ZN62_INTERNAL_00950170_26_selective_scan_fwd_bf16_cu_07742435_30334cuda3std6ranges3__45__cpo6cbeginE:
	.zero		1
	.type		_ZN62_INTERNAL_00950170_26_selective_scan_fwd_bf16_cu_07742435_30334cuda3std3__45__cpo6rbeginE,@object
	.size		_ZN62_INTERNAL_00950170_26_selective_scan_fwd_bf16_cu_07742435_30334cuda3std3__45__cpo6rbeginE,(_ZN62_INTERNAL_00950170_26_selective_scan_fwd_bf16_cu_07742435_30334cuda3std6ranges3__45__cpo4nextE - _ZN62_INTERNAL_00950170_26_selective_scan_fwd_bf16_cu_07742435_30334cuda3std3__45__cpo6rbeginE)
_ZN62_INTERNAL_00950170_26_selective_scan_fwd_bf16_cu_07742435_30334cuda3std3__45__cpo6rbeginE:
	.zero		1
	.type		_ZN62_INTERNAL_00950170_26_selective_scan_fwd_bf16_cu_07742435_30334cuda3std6ranges3__45__cpo4nextE,@object
	.size		_ZN62_INTERNAL_00950170_26_selective_scan_fwd_bf16_cu_07742435_30334cuda3std6ranges3__45__cpo4nextE,(_ZN62_INTERNAL_00950170_26_selective_scan_fwd_bf16_cu_07742435_30334cuda3std6ranges3__45__cpo4swapE - _ZN62_INTERNAL_00950170_26_selective_scan_fwd_bf16_cu_07742435_30334cuda3std6ranges3__45__cpo4nextE)
_ZN62_INTERNAL_00950170_26_selective_scan_fwd_bf16_cu_07742435_30334cuda3std6ranges3__45__cpo4nextE:
	.zero		1
	.type		_ZN62_INTERNAL_00950170_26_selective_scan_fwd_bf16_cu_07742435_30334cuda3std6ranges3__45__cpo4swapE,@object
	.size		_ZN62_INTERNAL_00950170_26_selective_scan_fwd_bf16_cu_07742435_30334cuda3std6ranges3__45__cpo4swapE,(_ZN62_INTERNAL_00950170_26_selective_scan_fwd_bf16_cu_07742435_30334cuda3std3__420unreachable_sentinelE - _ZN62_INTERNAL_00950170_26_selective_scan_fwd_bf16_cu_07742435_30334cuda3std6ranges3__45__cpo4swapE)
_ZN62_INTERNAL_00950170_26_selective_scan_fwd_bf16_cu_07742435_30334cuda3std6ranges3__45__cpo4swapE:
	.zero		1
	.type		_ZN62_INTERNAL_00950170_26_selective_scan_fwd_bf16_cu_07742435_30334cuda3std3__420unreachable_sentinelE,@object
	.size		_ZN62_INTERNAL_00950170_26_selective_scan_fwd_bf16_cu_07742435_30334cuda3std3__420unreachable_sentinelE,(_ZN62_INTERNAL_00950170_26_selective_scan_fwd_bf16_cu_07742435_30336thrust23THRUST_300001_SM_900_NS6system6detail10sequential3seqE - _ZN62_INTERNAL_00950170_26_selective_scan_fwd_bf16_cu_07742435_30334cuda3std3__420unreachable_sentinelE)
_ZN62_INTERNAL_00950170_26_selective_scan_fwd_bf16_cu_07742435_30334cuda3std3__420unreachable_sentinelE:
	.zero		1
	.type		_ZN62_INTERNAL_00950170_26_selective_scan_fwd_bf16_cu_07742435_30336thrust23THRUST_300001_SM_900_NS6system6detail10sequential3seqE,@object
	.size		_ZN62_INTERNAL_00950170_26_selective_scan_fwd_bf16_cu_07742435_30336thrust23THRUST_300001_SM_900_NS6system6detail10sequential3seqE,(_ZN62_INTERNAL_00950170_26_selective_scan_fwd_bf16_cu_07742435_30334cuda3std3__45__cpo4cendE - _ZN62_INTERNAL_00950170_26_selective_scan_fwd_bf16_cu_07742435_30336thrust23THRUST_300001_SM_900_NS6system6detail10sequential3seqE)
_ZN62_INTERNAL_00950170_26_selective_scan_fwd_bf16_cu_07742435_30336thrust23THRUST_300001_SM_900_NS6system6detail10sequential3seqE:
	.zero		1
	.type		_ZN62_INTERNAL_00950170_26_selective_scan_fwd_bf16_cu_07742435_30334cuda3std3__45__cpo4cendE,@object
	.size		_ZN62_INTERNAL_00950170_26_selective_scan_fwd_bf16_cu_07742435_30334cuda3std3__45__cpo4cendE,(_ZN62_INTERNAL_00950170_26_selective_scan_fwd_bf16_cu_07742435_30334cuda3std6ranges3__45__cpo9iter_swapE - _ZN62_INTERNAL_00950170_26_selective_scan_fwd_bf16_cu_07742435_30334cuda3std3__45__cpo4cendE)
_ZN62_INTERNAL_00950170_26_selective_scan_fwd_bf16_cu_07742435_30334cuda3std3__45__cpo4cendE:
	.zero		1
	.type		_ZN62_INTERNAL_00950170_26_selective_scan_fwd_bf16_cu_07742435_30334cuda3std6ranges3__45__cpo9iter_swapE,@object
	.size		_ZN62_INTERNAL_00950170_26_selective_scan_fwd_bf16_cu_07742435_30334cuda3std6ranges3__45__cpo9iter_swapE,(_ZN62_INTERNAL_00950170_26_selective_scan_fwd_bf16_cu_07742435_30334cuda3std3__45__cpo5crendE - _ZN62_INTERNAL_00950170_26_selective_scan_fwd_bf16_cu_07742435_30334cuda3std6ranges3__45__cpo9iter_swapE)
_ZN62_INTERNAL_00950170_26_selective_scan_fwd_bf16_cu_07742435_30334cuda3std6ranges3__45__cpo9iter_swapE:
	.zero		1
	.type		_ZN62_INTERNAL_00950170_26_selective_scan_fwd_bf16_cu_07742435_30334cuda3std3__45__cpo5crendE,@object
	.size		_ZN62_INTERNAL_00950170_26_selective_scan_fwd_bf16_cu_07742435_30334cuda3std3__45__cpo5crendE,(_ZN62_INTERNAL_00950170_26_selective_scan_fwd_bf16_cu_07742435_30334cuda3std6ranges3__45__cpo5cdataE - _ZN62_INTERNAL_00950170_26_selective_scan_fwd_bf16_cu_07742435_30334cuda3std3__45__cpo5crendE)
_ZN62_INTERNAL_00950170_26_selective_scan_fwd_bf16_cu_07742435_30334cuda3std3__45__cpo5crendE:
	.zero		1
	.type		_ZN62_INTERNAL_00950170_26_selective_scan_fwd_bf16_cu_07742435_30334cuda3std6ranges3__45__cpo5cdataE,@object
	.size		_ZN62_INTERNAL_00950170_26_selective_scan_fwd_bf16_cu_07742435_30334cuda3std6ranges3__45__cpo5cdataE,(_ZN62_INTERNAL_00950170_26_selective_scan_fwd_bf16_cu_07742435_30334cuda3std6ranges3__45__cpo3endE - _ZN62_INTERNAL_00950170_26_selective_scan_fwd_bf16_cu_07742435_30334cuda3std6ranges3__45__cpo5cdataE)
_ZN62_INTERNAL_00950170_26_selective_scan_fwd_bf16_cu_07742435_30334cuda3std6ranges3__45__cpo5cdataE:
	.zero		1
	.type		_ZN62_INTERNAL_00950170_26_selective_scan_fwd_bf16_cu_07742435_30334cuda3std6ranges3__45__cpo3endE,@object
	.size		_ZN62_INTERNAL_00950170_26_selective_scan_fwd_bf16_cu_07742435_30334cuda3std6ranges3__45__cpo3endE,(_ZN62_INTERNAL_00950170_26_selective_scan_fwd_bf16_cu_07742435_30334cuda3std3__419piecewise_constructE - _ZN62_INTERNAL_00950170_26_selective_scan_fwd_bf16_cu_07742435_30334cuda3std6ranges3__45__cpo3endE)
_ZN62_INTERNAL_00950170_26_selective_scan_fwd_bf16_cu_07742435_30334cuda3std6ranges3__45__cpo3endE:
	.zero		1
	.type		_ZN62_INTERNAL_00950170_26_selective_scan_fwd_bf16_cu_07742435_30334cuda3std3__419piecewise_constructE,@object
	.size		_ZN62_INTERNAL_00950170_26_selective_scan_fwd_bf16_cu_07742435_30334cuda3std3__419piecewise_constructE,(_ZN62_INTERNAL_00950170_26_selective_scan_fwd_bf16_cu_07742435_30334cuda3std6ranges3__45__cpo5ssizeE - _ZN62_INTERNAL_00950170_26_selective_scan_fwd_bf16_cu_07742435_30334cuda3std3__419piecewise_constructE)
_ZN62_INTERNAL_00950170_26_selective_scan_fwd_bf16_cu_07742435_30334cuda3std3__419piecewise_constructE:
	.zero		1
	.type		_ZN62_INTERNAL_00950170_26_selective_scan_fwd_bf16_cu_07742435_30334cuda3std6ranges3__45__cpo5ssizeE,@object
	.size		_ZN62_INTERNAL_00950170_26_selective_scan_fwd_bf16_cu_07742435_30334cuda3std6ranges3__45__cpo5ssizeE,(_ZN62_INTERNAL_00950170_26_selective_scan_fwd_bf16_cu_07742435_30334cuda3std3__45__cpo3endE - _ZN62_INTERNAL_00950170_26_selective_scan_fwd_bf16_cu_07742435_30334cuda3std6ranges3__45__cpo5ssizeE)
_ZN62_INTERNAL_00950170_26_selective_scan_fwd_bf16_cu_07742435_30334cuda3std6ranges3__45__cpo5ssizeE:
	.zero		1
	.type		_ZN62_INTERNAL_00950170_26_selective_scan_fwd_bf16_cu_07742435_30334cuda3std3__45__cpo3endE,@object
	.size		_ZN62_INTERNAL_00950170_26_selective_scan_fwd_bf16_cu_07742435_30334cuda3std3__45__cpo3endE,(_ZN62_INTERNAL_00950170_26_selective_scan_fwd_bf16_cu_07742435_30334cuda3std6ranges3__45__cpo4cendE - _ZN62_INTERNAL_00950170_26_selective_scan_fwd_bf16_cu_07742435_30334cuda3std3__45__cpo3endE)
_ZN62_INTERNAL_00950170_26_selective_scan_fwd_bf16_cu_07742435_30334cuda3std3__45__cpo3endE:
	.zero		1
	.type		_ZN62_INTERNAL_00950170_26_selective_scan_fwd_bf16_cu_07742435_30334cuda3std6ranges3__45__cpo4cendE,@object
	.size		_ZN62_INTERNAL_00950170_26_selective_scan_fwd_bf16_cu_07742435_30334cuda3std6ranges3__45__cpo4cendE,(_ZN62_INTERNAL_00950170_26_selective_scan_fwd_bf16_cu_07742435_30334cuda3std3__45__cpo4rendE - _ZN62_INTERNAL_00950170_26_selective_scan_fwd_bf16_cu_07742435_30334cuda3std6ranges3__45__cpo4cendE)
_ZN62_INTERNAL_00950170_26_selective_scan_fwd_bf16_cu_07742435_30334cuda3std6ranges3__45__cpo4cendE:
	.zero		1
	.type		_ZN62_INTERNAL_00950170_26_selective_scan_fwd_bf16_cu_07742435_30334cuda3std3__45__cpo4rendE,@object
	.size		_ZN62_INTERNAL_00950170_26_selective_scan_fwd_bf16_cu_07742435_30334cuda3std3__45__cpo4rendE,(_ZN62_INTERNAL_00950170_26_selective_scan_fwd_bf16_cu_07742435_30334cuda3std6ranges3__45__cpo4prevE - _ZN62_INTERNAL_00950170_26_selective_scan_fwd_bf16_cu_07742435_30334cuda3std3__45__cpo4rendE)
_ZN62_INTERNAL_00950170_26_selective_scan_fwd_bf16_cu_07742435_30334cuda3std3__45__cpo4rendE:
	.zero		1
	.type		_ZN62_INTERNAL_00950170_26_selective_scan_fwd_bf16_cu_07742435_30334cuda3std6ranges3__45__cpo4prevE,@object
	.size		_ZN62_INTERNAL_00950170_26_selective_scan_fwd_bf16_cu_07742435_30334cuda3std6ranges3__45__cpo4prevE,(_ZN62_INTERNAL_00950170_26_selective_scan_fwd_bf16_cu_07742435_30334cuda3std6ranges3__45__cpo9iter_moveE - _ZN62_INTERNAL_00950170_26_selective_scan_fwd_bf16_cu_07742435_30334cuda3std6ranges3__45__cpo4prevE)
_ZN62_INTERNAL_00950170_26_selective_scan_fwd_bf16_cu_07742435_30334cuda3std6ranges3__45__cpo4prevE:
	.zero		1
	.type		_ZN62_INTERNAL_00950170_26_selective_scan_fwd_bf16_cu_07742435_30334cuda3std6ranges3__45__cpo9iter_moveE,@object
	.size		_ZN62_INTERNAL_00950170_26_selective_scan_fwd_bf16_cu_07742435_30334cuda3std6ranges3__45__cpo9iter_moveE,(.L_13 - _ZN62_INTERNAL_00950170_26_selective_scan_fwd_bf16_cu_07742435_30334cuda3std6ranges3__45__cpo9iter_moveE)
_ZN62_INTERNAL_00950170_26_selective_scan_fwd_bf16_cu_07742435_30334cuda3std6ranges3__45__cpo9iter_moveE:
	.zero		1
.L_13:


//--------------------- .nv.shared._Z25selective_scan_fwd_kernelI32Selective_Scan_fwd_kernel_traitsILi128ELi16ELi1ELb0ELb0ELb0ELb1EN3c108BFloat16ENS1_7complexIfEEEEv13SSMParamsBase --------------------------
	.section	.nv.shared._Z25selective_scan_fwd_kernelI32Selective_Scan_fwd_kernel_traitsILi128ELi16ELi1ELb0ELb0ELb0ELb1EN3c108BFloat16ENS1_7complexIfEEEEv13SSMParamsBase,"aw",@nobits
	.sectionflags	@""
	.align	16
	.zero		1024


//--------------------- .nv.shared._Z25selective_scan_fwd_kernelI32Selective_Scan_fwd_kernel_traitsILi128ELi16ELi1ELb0ELb0ELb1ELb0EN3c108BFloat16ENS1_7complexIfEEEEv13SSMParamsBase --------------------------
	.section	.nv.shared._Z25selective_scan_fwd_kernelI32Selective_Scan_fwd_kernel_traitsILi128ELi16ELi1ELb0ELb0ELb1ELb0EN3c108BFloat16ENS1_7complexIfEEEEv13SSMParamsBase,"aw",@nobits
	.sectionflags	@""
	.align	16
	.zero		1024


//--------------------- .nv.shared._Z25selective_scan_fwd_kernelI32Selective_Scan_fwd_kernel_traitsILi128ELi16ELi1ELb0ELb0ELb1ELb1EN3c108BFloat16ENS1_7complexIfEEEEv13SSMParamsBase --------------------------
	.section	.nv.shared._Z25selective_scan_fwd_kernelI32Selective_Scan_fwd_kernel_traitsILi128ELi16ELi1ELb0ELb0ELb1ELb1EN3c108BFloat16ENS1_7complexIfEEEEv13SSMParamsBase,"aw",@nobits
	.sectionflags	@""
	.align	16
	.zero		1024


//--------------------- .nv.shared._Z25selective_scan_fwd_kernelI32Selective_Scan_fwd_kernel_traitsILi128ELi16ELi1ELb0ELb1ELb0ELb0EN3c108BFloat16ENS1_7complexIfEEEEv13SSMParamsBase --------------------------
	.section	.nv.shared._Z25selective_scan_fwd_kernelI32Selective_Scan_fwd_kernel_traitsILi128ELi16ELi1ELb0ELb1ELb0ELb0EN3c108BFloat16ENS1_7complexIfEEEEv13SSMParamsBase,"aw",@nobits
	.sectionflags	@""
	.align	16
	.zero		1024


//--------------------- .nv.shared._Z25selective_scan_fwd_kernelI32Selective_Scan_fwd_kernel_traitsILi128ELi16ELi1ELb0ELb1ELb0ELb1EN3c108BFloat16ENS1_7complexIfEEEEv13SSMParamsBase --------------------------
	.section	.nv.shared._Z25selective_scan_fwd_kernelI32Selective_Scan_fwd_kernel_traitsILi128ELi16ELi1ELb0ELb1ELb0ELb1EN3c108BFloat16ENS1_7complexIfEEEEv13SSMParamsBase,"aw",@nobits
	.sectionflags	@""
	.align	16
	.zero		1024


//--------------------- .nv.shared._Z25selective_scan_fwd_kernelI32Selective_Scan_fwd_kernel_traitsILi128ELi16ELi1ELb0ELb1ELb1ELb0EN3c108BFloat16ENS1_7complexIfEEEEv13SSMParamsBase --------------------------
	.section	.nv.shared._Z25selective_scan_fwd_kernelI32Selective_Scan_fwd_kernel_traitsILi128ELi16ELi1ELb0ELb1ELb1ELb0EN3c108BFloat16ENS1_7complexIfEEEEv13SSMParamsBase,"aw",@nobits
	.sectionflags	@""
	.align	16
	.zero		1024


//--------------------- .nv.shared._Z25selective_scan_fwd_kernelI32Selective_Scan_fwd_kernel_traitsILi128ELi16ELi1ELb0ELb1ELb1ELb1EN3c108BFloat16ENS1_7complexIfEEEEv13SSMParamsBase --------------------------
	.section	.nv.shared._Z25selective_scan_fwd_kernelI32Selective_Scan_fwd_kernel_traitsILi128ELi16ELi1ELb0ELb1ELb1ELb1EN3c108BFloat16ENS1_7complexIfEEEEv13SSMParamsBase,"aw",@nobits
	.sectionflags	@""
	.align	16
	.zero		1024


//--------------------- .nv.shared._Z25selective_scan_fwd_kernelI32Selective_Scan_fwd_kernel_traitsILi128ELi16ELi1ELb1ELb0ELb0ELb0EN3c108BFloat16ENS1_7complexIfEEEEv13SSMParamsBase --------------------------
	.section	.nv.shared._Z25selective_scan_fwd_kernelI32Selective_Scan_fwd_kernel_traitsILi128ELi16ELi1ELb1ELb0ELb0ELb0EN3c108BFloat16ENS1_7complexIfEEEEv13SSMParamsBase,"aw",@nobits
	.sectionflags	@""
	.align	16
	.zero		1024


//--------------------- .nv.shared._Z25selective_scan_fwd_kernelI32Selective_Scan_fwd_kernel_traitsILi128ELi16ELi1ELb1ELb0ELb0ELb1EN3c108BFloat16ENS1_7complexIfEEEEv13SSMParamsBase --------------------------
	.section	.nv.shared._Z25selective_scan_fwd_kernelI32Selective_Scan_fwd_kernel_traitsILi128ELi16ELi1ELb1ELb0ELb0ELb1EN3c108BFloat16ENS1_7complexIfEEEEv13SSMParamsBase,"aw",@nobits
	.sectionflags	@""
	.align	16
	.zero		1024


//--------------------- .nv.shared._Z25selective_scan_fwd_kernelI32Selective_Scan_fwd_kernel_traitsILi128ELi16ELi1ELb1ELb0ELb1ELb0EN3c108BFloat16ENS1_7complexIfEEEEv13SSMParamsBase --------------------------
	.section	.nv.shared._Z25selective_scan_fwd_kernelI32Selective_Scan_fwd_kernel_traitsILi128ELi16ELi1ELb1ELb0ELb1ELb0EN3c108BFloat16ENS1_7complexIfEEEEv13SSMParamsBase,"aw",@nobits
	.sectionflags	@""
	.align	16
	.zero		1024


//--------------------- .nv.shared._Z25selective_scan_fwd_kernelI32Selective_Scan_fwd_kernel_traitsILi128ELi16ELi1ELb1ELb0ELb1ELb1EN3c108BFloat16ENS1_7complexIfEEEEv13SSMParamsBase --------------------------
	.section	.nv.shared._Z25selective_scan_fwd_kernelI32Selective_Scan_fwd_kernel_traitsILi128ELi16ELi1ELb1ELb0ELb1ELb1EN3c108BFloat16ENS1_7complexIfEEEEv13SSMParamsBase,"aw",@nobits
	.sectionflags	@""
	.align	16
	.zero		1024


//--------------------- .nv.shared._Z25selective_scan_fwd_kernelI32Selective_Scan_fwd_kernel_traitsILi128ELi16ELi1ELb1ELb1ELb0ELb0EN3c108BFloat16ENS1_7complexIfEEEEv13SSMParamsBase --------------------------
	.section	.nv.shared._Z25selective_scan_fwd_kernelI32Selective_Scan_fwd_kernel_traitsILi128ELi16ELi1ELb1ELb1ELb0ELb0EN3c108BFloat16ENS1_7complexIfEEEEv13SSMParamsBase,"aw",@nobits
	.sectionflags	@""
	.align	16
	.zero		1024


//--------------------- .nv.shared._Z25selective_scan_fwd_kernelI32Selective_Scan_fwd_kernel_traitsILi128ELi16ELi1ELb1ELb1ELb0ELb1EN3c108BFloat16ENS1_7complexIfEEEEv13SSMParamsBase --------------------------
	.section	.nv.shared._Z25selective_scan_fwd_kernelI32Selective_Scan_fwd_kernel_traitsILi128ELi16ELi1ELb1ELb1ELb0ELb1EN3c108BFloat16ENS1_7complexIfEEEEv13SSMParamsBase,"aw",@nobits
	.sectionflags	@""
	.align	16
	.zero		1024


//--------------------- .nv.shared._Z25selective_scan_fwd_kernelI32Selective_Scan_fwd_kernel_traitsILi128ELi16ELi1ELb1ELb1ELb1ELb0EN3c108BFloat16ENS1_7complexIfEEEEv13SSMParamsBase --------------------------
	.section	.nv.shared._Z25selective_scan_fwd_kernelI32Selective_Scan_fwd_kernel_traitsILi128ELi16ELi1ELb1ELb1ELb1ELb0EN3c108BFloat16ENS1_7complexIfEEEEv13SSMParamsBase,"aw",@nobits
	.sectionflags	@""
	.align	16
	.zero		1024


//--------------------- .nv.shared._Z25selective_scan_fwd_kernelI32Selective_Scan_fwd_kernel_traitsILi128ELi16ELi1ELb1ELb1ELb1ELb1EN3c108BFloat16ENS1_7complexIfEEEEv13SSMParamsBase --------------------------
	.section	.nv.shared._Z25selective_scan_fwd_kernelI32Selective_Scan_fwd_kernel_traitsILi128ELi16ELi1ELb1ELb1ELb1ELb1EN3c108BFloat16ENS1_7complexIfEEEEv13SSMParamsBase,"aw",@nobits
	.sectionflags	@""
	.align	16
	.zero		1024


//--------------------- .nv.shared._Z25selective_scan_fwd_kernelI32Selective_Scan_fwd_kernel_traitsILi64ELi16ELi1ELb0ELb0ELb0ELb0EN3c108BFloat16ENS1_7complexIfEEEEv13SSMParamsBase --------------------------
	.section	.nv.shared._Z25selective_scan_fwd_kernelI32Selective_Scan_fwd_kernel_traitsILi64ELi16ELi1ELb0ELb0ELb0ELb0EN3c108BFloat16ENS1_7complexIfEEEEv13SSMParamsBase,"aw",@nobits
	.sectionflags	@""
	.align	16
	.zero		1024


//--------------------- .nv.shared._Z25selective_scan_fwd_kernelI32Selective_Scan_fwd_kernel_traitsILi64ELi16ELi1ELb0ELb0ELb0ELb1EN3c108BFloat16ENS1_7complexIfEEEEv13SSMParamsBase --------------------------
	.section	.nv.shared._Z25selective_scan_fwd_kernelI32Selective_Scan_fwd_kernel_traitsILi64ELi16ELi1ELb0ELb0ELb0ELb1EN3c108BFloat16ENS1_7complexIfEEEEv13SSMParamsBase,"aw",@nobits
	.sectionflags	@""
	.align	16
	.zero		1024


//--------------------- .nv.shared._Z25selective_scan_fwd_kernelI32Selective_Scan_fwd_kernel_traitsILi64ELi16ELi1ELb0ELb0ELb1ELb0EN3c108BFloat16ENS1_7complexIfEEEEv13SSMParamsBase --------------------------
	.section	.nv.shared._Z25selective_scan_fwd_kernelI32Selective_Scan_fwd_kernel_traitsILi64ELi16ELi1ELb0ELb0ELb1ELb0EN3c108BFloat16ENS1_7complexIfEEEEv13SSMParamsBase,"aw",@nobits
	.sectionflags	@""
	.align	16
	.zero		1024


//--------------------- .nv.shared._Z25selective_scan_fwd_kernelI32Selective_Scan_fwd_kernel_traitsILi64ELi16ELi1ELb0ELb0ELb1ELb1EN3c108BFloat16ENS1_7complexIfEEEEv13SSMParamsBase --------------------------
	.section	.nv.shared._Z25selective_scan_fwd_kernelI32Selective_Scan_fwd_kernel_traitsILi64ELi16ELi1ELb0ELb0ELb1ELb1EN3c108BFloat16ENS1_7complexIfEEEEv13SSMParamsBase,"aw",@nobits
	.sectionflags	@""
	.align	16
	.zero		1024


//--------------------- .nv.shared._Z25selective_scan_fwd_kernelI32Selective_Scan_fwd_kernel_traitsILi64ELi16ELi1ELb0ELb1ELb0ELb0EN3c108BFloat16ENS1_7complexIfEEEEv13SSMParamsBase --------------------------
	.section	.nv.shared._Z25selective_scan_fwd_kernelI32Selective_Scan_fwd_kernel_traitsILi64ELi16ELi1ELb0ELb1ELb0ELb0EN3c108BFloat16ENS1_7complexIfEEEEv13SSMParamsBase,"aw",@nobits
	.sectionflags	@""
	.align	16
	.zero		1024


//--------------------- .nv.shared._Z25selective_scan_fwd_kernelI32Selective_Scan_fwd_kernel_traitsILi64ELi16ELi1ELb0ELb1ELb0ELb1EN3c108BFloat16ENS1_7complexIfEEEEv13SSMParamsBase --------------------------
	.section	.nv.shared._Z25selective_scan_fwd_kernelI32Selective_Scan_fwd_kernel_traitsILi64ELi16ELi1ELb0ELb1ELb0ELb1EN3c108BFloat16ENS1_7complexIfEEEEv13SSMParamsBase,"aw",@nobits
	.sectionflags	@""
	.align	16
	.zero		1024


//--------------------- .nv.shared._Z25selective_scan_fwd_kernelI32Selective_Scan_fwd_kernel_traitsILi64ELi16ELi1ELb0ELb1ELb1ELb0EN3c108BFloat16ENS1_7complexIfEEEEv13SSMParamsBase --------------------------
	.section	.nv.shared._Z25selective_scan_fwd_kernelI32Selective_Scan_fwd_kernel_traitsILi64ELi16ELi1ELb0ELb1ELb1ELb0EN3c108BFloat16ENS1_7complexIfEEEEv13SSMParamsBase,"aw",@nobits
	.sectionflags	@""
	.align	16
	.zero		1024


//--------------------- .nv.shared._Z25selective_scan_fwd_kernelI32Selective_Scan_fwd_kernel_traitsILi64ELi16ELi1ELb0ELb1ELb1ELb1EN3c108BFloat16ENS1_7complexIfEEEEv13SSMParamsBase --------------------------
	.section	.nv.shared._Z25selective_scan_fwd_kernelI32Selective_Scan_fwd_kernel_traitsILi64ELi16ELi1ELb0ELb1ELb1ELb1EN3c108BFloat16ENS1_7complexIfEEEEv13SSMParamsBase,"aw",@nobits
	.sectionflags	@""
	.align	16
	.zero		1024


//--------------------- .nv.shared._Z25selective_scan_fwd_kernelI32Selective_Scan_fwd_kernel_traitsILi64ELi16ELi1ELb1ELb0ELb0ELb0EN3c108BFloat16ENS1_7complexIfEEEEv13SSMParamsBase --------------------------
	.section	.nv.shared._Z25selective_scan_fwd_kernelI32Selective_Scan_fwd_kernel_traitsILi64ELi16ELi1ELb1ELb0ELb0ELb0EN3c108BFloat16ENS1_7complexIfEEEEv13SSMParamsBase,"aw",@nobits
	.sectionflags	@""
	.align	16
	.zero		1024


//--------------------- .nv.shared._Z25selective_scan_fwd_kernelI32Selective_Scan_fwd_kernel_traitsILi64ELi16ELi1ELb1ELb0ELb0ELb1EN3c108BFloat16ENS1_7complexIfEEEEv13SSMParamsBase --------------------------
	.section	.nv.shared._Z25selective_scan_fwd_kernelI32Selective_Scan_fwd_kernel_traitsILi64ELi16ELi1ELb1ELb0ELb0ELb1EN3c108BFloat16ENS1_7complexIfEEEEv13SSMParamsBase,"aw",@nobits
	.sectionflags	@""
	.align	16
	.zero		1024


//--------------------- .nv.shared._Z25selective_scan_fwd_kernelI32Selective_Scan_fwd_kernel_traitsILi64ELi16ELi1ELb1ELb0ELb1ELb0EN3c108BFloat16ENS1_7complexIfEEEEv13SSMParamsBase --------------------------
	.section	.nv.shared._Z25selective_scan_fwd_kernelI32Selective_Scan_fwd_kernel_traitsILi64ELi16ELi1ELb1ELb0ELb1ELb0EN3c108BFloat16ENS1_7complexIfEEEEv13SSMParamsBase,"aw",@nobits
	.sectionflags	@""
	.align	16
	.zero		1024


//--------------------- .nv.shared._Z25selective_scan_fwd_kernelI32Selective_Scan_fwd_kernel_traitsILi64ELi16ELi1ELb1ELb0ELb1ELb1EN3c108BFloat16ENS1_7complexIfEEEEv13SSMParamsBase --------------------------
	.section	.nv.shared._Z25selective_scan_fwd_kernelI32Selective_Scan_fwd_kernel_traitsILi64ELi16ELi1ELb1ELb0ELb1ELb1EN3c108BFloat16ENS1_7complexIfEEEEv13SSMParamsBase,"aw",@nobits
	.sectionflags	@""
	.align	16
	.zero		1024


//--------------------- .nv.shared._Z25selective_scan_fwd_kernelI32Selective_Scan_fwd_kernel_traitsILi64ELi16ELi1ELb1ELb1ELb0ELb0EN3c108BFloat16ENS1_7complexIfEEEEv13SSMParamsBase --------------------------
	.section	.nv.shared._Z25selective_scan_fwd_kernelI32Selective_Scan_fwd_kernel_traitsILi64ELi16ELi1ELb1ELb1ELb0ELb0EN3c108BFloat16ENS1_7complexIfEEEEv13SSMParamsBase,"aw",@nobits
	.sectionflags	@""
	.align	16
	.zero		1024


//--------------------- .nv.shared._Z25selective_scan_fwd_kernelI32Selective_Scan_fwd_kernel_traitsILi64ELi16ELi1ELb1ELb1ELb0ELb1EN3c108BFloat16ENS1_7complexIfEEEEv13SSMParamsBase --------------------------
	.section	.nv.shared._Z25selective_scan_fwd_kernelI32Selective_Scan_fwd_kernel_traitsILi64ELi16ELi1ELb1ELb1ELb0ELb1EN3c108BFloat16ENS1_7complexIfEEEEv13SSMParamsBase,"aw",@nobits
	.sectionflags	@""
	.align	16
	.zero		1024


//--------------------- .nv.shared._Z25selective_scan_fwd_kernelI32Selective_Scan_fwd_kernel_traitsILi64ELi16ELi1ELb1ELb1ELb1ELb0EN3c108BFloat16ENS1_7complexIfEEEEv13SSMParamsBase --------------------------
	.section	.nv.shared._Z25selective_scan_fwd_kernelI32Selective_Scan_fwd_kernel_traitsILi64ELi16ELi1ELb1ELb1ELb1ELb0EN3c108BFloat16ENS1_7complexIfEEEEv13SSMParamsBase,"aw",@nobits
	.sectionflags	@""
	.align	16
	.zero		1024


//--------------------- .nv.shared._Z25selective_scan_fwd_kernelI32Selective_Scan_fwd_kernel_traitsILi64ELi16ELi1ELb1ELb1ELb1ELb1EN3c108BFloat16ENS1_7complexIfEEEEv13SSMParamsBase --------------------------
	.section	.nv.shared._Z25selective_scan_fwd_kernelI32Selective_Scan_fwd_kernel_traitsILi64ELi16ELi1ELb1ELb1ELb1ELb1EN3c108BFloat16ENS1_7complexIfEEEEv13SSMParamsBase,"aw",@nobits
	.sectionflags	@""
	.align	16
	.zero		1024


//--------------------- .nv.shared._Z25selective_scan_fwd_kernelI32Selective_Scan_fwd_kernel_traitsILi32ELi16ELi1ELb0ELb0ELb0ELb0EN3c108BFloat16ENS1_7complexIfEEEEv13SSMParamsBase --------------------------
	.section	.nv.shared._Z25selective_scan_fwd_kernelI32Selective_Scan_fwd_kernel_traitsILi32ELi16ELi1ELb0ELb0ELb0ELb0EN3c108BFloat16ENS1_7complexIfEEEEv13SSMParamsBase,"aw",@nobits
	.sectionflags	@""
	.align	16
	.zero		1024


//--------------------- .nv.shared._Z25selective_scan_fwd_kernelI32Selective_Scan_fwd_kernel_traitsILi32ELi16ELi1ELb0ELb0ELb0ELb1EN3c108BFloat16ENS1_7complexIfEEEEv13SSMParamsBase --------------------------
	.section	.nv.shared._Z25selective_scan_fwd_kernelI32Selective_Scan_fwd_kernel_traitsILi32ELi16ELi1ELb0ELb0ELb0ELb1EN3c108BFloat16ENS1_7complexIfEEEEv13SSMParamsBase,"aw",@nobits
	.sectionflags	@""
	.align	16
	.zero		1024


//--------------------- .nv.shared._Z25selective_scan_fwd_kernelI32Selective_Scan_fwd_kernel_traitsILi32ELi16ELi1ELb0ELb0ELb1ELb0EN3c108BFloat16ENS1_7complexIfEEEEv13SSMParamsBase --------------------------
	.section	.nv.shared._Z25selective_scan_fwd_kernelI32Selective_Scan_fwd_kernel_traitsILi32ELi16ELi1ELb0ELb0ELb1ELb0EN3c108BFloat16ENS1_7complexIfEEEEv13SSMParamsBase,"aw",@nobits
	.sectionflags	@""
	.align	16
	.zero		1024


//--------------------- .nv.shared._Z25selective_scan_fwd_kernelI32Selective_Scan_fwd_kernel_traitsILi32ELi16ELi1ELb0ELb0ELb1ELb1EN3c108BFloat16ENS1_7complexIfEEEEv13SSMParamsBase --------------------------
	.section	.nv.shared._Z25selective_scan_fwd_kernelI32Selective_Scan_fwd_kernel_traitsILi32ELi16ELi1ELb0ELb0ELb1ELb1EN3c108BFloat16ENS1_7complexIfEEEEv13SSMParamsBase,"aw",@nobits
	.sectionflags	@""
	.align	16
	.zero		1024


//--------------------- .nv.shared._Z25selective_scan_fwd_kernelI32Selective_Scan_fwd_kernel_traitsILi32ELi16ELi1ELb0ELb1ELb0ELb0EN3c108BFloat16ENS1_7complexIfEEEEv13SSMParamsBase --------------------------
	.section	.nv.shared._Z25selective_scan_fwd_kernelI32Selective_Scan_fwd_kernel_traitsILi32ELi16ELi1ELb0ELb1ELb0ELb0EN3c108BFloat16ENS1_7complexIfEEEEv13SSMParamsBase,"aw",@nobits
	.sectionflags	@""
	.align	16
	.zero		1024


//--------------------- .nv.shared._Z25selective_scan_fwd_kernelI32Selective_Scan_fwd_kernel_traitsILi32ELi16ELi1ELb0ELb1ELb0ELb1EN3c108BFloat16ENS1_7complexIfEEEEv13SSMParamsBase --------------------------
	.section	.nv.shared._Z25selective_scan_fwd_kernelI32Selective_Scan_fwd_kernel_traitsILi32ELi16ELi1ELb0ELb1ELb0ELb1EN3c108BFloat16ENS1_7complexIfEEEEv13SSMParamsBase,"aw",@nobits
	.sectionflags	@""
	.align	16
	.zero		1024


//--------------------- .nv.shared._Z25selective_scan_fwd_kernelI32Selective_Scan_fwd_kernel_traitsILi32ELi16ELi1ELb0ELb1ELb1ELb0EN3c108BFloat16ENS1_7complexIfEEEEv13SSMParamsBase --------------------------
	.section	.nv.shared._Z25selective_scan_fwd_kernelI32Selective_Scan_fwd_kernel_traitsILi32ELi16ELi1ELb0ELb1ELb1ELb0EN3c108BFloat16ENS1_7complexIfEEEEv13SSMParamsBase,"aw",@nobits
	.sectionflags	@""
	.align	16
	.zero		1024


//--------------------- .nv.shared._Z25selective_scan_fwd_kernelI32Selective_Scan_fwd_kernel_traitsILi32ELi16ELi1ELb0ELb1ELb1ELb1EN3c108BFloat16ENS1_7complexIfEEEEv13SSMParamsBase --------------------------
	.section	.nv.shared._Z25selective_scan_fwd_kernelI32Selective_Scan_fwd_kernel_traitsILi32ELi16ELi1ELb0ELb1ELb1ELb1EN3c108BFloat16ENS1_7complexIfEEEEv13SSMParamsBase,"aw",@nobits
	.sectionflags	@""
	.align	16
	.zero		1024


//--------------------- .nv.shared._Z25selective_scan_fwd_kernelI32Selective_Scan_fwd_kernel_traitsILi32ELi16ELi1ELb1ELb0ELb0ELb0EN3c108BFloat16ENS1_7complexIfEEEEv13SSMParamsBase --------------------------
	.section	.nv.shared._Z25selective_scan_fwd_kernelI32Selective_Scan_fwd_kernel_traitsILi32ELi16ELi1ELb1ELb0ELb0ELb0EN3c108BFloat16ENS1_7complexIfEEEEv13SSMParamsBase,"aw",@nobits
	.sectionflags	@""
	.align	16
	.zero		1024


//--------------------- .nv.shared._Z25selective_scan_fwd_kernelI32Selective_Scan_fwd_kernel_traitsILi32ELi16ELi1ELb1ELb0ELb0ELb1EN3c108BFloat16ENS1_7complexIfEEEEv13SSMParamsBase --------------------------
	.section	.nv.shared._Z25selective_scan_fwd_kernelI32Selective_Scan_fwd_kernel_traitsILi32ELi16ELi1ELb1ELb0ELb0ELb1EN3c108BFloat16ENS1_7complexIfEEEEv13SSMParamsBase,"aw",@nobits
	.sectionflags	@""
	.align	16
	.zero		1024


//--------------------- .nv.shared._Z25selective_scan_fwd_kernelI32Selective_Scan_fwd_kernel_traitsILi32ELi16ELi1ELb1ELb0ELb1ELb0EN3c108BFloat16ENS1_7complexIfEEEEv13SSMParamsBase --------------------------
	.section	.nv.shared._Z25selective_scan_fwd_kernelI32Selective_Scan_fwd_kernel_traitsILi32ELi16ELi1ELb1ELb0ELb1ELb0EN3c108BFloat16ENS1_7complexIfEEEEv13SSMParamsBase,"aw",@nobits
	.sectionflags	@""
	.align	16
	.zero		1024


//--------------------- .nv.shared._Z25selective_scan_fwd_kernelI32Selective_Scan_fwd_kernel_traitsILi32ELi16ELi1ELb1ELb0ELb1ELb1EN3c108BFloat16ENS1_7complexIfEEEEv13SSMParamsBase --------------------------
	.section	.nv.shared._Z25selective_scan_fwd_kernelI32Selective_Scan_fwd_kernel_traitsILi32ELi16ELi1ELb1ELb0ELb1ELb1EN3c108BFloat16ENS1_7complexIfEEEEv13SSMParamsBase,"aw",@nobits
	.sectionflags	@""
	.align	16
	.zero		1024


//--------------------- .nv.shared._Z25selective_scan_fwd_kernelI32Selective_Scan_fwd_kernel_traitsILi32ELi16ELi1ELb1ELb1ELb0ELb0EN3c108BFloat16ENS1_7complexIfEEEEv13SSMParamsBase --------------------------
	.section	.nv.shared._Z25selective_scan_fwd_kernelI32Selective_Scan_fwd_kernel_traitsILi32ELi16ELi1ELb1ELb1ELb0ELb0EN3c108BFloat16ENS1_7complexIfEEEEv13SSMParamsBase,"aw",@nobits
	.sectionflags	@""
	.align	16
	.zero		1024


//--------------------- .nv.shared._Z25selective_scan_fwd_kernelI32Selective_Scan_fwd_kernel_traitsILi32ELi16ELi1ELb1ELb1ELb0ELb1EN3c108BFloat16ENS1_7complexIfEEEEv13SSMParamsBase --------------------------
	.section	.nv.shared._Z25selective_scan_fwd_kernelI32Selective_Scan_fwd_kernel_traitsILi32ELi16ELi1ELb1ELb1ELb0ELb1EN3c108BFloat16ENS1_7complexIfEEEEv13SSMParamsBase,"aw",@nobits
	.sectionflags	@""
	.align	16
	.zero		1024


//--------------------- .nv.shared._Z25selective_scan_fwd_kernelI32Selective_Scan_fwd_kernel_traitsILi32ELi16ELi1ELb1ELb1ELb1ELb0EN3c108BFloat16ENS1_7complexIfEEEEv13SSMParamsBase --------------------------
	.section	.nv.shared._Z25selective_scan_fwd_kernelI32Selective_Scan_fwd_kernel_traitsILi32ELi16ELi1ELb1ELb1ELb1ELb0EN3c108BFloat16ENS1_7complexIfEEEEv13SSMParamsBase,"aw",@nobits
	.sectionflags	@""
	.align	16
	.zero		1024


//--------------------- .nv.shared._Z25selective_scan_fwd_kernelI32Selective_Scan_fwd_kernel_traitsILi32ELi16ELi1ELb1ELb1ELb1ELb1EN3c108BFloat16ENS1_7complexIfEEEEv13SSMParamsBase --------------------------
	.section	.nv.shared._Z25selective_scan_fwd_kernelI32Selective_Scan_fwd_kernel_traitsILi32ELi16ELi1ELb1ELb1ELb1ELb1EN3c108BFloat16ENS1_7complexIfEEEEv13SSMParamsBase,"aw",@nobits
	.sectionflags	@""
	.align	16
	.zero		1024


//--------------------- .nv.shared._Z25selective_scan_fwd_kernelI32Selective_Scan_fwd_kernel_traitsILi32ELi8ELi1ELb0ELb0ELb0ELb0EN3c108BFloat16ENS1_7complexIfEEEEv13SSMParamsBase --------------------------
	.section	.nv.shared._Z25selective_scan_fwd_kernelI32Selective_Scan_fwd_kernel_traitsILi32ELi8ELi1ELb0ELb0ELb0ELb0EN3c108BFloat16ENS1_7complexIfEEEEv13SSMParamsBase,"aw",@nobits
	.sectionflags	@""
	.align	16
	.zero		1024


//--------------------- .nv.shared._Z25selective_scan_fwd_kernelI32Selective_Scan_fwd_kernel_traitsILi32ELi8ELi1ELb0ELb0ELb0ELb1EN3c108BFloat16ENS1_7complexIfEEEEv13SSMParamsBase --------------------------
	.section	.nv.shared._Z25selective_scan_fwd_kernelI32Selective_Scan_fwd_kernel_traitsILi32ELi8ELi1ELb0ELb0ELb0ELb1EN3c108BFloat16ENS1_7complexIfEEEEv13SSMParamsBase,"aw",@nobits
	.sectionflags	@""
	.align	16
	.zero		1024


//--------------------- .nv.shared._Z25selective_scan_fwd_kernelI32Selective_Scan_fwd_kernel_traitsILi32ELi8ELi1ELb0ELb0ELb1ELb0EN3c108BFloat16ENS1_7complexIfEEEEv13SSMParamsBase --------------------------
	.section	.nv.shared._Z25selective_scan_fwd_kernelI32Selective_Scan_fwd_kernel_traitsILi32ELi8ELi1ELb0ELb0ELb1ELb0EN3c108BFloat16ENS1_7complexIfEEEEv13SSMParamsBase,"aw",@nobits
	.sectionflags	@""
	.align	16
	.zero		1024


//--------------------- .nv.shared._Z25selective_scan_fwd_kernelI32Selective_Scan_fwd_kernel_traitsILi32ELi8ELi1ELb0ELb0ELb1ELb1EN3c108BFloat16ENS1_7complexIfEEEEv13SSMParamsBase --------------------------
	.section	.nv.shared._Z25selective_scan_fwd_kernelI32Selective_Scan_fwd_kernel_traitsILi32ELi8ELi1ELb0ELb0ELb1ELb1EN3c108BFloat16ENS1_7complexIfEEEEv13SSMParamsBase,"aw",@nobits
	.sectionflags	@""
	.align	16
	.zero		1024


//--------------------- .nv.shared._Z25selective_scan_fwd_kernelI32Selective_Scan_fwd_kernel_traitsILi32ELi8ELi1ELb0ELb1ELb0ELb0EN3c108BFloat16ENS1_7complexIfEEEEv13SSMParamsBase --------------------------
	.section	.nv.shared._Z25selective_scan_fwd_kernelI32Selective_Scan_fwd_kernel_traitsILi32ELi8ELi1ELb0ELb1ELb0ELb0EN3c108BFloat16ENS1_7complexIfEEEEv13SSMParamsBase,"aw",@nobits
	.sectionflags	@""
	.align	16
	.zero		1024


//--------------------- .nv.shared._Z25selective_scan_fwd_kernelI32Selective_Scan_fwd_kernel_traitsILi32ELi8ELi1ELb0ELb1ELb0ELb1EN3c108BFloat16ENS1_7complexIfEEEEv13SSMParamsBase --------------------------
	.section	.nv.shared._Z25selective_scan_fwd_kernelI32Selective_Scan_fwd_kernel_traitsILi32ELi8ELi1ELb0ELb1ELb0ELb1EN3c108BFloat16ENS1_7complexIfEEEEv13SSMParamsBase,"aw",@nobits
	.sectionflags	@""
	.align	16
	.zero		1024


//--------------------- .nv.shared._Z25selective_scan_fwd_kernelI32Selective_Scan_fwd_kernel_traitsILi32ELi8ELi1ELb0ELb1ELb1ELb0EN3c108BFloat16ENS1_7complexIfEEEEv13SSMParamsBase --------------------------
	.section	.nv.shared._Z25selective_scan_fwd_kernelI32Selective_Scan_fwd_kernel_traitsILi32ELi8ELi1ELb0ELb1ELb1ELb0EN3c108BFloat16ENS1_7complexIfEEEEv13SSMParamsBase,"aw",@nobits
	.sectionflags	@""
	.align	16
	.zero		1024


//--------------------- .nv.shared._Z25selective_scan_fwd_kernelI32Selective_Scan_fwd_kernel_traitsILi32ELi8ELi1ELb0ELb1ELb1ELb1EN3c108BFloat16ENS1_7complexIfEEEEv13SSMParamsBase --------------------------
	.section	.nv.shared._Z25selective_scan_fwd_kernelI32Selective_Scan_fwd_kernel_traitsILi32ELi8ELi1ELb0ELb1ELb1ELb1EN3c108BFloat16ENS1_7complexIfEEEEv13SSMParamsBase,"aw",@nobits
	.sectionflags	@""
	.align	16
	.zero		1024


//--------------------- .nv.shared._Z25selective_scan_fwd_kernelI32Selective_Scan_fwd_kernel_traitsILi32ELi8ELi1ELb1ELb0ELb0ELb0EN3c108BFloat16ENS1_7complexIfEEEEv13SSMParamsBase --------------------------
	.section	.nv.shared._Z25selective_scan_fwd_kernelI32Selective_Scan_fwd_kernel_traitsILi32ELi8ELi1ELb1ELb0ELb0ELb0EN3c108BFloat16ENS1_7complexIfEEEEv13SSMParamsBase,"aw",@nobits
	.sectionflags	@""
	.align	16
	.zero		1024


//--------------------- .nv.shared._Z25selective_scan_fwd_kernelI32Selective_Scan_fwd_kernel_traitsILi32ELi8ELi1ELb1ELb0ELb0ELb1EN3c108BFloat16ENS1_7complexIfEEEEv13SSMParamsBase --------------------------
	.section	.nv.shared._Z25selective_scan_fwd_kernelI32Selective_Scan_fwd_kernel_traitsILi32ELi8ELi1ELb1ELb0ELb0ELb1EN3c108BFloat16ENS1_7complexIfEEEEv13SSMParamsBase,"aw",@nobits
	.sectionflags	@""
	.align	16
	.zero		1024


//--------------------- .nv.shared._Z25selective_scan_fwd_kernelI32Selective_Scan_fwd_kernel_traitsILi32ELi8ELi1ELb1ELb0ELb1ELb0EN3c108BFloat16ENS1_7complexIfEEEEv13SSMParamsBase --------------------------
	.section	.nv.shared._Z25selective_scan_fwd_kernelI32Selective_Scan_fwd_kernel_traitsILi32ELi8ELi1ELb1ELb0ELb1ELb0EN3c108BFloat16ENS1_7complexIfEEEEv13SSMParamsBase,"aw",@nobits
	.sectionflags	@""
	.align	16
	.zero		1024


//--------------------- .nv.shared._Z25selective_scan_fwd_kernelI32Selective_Scan_fwd_kernel_traitsILi32ELi8ELi1ELb1ELb0ELb1ELb1EN3c108BFloat16ENS1_7complexIfEEEEv13SSMParamsBase --------------------------
	.section	.nv.shared._Z25selective_scan_fwd_kernelI32Selective_Scan_fwd_kernel_traitsILi32ELi8ELi1ELb1ELb0ELb1ELb1EN3c108BFloat16ENS1_7complexIfEEEEv13SSMParamsBase,"aw",@nobits
	.sectionflags	@""
	.align	16
	.zero		1024


//--------------------- .nv.shared._Z25selective_scan_fwd_kernelI32Selective_Scan_fwd_kernel_traitsILi32ELi8ELi1ELb1ELb1ELb0ELb0EN3c108BFloat16ENS1_7complexIfEEEEv13SSMParamsBase --------------------------
	.section	.nv.shared._Z25selective_scan_fwd_kernelI32Selective_Scan_fwd_kernel_traitsILi32ELi8ELi1ELb1ELb1ELb0ELb0EN3c108BFloat16ENS1_7complexIfEEEEv13SSMParamsBase,"aw",@nobits
	.sectionflags	@""
	.align	16
	.zero		1024


//--------------------- .nv.shared._Z25selective_scan_fwd_kernelI32Selective_Scan_fwd_kernel_traitsILi32ELi8ELi1ELb1ELb1ELb0ELb1EN3c108BFloat16ENS1_7complexIfEEEEv13SSMParamsBase --------------------------
	.section	.nv.shared._Z25selective_scan_fwd_kernelI32Selective_Scan_fwd_kernel_traitsILi32ELi8ELi1ELb1ELb1ELb0ELb1EN3c108BFloat16ENS1_7complexIfEEEEv13SSMParamsBase,"aw",@nobits
	.sectionflags	@""
	.align	16
	.zero		1024


//--------------------- .nv.shared._Z25selective_scan_fwd_kernelI32Selective_Scan_fwd_kernel_traitsILi32ELi8ELi1ELb1ELb1ELb1ELb0EN3c108BFloat16ENS1_7complexIfEEEEv13SSMParamsBase --------------------------
	.section	.nv.shared._Z25selective_scan_fwd_kernelI32Selective_Scan_fwd_kernel_traitsILi32ELi8ELi1ELb1ELb1ELb1ELb0EN3c108BFloat16ENS1_7complexIfEEEEv13SSMParamsBase,"aw",@nobits
	.sectionflags	@""
	.align	16
	.zero		1024


//--------------------- .nv.shared._Z25selective_scan_fwd_kernelI32Selective_Scan_fwd_kernel_traitsILi32ELi8ELi1ELb1ELb1ELb1ELb1EN3c108BFloat16ENS1_7complexIfEEEEv13SSMParamsBase --------------------------
	.section	.nv.shared._Z25selective_scan_fwd_kernelI32Selective_Scan_fwd_kernel_traitsILi32ELi8ELi1ELb1ELb1ELb1ELb1EN3c108BFloat16ENS1_7complexIfEEEEv13SSMParamsBase,"aw",@nobits
	.sectionflags	@""
	.align	16
	.zero		1024


//--------------------- .nv.shared._Z25selective_scan_fwd_kernelI32Selective_Scan_fwd_kernel_traitsILi32ELi4ELi1ELb0ELb0ELb0ELb0EN3c108BFloat16ENS1_7complexIfEEEEv13SSMParamsBase --------------------------
	.section	.nv.shared._Z25selective_scan_fwd_kernelI32Selective_Scan_fwd_kernel_traitsILi32ELi4ELi1ELb0ELb0ELb0ELb0EN3c108BFloat16ENS1_7complexIfEEEEv13SSMParamsBase,"aw",@nobits
	.sectionflags	@""
	.align	16
	.zero		1024


//--------------------- .nv.shared._Z25selective_scan_fwd_kernelI32Selective_Scan_fwd_kernel_traitsILi32ELi4ELi1ELb0ELb0ELb0ELb1EN3c108BFloat16ENS1_7complexIfEEEEv13SSMParamsBase --------------------------
	.section	.nv.shared._Z25selective_scan_fwd_kernelI32Selective_Scan_fwd_kernel_traitsILi32ELi4ELi1ELb0ELb0ELb0ELb1EN3c108BFloat16ENS1_7complexIfEEEEv13SSMParamsBase,"aw",@nobits
	.sectionflags	@""
	.align	16
	.zero		1024


//--------------------- .nv.shared._Z25selective_scan_fwd_kernelI32Selective_Scan_fwd_kernel_traitsILi32ELi4ELi1ELb0ELb0ELb1ELb0EN3c108BFloat16ENS1_7complexIfEEEEv13SSMParamsBase --------------------------
	.section	.nv.shared._Z25selective_scan_fwd_kernelI32Selective_Scan_fwd_kernel_traitsILi32ELi4ELi1ELb0ELb0ELb1ELb0EN3c108BFloat16ENS1_7complexIfEEEEv13SSMParamsBase,"aw",@nobits
	.sectionflags	@""
	.align	16
	.zero		1024


//--------------------- .nv.shared._Z25selective_scan_fwd_kernelI32Selective_Scan_fwd_kernel_traitsILi32ELi4ELi1ELb0ELb0ELb1ELb1EN3c108BFloat16ENS1_7complexIfEEEEv13SSMParamsBase --------------------------
	.section	.nv.shared._Z25selective_scan_fwd_kernelI32Selective_Scan_fwd_kernel_traitsILi32ELi4ELi1ELb0ELb0ELb1ELb1EN3c108BFloat16ENS1_7complexIfEEEEv13SSMParamsBase,"aw",@nobits
	.sectionflags	@""
	.align	16
	.zero		1024


//--------------------- .nv.shared._Z25selective_scan_fwd_kernelI32Selective_Scan_fwd_kernel_traitsILi32ELi4ELi1ELb0ELb1ELb0ELb0EN3c108BFloat16ENS1_7complexIfEEEEv13SSMParamsBase --------------------------
	.section	.nv.shared._Z25selective_scan_fwd_kernelI32Selective_Scan_fwd_kernel_traitsILi32ELi4ELi1ELb0ELb1ELb0ELb0EN3c108BFloat16ENS1_7complexIfEEEEv13SSMParamsBase,"aw",@nobits
	.sectionflags	@""
	.align	16
	.zero		1024


//--------------------- .nv.shared._Z25selective_scan_fwd_kernelI32Selective_Scan_fwd_kernel_traitsILi32ELi4ELi1ELb0ELb1ELb0ELb1EN3c108BFloat16ENS1_7complexIfEEEEv13SSMParamsBase --------------------------
	.section	.nv.shared._Z25selective_scan_fwd_kernelI32Selective_Scan_fwd_kernel_traitsILi32ELi4ELi1ELb0ELb1ELb0ELb1EN3c108BFloat16ENS1_7complexIfEEEEv13SSMParamsBase,"aw",@nobits
	.sectionflags	@""
	.align	16
	.zero		1024


//--------------------- .nv.shared._Z25selective_scan_fwd_kernelI32Selective_Scan_fwd_kernel_traitsILi32ELi4ELi1ELb0ELb1ELb1ELb0EN3c108BFloat16ENS1_7complexIfEEEEv13SSMParamsBase --------------------------
	.section	.nv.shared._Z25selective_scan_fwd_kernelI32Selective_Scan_fwd_kernel_traitsILi32ELi4ELi1ELb0ELb1ELb1ELb0EN3c108BFloat16ENS1_7complexIfEEEEv13SSMParamsBase,"aw",@nobits
	.sectionflags	@""
	.align	16
	.zero		1024


//--------------------- .nv.shared._Z25selective_scan_fwd_kernelI32Selective_Scan_fwd_kernel_traitsILi32ELi4ELi1ELb0ELb1ELb1ELb1EN3c108BFloat16ENS1_7complexIfEEEEv13SSMParamsBase --------------------------
	.section	.nv.shared._Z25selective_scan_fwd_kernelI32Selective_Scan_fwd_kernel_traitsILi32ELi4ELi1ELb0ELb1ELb1ELb1EN3c108BFloat16ENS1_7complexIfEEEEv13SSMParamsBase,"aw",@nobits
	.sectionflags	@""
	.align	16
	.zero		1024


//--------------------- .nv.shared._Z25selective_scan_fwd_kernelI32Selective_Scan_fwd_kernel_traitsILi32ELi4ELi1ELb1ELb0ELb0ELb0EN3c108BFloat16ENS1_7complexIfEEEEv13SSMParamsBase --------------------------
	.section	.nv.shared._Z25selective_scan_fwd_kernelI32Selective_Scan_fwd_kernel_traitsILi32ELi4ELi1ELb1ELb0ELb0ELb0EN3c108BFloat16ENS1_7complexIfEEEEv13SSMParamsBase,"aw",@nobits
	.sectionflags	@""
	.align	16
	.zero		1024


//--------------------- .nv.shared._Z25selective_scan_fwd_kernelI32Selective_Scan_fwd_kernel_traitsILi32ELi4ELi1ELb1ELb0ELb0ELb1EN3c108BFloat16ENS1_7complexIfEEEEv13SSMParamsBase --------------------------
	.section	.nv.shared._Z25selective_scan_fwd_kernelI32Selective_Scan_fwd_kernel_traitsILi32ELi4ELi1ELb1ELb0ELb0ELb1EN3c108BFloat16ENS1_7complexIfEEEEv13SSMParamsBase,"aw",@nobits
	.sectionflags	@""
	.align	16
	.zero		1024


//--------------------- .nv.shared._Z25selective_scan_fwd_kernelI32Selective_Scan_fwd_kernel_traitsILi32ELi4ELi1ELb1ELb0ELb1ELb0EN3c108BFloat16ENS1_7complexIfEEEEv13SSMParamsBase --------------------------
	.section	.nv.shared._Z25selective_scan_fwd_kernelI32Selective_Scan_fwd_kernel_traitsILi32ELi4ELi1ELb1ELb0ELb1ELb0EN3c108BFloat16ENS1_7complexIfEEEEv13SSMParamsBase,"aw",@nobits
	.sectionflags	@""
	.align	16
	.zero		1024


//--------------------- .nv.shared._Z25selective_scan_fwd_kernelI32Selective_Scan_fwd_kernel_traitsILi32ELi4ELi1ELb1ELb0ELb1ELb1EN3c108BFloat16ENS1_7complexIfEEEEv13SSMParamsBase --------------------------
	.section	.nv.shared._Z25selective_scan_fwd_kernelI32Selective_Scan_fwd_kernel_traitsILi32ELi4ELi1ELb1ELb0ELb1ELb1EN3c108BFloat16ENS1_7complexIfEEEEv13SSMParamsBase,"aw",@nobits
	.sectionflags	@""
	.align	16
	.zero		1024


//--------------------- .nv.shared._Z25selective_scan_fwd_kernelI32Selective_Scan_fwd_kernel_traitsILi32ELi4ELi1ELb1ELb1ELb0ELb0EN3c108BFloat16ENS1_7complexIfEEEEv13SSMParamsBase --------------------------
	.section	.nv.shared._Z25selective_scan_fwd_kernelI32Selective_Scan_fwd_kernel_traitsILi32ELi4ELi1ELb1ELb1ELb0ELb0EN3c108BFloat16ENS1_7complexIfEEEEv13SSMParamsBase,"aw",@nobits
	.sectionflags	@""
	.align	16
	.zero		1024


//--------------------- .nv.shared._Z25selective_scan_fwd_kernelI32Selective_Scan_fwd_kernel_traitsILi32ELi4ELi1ELb1ELb1ELb0ELb1EN3c108BFloat16ENS1_7complexIfEEEEv13SSMParamsBase --------------------------
	.section	.nv.shared._Z25selective_scan_fwd_kernelI32Selective_Scan_fwd_kernel_traitsILi32ELi4ELi1ELb1ELb1ELb0ELb1EN3c108BFloat16ENS1_7complexIfEEEEv13SSMParamsBase,"aw",@nobits
	.sectionflags	@""
	.align	16
	.zero		1024


//--------------------- .nv.shared._Z25selective_scan_fwd_kernelI32Selective_Scan_fwd_kernel_traitsILi32ELi4ELi1ELb1ELb1ELb1ELb0EN3c108BFloat16ENS1_7complexIfEEEEv13SSMParamsBase --------------------------
	.section	.nv.shared._Z25selective_scan_fwd_kernelI32Selective_Scan_fwd_kernel_traitsILi32ELi4ELi1ELb1ELb1ELb1ELb0EN3c108BFloat16ENS1_7complexIfEEEEv13SSMParamsBase,"aw",@nobits
	.sectionflags	@""
	.align	16
	.zero		1024


//--------------------- .nv.shared._Z25selective_scan_fwd_kernelI32Selective_Scan_fwd_kernel_traitsILi32ELi4ELi1ELb1ELb1ELb1ELb1EN3c108BFloat16ENS1_7complexIfEEEEv13SSMParamsBase --------------------------
	.section	.nv.shared._Z25selective_scan_fwd_kernelI32Selective_Scan_fwd_kernel_traitsILi32ELi4ELi1ELb1ELb1ELb1ELb1EN3c108BFloat16ENS1_7complexIfEEEEv13SSMParamsBase,"aw",@nobits
	.sectionflags	@""
	.align	16
	.zero		1024


//--------------------- .nv.shared._Z25selective_scan_fwd_kernelI32Selective_Scan_fwd_kernel_traitsILi128ELi16ELi1ELb0ELb0ELb0ELb0EN3c108BFloat16EfEEv13SSMParamsBase --------------------------
	.section	.nv.shared._Z25selective_scan_fwd_kernelI32Selective_Scan_fwd_kernel_traitsILi128ELi16ELi1ELb0ELb0ELb0ELb0EN3c108BFloat16EfEEv13SSMParamsBase,"aw",@nobits
	.sectionflags	@""
	.align	16
	.zero		1024


//--------------------- .nv.shared._Z25selective_scan_fwd_kernelI32Selective_Scan_fwd_kernel_traitsILi128ELi16ELi1ELb0ELb0ELb0ELb1EN3c108BFloat16EfEEv13SSMParamsBase --------------------------
	.section	.nv.shared._Z25selective_scan_fwd_kernelI32Selective_Scan_fwd_kernel_traitsILi128ELi16ELi1ELb0ELb0ELb0ELb1EN3c108BFloat16EfEEv13SSMParamsBase,"aw",@nobits
	.sectionflags	@""
	.align	16
	.zero		1024


//--------------------- .nv.shared._Z25selective_scan_fwd_kernelI32Selective_Scan_fwd_kernel_traitsILi128ELi16ELi1ELb0ELb0ELb1ELb0EN3c108BFloat16EfEEv13SSMParamsBase --------------------------
	.section	.nv.shared._Z25selective_scan_fwd_kernelI32Selective_Scan_fwd_kernel_traitsILi128ELi16ELi1ELb0ELb0ELb1ELb0EN3c108BFloat16EfEEv13SSMParamsBase,"aw",@nobits
	.sectionflags	@""
	.align	16
	.zero		1024


//--------------------- .nv.shared._Z25selective_scan_fwd_kernelI32Selective_Scan_fwd_kernel_traitsILi128ELi16ELi1ELb0ELb0ELb1ELb1EN3c108BFloat16EfEEv13SSMParamsBase --------------------------
	.section	.nv.shared._Z25selective_scan_fwd_kernelI32Selective_Scan_fwd_kernel_traitsILi128ELi16ELi1ELb0ELb0ELb1ELb1EN3c108BFloat16EfEEv13SSMParamsBase,"aw",@nobits
	.sectionflags	@""
	.align	16
	.zero		1024


//--------------------- .nv.shared._Z25selective_scan_fwd_kernelI32Selective_Scan_fwd_kernel_traitsILi128ELi16ELi1ELb0ELb1ELb0ELb0EN3c108BFloat16EfEEv13SSMParamsBase --------------------------
	.section	.nv.shared._Z25selective_scan_fwd_kernelI32Selective_Scan_fwd_kernel_traitsILi128ELi16ELi1ELb0ELb1ELb0ELb0EN3c108BFloat16EfEEv13SSMParamsBase,"aw",@nobits
	.sectionflags	@""
	.align	16
	.zero		1024


//--------------------- .nv.shared._Z25selective_scan_fwd_kernelI32Selective_Scan_fwd_kernel_traitsILi128ELi16ELi1ELb0ELb1ELb0ELb1EN3c108BFloat16EfEEv13SSMParamsBase --------------------------
	.section	.nv.shared._Z25selective_scan_fwd_kernelI32Selective_Scan_fwd_kernel_traitsILi128ELi16ELi1ELb0ELb1ELb0ELb1EN3c108BFloat16EfEEv13SSMParamsBase,"aw",@nobits
	.sectionflags	@""
	.align	16
	.zero		1024


//--------------------- .nv.shared._Z25selective_scan_fwd_kernelI32Selective_Scan_fwd_kernel_traitsILi128ELi16ELi1ELb0ELb1ELb1ELb0EN3c108BFloat16EfEEv13SSMParamsBase --------------------------
	.section	.nv.shared._Z25selective_scan_fwd_kernelI32Selective_Scan_fwd_kernel_traitsILi128ELi16ELi1ELb0ELb1ELb1ELb0EN3c108BFloat16EfEEv13SSMParamsBase,"aw",@nobits
	.sectionflags	@""
	.align	16
	.zero		1024


//--------------------- .nv.shared._Z25selective_scan_fwd_kernelI32Selective_Scan_fwd_kernel_traitsILi128ELi16ELi1ELb0ELb1ELb1ELb1EN3c108BFloat16EfEEv13SSMParamsBase --------------------------
	.section	.nv.shared._Z25selective_scan_fwd_kernelI32Selective_Scan_fwd_kernel_traitsILi128ELi16ELi1ELb0ELb1ELb1ELb1EN3c108BFloat16EfEEv13SSMParamsBase,"aw",@nobits
	.sectionflags	@""
	.align	16
	.zero		1024


//--------------------- .nv.shared._Z25selective_scan_fwd_kernelI32Selective_Scan_fwd_kernel_traitsILi128ELi16ELi1ELb1ELb0ELb0ELb0EN3c108BFloat16EfEEv13SSMParamsBase --------------------------
	.section	.nv.shared._Z25selective_scan_fwd_kernelI32Selective_Scan_fwd_kernel_traitsILi128ELi16ELi1ELb1ELb0ELb0ELb0EN3c108BFloat16EfEEv13SSMParamsBase,"aw",@nobits
	.sectionflags	@""
	.align	16
	.zero		1024


//--------------------- .nv.shared._Z25selective_scan_fwd_kernelI32Selective_Scan_fwd_kernel_traitsILi128ELi16ELi1ELb1ELb0ELb0ELb1EN3c108BFloat16EfEEv13SSMParamsBase --------------------------
	.section	.nv.shared._Z25selective_scan_fwd_kernelI32Selective_Scan_fwd_kernel_traitsILi128ELi16ELi1ELb1ELb0ELb0ELb1EN3c108BFloat16EfEEv13SSMParamsBase,"aw",@nobits
	.sectionflags	@""
	.align	16
	.zero		1024


//--------------------- .nv.shared._Z25selective_scan_fwd_kernelI32Selective_Scan_fwd_kernel_traitsILi128ELi16ELi1ELb1ELb0ELb1ELb0EN3c108BFloat16EfEEv13SSMParamsBase --------------------------
	.section	.nv.shared._Z25selective_scan_fwd_kernelI32Selective_Scan_fwd_kernel_traitsILi128ELi16ELi1ELb1ELb0ELb1ELb0EN3c108BFloat16EfEEv13SSMParamsBase,"aw",@nobits
	.sectionflags	@""
	.align	16
	.zero		1024


//--------------------- .nv.shared._Z25selective_scan_fwd_kernelI32Selective_Scan_fwd_kernel_traitsILi128ELi16ELi1ELb1ELb0ELb1ELb1EN3c108BFloat16EfEEv13SSMParamsBase --------------------------
	.section	.nv.shared._Z25selective_scan_fwd_kernelI32Selective_Scan_fwd_kernel_traitsILi128ELi16ELi1ELb1ELb0ELb1ELb1EN3c108BFloat16EfEEv13SSMParamsBase,"aw",@nobits
	.sectionflags	@""
	.align	16
	.zero		1024


//--------------------- .nv.shared._Z25selective_scan_fwd_kernelI32Selective_Scan_fwd_kernel_traitsILi128ELi16ELi1ELb1ELb1ELb0ELb0EN3c108BFloat16EfEEv13SSMParamsBase --------------------------
	.section	.nv.shared._Z25selective_scan_fwd_kernelI32Selective_Scan_fwd_kernel_traitsILi128ELi16ELi1ELb1ELb1ELb0ELb0EN3c108BFloat16EfEEv13SSMParamsBase,"aw",@nobits
	.sectionflags	@""
	.align	16
	.zero		1024


//--------------------- .nv.shared._Z25selective_scan_fwd_kernelI32Selective_Scan_fwd_kernel_traitsILi128ELi16ELi1ELb1ELb1ELb0ELb1EN3c108BFloat16EfEEv13SSMParamsBase --------------------------
	.section	.nv.shared._Z25selective_scan_fwd_kernelI32Selective_Scan_fwd_kernel_traitsILi128ELi16ELi1ELb1ELb1ELb0ELb1EN3c108BFloat16EfEEv13SSMParamsBase,"aw",@nobits
	.sectionflags	@""
	.align	16
	.zero		1024


//--------------------- .nv.shared._Z25selective_scan_fwd_kernelI32Selective_Scan_fwd_kernel_traitsILi128ELi16ELi1ELb1ELb1ELb1ELb0EN3c108BFloat16EfEEv13SSMParamsBase --------------------------
	.section	.nv.shared._Z25selective_scan_fwd_kernelI32Selective_Scan_fwd_kernel_traitsILi128ELi16ELi1ELb1ELb1ELb1ELb0EN3c108BFloat16EfEEv13SSMParamsBase,"aw",@nobits
	.sectionflags	@""
	.align	16
	.zero		1024


//--------------------- .nv.shared._Z25selective_scan_fwd_kernelI32Selective_Scan_fwd_kernel_traitsILi128ELi16ELi1ELb1ELb1ELb1ELb1EN3c108BFloat16EfEEv13SSMParamsBase --------------------------
	.section	.nv.shared._Z25selective_scan_fwd_kernelI32Selective_Scan_fwd_kernel_traitsILi128ELi16ELi1ELb1ELb1ELb1ELb1EN3c108BFloat16EfEEv13SSMParamsBase,"aw",@nobits
	.sectionflags	@""
	.align	16
	.zero		1024


//--------------------- .nv.shared._Z25selective_scan_fwd_kernelI32Selective_Scan_fwd_kernel_traitsILi64ELi16ELi1ELb0ELb0ELb0ELb0EN3c108BFloat16EfEEv13SSMParamsBase --------------------------
	.section	.nv.shared._Z25selective_scan_fwd_kernelI32Selective_Scan_fwd_kernel_traitsILi64ELi16ELi1ELb0ELb0ELb0ELb0EN3c108BFloat16EfEEv13SSMParamsBase,"aw",@nobits
	.sectionflags	@""
	.align	16
	.zero		1024


//--------------------- .nv.shared._Z25selective_scan_fwd_kernelI32Selective_Scan_fwd_kernel_traitsILi64ELi16ELi1ELb0ELb0ELb0ELb1EN3c108BFloat16EfEEv13SSMParamsBase --------------------------
	.section	.nv.shared._Z25selective_scan_fwd_kernelI32Selective_Scan_fwd_kernel_traitsILi64ELi16ELi1ELb0ELb0ELb0ELb1EN3c108BFloat16EfEEv13SSMParamsBase,"aw",@nobits
	.sectionflags	@""
	.align	16
	.zero		1024


//--------------------- .nv.shared._Z25selective_scan_fwd_kernelI32Selective_Scan_fwd_kernel_traitsILi64ELi16ELi1ELb0ELb0ELb1ELb0EN3c108BFloat16EfEEv13SSMParamsBase --------------------------
	.section	.nv.shared._Z25selective_scan_fwd_kernelI32Selective_Scan_fwd_kernel_traitsILi64ELi16ELi1ELb0ELb0ELb1ELb0EN3c108BFloat16EfEEv13SSMParamsBase,"aw",@nobits
	.sectionflags	@""
	.align	16
	.zero		1024


//--------------------- .nv.shared._Z25selective_scan_fwd_kernelI32Selective_Scan_fwd_kernel_traitsILi64ELi16ELi1ELb0ELb0ELb1ELb1EN3c108BFloat16EfEEv13SSMParamsBase --------------------------
	.section	.nv.shared._Z25selective_scan_fwd_kernelI32Selective_Scan_fwd_kernel_traitsILi64ELi16ELi1ELb0ELb0ELb1ELb1EN3c108BFloat16EfEEv13SSMParamsBase,"aw",@nobits
	.sectionflags	@""
	.align	16
	.zero		1024


//--------------------- .nv.shared._Z25selective_scan_fwd_kernelI32Selective_Scan_fwd_kernel_traitsILi64ELi16ELi1ELb0ELb1ELb0ELb0EN3c108BFloat16EfEEv13SSMParamsBase --------------------------
	.section	.nv.shared._Z25selective_scan_fwd_kernelI32Selective_Scan_fwd_kernel_traitsILi64ELi16ELi1ELb0ELb1ELb0ELb0EN3c108BFloat16EfEEv13SSMParamsBase,"aw",@nobits
	.sectionflags	@""
	.align	16
	.zero		1024


//--------------------- .nv.shared._Z25selective_scan_fwd_kernelI32Selective_Scan_fwd_kernel_traitsILi64ELi16ELi1ELb0ELb1ELb0ELb1EN3c108BFloat16EfEEv13SSMParamsBase --------------------------
	.section	.nv.shared._Z25selective_scan_fwd_kernelI32Selective_Scan_fwd_kernel_traitsILi64ELi16ELi1ELb0ELb1ELb0ELb1EN3c108BFloat16EfEEv13SSMParamsBase,"aw",@nobits
	.sectionflags	@""
	.align	16
	.zero		1024


//--------------------- .nv.shared._Z25selective_scan_fwd_kernelI32Selective_Scan_fwd_kernel_traitsILi64ELi16ELi1ELb0ELb1ELb1ELb0EN3c108BFloat16EfEEv13SSMParamsBase --------------------------
	.section	.nv.shared._Z25selective_scan_fwd_kernelI32Selective_Scan_fwd_kernel_traitsILi64ELi16ELi1ELb0ELb1ELb1ELb0EN3c108BFloat16EfEEv13SSMParamsBase,"aw",@nobits
	.sectionflags	@""
	.align	16
	.zero		1024


//--------------------- .nv.shared._Z25selective_scan_fwd_kernelI32Selective_Scan_fwd_kernel_traitsILi64ELi16ELi1ELb0ELb1ELb1ELb1EN3c108BFloat16EfEEv13SSMParamsBase --------------------------
	.section	.nv.shared._Z25selective_scan_fwd_kernelI32Selective_Scan_fwd_kernel_traitsILi64ELi16ELi1ELb0ELb1ELb1ELb1EN3c108BFloat16EfEEv13SSMParamsBase,"aw",@nobits
	.sectionflags	@""
	.align	16
	.zero		1024


//--------------------- .nv.shared._Z25selective_scan_fwd_kernelI32Selective_Scan_fwd_kernel_traitsILi64ELi16ELi1ELb1ELb0ELb0ELb0EN3c108BFloat16EfEEv13SSMParamsBase --------------------------
	.section	.nv.shared._Z25selective_scan_fwd_kernelI32Selective_Scan_fwd_kernel_traitsILi64ELi16ELi1ELb1ELb0ELb0ELb0EN3c108BFloat16EfEEv13SSMParamsBase,"aw",@nobits
	.sectionflags	@""
	.align	16
	.zero		1024


//--------------------- .nv.shared._Z25selective_scan_fwd_kernelI32Selective_Scan_fwd_kernel_traitsILi64ELi16ELi1ELb1ELb0ELb0ELb1EN3c108BFloat16EfEEv13SSMParamsBase --------------------------
	.section	.nv.shared._Z25selective_scan_fwd_kernelI32Selective_Scan_fwd_kernel_traitsILi64ELi16ELi1ELb1ELb0ELb0ELb1EN3c108BFloat16EfEEv13SSMParamsBase,"aw",@nobits
	.sectionflags	@""
	.align	16
	.zero		1024


//--------------------- .nv.shared._Z25selective_scan_fwd_kernelI32Selective_Scan_fwd_kernel_traitsILi64ELi16ELi1ELb1ELb0ELb1ELb0EN3c108BFloat16EfEEv13SSMParamsBase --------------------------
	.section	.nv.shared._Z25selective_scan_fwd_kernelI32Selective_Scan_fwd_kernel_traitsILi64ELi16ELi1ELb1ELb0ELb1ELb0EN3c108BFloat16EfEEv13SSMParamsBase,"aw",@nobits
	.sectionflags	@""
	.align	16
	.zero		1024


//--------------------- .nv.shared._Z25selective_scan_fwd_kernelI32Selective_Scan_fwd_kernel_traitsILi64ELi16ELi1ELb1ELb0ELb1ELb1EN3c108BFloat16EfEEv13SSMParamsBase --------------------------
	.section	.nv.shared._Z25selective_scan_fwd_kernelI32Selective_Scan_fwd_kernel_traitsILi64ELi16ELi1ELb1ELb0ELb1ELb1EN3c108BFloat16EfEEv13SSMParamsBase,"aw",@nobits
	.sectionflags	@""
	.align	16
	.zero		1024


//--------------------- .nv.shared._Z25selective_scan_fwd_kernelI32Selective_Scan_fwd_kernel_traitsILi64ELi16ELi1ELb1ELb1ELb0ELb0EN3c108BFloat16EfEEv13SSMParamsBase --------------------------
	.section	.nv.shared._Z25selective_scan_fwd_kernelI32Selective_Scan_fwd_kernel_traitsILi64ELi16ELi1ELb1ELb1ELb0ELb0EN3c108BFloat16EfEEv13SSMParamsBase,"aw",@nobits
	.sectionflags	@""
	.align	16
	.zero		1024


//--------------------- .nv.shared._Z25selective_scan_fwd_kernelI32Selective_Scan_fwd_kernel_traitsILi64ELi16ELi1ELb1ELb1ELb0ELb1EN3c108BFloat16EfEEv13SSMParamsBase --------------------------
	.section	.nv.shared._Z25selective_scan_fwd_kernelI32Selective_Scan_fwd_kernel_traitsILi64ELi16ELi1ELb1ELb1ELb0ELb1EN3c108BFloat16EfEEv13SSMParamsBase,"aw",@nobits
	.sectionflags	@""
	.align	16
	.zero		1024


//--------------------- .nv.shared._Z25selective_scan_fwd_kernelI32Selective_Scan_fwd_kernel_traitsILi64ELi16ELi1ELb1ELb1ELb1ELb0EN3c108BFloat16EfEEv13SSMParamsBase --------------------------
	.section	.nv.shared._Z25selective_scan_fwd_kernelI32Selective_Scan_fwd_kernel_traitsILi64ELi16ELi1ELb1ELb1ELb1ELb0EN3c108BFloat16EfEEv13SSMParamsBase,"aw",@nobits
	.sectionflags	@""
	.align	16
	.zero		1024


//--------------------- .nv.shared._Z25selective_scan_fwd_kernelI32Selective_Scan_fwd_kernel_traitsILi64ELi16ELi1ELb1ELb1ELb1ELb1EN3c108BFloat16EfEEv13SSMParamsBase --------------------------
	.section	.nv.shared._Z25selective_scan_fwd_kernelI32Selective_Scan_fwd_kernel_traitsILi64ELi16ELi1ELb1ELb1ELb1ELb1EN3c108BFloat16EfEEv13SSMParamsBase,"aw",@nobits
	.sectionflags	@""
	.align	16
	.zero		1024


//--------------------- .nv.shared._Z25selective_scan_fwd_kernelI32Selective_Scan_fwd_kernel_traitsILi32ELi16ELi1ELb0ELb0ELb0ELb0EN3c108BFloat16EfEEv13SSMParamsBase --------------------------
	.section	.nv.shared._Z25selective_scan_fwd_kernelI32Selective_Scan_fwd_kernel_traitsILi32ELi16ELi1ELb0ELb0ELb0ELb0EN3c108BFloat16EfEEv13SSMParamsBase,"aw",@nobits
	.sectionflags	@""
	.align	16
	.zero		1024


//--------------------- .nv.shared._Z25selective_scan_fwd_kernelI32Selective_Scan_fwd_kernel_traitsILi32ELi16ELi1ELb0ELb0ELb0ELb1EN3c108BFloat16EfEEv13SSMParamsBase --------------------------
	.section	.nv.shared._Z25selective_scan_fwd_kernelI32Selective_Scan_fwd_kernel_traitsILi32ELi16ELi1ELb0ELb0ELb0ELb1EN3c108BFloat16EfEEv13SSMParamsBase,"aw",@nobits
	.sectionflags	@""
	.align	16
	.zero		1024


//--------------------- .nv.shared._Z25selective_scan_fwd_kernelI32Selective_Scan_fwd_kernel_traitsILi32ELi16ELi1ELb0ELb0ELb1ELb0EN3c108BFloat16EfEEv13SSMParamsBase --------------------------
	.section	.nv.shared._Z25selective_scan_fwd_kernelI32Selective_Scan_fwd_kernel_traitsILi32ELi16ELi1ELb0ELb0ELb1ELb0EN3c108BFloat16EfEEv13SSMParamsBase,"aw",@nobits
	.sectionflags	@""
	.align	16
	.zero		1024


//--------------------- .nv.shared._Z25selective_scan_fwd_kernelI32Selective_Scan_fwd_kernel_traitsILi32ELi16ELi1ELb0ELb0ELb1ELb1EN3c108BFloat16EfEEv13SSMParamsBase --------------------------
	.section	.nv.shared._Z25selective_scan_fwd_kernelI32Selective_Scan_fwd_kernel_traitsILi32ELi16ELi1ELb0ELb0ELb1ELb1EN3c108BFloat16EfEEv13SSMParamsBase,"aw",@nobits
	.sectionflags	@""
	.align	16
	.zero		1024


//--------------------- .nv.shared._Z25selective_scan_fwd_kernelI32Selective_Scan_fwd_kernel_traitsILi32ELi16ELi1ELb0ELb1ELb0ELb0EN3c108BFloat16EfEEv13SSMParamsBase --------------------------
	.section	.nv.shared._Z25selective_scan_fwd_kernelI32Selective_Scan_fwd_kernel_traitsILi32ELi16ELi1ELb0ELb1ELb0ELb0EN3c108BFloat16EfEEv13SSMParamsBase,"aw",@nobits
	.sectionflags	@""
	.align	16
	.zero		1024


//--------------------- .nv.shared._Z25selective_scan_fwd_kernelI32Selective_Scan_fwd_kernel_traitsILi32ELi16ELi1ELb0ELb1ELb0ELb1EN3c108BFloat16EfEEv13SSMParamsBase --------------------------
	.section	.nv.shared._Z25selective_scan_fwd_kernelI32Selective_Scan_fwd_kernel_traitsILi32ELi16ELi1ELb0ELb1ELb0ELb1EN3c108BFloat16EfEEv13SSMParamsBase,"aw",@nobits
	.sectionflags	@""
	.align	16
	.zero		1024


//--------------------- .nv.shared._Z25selective_scan_fwd_kernelI32Selective_Scan_fwd_kernel_traitsILi32ELi16ELi1ELb0ELb1ELb1ELb0EN3c108BFloat16EfEEv13SSMParamsBase --------------------------
	.section	.nv.shared._Z25selective_scan_fwd_kernelI32Selective_Scan_fwd_kernel_traitsILi32ELi16ELi1ELb0ELb1ELb1ELb0EN3c108BFloat16EfEEv13SSMParamsBase,"aw",@nobits
	.sectionflags	@""
	.align	16
	.zero		1024


//--------------------- .nv.shared._Z25selective_scan_fwd_kernelI32Selective_Scan_fwd_kernel_traitsILi32ELi16ELi1ELb0ELb1ELb1ELb1EN3c108BFloat16EfEEv13SSMParamsBase --------------------------
	.section	.nv.shared._Z25selective_scan_fwd_kernelI32Selective_Scan_fwd_kernel_traitsILi32ELi16ELi1ELb0ELb1ELb1ELb1EN3c108BFloat16EfEEv13SSMParamsBase,"aw",@nobits
	.sectionflags	@""
	.align	16
	.zero		1024


//--------------------- .nv.shared._Z25selective_scan_fwd_kernelI32Selective_Scan_fwd_kernel_traitsILi32ELi16ELi1ELb1ELb0ELb0ELb0EN3c108BFloat16EfEEv13SSMParamsBase --------------------------
	.section	.nv.shared._Z25selective_scan_fwd_kernelI32Selective_Scan_fwd_kernel_traitsILi32ELi16ELi1ELb1ELb0ELb0ELb0EN3c108BFloat16EfEEv13SSMParamsBase,"aw",@nobits
	.sectionflags	@""
	.align	16
	.zero		1024


//--------------------- .nv.shared._Z25selective_scan_fwd_kernelI32Selective_Scan_fwd_kernel_traitsILi32ELi16ELi1ELb1ELb0ELb0ELb1EN3c108BFloat16EfEEv13SSMParamsBase --------------------------
	.section	.nv.shared._Z25selective_scan_fwd_kernelI32Selective_Scan_fwd_kernel_traitsILi32ELi16ELi1ELb1ELb0ELb0ELb1EN3c108BFloat16EfEEv13SSMParamsBase,"aw",@nobits
	.sectionflags	@""
	.align	16
	.zero		1024


//--------------------- .nv.shared._Z25selective_scan_fwd_kernelI32Selective_Scan_fwd_kernel_traitsILi32ELi16ELi1ELb1ELb0ELb1ELb0EN3c108BFloat16EfEEv13SSMParamsBase --------------------------
	.section	.nv.shared._Z25selective_scan_fwd_kernelI32Selective_Scan_fwd_kernel_traitsILi32ELi16ELi1ELb1ELb0ELb1ELb0EN3c108BFloat16EfEEv13SSMParamsBase,"aw",@nobits
	.sectionflags	@""
	.align	16
	.zero		1024


//--------------------- .nv.shared._Z25selective_scan_fwd_kernelI32Selective_Scan_fwd_kernel_traitsILi32ELi16ELi1ELb1ELb0ELb1ELb1EN3c108BFloat16EfEEv13SSMParamsBase --------------------------
	.section	.nv.shared._Z25selective_scan_fwd_kernelI32Selective_Scan_fwd_kernel_traitsILi32ELi16ELi1ELb1ELb0ELb1ELb1EN3c108BFloat16EfEEv13SSMParamsBase,"aw",@nobits
	.sectionflags	@""
	.align	16
	.zero		1024


//--------------------- .nv.shared._Z25selective_scan_fwd_kernelI32Selective_Scan_fwd_kernel_traitsILi32ELi16ELi1ELb1ELb1ELb0ELb0EN3c108BFloat16EfEEv13SSMParamsBase --------------------------
	.section	.nv.shared._Z25selective_scan_fwd_kernelI32Selective_Scan_fwd_kernel_traitsILi32ELi16ELi1ELb1ELb1ELb0ELb0EN3c108BFloat16EfEEv13SSMParamsBase,"aw",@nobits
	.sectionflags	@""
	.align	16
	.zero		1024


//--------------------- .nv.shared._Z25selective_scan_fwd_kernelI32Selective_Scan_fwd_kernel_traitsILi32ELi16ELi1ELb1ELb1ELb0ELb1EN3c108BFloat16EfEEv13SSMParamsBase --------------------------
	.section	.nv.shared._Z25selective_scan_fwd_kernelI32Selective_Scan_fwd_kernel_traitsILi32ELi16ELi1ELb1ELb1ELb0ELb1EN3c108BFloat16EfEEv13SSMParamsBase,"aw",@nobits
	.sectionflags	@""
	.align	16
	.zero		1024


//--------------------- .nv.shared._Z25selective_scan_fwd_kernelI32Selective_Scan_fwd_kernel_traitsILi32ELi16ELi1ELb1ELb1ELb1ELb0EN3c108BFloat16EfEEv13SSMParamsBase --------------------------
	.section	.nv.shared._Z25selective_scan_fwd_kernelI32Selective_Scan_fwd_kernel_traitsILi32ELi16ELi1ELb1ELb1ELb1ELb0EN3c108BFloat16EfEEv13SSMParamsBase,"aw",@nobits
	.sectionflags	@""
	.align	16
	.zero		1024


//--------------------- .nv.shared._Z25selective_scan_fwd_kernelI32Selective_Scan_fwd_kernel_traitsILi32ELi16ELi1ELb1ELb1ELb1ELb1EN3c108BFloat16EfEEv13SSMParamsBase --------------------------
	.section	.nv.shared._Z25selective_scan_fwd_kernelI32Selective_Scan_fwd_kernel_traitsILi32ELi16ELi1ELb1ELb1ELb1ELb1EN3c108BFloat16EfEEv13SSMParamsBase,"aw",@nobits
	.sectionflags	@""
	.align	16
	.zero		1024


//--------------------- .nv.shared._Z25selective_scan_fwd_kernelI32Selective_Scan_fwd_kernel_traitsILi32ELi8ELi1ELb0ELb0ELb0ELb0EN3c108BFloat16EfEEv13SSMParamsBase --------------------------
	.section	.nv.shared._Z25selective_scan_fwd_kernelI32Selective_Scan_fwd_kernel_traitsILi32ELi8ELi1ELb0ELb0ELb0ELb0EN3c108BFloat16EfEEv13SSMParamsBase,"aw",@nobits
	.sectionflags	@""
	.align	16
	.zero		1024


//--------------------- .nv.shared._Z25selective_scan_fwd_kernelI32Selective_Scan_fwd_kernel_traitsILi32ELi8ELi1ELb0ELb0ELb0ELb1EN3c108BFloat16EfEEv13SSMParamsBase --------------------------
	.section	.nv.shared._Z25selective_scan_fwd_kernelI32Selective_Scan_fwd_kernel_traitsILi32ELi8ELi1ELb0ELb0ELb0ELb1EN3c108BFloat16EfEEv13SSMParamsBase,"aw",@nobits
	.sectionflags	@""
	.align	16
	.zero		1024


//--------------------- .nv.shared._Z25selective_scan_fwd_kernelI32Selective_Scan_fwd_kernel_traitsILi32ELi8ELi1ELb0ELb0ELb1ELb0EN3c108BFloat16EfEEv13SSMParamsBase --------------------------
	.section	.nv.shared._Z25selective_scan_fwd_kernelI32Selective_Scan_fwd_kernel_traitsILi32ELi8ELi1ELb0ELb0ELb1ELb0EN3c108BFloat16EfEEv13SSMParamsBase,"aw",@nobits
	.sectionflags	@""
	.align	16
	.zero		1024


//--------------------- .nv.shared._Z25selective_scan_fwd_kernelI32Selective_Scan_fwd_kernel_traitsILi32ELi8ELi1ELb0ELb0ELb1ELb1EN3c108BFloat16EfEEv13SSMParamsBase --------------------------
	.section	.nv.shared._Z25selective_scan_fwd_kernelI32Selective_Scan_fwd_kernel_traitsILi32ELi8ELi1ELb0ELb0ELb1ELb1EN3c108BFloat16EfEEv13SSMParamsBase,"aw",@nobits
	.sectionflags	@""
	.align	16
	.zero		1024


//--------------------- .nv.shared._Z25selective_scan_fwd_kernelI32Selective_Scan_fwd_kernel_traitsILi32ELi8ELi1ELb0ELb1ELb0ELb0EN3c108BFloat16EfEEv13SSMParamsBase --------------------------
	.section	.nv.shared._Z25selective_scan_fwd_kernelI32Selective_Scan_fwd_kernel_traitsILi32ELi8ELi1ELb0ELb1ELb0ELb0EN3c108BFloat16EfEEv13SSMParamsBase,"aw",@nobits
	.sectionflags	@""
	.align	16
	.zero		1024


//--------------------- .nv.shared._Z25selective_scan_fwd_kernelI32Selective_Scan_fwd_kernel_traitsILi32ELi8ELi1ELb0ELb1ELb0ELb1EN3c108BFloat16EfEEv13SSMParamsBase --------------------------
	.section	.nv.shared._Z25selective_scan_fwd_kernelI32Selective_Scan_fwd_kernel_traitsILi32ELi8ELi1ELb0ELb1ELb0ELb1EN3c108BFloat16EfEEv13SSMParamsBase,"aw",@nobits
	.sectionflags	@""
	.align	16
	.zero		1024


//--------------------- .nv.shared._Z25selective_scan_fwd_kernelI32Selective_Scan_fwd_kernel_traitsILi32ELi8ELi1ELb0ELb1ELb1ELb0EN3c108BFloat16EfEEv13SSMParamsBase --------------------------
	.section	.nv.shared._Z25selective_scan_fwd_kernelI32Selective_Scan_fwd_kernel_traitsILi32ELi8ELi1ELb0ELb1ELb1ELb0EN3c108BFloat16EfEEv13SSMParamsBase,"aw",@nobits
	.sectionflags	@""
	.align	16
	.zero		1024


//--------------------- .nv.shared._Z25selective_scan_fwd_kernelI32Selective_Scan_fwd_kernel_traitsILi32ELi8ELi1ELb0ELb1ELb1ELb1EN3c108BFloat16EfEEv13SSMParamsBase --------------------------
	.section	.nv.shared._Z25selective_scan_fwd_kernelI32Selective_Scan_fwd_kernel_traitsILi32ELi8ELi1ELb0ELb1ELb1ELb1EN3c108BFloat16EfEEv13SSMParamsBase,"aw",@nobits
	.sectionflags	@""
	.align	16
	.zero		1024


//--------------------- .nv.shared._Z25selective_scan_fwd_kernelI32Selective_Scan_fwd_kernel_traitsILi32ELi8ELi1ELb1ELb0ELb0ELb0EN3c108BFloat16EfEEv13SSMParamsBase --------------------------
	.section	.nv.shared._Z25selective_scan_fwd_kernelI32Selective_Scan_fwd_kernel_traitsILi32ELi8ELi1ELb1ELb0ELb0ELb0EN3c108BFloat16EfEEv13SSMParamsBase,"aw",@nobits
	.sectionflags	@""
	.align	16
	.zero		1024


//--------------------- .nv.shared._Z25selective_scan_fwd_kernelI32Selective_Scan_fwd_kernel_traitsILi32ELi8ELi1ELb1ELb0ELb0ELb1EN3c108BFloat16EfEEv13SSMParamsBase --------------------------
	.section	.nv.shared._Z25selective_scan_fwd_kernelI32Selective_Scan_fwd_kernel_traitsILi32ELi8ELi1ELb1ELb0ELb0ELb1EN3c108BFloat16EfEEv13SSMParamsBase,"aw",@nobits
	.sectionflags	@""
	.align	16
	.zero		1024


//--------------------- .nv.shared._Z25selective_scan_fwd_kernelI32Selective_Scan_fwd_kernel_traitsILi32ELi8ELi1ELb1ELb0ELb1ELb0EN3c108BFloat16EfEEv13SSMParamsBase --------------------------
	.section	.nv.shared._Z25selective_scan_fwd_kernelI32Selective_Scan_fwd_kernel_traitsILi32ELi8ELi1ELb1ELb0ELb1ELb0EN3c108BFloat16EfEEv13SSMParamsBase,"aw",@nobits
	.sectionflags	@""
	.align	16
	.zero		1024


//--------------------- .nv.shared._Z25selective_scan_fwd_kernelI32Selective_Scan_fwd_kernel_traitsILi32ELi8ELi1ELb1ELb0ELb1ELb1EN3c108BFloat16EfEEv13SSMParamsBase --------------------------
	.section	.nv.shared._Z25selective_scan_fwd_kernelI32Selective_Scan_fwd_kernel_traitsILi32ELi8ELi1ELb1ELb0ELb1ELb1EN3c108BFloat16EfEEv13SSMParamsBase,"aw",@nobits
	.sectionflags	@""
	.align	16
	.zero		1024


//--------------------- .nv.shared._Z25selective_scan_fwd_kernelI32Selective_Scan_fwd_kernel_traitsILi32ELi8ELi1ELb1ELb1ELb0ELb0EN3c108BFloat16EfEEv13SSMParamsBase --------------------------
	.section	.nv.shared._Z25selective_scan_fwd_kernelI32Selective_Scan_fwd_kernel_traitsILi32ELi8ELi1ELb1ELb1ELb0ELb0EN3c108BFloat16EfEEv13SSMParamsBase,"aw",@nobits
	.sectionflags	@""
	.align	16
	.zero		1024


//--------------------- .nv.shared._Z25selective_scan_fwd_kernelI32Selective_Scan_fwd_kernel_traitsILi32ELi8ELi1ELb1ELb1ELb0ELb1EN3c108BFloat16EfEEv13SSMParamsBase --------------------------
	.section	.nv.shared._Z25selective_scan_fwd_kernelI32Selective_Scan_fwd_kernel_traitsILi32ELi8ELi1ELb1ELb1ELb0ELb1EN3c108BFloat16EfEEv13SSMParamsBase,"aw",@nobits
	.sectionflags	@""
	.align	16
	.zero		1024


//--------------------- .nv.shared._Z25selective_scan_fwd_kernelI32Selective_Scan_fwd_kernel_traitsILi32ELi8ELi1ELb1ELb1ELb1ELb0EN3c108BFloat16EfEEv13SSMParamsBase --------------------------
	.section	.nv.shared._Z25selective_scan_fwd_kernelI32Selective_Scan_fwd_kernel_traitsILi32ELi8ELi1ELb1ELb1ELb1ELb0EN3c108BFloat16EfEEv13SSMParamsBase,"aw",@nobits
	.sectionflags	@""
	.align	16
	.zero		1024


//--------------------- .nv.shared._Z25selective_scan_fwd_kernelI32Selective_Scan_fwd_kernel_traitsILi32ELi8ELi1ELb1ELb1ELb1ELb1EN3c108BFloat16EfEEv13SSMParamsBase --------------------------
	.section	.nv.shared._Z25selective_scan_fwd_kernelI32Selective_Scan_fwd_kernel_traitsILi32ELi8ELi1ELb1ELb1ELb1ELb1EN3c108BFloat16EfEEv13SSMParamsBase,"aw",@nobits
	.sectionflags	@""
	.align	16
	.zero		1024


//--------------------- .nv.shared._Z25selective_scan_fwd_kernelI32Selective_Scan_fwd_kernel_traitsILi32ELi4ELi1ELb0ELb0ELb0ELb0EN3c108BFloat16EfEEv13SSMParamsBase --------------------------
	.section	.nv.shared._Z25selective_scan_fwd_kernelI32Selective_Scan_fwd_kernel_traitsILi32ELi4ELi1ELb0ELb0ELb0ELb0EN3c108BFloat16EfEEv13SSMParamsBase,"aw",@nobits
	.sectionflags	@""
	.align	16
	.zero		1024


//--------------------- .nv.shared._Z25selective_scan_fwd_kernelI32Selective_Scan_fwd_kernel_traitsILi32ELi4ELi1ELb0ELb0ELb0ELb1EN3c108BFloat16EfEEv13SSMParamsBase --------------------------
	.section	.nv.shared._Z25selective_scan_fwd_kernelI32Selective_Scan_fwd_kernel_traitsILi32ELi4ELi1ELb0ELb0ELb0ELb1EN3c108BFloat16EfEEv13SSMParamsBase,"aw",@nobits
	.sectionflags	@""
	.align	16
	.zero		1024


//--------------------- .nv.shared._Z25selective_scan_fwd_kernelI32Selective_Scan_fwd_kernel_traitsILi32ELi4ELi1ELb0ELb0ELb1ELb0EN3c108BFloat16EfEEv13SSMParamsBase --------------------------
	.section	.nv.shared._Z25selective_scan_fwd_kernelI32Selective_Scan_fwd_kernel_traitsILi32ELi4ELi1ELb0ELb0ELb1ELb0EN3c108BFloat16EfEEv13SSMParamsBase,"aw",@nobits
	.sectionflags	@""
	.align	16
	.zero		1024


//--------------------- .nv.shared._Z25selective_scan_fwd_kernelI32Selective_Scan_fwd_kernel_traitsILi32ELi4ELi1ELb0ELb0ELb1ELb1EN3c108BFloat16EfEEv13SSMParamsBase --------------------------
	.section	.nv.shared._Z25selective_scan_fwd_kernelI32Selective_Scan_fwd_kernel_traitsILi32ELi4ELi1ELb0ELb0ELb1ELb1EN3c108BFloat16EfEEv13SSMParamsBase,"aw",@nobits
	.sectionflags	@""
	.align	16
	.zero		1024


//--------------------- .nv.shared._Z25selective_scan_fwd_kernelI32Selective_Scan_fwd_kernel_traitsILi32ELi4ELi1ELb0ELb1ELb0ELb0EN3c108BFloat16EfEEv13SSMParamsBase --------------------------
	.section	.nv.shared._Z25selective_scan_fwd_kernelI32Selective_Scan_fwd_kernel_traitsILi32ELi4ELi1ELb0ELb1ELb0ELb0EN3c108BFloat16EfEEv13SSMParamsBase,"aw",@nobits
	.sectionflags	@""
	.align	16
	.zero		1024


//--------------------- .nv.shared._Z25selective_scan_fwd_kernelI32Selective_Scan_fwd_kernel_traitsILi32ELi4ELi1ELb0ELb1ELb0ELb1EN3c108BFloat16EfEEv13SSMParamsBase --------------------------
	.section	.nv.shared._Z25selective_scan_fwd_kernelI32Selective_Scan_fwd_kernel_traitsILi32ELi4ELi1ELb0ELb1ELb0ELb1EN3c108BFloat16EfEEv13SSMParamsBase,"aw",@nobits
	.sectionflags	@""
	.align	16
	.zero		1024


//--------------------- .nv.shared._Z25selective_scan_fwd_kernelI32Selective_Scan_fwd_kernel_traitsILi32ELi4ELi1ELb0ELb1ELb1ELb0EN3c108BFloat16EfEEv13SSMParamsBase --------------------------
	.section	.nv.shared._Z25selective_scan_fwd_kernelI32Selective_Scan_fwd_kernel_traitsILi32ELi4ELi1ELb0ELb1ELb1ELb0EN3c108BFloat16EfEEv13SSMParamsBase,"aw",@nobits
	.sectionflags	@""
	.align	16
	.zero		1024


//--------------------- .nv.shared._Z25selective_scan_fwd_kernelI32Selective_Scan_fwd_kernel_traitsILi32ELi4ELi1ELb0ELb1ELb1ELb1EN3c108BFloat16EfEEv13SSMParamsBase --------------------------
	.section	.nv.shared._Z25selective_scan_fwd_kernelI32Selective_Scan_fwd_kernel_traitsILi32ELi4ELi1ELb0ELb1ELb1ELb1EN3c108BFloat16EfEEv13SSMParamsBase,"aw",@nobits
	.sectionflags	@""
	.align	16
	.zero		1024


//--------------------- .nv.shared._Z25selective_scan_fwd_kernelI32Selective_Scan_fwd_kernel_traitsILi32ELi4ELi1ELb1ELb0ELb0ELb0EN3c108BFloat16EfEEv13SSMParamsBase --------------------------
	.section	.nv.shared._Z25selective_scan_fwd_kernelI32Selective_Scan_fwd_kernel_traitsILi32ELi4ELi1ELb1ELb0ELb0ELb0EN3c108BFloat16EfEEv13SSMParamsBase,"aw",@nobits
	.sectionflags	@""
	.align	16
	.zero		1024


//--------------------- .nv.shared._Z25selective_scan_fwd_kernelI32Selective_Scan_fwd_kernel_traitsILi32ELi4ELi1ELb1ELb0ELb0ELb1EN3c108BFloat16EfEEv13SSMParamsBase --------------------------
	.section	.nv.shared._Z25selective_scan_fwd_kernelI32Selective_Scan_fwd_kernel_traitsILi32ELi4ELi1ELb1ELb0ELb0ELb1EN3c108BFloat16EfEEv13SSMParamsBase,"aw",@nobits
	.sectionflags	@""
	.align	16
	.zero		1024


//--------------------- .nv.shared._Z25selective_scan_fwd_kernelI32Selective_Scan_fwd_kernel_traitsILi32ELi4ELi1ELb1ELb0ELb1ELb0EN3c108BFloat16EfEEv13SSMParamsBase --------------------------
	.section	.nv.shared._Z25selective_scan_fwd_kernelI32Selective_Scan_fwd_kernel_traitsILi32ELi4ELi1ELb1ELb0ELb1ELb0EN3c108BFloat16EfEEv13SSMParamsBase,"aw",@nobits
	.sectionflags	@""
	.align	16
	.zero		1024


//--------------------- .nv.shared._Z25selective_scan_fwd_kernelI32Selective_Scan_fwd_kernel_traitsILi32ELi4ELi1ELb1ELb0ELb1ELb1EN3c108BFloat16EfEEv13SSMParamsBase --------------------------
	.section	.nv.shared._Z25selective_scan_fwd_kernelI32Selective_Scan_fwd_kernel_traitsILi32ELi4ELi1ELb1ELb0ELb1ELb1EN3c108BFloat16EfEEv13SSMParamsBase,"aw",@nobits
	.sectionflags	@""
	.align	16
	.zero		1024


//--------------------- .nv.shared._Z25selective_scan_fwd_kernelI32Selective_Scan_fwd_kernel_traitsILi32ELi4ELi1ELb1ELb1ELb0ELb0EN3c108BFloat16EfEEv13SSMParamsBase --------------------------
	.section	.nv.shared._Z25selective_scan_fwd_kernelI32Selective_Scan_fwd_kernel_traitsILi32ELi4ELi1ELb1ELb1ELb0ELb0EN3c108BFloat16EfEEv13SSMParamsBase,"aw",@nobits
	.sectionflags	@""
	.align	16
	.zero		1024


//--------------------- .nv.shared._Z25selective_scan_fwd_kernelI32Selective_Scan_fwd_kernel_traitsILi32ELi4ELi1ELb1ELb1ELb0ELb1EN3c108BFloat16EfEEv13SSMParamsBase --------------------------
	.section	.nv.shared._Z25selective_scan_fwd_kernelI32Selective_Scan_fwd_kernel_traitsILi32ELi4ELi1ELb1ELb1ELb0ELb1EN3c108BFloat16EfEEv13SSMParamsBase,"aw",@nobits
	.sectionflags	@""
	.align	16
	.zero		1024


//--------------------- .nv.shared._Z25selective_scan_fwd_kernelI32Selective_Scan_fwd_kernel_traitsILi32ELi4ELi1ELb1ELb1ELb1ELb0EN3c108BFloat16EfEEv13SSMParamsBase --------------------------
	.section	.nv.shared._Z25selective_scan_fwd_kernelI32Selective_Scan_fwd_kernel_traitsILi32ELi4ELi1ELb1ELb1ELb1ELb0EN3c108BFloat16EfEEv13SSMParamsBase,"aw",@nobits
	.sectionflags	@""
	.align	16
	.zero		1024


//--------------------- .nv.shared._Z25selective_scan_fwd_kernelI32Selective_Scan_fwd_kernel_traitsILi32ELi4ELi1ELb1ELb1ELb1ELb1EN3c108BFloat16EfEEv13SSMParamsBase --------------------------
	.section	.nv.shared._Z25selective_scan_fwd_kernelI32Selective_Scan_fwd_kernel_traitsILi32ELi4ELi1ELb1ELb1ELb1ELb1EN3c108BFloat16EfEEv13SSMParamsBase,"aw",@nobits
	.sectionflags	@""
	.align	16
	.zero		1024


//--------------------- .nv.constant0._Z25selective_scan_fwd_kernelI32Selective_Scan_fwd_kernel_traitsILi128ELi16ELi1ELb0ELb0ELb0ELb0EN3c108BFloat16ENS1_7complexIfEEEEv13SSMParamsBase --------------------------
	.section	.nv.constant0._Z25selective_scan_fwd_kernelI32Selective_Scan_fwd_kernel_traitsILi128ELi16ELi1ELb0ELb0ELb0ELb0EN3c108BFloat16ENS1_7complexIfEEEEv13SSMParamsBase,"a",@progbits
	.sectionflags	@""
	.align	4
.nv.constant0._Z25selective_scan_fwd_kernelI32Selective_Scan_fwd_kernel_traitsILi128ELi16ELi1ELb0ELb0ELb0ELb0EN3c108BFloat16ENS1_7complexIfEEEEv13SSMParamsBase:
	.zero		808


//--------------------- .nv.constant0._Z25selective_scan_fwd_kernelI32Selective_Scan_fwd_kernel_traitsILi128ELi16ELi1ELb0ELb0ELb0ELb1EN3c108BFloat16ENS1_7complexIfEEEEv13SSMParamsBase --------------------------
	.section	.nv.constant0._Z25selective_scan_fwd_kernelI32Selective_Scan_fwd_kernel_traitsILi128ELi16ELi1ELb0ELb0ELb0ELb1EN3c108BFloat16ENS1_7complexIfEEEEv13SSMParamsBase,"a",@progbits
	.sectionflags	@""
	.align	4
.nv.constant0._Z25selective_scan_fwd_kernelI32Selective_Scan_fwd_kernel_traitsILi128ELi16ELi1ELb0ELb0ELb0ELb1EN3c108BFloat16ENS1_7complexIfEEEEv13SSMParamsBase:
	.zero		808


//--------------------- .nv.constant0._Z25selective_scan_fwd_kernelI32Selective_Scan_fwd_kernel_traitsILi128ELi16ELi1ELb0ELb0ELb1ELb0EN3c108BFloat16ENS1_7complexIfEEEEv13SSMParamsBase --------------------------
	.section	.nv.constant0._Z25selective_scan_fwd_kernelI32Selective_Scan_fwd_kernel_traitsILi128ELi16ELi1ELb0ELb0ELb1ELb0EN3c108BFloat16ENS1_7complexIfEEEEv13SSMParamsBase,"a",@progbits
	.sectionflags	@""
	.align	4
.nv.constant0._Z25selective_scan_fwd_kernelI32Selective_Scan_fwd_kernel_traitsILi128ELi16ELi1ELb0ELb0ELb1ELb0EN3c108BFloat16ENS1_7complexIfEEEEv13SSMParamsBase:
	.zero		808


//--------------------- .nv.constant0._Z25selective_scan_fwd_kernelI32Selective_Scan_fwd_kernel_traitsILi128ELi16ELi1ELb0ELb0ELb1ELb1EN3c108BFloat16ENS1_7complexIfEEEEv13SSMParamsBase --------------------------
	.section	.nv.constant0._Z25selective_scan_fwd_kernelI32Selective_Scan_fwd_kernel_traitsILi128ELi16ELi1ELb0ELb0ELb1ELb1EN3c108BFloat16ENS1_7complexIfEEEEv13SSMParamsBase,"a",@progbits
	.sectionflags	@""
	.align	4
.nv.constant0._Z25selective_scan_fwd_kernelI32Selective_Scan_fwd_kernel_traitsILi128ELi16ELi1ELb0ELb0ELb1ELb1EN3c108BFloat16ENS1_7complexIfEEEEv13SSMParamsBase:
	.zero		808


//--------------------- .nv.constant0._Z25selective_scan_fwd_kernelI32Selective_Scan_fwd_kernel_traitsILi128ELi16ELi1ELb0ELb1ELb0ELb0EN3c108BFloat16ENS1_7complexIfEEEEv13SSMParamsBase --------------------------
	.section	.nv.constant0._Z25selective_scan_fwd_kernelI32Selective_Scan_fwd_kernel_traitsILi128ELi16ELi1ELb0ELb1ELb0ELb0EN3c108BFloat16ENS1_7complexIfEEEEv13SSMParamsBase,"a",@progbits
	.sectionflags	@""
	.align	4
.nv.constant0._Z25selective_scan_fwd_kernelI32Selective_Scan_fwd_kernel_traitsILi128ELi16ELi1ELb0ELb1ELb0ELb0EN3c108BFloat16ENS1_7complexIfEEEEv13SSMParamsBase:
	.zero		808


//--------------------- .nv.constant0._Z25selective_scan_fwd_kernelI32Selective_Scan_fwd_kernel_traitsILi128ELi16ELi1ELb0ELb1ELb0ELb1EN3c108BFloat16ENS1_7complexIfEEEEv13SSMParamsBase --------------------------
	.section	.nv.constant0._Z25selective_scan_fwd_kernelI32Selective_Scan_fwd_kernel_traitsILi128ELi16ELi1ELb0ELb1ELb0ELb1EN3c108BFloat16ENS1_7complexIfEEEEv13SSMParamsBase,"a",@progbits
	.sectionflags	@""
	.align	4
.nv.constant0._Z25selective_scan_fwd_kernelI32Selective_Scan_fwd_kernel_traitsILi128ELi16ELi1ELb0ELb1ELb0ELb1EN3c108BFloat16ENS1_7complexIfEEEEv13SSMParamsBase:
	.zero		808


//--------------------- .nv.constant0._Z25selective_scan_fwd_kernelI32Selective_Scan_fwd_kernel_traitsILi128ELi16ELi1ELb0ELb1ELb1ELb0EN3c108BFloat16ENS1_7complexIfEEEEv13SSMParamsBase --------------------------
	.section	.nv.constant0._Z25selective_scan_fwd_kernelI32Selective_Scan_fwd_kernel_traitsILi128ELi16ELi1ELb0ELb1ELb1ELb0EN3c108BFloat16ENS1_7complexIfEEEEv13SSMParamsBase,"a",@progbits
	.sectionflags	@""
	.align	4
.nv.constant0._Z25selective_scan_fwd_kernelI32Selective_Scan_fwd_kernel_traitsILi128ELi16ELi1ELb0ELb1ELb1ELb0EN3c108BFloat16ENS1_7complexIfEEEEv13SSMParamsBase:
	.zero		808


//--------------------- .nv.constant0._Z25selective_scan_fwd_kernelI32Selective_Scan_fwd_kernel_traitsILi128ELi16ELi1ELb0ELb1ELb1ELb1EN3c108BFloat16ENS1_7complexIfEEEEv13SSMParamsBase --------------------------
	.section	.nv.constant0._Z25selective_scan_fwd_kernelI32Selective_Scan_fwd_kernel_traitsILi128ELi16ELi1ELb0ELb1ELb1ELb1EN3c108BFloat16ENS1_7complexIfEEEEv13SSMParamsBase,"a",@progbits
	.sectionflags	@""
	.align	4
.nv.constant0._Z25selective_scan_fwd_kernelI32Selective_Scan_fwd_kernel_traitsILi128ELi16ELi1ELb0ELb1ELb1ELb1EN3c108BFloat16ENS1_7complexIfEEEEv13SSMParamsBase:
	.zero		808


//--------------------- .nv.constant0._Z25selective_scan_fwd_kernelI32Selective_Scan_fwd_kernel_traitsILi128ELi16ELi1ELb1ELb0ELb0ELb0EN3c108BFloat16ENS1_7complexIfEEEEv13SSMParamsBase --------------------------
	.section	.nv.constant0._Z25selective_scan_fwd_kernelI32Selective_Scan_fwd_kernel_traitsILi128ELi16ELi1ELb1ELb0ELb0ELb0EN3c108BFloat16ENS1_7complexIfEEEEv13SSMParamsBase,"a",@progbits
	.sectionflags	@""
	.align	4
.nv.constant0._Z25selective_scan_fwd_kernelI32Selective_Scan_fwd_kernel_traitsILi128ELi16ELi1ELb1ELb0ELb0ELb0EN3c108BFloat16ENS1_7complexIfEEEEv13SSMParamsBase:
	.zero		808


//--------------------- .nv.constant0._Z25selective_scan_fwd_kernelI32Selective_Scan_fwd_kernel_traitsILi128ELi16ELi1ELb1ELb0ELb0ELb1EN3c108BFloat16ENS1_7complexIfEEEEv13SSMParamsBase --------------------------
	.section	.nv.constant0._Z25selective_scan_fwd_kernelI32Selective_Scan_fwd_kernel_traitsILi128ELi16ELi1ELb1ELb0ELb0ELb1EN3c108BFloat16ENS1_7complexIfEEEEv13SSMParamsBase,"a",@progbits
	.sectionflags	@""
	.align	4
.nv.constant0._Z25selective_scan_fwd_kernelI32Selective_Scan_fwd_kernel_traitsILi128ELi16ELi1ELb1ELb0ELb0ELb1EN3c108BFloat16ENS1_7complexIfEEEEv13SSMParamsBase:
	.zero		808


//--------------------- .nv.constant0._Z25selective_scan_fwd_kernelI32Selective_Scan_fwd_kernel_traitsILi128ELi16ELi1ELb1ELb0ELb1ELb0EN3c108BFloat16ENS1_7complexIfEEEEv13SSMParamsBase --------------------------
	.section	.nv.constant0._Z25selective_scan_fwd_kernelI32Selective_Scan_fwd_kernel_traitsILi128ELi16ELi1ELb1ELb0ELb1ELb0EN3c108BFloat16ENS1_7complexIfEEEEv13SSMParamsBase,"a",@progbits
	.sectionflags	@""
	.align	4
.nv.constant0._Z25selective_scan_fwd_kernelI32Selective_Scan_fwd_kernel_traitsILi128ELi16ELi1ELb1ELb0ELb1ELb0EN3c108BFloat16ENS1_7complexIfEEEEv13SSMParamsBase:
	.zero		808


//--------------------- .nv.constant0._Z25selective_scan_fwd_kernelI32Selective_Scan_fwd_kernel_traitsILi128ELi16ELi1ELb1ELb0ELb1ELb1EN3c108BFloat16ENS1_7complexIfEEEEv13SSMParamsBase --------------------------
	.section	.nv.constant0._Z25selective_scan_fwd_kernelI32Selective_Scan_fwd_kernel_traitsILi128ELi16ELi1ELb1ELb0ELb1ELb1EN3c108BFloat16ENS1_7complexIfEEEEv13SSMParamsBase,"a",@progbits
	.sectionflags	@""
	.align	4
.nv.constant0._Z25selective_scan_fwd_kernelI32Selective_Scan_fwd_kernel_traitsILi128ELi16ELi1ELb1ELb0ELb1ELb1EN3c108BFloat16ENS1_7complexIfEEEEv13SSMParamsBase:
	.zero		808


//--------------------- .nv.constant0._Z25selective_scan_fwd_kernelI32Selective_Scan_fwd_kernel_traitsILi128ELi16ELi1ELb1ELb1ELb0ELb0EN3c108BFloat16ENS1_7complexIfEEEEv13SSMParamsBase --------------------------
	.section	.nv.constant0._Z25selective_scan_fwd_kernelI32Selective_Scan_fwd_kernel_traitsILi128ELi16ELi1ELb1ELb1ELb0ELb0EN3c108BFloat16ENS1_7complexIfEEEEv13SSMParamsBase,"a",@progbits
	.sectionflags	@""
	.align	4
.nv.constant0._Z25selective_scan_fwd_kernelI32Selective_Scan_fwd_kernel_traitsILi128ELi16ELi1ELb1ELb1ELb0ELb0EN3c108BFloat16ENS1_7complexIfEEEEv13SSMParamsBase:
	.zero		808


//--------------------- .nv.constant0._Z25selective_scan_fwd_kernelI32Selective_Scan_fwd_kernel_traitsILi128ELi16ELi1ELb1ELb1ELb0ELb1EN3c108BFloat16ENS1_7complexIfEEEEv13SSMParamsBase --------------------------
	.section	.nv.constant0._Z25selective_scan_fwd_kernelI32Selective_Scan_fwd_kernel_traitsILi128ELi16ELi1ELb1ELb1ELb0ELb1EN3c108BFloat16ENS1_7complexIfEEEEv13SSMParamsBase,"a",@progbits
	.sectionflags	@""
	.align	4
.nv.constant0._Z25selective_scan_fwd_kernelI32Selective_Scan_fwd_kernel_traitsILi128ELi16ELi1ELb1ELb1ELb0ELb1EN3c108BFloat16ENS1_7complexIfEEEEv13SSMParamsBase:
	.zero		808


//--------------------- .nv.constant0._Z25selective_scan_fwd_kernelI32Selective_Scan_fwd_kernel_traitsILi128ELi16ELi1ELb1ELb1ELb1ELb0EN3c108BFloat16ENS1_7complexIfEEEEv13SSMParamsBase --------------------------
	.section	.nv.constant0._Z25selective_scan_fwd_kernelI32Selective_Scan_fwd_kernel_traitsILi128ELi16ELi1ELb1ELb1ELb1ELb0EN3c108BFloat16ENS1_7complexIfEEEEv13SSMParamsBase,"a",@progbits
	.sectionflags	@""
	.align	4
.nv.constant0._Z25selective_scan_fwd_kernelI32Selective_Scan_fwd_kernel_traitsILi128ELi16ELi1ELb1ELb1ELb1ELb0EN3c108BFloat16ENS1_7complexIfEEEEv13SSMParamsBase:
	.zero		808


//--------------------- .nv.constant0._Z25selective_scan_fwd_kernelI32Selective_Scan_fwd_kernel_traitsILi128ELi16ELi1ELb1ELb1ELb1ELb1EN3c108BFloat16ENS1_7complexIfEEEEv13SSMParamsBase --------------------------
	.section	.nv.constant0._Z25selective_scan_fwd_kernelI32Selective_Scan_fwd_kernel_traitsILi128ELi16ELi1ELb1ELb1ELb1ELb1EN3c108BFloat16ENS1_7complexIfEEEEv13SSMParamsBase,"a",@progbits
	.sectionflags	@""
	.align	4
.nv.constant0._Z25selective_scan_fwd_kernelI32Selective_Scan_fwd_kernel_traitsILi128ELi16ELi1ELb1ELb1ELb1ELb1EN3c108BFloat16ENS1_7complexIfEEEEv13SSMParamsBase:
	.zero		808


//--------------------- .nv.constant0._Z25selective_scan_fwd_kernelI32Selective_Scan_fwd_kernel_traitsILi64ELi16ELi1ELb0ELb0ELb0ELb0EN3c108BFloat16ENS1_7complexIfEEEEv13SSMParamsBase --------------------------
	.section	.nv.constant0._Z25selective_scan_fwd_kernelI32Selective_Scan_fwd_kernel_traitsILi64ELi16ELi1ELb0ELb0ELb0ELb0EN3c108BFloat16ENS1_7complexIfEEEEv13SSMParamsBase,"a",@progbits
	.sectionflags	@""
	.align	4
.nv.constant0._Z25selective_scan_fwd_kernelI32Selective_Scan_fwd_kernel_traitsILi64ELi16ELi1ELb0ELb0ELb0ELb0EN3c108BFloat16ENS1_7complexIfEEEEv13SSMParamsBase:
	.zero		808


//--------------------- .nv.constant0._Z25selective_scan_fwd_kernelI32Selective_Scan_fwd_kernel_traitsILi64ELi16ELi1ELb0ELb0ELb0ELb1EN3c108BFloat16ENS1_7complexIfEEEEv13SSMParamsBase --------------------------
	.section	.nv.constant0._Z25selective_scan_fwd_kernelI32Selective_Scan_fwd_kernel_traitsILi64ELi16ELi1ELb0ELb0ELb0ELb1EN3c108BFloat16ENS1_7complexIfEEEEv13SSMParamsBase,"a",@progbits
	.sectionflags	@""
	.align	4
.nv.constant0._Z25selective_scan_fwd_kernelI32Selective_Scan_fwd_kernel_traitsILi64ELi16ELi1ELb0ELb0ELb0ELb1EN3c108BFloat16ENS1_7complexIfEEEEv13SSMParamsBase:
	.zero		808


//--------------------- .nv.constant0._Z25selective_scan_fwd_kernelI32Selective_Scan_fwd_kernel_traitsILi64ELi16ELi1ELb0ELb0ELb1ELb0EN3c108BFloat16ENS1_7complexIfEEEEv13SSMParamsBase --------------------------
	.section	.nv.constant0._Z25selective_scan_fwd_kernelI32Selective_Scan_fwd_kernel_traitsILi64ELi16ELi1ELb0ELb0ELb1ELb0EN3c108BFloat16ENS1_7complexIfEEEEv13SSMParamsBase,"a",@progbits
	.sectionflags	@""
	.align	4
.nv.constant0._Z25selective_scan_fwd_kernelI32Selective_Scan_fwd_kernel_traitsILi64ELi16ELi1ELb0ELb0ELb1ELb0EN3c108BFloat16ENS1_7complexIfEEEEv13SSMParamsBase:
	.zero		808


//--------------------- .nv.constant0._Z25selective_scan_fwd_kernelI32Selective_Scan_fwd_kernel_traitsILi64ELi16ELi1ELb0ELb0ELb1ELb1EN3c108BFloat16ENS1_7complexIfEEEEv13SSMParamsBase --------------------------
	.section	.nv.constant0._Z25selective_scan_fwd_kernelI32Selective_Scan_fwd_kernel_traitsILi64ELi16ELi1ELb0ELb0ELb1ELb1EN3c108BFloat16ENS1_7complexIfEEEEv13SSMParamsBase,"a",@progbits
	.sectionflags	@""
	.align	4
.nv.constant0._Z25selective_scan_fwd_kernelI32Selective_Scan_fwd_kernel_traitsILi64ELi16ELi1ELb0ELb0ELb1ELb1EN3c108BFloat16ENS1_7complexIfEEEEv13SSMParamsBase:
	.zero		808


//--------------------- .nv.constant0._Z25selective_scan_fwd_kernelI32Selective_Scan_fwd_kernel_traitsILi64ELi16ELi1ELb0ELb1ELb0ELb0EN3c108BFloat16ENS1_7complexIfEEEEv13SSMParamsBase --------------------------
	.section	.nv.constant0._Z25selective_scan_fwd_kernelI32Selective_Scan_fwd_kernel_traitsILi64ELi16ELi1ELb0ELb1ELb0ELb0EN3c108BFloat16ENS1_7complexIfEEEEv13SSMParamsBase,"a",@progbits
	.sectionflags	@""
	.align	4
.nv.constant0._Z25selective_scan_fwd_kernelI32Selective_Scan_fwd_kernel_traitsILi64ELi16ELi1ELb0ELb1ELb0ELb0EN3c108BFloat16ENS1_7complexIfEEEEv13SSMParamsBase:
	.zero		808


//--------------------- .nv.constant0._Z25selective_scan_fwd_kernelI32Selective_Scan_fwd_kernel_traitsILi64ELi16ELi1ELb0ELb1ELb0ELb1EN3c108BFloat16ENS1_7complexIfEEEEv13SSMParamsBase --------------------------
	.section	.nv.constant0._Z25selective_scan_fwd_kernelI32Selective_Scan_fwd_kernel_traitsILi64ELi16ELi1ELb0ELb1ELb0ELb1EN3c108BFloat16ENS1_7complexIfEEEEv13SSMParamsBase,"a",@progbits
	.sectionflags	@""
	.align	4
.nv.constant0._Z25selective_scan_fwd_kernelI32Selective_Scan_fwd_kernel_traitsILi64ELi16ELi1ELb0ELb1ELb0ELb1EN3c108BFloat16ENS1_7complexIfEEEEv13SSMParamsBase:
	.zero		808


//--------------------- .nv.constant0._Z25selective_scan_fwd_kernelI32Selective_Scan_fwd_kernel_traitsILi64ELi16ELi1ELb0ELb1ELb1ELb0EN3c108BFloat16ENS1_7complexIfEEEEv13SSMParamsBase --------------------------
	.section	.nv.constant0._Z25selective_scan_fwd_kernelI32Selective_Scan_fwd_kernel_traitsILi64ELi16ELi1ELb0ELb1ELb1ELb0EN3c108BFloat16ENS1_7complexIfEEEEv13SSMParamsBase,"a",@progbits
	.sectionflags	@""
	.align	4
.nv.constant0._Z25selective_scan_fwd_kernelI32Selective_Scan_fwd_kernel_traitsILi64ELi16ELi1ELb0ELb1ELb1ELb0EN3c108BFloat16ENS1_7complexIfEEEEv13SSMParamsBase:
	.zero		808


//--------------------- .nv.constant0._Z25selective_scan_fwd_kernelI32Selective_Scan_fwd_kernel_traitsILi64ELi16ELi1ELb0ELb1ELb1ELb1EN3c108BFloat16ENS1_7complexIfEEEEv13SSMParamsBase --------------------------
	.section	.nv.constant0._Z25selective_scan_fwd_kernelI32Selective_Scan_fwd_kernel_traitsILi64ELi16ELi1ELb0ELb1ELb1ELb1EN3c108BFloat16ENS1_7complexIfEEEEv13SSMParamsBase,"a",@progbits
	.sectionflags	@""
	.align	4
.nv.constant0._Z25selective_scan_fwd_kernelI32Selective_Scan_fwd_kernel_traitsILi64ELi16ELi1ELb0ELb1ELb1ELb1EN3c108BFloat16ENS1_7complexIfEEEEv13SSMParamsBase:
	.zero		808


//--------------------- .nv.constant0._Z25selective_scan_fwd_kernelI32Selective_Scan_fwd_kernel_traitsILi64ELi16ELi1ELb1ELb0ELb0ELb0EN3c108BFloat16ENS1_7complexIfEEEEv13SSMParamsBase --------------------------
	.section	.nv.constant0._Z25selective_scan_fwd_kernelI32Selective_Scan_fwd_kernel_traitsILi64ELi16ELi1ELb1ELb0ELb0ELb0EN3c108BFloat16ENS1_7complexIfEEEEv13SSMParamsBase,"a",@progbits
	.sectionflags	@""
	.align	4
.nv.constant0._Z25selective_scan_fwd_kernelI32Selective_Scan_fwd_kernel_traitsILi64ELi16ELi1ELb1ELb0ELb0ELb0EN3c108BFloat16ENS1_7complexIfEEEEv13SSMParamsBase:
	.zero		808


//--------------------- .nv.constant0._Z25selective_scan_fwd_kernelI32Selective_Scan_fwd_kernel_traitsILi64ELi16ELi1ELb1ELb0ELb0ELb1EN3c108BFloat16ENS1_7complexIfEEEEv13SSMParamsBase --------------------------
	.section	.nv.constant0._Z25selective_scan_fwd_kernelI32Selective_Scan_fwd_kernel_traitsILi64ELi16ELi1ELb1ELb0ELb0ELb1EN3c108BFloat16ENS1_7complexIfEEEEv13SSMParamsBase,"a",@progbits
	.sectionflags	@""
	.align	4
.nv.constant0._Z25selective_scan_fwd_kernelI32Selective_Scan_fwd_kernel_traitsILi64ELi16ELi1ELb1ELb0ELb0ELb1EN3c108BFloat16ENS1_7complexIfEEEEv13SSMParamsBase:
	.zero		808


//--------------------- .nv.constant0._Z25selective_scan_fwd_kernelI32Selective_Scan_fwd_kernel_traitsILi64ELi16ELi1ELb1ELb0ELb1ELb0EN3c108BFloat16ENS1_7complexIfEEEEv13SSMParamsBase --------------------------
	.section	.nv.constant0._Z25selective_scan_fwd_kernelI32Selective_Scan_fwd_kernel_traitsILi64ELi16ELi1ELb1ELb0ELb1ELb0EN3c108BFloat16ENS1_7complexIfEEEEv13SSMParamsBase,"a",@progbits
	.sectionflags	@""
	.align	4
.nv.constant0._Z25selective_scan_fwd_kernelI32Selective_Scan_fwd_kernel_traitsILi64ELi16ELi1ELb1ELb0ELb1ELb0EN3c108BFloat16ENS1_7complexIfEEEEv13SSMParamsBase:
	.zero		808


//--------------------- .nv.constant0._Z25selective_scan_fwd_kernelI32Selective_Scan_fwd_kernel_traitsILi64ELi16ELi1ELb1ELb0ELb1ELb1EN3c108BFloat16ENS1_7complexIfEEEEv13SSMParamsBase --------------------------
	.section	.nv.constant0._Z25selective_scan_fwd_kernelI32Selective_Scan_fwd_kernel_traitsILi64ELi16ELi1ELb1ELb0ELb1ELb1EN3c108BFloat16ENS1_7complexIfEEEEv13SSMParamsBase,"a",@progbits
	.sectionflags	@""
	.align	4
.nv.constant0._Z25selective_scan_fwd_kernelI32Selective_Scan_fwd_kernel_traitsILi64ELi16ELi1ELb1ELb0ELb1ELb1EN3c108BFloat16ENS1_7complexIfEEEEv13SSMParamsBase:
	.zero		808


//--------------------- .nv.constant0._Z25selective_scan_fwd_kernelI32Selective_Scan_fwd_kernel_traitsILi64ELi16ELi1ELb1ELb1ELb0ELb0EN3c108BFloat16ENS1_7complexIfEEEEv13SSMParamsBase --------------------------
	.section	.nv.constant0._Z25selective_scan_fwd_kernelI32Selective_Scan_fwd_kernel_traitsILi64ELi16ELi1ELb1ELb1ELb0ELb0EN3c108BFloat16ENS1_7complexIfEEEEv13SSMParamsBase,"a",@progbits
	.sectionflags	@""
	.align	4
.nv.constant0._Z25selective_scan_fwd_kernelI32Selective_Scan_fwd_kernel_traitsILi64ELi16ELi1ELb1ELb1ELb0ELb0EN3c108BFloat16ENS1_7complexIfEEEEv13SSMParamsBase:
	.zero		808


//--------------------- .nv.constant0._Z25selective_scan_fwd_kernelI32Selective_Scan_fwd_kernel_traitsILi64ELi16ELi1ELb1ELb1ELb0ELb1EN3c108BFloat16ENS1_7complexIfEEEEv13SSMParamsBase --------------------------
	.section	.nv.constant0._Z25selective_scan_fwd_kernelI32Selective_Scan_fwd_kernel_traitsILi64ELi16ELi1ELb1ELb1ELb0ELb1EN3c108BFloat16ENS1_7complexIfEEEEv13SSMParamsBase,"a",@progbits
	.sectionflags	@""
	.align	4
.nv.constant0._Z25selective_scan_fwd_kernelI32Selective_Scan_fwd_kernel_traitsILi64ELi16ELi1ELb1ELb1ELb0ELb1EN3c108BFloat16ENS1_7complexIfEEEEv13SSMParamsBase:
	.zero		808


//--------------------- .nv.constant0._Z25selective_scan_fwd_kernelI32Selective_Scan_fwd_kernel_traitsILi64ELi16ELi1ELb1ELb1ELb1ELb0EN3c108BFloat16ENS1_7complexIfEEEEv13SSMParamsBase --------------------------
	.section	.nv.constant0._Z25selective_scan_fwd_kernelI32Selective_Scan_fwd_kernel_traitsILi64ELi16ELi1ELb1ELb1ELb1ELb0EN3c108BFloat16ENS1_7complexIfEEEEv13SSMParamsBase,"a",@progbits
	.sectionflags	@""
	.align	4
.nv.constant0._Z25selective_scan_fwd_kernelI32Selective_Scan_fwd_kernel_traitsILi64ELi16ELi1ELb1ELb1ELb1ELb0EN3c108BFloat16ENS1_7complexIfEEEEv13SSMParamsBase:
	.zero		808


//--------------------- .nv.constant0._Z25selective_scan_fwd_kernelI32Selective_Scan_fwd_kernel_traitsILi64ELi16ELi1ELb1ELb1ELb1ELb1EN3c108BFloat16ENS1_7complexIfEEEEv13SSMParamsBase --------------------------
	.section	.nv.constant0._Z25selective_scan_fwd_kernelI32Selective_Scan_fwd_kernel_traitsILi64ELi16ELi1ELb1ELb1ELb1ELb1EN3c108BFloat16ENS1_7complexIfEEEEv13SSMParamsBase,"a",@progbits
	.sectionflags	@""
	.align	4
.nv.constant0._Z25selective_scan_fwd_kernelI32Selective_Scan_fwd_kernel_traitsILi64ELi16ELi1ELb1ELb1ELb1ELb1EN3c108BFloat16ENS1_7complexIfEEEEv13SSMParamsBase:
	.zero		808


//--------------------- .nv.constant0._Z25selective_scan_fwd_kernelI32Selective_Scan_fwd_kernel_traitsILi32ELi16ELi1ELb0ELb0ELb0ELb0EN3c108BFloat16ENS1_7complexIfEEEEv13SSMParamsBase --------------------------
	.section	.nv.constant0._Z25selective_scan_fwd_kernelI32Selective_Scan_fwd_kernel_traitsILi32ELi16ELi1ELb0ELb0ELb0ELb0EN3c108BFloat16ENS1_7complexIfEEEEv13SSMParamsBase,"a",@progbits
	.sectionflags	@""
	.align	4
.nv.constant0._Z25selective_scan_fwd_kernelI32Selective_Scan_fwd_kernel_traitsILi32ELi16ELi1ELb0ELb0ELb0ELb0EN3c108BFloat16ENS1_7complexIfEEEEv13SSMParamsBase:
	.zero		808


//--------------------- .nv.constant0._Z25selective_scan_fwd_kernelI32Selective_Scan_fwd_kernel_traitsILi32ELi16ELi1ELb0ELb0ELb0ELb1EN3c108BFloat16ENS1_7complexIfEEEEv13SSMParamsBase --------------------------
	.section	.nv.constant0._Z25selective_scan_fwd_kernelI32Selective_Scan_fwd_kernel_traitsILi32ELi16ELi1ELb0ELb0ELb0ELb1EN3c108BFloat16ENS1_7complexIfEEEEv13SSMParamsBase,"a",@progbits
	.sectionflags	@""
	.align	4
.nv.constant0._Z25selective_scan_fwd_kernelI32Selective_Scan_fwd_kernel_traitsILi32ELi16ELi1ELb0ELb0ELb0ELb1EN3c108BFloat16ENS1_7complexIfEEEEv13SSMParamsBase:
	.zero		808


//--------------------- .nv.constant0._Z25selective_scan_fwd_kernelI32Selective_Scan_fwd_kernel_traitsILi32ELi16ELi1ELb0ELb0ELb1ELb0EN3c108BFloat16ENS1_7complexIfEEEEv13SSMParamsBase --------------------------
	.section	.nv.constant0._Z25selective_scan_fwd_kernelI32Selective_Scan_fwd_kernel_traitsILi32ELi16ELi1ELb0ELb0ELb1ELb0EN3c108BFloat16ENS1_7complexIfEEEEv13SSMParamsBase,"a",@progbits
	.sectionflags	@""
	.align	4
.nv.constant0._Z25selective_scan_fwd_kernelI32Selective_Scan_fwd_kernel_traitsILi32ELi16ELi1ELb0ELb0ELb1ELb0EN3c108BFloat16ENS1_7complexIfEEEEv13SSMParamsBase:
	.zero		808


//--------------------- .nv.constant0._Z25selective_scan_fwd_kernelI32Selective_Scan_fwd_kernel_traitsILi32ELi16ELi1ELb0ELb0ELb1ELb1EN3c108BFloat16ENS1_7complexIfEEEEv13SSMParamsBase --------------------------
	.section	.nv.constant0._Z25selective_scan_fwd_kernelI32Selective_Scan_fwd_kernel_traitsILi32ELi16ELi1ELb0ELb0ELb1ELb1EN3c108BFloat16ENS1_7complexIfEEEEv13SSMParamsBase,"a",@progbits
	.sectionflags	@""
	.align	4
.nv.constant0._Z25selective_scan_fwd_kernelI32Selective_Scan_fwd_kernel_traitsILi32ELi16ELi1ELb0ELb0ELb1ELb1EN3c108BFloat16ENS1_7complexIfEEEEv13SSMParamsBase:
	.zero		808


//--------------------- .nv.constant0._Z25selective_scan_fwd_kernelI32Selective_Scan_fwd_kernel_traitsILi32ELi16ELi1ELb0ELb1ELb0ELb0EN3c108BFloat16ENS1_7complexIfEEEEv13SSMParamsBase --------------------------
	.section	.nv.constant0._Z25selective_scan_fwd_kernelI32Selective_Scan_fwd_kernel_traitsILi32ELi16ELi1ELb0ELb1ELb0ELb0EN3c108BFloat16ENS1_7complexIfEEEEv13SSMParamsBase,"a",@progbits
	.sectionflags	@""
	.align	4
.nv.constant0._Z25selective_scan_fwd_kernelI32Selective_Scan_fwd_kernel_traitsILi32ELi16ELi1ELb0ELb1ELb0ELb0EN3c108BFloat16ENS1_7complexIfEEEEv13SSMParamsBase:
	.zero		808


//--------------------- .nv.constant0._Z25selective_scan_fwd_kernelI32Selective_Scan_fwd_kernel_traitsILi32ELi16ELi1ELb0ELb1ELb0ELb1EN3c108BFloat16ENS1_7complexIfEEEEv13SSMParamsBase --------------------------
	.section	.nv.constant0._Z25selective_scan_fwd_kernelI32Selective_Scan_fwd_kernel_traitsILi32ELi16ELi1ELb0ELb1ELb0ELb1EN3c108BFloat16ENS1_7complexIfEEEEv13SSMParamsBase,"a",@progbits
	.sectionflags	@""
	.align	4
.nv.constant0._Z25selective_scan_fwd_kernelI32Selective_Scan_fwd_kernel_traitsILi32ELi16ELi1ELb0ELb1ELb0ELb1EN3c108BFloat16ENS1_7complexIfEEEEv13SSMParamsBase:
	.zero		808


//--------------------- .nv.constant0._Z25selective_scan_fwd_kernelI32Selective_Scan_fwd_kernel_traitsILi32ELi16ELi1ELb0ELb1ELb1ELb0EN3c108BFloat16ENS1_7complexIfEEEEv13SSMParamsBase --------------------------
	.section	.nv.constant0._Z25selective_scan_fwd_kernelI32Selective_Scan_fwd_kernel_traitsILi32ELi16ELi1ELb0ELb1ELb1ELb0EN3c108BFloat16ENS1_7complexIfEEEEv13SSMParamsBase,"a",@progbits
	.sectionflags	@""
	.align	4
.nv.constant0._Z25selective_scan_fwd_kernelI32Selective_Scan_fwd_kernel_traitsILi32ELi16ELi1ELb0ELb1ELb1ELb0EN3c108BFloat16ENS1_7complexIfEEEEv13SSMParamsBase:
	.zero		808


//--------------------- .nv.constant0._Z25selective_scan_fwd_kernelI32Selective_Scan_fwd_kernel_traitsILi32ELi16ELi1ELb0ELb1ELb1ELb1EN3c108BFloat16ENS1_7complexIfEEEEv13SSMParamsBase --------------------------
	.section	.nv.constant0._Z25selective_scan_fwd_kernelI32Selective_Scan_fwd_kernel_traitsILi32ELi16ELi1ELb0ELb1ELb1ELb1EN3c108BFloat16ENS1_7complexIfEEEEv13SSMParamsBase,"a",@progbits
	.sectionflags	@""
	.align	4
.nv.constant0._Z25selective_scan_fwd_kernelI32Selective_Scan_fwd_kernel_traitsILi32ELi16ELi1ELb0ELb1ELb1ELb1EN3c108BFloat16ENS1_7complexIfEEEEv13SSMParamsBase:
	.zero		808


//--------------------- .nv.constant0._Z25selective_scan_fwd_kernelI32Selective_Scan_fwd_kernel_traitsILi32ELi16ELi1ELb1ELb0ELb0ELb0EN3c108BFloat16ENS1_7complexIfEEEEv13SSMParamsBase --------------------------
	.section	.nv.constant0._Z25selective_scan_fwd_kernelI32Selective_Scan_fwd_kernel_traitsILi32ELi16ELi1ELb1ELb0ELb0ELb0EN3c108BFloat16ENS1_7complexIfEEEEv13SSMParamsBase,"a",@progbits
	.sectionflags	@""
	.align	4
.nv.constant0._Z25selective_scan_fwd_kernelI32Selective_Scan_fwd_kernel_traitsILi32ELi16ELi1ELb1ELb0ELb0ELb0EN3c108BFloat16ENS1_7complexIfEEEEv13SSMParamsBase:
	.zero		808


//--------------------- .nv.constant0._Z25selective_scan_fwd_kernelI32Selective_Scan_fwd_kernel_traitsILi32ELi16ELi1ELb1ELb0ELb0ELb1EN3c108BFloat16ENS1_7complexIfEEEEv13SSMParamsBase --------------------------
	.section	.nv.constant0._Z25selective_scan_fwd_kernelI32Selective_Scan_fwd_kernel_traitsILi32ELi16ELi1ELb1ELb0ELb0ELb1EN3c108BFloat16ENS1_7complexIfEEEEv13SSMParamsBase,"a",@progbits
	.sectionflags	@""
	.align	4
.nv.constant0._Z25selective_scan_fwd_kernelI32Selective_Scan_fwd_kernel_traitsILi32ELi16ELi1ELb1ELb0ELb0ELb1EN3c108BFloat16ENS1_7complexIfEEEEv13SSMParamsBase:
	.zero		808


//--------------------- .nv.constant0._Z25selective_scan_fwd_kernelI32Selective_Scan_fwd_kernel_traitsILi32ELi16ELi1ELb1ELb0ELb1ELb0EN3c108BFloat16ENS1_7complexIfEEEEv13SSMParamsBase --------------------------
	.section	.nv.constant0._Z25selective_scan_fwd_kernelI32Selective_Scan_fwd_kernel_traitsILi32ELi16ELi1ELb1ELb0ELb1ELb0EN3c108BFloat16ENS1_7complexIfEEEEv13SSMParamsBase,"a",@progbits
	.sectionflags	@""
	.align	4
.nv.constant0._Z25selective_scan_fwd_kernelI32Selective_Scan_fwd_kernel_traitsILi32ELi16ELi1ELb1ELb0ELb1ELb0EN3c108BFloat16ENS1_7complexIfEEEEv13SSMParamsBase:
	.zero		808


//--------------------- .nv.constant0._Z25selective_scan_fwd_kernelI32Selective_Scan_fwd_kernel_traitsILi32ELi16ELi1ELb1ELb0ELb1ELb1EN3c108BFloat16ENS1_7complexIfEEEEv13SSMParamsBase --------------------------
	.section	.nv.constant0._Z25selective_scan_fwd_kernelI32Selective_Scan_fwd_kernel_traitsILi32ELi16ELi1ELb1ELb0ELb1ELb1EN3c108BFloat16ENS1_7complexIfEEEEv13SSMParamsBase,"a",@progbits
	.sectionflags	@""
	.align	4
.nv.constant0._Z25selective_scan_fwd_kernelI32Selective_Scan_fwd_kernel_traitsILi32ELi16ELi1ELb1ELb0ELb1ELb1EN3c108BFloat16ENS1_7complexIfEEEEv13SSMParamsBase:
	.zero		808


//--------------------- .nv.constant0._Z25selective_scan_fwd_kernelI32Selective_Scan_fwd_kernel_traitsILi32ELi16ELi1ELb1ELb1ELb0ELb0EN3c108BFloat16ENS1_7complexIfEEEEv13SSMParamsBase --------------------------
	.section	.nv.constant0._Z25selective_scan_fwd_kernelI32Selective_Scan_fwd_kernel_traitsILi32ELi16ELi1ELb1ELb1ELb0ELb0EN3c108BFloat16ENS1_7complexIfEEEEv13SSMParamsBase,"a",@progbits
	.sectionflags	@""
	.align	4
.nv.constant0._Z25selective_scan_fwd_kernelI32Selective_Scan_fwd_kernel_traitsILi32ELi16ELi1ELb1ELb1ELb0ELb0EN3c108BFloat16ENS1_7complexIfEEEEv13SSMParamsBase:
	.zero		808


//--------------------- .nv.constant0._Z25selective_scan_fwd_kernelI32Selective_Scan_fwd_kernel_traitsILi32ELi16ELi1ELb1ELb1ELb0ELb1EN3c108BFloat16ENS1_7complexIfEEEEv13SSMParamsBase --------------------------
	.section	.nv.constant0._Z25selective_scan_fwd_kernelI32Selective_Scan_fwd_kernel_traitsILi32ELi16ELi1ELb1ELb1ELb0ELb1EN3c108BFloat16ENS1_7complexIfEEEEv13SSMParamsBase,"a",@progbits
	.sectionflags	@""
	.align	4
.nv.constant0._Z25selective_scan_fwd_kernelI32Selective_Scan_fwd_kernel_traitsILi32ELi16ELi1ELb1ELb1ELb0ELb1EN3c108BFloat16ENS1_7complexIfEEEEv13SSMParamsBase:
	.zero		808


//--------------------- .nv.constant0._Z25selective_scan_fwd_kernelI32Selective_Scan_fwd_kernel_traitsILi32ELi16ELi1ELb1ELb1ELb1ELb0EN3c108BFloat16ENS1_7complexIfEEEEv13SSMParamsBase --------------------------
	.section	.nv.constant0._Z25selective_scan_fwd_kernelI32Selective_Scan_fwd_kernel_traitsILi32ELi16ELi1ELb1ELb1ELb1ELb0EN3c108BFloat16ENS1_7complexIfEEEEv13SSMParamsBase,"a",@progbits
	.sectionflags	@""
	.align	4
.nv.constant0._Z25selective_scan_fwd_kernelI32Selective_Scan_fwd_kernel_traitsILi32ELi16ELi1ELb1ELb1ELb1ELb0EN3c108BFloat16ENS1_7complexIfEEEEv13SSMParamsBase:
	.zero		808


//--------------------- .nv.constant0._Z25selective_scan_fwd_kernelI32Selective_Scan_fwd_kernel_traitsILi32ELi16ELi1ELb1ELb1ELb1ELb1EN3c108BFloat16ENS1_7complexIfEEEEv13SSMParamsBase --------------------------
	.section	.nv.constant0._Z25selective_scan_fwd_kernelI32Selective_Scan_fwd_kernel_traitsILi32ELi16ELi1ELb1ELb1ELb1ELb1EN3c108BFloat16ENS1_7complexIfEEEEv13SSMParamsBase,"a",@progbits
	.sectionflags	@""
	.align	4
.nv.constant0._Z25selective_scan_fwd_kernelI32Selective_Scan_fwd_kernel_traitsILi32ELi16ELi1ELb1ELb1ELb1ELb1EN3c108BFloat16ENS1_7complexIfEEEEv13SSMParamsBase:
	.zero		808


//--------------------- .nv.constant0._Z25selective_scan_fwd_kernelI32Selective_Scan_fwd_kernel_traitsILi32ELi8ELi1ELb0ELb0ELb0ELb0EN3c108BFloat16ENS1_7complexIfEEEEv13SSMParamsBase --------------------------
	.section	.nv.constant0._Z25selective_scan_fwd_kernelI32Selective_Scan_fwd_kernel_traitsILi32ELi8ELi1ELb0ELb0ELb0ELb0EN3c108BFloat16ENS1_7complexIfEEEEv13SSMParamsBase,"a",@progbits
	.sectionflags	@""
	.align	4
.nv.constant0._Z25selective_scan_fwd_kernelI32Selective_Scan_fwd_kernel_traitsILi32ELi8ELi1ELb0ELb0ELb0ELb0EN3c108BFloat16ENS1_7complexIfEEEEv13SSMParamsBase:
	.zero		808


//--------------------- .nv.constant0._Z25selective_scan_fwd_kernelI32Selective_Scan_fwd_kernel_traitsILi32ELi8ELi1ELb0ELb0ELb0ELb1EN3c108BFloat16ENS1_7complexIfEEEEv13SSMParamsBase --------------------------
	.section	.nv.constant0._Z25selective_scan_fwd_kernelI32Selective_Scan_fwd_kernel_traitsILi32ELi8ELi1ELb0ELb0ELb0ELb1EN3c108BFloat16ENS1_7complexIfEEEEv13SSMParamsBase,"a",@progbits
	.sectionflags	@""
	.align	4
.nv.constant0._Z25selective_scan_fwd_kernelI32Selective_Scan_fwd_kernel_traitsILi32ELi8ELi1ELb0ELb0ELb0ELb1EN3c108BFloat16ENS1_7complexIfEEEEv13SSMParamsBase:
	.zero		808


//--------------------- .nv.constant0._Z25selective_scan_fwd_kernelI32Selective_Scan_fwd_kernel_traitsILi32ELi8ELi1ELb0ELb0ELb1ELb0EN3c108BFloat16ENS1_7complexIfEEEEv13SSMParamsBase --------------------------
	.section	.nv.constant0._Z25selective_scan_fwd_kernelI32Selective_Scan_fwd_kernel_traitsILi32ELi8ELi1ELb0ELb0ELb1ELb0EN3c108BFloat16ENS1_7complexIfEEEEv13SSMParamsBase,"a",@progbits
	.sectionflags	@""
	.align	4
.nv.constant0._Z25selective_scan_fwd_kernelI32Selective_Scan_fwd_kernel_traitsILi32ELi8ELi1ELb0ELb0ELb1ELb0EN3c108BFloat16ENS1_7complexIfEEEEv13SSMParamsBase:
	.zero		808


//--------------------- .nv.constant0._Z25selective_scan_fwd_kernelI32Selective_Scan_fwd_kernel_traitsILi32ELi8ELi1ELb0ELb0ELb1ELb1EN3c108BFloat16ENS1_7complexIfEEEEv13SSMParamsBase --------------------------
	.section	.nv.constant0._Z25selective_scan_fwd_kernelI32Selective_Scan_fwd_kernel_traitsILi32ELi8ELi1ELb0ELb0ELb1ELb1EN3c108BFloat16ENS1_7complexIfEEEEv13SSMParamsBase,"a",@progbits
	.sectionflags	@""
	.align	4
.nv.constant0._Z25selective_scan_fwd_kernelI32Selective_Scan_fwd_kernel_traitsILi32ELi8ELi1ELb0ELb0ELb1ELb1EN3c108BFloat16ENS1_7complexIfEEEEv13SSMParamsBase:
	.zero		808


//--------------------- .nv.constant0._Z25selective_scan_fwd_kernelI32Selective_Scan_fwd_kernel_traitsILi32ELi8ELi1ELb0ELb1ELb0ELb0EN3c108BFloat16ENS1_7complexIfEEEEv13SSMParamsBase --------------------------
	.section	.nv.constant0._Z25selective_scan_fwd_kernelI32Selective_Scan_fwd_kernel_traitsILi32ELi8ELi1ELb0ELb1ELb0ELb0EN3c108BFloat16ENS1_7complexIfEEEEv13SSMParamsBase,"a",@progbits
	.sectionflags	@""
	.align	4
.nv.constant0._Z25selective_scan_fwd_kernelI32Selective_Scan_fwd_kernel_traitsILi32ELi8ELi1ELb0ELb1ELb0ELb0EN3c108BFloat16ENS1_7complexIfEEEEv13SSMParamsBase:
	.zero		808


//--------------------- .nv.constant0._Z25selective_scan_fwd_kernelI32Selective_Scan_fwd_kernel_traitsILi32ELi8ELi1ELb0ELb1ELb0ELb1EN3c108BFloat16ENS1_7complexIfEEEEv13SSMParamsBase --------------------------
	.section	.nv.constant0._Z25selective_scan_fwd_kernelI32Selective_Scan_fwd_kernel_traitsILi32ELi8ELi1ELb0ELb1ELb0ELb1EN3c108BFloat16ENS1_7complexIfEEEEv13SSMParamsBase,"a",@progbits
	.sectionflags	@""
	.align	4
.nv.constant0._Z25selective_scan_fwd_kernelI32Selective_Scan_fwd_kernel_traitsILi32ELi8ELi1ELb0ELb1ELb0ELb1EN3c108BFloat16ENS1_7complexIfEEEEv13SSMParamsBase:
	.zero		808


//--------------------- .nv.constant0._Z25selective_scan_fwd_kernelI32Selective_Scan_fwd_kernel_traitsILi32ELi8ELi1ELb0ELb1ELb1ELb0EN3c108BFloat16ENS1_7complexIfEEEEv13SSMParamsBase --------------------------
	.section	.nv.constant0._Z25selective_scan_fwd_kernelI32Selective_Scan_fwd_kernel_traitsILi32ELi8ELi1ELb0ELb1ELb1ELb0EN3c108BFloat16ENS1_7complexIfEEEEv13SSMParamsBase,"a",@progbits
	.sectionflags	@""
	.align	4
.nv.constant0._Z25selective_scan_fwd_kernelI32Selective_Scan_fwd_kernel_traitsILi32ELi8ELi1ELb0ELb1ELb1ELb0EN3c108BFloat16ENS1_7complexIfEEEEv13SSMParamsBase:
	.zero		808


//--------------------- .nv.constant0._Z25selective_scan_fwd_kernelI32Selective_Scan_fwd_kernel_traitsILi32ELi8ELi1ELb0ELb1ELb1ELb1EN3c108BFloat16ENS1_7complexIfEEEEv13SSMParamsBase --------------------------
	.section	.nv.constant0._Z25selective_scan_fwd_kernelI32Selective_Scan_fwd_kernel_traitsILi32ELi8ELi1ELb0ELb1ELb1ELb1EN3c108BFloat16ENS1_7complexIfEEEEv13SSMParamsBase,"a",@progbits
	.sectionflags	@""
	.align	4
.nv.constant0._Z25selective_scan_fwd_kernelI32Selective_Scan_fwd_kernel_traitsILi32ELi8ELi1ELb0ELb1ELb1ELb1EN3c108BFloat16ENS1_7complexIfEEEEv13SSMParamsBase:
	.zero		808


//--------------------- .nv.constant0._Z25selective_scan_fwd_kernelI32Selective_Scan_fwd_kernel_traitsILi32ELi8ELi1ELb1ELb0ELb0ELb0EN3c108BFloat16ENS1_7complexIfEEEEv13SSMParamsBase --------------------------
	.section	.nv.constant0._Z25selective_scan_fwd_kernelI32Selective_Scan_fwd_kernel_traitsILi32ELi8ELi1ELb1ELb0ELb0ELb0EN3c108BFloat16ENS1_7complexIfEEEEv13SSMParamsBase,"a",@progbits
	.sectionflags	@""
	.align	4
.nv.constant0._Z25selective_scan_fwd_kernelI32Selective_Scan_fwd_kernel_traitsILi32ELi8ELi1ELb1ELb0ELb0ELb0EN3c108BFloat16ENS1_7complexIfEEEEv13SSMParamsBase:
	.zero		808


//--------------------- .nv.constant0._Z25selective_scan_fwd_kernelI32Selective_Scan_fwd_kernel_traitsILi32ELi8ELi1ELb1ELb0ELb0ELb1EN3c108BFloat16ENS1_7complexIfEEEEv13SSMParamsBase --------------------------
	.section	.nv.constant0._Z25selective_scan_fwd_kernelI32Selective_Scan_fwd_kernel_traitsILi32ELi8ELi1ELb1ELb0ELb0ELb1EN3c108BFloat16ENS1_7complexIfEEEEv13SSMParamsBase,"a",@progbits
	.sectionflags	@""
	.align	4
.nv.constant0._Z25selective_scan_fwd_kernelI32Selective_Scan_fwd_kernel_traitsILi32ELi8ELi1ELb1ELb0ELb0ELb1EN3c108BFloat16ENS1_7complexIfEEEEv13SSMParamsBase:
	.zero		808


//--------------------- .nv.constant0._Z25selective_scan_fwd_kernelI32Selective_Scan_fwd_kernel_traitsILi32ELi8ELi1ELb1ELb0ELb1ELb0EN3c108BFloat16ENS1_7complexIfEEEEv13SSMParamsBase --------------------------
	.section	.nv.constant0._Z25selective_scan_fwd_kernelI32Selective_Scan_fwd_kernel_traitsILi32ELi8ELi1ELb1ELb0ELb1ELb0EN3c108BFloat16ENS1_7complexIfEEEEv13SSMParamsBase,"a",@progbits
	.sectionflags	@""
	.align	4
.nv.constant0._Z25selective_scan_fwd_kernelI32Selective_Scan_fwd_kernel_traitsILi32ELi8ELi1ELb1ELb0ELb1ELb0EN3c108BFloat16ENS1_7complexIfEEEEv13SSMParamsBase:
	.zero		808


//--------------------- .nv.constant0._Z25selective_scan_fwd_kernelI32Selective_Scan_fwd_kernel_traitsILi32ELi8ELi1ELb1ELb0ELb1ELb1EN3c108BFloat16ENS1_7complexIfEEEEv13SSMParamsBase --------------------------
	.section	.nv.constant0._Z25selective_scan_fwd_kernelI32Selective_Scan_fwd_kernel_traitsILi32ELi8ELi1ELb1ELb0ELb1ELb1EN3c108BFloat16ENS1_7complexIfEEEEv13SSMParamsBase,"a",@progbits
	.sectionflags	@""
	.align	4
.nv.constant0._Z25selective_scan_fwd_kernelI32Selective_Scan_fwd_kernel_traitsILi32ELi8ELi1ELb1ELb0ELb1ELb1EN3c108BFloat16ENS1_7complexIfEEEEv13SSMParamsBase:
	.zero		808


//--------------------- .nv.constant0._Z25selective_scan_fwd_kernelI32Selective_Scan_fwd_kernel_traitsILi32ELi8ELi1ELb1ELb1ELb0ELb0EN3c108BFloat16ENS1_7complexIfEEEEv13SSMParamsBase --------------------------
	.section	.nv.constant0._Z25selective_scan_fwd_kernelI32Selective_Scan_fwd_kernel_traitsILi32ELi8ELi1ELb1ELb1ELb0ELb0EN3c108BFloat16ENS1_7complexIfEEEEv13SSMParamsBase,"a",@progbits
	.sectionflags	@""
	.align	4
.nv.constant0._Z25selective_scan_fwd_kernelI32Selective_Scan_fwd_kernel_traitsILi32ELi8ELi1ELb1ELb1ELb0ELb0EN3c108BFloat16ENS1_7complexIfEEEEv13SSMParamsBase:
	.zero		808


//--------------------- .nv.constant0._Z25selective_scan_fwd_kernelI32Selective_Scan_fwd_kernel_traitsILi32ELi8ELi1ELb1ELb1ELb0ELb1EN3c108BFloat16ENS1_7complexIfEEEEv13SSMParamsBase --------------------------
	.section	.nv.constant0._Z25selective_scan_fwd_kernelI32Selective_Scan_fwd_kernel_traitsILi32ELi8ELi1ELb1ELb1ELb0ELb1EN3c108BFloat16ENS1_7complexIfEEEEv13SSMParamsBase,"a",@progbits
	.sectionflags	@""
	.align	4
.nv.constant0._Z25selective_scan_fwd_kernelI32Selective_Scan_fwd_kernel_traitsILi32ELi8ELi1ELb1ELb1ELb0ELb1EN3c108BFloat16ENS1_7complexIfEEEEv13SSMParamsBase:
	.zero		808


//--------------------- .nv.constant0._Z25selective_scan_fwd_kernelI32Selective_Scan_fwd_kernel_traitsILi32ELi8ELi1ELb1ELb1ELb1ELb0EN3c108BFloat16ENS1_7complexIfEEEEv13SSMParamsBase --------------------------
	.section	.nv.constant0._Z25selective_scan_fwd_kernelI32Selective_Scan_fwd_kernel_traitsILi32ELi8ELi1ELb1ELb1ELb1ELb0EN3c108BFloat16ENS1_7complexIfEEEEv13SSMParamsBase,"a",@progbits
	.sectionflags	@""
	.align	4
.nv.constant0._Z25selective_scan_fwd_kernelI32Selective_Scan_fwd_kernel_traitsILi32ELi8ELi1ELb1ELb1ELb1ELb0EN3c108BFloat16ENS1_7complexIfEEEEv13SSMParamsBase:
	.zero		808


//--------------------- .nv.constant0._Z25selective_scan_fwd_kernelI32Selective_Scan_fwd_kernel_traitsILi32ELi8ELi1ELb1ELb1ELb1ELb1EN3c108BFloat16ENS1_7complexIfEEEEv13SSMParamsBase --------------------------
	.section	.nv.constant0._Z25selective_scan_fwd_kernelI32Selective_Scan_fwd_kernel_traitsILi32ELi8ELi1ELb1ELb1ELb1ELb1EN3c108BFloat16ENS1_7complexIfEEEEv13SSMParamsBase,"a",@progbits
	.sectionflags	@""
	.align	4
.nv.constant0._Z25selective_scan_fwd_kernelI32Selective_Scan_fwd_kernel_traitsILi32ELi8ELi1ELb1ELb1ELb1ELb1EN3c108BFloat16ENS1_7complexIfEEEEv13SSMParamsBase:
	.zero		808


//--------------------- .nv.constant0._Z25selective_scan_fwd_kernelI32Selective_Scan_fwd_kernel_traitsILi32ELi4ELi1ELb0ELb0ELb0ELb0EN3c108BFloat16ENS1_7complexIfEEEEv13SSMParamsBase --------------------------
	.section	.nv.constant0._Z25selective_scan_fwd_kernelI32Selective_Scan_fwd_kernel_traitsILi32ELi4ELi1ELb0ELb0ELb0ELb0EN3c108BFloat16ENS1_7complexIfEEEEv13SSMParamsBase,"a",@progbits
	.sectionflags	@""
	.align	4
.nv.constant0._Z25selective_scan_fwd_kernelI32Selective_Scan_fwd_kernel_traitsILi32ELi4ELi1ELb0ELb0ELb0ELb0EN3c108BFloat16ENS1_7complexIfEEEEv13SSMParamsBase:
	.zero		808


//--------------------- .nv.constant0._Z25selective_scan_fwd_kernelI32Selective_Scan_fwd_kernel_traitsILi32ELi4ELi1ELb0ELb0ELb0ELb1EN3c108BFloat16ENS1_7complexIfEEEEv13SSMParamsBase --------------------------
	.section	.nv.constant0._Z25selective_scan_fwd_kernelI32Selective_Scan_fwd_kernel_traitsILi32ELi4ELi1ELb0ELb0ELb0ELb1EN3c108BFloat16ENS1_7complexIfEEEEv13SSMParamsBase,"a",@progbits
	.sectionflags	@""
	.align	4
.nv.constant0._Z25selective_scan_fwd_kernelI32Selective_Scan_fwd_kernel_traitsILi32ELi4ELi1ELb0ELb0ELb0ELb1EN3c108BFloat16ENS1_7complexIfEEEEv13SSMParamsBase:
	.zero		808


//--------------------- .nv.constant0._Z25selective_scan_fwd_kernelI32Selective_Scan_fwd_kernel_traitsILi32ELi4ELi1ELb0ELb0ELb1ELb0EN3c108BFloat16ENS1_7complexIfEEEEv13SSMParamsBase --------------------------
	.section	.nv.constant0._Z25selective_scan_fwd_kernelI32Selective_Scan_fwd_kernel_traitsILi32ELi4ELi1ELb0ELb0ELb1ELb0EN3c108BFloat16ENS1_7complexIfEEEEv13SSMParamsBase,"a",@progbits
	.sectionflags	@""
	.align	4
.nv.constant0._Z25selective_scan_fwd_kernelI32Selective_Scan_fwd_kernel_traitsILi32ELi4ELi1ELb0ELb0ELb1ELb0EN3c108BFloat16ENS1_7complexIfEEEEv13SSMParamsBase:
	.zero		808


//--------------------- .nv.constant0._Z25selective_scan_fwd_kernelI32Selective_Scan_fwd_kernel_traitsILi32ELi4ELi1ELb0ELb0ELb1ELb1EN3c108BFloat16ENS1_7complexIfEEEEv13SSMParamsBase --------------------------
	.section	.nv.constant0._Z25selective_scan_fwd_kernelI32Selective_Scan_fwd_kernel_traitsILi32ELi4ELi1ELb0ELb0ELb1ELb1EN3c108BFloat16ENS1_7complexIfEEEEv13SSMParamsBase,"a",@progbits
	.sectionflags	@""
	.align	4
.nv.constant0._Z25selective_scan_fwd_kernelI32Selective_Scan_fwd_kernel_traitsILi32ELi4ELi1ELb0ELb0ELb1ELb1EN3c108BFloat16ENS1_7complexIfEEEEv13SSMParamsBase:
	.zero		808


//--------------------- .nv.constant0._Z25selective_scan_fwd_kernelI32Selective_Scan_fwd_kernel_traitsILi32ELi4ELi1ELb0ELb1ELb0ELb0EN3c108BFloat16ENS1_7complexIfEEEEv13SSMParamsBase --------------------------
	.section	.nv.constant0._Z25selective_scan_fwd_kernelI32Selective_Scan_fwd_kernel_traitsILi32ELi4ELi1ELb0ELb1ELb0ELb0EN3c108BFloat16ENS1_7complexIfEEEEv13SSMParamsBase,"a",@progbits
	.sectionflags	@""
	.align	4
.nv.constant0._Z25selective_scan_fwd_kernelI32Selective_Scan_fwd_kernel_traitsILi32ELi4ELi1ELb0ELb1ELb0ELb0EN3c108BFloat16ENS1_7complexIfEEEEv13SSMParamsBase:
	.zero		808


//--------------------- .nv.constant0._Z25selective_scan_fwd_kernelI32Selective_Scan_fwd_kernel_traitsILi32ELi4ELi1ELb0ELb1ELb0ELb1EN3c108BFloat16ENS1_7complexIfEEEEv13SSMParamsBase --------------------------
	.section	.nv.constant0._Z25selective_scan_fwd_kernelI32Selective_Scan_fwd_kernel_traitsILi32ELi4ELi1ELb0ELb1ELb0ELb1EN3c108BFloat16ENS1_7complexIfEEEEv13SSMParamsBase,"a",@progbits
	.sectionflags	@""
	.align	4
.nv.constant0._Z25selective_scan_fwd_kernelI32Selective_Scan_fwd_kernel_traitsILi32ELi4ELi1ELb0ELb1ELb0ELb1EN3c108BFloat16ENS1_7complexIfEEEEv13SSMParamsBase:
	.zero		808


//--------------------- .nv.constant0._Z25selective_scan_fwd_kernelI32Selective_Scan_fwd_kernel_traitsILi32ELi4ELi1ELb0ELb1ELb1ELb0EN3c108BFloat16ENS1_7complexIfEEEEv13SSMParamsBase --------------------------
	.section	.nv.constant0._Z25selective_scan_fwd_kernelI32Selective_Scan_fwd_kernel_traitsILi32ELi4ELi1ELb0ELb1ELb1ELb0EN3c108BFloat16ENS1_7complexIfEEEEv13SSMParamsBase,"a",@progbits
	.sectionflags	@""
	.align	4
.nv.constant0._Z25selective_scan_fwd_kernelI32Selective_Scan_fwd_kernel_traitsILi32ELi4ELi1ELb0ELb1ELb1ELb0EN3c108BFloat16ENS1_7complexIfEEEEv13SSMParamsBase:
	.zero		808


//--------------------- .nv.constant0._Z25selective_scan_fwd_kernelI32Selective_Scan_fwd_kernel_traitsILi32ELi4ELi1ELb0ELb1ELb1ELb1EN3c108BFloat16ENS1_7complexIfEEEEv13SSMParamsBase --------------------------
	.section	.nv.constant0._Z25selective_scan_fwd_kernelI32Selective_Scan_fwd_kernel_traitsILi32ELi4ELi1ELb0ELb1ELb1ELb1EN3c108BFloat16ENS1_7complexIfEEEEv13SSMParamsBase,"a",@progbits
	.sectionflags	@""
	.align	4
.nv.constant0._Z25selective_scan_fwd_kernelI32Selective_Scan_fwd_kernel_traitsILi32ELi4ELi1ELb0ELb1ELb1ELb1EN3c108BFloat16ENS1_7complexIfEEEEv13SSMParamsBase:
	.zero		808


//--------------------- .nv.constant0._Z25selective_scan_fwd_kernelI32Selective_Scan_fwd_kernel_traitsILi32ELi4ELi1ELb1ELb0ELb0ELb0EN3c108BFloat16ENS1_7complexIfEEEEv13SSMParamsBase --------------------------
	.section	.nv.constant0._Z25selective_scan_fwd_kernelI32Selective_Scan_fwd_kernel_traitsILi32ELi4ELi1ELb1ELb0ELb0ELb0EN3c108BFloat16ENS1_7complexIfEEEEv13SSMParamsBase,"a",@progbits
	.sectionflags	@""
	.align	4
.nv.constant0._Z25selective_scan_fwd_kernelI32Selective_Scan_fwd_kernel_traitsILi32ELi4ELi1ELb1ELb0ELb0ELb0EN3c108BFloat16ENS1_7complexIfEEEEv13SSMParamsBase:
	.zero		808


//--------------------- .nv.constant0._Z25selective_scan_fwd_kernelI32Selective_Scan_fwd_kernel_traitsILi32ELi4ELi1ELb1ELb0ELb0ELb1EN3c108BFloat16ENS1_7complexIfEEEEv13SSMParamsBase --------------------------
	.section	.nv.constant0._Z25selective_scan_fwd_kernelI32Selective_Scan_fwd_kernel_traitsILi32ELi4ELi1ELb1ELb0ELb0ELb1EN3c108BFloat16ENS1_7complexIfEEEEv13SSMParamsBase,"a",@progbits
	.sectionflags	@""
	.align	4
.nv.constant0._Z25selective_scan_fwd_kernelI32Selective_Scan_fwd_kernel_traitsILi32ELi4ELi1ELb1ELb0ELb0ELb1EN3c108BFloat16ENS1_7complexIfEEEEv13SSMParamsBase:
	.zero		808


//--------------------- .nv.constant0._Z25selective_scan_fwd_kernelI32Selective_Scan_fwd_kernel_traitsILi32ELi4ELi1ELb1ELb0ELb1ELb0EN3c108BFloat16ENS1_7complexIfEEEEv13SSMParamsBase --------------------------
	.section	.nv.constant0._Z25selective_scan_fwd_kernelI32Selective_Scan_fwd_kernel_traitsILi32ELi4ELi1ELb1ELb0ELb1ELb0EN3c108BFloat16ENS1_7complexIfEEEEv13SSMParamsBase,"a",@progbits
	.sectionflags	@""
	.align	4
.nv.constant0._Z25selective_scan_fwd_kernelI32Selective_Scan_fwd_kernel_traitsILi32ELi4ELi1ELb1ELb0ELb1ELb0EN3c108BFloat16ENS1_7complexIfEEEEv13SSMParamsBase:
	.zero		808


//--------------------- .nv.constant0._Z25selective_scan_fwd_kernelI32Selective_Scan_fwd_kernel_traitsILi32ELi4ELi1ELb1ELb0ELb1ELb1EN3c108BFloat16ENS1_7complexIfEEEEv13SSMParamsBase --------------------------
	.section	.nv.constant0._Z25selective_scan_fwd_kernelI32Selective_Scan_fwd_kernel_traitsILi32ELi4ELi1ELb1ELb0ELb1ELb1EN3c108BFloat16ENS1_7complexIfEEEEv13SSMParamsBase,"a",@progbits
	.sectionflags	@""
	.align	4
.nv.constant0._Z25selective_scan_fwd_kernelI32Selective_Scan_fwd_kernel_traitsILi32ELi4ELi1ELb1ELb0ELb1ELb1EN3c108BFloat16ENS1_7complexIfEEEEv13SSMParamsBase:
	.zero		808


//--------------------- .nv.constant0._Z25selective_scan_fwd_kernelI32Selective_Scan_fwd_kernel_traitsILi32ELi4ELi1ELb1ELb1ELb0ELb0EN3c108BFloat16ENS1_7complexIfEEEEv13SSMParamsBase --------------------------
	.section	.nv.constant0._Z25selective_scan_fwd_kernelI32Selective_Scan_fwd_kernel_traitsILi32ELi4ELi1ELb1ELb1ELb0ELb0EN3c108BFloat16ENS1_7complexIfEEEEv13SSMParamsBase,"a",@progbits
	.sectionflags	@""
	.align	4
.nv.constant0._Z25selective_scan_fwd_kernelI32Selective_Scan_fwd_kernel_traitsILi32ELi4ELi1ELb1ELb1ELb0ELb0EN3c108BFloat16ENS1_7complexIfEEEEv13SSMParamsBase:
	.zero		808


//--------------------- .nv.constant0._Z25selective_scan_fwd_kernelI32Selective_Scan_fwd_kernel_traitsILi32ELi4ELi1ELb1ELb1ELb0ELb1EN3c108BFloat16ENS1_7complexIfEEEEv13SSMParamsBase --------------------------
	.section	.nv.constant0._Z25selective_scan_fwd_kernelI32Selective_Scan_fwd_kernel_traitsILi32ELi4ELi1ELb1ELb1ELb0ELb1EN3c108BFloat16ENS1_7complexIfEEEEv13SSMParamsBase,"a",@progbits
	.sectionflags	@""
	.align	4
.nv.constant0._Z25selective_scan_fwd_kernelI32Selective_Scan_fwd_kernel_traitsILi32ELi4ELi1ELb1ELb1ELb0ELb1EN3c108BFloat16ENS1_7complexIfEEEEv13SSMParamsBase:
	.zero		808


//--------------------- .nv.constant0._Z25selective_scan_fwd_kernelI32Selective_Scan_fwd_kernel_traitsILi32ELi4ELi1ELb1ELb1ELb1ELb0EN3c108BFloat16ENS1_7complexIfEEEEv13SSMParamsBase --------------------------
	.section	.nv.constant0._Z25selective_scan_fwd_kernelI32Selective_Scan_fwd_kernel_traitsILi32ELi4ELi1ELb1ELb1ELb1ELb0EN3c108BFloat16ENS1_7complexIfEEEEv13SSMParamsBase,"a",@progbits
	.sectionflags	@""
	.align	4
.nv.constant0._Z25selective_scan_fwd_kernelI32Selective_Scan_fwd_kernel_traitsILi32ELi4ELi1ELb1ELb1ELb1ELb0EN3c108BFloat16ENS1_7complexIfEEEEv13SSMParamsBase:
	.zero		808


//--------------------- .nv.constant0._Z25selective_scan_fwd_kernelI32Selective_Scan_fwd_kernel_traitsILi32ELi4ELi1ELb1ELb1ELb1ELb1EN3c108BFloat16ENS1_7complexIfEEEEv13SSMParamsBase --------------------------
	.section	.nv.constant0._Z25selective_scan_fwd_kernelI32Selective_Scan_fwd_kernel_traitsILi32ELi4ELi1ELb1ELb1ELb1ELb1EN3c108BFloat16ENS1_7complexIfEEEEv13SSMParamsBase,"a",@progbits
	.sectionflags	@""
	.align	4
.nv.constant0._Z25selective_scan_fwd_kernelI32Selective_Scan_fwd_kernel_traitsILi32ELi4ELi1ELb1ELb1ELb1ELb1EN3c108BFloat16ENS1_7complexIfEEEEv13SSMParamsBase:
	.zero		808


//--------------------- .nv.constant0._Z25selective_scan_fwd_kernelI32Selective_Scan_fwd_kernel_traitsILi128ELi16ELi1ELb0ELb0ELb0ELb0EN3c108BFloat16EfEEv13SSMParamsBase --------------------------
	.section	.nv.constant0._Z25selective_scan_fwd_kernelI32Selective_Scan_fwd_kernel_traitsILi128ELi16ELi1ELb0ELb0ELb0ELb0EN3c108BFloat16EfEEv13SSMParamsBase,"a",@progbits
	.sectionflags	@""
	.align	4
.nv.constant0._Z25selective_scan_fwd_kernelI32Selective_Scan_fwd_kernel_traitsILi128ELi16ELi1ELb0ELb0ELb0ELb0EN3c108BFloat16EfEEv13SSMParamsBase:
	.zero		808


//--------------------- .nv.constant0._Z25selective_scan_fwd_kernelI32Selective_Scan_fwd_kernel_traitsILi128ELi16ELi1ELb0ELb0ELb0ELb1EN3c108BFloat16EfEEv13SSMParamsBase --------------------------
	.section	.nv.constant0._Z25selective_scan_fwd_kernelI32Selective_Scan_fwd_kernel_traitsILi128ELi16ELi1ELb0ELb0ELb0ELb1EN3c108BFloat16EfEEv13SSMParamsBase,"a",@progbits
	.sectionflags	@""
	.align	4
.nv.constant0._Z25selective_scan_fwd_kernelI32Selective_Scan_fwd_kernel_traitsILi128ELi16ELi1ELb0ELb0ELb0ELb1EN3c108BFloat16EfEEv13SSMParamsBase:
	.zero		808


//--------------------- .nv.constant0._Z25selective_scan_fwd_kernelI32Selective_Scan_fwd_kernel_traitsILi128ELi16ELi1ELb0ELb0ELb1ELb0EN3c108BFloat16EfEEv13SSMParamsBase --------------------------
	.section	.nv.constant0._Z25selective_scan_fwd_kernelI32Selective_Scan_fwd_kernel_traitsILi128ELi16ELi1ELb0ELb0ELb1ELb0EN3c108BFloat16EfEEv13SSMParamsBase,"a",@progbits
	.sectionflags	@""
	.align	4
.nv.constant0._Z25selective_scan_fwd_kernelI32Selective_Scan_fwd_kernel_traitsILi128ELi16ELi1ELb0ELb0ELb1ELb0EN3c108BFloat16EfEEv13SSMParamsBase:
	.zero		808


//--------------------- .nv.constant0._Z25selective_scan_fwd_kernelI32Selective_Scan_fwd_kernel_traitsILi128ELi16ELi1ELb0ELb0ELb1ELb1EN3c108BFloat16EfEEv13SSMParamsBase --------------------------
	.section	.nv.constant0._Z25selective_scan_fwd_kernelI32Selective_Scan_fwd_kernel_traitsILi128ELi16ELi1ELb0ELb0ELb1ELb1EN3c108BFloat16EfEEv13SSMParamsBase,"a",@progbits
	.sectionflags	@""
	.align	4
.nv.constant0._Z25selective_scan_fwd_kernelI32Selective_Scan_fwd_kernel_traitsILi128ELi16ELi1ELb0ELb0ELb1ELb1EN3c108BFloat16EfEEv13SSMParamsBase:
	.zero		808


//--------------------- .nv.constant0._Z25selective_scan_fwd_kernelI32Selective_Scan_fwd_kernel_traitsILi128ELi16ELi1ELb0ELb1ELb0ELb0EN3c108BFloat16EfEEv13SSMParamsBase --------------------------
	.section	.nv.constant0._Z25selective_scan_fwd_kernelI32Selective_Scan_fwd_kernel_traitsILi128ELi16ELi1ELb0ELb1ELb0ELb0EN3c108BFloat16EfEEv13SSMParamsBase,"a",@progbits
	.sectionflags	@""
	.align	4
.nv.constant0._Z25selective_scan_fwd_kernelI32Selective_Scan_fwd_kernel_traitsILi128ELi16ELi1ELb0ELb1ELb0ELb0EN3c108BFloat16EfEEv13SSMParamsBase:
	.zero		808


//--------------------- .nv.constant0._Z25selective_scan_fwd_kernelI32Selective_Scan_fwd_kernel_traitsILi128ELi16ELi1ELb0ELb1ELb0ELb1EN3c108BFloat16EfEEv13SSMParamsBase --------------------------
	.section	.nv.constant0._Z25selective_scan_fwd_kernelI32Selective_Scan_fwd_kernel_traitsILi128ELi16ELi1ELb0ELb1ELb0ELb1EN3c108BFloat16EfEEv13SSMParamsBase,"a",@progbits
	.sectionflags	@""
	.align	4
.nv.constant0._Z25selective_scan_fwd_kernelI32Selective_Scan_fwd_kernel_traitsILi128ELi16ELi1ELb0ELb1ELb0ELb1EN3c108BFloat16EfEEv13SSMParamsBase:
	.zero		808


//--------------------- .nv.constant0._Z25selective_scan_fwd_kernelI32Selective_Scan_fwd_kernel_traitsILi128ELi16ELi1ELb0ELb1ELb1ELb0EN3c108BFloat16EfEEv13SSMParamsBase --------------------------
	.section	.nv.constant0._Z25selective_scan_fwd_kernelI32Selective_Scan_fwd_kernel_traitsILi128ELi16ELi1ELb0ELb1ELb1ELb0EN3c108BFloat16EfEEv13SSMParamsBase,"a",@progbits
	.sectionflags	@""
	.align	4
.nv.constant0._Z25selective_scan_fwd_kernelI32Selective_Scan_fwd_kernel_traitsILi128ELi16ELi1ELb0ELb1ELb1ELb0EN3c108BFloat16EfEEv13SSMParamsBase:
	.zero		808


//--------------------- .nv.constant0._Z25selective_scan_fwd_kernelI32Selective_Scan_fwd_kernel_traitsILi128ELi16ELi1ELb0ELb1ELb1ELb1EN3c108BFloat16EfEEv13SSMParamsBase --------------------------
	.section	.nv.constant0._Z25selective_scan_fwd_kernelI32Selective_Scan_fwd_kernel_traitsILi128ELi16ELi1ELb0ELb1ELb1ELb1EN3c108BFloat16EfEEv13SSMParamsBase,"a",@progbits
	.sectionflags	@""
	.align	4
.nv.constant0._Z25selective_scan_fwd_kernelI32Selective_Scan_fwd_kernel_traitsILi128ELi16ELi1ELb0ELb1ELb1ELb1EN3c108BFloat16EfEEv13SSMParamsBase:
	.zero		808


//--------------------- .nv.constant0._Z25selective_scan_fwd_kernelI32Selective_Scan_fwd_kernel_traitsILi128ELi16ELi1ELb1ELb0ELb0ELb0EN3c108BFloat16EfEEv13SSMParamsBase --------------------------
	.section	.nv.constant0._Z25selective_scan_fwd_kernelI32Selective_Scan_fwd_kernel_traitsILi128ELi16ELi1ELb1ELb0ELb0ELb0EN3c108BFloat16EfEEv13SSMParamsBase,"a",@progbits
	.sectionflags	@""
	.align	4
.nv.constant0._Z25selective_scan_fwd_kernelI32Selective_Scan_fwd_kernel_traitsILi128ELi16ELi1ELb1ELb0ELb0ELb0EN3c108BFloat16EfEEv13SSMParamsBase:
	.zero		808


//--------------------- .nv.constant0._Z25selective_scan_fwd_kernelI32Selective_Scan_fwd_kernel_traitsILi128ELi16ELi1ELb1ELb0ELb0ELb1EN3c108BFloat16EfEEv13SSMParamsBase --------------------------
	.section	.nv.constant0._Z25selective_scan_fwd_kernelI32Selective_Scan_fwd_kernel_traitsILi128ELi16ELi1ELb1ELb0ELb0ELb1EN3c108BFloat16EfEEv13SSMParamsBase,"a",@progbits
	.sectionflags	@""
	.align	4
.nv.constant0._Z25selective_scan_fwd_kernelI32Selective_Scan_fwd_kernel_traitsILi128ELi16ELi1ELb1ELb0ELb0ELb1EN3c108BFloat16EfEEv13SSMParamsBase:
	.zero		808


//--------------------- .nv.constant0._Z25selective_scan_fwd_kernelI32Selective_Scan_fwd_kernel_traitsILi128ELi16ELi1ELb1ELb0ELb1ELb0EN3c108BFloat16EfEEv13SSMParamsBase --------------------------
	.section	.nv.constant0._Z25selective_scan_fwd_kernelI32Selective_Scan_fwd_kernel_traitsILi128ELi16ELi1ELb1ELb0ELb1ELb0EN3c108BFloat16EfEEv13SSMParamsBase,"a",@progbits
	.sectionflags	@""
	.align	4
.nv.constant0._Z25selective_scan_fwd_kernelI32Selective_Scan_fwd_kernel_traitsILi128ELi16ELi1ELb1ELb0ELb1ELb0EN3c108BFloat16EfEEv13SSMParamsBase:
	.zero		808


//--------------------- .nv.constant0._Z25selective_scan_fwd_kernelI32Selective_Scan_fwd_kernel_traitsILi128ELi16ELi1ELb1ELb0ELb1ELb1EN3c108BFloat16EfEEv13SSMParamsBase --------------------------
	.section	.nv.constant0._Z25selective_scan_fwd_kernelI32Selective_Scan_fwd_kernel_traitsILi128ELi16ELi1ELb1ELb0ELb1ELb1EN3c108BFloat16EfEEv13SSMParamsBase,"a",@progbits
	.sectionflags	@""
	.align	4
.nv.constant0._Z25selective_scan_fwd_kernelI32Selective_Scan_fwd_kernel_traitsILi128ELi16ELi1ELb1ELb0ELb1ELb1EN3c108BFloat16EfEEv13SSMParamsBase:
	.zero		808


//--------------------- .nv.constant0._Z25selective_scan_fwd_kernelI32Selective_Scan_fwd_kernel_traitsILi128ELi16ELi1ELb1ELb1ELb0ELb0EN3c108BFloat16EfEEv13SSMParamsBase --------------------------
	.section	.nv.constant0._Z25selective_scan_fwd_kernelI32Selective_Scan_fwd_kernel_traitsILi128ELi16ELi1ELb1ELb1ELb0ELb0EN3c108BFloat16EfEEv13SSMParamsBase,"a",@progbits
	.sectionflags	@""
	.align	4
.nv.constant0._Z25selective_scan_fwd_kernelI32Selective_Scan_fwd_kernel_traitsILi128ELi16ELi1ELb1ELb1ELb0ELb0EN3c108BFloat16EfEEv13SSMParamsBase:
	.zero		808


//--------------------- .nv.constant0._Z25selective_scan_fwd_kernelI32Selective_Scan_fwd_kernel_traitsILi128ELi16ELi1ELb1ELb1ELb0ELb1EN3c108BFloat16EfEEv13SSMParamsBase --------------------------
	.section	.nv.constant0._Z25selective_scan_fwd_kernelI32Selective_Scan_fwd_kernel_traitsILi128ELi16ELi1ELb1ELb1ELb0ELb1EN3c108BFloat16EfEEv13SSMParamsBase,"a",@progbits
	.sectionflags	@""
	.align	4
.nv.constant0._Z25selective_scan_fwd_kernelI32Selective_Scan_fwd_kernel_traitsILi128ELi16ELi1ELb1ELb1ELb0ELb1EN3c108BFloat16EfEEv13SSMParamsBase:
	.zero		808


//--------------------- .nv.constant0._Z25selective_scan_fwd_kernelI32Selective_Scan_fwd_kernel_traitsILi128ELi16ELi1ELb1ELb1ELb1ELb0EN3c108BFloat16EfEEv13SSMParamsBase --------------------------
	.section	.nv.constant0._Z25selective_scan_fwd_kernelI32Selective_Scan_fwd_kernel_traitsILi128ELi16ELi1ELb1ELb1ELb1ELb0EN3c108BFloat16EfEEv13SSMParamsBase,"a",@progbits
	.sectionflags	@""
	.align	4
.nv.constant0._Z25selective_scan_fwd_kernelI32Selective_Scan_fwd_kernel_traitsILi128ELi16ELi1ELb1ELb1ELb1ELb0EN3c108BFloat16EfEEv13SSMParamsBase:
	.zero		808


//--------------------- .nv.constant0._Z25selective_scan_fwd_kernelI32Selective_Scan_fwd_kernel_traitsILi128ELi16ELi1ELb1ELb1ELb1ELb1EN3c108BFloat16EfEEv13SSMParamsBase --------------------------
	.section	.nv.constant0._Z25selective_scan_fwd_kernelI32Selective_Scan_fwd_kernel_traitsILi128ELi16ELi1ELb1ELb1ELb1ELb1EN3c108BFloat16EfEEv13SSMParamsBase,"a",@progbits
	.sectionflags	@""
	.align	4
.nv.constant0._Z25selective_scan_fwd_kernelI32Selective_Scan_fwd_kernel_traitsILi128ELi16ELi1ELb1ELb1ELb1ELb1EN3c108BFloat16EfEEv13SSMParamsBase:
	.zero		808


//--------------------- .nv.constant0._Z25selective_scan_fwd_kernelI32Selective_Scan_fwd_kernel_traitsILi64ELi16ELi1ELb0ELb0ELb0ELb0EN3c108BFloat16EfEEv13SSMParamsBase --------------------------
	.section	.nv.constant0._Z25selective_scan_fwd_kernelI32Selective_Scan_fwd_kernel_traitsILi64ELi16ELi1ELb0ELb0ELb0ELb0EN3c108BFloat16EfEEv13SSMParamsBase,"a",@progbits
	.sectionflags	@""
	.align	4
.nv.constant0._Z25selective_scan_fwd_kernelI32Selective_Scan_fwd_kernel_traitsILi64ELi16ELi1ELb0ELb0ELb0ELb0EN3c108BFloat16EfEEv13SSMParamsBase:
	.zero		808


//--------------------- .nv.constant0._Z25selective_scan_fwd_kernelI32Selective_Scan_fwd_kernel_traitsILi64ELi16ELi1ELb0ELb0ELb0ELb1EN3c108BFloat16EfEEv13SSMParamsBase --------------------------
	.section	.nv.constant0._Z25selective_scan_fwd_kernelI32Selective_Scan_fwd_kernel_traitsILi64ELi16ELi1ELb0ELb0ELb0ELb1EN3c108BFloat16EfEEv13SSMParamsBase,"a",@progbits
	.sectionflags	@""
	.align	4
.nv.constant0._Z25selective_scan_fwd_kernelI32Selective_Scan_fwd_kernel_traitsILi64ELi16ELi1ELb0ELb0ELb0ELb1EN3c108BFloat16EfEEv13SSMParamsBase:
	.zero		808


//--------------------- .nv.constant0._Z25selective_scan_fwd_kernelI32Selective_Scan_fwd_kernel_traitsILi64ELi16ELi1ELb0ELb0ELb1ELb0EN3c108BFloat16EfEEv13SSMParamsBase --------------------------
	.section	.nv.constant0._Z25selective_scan_fwd_kernelI32Selective_Scan_fwd_kernel_traitsILi64ELi16ELi1ELb0ELb0ELb1ELb0EN3c108BFloat16EfEEv13SSMParamsBase,"a",@progbits
	.sectionflags	@""
	.align	4
.nv.constant0._Z25selective_scan_fwd_kernelI32Selective_Scan_fwd_kernel_traitsILi64ELi16ELi1ELb0ELb0ELb1ELb0EN3c108BFloat16EfEEv13SSMParamsBase:
	.zero		808


//--------------------- .nv.constant0._Z25selective_scan_fwd_kernelI32Selective_Scan_fwd_kernel_traitsILi64ELi16ELi1ELb0ELb0ELb1ELb1EN3c108BFloat16EfEEv13SSMParamsBase --------------------------
	.section	.nv.constant0._Z25selective_scan_fwd_kernelI32Selective_Scan_fwd_kernel_traitsILi64ELi16ELi1ELb0ELb0ELb1ELb1EN3c108BFloat16EfEEv13SSMParamsBase,"a",@progbits
	.sectionflags	@""
	.align	4
.nv.constant0._Z25selective_scan_fwd_kernelI32Selective_Scan_fwd_kernel_traitsILi64ELi16ELi1ELb0ELb0ELb1ELb1EN3c108BFloat16EfEEv13SSMParamsBase:
	.zero		808


//--------------------- .nv.constant0._Z25selective_scan_fwd_kernelI32Selective_Scan_fwd_kernel_traitsILi64ELi16ELi1ELb0ELb1ELb0ELb0EN3c108BFloat16EfEEv13SSMParamsBase --------------------------
	.section	.nv.constant0._Z25selective_scan_fwd_kernelI32Selective_Scan_fwd_kernel_traitsILi64ELi16ELi1ELb0ELb1ELb0ELb0EN3c108BFloat16EfEEv13SSMParamsBase,"a",@progbits
	.sectionflags	@""
	.align	4
.nv.constant0._Z25selective_scan_fwd_kernelI32Selective_Scan_fwd_kernel_traitsILi64ELi16ELi1ELb0ELb1ELb0ELb0EN3c108BFloat16EfEEv13SSMParamsBase:
	.zero		808


//--------------------- .nv.constant0._Z25selective_scan_fwd_kernelI32Selective_Scan_fwd_kernel_traitsILi64ELi16ELi1ELb0ELb1ELb0ELb1EN3c108BFloat16EfEEv13SSMParamsBase --------------------------
	.section	.nv.constant0._Z25selective_scan_fwd_kernelI32Selective_Scan_fwd_kernel_traitsILi64ELi16ELi1ELb0ELb1ELb0ELb1EN3c108BFloat16EfEEv13SSMParamsBase,"a",@progbits
	.sectionflags	@""
	.align	4
.nv.constant0._Z25selective_scan_fwd_kernelI32Selective_Scan_fwd_kernel_traitsILi64ELi16ELi1ELb0ELb1ELb0ELb1EN3c108BFloat16EfEEv13SSMParamsBase:
	.zero		808


//--------------------- .nv.constant0._Z25selective_scan_fwd_kernelI32Selective_Scan_fwd_kernel_traitsILi64ELi16ELi1ELb0ELb1ELb1ELb0EN3c108BFloat16EfEEv13SSMParamsBase --------------------------
	.section	.nv.constant0._Z25selective_scan_fwd_kernelI32Selective_Scan_fwd_kernel_traitsILi64ELi16ELi1ELb0ELb1ELb1ELb0EN3c108BFloat16EfEEv13SSMParamsBase,"a",@progbits
	.sectionflags	@""
	.align	4
.nv.constant0._Z25selective_scan_fwd_kernelI32Selective_Scan_fwd_kernel_traitsILi64ELi16ELi1ELb0ELb1ELb1ELb0EN3c108BFloat16EfEEv13SSMParamsBase:
	.zero		808


//--------------------- .nv.constant0._Z25selective_scan_fwd_kernelI32Selective_Scan_fwd_kernel_traitsILi64ELi16ELi1ELb0ELb1ELb1ELb1EN3c108BFloat16EfEEv13SSMParamsBase --------------------------
	.section	.nv.constant0._Z25selective_scan_fwd_kernelI32Selective_Scan_fwd_kernel_traitsILi64ELi16ELi1ELb0ELb1ELb1ELb1EN3c108BFloat16EfEEv13SSMParamsBase,"a",@progbits
	.sectionflags	@""
	.align	4
.nv.constant0._Z25selective_scan_fwd_kernelI32Selective_Scan_fwd_kernel_traitsILi64ELi16ELi1ELb0ELb1ELb1ELb1EN3c108BFloat16EfEEv13SSMParamsBase:
	.zero		808


//--------------------- .nv.constant0._Z25selective_scan_fwd_kernelI32Selective_Scan_fwd_kernel_traitsILi64ELi16ELi1ELb1ELb0ELb0ELb0EN3c108BFloat16EfEEv13SSMParamsBase --------------------------
	.section	.nv.constant0._Z25selective_scan_fwd_kernelI32Selective_Scan_fwd_kernel_traitsILi64ELi16ELi1ELb1ELb0ELb0ELb0EN3c108BFloat16EfEEv13SSMParamsBase,"a",@progbits
	.sectionflags	@""
	.align	4
.nv.constant0._Z25selective_scan_fwd_kernelI32Selective_Scan_fwd_kernel_traitsILi64ELi16ELi1ELb1ELb0ELb0ELb0EN3c108BFloat16EfEEv13SSMParamsBase:
	.zero		808


//--------------------- .nv.constant0._Z25selective_scan_fwd_kernelI32Selective_Scan_fwd_kernel_traitsILi64ELi16ELi1ELb1ELb0ELb0ELb1EN3c108BFloat16EfEEv13SSMParamsBase --------------------------
	.section	.nv.constant0._Z25selective_scan_fwd_kernelI32Selective_Scan_fwd_kernel_traitsILi64ELi16ELi1ELb1ELb0ELb0ELb1EN3c108BFloat16EfEEv13SSMParamsBase,"a",@progbits
	.sectionflags	@""
	.align	4
.nv.constant0._Z25selective_scan_fwd_kernelI32Selective_Scan_fwd_kernel_traitsILi64ELi16ELi1ELb1ELb0ELb0ELb1EN3c108BFloat16EfEEv13SSMParamsBase:
	.zero		808


//--------------------- .nv.constant0._Z25selective_scan_fwd_kernelI32Selective_Scan_fwd_kernel_traitsILi64ELi16ELi1ELb1ELb0ELb1ELb0EN3c108BFloat16EfEEv13SSMParamsBase --------------------------
	.section	.nv.constant0._Z25selective_scan_fwd_kernelI32Selective_Scan_fwd_kernel_traitsILi64ELi16ELi1ELb1ELb0ELb1ELb0EN3c108BFloat16EfEEv13SSMParamsBase,"a",@progbits
	.sectionflags	@""
	.align	4
.nv.constant0._Z25selective_scan_fwd_kernelI32Selective_Scan_fwd_kernel_traitsILi64ELi16ELi1ELb1ELb0ELb1ELb0EN3c108BFloat16EfEEv13SSMParamsBase:
	.zero		808


//--------------------- .nv.constant0._Z25selective_scan_fwd_kernelI32Selective_Scan_fwd_kernel_traitsILi64ELi16ELi1ELb1ELb0ELb1ELb1EN3c108BFloat16EfEEv13SSMParamsBase --------------------------
	.section	.nv.constant0._Z25selective_scan_fwd_kernelI32Selective_Scan_fwd_kernel_traitsILi64ELi16ELi1ELb1ELb0ELb1ELb1EN3c108BFloat16EfEEv13SSMParamsBase,"a",@progbits
	.sectionflags	@""
	.align	4
.nv.constant0._Z25selective_scan_fwd_kernelI32Selective_Scan_fwd_kernel_traitsILi64ELi16ELi1ELb1ELb0ELb1ELb1EN3c108BFloat16EfEEv13SSMParamsBase:
	.zero		808


//--------------------- .nv.constant0._Z25selective_scan_fwd_kernelI32Selective_Scan_fwd_kernel_traitsILi64ELi16ELi1ELb1ELb1ELb0ELb0EN3c108BFloat16EfEEv13SSMParamsBase --------------------------
	.section	.nv.constant0._Z25selective_scan_fwd_kernelI32Selective_Scan_fwd_kernel_traitsILi64ELi16ELi1ELb1ELb1ELb0ELb0EN3c108BFloat16EfEEv13SSMParamsBase,"a",@progbits
	.sectionflags	@""
	.align	4
.nv.constant0._Z25selective_scan_fwd_kernelI32Selective_Scan_fwd_kernel_traitsILi64ELi16ELi1ELb1ELb1ELb0ELb0EN3c108BFloat16EfEEv13SSMParamsBase:
	.zero		808


//--------------------- .nv.constant0._Z25selective_scan_fwd_kernelI32Selective_Scan_fwd_kernel_traitsILi64ELi16ELi1ELb1ELb1ELb0ELb1EN3c108BFloat16EfEEv13SSMParamsBase --------------------------
	.section	.nv.constant0._Z25selective_scan_fwd_kernelI32Selective_Scan_fwd_kernel_traitsILi64ELi16ELi1ELb1ELb1ELb0ELb1EN3c108BFloat16EfEEv13SSMParamsBase,"a",@progbits
	.sectionflags	@""
	.align	4
.nv.constant0._Z25selective_scan_fwd_kernelI32Selective_Scan_fwd_kernel_traitsILi64ELi16ELi1ELb1ELb1ELb0ELb1EN3c108BFloat16EfEEv13SSMParamsBase:
	.zero		808


//--------------------- .nv.constant0._Z25selective_scan_fwd_kernelI32Selective_Scan_fwd_kernel_traitsILi64ELi16ELi1ELb1ELb1ELb1ELb0EN3c108BFloat16EfEEv13SSMParamsBase --------------------------
	.section	.nv.constant0._Z25selective_scan_fwd_kernelI32Selective_Scan_fwd_kernel_traitsILi64ELi16ELi1ELb1ELb1ELb1ELb0EN3c108BFloat16EfEEv13SSMParamsBase,"a",@progbits
	.sectionflags	@""
	.align	4
.nv.constant0._Z25selective_scan_fwd_kernelI32Selective_Scan_fwd_kernel_traitsILi64ELi16ELi1ELb1ELb1ELb1ELb0EN3c108BFloat16EfEEv13SSMParamsBase:
	.zero		808


//--------------------- .nv.constant0._Z25selective_scan_fwd_kernelI32Selective_Scan_fwd_kernel_traitsILi64ELi16ELi1ELb1ELb1ELb1ELb1EN3c108BFloat16EfEEv13SSMParamsBase --------------------------
	.section	.nv.constant0._Z25selective_scan_fwd_kernelI32Selective_Scan_fwd_kernel_traitsILi64ELi16ELi1ELb1ELb1ELb1ELb1EN3c108BFloat16EfEEv13SSMParamsBase,"a",@progbits
	.sectionflags	@""
	.align	4
.nv.constant0._Z25selective_scan_fwd_kernelI32Selective_Scan_fwd_kernel_traitsILi64ELi16ELi1ELb1ELb1ELb1ELb1EN3c108BFloat16EfEEv13SSMParamsBase:
	.zero		808


//--------------------- .nv.constant0._Z25selective_scan_fwd_kernelI32Selective_Scan_fwd_kernel_traitsILi32ELi16ELi1ELb0ELb0ELb0ELb0EN3c108BFloat16EfEEv13SSMParamsBase --------------------------
	.section	.nv.constant0._Z25selective_scan_fwd_kernelI32Selective_Scan_fwd_kernel_traitsILi32ELi16ELi1ELb0ELb0ELb0ELb0EN3c108BFloat16EfEEv13SSMParamsBase,"a",@progbits
	.sectionflags	@""
	.align	4
.nv.constant0._Z25selective_scan_fwd_kernelI32Selective_Scan_fwd_kernel_traitsILi32ELi16ELi1ELb0ELb0ELb0ELb0EN3c108BFloat16EfEEv13SSMParamsBase:
	.zero		808


//--------------------- .nv.constant0._Z25selective_scan_fwd_kernelI32Selective_Scan_fwd_kernel_traitsILi32ELi16ELi1ELb0ELb0ELb0ELb1EN3c108BFloat16EfEEv13SSMParamsBase --------------------------
	.section	.nv.constant0._Z25selective_scan_fwd_kernelI32Selective_Scan_fwd_kernel_traitsILi32ELi16ELi1ELb0ELb0ELb0ELb1EN3c108BFloat16EfEEv13SSMParamsBase,"a",@progbits
	.sectionflags	@""
	.align	4
.nv.constant0._Z25selective_scan_fwd_kernelI32Selective_Scan_fwd_kernel_traitsILi32ELi16ELi1ELb0ELb0ELb0ELb1EN3c108BFloat16EfEEv13SSMParamsBase:
	.zero		808


//--------------------- .nv.constant0._Z25selective_scan_fwd_kernelI32Selective_Scan_fwd_kernel_traitsILi32ELi16ELi1ELb0ELb0ELb1ELb0EN3c108BFloat16EfEEv13SSMParamsBase --------------------------
	.section	.nv.constant0._Z25selective_scan_fwd_kernelI32Selective_Scan_fwd_kernel_traitsILi32ELi16ELi1ELb0ELb0ELb1ELb0EN3c108BFloat16EfEEv13SSMParamsBase,"a",@progbits
	.sectionflags	@""
	.align	4
.nv.constant0._Z25selective_scan_fwd_kernelI32Selective_Scan_fwd_kernel_traitsILi32ELi16ELi1ELb0ELb0ELb1ELb0EN3c108BFloat16EfEEv13SSMParamsBase:
	.zero		808


//--------------------- .nv.constant0._Z25selective_scan_fwd_kernelI32Selective_Scan_fwd_kernel_traitsILi32ELi16ELi1ELb0ELb0ELb1ELb1EN3c108BFloat16EfEEv13SSMParamsBase --------------------------
	.section	.nv.constant0._Z25selective_scan_fwd_kernelI32Selective_Scan_fwd_kernel_traitsILi32ELi16ELi1ELb0ELb0ELb1ELb1EN3c108BFloat16EfEEv13SSMParamsBase,"a",@progbits
	.sectionflags	@""
	.align	4
.nv.constant0._Z25selective_scan_fwd_kernelI32Selective_Scan_fwd_kernel_traitsILi32ELi16ELi1ELb0ELb0ELb1ELb1EN3c108BFloat16EfEEv13SSMParamsBase:
	.zero		808


//--------------------- .nv.constant0._Z25selective_scan_fwd_kernelI32Selective_Scan_fwd_kernel_traitsILi32ELi16ELi1ELb0ELb1ELb0ELb0EN3c108BFloat16EfEEv13SSMParamsBase --------------------------
	.section	.nv.constant0._Z25selective_scan_fwd_kernelI32Selective_Scan_fwd_kernel_traitsILi32ELi16ELi1ELb0ELb1ELb0ELb0EN3c108BFloat16EfEEv13SSMParamsBase,"a",@progbits
	.sectionflags	@""
	.align	4
.nv.constant0._Z25selective_scan_fwd_kernelI32Selective_Scan_fwd_kernel_traitsILi32ELi16ELi1ELb0ELb1ELb0ELb0EN3c108BFloat16EfEEv13SSMParamsBase:
	.zero		808


//--------------------- .nv.constant0._Z25selective_scan_fwd_kernelI32Selective_Scan_fwd_kernel_traitsILi32ELi16ELi1ELb0ELb1ELb0ELb1EN3c108BFloat16EfEEv13SSMParamsBase --------------------------
	.section	.nv.constant0._Z25selective_scan_fwd_kernelI32Selective_Scan_fwd_kernel_traitsILi32ELi16ELi1ELb0ELb1ELb0ELb1EN3c108BFloat16EfEEv13SSMParamsBase,"a",@progbits
	.sectionflags	@""
	.align	4
.nv.constant0._Z25selective_scan_fwd_kernelI32Selective_Scan_fwd_kernel_traitsILi32ELi16ELi1ELb0ELb1ELb0ELb1EN3c108BFloat16EfEEv13SSMParamsBase:
	.zero		808


//--------------------- .nv.constant0._Z25selective_scan_fwd_kernelI32Selective_Scan_fwd_kernel_traitsILi32ELi16ELi1ELb0ELb1ELb1ELb0EN3c108BFloat16EfEEv13SSMParamsBase --------------------------
	.section	.nv.constant0._Z25selective_scan_fwd_kernelI32Selective_Scan_fwd_kernel_traitsILi32ELi16ELi1ELb0ELb1ELb1ELb0EN3c108BFloat16EfEEv13SSMParamsBase,"a",@progbits
	.sectionflags	@""
	.align	4
.nv.constant0._Z25selective_scan_fwd_kernelI32Selective_Scan_fwd_kernel_traitsILi32ELi16ELi1ELb0ELb1ELb1ELb0EN3c108BFloat16EfEEv13SSMParamsBase:
	.zero		808


//--------------------- .nv.constant0._Z25selective_scan_fwd_kernelI32Selective_Scan_fwd_kernel_traitsILi32ELi16ELi1ELb0ELb1ELb1ELb1EN3c108BFloat16EfEEv13SSMParamsBase --------------------------
	.section	.nv.constant0._Z25selective_scan_fwd_kernelI32Selective_Scan_fwd_kernel_traitsILi32ELi16ELi1ELb0ELb1ELb1ELb1EN3c108BFloat16EfEEv13SSMParamsBase,"a",@progbits
	.sectionflags	@""
	.align	4
.nv.constant0._Z25selective_scan_fwd_kernelI32Selective_Scan_fwd_kernel_traitsILi32ELi16ELi1ELb0ELb1ELb1ELb1EN3c108BFloat16EfEEv13SSMParamsBase:
	.zero		808


//--------------------- .nv.constant0._Z25selective_scan_fwd_kernelI32Selective_Scan_fwd_kernel_traitsILi32ELi16ELi1ELb1ELb0ELb0ELb0EN3c108BFloat16EfEEv13SSMParamsBase --------------------------
	.section	.nv.constant0._Z25selective_scan_fwd_kernelI32Selective_Scan_fwd_kernel_traitsILi32ELi16ELi1ELb1ELb0ELb0ELb0EN3c108BFloat16EfEEv13SSMParamsBase,"a",@progbits
	.sectionflags	@""
	.align	4
.nv.constant0._Z25selective_scan_fwd_kernelI32Selective_Scan_fwd_kernel_traitsILi32ELi16ELi1ELb1ELb0ELb0ELb0EN3c108BFloat16EfEEv13SSMParamsBase:
	.zero		808


//--------------------- .nv.constant0._Z25selective_scan_fwd_kernelI32Selective_Scan_fwd_kernel_traitsILi32ELi16ELi1ELb1ELb0ELb0ELb1EN3c108BFloat16EfEEv13SSMParamsBase --------------------------
	.section	.nv.constant0._Z25selective_scan_fwd_kernelI32Selective_Scan_fwd_kernel_traitsILi32ELi16ELi1ELb1ELb0ELb0ELb1EN3c108BFloat16EfEEv13SSMParamsBase,"a",@progbits
	.sectionflags	@""
	.align	4
.nv.constant0._Z25selective_scan_fwd_kernelI32Selective_Scan_fwd_kernel_traitsILi32ELi16ELi1ELb1ELb0ELb0ELb1EN3c108BFloat16EfEEv13SSMParamsBase:
	.zero		808


//--------------------- .nv.constant0._Z25selective_scan_fwd_kernelI32Selective_Scan_fwd_kernel_traitsILi32ELi16ELi1ELb1ELb0ELb1ELb0EN3c108BFloat16EfEEv13SSMParamsBase --------------------------
	.section	.nv.constant0._Z25selective_scan_fwd_kernelI32Selective_Scan_fwd_kernel_traitsILi32ELi16ELi1ELb1ELb0ELb1ELb0EN3c108BFloat16EfEEv13SSMParamsBase,"a",@progbits
	.sectionflags	@""
	.align	4
.nv.constant0._Z25selective_scan_fwd_kernelI32Selective_Scan_fwd_kernel_traitsILi32ELi16ELi1ELb1ELb0ELb1ELb0EN3c108BFloat16EfEEv13SSMParamsBase:
	.zero		808


//--------------------- .nv.constant0._Z25selective_scan_fwd_kernelI32Selective_Scan_fwd_kernel_traitsILi32ELi16ELi1ELb1ELb0ELb1ELb1EN3c108BFloat16EfEEv13SSMParamsBase --------------------------
	.section	.nv.constant0._Z25selective_scan_fwd_kernelI32Selective_Scan_fwd_kernel_traitsILi32ELi16ELi1ELb1ELb0ELb1ELb1EN3c108BFloat16EfEEv13SSMParamsBase,"a",@progbits
	.sectionflags	@""
	.align	4
.nv.constant0._Z25selective_scan_fwd_kernelI32Selective_Scan_fwd_kernel_traitsILi32ELi16ELi1ELb1ELb0ELb1ELb1EN3c108BFloat16EfEEv13SSMParamsBase:
	.zero		808


//--------------------- .nv.constant0._Z25selective_scan_fwd_kernelI32Selective_Scan_fwd_kernel_traitsILi32ELi16ELi1ELb1ELb1ELb0ELb0EN3c108BFloat16EfEEv13SSMParamsBase --------------------------
	.section	.nv.constant0._Z25selective_scan_fwd_kernelI32Selective_Scan_fwd_kernel_traitsILi32ELi16ELi1ELb1ELb1ELb0ELb0EN3c108BFloat16EfEEv13SSMParamsBase,"a",@progbits
	.sectionflags	@""
	.align	4
.nv.constant0._Z25selective_scan_fwd_kernelI32Selective_Scan_fwd_kernel_traitsILi32ELi16ELi1ELb1ELb1ELb0ELb0EN3c108BFloat16EfEEv13SSMParamsBase:
	.zero		808


//--------------------- .nv.constant0._Z25selective_scan_fwd_kernelI32Selective_Scan_fwd_kernel_traitsILi32ELi16ELi1ELb1ELb1ELb0ELb1EN3c108BFloat16EfEEv13SSMParamsBase --------------------------
	.section	.nv.constant0._Z25selective_scan_fwd_kernelI32Selective_Scan_fwd_kernel_traitsILi32ELi16ELi1ELb1ELb1ELb0ELb1EN3c108BFloat16EfEEv13SSMParamsBase,"a",@progbits
	.sectionflags	@""
	.align	4
.nv.constant0._Z25selective_scan_fwd_kernelI32Selective_Scan_fwd_kernel_traitsILi32ELi16ELi1ELb1ELb1ELb0ELb1EN3c108BFloat16EfEEv13SSMParamsBase:
	.zero		808


//--------------------- .nv.constant0._Z25selective_scan_fwd_kernelI32Selective_Scan_fwd_kernel_traitsILi32ELi16ELi1ELb1ELb1ELb1ELb0EN3c108BFloat16EfEEv13SSMParamsBase --------------------------
	.section	.nv.constant0._Z25selective_scan_fwd_kernelI32Selective_Scan_fwd_kernel_traitsILi32ELi16ELi1ELb1ELb1ELb1ELb0EN3c108BFloat16EfEEv13SSMParamsBase,"a",@progbits
	.sectionflags	@""
	.align	4
.nv.constant0._Z25selective_scan_fwd_kernelI32Selective_Scan_fwd_kernel_traitsILi32ELi16ELi1ELb1ELb1ELb1ELb0EN3c108BFloat16EfEEv13SSMParamsBase:
	.zero		808


//--------------------- .nv.constant0._Z25selective_scan_fwd_kernelI32Selective_Scan_fwd_kernel_traitsILi32ELi16ELi1ELb1ELb1ELb1ELb1EN3c108BFloat16EfEEv13SSMParamsBase --------------------------
	.section	.nv.constant0._Z25selective_scan_fwd_kernelI32Selective_Scan_fwd_kernel_traitsILi32ELi16ELi1ELb1ELb1ELb1ELb1EN3c108BFloat16EfEEv13SSMParamsBase,"a",@progbits
	.sectionflags	@""
	.align	4
.nv.constant0._Z25selective_scan_fwd_kernelI32Selective_Scan_fwd_kernel_traitsILi32ELi16ELi1ELb1ELb1ELb1ELb1EN3c108BFloat16EfEEv13SSMParamsBase:
	.zero		808


//--------------------- .nv.constant0._Z25selective_scan_fwd_kernelI32Selective_Scan_fwd_kernel_traitsILi32ELi8ELi1ELb0ELb0ELb0ELb0EN3c108BFloat16EfEEv13SSMParamsBase --------------------------
	.section	.nv.constant0._Z25selective_scan_fwd_kernelI32Selective_Scan_fwd_kernel_traitsILi32ELi8ELi1ELb0ELb0ELb0ELb0EN3c108BFloat16EfEEv13SSMParamsBase,"a",@progbits
	.sectionflags	@""
	.align	4
.nv.constant0._Z25selective_scan_fwd_kernelI32Selective_Scan_fwd_kernel_traitsILi32ELi8ELi1ELb0ELb0ELb0ELb0EN3c108BFloat16EfEEv13SSMParamsBase:
	.zero		808


//--------------------- .nv.constant0._Z25selective_scan_fwd_kernelI32Selective_Scan_fwd_kernel_traitsILi32ELi8ELi1ELb0ELb0ELb0ELb1EN3c108BFloat16EfEEv13SSMParamsBase --------------------------
	.section	.nv.constant0._Z25selective_scan_fwd_kernelI32Selective_Scan_fwd_kernel_traitsILi32ELi8ELi1ELb0ELb0ELb0ELb1EN3c108BFloat16EfEEv13SSMParamsBase,"a",@progbits
	.sectionflags	@""
	.align	4
.nv.constant0._Z25selective_scan_fwd_kernelI32Selective_Scan_fwd_kernel_traitsILi32ELi8ELi1ELb0ELb0ELb0ELb1EN3c108BFloat16EfEEv13SSMParamsBase:
	.zero		808


//--------------------- .nv.constant0._Z25selective_scan_fwd_kernelI32Selective_Scan_fwd_kernel_traitsILi32ELi8ELi1ELb0ELb0ELb1ELb0EN3c108BFloat16EfEEv13SSMParamsBase --------------------------
	.section	.nv.constant0._Z25selective_scan_fwd_kernelI32Selective_Scan_fwd_kernel_traitsILi32ELi8ELi1ELb0ELb0ELb1ELb0EN3c108BFloat16EfEEv13SSMParamsBase,"a",@progbits
	.sectionflags	@""
	.align	4
.nv.constant0._Z25selective_scan_fwd_kernelI32Selective_Scan_fwd_kernel_traitsILi32ELi8ELi1ELb0ELb0ELb1ELb0EN3c108BFloat16EfEEv13SSMParamsBase:
	.zero		808


//--------------------- .nv.constant0._Z25selective_scan_fwd_kernelI32Selective_Scan_fwd_kernel_traitsILi32ELi8ELi1ELb0ELb0ELb1ELb1EN3c108BFloat16EfEEv13SSMParamsBase --------------------------
	.section	.nv.constant0._Z25selective_scan_fwd_kernelI32Selective_Scan_fwd_kernel_traitsILi32ELi8ELi1ELb0ELb0ELb1ELb1EN3c108BFloat16EfEEv13SSMParamsBase,"a",@progbits
	.sectionflags	@""
	.align	4
.nv.constant0._Z25selective_scan_fwd_kernelI32Selective_Scan_fwd_kernel_traitsILi32ELi8ELi1ELb0ELb0ELb1ELb1EN3c108BFloat16EfEEv13SSMParamsBase:
	.zero		808


//--------------------- .nv.constant0._Z25selective_scan_fwd_kernelI32Selective_Scan_fwd_kernel_traitsILi32ELi8ELi1ELb0ELb1ELb0ELb0EN3c108BFloat16EfEEv13SSMParamsBase --------------------------
	.section	.nv.constant0._Z25selective_scan_fwd_kernelI32Selective_Scan_fwd_kernel_traitsILi32ELi8ELi1ELb0ELb1ELb0ELb0EN3c108BFloat16EfEEv13SSMParamsBase,"a",@progbits
	.sectionflags	@""
	.align	4
.nv.constant0._Z25selective_scan_fwd_kernelI32Selective_Scan_fwd_kernel_traitsILi32ELi8ELi1ELb0ELb1ELb0ELb0EN3c108BFloat16EfEEv13SSMParamsBase:
	.zero		808


//--------------------- .nv.constant0._Z25selective_scan_fwd_kernelI32Selective_Scan_fwd_kernel_traitsILi32ELi8ELi1ELb0ELb1ELb0ELb1EN3c108BFloat16EfEEv13SSMParamsBase --------------------------
	.section	.nv.constant0._Z25selective_scan_fwd_kernelI32Selective_Scan_fwd_kernel_traitsILi32ELi8ELi1ELb0ELb1ELb0ELb1EN3c108BFloat16EfEEv13SSMParamsBase,"a",@progbits
	.sectionflags	@""
	.align	4
.nv.constant0._Z25selective_scan_fwd_kernelI32Selective_Scan_fwd_kernel_traitsILi32ELi8ELi1ELb0ELb1ELb0ELb1EN3c108BFloat16EfEEv13SSMParamsBase:
	.zero		808


//--------------------- .nv.constant0._Z25selective_scan_fwd_kernelI32Selective_Scan_fwd_kernel_traitsILi32ELi8ELi1ELb0ELb1ELb1ELb0EN3c108BFloat16EfEEv13SSMParamsBase --------------------------
	.section	.nv.constant0._Z25selective_scan_fwd_kernelI32Selective_Scan_fwd_kernel_traitsILi32ELi8ELi1ELb0ELb1ELb1ELb0EN3c108BFloat16EfEEv13SSMParamsBase,"a",@progbits
	.sectionflags	@""
	.align	4
.nv.constant0._Z25selective_scan_fwd_kernelI32Selective_Scan_fwd_kernel_traitsILi32ELi8ELi1ELb0ELb1ELb1ELb0EN3c108BFloat16EfEEv13SSMParamsBase:
	.zero		808


//--------------------- .nv.constant0._Z25selective_scan_fwd_kernelI32Selective_Scan_fwd_kernel_traitsILi32ELi8ELi1ELb0ELb1ELb1ELb1EN3c108BFloat16EfEEv13SSMParamsBase --------------------------
	.section	.nv.constant0._Z25selective_scan_fwd_kernelI32Selective_Scan_fwd_kernel_traitsILi32ELi8ELi1ELb0ELb1ELb1ELb1EN3c108BFloat16EfEEv13SSMParamsBase,"a",@progbits
	.sectionflags	@""
	.align	4
.nv.constant0._Z25selective_scan_fwd_kernelI32Selective_Scan_fwd_kernel_traitsILi32ELi8ELi1ELb0ELb1ELb1ELb1EN3c108BFloat16EfEEv13SSMParamsBase:
	.zero		808


//--------------------- .nv.constant0._Z25selective_scan_fwd_kernelI32Selective_Scan_fwd_kernel_traitsILi32ELi8ELi1ELb1ELb0ELb0ELb0EN3c108BFloat16EfEEv13SSMParamsBase --------------------------
	.section	.nv.constant0._Z25selective_scan_fwd_kernelI32Selective_Scan_fwd_kernel_traitsILi32ELi8ELi1ELb1ELb0ELb0ELb0EN3c108BFloat16EfEEv13SSMParamsBase,"a",@progbits
	.sectionflags	@""
	.align	4
.nv.constant0._Z25selective_scan_fwd_kernelI32Selective_Scan_fwd_kernel_traitsILi32ELi8ELi1ELb1ELb0ELb0ELb0EN3c108BFloat16EfEEv13SSMParamsBase:
	.zero		808


//--------------------- .nv.constant0._Z25selective_scan_fwd_kernelI32Selective_Scan_fwd_kernel_traitsILi32ELi8ELi1ELb1ELb0ELb0ELb1EN3c108BFloat16EfEEv13SSMParamsBase --------------------------
	.section	.nv.constant0._Z25selective_scan_fwd_kernelI32Selective_Scan_fwd_kernel_traitsILi32ELi8ELi1ELb1ELb0ELb0ELb1EN3c108BFloat16EfEEv13SSMParamsBase,"a",@progbits
	.sectionflags	@""
	.align	4
.nv.constant0._Z25selective_scan_fwd_kernelI32Selective_Scan_fwd_kernel_traitsILi32ELi8ELi1ELb1ELb0ELb0ELb1EN3c108BFloat16EfEEv13SSMParamsBase:
	.zero		808


//--------------------- .nv.constant0._Z25selective_scan_fwd_kernelI32Selective_Scan_fwd_kernel_traitsILi32ELi8ELi1ELb1ELb0ELb1ELb0EN3c108BFloat16EfEEv13SSMParamsBase --------------------------
	.section	.nv.constant0._Z25selective_scan_fwd_kernelI32Selective_Scan_fwd_kernel_traitsILi32ELi8ELi1ELb1ELb0ELb1ELb0EN3c108BFloat16EfEEv13SSMParamsBase,"a",@progbits
	.sectionflags	@""
	.align	4
.nv.constant0._Z25selective_scan_fwd_kernelI32Selective_Scan_fwd_kernel_traitsILi32ELi8ELi1ELb1ELb0ELb1ELb0EN3c108BFloat16EfEEv13SSMParamsBase:
	.zero		808


//--------------------- .nv.constant0._Z25selective_scan_fwd_kernelI32Selective_Scan_fwd_kernel_traitsILi32ELi8ELi1ELb1ELb0ELb1ELb1EN3c108BFloat16EfEEv13SSMParamsBase --------------------------
	.section	.nv.constant0._Z25selective_scan_fwd_kernelI32Selective_Scan_fwd_kernel_traitsILi32ELi8ELi1ELb1ELb0ELb1ELb1EN3c108BFloat16EfEEv13SSMParamsBase,"a",@progbits
	.sectionflags	@""
	.align	4
.nv.constant0._Z25selective_scan_fwd_kernelI32Selective_Scan_fwd_kernel_traitsILi32ELi8ELi1ELb1ELb0ELb1ELb1EN3c108BFloat16EfEEv13SSMParamsBase:
	.zero		808


//--------------------- .nv.constant0._Z25selective_scan_fwd_kernelI32Selective_Scan_fwd_kernel_traitsILi32ELi8ELi1ELb1ELb1ELb0ELb0EN3c108BFloat16EfEEv13SSMParamsBase --------------------------
	.section	.nv.constant0._Z25selective_scan_fwd_kernelI32Selective_Scan_fwd_kernel_traitsILi32ELi8ELi1ELb1ELb1ELb0ELb0EN3c108BFloat16EfEEv13SSMParamsBase,"a",@progbits
	.sectionflags	@""
	.align	4
.nv.constant0._Z25selective_scan_fwd_kernelI32Selective_Scan_fwd_kernel_traitsILi32ELi8ELi1ELb1ELb1ELb0ELb0EN3c108BFloat16EfEEv13SSMParamsBase:
	.zero		808


//--------------------- .nv.constant0._Z25selective_scan_fwd_kernelI32Selective_Scan_fwd_kernel_traitsILi32ELi8ELi1ELb1ELb1ELb0ELb1EN3c108BFloat16EfEEv13SSMParamsBase --------------------------
	.section	.nv.constant0._Z25selective_scan_fwd_kernelI32Selective_Scan_fwd_kernel_traitsILi32ELi8ELi1ELb1ELb1ELb0ELb1EN3c108BFloat16EfEEv13SSMParamsBase,"a",@progbits
	.sectionflags	@""
	.align	4
.nv.constant0._Z25selective_scan_fwd_kernelI32Selective_Scan_fwd_kernel_traitsILi32ELi8ELi1ELb1ELb1ELb0ELb1EN3c108BFloat16EfEEv13SSMParamsBase:
	.zero		808


//--------------------- .nv.constant0._Z25selective_scan_fwd_kernelI32Selective_Scan_fwd_kernel_traitsILi32ELi8ELi1ELb1ELb1ELb1ELb0EN3c108BFloat16EfEEv13SSMParamsBase --------------------------
	.section	.nv.constant0._Z25selective_scan_fwd_kernelI32Selective_Scan_fwd_kernel_traitsILi32ELi8ELi1ELb1ELb1ELb1ELb0EN3c108BFloat16EfEEv13SSMParamsBase,"a",@progbits
	.sectionflags	@""
	.align	4
.nv.constant0._Z25selective_scan_fwd_kernelI32Selective_Scan_fwd_kernel_traitsILi32ELi8ELi1ELb1ELb1ELb1ELb0EN3c108BFloat16EfEEv13SSMParamsBase:
	.zero		808


//--------------------- .nv.constant0._Z25selective_scan_fwd_kernelI32Selective_Scan_fwd_kernel_traitsILi32ELi8ELi1ELb1ELb1ELb1ELb1EN3c108BFloat16EfEEv13SSMParamsBase --------------------------
	.section	.nv.constant0._Z25selective_scan_fwd_kernelI32Selective_Scan_fwd_kernel_traitsILi32ELi8ELi1ELb1ELb1ELb1ELb1EN3c108BFloat16EfEEv13SSMParamsBase,"a",@progbits
	.sectionflags	@""
	.align	4
.nv.constant0._Z25selective_scan_fwd_kernelI32Selective_Scan_fwd_kernel_traitsILi32ELi8ELi1ELb1ELb1ELb1ELb1EN3c108BFloat16EfEEv13SSMParamsBase:
	.zero		808


//--------------------- .nv.constant0._Z25selective_scan_fwd_kernelI32Selective_Scan_fwd_kernel_traitsILi32ELi4ELi1ELb0ELb0ELb0ELb0EN3c108BFloat16EfEEv13SSMParamsBase --------------------------
	.section	.nv.constant0._Z25selective_scan_fwd_kernelI32Selective_Scan_fwd_kernel_traitsILi32ELi4ELi1ELb0ELb0ELb0ELb0EN3c108BFloat16EfEEv13SSMParamsBase,"a",@progbits
	.sectionflags	@""
	.align	4
.nv.constant0._Z25selective_scan_fwd_kernelI32Selective_Scan_fwd_kernel_traitsILi32ELi4ELi1ELb0ELb0ELb0ELb0EN3c108BFloat16EfEEv13SSMParamsBase:
	.zero		808


//--------------------- .nv.constant0._Z25selective_scan_fwd_kernelI32Selective_Scan_fwd_kernel_traitsILi32ELi4ELi1ELb0ELb0ELb0ELb1EN3c108BFloat16EfEEv13SSMParamsBase --------------------------
	.section	.nv.constant0._Z25selective_scan_fwd_kernelI32Selective_Scan_fwd_kernel_traitsILi32ELi4ELi1ELb0ELb0ELb0ELb1EN3c108BFloat16EfEEv13SSMParamsBase,"a",@progbits
	.sectionflags	@""
	.align	4
.nv.constant0._Z25selective_scan_fwd_kernelI32Selective_Scan_fwd_kernel_traitsILi32ELi4ELi1ELb0ELb0ELb0ELb1EN3c108BFloat16EfEEv13SSMParamsBase:
	.zero		808


//--------------------- .nv.constant0._Z25selective_scan_fwd_kernelI32Selective_Scan_fwd_kernel_traitsILi32ELi4ELi1ELb0ELb0ELb1ELb0EN3c108BFloat16EfEEv13SSMParamsBase --------------------------
	.section	.nv.constant0._Z25selective_scan_fwd_kernelI32Selective_Scan_fwd_kernel_traitsILi32ELi4ELi1ELb0ELb0ELb1ELb0EN3c108BFloat16EfEEv13SSMParamsBase,"a",@progbits
	.sectionflags	@""
	.align	4
.nv.constant0._Z25selective_scan_fwd_kernelI32Selective_Scan_fwd_kernel_traitsILi32ELi4ELi1ELb0ELb0ELb1ELb0EN3c108BFloat16EfEEv13SSMParamsBase:
	.zero		808


//--------------------- .nv.constant0._Z25selective_scan_fwd_kernelI32Selective_Scan_fwd_kernel_traitsILi32ELi4ELi1ELb0ELb0ELb1ELb1EN3c108BFloat16EfEEv13SSMParamsBase --------------------------
	.section	.nv.constant0._Z25selective_scan_fwd_kernelI32Selective_Scan_fwd_kernel_traitsILi32ELi4ELi1ELb0ELb0ELb1ELb1EN3c108BFloat16EfEEv13SSMParamsBase,"a",@progbits
	.sectionflags	@""
	.align	4
.nv.constant0._Z25selective_scan_fwd_kernelI32Selective_Scan_fwd_kernel_traitsILi32ELi4ELi1ELb0ELb0ELb1ELb1EN3c108BFloat16EfEEv13SSMParamsBase:
	.zero		808


//--------------------- .nv.constant0._Z25selective_scan_fwd_kernelI32Selective_Scan_fwd_kernel_traitsILi32ELi4ELi1ELb0ELb1ELb0ELb0EN3c108BFloat16EfEEv13SSMParamsBase --------------------------
	.section	.nv.constant0._Z25selective_scan_fwd_kernelI32Selective_Scan_fwd_kernel_traitsILi32ELi4ELi1ELb0ELb1ELb0ELb0EN3c108BFloat16EfEEv13SSMParamsBase,"a",@progbits
	.sectionflags	@""
	.align	4
.nv.constant0._Z25selective_scan_fwd_kernelI32Selective_Scan_fwd_kernel_traitsILi32ELi4ELi1ELb0ELb1ELb0ELb0EN3c108BFloat16EfEEv13SSMParamsBase:
	.zero		808


//--------------------- .nv.constant0._Z25selective_scan_fwd_kernelI32Selective_Scan_fwd_kernel_traitsILi32ELi4ELi1ELb0ELb1ELb0ELb1EN3c108BFloat16EfEEv13SSMParamsBase --------------------------
	.section	.nv.constant0._Z25selective_scan_fwd_kernelI32Selective_Scan_fwd_kernel_traitsILi32ELi4ELi1ELb0ELb1ELb0ELb1EN3c108BFloat16EfEEv13SSMParamsBase,"a",@progbits
	.sectionflags	@""
	.align	4
.nv.constant0._Z25selective_scan_fwd_kernelI32Selective_Scan_fwd_kernel_traitsILi32ELi4ELi1ELb0ELb1ELb0ELb1EN3c108BFloat16EfEEv13SSMParamsBase:
	.zero		808


//--------------------- .nv.constant0._Z25selective_scan_fwd_kernelI32Selective_Scan_fwd_kernel_traitsILi32ELi4ELi1ELb0ELb1ELb1ELb0EN3c108BFloat16EfEEv13SSMParamsBase --------------------------
	.section	.nv.constant0._Z25selective_scan_fwd_kernelI32Selective_Scan_fwd_kernel_traitsILi32ELi4ELi1ELb0ELb1ELb1ELb0EN3c108BFloat16EfEEv13SSMParamsBase,"a",@progbits
	.sectionflags	@""
	.align	4
.nv.constant0._Z25selective_scan_fwd_kernelI32Selective_Scan_fwd_kernel_traitsILi32ELi4ELi1ELb0ELb1ELb1ELb0EN3c108BFloat16EfEEv13SSMParamsBase:
	.zero		808


//--------------------- .nv.constant0._Z25selective_scan_fwd_kernelI32Selective_Scan_fwd_kernel_traitsILi32ELi4ELi1ELb0ELb1ELb1ELb1EN3c108BFloat16EfEEv13SSMParamsBase --------------------------
	.section	.nv.constant0._Z25selective_scan_fwd_kernelI32Selective_Scan_fwd_kernel_traitsILi32ELi4ELi1ELb0ELb1ELb1ELb1EN3c108BFloat16EfEEv13SSMParamsBase,"a",@progbits
	.sectionflags	@""
	.align	4
.nv.constant0._Z25selective_scan_fwd_kernelI32Selective_Scan_fwd_kernel_traitsILi32ELi4ELi1ELb0ELb1ELb1ELb1EN3c108BFloat16EfEEv13SSMParamsBase:
	.zero		808


//--------------------- .nv.constant0._Z25selective_scan_fwd_kernelI32Selective_Scan_fwd_kernel_traitsILi32ELi4ELi1ELb1ELb0ELb0ELb0EN3c108BFloat16EfEEv13SSMParamsBase --------------------------
	.section	.nv.constant0._Z25selective_scan_fwd_kernelI32Selective_Scan_fwd_kernel_traitsILi32ELi4ELi1ELb1ELb0ELb0ELb0EN3c108BFloat16EfEEv13SSMParamsBase,"a",@progbits
	.sectionflags	@""
	.align	4
.nv.constant0._Z25selective_scan_fwd_kernelI32Selective_Scan_fwd_kernel_traitsILi32ELi4ELi1ELb1ELb0ELb0ELb0EN3c108BFloat16EfEEv13SSMParamsBase:
	.zero		808


//--------------------- .nv.constant0._Z25selective_scan_fwd_kernelI32Selective_Scan_fwd_kernel_traitsILi32ELi4ELi1ELb1ELb0ELb0ELb1EN3c108BFloat16EfEEv13SSMParamsBase --------------------------
	.section	.nv.constant0._Z25selective_scan_fwd_kernelI32Selective_Scan_fwd_kernel_traitsILi32ELi4ELi1ELb1ELb0ELb0ELb1EN3c108BFloat16EfEEv13SSMParamsBase,"a",@progbits
	.sectionflags	@""
	.align	4
.nv.constant0._Z25selective_scan_fwd_kernelI32Selective_Scan_fwd_kernel_traitsILi32ELi4ELi1ELb1ELb0ELb0ELb1EN3c108BFloat16EfEEv13SSMParamsBase:
	.zero		808


//--------------------- .nv.constant0._Z25selective_scan_fwd_kernelI32Selective_Scan_fwd_kernel_traitsILi32ELi4ELi1ELb1ELb0ELb1ELb0EN3c108BFloat16EfEEv13SSMParamsBase --------------------------
	.section	.nv.constant0._Z25selective_scan_fwd_kernelI32Selective_Scan_fwd_kernel_traitsILi32ELi4ELi1ELb1ELb0ELb1ELb0EN3c108BFloat16EfEEv13SSMParamsBase,"a",@progbits
	.sectionflags	@""
	.align	4
.nv.constant0._Z25selective_scan_fwd_kernelI32Selective_Scan_fwd_kernel_traitsILi32ELi4ELi1ELb1ELb0ELb1ELb0EN3c108BFloat16EfEEv13SSMParamsBase:
	.zero		808


//--------------------- .nv.constant0._Z25selective_scan_fwd_kernelI32Selective_Scan_fwd_kernel_traitsILi32ELi4ELi1ELb1ELb0ELb1ELb1EN3c108BFloat16EfEEv13SSMParamsBase --------------------------
	.section	.nv.constant0._Z25selective_scan_fwd_kernelI32Selective_Scan_fwd_kernel_traitsILi32ELi4ELi1ELb1ELb0ELb1ELb1EN3c108BFloat16EfEEv13SSMParamsBase,"a",@progbits
	.sectionflags	@""
	.align	4
.nv.constant0._Z25selective_scan_fwd_kernelI32Selective_Scan_fwd_kernel_traitsILi32ELi4ELi1ELb1ELb0ELb1ELb1EN3c108BFloat16EfEEv13SSMParamsBase:
	.zero		808


//--------------------- .nv.constant0._Z25selective_scan_fwd_kernelI32Selective_Scan_fwd_kernel_traitsILi32ELi4ELi1ELb1ELb1ELb0ELb0EN3c108BFloat16EfEEv13SSMParamsBase --------------------------
	.section	.nv.constant0._Z25selective_scan_fwd_kernelI32Selective_Scan_fwd_kernel_traitsILi32ELi4ELi1ELb1ELb1ELb0ELb0EN3c108BFloat16EfEEv13SSMParamsBase,"a",@progbits
	.sectionflags	@""
	.align	4
.nv.constant0._Z25selective_scan_fwd_kernelI32Selective_Scan_fwd_kernel_traitsILi32ELi4ELi1ELb1ELb1ELb0ELb0EN3c108BFloat16EfEEv13SSMParamsBase:
	.zero		808


//--------------------- .nv.constant0._Z25selective_scan_fwd_kernelI32Selective_Scan_fwd_kernel_traitsILi32ELi4ELi1ELb1ELb1ELb0ELb1EN3c108BFloat16EfEEv13SSMParamsBase --------------------------
	.section	.nv.constant0._Z25selective_scan_fwd_kernelI32Selective_Scan_fwd_kernel_traitsILi32ELi4ELi1ELb1ELb1ELb0ELb1EN3c108BFloat16EfEEv13SSMParamsBase,"a",@progbits
	.sectionflags	@""
	.align	4
.nv.constant0._Z25selective_scan_fwd_kernelI32Selective_Scan_fwd_kernel_traitsILi32ELi4ELi1ELb1ELb1ELb0ELb1EN3c108BFloat16EfEEv13SSMParamsBase:
	.zero		808


//--------------------- .nv.constant0._Z25selective_scan_fwd_kernelI32Selective_Scan_fwd_kernel_traitsILi32ELi4ELi1ELb1ELb1ELb1ELb0EN3c108BFloat16EfEEv13SSMParamsBase --------------------------
	.section	.nv.constant0._Z25selective_scan_fwd_kernelI32Selective_Scan_fwd_kernel_traitsILi32ELi4ELi1ELb1ELb1ELb1ELb0EN3c108BFloat16EfEEv13SSMParamsBase,"a",@progbits
	.sectionflags	@""
	.align	4
.nv.constant0._Z25selective_scan_fwd_kernelI32Selective_Scan_fwd_kernel_traitsILi32ELi4ELi1ELb1ELb1ELb1ELb0EN3c108BFloat16EfEEv13SSMParamsBase:
	.zero		808


//--------------------- .nv.constant0._Z25selective_scan_fwd_kernelI32Selective_Scan_fwd_kernel_traitsILi32ELi4ELi1ELb1ELb1ELb1ELb1EN3c108BFloat16EfEEv13SSMParamsBase --------------------------
	.section	.nv.constant0._Z25selective_scan_fwd_kernelI32Selective_Scan_fwd_kernel_traitsILi32ELi4ELi1ELb1ELb1ELb1ELb1EN3c108BFloat16EfEEv13SSMParamsBase,"a",@progbits
	.sectionflags	@""
	.align	4
.nv.constant0._Z25selective_scan_fwd_kernelI32Selective_Scan_fwd_kernel_traitsILi32ELi4ELi1ELb1ELb1ELb1ELb1EN3c108BFloat16EfEEv13SSMParamsBase:
	.zero		808


//--------------------- SYMBOLS --------------------------

	.type		.nv.reservedSmem.offset0,@object
	.size		.nv.reservedSmem.offset0,0x4
